	.target	sm_90a

	.elftype	@"ET_EXEC"


//--------------------- .note.nv.tkinfo           --------------------------
	.section	.note.nv.tkinfo,"",@"SHT_NOTE"
	.sectionflags	@"SHF_NOTE_NV_TKINFO"
	.tkinfo
        /*0018*/ 	.word	0x00000002
        /*0030*/ 	.string	""
        /*0030*/ 	.string	"ptxas"
        /*0030*/ 	.string	"Cuda compilation tools, release 13.0, V13.0.88"
        /*0030*/ 	.string	"Build cuda_13.0.r13.0/compiler.36424714_0"
        /*0030*/ 	.string	"-arch sm_90a -m 64 "



//--------------------- .note.nv.cuinfo           --------------------------
	.section	.note.nv.cuinfo,"",@"SHT_NOTE"
	.sectionflags	@"SHF_NOTE_NV_CUINFO"
        /*0018*/ 	.short	0x0002
        /*001a*/ 	.short	0x005a
        /*001c*/ 	.short	0x0082
	.zero		2


//--------------------- .nv.info                  --------------------------
	.section	.nv.info,"",@"SHT_CUDA_INFO"
	.align	4


	//----- nvinfo : EIATTR_REGCOUNT
	.align		4
        /*0000*/ 	.byte	0x04, 0x2f
        /*0002*/ 	.short	(.L_10 - .L_9)
	.align		4
.L_9:
        /*0004*/ 	.word	index@(_ZN10layer_norm13ln_fwd_kernelINS_13Kernel_traitsIfffffjLj4096ELj1ELj1ELj4ELj16ENS_18Kernel_traits_baseILj4096EfffffjLj128EEEEELb1ELb1ELb1ELb1EEEvNS_9FwdParamsE)
        /*0008*/ 	.word	0x000000a8


	//----- nvinfo : EIATTR_FRAME_SIZE
	.align		4
.L_10:
        /*000c*/ 	.byte	0x04, 0x11
        /*000e*/ 	.short	(.L_12 - .L_11)
	.align		4
.L_11:
        /*0010*/ 	.word	index@(_ZN10layer_norm13ln_fwd_kernelINS_13Kernel_traitsIfffffjLj4096ELj1ELj1ELj4ELj16ENS_18Kernel_traits_baseILj4096EfffffjLj128EEEEELb1ELb1ELb1ELb1EEEvNS_9FwdParamsE)
        /*0014*/ 	.word	0x00000000


	//----- nvinfo : EIATTR_REGCOUNT
	.align		4
.L_12:
        /*0018*/ 	.byte	0x04, 0x2f
        /*001a*/ 	.short	(.L_14 - .L_13)
	.align		4
.L_13:
        /*001c*/ 	.word	index@(_ZN10layer_norm13ln_fwd_kernelINS_13Kernel_traitsIfffffjLj4096ELj1ELj1ELj4ELj16ENS_18Kernel_traits_baseILj4096EfffffjLj128EEEEELb1ELb1ELb1ELb0EEEvNS_9FwdParamsE)
        /*0020*/ 	.word	0x000000b9


	//----- nvinfo : EIATTR_FRAME_SIZE
	.align		4
.L_14:
        /*0024*/ 	.byte	0x04, 0x11
        /*0026*/ 	.short	(.L_16 - .L_15)
	.align		4
.L_15:
        /*0028*/ 	.word	index@(_ZN10layer_norm13ln_fwd_kernelINS_13Kernel_traitsIfffffjLj4096ELj1ELj1ELj4ELj16ENS_18Kernel_traits_baseILj4096EfffffjLj128EEEEELb1ELb1ELb1ELb0EEEvNS_9FwdParamsE)
        /*002c*/ 	.word	0x00000000


	//----- nvinfo : EIATTR_REGCOUNT
	.align		4
.L_16:
        /*0030*/ 	.byte	0x04, 0x2f
        /*0032*/ 	.short	(.L_18 - .L_17)
	.align		4
.L_17:
        /*0034*/ 	.word	index@(_ZN10layer_norm13ln_fwd_kernelINS_13Kernel_traitsIfffffjLj4096ELj1ELj1ELj4ELj16ENS_18Kernel_traits_baseILj4096EfffffjLj128EEEEELb1ELb1ELb0ELb1EEEvNS_9FwdParamsE)
        /*0038*/ 	.word	0x000000a8


	//----- nvinfo : EIATTR_FRAME_SIZE
	.align		4
.L_18:
        /*003c*/ 	.byte	0x04, 0x11
        /*003e*/ 	.short	(.L_20 - .L_19)
	.align		4
.L_19:
        /*0040*/ 	.word	index@(_ZN10layer_norm13ln_fwd_kernelINS_13Kernel_traitsIfffffjLj4096ELj1ELj1ELj4ELj16ENS_18Kernel_traits_baseILj4096EfffffjLj128EEEEELb1ELb1ELb0ELb1EEEvNS_9FwdParamsE)
        /*0044*/ 	.word	0x00000000


	//----- nvinfo : EIATTR_REGCOUNT
	.align		4
.L_20:
        /*0048*/ 	.byte	0x04, 0x2f
        /*004a*/ 	.short	(.L_22 - .L_21)
	.align		4
.L_21:
        /*004c*/ 	.word	index@(_ZN10layer_norm13ln_fwd_kernelINS_13Kernel_traitsIfffffjLj4096ELj1ELj1ELj4ELj16ENS_18Kernel_traits_baseILj4096EfffffjLj128EEEEELb1ELb1ELb0ELb0EEEvNS_9FwdParamsE)
        /*0050*/ 	.word	0x000000ae


	//----- nvinfo : EIATTR_FRAME_SIZE
	.align		4
.L_22:
        /*0054*/ 	.byte	0x04, 0x11
        /*0056*/ 	.short	(.L_24 - .L_23)
	.align		4
.L_23:
        /*0058*/ 	.word	index@(_ZN10layer_norm13ln_fwd_kernelINS_13Kernel_traitsIfffffjLj4096ELj1ELj1ELj4ELj16ENS_18Kernel_traits_baseILj4096EfffffjLj128EEEEELb1ELb1ELb0ELb0EEEvNS_9FwdParamsE)
        /*005c*/ 	.word	0x00000000


	//----- nvinfo : EIATTR_REGCOUNT
	.align		4
.L_24:
        /*0060*/ 	.byte	0x04, 0x2f
        /*0062*/ 	.short	(.L_26 - .L_25)
	.align		4
.L_25:
        /*0064*/ 	.word	index@(_ZN10layer_norm13ln_fwd_kernelINS_13Kernel_traitsIfffffjLj4096ELj1ELj1ELj4ELj16ENS_18Kernel_traits_baseILj4096EfffffjLj128EEEEELb1ELb0ELb1ELb1EEEvNS_9FwdParamsE)
        /*0068*/ 	.word	0x000000a8


	//----- nvinfo : EIATTR_FRAME_SIZE
	.align		4
.L_26:
        /*006c*/ 	.byte	0x04, 0x11
        /*006e*/ 	.short	(.L_28 - .L_27)
	.align		4
.L_27:
        /*0070*/ 	.word	index@(_ZN10layer_norm13ln_fwd_kernelINS_13Kernel_traitsIfffffjLj4096ELj1ELj1ELj4ELj16ENS_18Kernel_traits_baseILj4096EfffffjLj128EEEEELb1ELb0ELb1ELb1EEEvNS_9FwdParamsE)
        /*0074*/ 	.word	0x00000000


	//----- nvinfo : EIATTR_REGCOUNT
	.align		4
.L_28:
        /*0078*/ 	.byte	0x04, 0x2f
        /*007a*/ 	.short	(.L_30 - .L_29)
	.align		4
.L_29:
        /*007c*/ 	.word	index@(_ZN10layer_norm13ln_fwd_kernelINS_13Kernel_traitsIfffffjLj4096ELj1ELj1ELj4ELj16ENS_18Kernel_traits_baseILj4096EfffffjLj128EEEEELb1ELb0ELb1ELb0EEEvNS_9FwdParamsE)
        /*0080*/ 	.word	0x0000009c


	//----- nvinfo : EIATTR_FRAME_SIZE
	.align		4
.L_30:
        /*0084*/ 	.byte	0x04, 0x11
        /*0086*/ 	.short	(.L_32 - .L_31)
	.align		4
.L_31:
        /*0088*/ 	.word	index@(_ZN10layer_norm13ln_fwd_kernelINS_13Kernel_traitsIfffffjLj4096ELj1ELj1ELj4ELj16ENS_18Kernel_traits_baseILj4096EfffffjLj128EEEEELb1ELb0ELb1ELb0EEEvNS_9FwdParamsE)
        /*008c*/ 	.word	0x00000000


	//----- nvinfo : EIATTR_REGCOUNT
	.align		4
.L_32:
        /*0090*/ 	.byte	0x04, 0x2f
        /*0092*/ 	.short	(.L_34 - .L_33)
	.align		4
.L_33:
        /*0094*/ 	.word	index@(_ZN10layer_norm13ln_fwd_kernelINS_13Kernel_traitsIfffffjLj4096ELj1ELj1ELj4ELj16ENS_18Kernel_traits_baseILj4096EfffffjLj128EEEEELb1ELb0ELb0ELb1EEEvNS_9FwdParamsE)
        /*0098*/ 	.word	0x000000a3


	//----- nvinfo : EIATTR_FRAME_SIZE
	.align		4
.L_34:
        /*009c*/ 	.byte	0x04, 0x11
        /*009e*/ 	.short	(.L_36 - .L_35)
	.align		4
.L_35:
        /*00a0*/ 	.word	index@(_ZN10layer_norm13ln_fwd_kernelINS_13Kernel_traitsIfffffjLj4096ELj1ELj1ELj4ELj16ENS_18Kernel_traits_baseILj4096EfffffjLj128EEEEELb1ELb0ELb0ELb1EEEvNS_9FwdParamsE)
        /*00a4*/ 	.word	0x00000000


	//----- nvinfo : EIATTR_REGCOUNT
	.align		4
.L_36:
        /*00a8*/ 	.byte	0x04, 0x2f
        /*00aa*/ 	.short	(.L_38 - .L_37)
	.align		4
.L_37:
        /*00ac*/ 	.word	index@(_ZN10layer_norm13ln_fwd_kernelINS_13Kernel_traitsIfffffjLj4096ELj1ELj1ELj4ELj16ENS_18Kernel_traits_baseILj4096EfffffjLj128EEEEELb1ELb0ELb0ELb0EEEvNS_9FwdParamsE)
        /*00b0*/ 	.word	0x0000008e


	//----- nvinfo : EIATTR_FRAME_SIZE
	.align		4
.L_38:
        /*00b4*/ 	.byte	0x04, 0x11
        /*00b6*/ 	.short	(.L_40 - .L_39)
	.align		4
.L_39:
        /*00b8*/ 	.word	index@(_ZN10layer_norm13ln_fwd_kernelINS_13Kernel_traitsIfffffjLj4096ELj1ELj1ELj4ELj16ENS_18Kernel_traits_baseILj4096EfffffjLj128EEEEELb1ELb0ELb0ELb0EEEvNS_9FwdParamsE)
        /*00bc*/ 	.word	0x00000000


	//----- nvinfo : EIATTR_REGCOUNT
	.align		4
.L_40:
        /*00c0*/ 	.byte	0x04, 0x2f
        /*00c2*/ 	.short	(.L_42 - .L_41)
	.align		4
.L_41:
        /*00c4*/ 	.word	index@(_ZN10layer_norm13ln_fwd_kernelINS_13Kernel_traitsIfffffjLj4096ELj1ELj1ELj4ELj16ENS_18Kernel_traits_baseILj4096EfffffjLj128EEEEELb0ELb1ELb1ELb1EEEvNS_9FwdParamsE)
        /*00c8*/ 	.word	0x000000a8


	//----- nvinfo : EIATTR_FRAME_SIZE
	.align		4
.L_42:
        /*00cc*/ 	.byte	0x04, 0x11
        /*00ce*/ 	.short	(.L_44 - .L_43)
	.align		4
.L_43:
        /*00d0*/ 	.word	index@(_ZN10layer_norm13ln_fwd_kernelINS_13Kernel_traitsIfffffjLj4096ELj1ELj1ELj4ELj16ENS_18Kernel_traits_baseILj4096EfffffjLj128EEEEELb0ELb1ELb1ELb1EEEvNS_9FwdParamsE)
        /*00d4*/ 	.word	0x00000000


	//----- nvinfo : EIATTR_REGCOUNT
	.align		4
.L_44:
        /*00d8*/ 	.byte	0x04, 0x2f
        /*00da*/ 	.short	(.L_46 - .L_45)
	.align		4
.L_45:
        /*00dc*/ 	.word	index@(_ZN10layer_norm13ln_fwd_kernelINS_13Kernel_traitsIfffffjLj4096ELj1ELj1ELj4ELj16ENS_18Kernel_traits_baseILj4096EfffffjLj128EEEEELb0ELb1ELb1ELb0EEEvNS_9FwdParamsE)
        /*00e0*/ 	.word	0x000000ae


	//----- nvinfo : EIATTR_FRAME_SIZE
	.align		4
.L_46:
        /*00e4*/ 	.byte	0x04, 0x11
        /*00e6*/ 	.short	(.L_48 - .L_47)
	.align		4
.L_47:
        /*00e8*/ 	.word	index@(_ZN10layer_norm13ln_fwd_kernelINS_13Kernel_traitsIfffffjLj4096ELj1ELj1ELj4ELj16ENS_18Kernel_traits_baseILj4096EfffffjLj128EEEEELb0ELb1ELb1ELb0EEEvNS_9FwdParamsE)
        /*00ec*/ 	.word	0x00000000


	//----- nvinfo : EIATTR_REGCOUNT
	.align		4
.L_48:
        /*00f0*/ 	.byte	0x04, 0x2f
        /*00f2*/ 	.short	(.L_50 - .L_49)
	.align		4
.L_49:
        /*00f4*/ 	.word	index@(_ZN10layer_norm13ln_fwd_kernelINS_13Kernel_traitsIfffffjLj4096ELj1ELj1ELj4ELj16ENS_18Kernel_traits_baseILj4096EfffffjLj128EEEEELb0ELb1ELb0ELb1EEEvNS_9FwdParamsE)
        /*00f8*/ 	.word	0x000000a1


	//----- nvinfo : EIATTR_FRAME_SIZE
	.align		4
.L_50:
        /*00fc*/ 	.byte	0x04, 0x11
        /*00fe*/ 	.short	(.L_52 - .L_51)
	.align		4
.L_51:
        /*0100*/ 	.word	index@(_ZN10layer_norm13ln_fwd_kernelINS_13Kernel_traitsIfffffjLj4096ELj1ELj1ELj4ELj16ENS_18Kernel_traits_baseILj4096EfffffjLj128EEEEELb0ELb1ELb0ELb1EEEvNS_9FwdParamsE)
        /*0104*/ 	.word	0x00000000


	//----- nvinfo : EIATTR_REGCOUNT
	.align		4
.L_52:
        /*0108*/ 	.byte	0x04, 0x2f
        /*010a*/ 	.short	(.L_54 - .L_53)
	.align		4
.L_53:
        /*010c*/ 	.word	index@(_ZN10layer_norm13ln_fwd_kernelINS_13Kernel_traitsIfffffjLj4096ELj1ELj1ELj4ELj16ENS_18Kernel_traits_baseILj4096EfffffjLj128EEEEELb0ELb1ELb0ELb0EEEvNS_9FwdParamsE)
        /*0110*/ 	.word	0x0000009f


	//----- nvinfo : EIATTR_FRAME_SIZE
	.align		4
.L_54:
        /*0114*/ 	.byte	0x04, 0x11
        /*0116*/ 	.short	(.L_56 - .L_55)
	.align		4
.L_55:
        /*0118*/ 	.word	index@(_ZN10layer_norm13ln_fwd_kernelINS_13Kernel_traitsIfffffjLj4096ELj1ELj1ELj4ELj16ENS_18Kernel_traits_baseILj4096EfffffjLj128EEEEELb0ELb1ELb0ELb0EEEvNS_9FwdParamsE)
        /*011c*/ 	.word	0x00000000


	//----- nvinfo : EIATTR_REGCOUNT
	.align		4
.L_56:
        /*0120*/ 	.byte	0x04, 0x2f
        /*0122*/ 	.short	(.L_58 - .L_57)
	.align		4
.L_57:
        /*0124*/ 	.word	index@(_ZN10layer_norm13ln_fwd_kernelINS_13Kernel_traitsIfffffjLj4096ELj1ELj1ELj4ELj16ENS_18Kernel_traits_baseILj4096EfffffjLj128EEEEELb0ELb0ELb1ELb1EEEvNS_9FwdParamsE)
        /*0128*/ 	.word	0x0000007f


	//----- nvinfo : EIATTR_FRAME_SIZE
	.align		4
.L_58:
        /*012c*/ 	.byte	0x04, 0x11
        /*012e*/ 	.short	(.L_60 - .L_59)
	.align		4
.L_59:
        /*0130*/ 	.word	index@(_ZN10layer_norm13ln_fwd_kernelINS_13Kernel_traitsIfffffjLj4096ELj1ELj1ELj4ELj16ENS_18Kernel_traits_baseILj4096EfffffjLj128EEEEELb0ELb0ELb1ELb1EEEvNS_9FwdParamsE)
        /*0134*/ 	.word	0x00000000


	//----- nvinfo : EIATTR_REGCOUNT
	.align		4
.L_60:
        /*0138*/ 	.byte	0x04, 0x2f
        /*013a*/ 	.short	(.L_62 - .L_61)
	.align		4
.L_61:
        /*013c*/ 	.word	index@(_ZN10layer_norm13ln_fwd_kernelINS_13Kernel_traitsIfffffjLj4096ELj1ELj1ELj4ELj16ENS_18Kernel_traits_baseILj4096EfffffjLj128EEEEELb0ELb0ELb1ELb0EEEvNS_9FwdParamsE)
        /*0140*/ 	.word	0x0000008c


	//----- nvinfo : EIATTR_FRAME_SIZE
	.align		4
.L_62:
        /*0144*/ 	.byte	0x04, 0x11
        /*0146*/ 	.short	(.L_64 - .L_63)
	.align		4
.L_63:
        /*0148*/ 	.word	index@(_ZN10layer_norm13ln_fwd_kernelINS_13Kernel_traitsIfffffjLj4096ELj1ELj1ELj4ELj16ENS_18Kernel_traits_baseILj4096EfffffjLj128EEEEELb0ELb0ELb1ELb0EEEvNS_9FwdParamsE)
        /*014c*/ 	.word	0x00000000


	//----- nvinfo : EIATTR_REGCOUNT
	.align		4
.L_64:
        /*0150*/ 	.byte	0x04, 0x2f
        /*0152*/ 	.short	(.L_66 - .L_65)
	.align		4
.L_65:
        /*0154*/ 	.word	index@(_ZN10layer_norm13ln_fwd_kernelINS_13Kernel_traitsIfffffjLj4096ELj1ELj1ELj4ELj16ENS_18Kernel_traits_baseILj4096EfffffjLj128EEEEELb0ELb0ELb0ELb1EEEvNS_9FwdParamsE)
        /*0158*/ 	.word	0x000000a8


	//----- nvinfo : EIATTR_FRAME_SIZE
	.align		4
.L_66:
        /*015c*/ 	.byte	0x04, 0x11
        /*015e*/ 	.short	(.L_68 - .L_67)
	.align		4
.L_67:
        /*0160*/ 	.word	index@(_ZN10layer_norm13ln_fwd_kernelINS_13Kernel_traitsIfffffjLj4096ELj1ELj1ELj4ELj16ENS_18Kernel_traits_baseILj4096EfffffjLj128EEEEELb0ELb0ELb0ELb1EEEvNS_9FwdParamsE)
        /*0164*/ 	.word	0x00000000


	//----- nvinfo : EIATTR_REGCOUNT
	.align		4
.L_68:
        /*0168*/ 	.byte	0x04, 0x2f
        /*016a*/ 	.short	(.L_70 - .L_69)
	.align		4
.L_69:
        /*016c*/ 	.word	index@(_ZN10layer_norm13ln_fwd_kernelINS_13Kernel_traitsIfffffjLj4096ELj1ELj1ELj4ELj16ENS_18Kernel_traits_baseILj4096EfffffjLj128EEEEELb0ELb0ELb0ELb0EEEvNS_9FwdParamsE)
        /*0170*/ 	.word	0x00000080


	//----- nvinfo : EIATTR_FRAME_SIZE
	.align		4
.L_70:
        /*0174*/ 	.byte	0x04, 0x11
        /*0176*/ 	.short	(.L_72 - .L_71)
	.align		4
.L_71:
        /*0178*/ 	.word	index@(_ZN10layer_norm13ln_fwd_kernelINS_13Kernel_traitsIfffffjLj4096ELj1ELj1ELj4ELj16ENS_18Kernel_traits_baseILj4096EfffffjLj128EEEEELb0ELb0ELb0ELb0EEEvNS_9FwdParamsE)
        /*017c*/ 	.word	0x00000000


	//----- nvinfo : EIATTR_REGCOUNT
	.align		4
.L_72:
        /*0180*/ 	.byte	0x04, 0x2f
        /*0182*/ 	.short	(.L_74 - .L_73)
	.align		4
.L_73:
        /*0184*/ 	.word	index@(_ZN10layer_norm13ln_fwd_kernelINS_13Kernel_traitsI6__halfffffjLj4096ELj1ELj1ELj4ELj16ENS_18Kernel_traits_baseILj4096ES2_ffffjLj128EEEEELb1ELb1ELb1ELb1EEEvNS_9FwdParamsE)
        /*0188*/ 	.word	0x000000a8


	//----- nvinfo : EIATTR_FRAME_SIZE
	.align		4
.L_74:
        /*018c*/ 	.byte	0x04, 0x11
        /*018e*/ 	.short	(.L_76 - .L_75)
	.align		4
.L_75:
        /*0190*/ 	.word	index@(_ZN10layer_norm13ln_fwd_kernelINS_13Kernel_traitsI6__halfffffjLj4096ELj1ELj1ELj4ELj16ENS_18Kernel_traits_baseILj4096ES2_ffffjLj128EEEEELb1ELb1ELb1ELb1EEEvNS_9FwdParamsE)
        /*0194*/ 	.word	0x00000000


	//----- nvinfo : EIATTR_REGCOUNT
	.align		4
.L_76:
        /*0198*/ 	.byte	0x04, 0x2f
        /*019a*/ 	.short	(.L_78 - .L_77)
	.align		4
.L_77:
        /*019c*/ 	.word	index@(_ZN10layer_norm13ln_fwd_kernelINS_13Kernel_traitsI6__halfffffjLj4096ELj1ELj1ELj4ELj16ENS_18Kernel_traits_baseILj4096ES2_ffffjLj128EEEEELb1ELb1ELb1ELb0EEEvNS_9FwdParamsE)
        /*01a0*/ 	.word	0x000000b9


	//----- nvinfo : EIATTR_FRAME_SIZE
	.align		4
.L_78:
        /*01a4*/ 	.byte	0x04, 0x11
        /*01a6*/ 	.short	(.L_80 - .L_79)
	.align		4
.L_79:
        /*01a8*/ 	.word	index@(_ZN10layer_norm13ln_fwd_kernelINS_13Kernel_traitsI6__halfffffjLj4096ELj1ELj1ELj4ELj16ENS_18Kernel_traits_baseILj4096ES2_ffffjLj128EEEEELb1ELb1ELb1ELb0EEEvNS_9FwdParamsE)
        /*01ac*/ 	.word	0x00000000


	//----- nvinfo : EIATTR_REGCOUNT
	.align		4
.L_80:
        /*01b0*/ 	.byte	0x04, 0x2f
        /*01b2*/ 	.short	(.L_82 - .L_81)
	.align		4
.L_81:
        /*01b4*/ 	.word	index@(_ZN10layer_norm13ln_fwd_kernelINS_13Kernel_traitsI6__halfffffjLj4096ELj1ELj1ELj4ELj16ENS_18Kernel_traits_baseILj4096ES2_ffffjLj128EEEEELb1ELb1ELb0ELb1EEEvNS_9FwdParamsE)
        /*01b8*/ 	.word	0x000000a8


	//----- nvinfo : EIATTR_FRAME_SIZE
	.align		4
.L_82:
        /*01bc*/ 	.byte	0x04, 0x11
        /*01be*/ 	.short	(.L_84 - .L_83)
	.align		4
.L_83:
        /*01c0*/ 	.word	index@(_ZN10layer_norm13ln_fwd_kernelINS_13Kernel_traitsI6__halfffffjLj4096ELj1ELj1ELj4ELj16ENS_18Kernel_traits_baseILj4096ES2_ffffjLj128EEEEELb1ELb1ELb0ELb1EEEvNS_9FwdParamsE)
        /*01c4*/ 	.word	0x00000000


	//----- nvinfo : EIATTR_REGCOUNT
	.align		4
.L_84:
        /*01c8*/ 	.byte	0x04, 0x2f
        /*01ca*/ 	.short	(.L_86 - .L_85)
	.align		4
.L_85:
        /*01cc*/ 	.word	index@(_ZN10layer_norm13ln_fwd_kernelINS_13Kernel_traitsI6__halfffffjLj4096ELj1ELj1ELj4ELj16ENS_18Kernel_traits_baseILj4096ES2_ffffjLj128EEEEELb1ELb1ELb0ELb0EEEvNS_9FwdParamsE)
        /*01d0*/ 	.word	0x000000b0


	//----- nvinfo : EIATTR_FRAME_SIZE
	.align		4
.L_86:
        /*01d4*/ 	.byte	0x04, 0x11
        /*01d6*/ 	.short	(.L_88 - .L_87)
	.align		4
.L_87:
        /*01d8*/ 	.word	index@(_ZN10layer_norm13ln_fwd_kernelINS_13Kernel_traitsI6__halfffffjLj4096ELj1ELj1ELj4ELj16ENS_18Kernel_traits_baseILj4096ES2_ffffjLj128EEEEELb1ELb1ELb0ELb0EEEvNS_9FwdParamsE)
        /*01dc*/ 	.word	0x00000000


	//----- nvinfo : EIATTR_REGCOUNT
	.align		4
.L_88:
        /*01e0*/ 	.byte	0x04, 0x2f
        /*01e2*/ 	.short	(.L_90 - .L_89)
	.align		4
.L_89:
        /*01e4*/ 	.word	index@(_ZN10layer_norm13ln_fwd_kernelINS_13Kernel_traitsI6__halfffffjLj4096ELj1ELj1ELj4ELj16ENS_18Kernel_traits_baseILj4096ES2_ffffjLj128EEEEELb1ELb0ELb1ELb1EEEvNS_9FwdParamsE)
        /*01e8*/ 	.word	0x000000a7


	//----- nvinfo : EIATTR_FRAME_SIZE
	.align		4
.L_90:
        /*01ec*/ 	.byte	0x04, 0x11
        /*01ee*/ 	.short	(.L_92 - .L_91)
	.align		4
.L_91:
        /*01f0*/ 	.word	index@(_ZN10layer_norm13ln_fwd_kernelINS_13Kernel_traitsI6__halfffffjLj4096ELj1ELj1ELj4ELj16ENS_18Kernel_traits_baseILj4096ES2_ffffjLj128EEEEELb1ELb0ELb1ELb1EEEvNS_9FwdParamsE)
        /*01f4*/ 	.word	0x00000000


	//----- nvinfo : EIATTR_REGCOUNT
	.align		4
.L_92:
        /*01f8*/ 	.byte	0x04, 0x2f
        /*01fa*/ 	.short	(.L_94 - .L_93)
	.align		4
.L_93:
        /*01fc*/ 	.word	index@(_ZN10layer_norm13ln_fwd_kernelINS_13Kernel_traitsI6__halfffffjLj4096ELj1ELj1ELj4ELj16ENS_18Kernel_traits_baseILj4096ES2_ffffjLj128EEEEELb1ELb0ELb1ELb0EEEvNS_9FwdParamsE)
        /*0200*/ 	.word	0x0000009c


	//----- nvinfo : EIATTR_FRAME_SIZE
	.align		4
.L_94:
        /*0204*/ 	.byte	0x04, 0x11
        /*0206*/ 	.short	(.L_96 - .L_95)
	.align		4
.L_95:
        /*0208*/ 	.word	index@(_ZN10layer_norm13ln_fwd_kernelINS_13Kernel_traitsI6__halfffffjLj4096ELj1ELj1ELj4ELj16ENS_18Kernel_traits_baseILj4096ES2_ffffjLj128EEEEELb1ELb0ELb1ELb0EEEvNS_9FwdParamsE)
        /*020c*/ 	.word	0x00000000


	//----- nvinfo : EIATTR_REGCOUNT
	.align		4
.L_96:
        /*0210*/ 	.byte	0x04, 0x2f
        /*0212*/ 	.short	(.L_98 - .L_97)
	.align		4
.L_97:
        /*0214*/ 	.word	index@(_ZN10layer_norm13ln_fwd_kernelINS_13Kernel_traitsI6__halfffffjLj4096ELj1ELj1ELj4ELj16ENS_18Kernel_traits_baseILj4096ES2_ffffjLj128EEEEELb1ELb0ELb0ELb1EEEvNS_9FwdParamsE)
        /*0218*/ 	.word	0x000000a7


	//----- nvinfo : EIATTR_FRAME_SIZE
	.align		4
.L_98:
        /*021c*/ 	.byte	0x04, 0x11
        /*021e*/ 	.short	(.L_100 - .L_99)
	.align		4
.L_99:
        /*0220*/ 	.word	index@(_ZN10layer_norm13ln_fwd_kernelINS_13Kernel_traitsI6__halfffffjLj4096ELj1ELj1ELj4ELj16ENS_18Kernel_traits_baseILj4096ES2_ffffjLj128EEEEELb1ELb0ELb0ELb1EEEvNS_9FwdParamsE)
        /*0224*/ 	.word	0x00000000


	//----- nvinfo : EIATTR_REGCOUNT
	.align		4
.L_100:
        /*0228*/ 	.byte	0x04, 0x2f
        /*022a*/ 	.short	(.L_102 - .L_101)
	.align		4
.L_101:
        /*022c*/ 	.word	index@(_ZN10layer_norm13ln_fwd_kernelINS_13Kernel_traitsI6__halfffffjLj4096ELj1ELj1ELj4ELj16ENS_18Kernel_traits_baseILj4096ES2_ffffjLj128EEEEELb1ELb0ELb0ELb0EEEvNS_9FwdParamsE)
        /*0230*/ 	.word	0x0000008d


	//----- nvinfo : EIATTR_FRAME_SIZE
	.align		4
.L_102:
        /*0234*/ 	.byte	0x04, 0x11
        /*0236*/ 	.short	(.L_104 - .L_103)
	.align		4
.L_103:
        /*0238*/ 	.word	index@(_ZN10layer_norm13ln_fwd_kernelINS_13Kernel_traitsI6__halfffffjLj4096ELj1ELj1ELj4ELj16ENS_18Kernel_traits_baseILj4096ES2_ffffjLj128EEEEELb1ELb0ELb0ELb0EEEvNS_9FwdParamsE)
        /*023c*/ 	.word	0x00000000


	//----- nvinfo : EIATTR_REGCOUNT
	.align		4
.L_104:
        /*0240*/ 	.byte	0x04, 0x2f
        /*0242*/ 	.short	(.L_106 - .L_105)
	.align		4
.L_105:
        /*0244*/ 	.word	index@(_ZN10layer_norm13ln_fwd_kernelINS_13Kernel_traitsI6__halfffffjLj4096ELj1ELj1ELj4ELj16ENS_18Kernel_traits_baseILj4096ES2_ffffjLj128EEEEELb0ELb1ELb1ELb1EEEvNS_9FwdParamsE)
        /*0248*/ 	.word	0x000000a7


	//----- nvinfo : EIATTR_FRAME_SIZE
	.align		4
.L_106:
        /*024c*/ 	.byte	0x04, 0x11
        /*024e*/ 	.short	(.L_108 - .L_107)
	.align		4
.L_107:
        /*0250*/ 	.word	index@(_ZN10layer_norm13ln_fwd_kernelINS_13Kernel_traitsI6__halfffffjLj4096ELj1ELj1ELj4ELj16ENS_18Kernel_traits_baseILj4096ES2_ffffjLj128EEEEELb0ELb1ELb1ELb1EEEvNS_9FwdParamsE)
        /*0254*/ 	.word	0x00000000


	//----- nvinfo : EIATTR_REGCOUNT
	.align		4
.L_108:
        /*0258*/ 	.byte	0x04, 0x2f
        /*025a*/ 	.short	(.L_110 - .L_109)
	.align		4
.L_109:
        /*025c*/ 	.word	index@(_ZN10layer_norm13ln_fwd_kernelINS_13Kernel_traitsI6__halfffffjLj4096ELj1ELj1ELj4ELj16ENS_18Kernel_traits_baseILj4096ES2_ffffjLj128EEEEELb0ELb1ELb1ELb0EEEvNS_9FwdParamsE)
        /*0260*/ 	.word	0x000000ae


	//----- nvinfo : EIATTR_FRAME_SIZE
	.align		4
.L_110:
        /*0264*/ 	.byte	0x04, 0x11
        /*0266*/ 	.short	(.L_112 - .L_111)
	.align		4
.L_111:
        /*0268*/ 	.word	index@(_ZN10layer_norm13ln_fwd_kernelINS_13Kernel_traitsI6__halfffffjLj4096ELj1ELj1ELj4ELj16ENS_18Kernel_traits_baseILj4096ES2_ffffjLj128EEEEELb0ELb1ELb1ELb0EEEvNS_9FwdParamsE)
        /*026c*/ 	.word	0x00000000


	//----- nvinfo : EIATTR_REGCOUNT
	.align		4
.L_112:
        /*0270*/ 	.byte	0x04, 0x2f
        /*0272*/ 	.short	(.L_114 - .L_113)
	.align		4
.L_113:
        /*0274*/ 	.word	index@(_ZN10layer_norm13ln_fwd_kernelINS_13Kernel_traitsI6__halfffffjLj4096ELj1ELj1ELj4ELj16ENS_18Kernel_traits_baseILj4096ES2_ffffjLj128EEEEELb0ELb1ELb0ELb1EEEvNS_9FwdParamsE)
        /*0278*/ 	.word	0x000000a1


	//----- nvinfo : EIATTR_FRAME_SIZE
	.align		4
.L_114:
        /*027c*/ 	.byte	0x04, 0x11
        /*027e*/ 	.short	(.L_116 - .L_115)
	.align		4
.L_115:
        /*0280*/ 	.word	index@(_ZN10layer_norm13ln_fwd_kernelINS_13Kernel_traitsI6__halfffffjLj4096ELj1ELj1ELj4ELj16ENS_18Kernel_traits_baseILj4096ES2_ffffjLj128EEEEELb0ELb1ELb0ELb1EEEvNS_9FwdParamsE)
        /*0284*/ 	.word	0x00000000


	//----- nvinfo : EIATTR_REGCOUNT
	.align		4
.L_116:
        /*0288*/ 	.byte	0x04, 0x2f
        /*028a*/ 	.short	(.L_118 - .L_117)
	.align		4
.L_117:
        /*028c*/ 	.word	index@(_ZN10layer_norm13ln_fwd_kernelINS_13Kernel_traitsI6__halfffffjLj4096ELj1ELj1ELj4ELj16ENS_18Kernel_traits_baseILj4096ES2_ffffjLj128EEEEELb0ELb1ELb0ELb0EEEvNS_9FwdParamsE)
        /*0290*/ 	.word	0x0000009d


	//----- nvinfo : EIATTR_FRAME_SIZE
	.align		4
.L_118:
        /*0294*/ 	.byte	0x04, 0x11
        /*0296*/ 	.short	(.L_120 - .L_119)
	.align		4
.L_119:
        /*0298*/ 	.word	index@(_ZN10layer_norm13ln_fwd_kernelINS_13Kernel_traitsI6__halfffffjLj4096ELj1ELj1ELj4ELj16ENS_18Kernel_traits_baseILj4096ES2_ffffjLj128EEEEELb0ELb1ELb0ELb0EEEvNS_9FwdParamsE)
        /*029c*/ 	.word	0x00000000


	//----- nvinfo : EIATTR_REGCOUNT
	.align		4
.L_120:
        /*02a0*/ 	.byte	0x04, 0x2f
        /*02a2*/ 	.short	(.L_122 - .L_121)
	.align		4
.L_121:
        /*02a4*/ 	.word	index@(_ZN10layer_norm13ln_fwd_kernelINS_13Kernel_traitsI6__halfffffjLj4096ELj1ELj1ELj4ELj16ENS_18Kernel_traits_baseILj4096ES2_ffffjLj128EEEEELb0ELb0ELb1ELb1EEEvNS_9FwdParamsE)
        /*02a8*/ 	.word	0x0000007f


	//----- nvinfo : EIATTR_FRAME_SIZE
	.align		4
.L_122:
        /*02ac*/ 	.byte	0x04, 0x11
        /*02ae*/ 	.short	(.L_124 - .L_123)
	.align		4
.L_123:
        /*02b0*/ 	.word	index@(_ZN10layer_norm13ln_fwd_kernelINS_13Kernel_traitsI6__halfffffjLj4096ELj1ELj1ELj4ELj16ENS_18Kernel_traits_baseILj4096ES2_ffffjLj128EEEEELb0ELb0ELb1ELb1EEEvNS_9FwdParamsE)
        /*02b4*/ 	.word	0x00000000


	//----- nvinfo : EIATTR_REGCOUNT
	.align		4
.L_124:
        /*02b8*/ 	.byte	0x04, 0x2f
        /*02ba*/ 	.short	(.L_126 - .L_125)
	.align		4
.L_125:
        /*02bc*/ 	.word	index@(_ZN10layer_norm13ln_fwd_kernelINS_13Kernel_traitsI6__halfffffjLj4096ELj1ELj1ELj4ELj16ENS_18Kernel_traits_baseILj4096ES2_ffffjLj128EEEEELb0ELb0ELb1ELb0EEEvNS_9FwdParamsE)
        /*02c0*/ 	.word	0x0000008b


	//----- nvinfo : EIATTR_FRAME_SIZE
	.align		4
.L_126:
        /*02c4*/ 	.byte	0x04, 0x11
        /*02c6*/ 	.short	(.L_128 - .L_127)
	.align		4
.L_127:
        /*02c8*/ 	.word	index@(_ZN10layer_norm13ln_fwd_kernelINS_13Kernel_traitsI6__halfffffjLj4096ELj1ELj1ELj4ELj16ENS_18Kernel_traits_baseILj4096ES2_ffffjLj128EEEEELb0ELb0ELb1ELb0EEEvNS_9FwdParamsE)
        /*02cc*/ 	.word	0x00000000


	//----- nvinfo : EIATTR_REGCOUNT
	.align		4
.L_128:
        /*02d0*/ 	.byte	0x04, 0x2f
        /*02d2*/ 	.short	(.L_130 - .L_129)
	.align		4
.L_129:
        /*02d4*/ 	.word	index@(_ZN10layer_norm13ln_fwd_kernelINS_13Kernel_traitsI6__halfffffjLj4096ELj1ELj1ELj4ELj16ENS_18Kernel_traits_baseILj4096ES2_ffffjLj128EEEEELb0ELb0ELb0ELb1EEEvNS_9FwdParamsE)
        /*02d8*/ 	.word	0x00000080


	//----- nvinfo : EIATTR_FRAME_SIZE
	.align		4
.L_130:
        /*02dc*/ 	.byte	0x04, 0x11
        /*02de*/ 	.short	(.L_132 - .L_131)
	.align		4
.L_131:
        /*02e0*/ 	.word	index@(_ZN10layer_norm13ln_fwd_kernelINS_13Kernel_traitsI6__halfffffjLj4096ELj1ELj1ELj4ELj16ENS_18Kernel_traits_baseILj4096ES2_ffffjLj128EEEEELb0ELb0ELb0ELb1EEEvNS_9FwdParamsE)
        /*02e4*/ 	.word	0x00000000


	//----- nvinfo : EIATTR_REGCOUNT
	.align		4
.L_132:
        /*02e8*/ 	.byte	0x04, 0x2f
        /*02ea*/ 	.short	(.L_134 - .L_133)
	.align		4
.L_133:
        /*02ec*/ 	.word	index@(_ZN10layer_norm13ln_fwd_kernelINS_13Kernel_traitsI6__halfffffjLj4096ELj1ELj1ELj4ELj16ENS_18Kernel_traits_baseILj4096ES2_ffffjLj128EEEEELb0ELb0ELb0ELb0EEEvNS_9FwdParamsE)
        /*02f0*/ 	.word	0x00000080


	//----- nvinfo : EIATTR_FRAME_SIZE
	.align		4
.L_134:
        /*02f4*/ 	.byte	0x04, 0x11
        /*02f6*/ 	.short	(.L_136 - .L_135)
	.align		4
.L_135:
        /*02f8*/ 	.word	index@(_ZN10layer_norm13ln_fwd_kernelINS_13Kernel_traitsI6__halfffffjLj4096ELj1ELj1ELj4ELj16ENS_18Kernel_traits_baseILj4096ES2_ffffjLj128EEEEELb0ELb0ELb0ELb0EEEvNS_9FwdParamsE)
        /*02fc*/ 	.word	0x00000000


	//----- nvinfo : EIATTR_REGCOUNT
	.align		4
.L_136:
        /*0300*/ 	.byte	0x04, 0x2f
        /*0302*/ 	.short	(.L_138 - .L_137)
	.align		4
.L_137:
        /*0304*/ 	.word	index@(_ZN10layer_norm13ln_fwd_kernelINS_13Kernel_traitsIf6__halffS2_fjLj4096ELj1ELj1ELj4ELj16ENS_18Kernel_traits_baseILj4096EfS2_fS2_fjLj128EEEEELb1ELb1ELb1ELb1EEEvNS_9FwdParamsE)
        /*0308*/ 	.word	0x000000dc


	//----- nvinfo : EIATTR_FRAME_SIZE
	.align		4
.L_138:
        /*030c*/ 	.byte	0x04, 0x11
        /*030e*/ 	.short	(.L_140 - .L_139)
	.align		4
.L_139:
        /*0310*/ 	.word	index@(_ZN10layer_norm13ln_fwd_kernelINS_13Kernel_traitsIf6__halffS2_fjLj4096ELj1ELj1ELj4ELj16ENS_18Kernel_traits_baseILj4096EfS2_fS2_fjLj128EEEEELb1ELb1ELb1ELb1EEEvNS_9FwdParamsE)
        /*0314*/ 	.word	0x00000000


	//----- nvinfo : EIATTR_REGCOUNT
	.align		4
.L_140:
        /*0318*/ 	.byte	0x04, 0x2f
        /*031a*/ 	.short	(.L_142 - .L_141)
	.align		4
.L_141:
        /*031c*/ 	.word	index@(_ZN10layer_norm13ln_fwd_kernelINS_13Kernel_traitsIf6__halffS2_fjLj4096ELj1ELj1ELj4ELj16ENS_18Kernel_traits_baseILj4096EfS2_fS2_fjLj128EEEEELb1ELb1ELb1ELb0EEEvNS_9FwdParamsE)
        /*0320*/ 	.word	0x000000d0


	//----- nvinfo : EIATTR_FRAME_SIZE
	.align		4
.L_142:
        /*0324*/ 	.byte	0x04, 0x11
        /*0326*/ 	.short	(.L_144 - .L_143)
	.align		4
.L_143:
        /*0328*/ 	.word	index@(_ZN10layer_norm13ln_fwd_kernelINS_13Kernel_traitsIf6__halffS2_fjLj4096ELj1ELj1ELj4ELj16ENS_18Kernel_traits_baseILj4096EfS2_fS2_fjLj128EEEEELb1ELb1ELb1ELb0EEEvNS_9FwdParamsE)
        /*032c*/ 	.word	0x00000000


	//----- nvinfo : EIATTR_REGCOUNT
	.align		4
.L_144:
        /*0330*/ 	.byte	0x04, 0x2f
        /*0332*/ 	.short	(.L_146 - .L_145)
	.align		4
.L_145:
        /*0334*/ 	.word	index@(_ZN10layer_norm13ln_fwd_kernelINS_13Kernel_traitsIf6__halffS2_fjLj4096ELj1ELj1ELj4ELj16ENS_18Kernel_traits_baseILj4096EfS2_fS2_fjLj128EEEEELb1ELb1ELb0ELb1EEEvNS_9FwdParamsE)
        /*0338*/ 	.word	0x000000a8


	//----- nvinfo : EIATTR_FRAME_SIZE
	.align		4
.L_146:
        /*033c*/ 	.byte	0x04, 0x11
        /*033e*/ 	.short	(.L_148 - .L_147)
	.align		4
.L_147:
        /*0340*/ 	.word	index@(_ZN10layer_norm13ln_fwd_kernelINS_13Kernel_traitsIf6__halffS2_fjLj4096ELj1ELj1ELj4ELj16ENS_18Kernel_traits_baseILj4096EfS2_fS2_fjLj128EEEEELb1ELb1ELb0ELb1EEEvNS_9FwdParamsE)
        /*0344*/ 	.word	0x00000000


	//----- nvinfo : EIATTR_REGCOUNT
	.align		4
.L_148:
        /*0348*/ 	.byte	0x04, 0x2f
        /*034a*/ 	.short	(.L_150 - .L_149)
	.align		4
.L_149:
        /*034c*/ 	.word	index@(_ZN10layer_norm13ln_fwd_kernelINS_13Kernel_traitsIf6__halffS2_fjLj4096ELj1ELj1ELj4ELj16ENS_18Kernel_traits_baseILj4096EfS2_fS2_fjLj128EEEEELb1ELb1ELb0ELb0EEEvNS_9FwdParamsE)
        /*0350*/ 	.word	0x000000a8


	//----- nvinfo : EIATTR_FRAME_SIZE
	.align		4
.L_150:
        /*0354*/ 	.byte	0x04, 0x11
        /*0356*/ 	.short	(.L_152 - .L_151)
	.align		4
.L_151:
        /*0358*/ 	.word	index@(_ZN10layer_norm13ln_fwd_kernelINS_13Kernel_traitsIf6__halffS2_fjLj4096ELj1ELj1ELj4ELj16ENS_18Kernel_traits_baseILj4096EfS2_fS2_fjLj128EEEEELb1ELb1ELb0ELb0EEEvNS_9FwdParamsE)
        /*035c*/ 	.word	0x00000000


	//----- nvinfo : EIATTR_REGCOUNT
	.align		4
.L_152:
        /*0360*/ 	.byte	0x04, 0x2f
        /*0362*/ 	.short	(.L_154 - .L_153)
	.align		4
.L_153:
        /*0364*/ 	.word	index@(_ZN10layer_norm13ln_fwd_kernelINS_13Kernel_traitsIf6__halffS2_fjLj4096ELj1ELj1ELj4ELj16ENS_18Kernel_traits_baseILj4096EfS2_fS2_fjLj128EEEEELb1ELb0ELb1ELb1EEEvNS_9FwdParamsE)
        /*0368*/ 	.word	0x000000a8


	//----- nvinfo : EIATTR_FRAME_SIZE
	.align		4
.L_154:
        /*036c*/ 	.byte	0x04, 0x11
        /*036e*/ 	.short	(.L_156 - .L_155)
	.align		4
.L_155:
        /*0370*/ 	.word	index@(_ZN10layer_norm13ln_fwd_kernelINS_13Kernel_traitsIf6__halffS2_fjLj4096ELj1ELj1ELj4ELj16ENS_18Kernel_traits_baseILj4096EfS2_fS2_fjLj128EEEEELb1ELb0ELb1ELb1EEEvNS_9FwdParamsE)
        /*0374*/ 	.word	0x00000000


	//----- nvinfo : EIATTR_REGCOUNT
	.align		4
.L_156:
        /*0378*/ 	.byte	0x04, 0x2f
        /*037a*/ 	.short	(.L_158 - .L_157)
	.align		4
.L_157:
        /*037c*/ 	.word	index@(_ZN10layer_norm13ln_fwd_kernelINS_13Kernel_traitsIf6__halffS2_fjLj4096ELj1ELj1ELj4ELj16ENS_18Kernel_traits_baseILj4096EfS2_fS2_fjLj128EEEEELb1ELb0ELb1ELb0EEEvNS_9FwdParamsE)
        /*0380*/ 	.word	0x0000009b


	//----- nvinfo : EIATTR_FRAME_SIZE
	.align		4
.L_158:
        /*0384*/ 	.byte	0x04, 0x11
        /*0386*/ 	.short	(.L_160 - .L_159)
	.align		4
.L_159:
        /*0388*/ 	.word	index@(_ZN10layer_norm13ln_fwd_kernelINS_13Kernel_traitsIf6__halffS2_fjLj4096ELj1ELj1ELj4ELj16ENS_18Kernel_traits_baseILj4096EfS2_fS2_fjLj128EEEEELb1ELb0ELb1ELb0EEEvNS_9FwdParamsE)
        /*038c*/ 	.word	0x00000000


	//----- nvinfo : EIATTR_REGCOUNT
	.align		4
.L_160:
        /*0390*/ 	.byte	0x04, 0x2f
        /*0392*/ 	.short	(.L_162 - .L_161)
	.align		4
.L_161:
        /*0394*/ 	.word	index@(_ZN10layer_norm13ln_fwd_kernelINS_13Kernel_traitsIf6__halffS2_fjLj4096ELj1ELj1ELj4ELj16ENS_18Kernel_traits_baseILj4096EfS2_fS2_fjLj128EEEEELb1ELb0ELb0ELb1EEEvNS_9FwdParamsE)
        /*0398*/ 	.word	0x000000a3


	//----- nvinfo : EIATTR_FRAME_SIZE
	.align		4
.L_162:
        /*039c*/ 	.byte	0x04, 0x11
        /*039e*/ 	.short	(.L_164 - .L_163)
	.align		4
.L_163:
        /*03a0*/ 	.word	index@(_ZN10layer_norm13ln_fwd_kernelINS_13Kernel_traitsIf6__halffS2_fjLj4096ELj1ELj1ELj4ELj16ENS_18Kernel_traits_baseILj4096EfS2_fS2_fjLj128EEEEELb1ELb0ELb0ELb1EEEvNS_9FwdParamsE)
        /*03a4*/ 	.word	0x00000000


	//----- nvinfo : EIATTR_REGCOUNT
	.align		4
.L_164:
        /*03a8*/ 	.byte	0x04, 0x2f
        /*03aa*/ 	.short	(.L_166 - .L_165)
	.align		4
.L_165:
        /*03ac*/ 	.word	index@(_ZN10layer_norm13ln_fwd_kernelINS_13Kernel_traitsIf6__halffS2_fjLj4096ELj1ELj1ELj4ELj16ENS_18Kernel_traits_baseILj4096EfS2_fS2_fjLj128EEEEELb1ELb0ELb0ELb0EEEvNS_9FwdParamsE)
        /*03b0*/ 	.word	0x00000092


	//----- nvinfo : EIATTR_FRAME_SIZE
	.align		4
.L_166:
        /*03b4*/ 	.byte	0x04, 0x11
        /*03b6*/ 	.short	(.L_168 - .L_167)
	.align		4
.L_167:
        /*03b8*/ 	.word	index@(_ZN10layer_norm13ln_fwd_kernelINS_13Kernel_traitsIf6__halffS2_fjLj4096ELj1ELj1ELj4ELj16ENS_18Kernel_traits_baseILj4096EfS2_fS2_fjLj128EEEEELb1ELb0ELb0ELb0EEEvNS_9FwdParamsE)
        /*03bc*/ 	.word	0x00000000


	//----- nvinfo : EIATTR_REGCOUNT
	.align		4
.L_168:
        /*03c0*/ 	.byte	0x04, 0x2f
        /*03c2*/ 	.short	(.L_170 - .L_169)
	.align		4
.L_169:
        /*03c4*/ 	.word	index@(_ZN10layer_norm13ln_fwd_kernelINS_13Kernel_traitsIf6__halffS2_fjLj4096ELj1ELj1ELj4ELj16ENS_18Kernel_traits_baseILj4096EfS2_fS2_fjLj128EEEEELb0ELb1ELb1ELb1EEEvNS_9FwdParamsE)
        /*03c8*/ 	.word	0x000000a7


	//----- nvinfo : EIATTR_FRAME_SIZE
	.align		4
.L_170:
        /*03cc*/ 	.byte	0x04, 0x11
        /*03ce*/ 	.short	(.L_172 - .L_171)
	.align		4
.L_171:
        /*03d0*/ 	.word	index@(_ZN10layer_norm13ln_fwd_kernelINS_13Kernel_traitsIf6__halffS2_fjLj4096ELj1ELj1ELj4ELj16ENS_18Kernel_traits_baseILj4096EfS2_fS2_fjLj128EEEEELb0ELb1ELb1ELb1EEEvNS_9FwdParamsE)
        /*03d4*/ 	.word	0x00000000


	//----- nvinfo : EIATTR_REGCOUNT
	.align		4
.L_172:
        /*03d8*/ 	.byte	0x04, 0x2f
        /*03da*/ 	.short	(.L_174 - .L_173)
	.align		4
.L_173:
        /*03dc*/ 	.word	index@(_ZN10layer_norm13ln_fwd_kernelINS_13Kernel_traitsIf6__halffS2_fjLj4096ELj1ELj1ELj4ELj16ENS_18Kernel_traits_baseILj4096EfS2_fS2_fjLj128EEEEELb0ELb1ELb1ELb0EEEvNS_9FwdParamsE)
        /*03e0*/ 	.word	0x000000a8


	//----- nvinfo : EIATTR_FRAME_SIZE
	.align		4
.L_174:
        /*03e4*/ 	.byte	0x04, 0x11
        /*03e6*/ 	.short	(.L_176 - .L_175)
	.align		4
.L_175:
        /*03e8*/ 	.word	index@(_ZN10layer_norm13ln_fwd_kernelINS_13Kernel_traitsIf6__halffS2_fjLj4096ELj1ELj1ELj4ELj16ENS_18Kernel_traits_baseILj4096EfS2_fS2_fjLj128EEEEELb0ELb1ELb1ELb0EEEvNS_9FwdParamsE)
        /*03ec*/ 	.word	0x00000000


	//----- nvinfo : EIATTR_REGCOUNT
	.align		4
.L_176:
        /*03f0*/ 	.byte	0x04, 0x2f
        /*03f2*/ 	.short	(.L_178 - .L_177)
	.align		4
.L_177:
        /*03f4*/ 	.word	index@(_ZN10layer_norm13ln_fwd_kernelINS_13Kernel_traitsIf6__halffS2_fjLj4096ELj1ELj1ELj4ELj16ENS_18Kernel_traits_baseILj4096EfS2_fS2_fjLj128EEEEELb0ELb1ELb0ELb1EEEvNS_9FwdParamsE)
        /*03f8*/ 	.word	0x000000a8


	//----- nvinfo : EIATTR_FRAME_SIZE
	.align		4
.L_178:
        /*03fc*/ 	.byte	0x04, 0x11
        /*03fe*/ 	.short	(.L_180 - .L_179)
	.align		4
.L_179:
        /*0400*/ 	.word	index@(_ZN10layer_norm13ln_fwd_kernelINS_13Kernel_traitsIf6__halffS2_fjLj4096ELj1ELj1ELj4ELj16ENS_18Kernel_traits_baseILj4096EfS2_fS2_fjLj128EEEEELb0ELb1ELb0ELb1EEEvNS_9FwdParamsE)
        /*0404*/ 	.word	0x00000000


	//----- nvinfo : EIATTR_REGCOUNT
	.align		4
.L_180:
        /*0408*/ 	.byte	0x04, 0x2f
        /*040a*/ 	.short	(.L_182 - .L_181)
	.align		4
.L_181:
        /*040c*/ 	.word	index@(_ZN10layer_norm13ln_fwd_kernelINS_13Kernel_traitsIf6__halffS2_fjLj4096ELj1ELj1ELj4ELj16ENS_18Kernel_traits_baseILj4096EfS2_fS2_fjLj128EEEEELb0ELb1ELb0ELb0EEEvNS_9FwdParamsE)
        /*0410*/ 	.word	0x000000a0


	//----- nvinfo : EIATTR_FRAME_SIZE
	.align		4
.L_182:
        /*0414*/ 	.byte	0x04, 0x11
        /*0416*/ 	.short	(.L_184 - .L_183)
	.align		4
.L_183:
        /*0418*/ 	.word	index@(_ZN10layer_norm13ln_fwd_kernelINS_13Kernel_traitsIf6__halffS2_fjLj4096ELj1ELj1ELj4ELj16ENS_18Kernel_traits_baseILj4096EfS2_fS2_fjLj128EEEEELb0ELb1ELb0ELb0EEEvNS_9FwdParamsE)
        /*041c*/ 	.word	0x00000000


	//----- nvinfo : EIATTR_REGCOUNT
	.align		4
.L_184:
        /*0420*/ 	.byte	0x04, 0x2f
        /*0422*/ 	.short	(.L_186 - .L_185)
	.align		4
.L_185:
        /*0424*/ 	.word	index@(_ZN10layer_norm13ln_fwd_kernelINS_13Kernel_traitsIf6__halffS2_fjLj4096ELj1ELj1ELj4ELj16ENS_18Kernel_traits_baseILj4096EfS2_fS2_fjLj128EEEEELb0ELb0ELb1ELb1EEEvNS_9FwdParamsE)
        /*0428*/ 	.word	0x00000082


	//----- nvinfo : EIATTR_FRAME_SIZE
	.align		4
.L_186:
        /*042c*/ 	.byte	0x04, 0x11
        /*042e*/ 	.short	(.L_188 - .L_187)
	.align		4
.L_187:
        /*0430*/ 	.word	index@(_ZN10layer_norm13ln_fwd_kernelINS_13Kernel_traitsIf6__halffS2_fjLj4096ELj1ELj1ELj4ELj16ENS_18Kernel_traits_baseILj4096EfS2_fS2_fjLj128EEEEELb0ELb0ELb1ELb1EEEvNS_9FwdParamsE)
        /*0434*/ 	.word	0x00000000


	//----- nvinfo : EIATTR_REGCOUNT
	.align		4
.L_188:
        /*0438*/ 	.byte	0x04, 0x2f
        /*043a*/ 	.short	(.L_190 - .L_189)
	.align		4
.L_189:
        /*043c*/ 	.word	index@(_ZN10layer_norm13ln_fwd_kernelINS_13Kernel_traitsIf6__halffS2_fjLj4096ELj1ELj1ELj4ELj16ENS_18Kernel_traits_baseILj4096EfS2_fS2_fjLj128EEEEELb0ELb0ELb1ELb0EEEvNS_9FwdParamsE)
        /*0440*/ 	.word	0x00000088


	//----- nvinfo : EIATTR_FRAME_SIZE
	.align		4
.L_190:
        /*0444*/ 	.byte	0x04, 0x11
        /*0446*/ 	.short	(.L_192 - .L_191)
	.align		4
.L_191:
        /*0448*/ 	.word	index@(_ZN10layer_norm13ln_fwd_kernelINS_13Kernel_traitsIf6__halffS2_fjLj4096ELj1ELj1ELj4ELj16ENS_18Kernel_traits_baseILj4096EfS2_fS2_fjLj128EEEEELb0ELb0ELb1ELb0EEEvNS_9FwdParamsE)
        /*044c*/ 	.word	0x00000000


	//----- nvinfo : EIATTR_REGCOUNT
	.align		4
.L_192:
        /*0450*/ 	.byte	0x04, 0x2f
        /*0452*/ 	.short	(.L_194 - .L_193)
	.align		4
.L_193:
        /*0454*/ 	.word	index@(_ZN10layer_norm13ln_fwd_kernelINS_13Kernel_traitsIf6__halffS2_fjLj4096ELj1ELj1ELj4ELj16ENS_18Kernel_traits_baseILj4096EfS2_fS2_fjLj128EEEEELb0ELb0ELb0ELb1EEEvNS_9FwdParamsE)
        /*0458*/ 	.word	0x00000080


	//----- nvinfo : EIATTR_FRAME_SIZE
	.align		4
.L_194:
        /*045c*/ 	.byte	0x04, 0x11
        /*045e*/ 	.short	(.L_196 - .L_195)
	.align		4
.L_195:
        /*0460*/ 	.word	index@(_ZN10layer_norm13ln_fwd_kernelINS_13Kernel_traitsIf6__halffS2_fjLj4096ELj1ELj1ELj4ELj16ENS_18Kernel_traits_baseILj4096EfS2_fS2_fjLj128EEEEELb0ELb0ELb0ELb1EEEvNS_9FwdParamsE)
        /*0464*/ 	.word	0x00000000


	//----- nvinfo : EIATTR_REGCOUNT
	.align		4
.L_196:
        /*0468*/ 	.byte	0x04, 0x2f
        /*046a*/ 	.short	(.L_198 - .L_197)
	.align		4
.L_197:
        /*046c*/ 	.word	index@(_ZN10layer_norm13ln_fwd_kernelINS_13Kernel_traitsIf6__halffS2_fjLj4096ELj1ELj1ELj4ELj16ENS_18Kernel_traits_baseILj4096EfS2_fS2_fjLj128EEEEELb0ELb0ELb0ELb0EEEvNS_9FwdParamsE)
        /*0470*/ 	.word	0x00000080


	//----- nvinfo : EIATTR_FRAME_SIZE
	.align		4
.L_198:
        /*0474*/ 	.byte	0x04, 0x11
        /*0476*/ 	.short	(.L_200 - .L_199)
	.align		4
.L_199:
        /*0478*/ 	.word	index@(_ZN10layer_norm13ln_fwd_kernelINS_13Kernel_traitsIf6__halffS2_fjLj4096ELj1ELj1ELj4ELj16ENS_18Kernel_traits_baseILj4096EfS2_fS2_fjLj128EEEEELb0ELb0ELb0ELb0EEEvNS_9FwdParamsE)
        /*047c*/ 	.word	0x00000000


	//----- nvinfo : EIATTR_REGCOUNT
	.align		4
.L_200:
        /*0480*/ 	.byte	0x04, 0x2f
        /*0482*/ 	.short	(.L_202 - .L_201)
	.align		4
.L_201:
        /*0484*/ 	.word	index@(_ZN10layer_norm13ln_fwd_kernelINS_13Kernel_traitsI6__halfS2_fS2_fjLj4096ELj1ELj1ELj4ELj16ENS_18Kernel_traits_baseILj4096ES2_S2_fS2_fjLj128EEEEELb1ELb1ELb1ELb1EEEvNS_9FwdParamsE)
        /*0488*/ 	.word	0x000000a7


	//----- nvinfo : EIATTR_FRAME_SIZE
	.align		4
.L_202:
        /*048c*/ 	.byte	0x04, 0x11
        /*048e*/ 	.short	(.L_204 - .L_203)
	.align		4
.L_203:
        /*0490*/ 	.word	index@(_ZN10layer_norm13ln_fwd_kernelINS_13Kernel_traitsI6__halfS2_fS2_fjLj4096ELj1ELj1ELj4ELj16ENS_18Kernel_traits_baseILj4096ES2_S2_fS2_fjLj128EEEEELb1ELb1ELb1ELb1EEEvNS_9FwdParamsE)
        /*0494*/ 	.word	0x00000000


	//----- nvinfo : EIATTR_REGCOUNT
	.align		4
.L_204:
        /*0498*/ 	.byte	0x04, 0x2f
        /*049a*/ 	.short	(.L_206 - .L_205)
	.align		4
.L_205:
        /*049c*/ 	.word	index@(_ZN10layer_norm13ln_fwd_kernelINS_13Kernel_traitsI6__halfS2_fS2_fjLj4096ELj1ELj1ELj4ELj16ENS_18Kernel_traits_baseILj4096ES2_S2_fS2_fjLj128EEEEELb1ELb1ELb1ELb0EEEvNS_9FwdParamsE)
        /*04a0*/ 	.word	0x000000d1


	//----- nvinfo : EIATTR_FRAME_SIZE
	.align		4
.L_206:
        /*04a4*/ 	.byte	0x04, 0x11
        /*04a6*/ 	.short	(.L_208 - .L_207)
	.align		4
.L_207:
        /*04a8*/ 	.word	index@(_ZN10layer_norm13ln_fwd_kernelINS_13Kernel_traitsI6__halfS2_fS2_fjLj4096ELj1ELj1ELj4ELj16ENS_18Kernel_traits_baseILj4096ES2_S2_fS2_fjLj128EEEEELb1ELb1ELb1ELb0EEEvNS_9FwdParamsE)
        /*04ac*/ 	.word	0x00000000


	//----- nvinfo : EIATTR_REGCOUNT
	.align		4
.L_208:
        /*04b0*/ 	.byte	0x04, 0x2f
        /*04b2*/ 	.short	(.L_210 - .L_209)
	.align		4
.L_209:
        /*04b4*/ 	.word	index@(_ZN10layer_norm13ln_fwd_kernelINS_13Kernel_traitsI6__halfS2_fS2_fjLj4096ELj1ELj1ELj4ELj16ENS_18Kernel_traits_baseILj4096ES2_S2_fS2_fjLj128EEEEELb1ELb1ELb0ELb1EEEvNS_9FwdParamsE)
        /*04b8*/ 	.word	0x000000a2


	//----- nvinfo : EIATTR_FRAME_SIZE
	.align		4
.L_210:
        /*04bc*/ 	.byte	0x04, 0x11
        /*04be*/ 	.short	(.L_212 - .L_211)
	.align		4
.L_211:
        /*04c0*/ 	.word	index@(_ZN10layer_norm13ln_fwd_kernelINS_13Kernel_traitsI6__halfS2_fS2_fjLj4096ELj1ELj1ELj4ELj16ENS_18Kernel_traits_baseILj4096ES2_S2_fS2_fjLj128EEEEELb1ELb1ELb0ELb1EEEvNS_9FwdParamsE)
        /*04c4*/ 	.word	0x00000000


	//----- nvinfo : EIATTR_REGCOUNT
	.align		4
.L_212:
        /*04c8*/ 	.byte	0x04, 0x2f
        /*04ca*/ 	.short	(.L_214 - .L_213)
	.align		4
.L_213:
        /*04cc*/ 	.word	index@(_ZN10layer_norm13ln_fwd_kernelINS_13Kernel_traitsI6__halfS2_fS2_fjLj4096ELj1ELj1ELj4ELj16ENS_18Kernel_traits_baseILj4096ES2_S2_fS2_fjLj128EEEEELb1ELb1ELb0ELb0EEEvNS_9FwdParamsE)
        /*04d0*/ 	.word	0x000000a8


	//----- nvinfo : EIATTR_FRAME_SIZE
	.align		4
.L_214:
        /*04d4*/ 	.byte	0x04, 0x11
        /*04d6*/ 	.short	(.L_216 - .L_215)
	.align		4
.L_215:
        /*04d8*/ 	.word	index@(_ZN10layer_norm13ln_fwd_kernelINS_13Kernel_traitsI6__halfS2_fS2_fjLj4096ELj1ELj1ELj4ELj16ENS_18Kernel_traits_baseILj4096ES2_S2_fS2_fjLj128EEEEELb1ELb1ELb0ELb0EEEvNS_9FwdParamsE)
        /*04dc*/ 	.word	0x00000008


	//----- nvinfo : EIATTR_REGCOUNT
	.align		4
.L_216:
        /*04e0*/ 	.byte	0x04, 0x2f
        /*04e2*/ 	.short	(.L_218 - .L_217)
	.align		4
.L_217:
        /*04e4*/ 	.word	index@(_ZN10layer_norm13ln_fwd_kernelINS_13Kernel_traitsI6__halfS2_fS2_fjLj4096ELj1ELj1ELj4ELj16ENS_18Kernel_traits_baseILj4096ES2_S2_fS2_fjLj128EEEEELb1ELb0ELb1ELb1EEEvNS_9FwdParamsE)
        /*04e8*/ 	.word	0x00000080


	//----- nvinfo : EIATTR_FRAME_SIZE
	.align		4
.L_218:
        /*04ec*/ 	.byte	0x04, 0x11
        /*04ee*/ 	.short	(.L_220 - .L_219)
	.align		4
.L_219:
        /*04f0*/ 	.word	index@(_ZN10layer_norm13ln_fwd_kernelINS_13Kernel_traitsI6__halfS2_fS2_fjLj4096ELj1ELj1ELj4ELj16ENS_18Kernel_traits_baseILj4096ES2_S2_fS2_fjLj128EEEEELb1ELb0ELb1ELb1EEEvNS_9FwdParamsE)
        /*04f4*/ 	.word	0x00000000


	//----- nvinfo : EIATTR_REGCOUNT
	.align		4
.L_220:
        /*04f8*/ 	.byte	0x04, 0x2f
        /*04fa*/ 	.short	(.L_222 - .L_221)
	.align		4
.L_221:
        /*04fc*/ 	.word	index@(_ZN10layer_norm13ln_fwd_kernelINS_13Kernel_traitsI6__halfS2_fS2_fjLj4096ELj1ELj1ELj4ELj16ENS_18Kernel_traits_baseILj4096ES2_S2_fS2_fjLj128EEEEELb1ELb0ELb1ELb0EEEvNS_9FwdParamsE)
        /*0500*/ 	.word	0x0000009b


	//----- nvinfo : EIATTR_FRAME_SIZE
	.align		4
.L_222:
        /*0504*/ 	.byte	0x04, 0x11
        /*0506*/ 	.short	(.L_224 - .L_223)
	.align		4
.L_223:
        /*0508*/ 	.word	index@(_ZN10layer_norm13ln_fwd_kernelINS_13Kernel_traitsI6__halfS2_fS2_fjLj4096ELj1ELj1ELj4ELj16ENS_18Kernel_traits_baseILj4096ES2_S2_fS2_fjLj128EEEEELb1ELb0ELb1ELb0EEEvNS_9FwdParamsE)
        /*050c*/ 	.word	0x00000000


	//----- nvinfo : EIATTR_REGCOUNT
	.align		4
.L_224:
        /*0510*/ 	.byte	0x04, 0x2f
        /*0512*/ 	.short	(.L_226 - .L_225)
	.align		4
.L_225:
        /*0514*/ 	.word	index@(_ZN10layer_norm13ln_fwd_kernelINS_13Kernel_traitsI6__halfS2_fS2_fjLj4096ELj1ELj1ELj4ELj16ENS_18Kernel_traits_baseILj4096ES2_S2_fS2_fjLj128EEEEELb1ELb0ELb0ELb1EEEvNS_9FwdParamsE)
        /*0518*/ 	.word	0x0000009f


	//----- nvinfo : EIATTR_FRAME_SIZE
	.align		4
.L_226:
        /*051c*/ 	.byte	0x04, 0x11
        /*051e*/ 	.short	(.L_228 - .L_227)
	.align		4
.L_227:
        /*0520*/ 	.word	index@(_ZN10layer_norm13ln_fwd_kernelINS_13Kernel_traitsI6__halfS2_fS2_fjLj4096ELj1ELj1ELj4ELj16ENS_18Kernel_traits_baseILj4096ES2_S2_fS2_fjLj128EEEEELb1ELb0ELb0ELb1EEEvNS_9FwdParamsE)
        /*0524*/ 	.word	0x00000000


	//----- nvinfo : EIATTR_REGCOUNT
	.align		4
.L_228:
        /*0528*/ 	.byte	0x04, 0x2f
        /*052a*/ 	.short	(.L_230 - .L_229)
	.align		4
.L_229:
        /*052c*/ 	.word	index@(_ZN10layer_norm13ln_fwd_kernelINS_13Kernel_traitsI6__halfS2_fS2_fjLj4096ELj1ELj1ELj4ELj16ENS_18Kernel_traits_baseILj4096ES2_S2_fS2_fjLj128EEEEELb1ELb0ELb0ELb0EEEvNS_9FwdParamsE)
        /*0530*/ 	.word	0x00000091


	//----- nvinfo : EIATTR_FRAME_SIZE
	.align		4
.L_230:
        /*0534*/ 	.byte	0x04, 0x11
        /*0536*/ 	.short	(.L_232 - .L_231)
	.align		4
.L_231:
        /*0538*/ 	.word	index@(_ZN10layer_norm13ln_fwd_kernelINS_13Kernel_traitsI6__halfS2_fS2_fjLj4096ELj1ELj1ELj4ELj16ENS_18Kernel_traits_baseILj4096ES2_S2_fS2_fjLj128EEEEELb1ELb0ELb0ELb0EEEvNS_9FwdParamsE)
        /*053c*/ 	.word	0x00000000


	//----- nvinfo : EIATTR_REGCOUNT
	.align		4
.L_232:
        /*0540*/ 	.byte	0x04, 0x2f
        /*0542*/ 	.short	(.L_234 - .L_233)
	.align		4
.L_233:
        /*0544*/ 	.word	index@(_ZN10layer_norm13ln_fwd_kernelINS_13Kernel_traitsI6__halfS2_fS2_fjLj4096ELj1ELj1ELj4ELj16ENS_18Kernel_traits_baseILj4096ES2_S2_fS2_fjLj128EEEEELb0ELb1ELb1ELb1EEEvNS_9FwdParamsE)
        /*0548*/ 	.word	0x000000a6


	//----- nvinfo : EIATTR_FRAME_SIZE
	.align		4
.L_234:
        /*054c*/ 	.byte	0x04, 0x11
        /*054e*/ 	.short	(.L_236 - .L_235)
	.align		4
.L_235:
        /*0550*/ 	.word	index@(_ZN10layer_norm13ln_fwd_kernelINS_13Kernel_traitsI6__halfS2_fS2_fjLj4096ELj1ELj1ELj4ELj16ENS_18Kernel_traits_baseILj4096ES2_S2_fS2_fjLj128EEEEELb0ELb1ELb1ELb1EEEvNS_9FwdParamsE)
        /*0554*/ 	.word	0x00000000


	//----- nvinfo : EIATTR_REGCOUNT
	.align		4
.L_236:
        /*0558*/ 	.byte	0x04, 0x2f
        /*055a*/ 	.short	(.L_238 - .L_237)
	.align		4
.L_237:
        /*055c*/ 	.word	index@(_ZN10layer_norm13ln_fwd_kernelINS_13Kernel_traitsI6__halfS2_fS2_fjLj4096ELj1ELj1ELj4ELj16ENS_18Kernel_traits_baseILj4096ES2_S2_fS2_fjLj128EEEEELb0ELb1ELb1ELb0EEEvNS_9FwdParamsE)
        /*0560*/ 	.word	0x000000a8


	//----- nvinfo : EIATTR_FRAME_SIZE
	.align		4
.L_238:
        /*0564*/ 	.byte	0x04, 0x11
        /*0566*/ 	.short	(.L_240 - .L_239)
	.align		4
.L_239:
        /*0568*/ 	.word	index@(_ZN10layer_norm13ln_fwd_kernelINS_13Kernel_traitsI6__halfS2_fS2_fjLj4096ELj1ELj1ELj4ELj16ENS_18Kernel_traits_baseILj4096ES2_S2_fS2_fjLj128EEEEELb0ELb1ELb1ELb0EEEvNS_9FwdParamsE)
        /*056c*/ 	.word	0x00000000


	//----- nvinfo : EIATTR_REGCOUNT
	.align		4
.L_240:
        /*0570*/ 	.byte	0x04, 0x2f
        /*0572*/ 	.short	(.L_242 - .L_241)
	.align		4
.L_241:
        /*0574*/ 	.word	index@(_ZN10layer_norm13ln_fwd_kernelINS_13Kernel_traitsI6__halfS2_fS2_fjLj4096ELj1ELj1ELj4ELj16ENS_18Kernel_traits_baseILj4096ES2_S2_fS2_fjLj128EEEEELb0ELb1ELb0ELb1EEEvNS_9FwdParamsE)
        /*0578*/ 	.word	0x000000a1


	//----- nvinfo : EIATTR_FRAME_SIZE
	.align		4
.L_242:
        /*057c*/ 	.byte	0x04, 0x11
        /*057e*/ 	.short	(.L_244 - .L_243)
	.align		4
.L_243:
        /*0580*/ 	.word	index@(_ZN10layer_norm13ln_fwd_kernelINS_13Kernel_traitsI6__halfS2_fS2_fjLj4096ELj1ELj1ELj4ELj16ENS_18Kernel_traits_baseILj4096ES2_S2_fS2_fjLj128EEEEELb0ELb1ELb0ELb1EEEvNS_9FwdParamsE)
        /*0584*/ 	.word	0x00000000


	//----- nvinfo : EIATTR_REGCOUNT
	.align		4
.L_244:
        /*0588*/ 	.byte	0x04, 0x2f
        /*058a*/ 	.short	(.L_246 - .L_245)
	.align		4
.L_245:
        /*058c*/ 	.word	index@(_ZN10layer_norm13ln_fwd_kernelINS_13Kernel_traitsI6__halfS2_fS2_fjLj4096ELj1ELj1ELj4ELj16ENS_18Kernel_traits_baseILj4096ES2_S2_fS2_fjLj128EEEEELb0ELb1ELb0ELb0EEEvNS_9FwdParamsE)
        /*0590*/ 	.word	0x000000a4


	//----- nvinfo : EIATTR_FRAME_SIZE
	.align		4
.L_246:
        /*0594*/ 	.byte	0x04, 0x11
        /*0596*/ 	.short	(.L_248 - .L_247)
	.align		4
.L_247:
        /*0598*/ 	.word	index@(_ZN10layer_norm13ln_fwd_kernelINS_13Kernel_traitsI6__halfS2_fS2_fjLj4096ELj1ELj1ELj4ELj16ENS_18Kernel_traits_baseILj4096ES2_S2_fS2_fjLj128EEEEELb0ELb1ELb0ELb0EEEvNS_9FwdParamsE)
        /*059c*/ 	.word	0x00000000


	//----- nvinfo : EIATTR_REGCOUNT
	.align		4
.L_248:
        /*05a0*/ 	.byte	0x04, 0x2f
        /*05a2*/ 	.short	(.L_250 - .L_249)
	.align		4
.L_249:
        /*05a4*/ 	.word	index@(_ZN10layer_norm13ln_fwd_kernelINS_13Kernel_traitsI6__halfS2_fS2_fjLj4096ELj1ELj1ELj4ELj16ENS_18Kernel_traits_baseILj4096ES2_S2_fS2_fjLj128EEEEELb0ELb0ELb1ELb1EEEvNS_9FwdParamsE)
        /*05a8*/ 	.word	0x0000007f


	//----- nvinfo : EIATTR_FRAME_SIZE
	.align		4
.L_250:
        /*05ac*/ 	.byte	0x04, 0x11
        /*05ae*/ 	.short	(.L_252 - .L_251)
	.align		4
.L_251:
        /*05b0*/ 	.word	index@(_ZN10layer_norm13ln_fwd_kernelINS_13Kernel_traitsI6__halfS2_fS2_fjLj4096ELj1ELj1ELj4ELj16ENS_18Kernel_traits_baseILj4096ES2_S2_fS2_fjLj128EEEEELb0ELb0ELb1ELb1EEEvNS_9FwdParamsE)
        /*05b4*/ 	.word	0x00000000


	//----- nvinfo : EIATTR_REGCOUNT
	.align		4
.L_252:
        /*05b8*/ 	.byte	0x04, 0x2f
        /*05ba*/ 	.short	(.L_254 - .L_253)
	.align		4
.L_253:
        /*05bc*/ 	.word	index@(_ZN10layer_norm13ln_fwd_kernelINS_13Kernel_traitsI6__halfS2_fS2_fjLj4096ELj1ELj1ELj4ELj16ENS_18Kernel_traits_baseILj4096ES2_S2_fS2_fjLj128EEEEELb0ELb0ELb1ELb0EEEvNS_9FwdParamsE)
        /*05c0*/ 	.word	0x00000089


	//----- nvinfo : EIATTR_FRAME_SIZE
	.align		4
.L_254:
        /*05c4*/ 	.byte	0x04, 0x11
        /*05c6*/ 	.short	(.L_256 - .L_255)
	.align		4
.L_255:
        /*05c8*/ 	.word	index@(_ZN10layer_norm13ln_fwd_kernelINS_13Kernel_traitsI6__halfS2_fS2_fjLj4096ELj1ELj1ELj4ELj16ENS_18Kernel_traits_baseILj4096ES2_S2_fS2_fjLj128EEEEELb0ELb0ELb1ELb0EEEvNS_9FwdParamsE)
        /*05cc*/ 	.word	0x00000000


	//----- nvinfo : EIATTR_REGCOUNT
	.align		4
.L_256:
        /*05d0*/ 	.byte	0x04, 0x2f
        /*05d2*/ 	.short	(.L_258 - .L_257)
	.align		4
.L_257:
        /*05d4*/ 	.word	index@(_ZN10layer_norm13ln_fwd_kernelINS_13Kernel_traitsI6__halfS2_fS2_fjLj4096ELj1ELj1ELj4ELj16ENS_18Kernel_traits_baseILj4096ES2_S2_fS2_fjLj128EEEEELb0ELb0ELb0ELb1EEEvNS_9FwdParamsE)
        /*05d8*/ 	.word	0x00000080


	//----- nvinfo : EIATTR_FRAME_SIZE
	.align		4
.L_258:
        /*05dc*/ 	.byte	0x04, 0x11
        /*05de*/ 	.short	(.L_260 - .L_259)
	.align		4
.L_259:
        /*05e0*/ 	.word	index@(_ZN10layer_norm13ln_fwd_kernelINS_13Kernel_traitsI6__halfS2_fS2_fjLj4096ELj1ELj1ELj4ELj16ENS_18Kernel_traits_baseILj4096ES2_S2_fS2_fjLj128EEEEELb0ELb0ELb0ELb1EEEvNS_9FwdParamsE)
        /*05e4*/ 	.word	0x00000000


	//----- nvinfo : EIATTR_REGCOUNT
	.align		4
.L_260:
        /*05e8*/ 	.byte	0x04, 0x2f
        /*05ea*/ 	.short	(.L_262 - .L_261)
	.align		4
.L_261:
        /*05ec*/ 	.word	index@(_ZN10layer_norm13ln_fwd_kernelINS_13Kernel_traitsI6__halfS2_fS2_fjLj4096ELj1ELj1ELj4ELj16ENS_18Kernel_traits_baseILj4096ES2_S2_fS2_fjLj128EEEEELb0ELb0ELb0ELb0EEEvNS_9FwdParamsE)
        /*05f0*/ 	.word	0x00000080


	//----- nvinfo : EIATTR_FRAME_SIZE
	.align		4
.L_262:
        /*05f4*/ 	.byte	0x04, 0x11
        /*05f6*/ 	.short	(.L_264 - .L_263)
	.align		4
.L_263:
        /*05f8*/ 	.word	index@(_ZN10layer_norm13ln_fwd_kernelINS_13Kernel_traitsI6__halfS2_fS2_fjLj4096ELj1ELj1ELj4ELj16ENS_18Kernel_traits_baseILj4096ES2_S2_fS2_fjLj128EEEEELb0ELb0ELb0ELb0EEEvNS_9FwdParamsE)
        /*05fc*/ 	.word	0x00000000


	//----- nvinfo : EIATTR_REGCOUNT
	.align		4
.L_264:
        /*0600*/ 	.byte	0x04, 0x2f
        /*0602*/ 	.short	(.L_266 - .L_265)
	.align		4
.L_265:
        /*0604*/ 	.word	index@(_ZN10layer_norm13ln_fwd_kernelINS_13Kernel_traitsIf6__halfS2_S2_fjLj4096ELj1ELj1ELj4ELj16ENS_18Kernel_traits_baseILj4096EfS2_S2_S2_fjLj128EEEEELb1ELb1ELb1ELb1EEEvNS_9FwdParamsE)
        /*0608*/ 	.word	0x000000d0


	//----- nvinfo : EIATTR_FRAME_SIZE
	.align		4
.L_266:
        /*060c*/ 	.byte	0x04, 0x11
        /*060e*/ 	.short	(.L_268 - .L_267)
	.align		4
.L_267:
        /*0610*/ 	.word	index@(_ZN10layer_norm13ln_fwd_kernelINS_13Kernel_traitsIf6__halfS2_S2_fjLj4096ELj1ELj1ELj4ELj16ENS_18Kernel_traits_baseILj4096EfS2_S2_S2_fjLj128EEEEELb1ELb1ELb1ELb1EEEvNS_9FwdParamsE)
        /*0614*/ 	.word	0x00000000


	//----- nvinfo : EIATTR_REGCOUNT
	.align		4
.L_268:
        /*0618*/ 	.byte	0x04, 0x2f
        /*061a*/ 	.short	(.L_270 - .L_269)
	.align		4
.L_269:
        /*061c*/ 	.word	index@(_ZN10layer_norm13ln_fwd_kernelINS_13Kernel_traitsIf6__halfS2_S2_fjLj4096ELj1ELj1ELj4ELj16ENS_18Kernel_traits_baseILj4096EfS2_S2_S2_fjLj128EEEEELb1ELb1ELb1ELb0EEEvNS_9FwdParamsE)
        /*0620*/ 	.word	0x000000dc


	//----- nvinfo : EIATTR_FRAME_SIZE
	.align		4
.L_270:
        /*0624*/ 	.byte	0x04, 0x11
        /*0626*/ 	.short	(.L_272 - .L_271)
	.align		4
.L_271:
        /*0628*/ 	.word	index@(_ZN10layer_norm13ln_fwd_kernelINS_13Kernel_traitsIf6__halfS2_S2_fjLj4096ELj1ELj1ELj4ELj16ENS_18Kernel_traits_baseILj4096EfS2_S2_S2_fjLj128EEEEELb1ELb1ELb1ELb0EEEvNS_9FwdParamsE)
        /*062c*/ 	.word	0x00000000


	//----- nvinfo : EIATTR_REGCOUNT
	.align		4
.L_272:
        /*0630*/ 	.byte	0x04, 0x2f
        /*0632*/ 	.short	(.L_274 - .L_273)
	.align		4
.L_273:
        /*0634*/ 	.word	index@(_ZN10layer_norm13ln_fwd_kernelINS_13Kernel_traitsIf6__halfS2_S2_fjLj4096ELj1ELj1ELj4ELj16ENS_18Kernel_traits_baseILj4096EfS2_S2_S2_fjLj128EEEEELb1ELb1ELb0ELb1EEEvNS_9FwdParamsE)
        /*0638*/ 	.word	0x000000a7


	//----- nvinfo : EIATTR_FRAME_SIZE
	.align		4
.L_274:
        /*063c*/ 	.byte	0x04, 0x11
        /*063e*/ 	.short	(.L_276 - .L_275)
	.align		4
.L_275:
        /*0640*/ 	.word	index@(_ZN10layer_norm13ln_fwd_kernelINS_13Kernel_traitsIf6__halfS2_S2_fjLj4096ELj1ELj1ELj4ELj16ENS_18Kernel_traits_baseILj4096EfS2_S2_S2_fjLj128EEEEELb1ELb1ELb0ELb1EEEvNS_9FwdParamsE)
        /*0644*/ 	.word	0x00000000


	//----- nvinfo : EIATTR_REGCOUNT
	.align		4
.L_276:
        /*0648*/ 	.byte	0x04, 0x2f
        /*064a*/ 	.short	(.L_278 - .L_277)
	.align		4
.L_277:
        /*064c*/ 	.word	index@(_ZN10layer_norm13ln_fwd_kernelINS_13Kernel_traitsIf6__halfS2_S2_fjLj4096ELj1ELj1ELj4ELj16ENS_18Kernel_traits_baseILj4096EfS2_S2_S2_fjLj128EEEEELb1ELb1ELb0ELb0EEEvNS_9FwdParamsE)
        /*0650*/ 	.word	0x000000a8


	//----- nvinfo : EIATTR_FRAME_SIZE
	.align		4
.L_278:
        /*0654*/ 	.byte	0x04, 0x11
        /*0656*/ 	.short	(.L_280 - .L_279)
	.align		4
.L_279:
        /*0658*/ 	.word	index@(_ZN10layer_norm13ln_fwd_kernelINS_13Kernel_traitsIf6__halfS2_S2_fjLj4096ELj1ELj1ELj4ELj16ENS_18Kernel_traits_baseILj4096EfS2_S2_S2_fjLj128EEEEELb1ELb1ELb0ELb0EEEvNS_9FwdParamsE)
        /*065c*/ 	.word	0x00000000


	//----- nvinfo : EIATTR_REGCOUNT
	.align		4
.L_280:
        /*0660*/ 	.byte	0x04, 0x2f
        /*0662*/ 	.short	(.L_282 - .L_281)
	.align		4
.L_281:
        /*0664*/ 	.word	index@(_ZN10layer_norm13ln_fwd_kernelINS_13Kernel_traitsIf6__halfS2_S2_fjLj4096ELj1ELj1ELj4ELj16ENS_18Kernel_traits_baseILj4096EfS2_S2_S2_fjLj128EEEEELb1ELb0ELb1ELb1EEEvNS_9FwdParamsE)
        /*0668*/ 	.word	0x000000a8


	//----- nvinfo : EIATTR_FRAME_SIZE
	.align		4
.L_282:
        /*066c*/ 	.byte	0x04, 0x11
        /*066e*/ 	.short	(.L_284 - .L_283)
	.align		4
.L_283:
        /*0670*/ 	.word	index@(_ZN10layer_norm13ln_fwd_kernelINS_13Kernel_traitsIf6__halfS2_S2_fjLj4096ELj1ELj1ELj4ELj16ENS_18Kernel_traits_baseILj4096EfS2_S2_S2_fjLj128EEEEELb1ELb0ELb1ELb1EEEvNS_9FwdParamsE)
        /*0674*/ 	.word	0x00000000


	//----- nvinfo : EIATTR_REGCOUNT
	.align		4
.L_284:
        /*0678*/ 	.byte	0x04, 0x2f
        /*067a*/ 	.short	(.L_286 - .L_285)
	.align		4
.L_285:
        /*067c*/ 	.word	index@(_ZN10layer_norm13ln_fwd_kernelINS_13Kernel_traitsIf6__halfS2_S2_fjLj4096ELj1ELj1ELj4ELj16ENS_18Kernel_traits_baseILj4096EfS2_S2_S2_fjLj128EEEEELb1ELb0ELb1ELb0EEEvNS_9FwdParamsE)
        /*0680*/ 	.word	0x000000a8


	//----- nvinfo : EIATTR_FRAME_SIZE
	.align		4
.L_286:
        /*0684*/ 	.byte	0x04, 0x11
        /*0686*/ 	.short	(.L_288 - .L_287)
	.align		4
.L_287:
        /*0688*/ 	.word	index@(_ZN10layer_norm13ln_fwd_kernelINS_13Kernel_traitsIf6__halfS2_S2_fjLj4096ELj1ELj1ELj4ELj16ENS_18Kernel_traits_baseILj4096EfS2_S2_S2_fjLj128EEEEELb1ELb0ELb1ELb0EEEvNS_9FwdParamsE)
        /*068c*/ 	.word	0x00000000


	//----- nvinfo : EIATTR_REGCOUNT
	.align		4
.L_288:
        /*0690*/ 	.byte	0x04, 0x2f
        /*0692*/ 	.short	(.L_290 - .L_289)
	.align		4
.L_289:
        /*0694*/ 	.word	index@(_ZN10layer_norm13ln_fwd_kernelINS_13Kernel_traitsIf6__halfS2_S2_fjLj4096ELj1ELj1ELj4ELj16ENS_18Kernel_traits_baseILj4096EfS2_S2_S2_fjLj128EEEEELb1ELb0ELb0ELb1EEEvNS_9FwdParamsE)
        /*0698*/ 	.word	0x000000a3


	//----- nvinfo : EIATTR_FRAME_SIZE
	.align		4
.L_290:
        /*069c*/ 	.byte	0x04, 0x11
        /*069e*/ 	.short	(.L_292 - .L_291)
	.align		4
.L_291:
        /*06a0*/ 	.word	index@(_ZN10layer_norm13ln_fwd_kernelINS_13Kernel_traitsIf6__halfS2_S2_fjLj4096ELj1ELj1ELj4ELj16ENS_18Kernel_traits_baseILj4096EfS2_S2_S2_fjLj128EEEEELb1ELb0ELb0ELb1EEEvNS_9FwdParamsE)
        /*06a4*/ 	.word	0x00000000


	//----- nvinfo : EIATTR_REGCOUNT
	.align		4
.L_292:
        /*06a8*/ 	.byte	0x04, 0x2f
        /*06aa*/ 	.short	(.L_294 - .L_293)
	.align		4
.L_293:
        /*06ac*/ 	.word	index@(_ZN10layer_norm13ln_fwd_kernelINS_13Kernel_traitsIf6__halfS2_S2_fjLj4096ELj1ELj1ELj4ELj16ENS_18Kernel_traits_baseILj4096EfS2_S2_S2_fjLj128EEEEELb1ELb0ELb0ELb0EEEvNS_9FwdParamsE)
        /*06b0*/ 	.word	0x000000a2


	//----- nvinfo : EIATTR_FRAME_SIZE
	.align		4
.L_294:
        /*06b4*/ 	.byte	0x04, 0x11
        /*06b6*/ 	.short	(.L_296 - .L_295)
	.align		4
.L_295:
        /*06b8*/ 	.word	index@(_ZN10layer_norm13ln_fwd_kernelINS_13Kernel_traitsIf6__halfS2_S2_fjLj4096ELj1ELj1ELj4ELj16ENS_18Kernel_traits_baseILj4096EfS2_S2_S2_fjLj128EEEEELb1ELb0ELb0ELb0EEEvNS_9FwdParamsE)
        /*06bc*/ 	.word	0x00000000


	//----- nvinfo : EIATTR_REGCOUNT
	.align		4
.L_296:
        /*06c0*/ 	.byte	0x04, 0x2f
        /*06c2*/ 	.short	(.L_298 - .L_297)
	.align		4
.L_297:
        /*06c4*/ 	.word	index@(_ZN10layer_norm13ln_fwd_kernelINS_13Kernel_traitsIf6__halfS2_S2_fjLj4096ELj1ELj1ELj4ELj16ENS_18Kernel_traits_baseILj4096EfS2_S2_S2_fjLj128EEEEELb0ELb1ELb1ELb1EEEvNS_9FwdParamsE)
        /*06c8*/ 	.word	0x000000a3


	//----- nvinfo : EIATTR_FRAME_SIZE
	.align		4
.L_298:
        /*06cc*/ 	.byte	0x04, 0x11
        /*06ce*/ 	.short	(.L_300 - .L_299)
	.align		4
.L_299:
        /*06d0*/ 	.word	index@(_ZN10layer_norm13ln_fwd_kernelINS_13Kernel_traitsIf6__halfS2_S2_fjLj4096ELj1ELj1ELj4ELj16ENS_18Kernel_traits_baseILj4096EfS2_S2_S2_fjLj128EEEEELb0ELb1ELb1ELb1EEEvNS_9FwdParamsE)
        /*06d4*/ 	.word	0x00000000


	//----- nvinfo : EIATTR_REGCOUNT
	.align		4
.L_300:
        /*06d8*/ 	.byte	0x04, 0x2f
        /*06da*/ 	.short	(.L_302 - .L_301)
	.align		4
.L_301:
        /*06dc*/ 	.word	index@(_ZN10layer_norm13ln_fwd_kernelINS_13Kernel_traitsIf6__halfS2_S2_fjLj4096ELj1ELj1ELj4ELj16ENS_18Kernel_traits_baseILj4096EfS2_S2_S2_fjLj128EEEEELb0ELb1ELb1ELb0EEEvNS_9FwdParamsE)
        /*06e0*/ 	.word	0x000000a6


	//----- nvinfo : EIATTR_FRAME_SIZE
	.align		4
.L_302:
        /*06e4*/ 	.byte	0x04, 0x11
        /*06e6*/ 	.short	(.L_304 - .L_303)
	.align		4
.L_303:
        /*06e8*/ 	.word	index@(_ZN10layer_norm13ln_fwd_kernelINS_13Kernel_traitsIf6__halfS2_S2_fjLj4096ELj1ELj1ELj4ELj16ENS_18Kernel_traits_baseILj4096EfS2_S2_S2_fjLj128EEEEELb0ELb1ELb1ELb0EEEvNS_9FwdParamsE)
        /*06ec*/ 	.word	0x00000000


	//----- nvinfo : EIATTR_REGCOUNT
	.align		4
.L_304:
        /*06f0*/ 	.byte	0x04, 0x2f
        /*06f2*/ 	.short	(.L_306 - .L_305)
	.align		4
.L_305:
        /*06f4*/ 	.word	index@(_ZN10layer_norm13ln_fwd_kernelINS_13Kernel_traitsIf6__halfS2_S2_fjLj4096ELj1ELj1ELj4ELj16ENS_18Kernel_traits_baseILj4096EfS2_S2_S2_fjLj128EEEEELb0ELb1ELb0ELb1EEEvNS_9FwdParamsE)
        /*06f8*/ 	.word	0x000000a8


	//----- nvinfo : EIATTR_FRAME_SIZE
	.align		4
.L_306:
        /*06fc*/ 	.byte	0x04, 0x11
        /*06fe*/ 	.short	(.L_308 - .L_307)
	.align		4
.L_307:
        /*0700*/ 	.word	index@(_ZN10layer_norm13ln_fwd_kernelINS_13Kernel_traitsIf6__halfS2_S2_fjLj4096ELj1ELj1ELj4ELj16ENS_18Kernel_traits_baseILj4096EfS2_S2_S2_fjLj128EEEEELb0ELb1ELb0ELb1EEEvNS_9FwdParamsE)
        /*0704*/ 	.word	0x00000000


	//----- nvinfo : EIATTR_REGCOUNT
	.align		4
.L_308:
        /*0708*/ 	.byte	0x04, 0x2f
        /*070a*/ 	.short	(.L_310 - .L_309)
	.align		4
.L_309:
        /*070c*/ 	.word	index@(_ZN10layer_norm13ln_fwd_kernelINS_13Kernel_traitsIf6__halfS2_S2_fjLj4096ELj1ELj1ELj4ELj16ENS_18Kernel_traits_baseILj4096EfS2_S2_S2_fjLj128EEEEELb0ELb1ELb0ELb0EEEvNS_9FwdParamsE)
        /*0710*/ 	.word	0x0000009e


	//----- nvinfo : EIATTR_FRAME_SIZE
	.align		4
.L_310:
        /*0714*/ 	.byte	0x04, 0x11
        /*0716*/ 	.short	(.L_312 - .L_311)
	.align		4
.L_311:
        /*0718*/ 	.word	index@(_ZN10layer_norm13ln_fwd_kernelINS_13Kernel_traitsIf6__halfS2_S2_fjLj4096ELj1ELj1ELj4ELj16ENS_18Kernel_traits_baseILj4096EfS2_S2_S2_fjLj128EEEEELb0ELb1ELb0ELb0EEEvNS_9FwdParamsE)
        /*071c*/ 	.word	0x00000000


	//----- nvinfo : EIATTR_REGCOUNT
	.align		4
.L_312:
        /*0720*/ 	.byte	0x04, 0x2f
        /*0722*/ 	.short	(.L_314 - .L_313)
	.align		4
.L_313:
        /*0724*/ 	.word	index@(_ZN10layer_norm13ln_fwd_kernelINS_13Kernel_traitsIf6__halfS2_S2_fjLj4096ELj1ELj1ELj4ELj16ENS_18Kernel_traits_baseILj4096EfS2_S2_S2_fjLj128EEEEELb0ELb0ELb1ELb1EEEvNS_9FwdParamsE)
        /*0728*/ 	.word	0x00000080


	//----- nvinfo : EIATTR_FRAME_SIZE
	.align		4
.L_314:
        /*072c*/ 	.byte	0x04, 0x11
        /*072e*/ 	.short	(.L_316 - .L_315)
	.align		4
.L_315:
        /*0730*/ 	.word	index@(_ZN10layer_norm13ln_fwd_kernelINS_13Kernel_traitsIf6__halfS2_S2_fjLj4096ELj1ELj1ELj4ELj16ENS_18Kernel_traits_baseILj4096EfS2_S2_S2_fjLj128EEEEELb0ELb0ELb1ELb1EEEvNS_9FwdParamsE)
        /*0734*/ 	.word	0x00000000


	//----- nvinfo : EIATTR_REGCOUNT
	.align		4
.L_316:
        /*0738*/ 	.byte	0x04, 0x2f
        /*073a*/ 	.short	(.L_318 - .L_317)
	.align		4
.L_317:
        /*073c*/ 	.word	index@(_ZN10layer_norm13ln_fwd_kernelINS_13Kernel_traitsIf6__halfS2_S2_fjLj4096ELj1ELj1ELj4ELj16ENS_18Kernel_traits_baseILj4096EfS2_S2_S2_fjLj128EEEEELb0ELb0ELb1ELb0EEEvNS_9FwdParamsE)
        /*0740*/ 	.word	0x00000080


	//----- nvinfo : EIATTR_FRAME_SIZE
	.align		4
.L_318:
        /*0744*/ 	.byte	0x04, 0x11
        /*0746*/ 	.short	(.L_320 - .L_319)
	.align		4
.L_319:
        /*0748*/ 	.word	index@(_ZN10layer_norm13ln_fwd_kernelINS_13Kernel_traitsIf6__halfS2_S2_fjLj4096ELj1ELj1ELj4ELj16ENS_18Kernel_traits_baseILj4096EfS2_S2_S2_fjLj128EEEEELb0ELb0ELb1ELb0EEEvNS_9FwdParamsE)
        /*074c*/ 	.word	0x00000000


	//----- nvinfo : EIATTR_REGCOUNT
	.align		4
.L_320:
        /*0750*/ 	.byte	0x04, 0x2f
        /*0752*/ 	.short	(.L_322 - .L_321)
	.align		4
.L_321:
        /*0754*/ 	.word	index@(_ZN10layer_norm13ln_fwd_kernelINS_13Kernel_traitsIf6__halfS2_S2_fjLj4096ELj1ELj1ELj4ELj16ENS_18Kernel_traits_baseILj4096EfS2_S2_S2_fjLj128EEEEELb0ELb0ELb0ELb1EEEvNS_9FwdParamsE)
        /*0758*/ 	.word	0x00000080


	//----- nvinfo : EIATTR_FRAME_SIZE
	.align		4
.L_322:
        /*075c*/ 	.byte	0x04, 0x11
        /*075e*/ 	.short	(.L_324 - .L_323)
	.align		4
.L_323:
        /*0760*/ 	.word	index@(_ZN10layer_norm13ln_fwd_kernelINS_13Kernel_traitsIf6__halfS2_S2_fjLj4096ELj1ELj1ELj4ELj16ENS_18Kernel_traits_baseILj4096EfS2_S2_S2_fjLj128EEEEELb0ELb0ELb0ELb1EEEvNS_9FwdParamsE)
        /*0764*/ 	.word	0x00000000


	//----- nvinfo : EIATTR_REGCOUNT
	.align		4
.L_324:
        /*0768*/ 	.byte	0x04, 0x2f
        /*076a*/ 	.short	(.L_326 - .L_325)
	.align		4
.L_325:
        /*076c*/ 	.word	index@(_ZN10layer_norm13ln_fwd_kernelINS_13Kernel_traitsIf6__halfS2_S2_fjLj4096ELj1ELj1ELj4ELj16ENS_18Kernel_traits_baseILj4096EfS2_S2_S2_fjLj128EEEEELb0ELb0ELb0ELb0EEEvNS_9FwdParamsE)
        /*0770*/ 	.word	0x00000080


	//----- nvinfo : EIATTR_FRAME_SIZE
	.align		4
.L_326:
        /*0774*/ 	.byte	0x04, 0x11
        /*0776*/ 	.short	(.L_328 - .L_327)
	.align		4
.L_327:
        /*0778*/ 	.word	index@(_ZN10layer_norm13ln_fwd_kernelINS_13Kernel_traitsIf6__halfS2_S2_fjLj4096ELj1ELj1ELj4ELj16ENS_18Kernel_traits_baseILj4096EfS2_S2_S2_fjLj128EEEEELb0ELb0ELb0ELb0EEEvNS_9FwdParamsE)
        /*077c*/ 	.word	0x00000000


	//----- nvinfo : EIATTR_REGCOUNT
	.align		4
.L_328:
        /*0780*/ 	.byte	0x04, 0x2f
        /*0782*/ 	.short	(.L_330 - .L_329)
	.align		4
.L_329:
        /*0784*/ 	.word	index@(_ZN10layer_norm13ln_fwd_kernelINS_13Kernel_traitsIf13__nv_bfloat16fS2_fjLj4096ELj1ELj1ELj4ELj16ENS_18Kernel_traits_baseILj4096EfS2_fS2_fjLj128EEEEELb1ELb1ELb1ELb1EEEvNS_9FwdParamsE)
        /*0788*/ 	.word	0x000000dc


	//----- nvinfo : EIATTR_FRAME_SIZE
	.align		4
.L_330:
        /*078c*/ 	.byte	0x04, 0x11
        /*078e*/ 	.short	(.L_332 - .L_331)
	.align		4
.L_331:
        /*0790*/ 	.word	index@(_ZN10layer_norm13ln_fwd_kernelINS_13Kernel_traitsIf13__nv_bfloat16fS2_fjLj4096ELj1ELj1ELj4ELj16ENS_18Kernel_traits_baseILj4096EfS2_fS2_fjLj128EEEEELb1ELb1ELb1ELb1EEEvNS_9FwdParamsE)
        /*0794*/ 	.word	0x00000000


	//----- nvinfo : EIATTR_REGCOUNT
	.align		4
.L_332:
        /*0798*/ 	.byte	0x04, 0x2f
        /*079a*/ 	.short	(.L_334 - .L_333)
	.align		4
.L_333:
        /*079c*/ 	.word	index@(_ZN10layer_norm13ln_fwd_kernelINS_13Kernel_traitsIf13__nv_bfloat16fS2_fjLj4096ELj1ELj1ELj4ELj16ENS_18Kernel_traits_baseILj4096EfS2_fS2_fjLj128EEEEELb1ELb1ELb1ELb0EEEvNS_9FwdParamsE)
        /*07a0*/ 	.word	0x000000d0


	//----- nvinfo : EIATTR_FRAME_SIZE
	.align		4
.L_334:
        /*07a4*/ 	.byte	0x04, 0x11
        /*07a6*/ 	.short	(.L_336 - .L_335)
	.align		4
.L_335:
        /*07a8*/ 	.word	index@(_ZN10layer_norm13ln_fwd_kernelINS_13Kernel_traitsIf13__nv_bfloat16fS2_fjLj4096ELj1ELj1ELj4ELj16ENS_18Kernel_traits_baseILj4096EfS2_fS2_fjLj128EEEEELb1ELb1ELb1ELb0EEEvNS_9FwdParamsE)
        /*07ac*/ 	.word	0x00000000


	//----- nvinfo : EIATTR_REGCOUNT
	.align		4
.L_336:
        /*07b0*/ 	.byte	0x04, 0x2f
        /*07b2*/ 	.short	(.L_338 - .L_337)
	.align		4
.L_337:
        /*07b4*/ 	.word	index@(_ZN10layer_norm13ln_fwd_kernelINS_13Kernel_traitsIf13__nv_bfloat16fS2_fjLj4096ELj1ELj1ELj4ELj16ENS_18Kernel_traits_baseILj4096EfS2_fS2_fjLj128EEEEELb1ELb1ELb0ELb1EEEvNS_9FwdParamsE)
        /*07b8*/ 	.word	0x000000a8


	//----- nvinfo : EIATTR_FRAME_SIZE
	.align		4
.L_338:
        /*07bc*/ 	.byte	0x04, 0x11
        /*07be*/ 	.short	(.L_340 - .L_339)
	.align		4
.L_339:
        /*07c0*/ 	.word	index@(_ZN10layer_norm13ln_fwd_kernelINS_13Kernel_traitsIf13__nv_bfloat16fS2_fjLj4096ELj1ELj1ELj4ELj16ENS_18Kernel_traits_baseILj4096EfS2_fS2_fjLj128EEEEELb1ELb1ELb0ELb1EEEvNS_9FwdParamsE)
        /*07c4*/ 	.word	0x00000000


	//----- nvinfo : EIATTR_REGCOUNT
	.align		4
.L_340:
        /*07c8*/ 	.byte	0x04, 0x2f
        /*07ca*/ 	.short	(.L_342 - .L_341)
	.align		4
.L_341:
        /*07cc*/ 	.word	index@(_ZN10layer_norm13ln_fwd_kernelINS_13Kernel_traitsIf13__nv_bfloat16fS2_fjLj4096ELj1ELj1ELj4ELj16ENS_18Kernel_traits_baseILj4096EfS2_fS2_fjLj128EEEEELb1ELb1ELb0ELb0EEEvNS_9FwdParamsE)
        /*07d0*/ 	.word	0x000000a8


	//----- nvinfo : EIATTR_FRAME_SIZE
	.align		4
.L_342:
        /*07d4*/ 	.byte	0x04, 0x11
        /*07d6*/ 	.short	(.L_344 - .L_343)
	.align		4
.L_343:
        /*07d8*/ 	.word	index@(_ZN10layer_norm13ln_fwd_kernelINS_13Kernel_traitsIf13__nv_bfloat16fS2_fjLj4096ELj1ELj1ELj4ELj16ENS_18Kernel_traits_baseILj4096EfS2_fS2_fjLj128EEEEELb1ELb1ELb0ELb0EEEvNS_9FwdParamsE)
        /*07dc*/ 	.word	0x00000000


	//----- nvinfo : EIATTR_REGCOUNT
	.align		4
.L_344:
        /*07e0*/ 	.byte	0x04, 0x2f
        /*07e2*/ 	.short	(.L_346 - .L_345)
	.align		4
.L_345:
        /*07e4*/ 	.word	index@(_ZN10layer_norm13ln_fwd_kernelINS_13Kernel_traitsIf13__nv_bfloat16fS2_fjLj4096ELj1ELj1ELj4ELj16ENS_18Kernel_traits_baseILj4096EfS2_fS2_fjLj128EEEEELb1ELb0ELb1ELb1EEEvNS_9FwdParamsE)
        /*07e8*/ 	.word	0x000000a8


	//----- nvinfo : EIATTR_FRAME_SIZE
	.align		4
.L_346:
        /*07ec*/ 	.byte	0x04, 0x11
        /*07ee*/ 	.short	(.L_348 - .L_347)
	.align		4
.L_347:
        /*07f0*/ 	.word	index@(_ZN10layer_norm13ln_fwd_kernelINS_13Kernel_traitsIf13__nv_bfloat16fS2_fjLj4096ELj1ELj1ELj4ELj16ENS_18Kernel_traits_baseILj4096EfS2_fS2_fjLj128EEEEELb1ELb0ELb1ELb1EEEvNS_9FwdParamsE)
        /*07f4*/ 	.word	0x00000000


	//----- nvinfo : EIATTR_REGCOUNT
	.align		4
.L_348:
        /*07f8*/ 	.byte	0x04, 0x2f
        /*07fa*/ 	.short	(.L_350 - .L_349)
	.align		4
.L_349:
        /*07fc*/ 	.word	index@(_ZN10layer_norm13ln_fwd_kernelINS_13Kernel_traitsIf13__nv_bfloat16fS2_fjLj4096ELj1ELj1ELj4ELj16ENS_18Kernel_traits_baseILj4096EfS2_fS2_fjLj128EEEEELb1ELb0ELb1ELb0EEEvNS_9FwdParamsE)
        /*0800*/ 	.word	0x0000009b


	//----- nvinfo : EIATTR_FRAME_SIZE
	.align		4
.L_350:
        /*0804*/ 	.byte	0x04, 0x11
        /*0806*/ 	.short	(.L_352 - .L_351)
	.align		4
.L_351:
        /*0808*/ 	.word	index@(_ZN10layer_norm13ln_fwd_kernelINS_13Kernel_traitsIf13__nv_bfloat16fS2_fjLj4096ELj1ELj1ELj4ELj16ENS_18Kernel_traits_baseILj4096EfS2_fS2_fjLj128EEEEELb1ELb0ELb1ELb0EEEvNS_9FwdParamsE)
        /*080c*/ 	.word	0x00000000


	//----- nvinfo : EIATTR_REGCOUNT
	.align		4
.L_352:
        /*0810*/ 	.byte	0x04, 0x2f
        /*0812*/ 	.short	(.L_354 - .L_353)
	.align		4
.L_353:
        /*0814*/ 	.word	index@(_ZN10layer_norm13ln_fwd_kernelINS_13Kernel_traitsIf13__nv_bfloat16fS2_fjLj4096ELj1ELj1ELj4ELj16ENS_18Kernel_traits_baseILj4096EfS2_fS2_fjLj128EEEEELb1ELb0ELb0ELb1EEEvNS_9FwdParamsE)
        /*0818*/ 	.word	0x000000a3


	//----- nvinfo : EIATTR_FRAME_SIZE
	.align		4
.L_354:
        /*081c*/ 	.byte	0x04, 0x11
        /*081e*/ 	.short	(.L_356 - .L_355)
	.align		4
.L_355:
        /*0820*/ 	.word	index@(_ZN10layer_norm13ln_fwd_kernelINS_13Kernel_traitsIf13__nv_bfloat16fS2_fjLj4096ELj1ELj1ELj4ELj16ENS_18Kernel_traits_baseILj4096EfS2_fS2_fjLj128EEEEELb1ELb0ELb0ELb1EEEvNS_9FwdParamsE)
        /*0824*/ 	.word	0x00000000


	//----- nvinfo : EIATTR_REGCOUNT
	.align		4
.L_356:
        /*0828*/ 	.byte	0x04, 0x2f
        /*082a*/ 	.short	(.L_358 - .L_357)
	.align		4
.L_357:
        /*082c*/ 	.word	index@(_ZN10layer_norm13ln_fwd_kernelINS_13Kernel_traitsIf13__nv_bfloat16fS2_fjLj4096ELj1ELj1ELj4ELj16ENS_18Kernel_traits_baseILj4096EfS2_fS2_fjLj128EEEEELb1ELb0ELb0ELb0EEEvNS_9FwdParamsE)
        /*0830*/ 	.word	0x00000092


	//----- nvinfo : EIATTR_FRAME_SIZE
	.align		4
.L_358:
        /*0834*/ 	.byte	0x04, 0x11
        /*0836*/ 	.short	(.L_360 - .L_359)
	.align		4
.L_359:
        /*0838*/ 	.word	index@(_ZN10layer_norm13ln_fwd_kernelINS_13Kernel_traitsIf13__nv_bfloat16fS2_fjLj4096ELj1ELj1ELj4ELj16ENS_18Kernel_traits_baseILj4096EfS2_fS2_fjLj128EEEEELb1ELb0ELb0ELb0EEEvNS_9FwdParamsE)
        /*083c*/ 	.word	0x00000000


	//----- nvinfo : EIATTR_REGCOUNT
	.align		4
.L_360:
        /*0840*/ 	.byte	0x04, 0x2f
        /*0842*/ 	.short	(.L_362 - .L_361)
	.align		4
.L_361:
        /*0844*/ 	.word	index@(_ZN10layer_norm13ln_fwd_kernelINS_13Kernel_traitsIf13__nv_bfloat16fS2_fjLj4096ELj1ELj1ELj4ELj16ENS_18Kernel_traits_baseILj4096EfS2_fS2_fjLj128EEEEELb0ELb1ELb1ELb1EEEvNS_9FwdParamsE)
        /*0848*/ 	.word	0x000000a7


	//----- nvinfo : EIATTR_FRAME_SIZE
	.align		4
.L_362:
        /*084c*/ 	.byte	0x04, 0x11
        /*084e*/ 	.short	(.L_364 - .L_363)
	.align		4
.L_363:
        /*0850*/ 	.word	index@(_ZN10layer_norm13ln_fwd_kernelINS_13Kernel_traitsIf13__nv_bfloat16fS2_fjLj4096ELj1ELj1ELj4ELj16ENS_18Kernel_traits_baseILj4096EfS2_fS2_fjLj128EEEEELb0ELb1ELb1ELb1EEEvNS_9FwdParamsE)
        /*0854*/ 	.word	0x00000000


	//----- nvinfo : EIATTR_REGCOUNT
	.align		4
.L_364:
        /*0858*/ 	.byte	0x04, 0x2f
        /*085a*/ 	.short	(.L_366 - .L_365)
	.align		4
.L_365:
        /*085c*/ 	.word	index@(_ZN10layer_norm13ln_fwd_kernelINS_13Kernel_traitsIf13__nv_bfloat16fS2_fjLj4096ELj1ELj1ELj4ELj16ENS_18Kernel_traits_baseILj4096EfS2_fS2_fjLj128EEEEELb0ELb1ELb1ELb0EEEvNS_9FwdParamsE)
        /*0860*/ 	.word	0x000000a8


	//----- nvinfo : EIATTR_FRAME_SIZE
	.align		4
.L_366:
        /*0864*/ 	.byte	0x04, 0x11
        /*0866*/ 	.short	(.L_368 - .L_367)
	.align		4
.L_367:
        /*0868*/ 	.word	index@(_ZN10layer_norm13ln_fwd_kernelINS_13Kernel_traitsIf13__nv_bfloat16fS2_fjLj4096ELj1ELj1ELj4ELj16ENS_18Kernel_traits_baseILj4096EfS2_fS2_fjLj128EEEEELb0ELb1ELb1ELb0EEEvNS_9FwdParamsE)
        /*086c*/ 	.word	0x00000000


	//----- nvinfo : EIATTR_REGCOUNT
	.align		4
.L_368:
        /*0870*/ 	.byte	0x04, 0x2f
        /*0872*/ 	.short	(.L_370 - .L_369)
	.align		4
.L_369:
        /*0874*/ 	.word	index@(_ZN10layer_norm13ln_fwd_kernelINS_13Kernel_traitsIf13__nv_bfloat16fS2_fjLj4096ELj1ELj1ELj4ELj16ENS_18Kernel_traits_baseILj4096EfS2_fS2_fjLj128EEEEELb0ELb1ELb0ELb1EEEvNS_9FwdParamsE)
        /*0878*/ 	.word	0x000000a8


	//----- nvinfo : EIATTR_FRAME_SIZE
	.align		4
.L_370:
        /*087c*/ 	.byte	0x04, 0x11
        /*087e*/ 	.short	(.L_372 - .L_371)
	.align		4
.L_371:
        /*0880*/ 	.word	index@(_ZN10layer_norm13ln_fwd_kernelINS_13Kernel_traitsIf13__nv_bfloat16fS2_fjLj4096ELj1ELj1ELj4ELj16ENS_18Kernel_traits_baseILj4096EfS2_fS2_fjLj128EEEEELb0ELb1ELb0ELb1EEEvNS_9FwdParamsE)
        /*0884*/ 	.word	0x00000000


	//----- nvinfo : EIATTR_REGCOUNT
	.align		4
.L_372:
        /*0888*/ 	.byte	0x04, 0x2f
        /*088a*/ 	.short	(.L_374 - .L_373)
	.align		4
.L_373:
        /*088c*/ 	.word	index@(_ZN10layer_norm13ln_fwd_kernelINS_13Kernel_traitsIf13__nv_bfloat16fS2_fjLj4096ELj1ELj1ELj4ELj16ENS_18Kernel_traits_baseILj4096EfS2_fS2_fjLj128EEEEELb0ELb1ELb0ELb0EEEvNS_9FwdParamsE)
        /*0890*/ 	.word	0x000000a0


	//----- nvinfo : EIATTR_FRAME_SIZE
	.align		4
.L_374:
        /*0894*/ 	.byte	0x04, 0x11
        /*0896*/ 	.short	(.L_376 - .L_375)
	.align		4
.L_375:
        /*0898*/ 	.word	index@(_ZN10layer_norm13ln_fwd_kernelINS_13Kernel_traitsIf13__nv_bfloat16fS2_fjLj4096ELj1ELj1ELj4ELj16ENS_18Kernel_traits_baseILj4096EfS2_fS2_fjLj128EEEEELb0ELb1ELb0ELb0EEEvNS_9FwdParamsE)
        /*089c*/ 	.word	0x00000000


	//----- nvinfo : EIATTR_REGCOUNT
	.align		4
.L_376:
        /*08a0*/ 	.byte	0x04, 0x2f
        /*08a2*/ 	.short	(.L_378 - .L_377)
	.align		4
.L_377:
        /*08a4*/ 	.word	index@(_ZN10layer_norm13ln_fwd_kernelINS_13Kernel_traitsIf13__nv_bfloat16fS2_fjLj4096ELj1ELj1ELj4ELj16ENS_18Kernel_traits_baseILj4096EfS2_fS2_fjLj128EEEEELb0ELb0ELb1ELb1EEEvNS_9FwdParamsE)
        /*08a8*/ 	.word	0x00000082


	//----- nvinfo : EIATTR_FRAME_SIZE
	.align		4
.L_378:
        /*08ac*/ 	.byte	0x04, 0x11
        /*08ae*/ 	.short	(.L_380 - .L_379)
	.align		4
.L_379:
        /*08b0*/ 	.word	index@(_ZN10layer_norm13ln_fwd_kernelINS_13Kernel_traitsIf13__nv_bfloat16fS2_fjLj4096ELj1ELj1ELj4ELj16ENS_18Kernel_traits_baseILj4096EfS2_fS2_fjLj128EEEEELb0ELb0ELb1ELb1EEEvNS_9FwdParamsE)
        /*08b4*/ 	.word	0x00000000


	//----- nvinfo : EIATTR_REGCOUNT
	.align		4
.L_380:
        /*08b8*/ 	.byte	0x04, 0x2f
        /*08ba*/ 	.short	(.L_382 - .L_381)
	.align		4
.L_381:
        /*08bc*/ 	.word	index@(_ZN10layer_norm13ln_fwd_kernelINS_13Kernel_traitsIf13__nv_bfloat16fS2_fjLj4096ELj1ELj1ELj4ELj16ENS_18Kernel_traits_baseILj4096EfS2_fS2_fjLj128EEEEELb0ELb0ELb1ELb0EEEvNS_9FwdParamsE)
        /*08c0*/ 	.word	0x00000088


	//----- nvinfo : EIATTR_FRAME_SIZE
	.align		4
.L_382:
        /*08c4*/ 	.byte	0x04, 0x11
        /*08c6*/ 	.short	(.L_384 - .L_383)
	.align		4
.L_383:
        /*08c8*/ 	.word	index@(_ZN10layer_norm13ln_fwd_kernelINS_13Kernel_traitsIf13__nv_bfloat16fS2_fjLj4096ELj1ELj1ELj4ELj16ENS_18Kernel_traits_baseILj4096EfS2_fS2_fjLj128EEEEELb0ELb0ELb1ELb0EEEvNS_9FwdParamsE)
        /*08cc*/ 	.word	0x00000000


	//----- nvinfo : EIATTR_REGCOUNT
	.align		4
.L_384:
        /*08d0*/ 	.byte	0x04, 0x2f
        /*08d2*/ 	.short	(.L_386 - .L_385)
	.align		4
.L_385:
        /*08d4*/ 	.word	index@(_ZN10layer_norm13ln_fwd_kernelINS_13Kernel_traitsIf13__nv_bfloat16fS2_fjLj4096ELj1ELj1ELj4ELj16ENS_18Kernel_traits_baseILj4096EfS2_fS2_fjLj128EEEEELb0ELb0ELb0ELb1EEEvNS_9FwdParamsE)
        /*08d8*/ 	.word	0x0000007f


	//----- nvinfo : EIATTR_FRAME_SIZE
	.align		4
.L_386:
        /*08dc*/ 	.byte	0x04, 0x11
        /*08de*/ 	.short	(.L_388 - .L_387)
	.align		4
.L_387:
        /*08e0*/ 	.word	index@(_ZN10layer_norm13ln_fwd_kernelINS_13Kernel_traitsIf13__nv_bfloat16fS2_fjLj4096ELj1ELj1ELj4ELj16ENS_18Kernel_traits_baseILj4096EfS2_fS2_fjLj128EEEEELb0ELb0ELb0ELb1EEEvNS_9FwdParamsE)
        /*08e4*/ 	.word	0x00000000


	//----- nvinfo : EIATTR_REGCOUNT
	.align		4
.L_388:
        /*08e8*/ 	.byte	0x04, 0x2f
        /*08ea*/ 	.short	(.L_390 - .L_389)
	.align		4
.L_389:
        /*08ec*/ 	.word	index@(_ZN10layer_norm13ln_fwd_kernelINS_13Kernel_traitsIf13__nv_bfloat16fS2_fjLj4096ELj1ELj1ELj4ELj16ENS_18Kernel_traits_baseILj4096EfS2_fS2_fjLj128EEEEELb0ELb0ELb0ELb0EEEvNS_9FwdParamsE)
        /*08f0*/ 	.word	0x0000007f


	//----- nvinfo : EIATTR_FRAME_SIZE
	.align		4
.L_390:
        /*08f4*/ 	.byte	0x04, 0x11
        /*08f6*/ 	.short	(.L_392 - .L_391)
	.align		4
.L_391:
        /*08f8*/ 	.word	index@(_ZN10layer_norm13ln_fwd_kernelINS_13Kernel_traitsIf13__nv_bfloat16fS2_fjLj4096ELj1ELj1ELj4ELj16ENS_18Kernel_traits_baseILj4096EfS2_fS2_fjLj128EEEEELb0ELb0ELb0ELb0EEEvNS_9FwdParamsE)
        /*08fc*/ 	.word	0x00000000


	//----- nvinfo : EIATTR_REGCOUNT
	.align		4
.L_392:
        /*0900*/ 	.byte	0x04, 0x2f
        /*0902*/ 	.short	(.L_394 - .L_393)
	.align		4
.L_393:
        /*0904*/ 	.word	index@(_ZN10layer_norm13ln_fwd_kernelINS_13Kernel_traitsI13__nv_bfloat16S2_fS2_fjLj4096ELj1ELj1ELj4ELj16ENS_18Kernel_traits_baseILj4096ES2_S2_fS2_fjLj128EEEEELb1ELb1ELb1ELb1EEEvNS_9FwdParamsE)
        /*0908*/ 	.word	0x000000a7


	//----- nvinfo : EIATTR_FRAME_SIZE
	.align		4
.L_394:
        /*090c*/ 	.byte	0x04, 0x11
        /*090e*/ 	.short	(.L_396 - .L_395)
	.align		4
.L_395:
        /*0910*/ 	.word	index@(_ZN10layer_norm13ln_fwd_kernelINS_13Kernel_traitsI13__nv_bfloat16S2_fS2_fjLj4096ELj1ELj1ELj4ELj16ENS_18Kernel_traits_baseILj4096ES2_S2_fS2_fjLj128EEEEELb1ELb1ELb1ELb1EEEvNS_9FwdParamsE)
        /*0914*/ 	.word	0x00000000


	//----- nvinfo : EIATTR_REGCOUNT
	.align		4
.L_396:
        /*0918*/ 	.byte	0x04, 0x2f
        /*091a*/ 	.short	(.L_398 - .L_397)
	.align		4
.L_397:
        /*091c*/ 	.word	index@(_ZN10layer_norm13ln_fwd_kernelINS_13Kernel_traitsI13__nv_bfloat16S2_fS2_fjLj4096ELj1ELj1ELj4ELj16ENS_18Kernel_traits_baseILj4096ES2_S2_fS2_fjLj128EEEEELb1ELb1ELb1ELb0EEEvNS_9FwdParamsE)
        /*0920*/ 	.word	0x000000d1


	//----- nvinfo : EIATTR_FRAME_SIZE
	.align		4
.L_398:
        /*0924*/ 	.byte	0x04, 0x11
        /*0926*/ 	.short	(.L_400 - .L_399)
	.align		4
.L_399:
        /*0928*/ 	.word	index@(_ZN10layer_norm13ln_fwd_kernelINS_13Kernel_traitsI13__nv_bfloat16S2_fS2_fjLj4096ELj1ELj1ELj4ELj16ENS_18Kernel_traits_baseILj4096ES2_S2_fS2_fjLj128EEEEELb1ELb1ELb1ELb0EEEvNS_9FwdParamsE)
        /*092c*/ 	.word	0x00000000


	//----- nvinfo : EIATTR_REGCOUNT
	.align		4
.L_400:
        /*0930*/ 	.byte	0x04, 0x2f
        /*0932*/ 	.short	(.L_402 - .L_401)
	.align		4
.L_401:
        /*0934*/ 	.word	index@(_ZN10layer_norm13ln_fwd_kernelINS_13Kernel_traitsI13__nv_bfloat16S2_fS2_fjLj4096ELj1ELj1ELj4ELj16ENS_18Kernel_traits_baseILj4096ES2_S2_fS2_fjLj128EEEEELb1ELb1ELb0ELb1EEEvNS_9FwdParamsE)
        /*0938*/ 	.word	0x000000a1


	//----- nvinfo : EIATTR_FRAME_SIZE
	.align		4
.L_402:
        /*093c*/ 	.byte	0x04, 0x11
        /*093e*/ 	.short	(.L_404 - .L_403)
	.align		4
.L_403:
        /*0940*/ 	.word	index@(_ZN10layer_norm13ln_fwd_kernelINS_13Kernel_traitsI13__nv_bfloat16S2_fS2_fjLj4096ELj1ELj1ELj4ELj16ENS_18Kernel_traits_baseILj4096ES2_S2_fS2_fjLj128EEEEELb1ELb1ELb0ELb1EEEvNS_9FwdParamsE)
        /*0944*/ 	.word	0x00000000


	//----- nvinfo : EIATTR_REGCOUNT
	.align		4
.L_404:
        /*0948*/ 	.byte	0x04, 0x2f
        /*094a*/ 	.short	(.L_406 - .L_405)
	.align		4
.L_405:
        /*094c*/ 	.word	index@(_ZN10layer_norm13ln_fwd_kernelINS_13Kernel_traitsI13__nv_bfloat16S2_fS2_fjLj4096ELj1ELj1ELj4ELj16ENS_18Kernel_traits_baseILj4096ES2_S2_fS2_fjLj128EEEEELb1ELb1ELb0ELb0EEEvNS_9FwdParamsE)
        /*0950*/ 	.word	0x000000af


	//----- nvinfo : EIATTR_FRAME_SIZE
	.align		4
.L_406:
        /*0954*/ 	.byte	0x04, 0x11
        /*0956*/ 	.short	(.L_408 - .L_407)
	.align		4
.L_407:
        /*0958*/ 	.word	index@(_ZN10layer_norm13ln_fwd_kernelINS_13Kernel_traitsI13__nv_bfloat16S2_fS2_fjLj4096ELj1ELj1ELj4ELj16ENS_18Kernel_traits_baseILj4096ES2_S2_fS2_fjLj128EEEEELb1ELb1ELb0ELb0EEEvNS_9FwdParamsE)
        /*095c*/ 	.word	0x00000000


	//----- nvinfo : EIATTR_REGCOUNT
	.align		4
.L_408:
        /*0960*/ 	.byte	0x04, 0x2f
        /*0962*/ 	.short	(.L_410 - .L_409)
	.align		4
.L_409:
        /*0964*/ 	.word	index@(_ZN10layer_norm13ln_fwd_kernelINS_13Kernel_traitsI13__nv_bfloat16S2_fS2_fjLj4096ELj1ELj1ELj4ELj16ENS_18Kernel_traits_baseILj4096ES2_S2_fS2_fjLj128EEEEELb1ELb0ELb1ELb1EEEvNS_9FwdParamsE)
        /*0968*/ 	.word	0x00000080


	//----- nvinfo : EIATTR_FRAME_SIZE
	.align		4
.L_410:
        /*096c*/ 	.byte	0x04, 0x11
        /*096e*/ 	.short	(.L_412 - .L_411)
	.align		4
.L_411:
        /*0970*/ 	.word	index@(_ZN10layer_norm13ln_fwd_kernelINS_13Kernel_traitsI13__nv_bfloat16S2_fS2_fjLj4096ELj1ELj1ELj4ELj16ENS_18Kernel_traits_baseILj4096ES2_S2_fS2_fjLj128EEEEELb1ELb0ELb1ELb1EEEvNS_9FwdParamsE)
        /*0974*/ 	.word	0x00000000


	//----- nvinfo : EIATTR_REGCOUNT
	.align		4
.L_412:
        /*0978*/ 	.byte	0x04, 0x2f
        /*097a*/ 	.short	(.L_414 - .L_413)
	.align		4
.L_413:
        /*097c*/ 	.word	index@(_ZN10layer_norm13ln_fwd_kernelINS_13Kernel_traitsI13__nv_bfloat16S2_fS2_fjLj4096ELj1ELj1ELj4ELj16ENS_18Kernel_traits_baseILj4096ES2_S2_fS2_fjLj128EEEEELb1ELb0ELb1ELb0EEEvNS_9FwdParamsE)
        /*0980*/ 	.word	0x0000009b


	//----- nvinfo : EIATTR_FRAME_SIZE
	.align		4
.L_414:
        /*0984*/ 	.byte	0x04, 0x11
        /*0986*/ 	.short	(.L_416 - .L_415)
	.align		4
.L_415:
        /*0988*/ 	.word	index@(_ZN10layer_norm13ln_fwd_kernelINS_13Kernel_traitsI13__nv_bfloat16S2_fS2_fjLj4096ELj1ELj1ELj4ELj16ENS_18Kernel_traits_baseILj4096ES2_S2_fS2_fjLj128EEEEELb1ELb0ELb1ELb0EEEvNS_9FwdParamsE)
        /*098c*/ 	.word	0x00000000


	//----- nvinfo : EIATTR_REGCOUNT
	.align		4
.L_416:
        /*0990*/ 	.byte	0x04, 0x2f
        /*0992*/ 	.short	(.L_418 - .L_417)
	.align		4
.L_417:
        /*0994*/ 	.word	index@(_ZN10layer_norm13ln_fwd_kernelINS_13Kernel_traitsI13__nv_bfloat16S2_fS2_fjLj4096ELj1ELj1ELj4ELj16ENS_18Kernel_traits_baseILj4096ES2_S2_fS2_fjLj128EEEEELb1ELb0ELb0ELb1EEEvNS_9FwdParamsE)
        /*0998*/ 	.word	0x000000a7


	//----- nvinfo : EIATTR_FRAME_SIZE
	.align		4
.L_418:
        /*099c*/ 	.byte	0x04, 0x11
        /*099e*/ 	.short	(.L_420 - .L_419)
	.align		4
.L_419:
        /*09a0*/ 	.word	index@(_ZN10layer_norm13ln_fwd_kernelINS_13Kernel_traitsI13__nv_bfloat16S2_fS2_fjLj4096ELj1ELj1ELj4ELj16ENS_18Kernel_traits_baseILj4096ES2_S2_fS2_fjLj128EEEEELb1ELb0ELb0ELb1EEEvNS_9FwdParamsE)
        /*09a4*/ 	.word	0x00000000


	//----- nvinfo : EIATTR_REGCOUNT
	.align		4
.L_420:
        /*09a8*/ 	.byte	0x04, 0x2f
        /*09aa*/ 	.short	(.L_422 - .L_421)
	.align		4
.L_421:
        /*09ac*/ 	.word	index@(_ZN10layer_norm13ln_fwd_kernelINS_13Kernel_traitsI13__nv_bfloat16S2_fS2_fjLj4096ELj1ELj1ELj4ELj16ENS_18Kernel_traits_baseILj4096ES2_S2_fS2_fjLj128EEEEELb1ELb0ELb0ELb0EEEvNS_9FwdParamsE)
        /*09b0*/ 	.word	0x00000091


	//----- nvinfo : EIATTR_FRAME_SIZE
	.align		4
.L_422:
        /*09b4*/ 	.byte	0x04, 0x11
        /*09b6*/ 	.short	(.L_424 - .L_423)
	.align		4
.L_423:
        /*09b8*/ 	.word	index@(_ZN10layer_norm13ln_fwd_kernelINS_13Kernel_traitsI13__nv_bfloat16S2_fS2_fjLj4096ELj1ELj1ELj4ELj16ENS_18Kernel_traits_baseILj4096ES2_S2_fS2_fjLj128EEEEELb1ELb0ELb0ELb0EEEvNS_9FwdParamsE)
        /*09bc*/ 	.word	0x00000000


	//----- nvinfo : EIATTR_REGCOUNT
	.align		4
.L_424:
        /*09c0*/ 	.byte	0x04, 0x2f
        /*09c2*/ 	.short	(.L_426 - .L_425)
	.align		4
.L_425:
        /*09c4*/ 	.word	index@(_ZN10layer_norm13ln_fwd_kernelINS_13Kernel_traitsI13__nv_bfloat16S2_fS2_fjLj4096ELj1ELj1ELj4ELj16ENS_18Kernel_traits_baseILj4096ES2_S2_fS2_fjLj128EEEEELb0ELb1ELb1ELb1EEEvNS_9FwdParamsE)
        /*09c8*/ 	.word	0x000000a6


	//----- nvinfo : EIATTR_FRAME_SIZE
	.align		4
.L_426:
        /*09cc*/ 	.byte	0x04, 0x11
        /*09ce*/ 	.short	(.L_428 - .L_427)
	.align		4
.L_427:
        /*09d0*/ 	.word	index@(_ZN10layer_norm13ln_fwd_kernelINS_13Kernel_traitsI13__nv_bfloat16S2_fS2_fjLj4096ELj1ELj1ELj4ELj16ENS_18Kernel_traits_baseILj4096ES2_S2_fS2_fjLj128EEEEELb0ELb1ELb1ELb1EEEvNS_9FwdParamsE)
        /*09d4*/ 	.word	0x00000000


	//----- nvinfo : EIATTR_REGCOUNT
	.align		4
.L_428:
        /*09d8*/ 	.byte	0x04, 0x2f
        /*09da*/ 	.short	(.L_430 - .L_429)
	.align		4
.L_429:
        /*09dc*/ 	.word	index@(_ZN10layer_norm13ln_fwd_kernelINS_13Kernel_traitsI13__nv_bfloat16S2_fS2_fjLj4096ELj1ELj1ELj4ELj16ENS_18Kernel_traits_baseILj4096ES2_S2_fS2_fjLj128EEEEELb0ELb1ELb1ELb0EEEvNS_9FwdParamsE)
        /*09e0*/ 	.word	0x000000a8


	//----- nvinfo : EIATTR_FRAME_SIZE
	.align		4
.L_430:
        /*09e4*/ 	.byte	0x04, 0x11
        /*09e6*/ 	.short	(.L_432 - .L_431)
	.align		4
.L_431:
        /*09e8*/ 	.word	index@(_ZN10layer_norm13ln_fwd_kernelINS_13Kernel_traitsI13__nv_bfloat16S2_fS2_fjLj4096ELj1ELj1ELj4ELj16ENS_18Kernel_traits_baseILj4096ES2_S2_fS2_fjLj128EEEEELb0ELb1ELb1ELb0EEEvNS_9FwdParamsE)
        /*09ec*/ 	.word	0x00000000


	//----- nvinfo : EIATTR_REGCOUNT
	.align		4
.L_432:
        /*09f0*/ 	.byte	0x04, 0x2f
        /*09f2*/ 	.short	(.L_434 - .L_433)
	.align		4
.L_433:
        /*09f4*/ 	.word	index@(_ZN10layer_norm13ln_fwd_kernelINS_13Kernel_traitsI13__nv_bfloat16S2_fS2_fjLj4096ELj1ELj1ELj4ELj16ENS_18Kernel_traits_baseILj4096ES2_S2_fS2_fjLj128EEEEELb0ELb1ELb0ELb1EEEvNS_9FwdParamsE)
        /*09f8*/ 	.word	0x0000009f


	//----- nvinfo : EIATTR_FRAME_SIZE
	.align		4
.L_434:
        /*09fc*/ 	.byte	0x04, 0x11
        /*09fe*/ 	.short	(.L_436 - .L_435)
	.align		4
.L_435:
        /*0a00*/ 	.word	index@(_ZN10layer_norm13ln_fwd_kernelINS_13Kernel_traitsI13__nv_bfloat16S2_fS2_fjLj4096ELj1ELj1ELj4ELj16ENS_18Kernel_traits_baseILj4096ES2_S2_fS2_fjLj128EEEEELb0ELb1ELb0ELb1EEEvNS_9FwdParamsE)
        /*0a04*/ 	.word	0x00000000


	//----- nvinfo : EIATTR_REGCOUNT
	.align		4
.L_436:
        /*0a08*/ 	.byte	0x04, 0x2f
        /*0a0a*/ 	.short	(.L_438 - .L_437)
	.align		4
.L_437:
        /*0a0c*/ 	.word	index@(_ZN10layer_norm13ln_fwd_kernelINS_13Kernel_traitsI13__nv_bfloat16S2_fS2_fjLj4096ELj1ELj1ELj4ELj16ENS_18Kernel_traits_baseILj4096ES2_S2_fS2_fjLj128EEEEELb0ELb1ELb0ELb0EEEvNS_9FwdParamsE)
        /*0a10*/ 	.word	0x000000a4


	//----- nvinfo : EIATTR_FRAME_SIZE
	.align		4
.L_438:
        /*0a14*/ 	.byte	0x04, 0x11
        /*0a16*/ 	.short	(.L_440 - .L_439)
	.align		4
.L_439:
        /*0a18*/ 	.word	index@(_ZN10layer_norm13ln_fwd_kernelINS_13Kernel_traitsI13__nv_bfloat16S2_fS2_fjLj4096ELj1ELj1ELj4ELj16ENS_18Kernel_traits_baseILj4096ES2_S2_fS2_fjLj128EEEEELb0ELb1ELb0ELb0EEEvNS_9FwdParamsE)
        /*0a1c*/ 	.word	0x00000000


	//----- nvinfo : EIATTR_REGCOUNT
	.align		4
.L_440:
        /*0a20*/ 	.byte	0x04, 0x2f
        /*0a22*/ 	.short	(.L_442 - .L_441)
	.align		4
.L_441:
        /*0a24*/ 	.word	index@(_ZN10layer_norm13ln_fwd_kernelINS_13Kernel_traitsI13__nv_bfloat16S2_fS2_fjLj4096ELj1ELj1ELj4ELj16ENS_18Kernel_traits_baseILj4096ES2_S2_fS2_fjLj128EEEEELb0ELb0ELb1ELb1EEEvNS_9FwdParamsE)
        /*0a28*/ 	.word	0x0000007f


	//----- nvinfo : EIATTR_FRAME_SIZE
	.align		4
.L_442:
        /*0a2c*/ 	.byte	0x04, 0x11
        /*0a2e*/ 	.short	(.L_444 - .L_443)
	.align		4
.L_443:
        /*0a30*/ 	.word	index@(_ZN10layer_norm13ln_fwd_kernelINS_13Kernel_traitsI13__nv_bfloat16S2_fS2_fjLj4096ELj1ELj1ELj4ELj16ENS_18Kernel_traits_baseILj4096ES2_S2_fS2_fjLj128EEEEELb0ELb0ELb1ELb1EEEvNS_9FwdParamsE)
        /*0a34*/ 	.word	0x00000000


	//----- nvinfo : EIATTR_REGCOUNT
	.align		4
.L_444:
        /*0a38*/ 	.byte	0x04, 0x2f
        /*0a3a*/ 	.short	(.L_446 - .L_445)
	.align		4
.L_445:
        /*0a3c*/ 	.word	index@(_ZN10layer_norm13ln_fwd_kernelINS_13Kernel_traitsI13__nv_bfloat16S2_fS2_fjLj4096ELj1ELj1ELj4ELj16ENS_18Kernel_traits_baseILj4096ES2_S2_fS2_fjLj128EEEEELb0ELb0ELb1ELb0EEEvNS_9FwdParamsE)
        /*0a40*/ 	.word	0x00000087


	//----- nvinfo : EIATTR_FRAME_SIZE
	.align		4
.L_446:
        /*0a44*/ 	.byte	0x04, 0x11
        /*0a46*/ 	.short	(.L_448 - .L_447)
	.align		4
.L_447:
        /*0a48*/ 	.word	index@(_ZN10layer_norm13ln_fwd_kernelINS_13Kernel_traitsI13__nv_bfloat16S2_fS2_fjLj4096ELj1ELj1ELj4ELj16ENS_18Kernel_traits_baseILj4096ES2_S2_fS2_fjLj128EEEEELb0ELb0ELb1ELb0EEEvNS_9FwdParamsE)
        /*0a4c*/ 	.word	0x00000000


	//----- nvinfo : EIATTR_REGCOUNT
	.align		4
.L_448:
        /*0a50*/ 	.byte	0x04, 0x2f
        /*0a52*/ 	.short	(.L_450 - .L_449)
	.align		4
.L_449:
        /*0a54*/ 	.word	index@(_ZN10layer_norm13ln_fwd_kernelINS_13Kernel_traitsI13__nv_bfloat16S2_fS2_fjLj4096ELj1ELj1ELj4ELj16ENS_18Kernel_traits_baseILj4096ES2_S2_fS2_fjLj128EEEEELb0ELb0ELb0ELb1EEEvNS_9FwdParamsE)
        /*0a58*/ 	.word	0x00000080


	//----- nvinfo : EIATTR_FRAME_SIZE
	.align		4
.L_450:
        /*0a5c*/ 	.byte	0x04, 0x11
        /*0a5e*/ 	.short	(.L_452 - .L_451)
	.align		4
.L_451:
        /*0a60*/ 	.word	index@(_ZN10layer_norm13ln_fwd_kernelINS_13Kernel_traitsI13__nv_bfloat16S2_fS2_fjLj4096ELj1ELj1ELj4ELj16ENS_18Kernel_traits_baseILj4096ES2_S2_fS2_fjLj128EEEEELb0ELb0ELb0ELb1EEEvNS_9FwdParamsE)
        /*0a64*/ 	.word	0x00000000


	//----- nvinfo : EIATTR_REGCOUNT
	.align		4
.L_452:
        /*0a68*/ 	.byte	0x04, 0x2f
        /*0a6a*/ 	.short	(.L_454 - .L_453)
	.align		4
.L_453:
        /*0a6c*/ 	.word	index@(_ZN10layer_norm13ln_fwd_kernelINS_13Kernel_traitsI13__nv_bfloat16S2_fS2_fjLj4096ELj1ELj1ELj4ELj16ENS_18Kernel_traits_baseILj4096ES2_S2_fS2_fjLj128EEEEELb0ELb0ELb0ELb0EEEvNS_9FwdParamsE)
        /*0a70*/ 	.word	0x0000007f


	//----- nvinfo : EIATTR_FRAME_SIZE
	.align		4
.L_454:
        /*0a74*/ 	.byte	0x04, 0x11
        /*0a76*/ 	.short	(.L_456 - .L_455)
	.align		4
.L_455:
        /*0a78*/ 	.word	index@(_ZN10layer_norm13ln_fwd_kernelINS_13Kernel_traitsI13__nv_bfloat16S2_fS2_fjLj4096ELj1ELj1ELj4ELj16ENS_18Kernel_traits_baseILj4096ES2_S2_fS2_fjLj128EEEEELb0ELb0ELb0ELb0EEEvNS_9FwdParamsE)
        /*0a7c*/ 	.word	0x00000000


	//----- nvinfo : EIATTR_REGCOUNT
	.align		4
.L_456:
        /*0a80*/ 	.byte	0x04, 0x2f
        /*0a82*/ 	.short	(.L_458 - .L_457)
	.align		4
.L_457:
        /*0a84*/ 	.word	index@(_ZN10layer_norm13ln_fwd_kernelINS_13Kernel_traitsIf13__nv_bfloat16S2_S2_fjLj4096ELj1ELj1ELj4ELj16ENS_18Kernel_traits_baseILj4096EfS2_S2_S2_fjLj128EEEEELb1ELb1ELb1ELb1EEEvNS_9FwdParamsE)
        /*0a88*/ 	.word	0x000000d0


	//----- nvinfo : EIATTR_FRAME_SIZE
	.align		4
.L_458:
        /*0a8c*/ 	.byte	0x04, 0x11
        /*0a8e*/ 	.short	(.L_460 - .L_459)
	.align		4
.L_459:
        /*0a90*/ 	.word	index@(_ZN10layer_norm13ln_fwd_kernelINS_13Kernel_traitsIf13__nv_bfloat16S2_S2_fjLj4096ELj1ELj1ELj4ELj16ENS_18Kernel_traits_baseILj4096EfS2_S2_S2_fjLj128EEEEELb1ELb1ELb1ELb1EEEvNS_9FwdParamsE)
        /*0a94*/ 	.word	0x00000000


	//----- nvinfo : EIATTR_REGCOUNT
	.align		4
.L_460:
        /*0a98*/ 	.byte	0x04, 0x2f
        /*0a9a*/ 	.short	(.L_462 - .L_461)
	.align		4
.L_461:
        /*0a9c*/ 	.word	index@(_ZN10layer_norm13ln_fwd_kernelINS_13Kernel_traitsIf13__nv_bfloat16S2_S2_fjLj4096ELj1ELj1ELj4ELj16ENS_18Kernel_traits_baseILj4096EfS2_S2_S2_fjLj128EEEEELb1ELb1ELb1ELb0EEEvNS_9FwdParamsE)
        /*0aa0*/ 	.word	0x000000dc


	//----- nvinfo : EIATTR_FRAME_SIZE
	.align		4
.L_462:
        /*0aa4*/ 	.byte	0x04, 0x11
        /*0aa6*/ 	.short	(.L_464 - .L_463)
	.align		4
.L_463:
        /*0aa8*/ 	.word	index@(_ZN10layer_norm13ln_fwd_kernelINS_13Kernel_traitsIf13__nv_bfloat16S2_S2_fjLj4096ELj1ELj1ELj4ELj16ENS_18Kernel_traits_baseILj4096EfS2_S2_S2_fjLj128EEEEELb1ELb1ELb1ELb0EEEvNS_9FwdParamsE)
        /*0aac*/ 	.word	0x00000000


	//----- nvinfo : EIATTR_REGCOUNT
	.align		4
.L_464:
        /*0ab0*/ 	.byte	0x04, 0x2f
        /*0ab2*/ 	.short	(.L_466 - .L_465)
	.align		4
.L_465:
        /*0ab4*/ 	.word	index@(_ZN10layer_norm13ln_fwd_kernelINS_13Kernel_traitsIf13__nv_bfloat16S2_S2_fjLj4096ELj1ELj1ELj4ELj16ENS_18Kernel_traits_baseILj4096EfS2_S2_S2_fjLj128EEEEELb1ELb1ELb0ELb1EEEvNS_9FwdParamsE)
        /*0ab8*/ 	.word	0x000000a7


	//----- nvinfo : EIATTR_FRAME_SIZE
	.align		4
.L_466:
        /*0abc*/ 	.byte	0x04, 0x11
        /*0abe*/ 	.short	(.L_468 - .L_467)
	.align		4
.L_467:
        /*0ac0*/ 	.word	index@(_ZN10layer_norm13ln_fwd_kernelINS_13Kernel_traitsIf13__nv_bfloat16S2_S2_fjLj4096ELj1ELj1ELj4ELj16ENS_18Kernel_traits_baseILj4096EfS2_S2_S2_fjLj128EEEEELb1ELb1ELb0ELb1EEEvNS_9FwdParamsE)
        /*0ac4*/ 	.word	0x00000000


	//----- nvinfo : EIATTR_REGCOUNT
	.align		4
.L_468:
        /*0ac8*/ 	.byte	0x04, 0x2f
        /*0aca*/ 	.short	(.L_470 - .L_469)
	.align		4
.L_469:
        /*0acc*/ 	.word	index@(_ZN10layer_norm13ln_fwd_kernelINS_13Kernel_traitsIf13__nv_bfloat16S2_S2_fjLj4096ELj1ELj1ELj4ELj16ENS_18Kernel_traits_baseILj4096EfS2_S2_S2_fjLj128EEEEELb1ELb1ELb0ELb0EEEvNS_9FwdParamsE)
        /*0ad0*/ 	.word	0x000000a8


	//----- nvinfo : EIATTR_FRAME_SIZE
	.align		4
.L_470:
        /*0ad4*/ 	.byte	0x04, 0x11
        /*0ad6*/ 	.short	(.L_472 - .L_471)
	.align		4
.L_471:
        /*0ad8*/ 	.word	index@(_ZN10layer_norm13ln_fwd_kernelINS_13Kernel_traitsIf13__nv_bfloat16S2_S2_fjLj4096ELj1ELj1ELj4ELj16ENS_18Kernel_traits_baseILj4096EfS2_S2_S2_fjLj128EEEEELb1ELb1ELb0ELb0EEEvNS_9FwdParamsE)
        /*0adc*/ 	.word	0x00000000


	//----- nvinfo : EIATTR_REGCOUNT
	.align		4
.L_472:
        /*0ae0*/ 	.byte	0x04, 0x2f
        /*0ae2*/ 	.short	(.L_474 - .L_473)
	.align		4
.L_473:
        /*0ae4*/ 	.word	index@(_ZN10layer_norm13ln_fwd_kernelINS_13Kernel_traitsIf13__nv_bfloat16S2_S2_fjLj4096ELj1ELj1ELj4ELj16ENS_18Kernel_traits_baseILj4096EfS2_S2_S2_fjLj128EEEEELb1ELb0ELb1ELb1EEEvNS_9FwdParamsE)
        /*0ae8*/ 	.word	0x000000a8


	//----- nvinfo : EIATTR_FRAME_SIZE
	.align		4
.L_474:
        /*0aec*/ 	.byte	0x04, 0x11
        /*0aee*/ 	.short	(.L_476 - .L_475)
	.align		4
.L_475:
        /*0af0*/ 	.word	index@(_ZN10layer_norm13ln_fwd_kernelINS_13Kernel_traitsIf13__nv_bfloat16S2_S2_fjLj4096ELj1ELj1ELj4ELj16ENS_18Kernel_traits_baseILj4096EfS2_S2_S2_fjLj128EEEEELb1ELb0ELb1ELb1EEEvNS_9FwdParamsE)
        /*0af4*/ 	.word	0x00000000


	//----- nvinfo : EIATTR_REGCOUNT
	.align		4
.L_476:
        /*0af8*/ 	.byte	0x04, 0x2f
        /*0afa*/ 	.short	(.L_478 - .L_477)
	.align		4
.L_477:
        /*0afc*/ 	.word	index@(_ZN10layer_norm13ln_fwd_kernelINS_13Kernel_traitsIf13__nv_bfloat16S2_S2_fjLj4096ELj1ELj1ELj4ELj16ENS_18Kernel_traits_baseILj4096EfS2_S2_S2_fjLj128EEEEELb1ELb0ELb1ELb0EEEvNS_9FwdParamsE)
        /*0b00*/ 	.word	0x000000a8


	//----- nvinfo : EIATTR_FRAME_SIZE
	.align		4
.L_478:
        /*0b04*/ 	.byte	0x04, 0x11
        /*0b06*/ 	.short	(.L_480 - .L_479)
	.align		4
.L_479:
        /*0b08*/ 	.word	index@(_ZN10layer_norm13ln_fwd_kernelINS_13Kernel_traitsIf13__nv_bfloat16S2_S2_fjLj4096ELj1ELj1ELj4ELj16ENS_18Kernel_traits_baseILj4096EfS2_S2_S2_fjLj128EEEEELb1ELb0ELb1ELb0EEEvNS_9FwdParamsE)
        /*0b0c*/ 	.word	0x00000000


	//----- nvinfo : EIATTR_REGCOUNT
	.align		4
.L_480:
        /*0b10*/ 	.byte	0x04, 0x2f
        /*0b12*/ 	.short	(.L_482 - .L_481)
	.align		4
.L_481:
        /*0b14*/ 	.word	index@(_ZN10layer_norm13ln_fwd_kernelINS_13Kernel_traitsIf13__nv_bfloat16S2_S2_fjLj4096ELj1ELj1ELj4ELj16ENS_18Kernel_traits_baseILj4096EfS2_S2_S2_fjLj128EEEEELb1ELb0ELb0ELb1EEEvNS_9FwdParamsE)
        /*0b18*/ 	.word	0x000000a2


	//----- nvinfo : EIATTR_FRAME_SIZE
	.align		4
.L_482:
        /*0b1c*/ 	.byte	0x04, 0x11
        /*0b1e*/ 	.short	(.L_484 - .L_483)
	.align		4
.L_483:
        /*0b20*/ 	.word	index@(_ZN10layer_norm13ln_fwd_kernelINS_13Kernel_traitsIf13__nv_bfloat16S2_S2_fjLj4096ELj1ELj1ELj4ELj16ENS_18Kernel_traits_baseILj4096EfS2_S2_S2_fjLj128EEEEELb1ELb0ELb0ELb1EEEvNS_9FwdParamsE)
        /*0b24*/ 	.word	0x00000000


	//----- nvinfo : EIATTR_REGCOUNT
	.align		4
.L_484:
        /*0b28*/ 	.byte	0x04, 0x2f
        /*0b2a*/ 	.short	(.L_486 - .L_485)
	.align		4
.L_485:
        /*0b2c*/ 	.word	index@(_ZN10layer_norm13ln_fwd_kernelINS_13Kernel_traitsIf13__nv_bfloat16S2_S2_fjLj4096ELj1ELj1ELj4ELj16ENS_18Kernel_traits_baseILj4096EfS2_S2_S2_fjLj128EEEEELb1ELb0ELb0ELb0EEEvNS_9FwdParamsE)
        /*0b30*/ 	.word	0x000000a2


	//----- nvinfo : EIATTR_FRAME_SIZE
	.align		4
.L_486:
        /*0b34*/ 	.byte	0x04, 0x11
        /*0b36*/ 	.short	(.L_488 - .L_487)
	.align		4
.L_487:
        /*0b38*/ 	.word	index@(_ZN10layer_norm13ln_fwd_kernelINS_13Kernel_traitsIf13__nv_bfloat16S2_S2_fjLj4096ELj1ELj1ELj4ELj16ENS_18Kernel_traits_baseILj4096EfS2_S2_S2_fjLj128EEEEELb1ELb0ELb0ELb0EEEvNS_9FwdParamsE)
        /*0b3c*/ 	.word	0x00000000


	//----- nvinfo : EIATTR_REGCOUNT
	.align		4
.L_488:
        /*0b40*/ 	.byte	0x04, 0x2f
        /*0b42*/ 	.short	(.L_490 - .L_489)
	.align		4
.L_489:
        /*0b44*/ 	.word	index@(_ZN10layer_norm13ln_fwd_kernelINS_13Kernel_traitsIf13__nv_bfloat16S2_S2_fjLj4096ELj1ELj1ELj4ELj16ENS_18Kernel_traits_baseILj4096EfS2_S2_S2_fjLj128EEEEELb0ELb1ELb1ELb1EEEvNS_9FwdParamsE)
        /*0b48*/ 	.word	0x000000a3


	//----- nvinfo : EIATTR_FRAME_SIZE
	.align		4
.L_490:
        /*0b4c*/ 	.byte	0x04, 0x11
        /*0b4e*/ 	.short	(.L_492 - .L_491)
	.align		4
.L_491:
        /*0b50*/ 	.word	index@(_ZN10layer_norm13ln_fwd_kernelINS_13Kernel_traitsIf13__nv_bfloat16S2_S2_fjLj4096ELj1ELj1ELj4ELj16ENS_18Kernel_traits_baseILj4096EfS2_S2_S2_fjLj128EEEEELb0ELb1ELb1ELb1EEEvNS_9FwdParamsE)
        /*0b54*/ 	.word	0x00000000


	//----- nvinfo : EIATTR_REGCOUNT
	.align		4
.L_492:
        /*0b58*/ 	.byte	0x04, 0x2f
        /*0b5a*/ 	.short	(.L_494 - .L_493)
	.align		4
.L_493:
        /*0b5c*/ 	.word	index@(_ZN10layer_norm13ln_fwd_kernelINS_13Kernel_traitsIf13__nv_bfloat16S2_S2_fjLj4096ELj1ELj1ELj4ELj16ENS_18Kernel_traits_baseILj4096EfS2_S2_S2_fjLj128EEEEELb0ELb1ELb1ELb0EEEvNS_9FwdParamsE)
        /*0b60*/ 	.word	0x000000a6


	//----- nvinfo : EIATTR_FRAME_SIZE
	.align		4
.L_494:
        /*0b64*/ 	.byte	0x04, 0x11
        /*0b66*/ 	.short	(.L_496 - .L_495)
	.align		4
.L_495:
        /*0b68*/ 	.word	index@(_ZN10layer_norm13ln_fwd_kernelINS_13Kernel_traitsIf13__nv_bfloat16S2_S2_fjLj4096ELj1ELj1ELj4ELj16ENS_18Kernel_traits_baseILj4096EfS2_S2_S2_fjLj128EEEEELb0ELb1ELb1ELb0EEEvNS_9FwdParamsE)
        /*0b6c*/ 	.word	0x00000000


	//----- nvinfo : EIATTR_REGCOUNT
	.align		4
.L_496:
        /*0b70*/ 	.byte	0x04, 0x2f
        /*0b72*/ 	.short	(.L_498 - .L_497)
	.align		4
.L_497:
        /*0b74*/ 	.word	index@(_ZN10layer_norm13ln_fwd_kernelINS_13Kernel_traitsIf13__nv_bfloat16S2_S2_fjLj4096ELj1ELj1ELj4ELj16ENS_18Kernel_traits_baseILj4096EfS2_S2_S2_fjLj128EEEEELb0ELb1ELb0ELb1EEEvNS_9FwdParamsE)
        /*0b78*/ 	.word	0x000000a8


	//----- nvinfo : EIATTR_FRAME_SIZE
	.align		4
.L_498:
        /*0b7c*/ 	.byte	0x04, 0x11
        /*0b7e*/ 	.short	(.L_500 - .L_499)
	.align		4
.L_499:
        /*0b80*/ 	.word	index@(_ZN10layer_norm13ln_fwd_kernelINS_13Kernel_traitsIf13__nv_bfloat16S2_S2_fjLj4096ELj1ELj1ELj4ELj16ENS_18Kernel_traits_baseILj4096EfS2_S2_S2_fjLj128EEEEELb0ELb1ELb0ELb1EEEvNS_9FwdParamsE)
        /*0b84*/ 	.word	0x00000000


	//----- nvinfo : EIATTR_REGCOUNT
	.align		4
.L_500:
        /*0b88*/ 	.byte	0x04, 0x2f
        /*0b8a*/ 	.short	(.L_502 - .L_501)
	.align		4
.L_501:
        /*0b8c*/ 	.word	index@(_ZN10layer_norm13ln_fwd_kernelINS_13Kernel_traitsIf13__nv_bfloat16S2_S2_fjLj4096ELj1ELj1ELj4ELj16ENS_18Kernel_traits_baseILj4096EfS2_S2_S2_fjLj128EEEEELb0ELb1ELb0ELb0EEEvNS_9FwdParamsE)
        /*0b90*/ 	.word	0x0000009e


	//----- nvinfo : EIATTR_FRAME_SIZE
	.align		4
.L_502:
        /*0b94*/ 	.byte	0x04, 0x11
        /*0b96*/ 	.short	(.L_504 - .L_503)
	.align		4
.L_503:
        /*0b98*/ 	.word	index@(_ZN10layer_norm13ln_fwd_kernelINS_13Kernel_traitsIf13__nv_bfloat16S2_S2_fjLj4096ELj1ELj1ELj4ELj16ENS_18Kernel_traits_baseILj4096EfS2_S2_S2_fjLj128EEEEELb0ELb1ELb0ELb0EEEvNS_9FwdParamsE)
        /*0b9c*/ 	.word	0x00000000


	//----- nvinfo : EIATTR_REGCOUNT
	.align		4
.L_504:
        /*0ba0*/ 	.byte	0x04, 0x2f
        /*0ba2*/ 	.short	(.L_506 - .L_505)
	.align		4
.L_505:
        /*0ba4*/ 	.word	index@(_ZN10layer_norm13ln_fwd_kernelINS_13Kernel_traitsIf13__nv_bfloat16S2_S2_fjLj4096ELj1ELj1ELj4ELj16ENS_18Kernel_traits_baseILj4096EfS2_S2_S2_fjLj128EEEEELb0ELb0ELb1ELb1EEEvNS_9FwdParamsE)
        /*0ba8*/ 	.word	0x00000080


	//----- nvinfo : EIATTR_FRAME_SIZE
	.align		4
.L_506:
        /*0bac*/ 	.byte	0x04, 0x11
        /*0bae*/ 	.short	(.L_508 - .L_507)
	.align		4
.L_507:
        /*0bb0*/ 	.word	index@(_ZN10layer_norm13ln_fwd_kernelINS_13Kernel_traitsIf13__nv_bfloat16S2_S2_fjLj4096ELj1ELj1ELj4ELj16ENS_18Kernel_traits_baseILj4096EfS2_S2_S2_fjLj128EEEEELb0ELb0ELb1ELb1EEEvNS_9FwdParamsE)
        /*0bb4*/ 	.word	0x00000000


	//----- nvinfo : EIATTR_REGCOUNT
	.align		4
.L_508:
        /*0bb8*/ 	.byte	0x04, 0x2f
        /*0bba*/ 	.short	(.L_510 - .L_509)
	.align		4
.L_509:
        /*0bbc*/ 	.word	index@(_ZN10layer_norm13ln_fwd_kernelINS_13Kernel_traitsIf13__nv_bfloat16S2_S2_fjLj4096ELj1ELj1ELj4ELj16ENS_18Kernel_traits_baseILj4096EfS2_S2_S2_fjLj128EEEEELb0ELb0ELb1ELb0EEEvNS_9FwdParamsE)
        /*0bc0*/ 	.word	0x00000080


	//----- nvinfo : EIATTR_FRAME_SIZE
	.align		4
.L_510:
        /*0bc4*/ 	.byte	0x04, 0x11
        /*0bc6*/ 	.short	(.L_512 - .L_511)
	.align		4
.L_511:
        /*0bc8*/ 	.word	index@(_ZN10layer_norm13ln_fwd_kernelINS_13Kernel_traitsIf13__nv_bfloat16S2_S2_fjLj4096ELj1ELj1ELj4ELj16ENS_18Kernel_traits_baseILj4096EfS2_S2_S2_fjLj128EEEEELb0ELb0ELb1ELb0EEEvNS_9FwdParamsE)
        /*0bcc*/ 	.word	0x00000000


	//----- nvinfo : EIATTR_REGCOUNT
	.align		4
.L_512:
        /*0bd0*/ 	.byte	0x04, 0x2f
        /*0bd2*/ 	.short	(.L_514 - .L_513)
	.align		4
.L_513:
        /*0bd4*/ 	.word	index@(_ZN10layer_norm13ln_fwd_kernelINS_13Kernel_traitsIf13__nv_bfloat16S2_S2_fjLj4096ELj1ELj1ELj4ELj16ENS_18Kernel_traits_baseILj4096EfS2_S2_S2_fjLj128EEEEELb0ELb0ELb0ELb1EEEvNS_9FwdParamsE)
        /*0bd8*/ 	.word	0x00000080


	//----- nvinfo : EIATTR_FRAME_SIZE
	.align		4
.L_514:
        /*0bdc*/ 	.byte	0x04, 0x11
        /*0bde*/ 	.short	(.L_516 - .L_515)
	.align		4
.L_515:
        /*0be0*/ 	.word	index@(_ZN10layer_norm13ln_fwd_kernelINS_13Kernel_traitsIf13__nv_bfloat16S2_S2_fjLj4096ELj1ELj1ELj4ELj16ENS_18Kernel_traits_baseILj4096EfS2_S2_S2_fjLj128EEEEELb0ELb0ELb0ELb1EEEvNS_9FwdParamsE)
        /*0be4*/ 	.word	0x00000000


	//----- nvinfo : EIATTR_REGCOUNT
	.align		4
.L_516:
        /*0be8*/ 	.byte	0x04, 0x2f
        /*0bea*/ 	.short	(.L_518 - .L_517)
	.align		4
.L_517:
        /*0bec*/ 	.word	index@(_ZN10layer_norm13ln_fwd_kernelINS_13Kernel_traitsIf13__nv_bfloat16S2_S2_fjLj4096ELj1ELj1ELj4ELj16ENS_18Kernel_traits_baseILj4096EfS2_S2_S2_fjLj128EEEEELb0ELb0ELb0ELb0EEEvNS_9FwdParamsE)
        /*0bf0*/ 	.word	0x00000080


	//----- nvinfo : EIATTR_FRAME_SIZE
	.align		4
.L_518:
        /*0bf4*/ 	.byte	0x04, 0x11
        /*0bf6*/ 	.short	(.L_520 - .L_519)
	.align		4
.L_519:
        /*0bf8*/ 	.word	index@(_ZN10layer_norm13ln_fwd_kernelINS_13Kernel_traitsIf13__nv_bfloat16S2_S2_fjLj4096ELj1ELj1ELj4ELj16ENS_18Kernel_traits_baseILj4096EfS2_S2_S2_fjLj128EEEEELb0ELb0ELb0ELb0EEEvNS_9FwdParamsE)
        /*0bfc*/ 	.word	0x00000000


	//----- nvinfo : EIATTR_REGCOUNT
	.align		4
.L_520:
        /*0c00*/ 	.byte	0x04, 0x2f
        /*0c02*/ 	.short	(.L_522 - .L_521)
	.align		4
.L_521:
        /*0c04*/ 	.word	index@(_ZN10layer_norm13ln_fwd_kernelINS_13Kernel_traitsI6__halfS2_S2_S2_fjLj4096ELj1ELj1ELj4ELj16ENS_18Kernel_traits_baseILj4096ES2_S2_S2_S2_fjLj128EEEEELb1ELb1ELb1ELb1EEEvNS_9FwdParamsE)
        /*0c08*/ 	.word	0x000000a8


	//----- nvinfo : EIATTR_FRAME_SIZE
	.align		4
.L_522:
        /*0c0c*/ 	.byte	0x04, 0x11
        /*0c0e*/ 	.short	(.L_524 - .L_523)
	.align		4
.L_523:
        /*0c10*/ 	.word	index@(_ZN10layer_norm13ln_fwd_kernelINS_13Kernel_traitsI6__halfS2_S2_S2_fjLj4096ELj1ELj1ELj4ELj16ENS_18Kernel_traits_baseILj4096ES2_S2_S2_S2_fjLj128EEEEELb1ELb1ELb1ELb1EEEvNS_9FwdParamsE)
        /*0c14*/ 	.word	0x00000000


	//----- nvinfo : EIATTR_REGCOUNT
	.align		4
.L_524:
        /*0c18*/ 	.byte	0x04, 0x2f
        /*0c1a*/ 	.short	(.L_526 - .L_525)
	.align		4
.L_525:
        /*0c1c*/ 	.word	index@(_ZN10layer_norm13ln_fwd_kernelINS_13Kernel_traitsI6__halfS2_S2_S2_fjLj4096ELj1ELj1ELj4ELj16ENS_18Kernel_traits_baseILj4096ES2_S2_S2_S2_fjLj128EEEEELb1ELb1ELb1ELb0EEEvNS_9FwdParamsE)
        /*0c20*/ 	.word	0x000000e0


	//----- nvinfo : EIATTR_FRAME_SIZE
	.align		4
.L_526:
        /*0c24*/ 	.byte	0x04, 0x11
        /*0c26*/ 	.short	(.L_528 - .L_527)
	.align		4
.L_527:
        /*0c28*/ 	.word	index@(_ZN10layer_norm13ln_fwd_kernelINS_13Kernel_traitsI6__halfS2_S2_S2_fjLj4096ELj1ELj1ELj4ELj16ENS_18Kernel_traits_baseILj4096ES2_S2_S2_S2_fjLj128EEEEELb1ELb1ELb1ELb0EEEvNS_9FwdParamsE)
        /*0c2c*/ 	.word	0x00000000


	//----- nvinfo : EIATTR_REGCOUNT
	.align		4
.L_528:
        /*0c30*/ 	.byte	0x04, 0x2f
        /*0c32*/ 	.short	(.L_530 - .L_529)
	.align		4
.L_529:
        /*0c34*/ 	.word	index@(_ZN10layer_norm13ln_fwd_kernelINS_13Kernel_traitsI6__halfS2_S2_S2_fjLj4096ELj1ELj1ELj4ELj16ENS_18Kernel_traits_baseILj4096ES2_S2_S2_S2_fjLj128EEEEELb1ELb1ELb0ELb1EEEvNS_9FwdParamsE)
        /*0c38*/ 	.word	0x0000009c


	//----- nvinfo : EIATTR_FRAME_SIZE
	.align		4
.L_530:
        /*0c3c*/ 	.byte	0x04, 0x11
        /*0c3e*/ 	.short	(.L_532 - .L_531)
	.align		4
.L_531:
        /*0c40*/ 	.word	index@(_ZN10layer_norm13ln_fwd_kernelINS_13Kernel_traitsI6__halfS2_S2_S2_fjLj4096ELj1ELj1ELj4ELj16ENS_18Kernel_traits_baseILj4096ES2_S2_S2_S2_fjLj128EEEEELb1ELb1ELb0ELb1EEEvNS_9FwdParamsE)
        /*0c44*/ 	.word	0x00000000


	//----- nvinfo : EIATTR_REGCOUNT
	.align		4
.L_532:
        /*0c48*/ 	.byte	0x04, 0x2f
        /*0c4a*/ 	.short	(.L_534 - .L_533)
	.align		4
.L_533:
        /*0c4c*/ 	.word	index@(_ZN10layer_norm13ln_fwd_kernelINS_13Kernel_traitsI6__halfS2_S2_S2_fjLj4096ELj1ELj1ELj4ELj16ENS_18Kernel_traits_baseILj4096ES2_S2_S2_S2_fjLj128EEEEELb1ELb1ELb0ELb0EEEvNS_9FwdParamsE)
        /*0c50*/ 	.word	0x000000a8


	//----- nvinfo : EIATTR_FRAME_SIZE
	.align		4
.L_534:
        /*0c54*/ 	.byte	0x04, 0x11
        /*0c56*/ 	.short	(.L_536 - .L_535)
	.align		4
.L_535:
        /*0c58*/ 	.word	index@(_ZN10layer_norm13ln_fwd_kernelINS_13Kernel_traitsI6__halfS2_S2_S2_fjLj4096ELj1ELj1ELj4ELj16ENS_18Kernel_traits_baseILj4096ES2_S2_S2_S2_fjLj128EEEEELb1ELb1ELb0ELb0EEEvNS_9FwdParamsE)
        /*0c5c*/ 	.word	0x00000000


	//----- nvinfo : EIATTR_REGCOUNT
	.align		4
.L_536:
        /*0c60*/ 	.byte	0x04, 0x2f
        /*0c62*/ 	.short	(.L_538 - .L_537)
	.align		4
.L_537:
        /*0c64*/ 	.word	index@(_ZN10layer_norm13ln_fwd_kernelINS_13Kernel_traitsI6__halfS2_S2_S2_fjLj4096ELj1ELj1ELj4ELj16ENS_18Kernel_traits_baseILj4096ES2_S2_S2_S2_fjLj128EEEEELb1ELb0ELb1ELb1EEEvNS_9FwdParamsE)
        /*0c68*/ 	.word	0x00000080


	//----- nvinfo : EIATTR_FRAME_SIZE
	.align		4
.L_538:
        /*0c6c*/ 	.byte	0x04, 0x11
        /*0c6e*/ 	.short	(.L_540 - .L_539)
	.align		4
.L_539:
        /*0c70*/ 	.word	index@(_ZN10layer_norm13ln_fwd_kernelINS_13Kernel_traitsI6__halfS2_S2_S2_fjLj4096ELj1ELj1ELj4ELj16ENS_18Kernel_traits_baseILj4096ES2_S2_S2_S2_fjLj128EEEEELb1ELb0ELb1ELb1EEEvNS_9FwdParamsE)
        /*0c74*/ 	.word	0x00000000


	//----- nvinfo : EIATTR_REGCOUNT
	.align		4
.L_540:
        /*0c78*/ 	.byte	0x04, 0x2f
        /*0c7a*/ 	.short	(.L_542 - .L_541)
	.align		4
.L_541:
        /*0c7c*/ 	.word	index@(_ZN10layer_norm13ln_fwd_kernelINS_13Kernel_traitsI6__halfS2_S2_S2_fjLj4096ELj1ELj1ELj4ELj16ENS_18Kernel_traits_baseILj4096ES2_S2_S2_S2_fjLj128EEEEELb1ELb0ELb1ELb0EEEvNS_9FwdParamsE)
        /*0c80*/ 	.word	0x000000a8


	//----- nvinfo : EIATTR_FRAME_SIZE
	.align		4
.L_542:
        /*0c84*/ 	.byte	0x04, 0x11
        /*0c86*/ 	.short	(.L_544 - .L_543)
	.align		4
.L_543:
        /*0c88*/ 	.word	index@(_ZN10layer_norm13ln_fwd_kernelINS_13Kernel_traitsI6__halfS2_S2_S2_fjLj4096ELj1ELj1ELj4ELj16ENS_18Kernel_traits_baseILj4096ES2_S2_S2_S2_fjLj128EEEEELb1ELb0ELb1ELb0EEEvNS_9FwdParamsE)
        /*0c8c*/ 	.word	0x00000000


	//----- nvinfo : EIATTR_REGCOUNT
	.align		4
.L_544:
        /*0c90*/ 	.byte	0x04, 0x2f
        /*0c92*/ 	.short	(.L_546 - .L_545)
	.align		4
.L_545:
        /*0c94*/ 	.word	index@(_ZN10layer_norm13ln_fwd_kernelINS_13Kernel_traitsI6__halfS2_S2_S2_fjLj4096ELj1ELj1ELj4ELj16ENS_18Kernel_traits_baseILj4096ES2_S2_S2_S2_fjLj128EEEEELb1ELb0ELb0ELb1EEEvNS_9FwdParamsE)
        /*0c98*/ 	.word	0x000000a8


	//----- nvinfo : EIATTR_FRAME_SIZE
	.align		4
.L_546:
        /*0c9c*/ 	.byte	0x04, 0x11
        /*0c9e*/ 	.short	(.L_548 - .L_547)
	.align		4
.L_547:
        /*0ca0*/ 	.word	index@(_ZN10layer_norm13ln_fwd_kernelINS_13Kernel_traitsI6__halfS2_S2_S2_fjLj4096ELj1ELj1ELj4ELj16ENS_18Kernel_traits_baseILj4096ES2_S2_S2_S2_fjLj128EEEEELb1ELb0ELb0ELb1EEEvNS_9FwdParamsE)
        /*0ca4*/ 	.word	0x00000000


	//----- nvinfo : EIATTR_REGCOUNT
	.align		4
.L_548:
        /*0ca8*/ 	.byte	0x04, 0x2f
        /*0caa*/ 	.short	(.L_550 - .L_549)
	.align		4
.L_549:
        /*0cac*/ 	.word	index@(_ZN10layer_norm13ln_fwd_kernelINS_13Kernel_traitsI6__halfS2_S2_S2_fjLj4096ELj1ELj1ELj4ELj16ENS_18Kernel_traits_baseILj4096ES2_S2_S2_S2_fjLj128EEEEELb1ELb0ELb0ELb0EEEvNS_9FwdParamsE)
        /*0cb0*/ 	.word	0x000000a2


	//----- nvinfo : EIATTR_FRAME_SIZE
	.align		4
.L_550:
        /*0cb4*/ 	.byte	0x04, 0x11
        /*0cb6*/ 	.short	(.L_552 - .L_551)
	.align		4
.L_551:
        /*0cb8*/ 	.word	index@(_ZN10layer_norm13ln_fwd_kernelINS_13Kernel_traitsI6__halfS2_S2_S2_fjLj4096ELj1ELj1ELj4ELj16ENS_18Kernel_traits_baseILj4096ES2_S2_S2_S2_fjLj128EEEEELb1ELb0ELb0ELb0EEEvNS_9FwdParamsE)
        /*0cbc*/ 	.word	0x00000000


	//----- nvinfo : EIATTR_REGCOUNT
	.align		4
.L_552:
        /*0cc0*/ 	.byte	0x04, 0x2f
        /*0cc2*/ 	.short	(.L_554 - .L_553)
	.align		4
.L_553:
        /*0cc4*/ 	.word	index@(_ZN10layer_norm13ln_fwd_kernelINS_13Kernel_traitsI6__halfS2_S2_S2_fjLj4096ELj1ELj1ELj4ELj16ENS_18Kernel_traits_baseILj4096ES2_S2_S2_S2_fjLj128EEEEELb0ELb1ELb1ELb1EEEvNS_9FwdParamsE)
        /*0cc8*/ 	.word	0x000000a3


	//----- nvinfo : EIATTR_FRAME_SIZE
	.align		4
.L_554:
        /*0ccc*/ 	.byte	0x04, 0x11
        /*0cce*/ 	.short	(.L_556 - .L_555)
	.align		4
.L_555:
        /*0cd0*/ 	.word	index@(_ZN10layer_norm13ln_fwd_kernelINS_13Kernel_traitsI6__halfS2_S2_S2_fjLj4096ELj1ELj1ELj4ELj16ENS_18Kernel_traits_baseILj4096ES2_S2_S2_S2_fjLj128EEEEELb0ELb1ELb1ELb1EEEvNS_9FwdParamsE)
        /*0cd4*/ 	.word	0x00000000


	//----- nvinfo : EIATTR_REGCOUNT
	.align		4
.L_556:
        /*0cd8*/ 	.byte	0x04, 0x2f
        /*0cda*/ 	.short	(.L_558 - .L_557)
	.align		4
.L_557:
        /*0cdc*/ 	.word	index@(_ZN10layer_norm13ln_fwd_kernelINS_13Kernel_traitsI6__halfS2_S2_S2_fjLj4096ELj1ELj1ELj4ELj16ENS_18Kernel_traits_baseILj4096ES2_S2_S2_S2_fjLj128EEEEELb0ELb1ELb1ELb0EEEvNS_9FwdParamsE)
        /*0ce0*/ 	.word	0x000000a5


	//----- nvinfo : EIATTR_FRAME_SIZE
	.align		4
.L_558:
        /*0ce4*/ 	.byte	0x04, 0x11
        /*0ce6*/ 	.short	(.L_560 - .L_559)
	.align		4
.L_559:
        /*0ce8*/ 	.word	index@(_ZN10layer_norm13ln_fwd_kernelINS_13Kernel_traitsI6__halfS2_S2_S2_fjLj4096ELj1ELj1ELj4ELj16ENS_18Kernel_traits_baseILj4096ES2_S2_S2_S2_fjLj128EEEEELb0ELb1ELb1ELb0EEEvNS_9FwdParamsE)
        /*0cec*/ 	.word	0x00000000


	//----- nvinfo : EIATTR_REGCOUNT
	.align		4
.L_560:
        /*0cf0*/ 	.byte	0x04, 0x2f
        /*0cf2*/ 	.short	(.L_562 - .L_561)
	.align		4
.L_561:
        /*0cf4*/ 	.word	index@(_ZN10layer_norm13ln_fwd_kernelINS_13Kernel_traitsI6__halfS2_S2_S2_fjLj4096ELj1ELj1ELj4ELj16ENS_18Kernel_traits_baseILj4096ES2_S2_S2_S2_fjLj128EEEEELb0ELb1ELb0ELb1EEEvNS_9FwdParamsE)
        /*0cf8*/ 	.word	0x000000a8


	//----- nvinfo : EIATTR_FRAME_SIZE
	.align		4
.L_562:
        /*0cfc*/ 	.byte	0x04, 0x11
        /*0cfe*/ 	.short	(.L_564 - .L_563)
	.align		4
.L_563:
        /*0d00*/ 	.word	index@(_ZN10layer_norm13ln_fwd_kernelINS_13Kernel_traitsI6__halfS2_S2_S2_fjLj4096ELj1ELj1ELj4ELj16ENS_18Kernel_traits_baseILj4096ES2_S2_S2_S2_fjLj128EEEEELb0ELb1ELb0ELb1EEEvNS_9FwdParamsE)
        /*0d04*/ 	.word	0x00000000


	//----- nvinfo : EIATTR_REGCOUNT
	.align		4
.L_564:
        /*0d08*/ 	.byte	0x04, 0x2f
        /*0d0a*/ 	.short	(.L_566 - .L_565)
	.align		4
.L_565:
        /*0d0c*/ 	.word	index@(_ZN10layer_norm13ln_fwd_kernelINS_13Kernel_traitsI6__halfS2_S2_S2_fjLj4096ELj1ELj1ELj4ELj16ENS_18Kernel_traits_baseILj4096ES2_S2_S2_S2_fjLj128EEEEELb0ELb1ELb0ELb0EEEvNS_9FwdParamsE)
        /*0d10*/ 	.word	0x0000009e


	//----- nvinfo : EIATTR_FRAME_SIZE
	.align		4
.L_566:
        /*0d14*/ 	.byte	0x04, 0x11
        /*0d16*/ 	.short	(.L_568 - .L_567)
	.align		4
.L_567:
        /*0d18*/ 	.word	index@(_ZN10layer_norm13ln_fwd_kernelINS_13Kernel_traitsI6__halfS2_S2_S2_fjLj4096ELj1ELj1ELj4ELj16ENS_18Kernel_traits_baseILj4096ES2_S2_S2_S2_fjLj128EEEEELb0ELb1ELb0ELb0EEEvNS_9FwdParamsE)
        /*0d1c*/ 	.word	0x00000000


	//----- nvinfo : EIATTR_REGCOUNT
	.align		4
.L_568:
        /*0d20*/ 	.byte	0x04, 0x2f
        /*0d22*/ 	.short	(.L_570 - .L_569)
	.align		4
.L_569:
        /*0d24*/ 	.word	index@(_ZN10layer_norm13ln_fwd_kernelINS_13Kernel_traitsI6__halfS2_S2_S2_fjLj4096ELj1ELj1ELj4ELj16ENS_18Kernel_traits_baseILj4096ES2_S2_S2_S2_fjLj128EEEEELb0ELb0ELb1ELb1EEEvNS_9FwdParamsE)
        /*0d28*/ 	.word	0x0000007f


	//----- nvinfo : EIATTR_FRAME_SIZE
	.align		4
.L_570:
        /*0d2c*/ 	.byte	0x04, 0x11
        /*0d2e*/ 	.short	(.L_572 - .L_571)
	.align		4
.L_571:
        /*0d30*/ 	.word	index@(_ZN10layer_norm13ln_fwd_kernelINS_13Kernel_traitsI6__halfS2_S2_S2_fjLj4096ELj1ELj1ELj4ELj16ENS_18Kernel_traits_baseILj4096ES2_S2_S2_S2_fjLj128EEEEELb0ELb0ELb1ELb1EEEvNS_9FwdParamsE)
        /*0d34*/ 	.word	0x00000000


	//----- nvinfo : EIATTR_REGCOUNT
	.align		4
.L_572:
        /*0d38*/ 	.byte	0x04, 0x2f
        /*0d3a*/ 	.short	(.L_574 - .L_573)
	.align		4
.L_573:
        /*0d3c*/ 	.word	index@(_ZN10layer_norm13ln_fwd_kernelINS_13Kernel_traitsI6__halfS2_S2_S2_fjLj4096ELj1ELj1ELj4ELj16ENS_18Kernel_traits_baseILj4096ES2_S2_S2_S2_fjLj128EEEEELb0ELb0ELb1ELb0EEEvNS_9FwdParamsE)
        /*0d40*/ 	.word	0x00000080


	//----- nvinfo : EIATTR_FRAME_SIZE
	.align		4
.L_574:
        /*0d44*/ 	.byte	0x04, 0x11
        /*0d46*/ 	.short	(.L_576 - .L_575)
	.align		4
.L_575:
        /*0d48*/ 	.word	index@(_ZN10layer_norm13ln_fwd_kernelINS_13Kernel_traitsI6__halfS2_S2_S2_fjLj4096ELj1ELj1ELj4ELj16ENS_18Kernel_traits_baseILj4096ES2_S2_S2_S2_fjLj128EEEEELb0ELb0ELb1ELb0EEEvNS_9FwdParamsE)
        /*0d4c*/ 	.word	0x00000000


	//----- nvinfo : EIATTR_REGCOUNT
	.align		4
.L_576:
        /*0d50*/ 	.byte	0x04, 0x2f
        /*0d52*/ 	.short	(.L_578 - .L_577)
	.align		4
.L_577:
        /*0d54*/ 	.word	index@(_ZN10layer_norm13ln_fwd_kernelINS_13Kernel_traitsI6__halfS2_S2_S2_fjLj4096ELj1ELj1ELj4ELj16ENS_18Kernel_traits_baseILj4096ES2_S2_S2_S2_fjLj128EEEEELb0ELb0ELb0ELb1EEEvNS_9FwdParamsE)
        /*0d58*/ 	.word	0x00000080


	//----- nvinfo : EIATTR_FRAME_SIZE
	.align		4
.L_578:
        /*0d5c*/ 	.byte	0x04, 0x11
        /*0d5e*/ 	.short	(.L_580 - .L_579)
	.align		4
.L_579:
        /*0d60*/ 	.word	index@(_ZN10layer_norm13ln_fwd_kernelINS_13Kernel_traitsI6__halfS2_S2_S2_fjLj4096ELj1ELj1ELj4ELj16ENS_18Kernel_traits_baseILj4096ES2_S2_S2_S2_fjLj128EEEEELb0ELb0ELb0ELb1EEEvNS_9FwdParamsE)
        /*0d64*/ 	.word	0x00000000


	//----- nvinfo : EIATTR_REGCOUNT
	.align		4
.L_580:
        /*0d68*/ 	.byte	0x04, 0x2f
        /*0d6a*/ 	.short	(.L_582 - .L_581)
	.align		4
.L_581:
        /*0d6c*/ 	.word	index@(_ZN10layer_norm13ln_fwd_kernelINS_13Kernel_traitsI6__halfS2_S2_S2_fjLj4096ELj1ELj1ELj4ELj16ENS_18Kernel_traits_baseILj4096ES2_S2_S2_S2_fjLj128EEEEELb0ELb0ELb0ELb0EEEvNS_9FwdParamsE)
        /*0d70*/ 	.word	0x00000080


	//----- nvinfo : EIATTR_FRAME_SIZE
	.align		4
.L_582:
        /*0d74*/ 	.byte	0x04, 0x11
        /*0d76*/ 	.short	(.L_584 - .L_583)
	.align		4
.L_583:
        /*0d78*/ 	.word	index@(_ZN10layer_norm13ln_fwd_kernelINS_13Kernel_traitsI6__halfS2_S2_S2_fjLj4096ELj1ELj1ELj4ELj16ENS_18Kernel_traits_baseILj4096ES2_S2_S2_S2_fjLj128EEEEELb0ELb0ELb0ELb0EEEvNS_9FwdParamsE)
        /*0d7c*/ 	.word	0x00000000


	//----- nvinfo : EIATTR_REGCOUNT
	.align		4
.L_584:
        /*0d80*/ 	.byte	0x04, 0x2f
        /*0d82*/ 	.short	(.L_586 - .L_585)
	.align		4
.L_585:
        /*0d84*/ 	.word	index@(_ZN10layer_norm13ln_fwd_kernelINS_13Kernel_traitsI13__nv_bfloat16S2_S2_S2_fjLj4096ELj1ELj1ELj4ELj16ENS_18Kernel_traits_baseILj4096ES2_S2_S2_S2_fjLj128EEEEELb1ELb1ELb1ELb1EEEvNS_9FwdParamsE)
        /*0d88*/ 	.word	0x000000a8


	//----- nvinfo : EIATTR_FRAME_SIZE
	.align		4
.L_586:
        /*0d8c*/ 	.byte	0x04, 0x11
        /*0d8e*/ 	.short	(.L_588 - .L_587)
	.align		4
.L_587:
        /*0d90*/ 	.word	index@(_ZN10layer_norm13ln_fwd_kernelINS_13Kernel_traitsI13__nv_bfloat16S2_S2_S2_fjLj4096ELj1ELj1ELj4ELj16ENS_18Kernel_traits_baseILj4096ES2_S2_S2_S2_fjLj128EEEEELb1ELb1ELb1ELb1EEEvNS_9FwdParamsE)
        /*0d94*/ 	.word	0x00000000


	//----- nvinfo : EIATTR_REGCOUNT
	.align		4
.L_588:
        /*0d98*/ 	.byte	0x04, 0x2f
        /*0d9a*/ 	.short	(.L_590 - .L_589)
	.align		4
.L_589:
        /*0d9c*/ 	.word	index@(_ZN10layer_norm13ln_fwd_kernelINS_13Kernel_traitsI13__nv_bfloat16S2_S2_S2_fjLj4096ELj1ELj1ELj4ELj16ENS_18Kernel_traits_baseILj4096ES2_S2_S2_S2_fjLj128EEEEELb1ELb1ELb1ELb0EEEvNS_9FwdParamsE)
        /*0da0*/ 	.word	0x000000e0


	//----- nvinfo : EIATTR_FRAME_SIZE
	.align		4
.L_590:
        /*0da4*/ 	.byte	0x04, 0x11
        /*0da6*/ 	.short	(.L_592 - .L_591)
	.align		4
.L_591:
        /*0da8*/ 	.word	index@(_ZN10layer_norm13ln_fwd_kernelINS_13Kernel_traitsI13__nv_bfloat16S2_S2_S2_fjLj4096ELj1ELj1ELj4ELj16ENS_18Kernel_traits_baseILj4096ES2_S2_S2_S2_fjLj128EEEEELb1ELb1ELb1ELb0EEEvNS_9FwdParamsE)
        /*0dac*/ 	.word	0x00000000


	//----- nvinfo : EIATTR_REGCOUNT
	.align		4
.L_592:
        /*0db0*/ 	.byte	0x04, 0x2f
        /*0db2*/ 	.short	(.L_594 - .L_593)
	.align		4
.L_593:
        /*0db4*/ 	.word	index@(_ZN10layer_norm13ln_fwd_kernelINS_13Kernel_traitsI13__nv_bfloat16S2_S2_S2_fjLj4096ELj1ELj1ELj4ELj16ENS_18Kernel_traits_baseILj4096ES2_S2_S2_S2_fjLj128EEEEELb1ELb1ELb0ELb1EEEvNS_9FwdParamsE)
        /*0db8*/ 	.word	0x000000a0


	//----- nvinfo : EIATTR_FRAME_SIZE
	.align		4
.L_594:
        /*0dbc*/ 	.byte	0x04, 0x11
        /*0dbe*/ 	.short	(.L_596 - .L_595)
	.align		4
.L_595:
        /*0dc0*/ 	.word	index@(_ZN10layer_norm13ln_fwd_kernelINS_13Kernel_traitsI13__nv_bfloat16S2_S2_S2_fjLj4096ELj1ELj1ELj4ELj16ENS_18Kernel_traits_baseILj4096ES2_S2_S2_S2_fjLj128EEEEELb1ELb1ELb0ELb1EEEvNS_9FwdParamsE)
        /*0dc4*/ 	.word	0x00000000


	//----- nvinfo : EIATTR_REGCOUNT
	.align		4
.L_596:
        /*0dc8*/ 	.byte	0x04, 0x2f
        /*0dca*/ 	.short	(.L_598 - .L_597)
	.align		4
.L_597:
        /*0dcc*/ 	.word	index@(_ZN10layer_norm13ln_fwd_kernelINS_13Kernel_traitsI13__nv_bfloat16S2_S2_S2_fjLj4096ELj1ELj1ELj4ELj16ENS_18Kernel_traits_baseILj4096ES2_S2_S2_S2_fjLj128EEEEELb1ELb1ELb0ELb0EEEvNS_9FwdParamsE)
        /*0dd0*/ 	.word	0x000000a8


	//----- nvinfo : EIATTR_FRAME_SIZE
	.align		4
.L_598:
        /*0dd4*/ 	.byte	0x04, 0x11
        /*0dd6*/ 	.short	(.L_600 - .L_599)
	.align		4
.L_599:
        /*0dd8*/ 	.word	index@(_ZN10layer_norm13ln_fwd_kernelINS_13Kernel_traitsI13__nv_bfloat16S2_S2_S2_fjLj4096ELj1ELj1ELj4ELj16ENS_18Kernel_traits_baseILj4096ES2_S2_S2_S2_fjLj128EEEEELb1ELb1ELb0ELb0EEEvNS_9FwdParamsE)
        /*0ddc*/ 	.word	0x00000000


	//----- nvinfo : EIATTR_REGCOUNT
	.align		4
.L_600:
        /*0de0*/ 	.byte	0x04, 0x2f
        /*0de2*/ 	.short	(.L_602 - .L_601)
	.align		4
.L_601:
        /*0de4*/ 	.word	index@(_ZN10layer_norm13ln_fwd_kernelINS_13Kernel_traitsI13__nv_bfloat16S2_S2_S2_fjLj4096ELj1ELj1ELj4ELj16ENS_18Kernel_traits_baseILj4096ES2_S2_S2_S2_fjLj128EEEEELb1ELb0ELb1ELb1EEEvNS_9FwdParamsE)
        /*0de8*/ 	.word	0x00000080


	//----- nvinfo : EIATTR_FRAME_SIZE
	.align		4
.L_602:
        /*0dec*/ 	.byte	0x04, 0x11
        /*0dee*/ 	.short	(.L_604 - .L_603)
	.align		4
.L_603:
        /*0df0*/ 	.word	index@(_ZN10layer_norm13ln_fwd_kernelINS_13Kernel_traitsI13__nv_bfloat16S2_S2_S2_fjLj4096ELj1ELj1ELj4ELj16ENS_18Kernel_traits_baseILj4096ES2_S2_S2_S2_fjLj128EEEEELb1ELb0ELb1ELb1EEEvNS_9FwdParamsE)
        /*0df4*/ 	.word	0x00000000


	//----- nvinfo : EIATTR_REGCOUNT
	.align		4
.L_604:
        /*0df8*/ 	.byte	0x04, 0x2f
        /*0dfa*/ 	.short	(.L_606 - .L_605)
	.align		4
.L_605:
        /*0dfc*/ 	.word	index@(_ZN10layer_norm13ln_fwd_kernelINS_13Kernel_traitsI13__nv_bfloat16S2_S2_S2_fjLj4096ELj1ELj1ELj4ELj16ENS_18Kernel_traits_baseILj4096ES2_S2_S2_S2_fjLj128EEEEELb1ELb0ELb1ELb0EEEvNS_9FwdParamsE)
        /*0e00*/ 	.word	0x000000a8


	//----- nvinfo : EIATTR_FRAME_SIZE
	.align		4
.L_606:
        /*0e04*/ 	.byte	0x04, 0x11
        /*0e06*/ 	.short	(.L_608 - .L_607)
	.align		4
.L_607:
        /*0e08*/ 	.word	index@(_ZN10layer_norm13ln_fwd_kernelINS_13Kernel_traitsI13__nv_bfloat16S2_S2_S2_fjLj4096ELj1ELj1ELj4ELj16ENS_18Kernel_traits_baseILj4096ES2_S2_S2_S2_fjLj128EEEEELb1ELb0ELb1ELb0EEEvNS_9FwdParamsE)
        /*0e0c*/ 	.word	0x00000000


	//----- nvinfo : EIATTR_REGCOUNT
	.align		4
.L_608:
        /*0e10*/ 	.byte	0x04, 0x2f
        /*0e12*/ 	.short	(.L_610 - .L_609)
	.align		4
.L_609:
        /*0e14*/ 	.word	index@(_ZN10layer_norm13ln_fwd_kernelINS_13Kernel_traitsI13__nv_bfloat16S2_S2_S2_fjLj4096ELj1ELj1ELj4ELj16ENS_18Kernel_traits_baseILj4096ES2_S2_S2_S2_fjLj128EEEEELb1ELb0ELb0ELb1EEEvNS_9FwdParamsE)
        /*0e18*/ 	.word	0x000000a4


	//----- nvinfo : EIATTR_FRAME_SIZE
	.align		4
.L_610:
        /*0e1c*/ 	.byte	0x04, 0x11
        /*0e1e*/ 	.short	(.L_612 - .L_611)
	.align		4
.L_611:
        /*0e20*/ 	.word	index@(_ZN10layer_norm13ln_fwd_kernelINS_13Kernel_traitsI13__nv_bfloat16S2_S2_S2_fjLj4096ELj1ELj1ELj4ELj16ENS_18Kernel_traits_baseILj4096ES2_S2_S2_S2_fjLj128EEEEELb1ELb0ELb0ELb1EEEvNS_9FwdParamsE)
        /*0e24*/ 	.word	0x00000000


	//----- nvinfo : EIATTR_REGCOUNT
	.align		4
.L_612:
        /*0e28*/ 	.byte	0x04, 0x2f
        /*0e2a*/ 	.short	(.L_614 - .L_613)
	.align		4
.L_613:
        /*0e2c*/ 	.word	index@(_ZN10layer_norm13ln_fwd_kernelINS_13Kernel_traitsI13__nv_bfloat16S2_S2_S2_fjLj4096ELj1ELj1ELj4ELj16ENS_18Kernel_traits_baseILj4096ES2_S2_S2_S2_fjLj128EEEEELb1ELb0ELb0ELb0EEEvNS_9FwdParamsE)
        /*0e30*/ 	.word	0x000000a0


	//----- nvinfo : EIATTR_FRAME_SIZE
	.align		4
.L_614:
        /*0e34*/ 	.byte	0x04, 0x11
        /*0e36*/ 	.short	(.L_616 - .L_615)
	.align		4
.L_615:
        /*0e38*/ 	.word	index@(_ZN10layer_norm13ln_fwd_kernelINS_13Kernel_traitsI13__nv_bfloat16S2_S2_S2_fjLj4096ELj1ELj1ELj4ELj16ENS_18Kernel_traits_baseILj4096ES2_S2_S2_S2_fjLj128EEEEELb1ELb0ELb0ELb0EEEvNS_9FwdParamsE)
        /*0e3c*/ 	.word	0x00000000


	//----- nvinfo : EIATTR_REGCOUNT
	.align		4
.L_616:
        /*0e40*/ 	.byte	0x04, 0x2f
        /*0e42*/ 	.short	(.L_618 - .L_617)
	.align		4
.L_617:
        /*0e44*/ 	.word	index@(_ZN10layer_norm13ln_fwd_kernelINS_13Kernel_traitsI13__nv_bfloat16S2_S2_S2_fjLj4096ELj1ELj1ELj4ELj16ENS_18Kernel_traits_baseILj4096ES2_S2_S2_S2_fjLj128EEEEELb0ELb1ELb1ELb1EEEvNS_9FwdParamsE)
        /*0e48*/ 	.word	0x000000a3


	//----- nvinfo : EIATTR_FRAME_SIZE
	.align		4
.L_618:
        /*0e4c*/ 	.byte	0x04, 0x11
        /*0e4e*/ 	.short	(.L_620 - .L_619)
	.align		4
.L_619:
        /*0e50*/ 	.word	index@(_ZN10layer_norm13ln_fwd_kernelINS_13Kernel_traitsI13__nv_bfloat16S2_S2_S2_fjLj4096ELj1ELj1ELj4ELj16ENS_18Kernel_traits_baseILj4096ES2_S2_S2_S2_fjLj128EEEEELb0ELb1ELb1ELb1EEEvNS_9FwdParamsE)
        /*0e54*/ 	.word	0x00000000


	//----- nvinfo : EIATTR_REGCOUNT
	.align		4
.L_620:
        /*0e58*/ 	.byte	0x04, 0x2f
        /*0e5a*/ 	.short	(.L_622 - .L_621)
	.align		4
.L_621:
        /*0e5c*/ 	.word	index@(_ZN10layer_norm13ln_fwd_kernelINS_13Kernel_traitsI13__nv_bfloat16S2_S2_S2_fjLj4096ELj1ELj1ELj4ELj16ENS_18Kernel_traits_baseILj4096ES2_S2_S2_S2_fjLj128EEEEELb0ELb1ELb1ELb0EEEvNS_9FwdParamsE)
        /*0e60*/ 	.word	0x000000a6


	//----- nvinfo : EIATTR_FRAME_SIZE
	.align		4
.L_622:
        /*0e64*/ 	.byte	0x04, 0x11
        /*0e66*/ 	.short	(.L_624 - .L_623)
	.align		4
.L_623:
        /*0e68*/ 	.word	index@(_ZN10layer_norm13ln_fwd_kernelINS_13Kernel_traitsI13__nv_bfloat16S2_S2_S2_fjLj4096ELj1ELj1ELj4ELj16ENS_18Kernel_traits_baseILj4096ES2_S2_S2_S2_fjLj128EEEEELb0ELb1ELb1ELb0EEEvNS_9FwdParamsE)
        /*0e6c*/ 	.word	0x00000000


	//----- nvinfo : EIATTR_REGCOUNT
	.align		4
.L_624:
        /*0e70*/ 	.byte	0x04, 0x2f
        /*0e72*/ 	.short	(.L_626 - .L_625)
	.align		4
.L_625:
        /*0e74*/ 	.word	index@(_ZN10layer_norm13ln_fwd_kernelINS_13Kernel_traitsI13__nv_bfloat16S2_S2_S2_fjLj4096ELj1ELj1ELj4ELj16ENS_18Kernel_traits_baseILj4096ES2_S2_S2_S2_fjLj128EEEEELb0ELb1ELb0ELb1EEEvNS_9FwdParamsE)
        /*0e78*/ 	.word	0x000000a8


	//----- nvinfo : EIATTR_FRAME_SIZE
	.align		4
.L_626:
        /*0e7c*/ 	.byte	0x04, 0x11
        /*0e7e*/ 	.short	(.L_628 - .L_627)
	.align		4
.L_627:
        /*0e80*/ 	.word	index@(_ZN10layer_norm13ln_fwd_kernelINS_13Kernel_traitsI13__nv_bfloat16S2_S2_S2_fjLj4096ELj1ELj1ELj4ELj16ENS_18Kernel_traits_baseILj4096ES2_S2_S2_S2_fjLj128EEEEELb0ELb1ELb0ELb1EEEvNS_9FwdParamsE)
        /*0e84*/ 	.word	0x00000000


	//----- nvinfo : EIATTR_REGCOUNT
	.align		4
.L_628:
        /*0e88*/ 	.byte	0x04, 0x2f
        /*0e8a*/ 	.short	(.L_630 - .L_629)
	.align		4
.L_629:
        /*0e8c*/ 	.word	index@(_ZN10layer_norm13ln_fwd_kernelINS_13Kernel_traitsI13__nv_bfloat16S2_S2_S2_fjLj4096ELj1ELj1ELj4ELj16ENS_18Kernel_traits_baseILj4096ES2_S2_S2_S2_fjLj128EEEEELb0ELb1ELb0ELb0EEEvNS_9FwdParamsE)
        /*0e90*/ 	.word	0x000000a0


	//----- nvinfo : EIATTR_FRAME_SIZE
	.align		4
.L_630:
        /*0e94*/ 	.byte	0x04, 0x11
        /*0e96*/ 	.short	(.L_632 - .L_631)
	.align		4
.L_631:
        /*0e98*/ 	.word	index@(_ZN10layer_norm13ln_fwd_kernelINS_13Kernel_traitsI13__nv_bfloat16S2_S2_S2_fjLj4096ELj1ELj1ELj4ELj16ENS_18Kernel_traits_baseILj4096ES2_S2_S2_S2_fjLj128EEEEELb0ELb1ELb0ELb0EEEvNS_9FwdParamsE)
        /*0e9c*/ 	.word	0x00000000


	//----- nvinfo : EIATTR_REGCOUNT
	.align		4
.L_632:
        /*0ea0*/ 	.byte	0x04, 0x2f
        /*0ea2*/ 	.short	(.L_634 - .L_633)
	.align		4
.L_633:
        /*0ea4*/ 	.word	index@(_ZN10layer_norm13ln_fwd_kernelINS_13Kernel_traitsI13__nv_bfloat16S2_S2_S2_fjLj4096ELj1ELj1ELj4ELj16ENS_18Kernel_traits_baseILj4096ES2_S2_S2_S2_fjLj128EEEEELb0ELb0ELb1ELb1EEEvNS_9FwdParamsE)
        /*0ea8*/ 	.word	0x0000007f


	//----- nvinfo : EIATTR_FRAME_SIZE
	.align		4
.L_634:
        /*0eac*/ 	.byte	0x04, 0x11
        /*0eae*/ 	.short	(.L_636 - .L_635)
	.align		4
.L_635:
        /*0eb0*/ 	.word	index@(_ZN10layer_norm13ln_fwd_kernelINS_13Kernel_traitsI13__nv_bfloat16S2_S2_S2_fjLj4096ELj1ELj1ELj4ELj16ENS_18Kernel_traits_baseILj4096ES2_S2_S2_S2_fjLj128EEEEELb0ELb0ELb1ELb1EEEvNS_9FwdParamsE)
        /*0eb4*/ 	.word	0x00000000


	//----- nvinfo : EIATTR_REGCOUNT
	.align		4
.L_636:
        /*0eb8*/ 	.byte	0x04, 0x2f
        /*0eba*/ 	.short	(.L_638 - .L_637)
	.align		4
.L_637:
        /*0ebc*/ 	.word	index@(_ZN10layer_norm13ln_fwd_kernelINS_13Kernel_traitsI13__nv_bfloat16S2_S2_S2_fjLj4096ELj1ELj1ELj4ELj16ENS_18Kernel_traits_baseILj4096ES2_S2_S2_S2_fjLj128EEEEELb0ELb0ELb1ELb0EEEvNS_9FwdParamsE)
        /*0ec0*/ 	.word	0x00000080


	//----- nvinfo : EIATTR_FRAME_SIZE
	.align		4
.L_638:
        /*0ec4*/ 	.byte	0x04, 0x11
        /*0ec6*/ 	.short	(.L_640 - .L_639)
	.align		4
.L_639:
        /*0ec8*/ 	.word	index@(_ZN10layer_norm13ln_fwd_kernelINS_13Kernel_traitsI13__nv_bfloat16S2_S2_S2_fjLj4096ELj1ELj1ELj4ELj16ENS_18Kernel_traits_baseILj4096ES2_S2_S2_S2_fjLj128EEEEELb0ELb0ELb1ELb0EEEvNS_9FwdParamsE)
        /*0ecc*/ 	.word	0x00000000


	//----- nvinfo : EIATTR_REGCOUNT
	.align		4
.L_640:
        /*0ed0*/ 	.byte	0x04, 0x2f
        /*0ed2*/ 	.short	(.L_642 - .L_641)
	.align		4
.L_641:
        /*0ed4*/ 	.word	index@(_ZN10layer_norm13ln_fwd_kernelINS_13Kernel_traitsI13__nv_bfloat16S2_S2_S2_fjLj4096ELj1ELj1ELj4ELj16ENS_18Kernel_traits_baseILj4096ES2_S2_S2_S2_fjLj128EEEEELb0ELb0ELb0ELb1EEEvNS_9FwdParamsE)
        /*0ed8*/ 	.word	0x00000080


	//----- nvinfo : EIATTR_FRAME_SIZE
	.align		4
.L_642:
        /*0edc*/ 	.byte	0x04, 0x11
        /*0ede*/ 	.short	(.L_644 - .L_643)
	.align		4
.L_643:
        /*0ee0*/ 	.word	index@(_ZN10layer_norm13ln_fwd_kernelINS_13Kernel_traitsI13__nv_bfloat16S2_S2_S2_fjLj4096ELj1ELj1ELj4ELj16ENS_18Kernel_traits_baseILj4096ES2_S2_S2_S2_fjLj128EEEEELb0ELb0ELb0ELb1EEEvNS_9FwdParamsE)
        /*0ee4*/ 	.word	0x00000000


	//----- nvinfo : EIATTR_REGCOUNT
	.align		4
.L_644:
        /*0ee8*/ 	.byte	0x04, 0x2f
        /*0eea*/ 	.short	(.L_646 - .L_645)
	.align		4
.L_645:
        /*0eec*/ 	.word	index@(_ZN10layer_norm13ln_fwd_kernelINS_13Kernel_traitsI13__nv_bfloat16S2_S2_S2_fjLj4096ELj1ELj1ELj4ELj16ENS_18Kernel_traits_baseILj4096ES2_S2_S2_S2_fjLj128EEEEELb0ELb0ELb0ELb0EEEvNS_9FwdParamsE)
        /*0ef0*/ 	.word	0x00000080


	//----- nvinfo : EIATTR_FRAME_SIZE
	.align		4
.L_646:
        /*0ef4*/ 	.byte	0x04, 0x11
        /*0ef6*/ 	.short	(.L_648 - .L_647)
	.align		4
.L_647:
        /*0ef8*/ 	.word	index@(_ZN10layer_norm13ln_fwd_kernelINS_13Kernel_traitsI13__nv_bfloat16S2_S2_S2_fjLj4096ELj1ELj1ELj4ELj16ENS_18Kernel_traits_baseILj4096ES2_S2_S2_S2_fjLj128EEEEELb0ELb0ELb0ELb0EEEvNS_9FwdParamsE)
        /*0efc*/ 	.word	0x00000000


	//----- nvinfo : EIATTR_MIN_STACK_SIZE
	.align		4
.L_648:
        /*0f00*/ 	.byte	0x04, 0x12
        /*0f02*/ 	.short	(.L_650 - .L_649)
	.align		4
.L_649:
        /*0f04*/ 	.word	index@(_ZN10layer_norm13ln_fwd_kernelINS_13Kernel_traitsI13__nv_bfloat16S2_S2_S2_fjLj4096ELj1ELj1ELj4ELj16ENS_18Kernel_traits_baseILj4096ES2_S2_S2_S2_fjLj128EEEEELb0ELb0ELb0ELb0EEEvNS_9FwdParamsE)
        /*0f08*/ 	.word	0x00000000


	//----- nvinfo : EIATTR_MIN_STACK_SIZE
	.align		4
.L_650:
        /*0f0c*/ 	.byte	0x04, 0x12
        /*0f0e*/ 	.short	(.L_652 - .L_651)
	.align		4
.L_651:
        /*0f10*/ 	.word	index@(_ZN10layer_norm13ln_fwd_kernelINS_13Kernel_traitsI13__nv_bfloat16S2_S2_S2_fjLj4096ELj1ELj1ELj4ELj16ENS_18Kernel_traits_baseILj4096ES2_S2_S2_S2_fjLj128EEEEELb0ELb0ELb0ELb1EEEvNS_9FwdParamsE)
        /*0f14*/ 	.word	0x00000000


	//----- nvinfo : EIATTR_MIN_STACK_SIZE
	.align		4
.L_652:
        /*0f18*/ 	.byte	0x04, 0x12
        /*0f1a*/ 	.short	(.L_654 - .L_653)
	.align		4
.L_653:
        /*0f1c*/ 	.word	index@(_ZN10layer_norm13ln_fwd_kernelINS_13Kernel_traitsI13__nv_bfloat16S2_S2_S2_fjLj4096ELj1ELj1ELj4ELj16ENS_18Kernel_traits_baseILj4096ES2_S2_S2_S2_fjLj128EEEEELb0ELb0ELb1ELb0EEEvNS_9FwdParamsE)
        /*0f20*/ 	.word	0x00000000


	//----- nvinfo : EIATTR_MIN_STACK_SIZE
	.align		4
.L_654:
        /*0f24*/ 	.byte	0x04, 0x12
        /*0f26*/ 	.short	(.L_656 - .L_655)
	.align		4
.L_655:
        /*0f28*/ 	.word	index@(_ZN10layer_norm13ln_fwd_kernelINS_13Kernel_traitsI13__nv_bfloat16S2_S2_S2_fjLj4096ELj1ELj1ELj4ELj16ENS_18Kernel_traits_baseILj4096ES2_S2_S2_S2_fjLj128EEEEELb0ELb0ELb1ELb1EEEvNS_9FwdParamsE)
        /*0f2c*/ 	.word	0x00000000


	//----- nvinfo : EIATTR_MIN_STACK_SIZE
	.align		4
.L_656:
        /*0f30*/ 	.byte	0x04, 0x12
        /*0f32*/ 	.short	(.L_658 - .L_657)
	.align		4
.L_657:
        /*0f34*/ 	.word	index@(_ZN10layer_norm13ln_fwd_kernelINS_13Kernel_traitsI13__nv_bfloat16S2_S2_S2_fjLj4096ELj1ELj1ELj4ELj16ENS_18Kernel_traits_baseILj4096ES2_S2_S2_S2_fjLj128EEEEELb0ELb1ELb0ELb0EEEvNS_9FwdParamsE)
        /*0f38*/ 	.word	0x00000000


	//----- nvinfo : EIATTR_MIN_STACK_SIZE
	.align		4
.L_658:
        /*0f3c*/ 	.byte	0x04, 0x12
        /*0f3e*/ 	.short	(.L_660 - .L_659)
	.align		4
.L_659:
        /*0f40*/ 	.word	index@(_ZN10layer_norm13ln_fwd_kernelINS_13Kernel_traitsI13__nv_bfloat16S2_S2_S2_fjLj4096ELj1ELj1ELj4ELj16ENS_18Kernel_traits_baseILj4096ES2_S2_S2_S2_fjLj128EEEEELb0ELb1ELb0ELb1EEEvNS_9FwdParamsE)
        /*0f44*/ 	.word	0x00000000


	//----- nvinfo : EIATTR_MIN_STACK_SIZE
	.align		4
.L_660:
        /*0f48*/ 	.byte	0x04, 0x12
        /*0f4a*/ 	.short	(.L_662 - .L_661)
	.align		4
.L_661:
        /*0f4c*/ 	.word	index@(_ZN10layer_norm13ln_fwd_kernelINS_13Kernel_traitsI13__nv_bfloat16S2_S2_S2_fjLj4096ELj1ELj1ELj4ELj16ENS_18Kernel_traits_baseILj4096ES2_S2_S2_S2_fjLj128EEEEELb0ELb1ELb1ELb0EEEvNS_9FwdParamsE)
        /*0f50*/ 	.word	0x00000000


	//----- nvinfo : EIATTR_MIN_STACK_SIZE
	.align		4
.L_662:
        /*0f54*/ 	.byte	0x04, 0x12
        /*0f56*/ 	.short	(.L_664 - .L_663)
	.align		4
.L_663:
        /*0f58*/ 	.word	index@(_ZN10layer_norm13ln_fwd_kernelINS_13Kernel_traitsI13__nv_bfloat16S2_S2_S2_fjLj4096ELj1ELj1ELj4ELj16ENS_18Kernel_traits_baseILj4096ES2_S2_S2_S2_fjLj128EEEEELb0ELb1ELb1ELb1EEEvNS_9FwdParamsE)
        /*0f5c*/ 	.word	0x00000000


	//----- nvinfo : EIATTR_MIN_STACK_SIZE
	.align		4
.L_664:
        /*0f60*/ 	.byte	0x04, 0x12
        /*0f62*/ 	.short	(.L_666 - .L_665)
	.align		4
.L_665:
        /*0f64*/ 	.word	index@(_ZN10layer_norm13ln_fwd_kernelINS_13Kernel_traitsI13__nv_bfloat16S2_S2_S2_fjLj4096ELj1ELj1ELj4ELj16ENS_18Kernel_traits_baseILj4096ES2_S2_S2_S2_fjLj128EEEEELb1ELb0ELb0ELb0EEEvNS_9FwdParamsE)
        /*0f68*/ 	.word	0x00000000


	//----- nvinfo : EIATTR_MIN_STACK_SIZE
	.align		4
.L_666:
        /*0f6c*/ 	.byte	0x04, 0x12
        /*0f6e*/ 	.short	(.L_668 - .L_667)
	.align		4
.L_667:
        /*0f70*/ 	.word	index@(_ZN10layer_norm13ln_fwd_kernelINS_13Kernel_traitsI13__nv_bfloat16S2_S2_S2_fjLj4096ELj1ELj1ELj4ELj16ENS_18Kernel_traits_baseILj4096ES2_S2_S2_S2_fjLj128EEEEELb1ELb0ELb0ELb1EEEvNS_9FwdParamsE)
        /*0f74*/ 	.word	0x00000000


	//----- nvinfo : EIATTR_MIN_STACK_SIZE
	.align		4
.L_668:
        /*0f78*/ 	.byte	0x04, 0x12
        /*0f7a*/ 	.short	(.L_670 - .L_669)
	.align		4
.L_669:
        /*0f7c*/ 	.word	index@(_ZN10layer_norm13ln_fwd_kernelINS_13Kernel_traitsI13__nv_bfloat16S2_S2_S2_fjLj4096ELj1ELj1ELj4ELj16ENS_18Kernel_traits_baseILj4096ES2_S2_S2_S2_fjLj128EEEEELb1ELb0ELb1ELb0EEEvNS_9FwdParamsE)
        /*0f80*/ 	.word	0x00000000


	//----- nvinfo : EIATTR_MIN_STACK_SIZE
	.align		4
.L_670:
        /*0f84*/ 	.byte	0x04, 0x12
        /*0f86*/ 	.short	(.L_672 - .L_671)
	.align		4
.L_671:
        /*0f88*/ 	.word	index@(_ZN10layer_norm13ln_fwd_kernelINS_13Kernel_traitsI13__nv_bfloat16S2_S2_S2_fjLj4096ELj1ELj1ELj4ELj16ENS_18Kernel_traits_baseILj4096ES2_S2_S2_S2_fjLj128EEEEELb1ELb0ELb1ELb1EEEvNS_9FwdParamsE)
        /*0f8c*/ 	.word	0x00000000


	//----- nvinfo : EIATTR_MIN_STACK_SIZE
	.align		4
.L_672:
        /*0f90*/ 	.byte	0x04, 0x12
        /*0f92*/ 	.short	(.L_674 - .L_673)
	.align		4
.L_673:
        /*0f94*/ 	.word	index@(_ZN10layer_norm13ln_fwd_kernelINS_13Kernel_traitsI13__nv_bfloat16S2_S2_S2_fjLj4096ELj1ELj1ELj4ELj16ENS_18Kernel_traits_baseILj4096ES2_S2_S2_S2_fjLj128EEEEELb1ELb1ELb0ELb0EEEvNS_9FwdParamsE)
        /*0f98*/ 	.word	0x00000000


	//----- nvinfo : EIATTR_MIN_STACK_SIZE
	.align		4
.L_674:
        /*0f9c*/ 	.byte	0x04, 0x12
        /*0f9e*/ 	.short	(.L_676 - .L_675)
	.align		4
.L_675:
        /*0fa0*/ 	.word	index@(_ZN10layer_norm13ln_fwd_kernelINS_13Kernel_traitsI13__nv_bfloat16S2_S2_S2_fjLj4096ELj1ELj1ELj4ELj16ENS_18Kernel_traits_baseILj4096ES2_S2_S2_S2_fjLj128EEEEELb1ELb1ELb0ELb1EEEvNS_9FwdParamsE)
        /*0fa4*/ 	.word	0x00000000


	//----- nvinfo : EIATTR_MIN_STACK_SIZE
	.align		4
.L_676:
        /*0fa8*/ 	.byte	0x04, 0x12
        /*0faa*/ 	.short	(.L_678 - .L_677)
	.align		4
.L_677:
        /*0fac*/ 	.word	index@(_ZN10layer_norm13ln_fwd_kernelINS_13Kernel_traitsI13__nv_bfloat16S2_S2_S2_fjLj4096ELj1ELj1ELj4ELj16ENS_18Kernel_traits_baseILj4096ES2_S2_S2_S2_fjLj128EEEEELb1ELb1ELb1ELb0EEEvNS_9FwdParamsE)
        /*0fb0*/ 	.word	0x00000000


	//----- nvinfo : EIATTR_MIN_STACK_SIZE
	.align		4
.L_678:
        /*0fb4*/ 	.byte	0x04, 0x12
        /*0fb6*/ 	.short	(.L_680 - .L_679)
	.align		4
.L_679:
        /*0fb8*/ 	.word	index@(_ZN10layer_norm13ln_fwd_kernelINS_13Kernel_traitsI13__nv_bfloat16S2_S2_S2_fjLj4096ELj1ELj1ELj4ELj16ENS_18Kernel_traits_baseILj4096ES2_S2_S2_S2_fjLj128EEEEELb1ELb1ELb1ELb1EEEvNS_9FwdParamsE)
        /*0fbc*/ 	.word	0x00000000


	//----- nvinfo : EIATTR_MIN_STACK_SIZE
	.align		4
.L_680:
        /*0fc0*/ 	.byte	0x04, 0x12
        /*0fc2*/ 	.short	(.L_682 - .L_681)
	.align		4
.L_681:
        /*0fc4*/ 	.word	index@(_ZN10layer_norm13ln_fwd_kernelINS_13Kernel_traitsI6__halfS2_S2_S2_fjLj4096ELj1ELj1ELj4ELj16ENS_18Kernel_traits_baseILj4096ES2_S2_S2_S2_fjLj128EEEEELb0ELb0ELb0ELb0EEEvNS_9FwdParamsE)
        /*0fc8*/ 	.word	0x00000000


	//----- nvinfo : EIATTR_MIN_STACK_SIZE
	.align		4
.L_682:
        /*0fcc*/ 	.byte	0x04, 0x12
        /*0fce*/ 	.short	(.L_684 - .L_683)
	.align		4
.L_683:
        /*0fd0*/ 	.word	index@(_ZN10layer_norm13ln_fwd_kernelINS_13Kernel_traitsI6__halfS2_S2_S2_fjLj4096ELj1ELj1ELj4ELj16ENS_18Kernel_traits_baseILj4096ES2_S2_S2_S2_fjLj128EEEEELb0ELb0ELb0ELb1EEEvNS_9FwdParamsE)
        /*0fd4*/ 	.word	0x00000000


	//----- nvinfo : EIATTR_MIN_STACK_SIZE
	.align		4
.L_684:
        /*0fd8*/ 	.byte	0x04, 0x12
        /*0fda*/ 	.short	(.L_686 - .L_685)
	.align		4
.L_685:
        /*0fdc*/ 	.word	index@(_ZN10layer_norm13ln_fwd_kernelINS_13Kernel_traitsI6__halfS2_S2_S2_fjLj4096ELj1ELj1ELj4ELj16ENS_18Kernel_traits_baseILj4096ES2_S2_S2_S2_fjLj128EEEEELb0ELb0ELb1ELb0EEEvNS_9FwdParamsE)
        /*0fe0*/ 	.word	0x00000000


	//----- nvinfo : EIATTR_MIN_STACK_SIZE
	.align		4
.L_686:
        /*0fe4*/ 	.byte	0x04, 0x12
        /*0fe6*/ 	.short	(.L_688 - .L_687)
	.align		4
.L_687:
        /*0fe8*/ 	.word	index@(_ZN10layer_norm13ln_fwd_kernelINS_13Kernel_traitsI6__halfS2_S2_S2_fjLj4096ELj1ELj1ELj4ELj16ENS_18Kernel_traits_baseILj4096ES2_S2_S2_S2_fjLj128EEEEELb0ELb0ELb1ELb1EEEvNS_9FwdParamsE)
        /*0fec*/ 	.word	0x00000000


	//----- nvinfo : EIATTR_MIN_STACK_SIZE
	.align		4
.L_688:
        /*0ff0*/ 	.byte	0x04, 0x12
        /*0ff2*/ 	.short	(.L_690 - .L_689)
	.align		4
.L_689:
        /*0ff4*/ 	.word	index@(_ZN10layer_norm13ln_fwd_kernelINS_13Kernel_traitsI6__halfS2_S2_S2_fjLj4096ELj1ELj1ELj4ELj16ENS_18Kernel_traits_baseILj4096ES2_S2_S2_S2_fjLj128EEEEELb0ELb1ELb0ELb0EEEvNS_9FwdParamsE)
        /*0ff8*/ 	.word	0x00000000


	//----- nvinfo : EIATTR_MIN_STACK_SIZE
	.align		4
.L_690:
        /*0ffc*/ 	.byte	0x04, 0x12
        /*0ffe*/ 	.short	(.L_692 - .L_691)
	.align		4
.L_691:
        /*1000*/ 	.word	index@(_ZN10layer_norm13ln_fwd_kernelINS_13Kernel_traitsI6__halfS2_S2_S2_fjLj4096ELj1ELj1ELj4ELj16ENS_18Kernel_traits_baseILj4096ES2_S2_S2_S2_fjLj128EEEEELb0ELb1ELb0ELb1EEEvNS_9FwdParamsE)
        /*1004*/ 	.word	0x00000000


	//----- nvinfo : EIATTR_MIN_STACK_SIZE
	.align		4
.L_692:
        /*1008*/ 	.byte	0x04, 0x12
        /*100a*/ 	.short	(.L_694 - .L_693)
	.align		4
.L_693:
        /*100c*/ 	.word	index@(_ZN10layer_norm13ln_fwd_kernelINS_13Kernel_traitsI6__halfS2_S2_S2_fjLj4096ELj1ELj1ELj4ELj16ENS_18Kernel_traits_baseILj4096ES2_S2_S2_S2_fjLj128EEEEELb0ELb1ELb1ELb0EEEvNS_9FwdParamsE)
        /*1010*/ 	.word	0x00000000


	//----- nvinfo : EIATTR_MIN_STACK_SIZE
	.align		4
.L_694:
        /*1014*/ 	.byte	0x04, 0x12
        /*1016*/ 	.short	(.L_696 - .L_695)
	.align		4
.L_695:
        /*1018*/ 	.word	index@(_ZN10layer_norm13ln_fwd_kernelINS_13Kernel_traitsI6__halfS2_S2_S2_fjLj4096ELj1ELj1ELj4ELj16ENS_18Kernel_traits_baseILj4096ES2_S2_S2_S2_fjLj128EEEEELb0ELb1ELb1ELb1EEEvNS_9FwdParamsE)
        /*101c*/ 	.word	0x00000000


	//----- nvinfo : EIATTR_MIN_STACK_SIZE
	.align		4
.L_696:
        /*1020*/ 	.byte	0x04, 0x12
        /*1022*/ 	.short	(.L_698 - .L_697)
	.align		4
.L_697:
        /*1024*/ 	.word	index@(_ZN10layer_norm13ln_fwd_kernelINS_13Kernel_traitsI6__halfS2_S2_S2_fjLj4096ELj1ELj1ELj4ELj16ENS_18Kernel_traits_baseILj4096ES2_S2_S2_S2_fjLj128EEEEELb1ELb0ELb0ELb0EEEvNS_9FwdParamsE)
        /*1028*/ 	.word	0x00000000


	//----- nvinfo : EIATTR_MIN_STACK_SIZE
	.align		4
.L_698:
        /*102c*/ 	.byte	0x04, 0x12
        /*102e*/ 	.short	(.L_700 - .L_699)
	.align		4
.L_699:
        /*1030*/ 	.word	index@(_ZN10layer_norm13ln_fwd_kernelINS_13Kernel_traitsI6__halfS2_S2_S2_fjLj4096ELj1ELj1ELj4ELj16ENS_18Kernel_traits_baseILj4096ES2_S2_S2_S2_fjLj128EEEEELb1ELb0ELb0ELb1EEEvNS_9FwdParamsE)
        /*1034*/ 	.word	0x00000000


	//----- nvinfo : EIATTR_MIN_STACK_SIZE
	.align		4
.L_700:
        /*1038*/ 	.byte	0x04, 0x12
        /*103a*/ 	.short	(.L_702 - .L_701)
	.align		4
.L_701:
        /*103c*/ 	.word	index@(_ZN10layer_norm13ln_fwd_kernelINS_13Kernel_traitsI6__halfS2_S2_S2_fjLj4096ELj1ELj1ELj4ELj16ENS_18Kernel_traits_baseILj4096ES2_S2_S2_S2_fjLj128EEEEELb1ELb0ELb1ELb0EEEvNS_9FwdParamsE)
        /*1040*/ 	.word	0x00000000


	//----- nvinfo : EIATTR_MIN_STACK_SIZE
	.align		4
.L_702:
        /*1044*/ 	.byte	0x04, 0x12
        /*1046*/ 	.short	(.L_704 - .L_703)
	.align		4
.L_703:
        /*1048*/ 	.word	index@(_ZN10layer_norm13ln_fwd_kernelINS_13Kernel_traitsI6__halfS2_S2_S2_fjLj4096ELj1ELj1ELj4ELj16ENS_18Kernel_traits_baseILj4096ES2_S2_S2_S2_fjLj128EEEEELb1ELb0ELb1ELb1EEEvNS_9FwdParamsE)
        /*104c*/ 	.word	0x00000000


	//----- nvinfo : EIATTR_MIN_STACK_SIZE
	.align		4
.L_704:
        /*1050*/ 	.byte	0x04, 0x12
        /*1052*/ 	.short	(.L_706 - .L_705)
	.align		4
.L_705:
        /*1054*/ 	.word	index@(_ZN10layer_norm13ln_fwd_kernelINS_13Kernel_traitsI6__halfS2_S2_S2_fjLj4096ELj1ELj1ELj4ELj16ENS_18Kernel_traits_baseILj4096ES2_S2_S2_S2_fjLj128EEEEELb1ELb1ELb0ELb0EEEvNS_9FwdParamsE)
        /*1058*/ 	.word	0x00000000


	//----- nvinfo : EIATTR_MIN_STACK_SIZE
	.align		4
.L_706:
        /*105c*/ 	.byte	0x04, 0x12
        /*105e*/ 	.short	(.L_708 - .L_707)
	.align		4
.L_707:
        /*1060*/ 	.word	index@(_ZN10layer_norm13ln_fwd_kernelINS_13Kernel_traitsI6__halfS2_S2_S2_fjLj4096ELj1ELj1ELj4ELj16ENS_18Kernel_traits_baseILj4096ES2_S2_S2_S2_fjLj128EEEEELb1ELb1ELb0ELb1EEEvNS_9FwdParamsE)
        /*1064*/ 	.word	0x00000000


	//----- nvinfo : EIATTR_MIN_STACK_SIZE
	.align		4
.L_708:
        /*1068*/ 	.byte	0x04, 0x12
        /*106a*/ 	.short	(.L_710 - .L_709)
	.align		4
.L_709:
        /*106c*/ 	.word	index@(_ZN10layer_norm13ln_fwd_kernelINS_13Kernel_traitsI6__halfS2_S2_S2_fjLj4096ELj1ELj1ELj4ELj16ENS_18Kernel_traits_baseILj4096ES2_S2_S2_S2_fjLj128EEEEELb1ELb1ELb1ELb0EEEvNS_9FwdParamsE)
        /*1070*/ 	.word	0x00000000


	//----- nvinfo : EIATTR_MIN_STACK_SIZE
	.align		4
.L_710:
        /*1074*/ 	.byte	0x04, 0x12
        /*1076*/ 	.short	(.L_712 - .L_711)
	.align		4
.L_711:
        /*1078*/ 	.word	index@(_ZN10layer_norm13ln_fwd_kernelINS_13Kernel_traitsI6__halfS2_S2_S2_fjLj4096ELj1ELj1ELj4ELj16ENS_18Kernel_traits_baseILj4096ES2_S2_S2_S2_fjLj128EEEEELb1ELb1ELb1ELb1EEEvNS_9FwdParamsE)
        /*107c*/ 	.word	0x00000000


	//----- nvinfo : EIATTR_MIN_STACK_SIZE
	.align		4
.L_712:
        /*1080*/ 	.byte	0x04, 0x12
        /*1082*/ 	.short	(.L_714 - .L_713)
	.align		4
.L_713:
        /*1084*/ 	.word	index@(_ZN10layer_norm13ln_fwd_kernelINS_13Kernel_traitsIf13__nv_bfloat16S2_S2_fjLj4096ELj1ELj1ELj4ELj16ENS_18Kernel_traits_baseILj4096EfS2_S2_S2_fjLj128EEEEELb0ELb0ELb0ELb0EEEvNS_9FwdParamsE)
        /*1088*/ 	.word	0x00000000


	//----- nvinfo : EIATTR_MIN_STACK_SIZE
	.align		4
.L_714:
        /*108c*/ 	.byte	0x04, 0x12
        /*108e*/ 	.short	(.L_716 - .L_715)
	.align		4
.L_715:
        /*1090*/ 	.word	index@(_ZN10layer_norm13ln_fwd_kernelINS_13Kernel_traitsIf13__nv_bfloat16S2_S2_fjLj4096ELj1ELj1ELj4ELj16ENS_18Kernel_traits_baseILj4096EfS2_S2_S2_fjLj128EEEEELb0ELb0ELb0ELb1EEEvNS_9FwdParamsE)
        /*1094*/ 	.word	0x00000000


	//----- nvinfo : EIATTR_MIN_STACK_SIZE
	.align		4
.L_716:
        /*1098*/ 	.byte	0x04, 0x12
        /*109a*/ 	.short	(.L_718 - .L_717)
	.align		4
.L_717:
        /*109c*/ 	.word	index@(_ZN10layer_norm13ln_fwd_kernelINS_13Kernel_traitsIf13__nv_bfloat16S2_S2_fjLj4096ELj1ELj1ELj4ELj16ENS_18Kernel_traits_baseILj4096EfS2_S2_S2_fjLj128EEEEELb0ELb0ELb1ELb0EEEvNS_9FwdParamsE)
        /*10a0*/ 	.word	0x00000000


	//----- nvinfo : EIATTR_MIN_STACK_SIZE
	.align		4
.L_718:
        /*10a4*/ 	.byte	0x04, 0x12
        /*10a6*/ 	.short	(.L_720 - .L_719)
	.align		4
.L_719:
        /*10a8*/ 	.word	index@(_ZN10layer_norm13ln_fwd_kernelINS_13Kernel_traitsIf13__nv_bfloat16S2_S2_fjLj4096ELj1ELj1ELj4ELj16ENS_18Kernel_traits_baseILj4096EfS2_S2_S2_fjLj128EEEEELb0ELb0ELb1ELb1EEEvNS_9FwdParamsE)
        /*10ac*/ 	.word	0x00000000


	//----- nvinfo : EIATTR_MIN_STACK_SIZE
	.align		4
.L_720:
        /*10b0*/ 	.byte	0x04, 0x12
        /*10b2*/ 	.short	(.L_722 - .L_721)
	.align		4
.L_721:
        /*10b4*/ 	.word	index@(_ZN10layer_norm13ln_fwd_kernelINS_13Kernel_traitsIf13__nv_bfloat16S2_S2_fjLj4096ELj1ELj1ELj4ELj16ENS_18Kernel_traits_baseILj4096EfS2_S2_S2_fjLj128EEEEELb0ELb1ELb0ELb0EEEvNS_9FwdParamsE)
        /*10b8*/ 	.word	0x00000000


	//----- nvinfo : EIATTR_MIN_STACK_SIZE
	.align		4
.L_722:
        /*10bc*/ 	.byte	0x04, 0x12
        /*10be*/ 	.short	(.L_724 - .L_723)
	.align		4
.L_723:
        /*10c0*/ 	.word	index@(_ZN10layer_norm13ln_fwd_kernelINS_13Kernel_traitsIf13__nv_bfloat16S2_S2_fjLj4096ELj1ELj1ELj4ELj16ENS_18Kernel_traits_baseILj4096EfS2_S2_S2_fjLj128EEEEELb0ELb1ELb0ELb1EEEvNS_9FwdParamsE)
        /*10c4*/ 	.word	0x00000000


	//----- nvinfo : EIATTR_MIN_STACK_SIZE
	.align		4
.L_724:
        /*10c8*/ 	.byte	0x04, 0x12
        /*10ca*/ 	.short	(.L_726 - .L_725)
	.align		4
.L_725:
        /*10cc*/ 	.word	index@(_ZN10layer_norm13ln_fwd_kernelINS_13Kernel_traitsIf13__nv_bfloat16S2_S2_fjLj4096ELj1ELj1ELj4ELj16ENS_18Kernel_traits_baseILj4096EfS2_S2_S2_fjLj128EEEEELb0ELb1ELb1ELb0EEEvNS_9FwdParamsE)
        /*10d0*/ 	.word	0x00000000


	//----- nvinfo : EIATTR_MIN_STACK_SIZE
	.align		4
.L_726:
        /*10d4*/ 	.byte	0x04, 0x12
        /*10d6*/ 	.short	(.L_728 - .L_727)
	.align		4
.L_727:
        /*10d8*/ 	.word	index@(_ZN10layer_norm13ln_fwd_kernelINS_13Kernel_traitsIf13__nv_bfloat16S2_S2_fjLj4096ELj1ELj1ELj4ELj16ENS_18Kernel_traits_baseILj4096EfS2_S2_S2_fjLj128EEEEELb0ELb1ELb1ELb1EEEvNS_9FwdParamsE)
        /*10dc*/ 	.word	0x00000000


	//----- nvinfo : EIATTR_MIN_STACK_SIZE
	.align		4
.L_728:
        /*10e0*/ 	.byte	0x04, 0x12
        /*10e2*/ 	.short	(.L_730 - .L_729)
	.align		4
.L_729:
        /*10e4*/ 	.word	index@(_ZN10layer_norm13ln_fwd_kernelINS_13Kernel_traitsIf13__nv_bfloat16S2_S2_fjLj4096ELj1ELj1ELj4ELj16ENS_18Kernel_traits_baseILj4096EfS2_S2_S2_fjLj128EEEEELb1ELb0ELb0ELb0EEEvNS_9FwdParamsE)
        /*10e8*/ 	.word	0x00000000


	//----- nvinfo : EIATTR_MIN_STACK_SIZE
	.align		4
.L_730:
        /*10ec*/ 	.byte	0x04, 0x12
        /*10ee*/ 	.short	(.L_732 - .L_731)
	.align		4
.L_731:
        /*10f0*/ 	.word	index@(_ZN10layer_norm13ln_fwd_kernelINS_13Kernel_traitsIf13__nv_bfloat16S2_S2_fjLj4096ELj1ELj1ELj4ELj16ENS_18Kernel_traits_baseILj4096EfS2_S2_S2_fjLj128EEEEELb1ELb0ELb0ELb1EEEvNS_9FwdParamsE)
        /*10f4*/ 	.word	0x00000000


	//----- nvinfo : EIATTR_MIN_STACK_SIZE
	.align		4
.L_732:
        /*10f8*/ 	.byte	0x04, 0x12
        /*10fa*/ 	.short	(.L_734 - .L_733)
	.align		4
.L_733:
        /*10fc*/ 	.word	index@(_ZN10layer_norm13ln_fwd_kernelINS_13Kernel_traitsIf13__nv_bfloat16S2_S2_fjLj4096ELj1ELj1ELj4ELj16ENS_18Kernel_traits_baseILj4096EfS2_S2_S2_fjLj128EEEEELb1ELb0ELb1ELb0EEEvNS_9FwdParamsE)
        /*1100*/ 	.word	0x00000000


	//----- nvinfo : EIATTR_MIN_STACK_SIZE
	.align		4
.L_734:
        /*1104*/ 	.byte	0x04, 0x12
        /*1106*/ 	.short	(.L_736 - .L_735)
	.align		4
.L_735:
        /*1108*/ 	.word	index@(_ZN10layer_norm13ln_fwd_kernelINS_13Kernel_traitsIf13__nv_bfloat16S2_S2_fjLj4096ELj1ELj1ELj4ELj16ENS_18Kernel_traits_baseILj4096EfS2_S2_S2_fjLj128EEEEELb1ELb0ELb1ELb1EEEvNS_9FwdParamsE)
        /*110c*/ 	.word	0x00000000


	//----- nvinfo : EIATTR_MIN_STACK_SIZE
	.align		4
.L_736:
        /*1110*/ 	.byte	0x04, 0x12
        /*1112*/ 	.short	(.L_738 - .L_737)
	.align		4
.L_737:
        /*1114*/ 	.word	index@(_ZN10layer_norm13ln_fwd_kernelINS_13Kernel_traitsIf13__nv_bfloat16S2_S2_fjLj4096ELj1ELj1ELj4ELj16ENS_18Kernel_traits_baseILj4096EfS2_S2_S2_fjLj128EEEEELb1ELb1ELb0ELb0EEEvNS_9FwdParamsE)
        /*1118*/ 	.word	0x00000000


	//----- nvinfo : EIATTR_MIN_STACK_SIZE
	.align		4
.L_738:
        /*111c*/ 	.byte	0x04, 0x12
        /*111e*/ 	.short	(.L_740 - .L_739)
	.align		4
.L_739:
        /*1120*/ 	.word	index@(_ZN10layer_norm13ln_fwd_kernelINS_13Kernel_traitsIf13__nv_bfloat16S2_S2_fjLj4096ELj1ELj1ELj4ELj16ENS_18Kernel_traits_baseILj4096EfS2_S2_S2_fjLj128EEEEELb1ELb1ELb0ELb1EEEvNS_9FwdParamsE)
        /*1124*/ 	.word	0x00000000


	//----- nvinfo : EIATTR_MIN_STACK_SIZE
	.align		4
.L_740:
        /*1128*/ 	.byte	0x04, 0x12
        /*112a*/ 	.short	(.L_742 - .L_741)
	.align		4
.L_741:
        /*112c*/ 	.word	index@(_ZN10layer_norm13ln_fwd_kernelINS_13Kernel_traitsIf13__nv_bfloat16S2_S2_fjLj4096ELj1ELj1ELj4ELj16ENS_18Kernel_traits_baseILj4096EfS2_S2_S2_fjLj128EEEEELb1ELb1ELb1ELb0EEEvNS_9FwdParamsE)
        /*1130*/ 	.word	0x00000000


	//----- nvinfo : EIATTR_MIN_STACK_SIZE
	.align		4
.L_742:
        /*1134*/ 	.byte	0x04, 0x12
        /*1136*/ 	.short	(.L_744 - .L_743)
	.align		4
.L_743:
        /*1138*/ 	.word	index@(_ZN10layer_norm13ln_fwd_kernelINS_13Kernel_traitsIf13__nv_bfloat16S2_S2_fjLj4096ELj1ELj1ELj4ELj16ENS_18Kernel_traits_baseILj4096EfS2_S2_S2_fjLj128EEEEELb1ELb1ELb1ELb1EEEvNS_9FwdParamsE)
        /*113c*/ 	.word	0x00000000


	//----- nvinfo : EIATTR_MIN_STACK_SIZE
	.align		4
.L_744:
        /*1140*/ 	.byte	0x04, 0x12
        /*1142*/ 	.short	(.L_746 - .L_745)
	.align		4
.L_745:
        /*1144*/ 	.word	index@(_ZN10layer_norm13ln_fwd_kernelINS_13Kernel_traitsI13__nv_bfloat16S2_fS2_fjLj4096ELj1ELj1ELj4ELj16ENS_18Kernel_traits_baseILj4096ES2_S2_fS2_fjLj128EEEEELb0ELb0ELb0ELb0EEEvNS_9FwdParamsE)
        /*1148*/ 	.word	0x00000000


	//----- nvinfo : EIATTR_MIN_STACK_SIZE
	.align		4
.L_746:
        /*114c*/ 	.byte	0x04, 0x12
        /*114e*/ 	.short	(.L_748 - .L_747)
	.align		4
.L_747:
        /*1150*/ 	.word	index@(_ZN10layer_norm13ln_fwd_kernelINS_13Kernel_traitsI13__nv_bfloat16S2_fS2_fjLj4096ELj1ELj1ELj4ELj16ENS_18Kernel_traits_baseILj4096ES2_S2_fS2_fjLj128EEEEELb0ELb0ELb0ELb1EEEvNS_9FwdParamsE)
        /*1154*/ 	.word	0x00000000


	//----- nvinfo : EIATTR_MIN_STACK_SIZE
	.align		4
.L_748:
        /*1158*/ 	.byte	0x04, 0x12
        /*115a*/ 	.short	(.L_750 - .L_749)
	.align		4
.L_749:
        /*115c*/ 	.word	index@(_ZN10layer_norm13ln_fwd_kernelINS_13Kernel_traitsI13__nv_bfloat16S2_fS2_fjLj4096ELj1ELj1ELj4ELj16ENS_18Kernel_traits_baseILj4096ES2_S2_fS2_fjLj128EEEEELb0ELb0ELb1ELb0EEEvNS_9FwdParamsE)
        /*1160*/ 	.word	0x00000000


	//----- nvinfo : EIATTR_MIN_STACK_SIZE
	.align		4
.L_750:
        /*1164*/ 	.byte	0x04, 0x12
        /*1166*/ 	.short	(.L_752 - .L_751)
	.align		4
.L_751:
        /*1168*/ 	.word	index@(_ZN10layer_norm13ln_fwd_kernelINS_13Kernel_traitsI13__nv_bfloat16S2_fS2_fjLj4096ELj1ELj1ELj4ELj16ENS_18Kernel_traits_baseILj4096ES2_S2_fS2_fjLj128EEEEELb0ELb0ELb1ELb1EEEvNS_9FwdParamsE)
        /*116c*/ 	.word	0x00000000


	//----- nvinfo : EIATTR_MIN_STACK_SIZE
	.align		4
.L_752:
        /*1170*/ 	.byte	0x04, 0x12
        /*1172*/ 	.short	(.L_754 - .L_753)
	.align		4
.L_753:
        /*1174*/ 	.word	index@(_ZN10layer_norm13ln_fwd_kernelINS_13Kernel_traitsI13__nv_bfloat16S2_fS2_fjLj4096ELj1ELj1ELj4ELj16ENS_18Kernel_traits_baseILj4096ES2_S2_fS2_fjLj128EEEEELb0ELb1ELb0ELb0EEEvNS_9FwdParamsE)
        /*1178*/ 	.word	0x00000000


	//----- nvinfo : EIATTR_MIN_STACK_SIZE
	.align		4
.L_754:
        /*117c*/ 	.byte	0x04, 0x12
        /*117e*/ 	.short	(.L_756 - .L_755)
	.align		4
.L_755:
        /*1180*/ 	.word	index@(_ZN10layer_norm13ln_fwd_kernelINS_13Kernel_traitsI13__nv_bfloat16S2_fS2_fjLj4096ELj1ELj1ELj4ELj16ENS_18Kernel_traits_baseILj4096ES2_S2_fS2_fjLj128EEEEELb0ELb1ELb0ELb1EEEvNS_9FwdParamsE)
        /*1184*/ 	.word	0x00000000


	//----- nvinfo : EIATTR_MIN_STACK_SIZE
	.align		4
.L_756:
        /*1188*/ 	.byte	0x04, 0x12
        /*118a*/ 	.short	(.L_758 - .L_757)
	.align		4
.L_757:
        /*118c*/ 	.word	index@(_ZN10layer_norm13ln_fwd_kernelINS_13Kernel_traitsI13__nv_bfloat16S2_fS2_fjLj4096ELj1ELj1ELj4ELj16ENS_18Kernel_traits_baseILj4096ES2_S2_fS2_fjLj128EEEEELb0ELb1ELb1ELb0EEEvNS_9FwdParamsE)
        /*1190*/ 	.word	0x00000000


	//----- nvinfo : EIATTR_MIN_STACK_SIZE
	.align		4
.L_758:
        /*1194*/ 	.byte	0x04, 0x12
        /*1196*/ 	.short	(.L_760 - .L_759)
	.align		4
.L_759:
        /*1198*/ 	.word	index@(_ZN10layer_norm13ln_fwd_kernelINS_13Kernel_traitsI13__nv_bfloat16S2_fS2_fjLj4096ELj1ELj1ELj4ELj16ENS_18Kernel_traits_baseILj4096ES2_S2_fS2_fjLj128EEEEELb0ELb1ELb1ELb1EEEvNS_9FwdParamsE)
        /*119c*/ 	.word	0x00000000


	//----- nvinfo : EIATTR_MIN_STACK_SIZE
	.align		4
.L_760:
        /*11a0*/ 	.byte	0x04, 0x12
        /*11a2*/ 	.short	(.L_762 - .L_761)
	.align		4
.L_761:
        /*11a4*/ 	.word	index@(_ZN10layer_norm13ln_fwd_kernelINS_13Kernel_traitsI13__nv_bfloat16S2_fS2_fjLj4096ELj1ELj1ELj4ELj16ENS_18Kernel_traits_baseILj4096ES2_S2_fS2_fjLj128EEEEELb1ELb0ELb0ELb0EEEvNS_9FwdParamsE)
        /*11a8*/ 	.word	0x00000000


	//----- nvinfo : EIATTR_MIN_STACK_SIZE
	.align		4
.L_762:
        /*11ac*/ 	.byte	0x04, 0x12
        /*11ae*/ 	.short	(.L_764 - .L_763)
	.align		4
.L_763:
        /*11b0*/ 	.word	index@(_ZN10layer_norm13ln_fwd_kernelINS_13Kernel_traitsI13__nv_bfloat16S2_fS2_fjLj4096ELj1ELj1ELj4ELj16ENS_18Kernel_traits_baseILj4096ES2_S2_fS2_fjLj128EEEEELb1ELb0ELb0ELb1EEEvNS_9FwdParamsE)
        /*11b4*/ 	.word	0x00000000


	//----- nvinfo : EIATTR_MIN_STACK_SIZE
	.align		4
.L_764:
        /*11b8*/ 	.byte	0x04, 0x12
        /*11ba*/ 	.short	(.L_766 - .L_765)
	.align		4
.L_765:
        /*11bc*/ 	.word	index@(_ZN10layer_norm13ln_fwd_kernelINS_13Kernel_traitsI13__nv_bfloat16S2_fS2_fjLj4096ELj1ELj1ELj4ELj16ENS_18Kernel_traits_baseILj4096ES2_S2_fS2_fjLj128EEEEELb1ELb0ELb1ELb0EEEvNS_9FwdParamsE)
        /*11c0*/ 	.word	0x00000000


	//----- nvinfo : EIATTR_MIN_STACK_SIZE
	.align		4
.L_766:
        /*11c4*/ 	.byte	0x04, 0x12
        /*11c6*/ 	.short	(.L_768 - .L_767)
	.align		4
.L_767:
        /*11c8*/ 	.word	index@(_ZN10layer_norm13ln_fwd_kernelINS_13Kernel_traitsI13__nv_bfloat16S2_fS2_fjLj4096ELj1ELj1ELj4ELj16ENS_18Kernel_traits_baseILj4096ES2_S2_fS2_fjLj128EEEEELb1ELb0ELb1ELb1EEEvNS_9FwdParamsE)
        /*11cc*/ 	.word	0x00000000


	//----- nvinfo : EIATTR_MIN_STACK_SIZE
	.align		4
.L_768:
        /*11d0*/ 	.byte	0x04, 0x12
        /*11d2*/ 	.short	(.L_770 - .L_769)
	.align		4
.L_769:
        /*11d4*/ 	.word	index@(_ZN10layer_norm13ln_fwd_kernelINS_13Kernel_traitsI13__nv_bfloat16S2_fS2_fjLj4096ELj1ELj1ELj4ELj16ENS_18Kernel_traits_baseILj4096ES2_S2_fS2_fjLj128EEEEELb1ELb1ELb0ELb0EEEvNS_9FwdParamsE)
        /*11d8*/ 	.word	0x00000000


	//----- nvinfo : EIATTR_MIN_STACK_SIZE
	.align		4
.L_770:
        /*11dc*/ 	.byte	0x04, 0x12
        /*11de*/ 	.short	(.L_772 - .L_771)
	.align		4
.L_771:
        /*11e0*/ 	.word	index@(_ZN10layer_norm13ln_fwd_kernelINS_13Kernel_traitsI13__nv_bfloat16S2_fS2_fjLj4096ELj1ELj1ELj4ELj16ENS_18Kernel_traits_baseILj4096ES2_S2_fS2_fjLj128EEEEELb1ELb1ELb0ELb1EEEvNS_9FwdParamsE)
        /*11e4*/ 	.word	0x00000000


	//----- nvinfo : EIATTR_MIN_STACK_SIZE
	.align		4
.L_772:
        /*11e8*/ 	.byte	0x04, 0x12
        /*11ea*/ 	.short	(.L_774 - .L_773)
	.align		4
.L_773:
        /*11ec*/ 	.word	index@(_ZN10layer_norm13ln_fwd_kernelINS_13Kernel_traitsI13__nv_bfloat16S2_fS2_fjLj4096ELj1ELj1ELj4ELj16ENS_18Kernel_traits_baseILj4096ES2_S2_fS2_fjLj128EEEEELb1ELb1ELb1ELb0EEEvNS_9FwdParamsE)
        /*11f0*/ 	.word	0x00000000


	//----- nvinfo : EIATTR_MIN_STACK_SIZE
	.align		4
.L_774:
        /*11f4*/ 	.byte	0x04, 0x12
        /*11f6*/ 	.short	(.L_776 - .L_775)
	.align		4
.L_775:
        /*11f8*/ 	.word	index@(_ZN10layer_norm13ln_fwd_kernelINS_13Kernel_traitsI13__nv_bfloat16S2_fS2_fjLj4096ELj1ELj1ELj4ELj16ENS_18Kernel_traits_baseILj4096ES2_S2_fS2_fjLj128EEEEELb1ELb1ELb1ELb1EEEvNS_9FwdParamsE)
        /*11fc*/ 	.word	0x00000000


	//----- nvinfo : EIATTR_MIN_STACK_SIZE
	.align		4
.L_776:
        /*1200*/ 	.byte	0x04, 0x12
        /*1202*/ 	.short	(.L_778 - .L_777)
	.align		4
.L_777:
        /*1204*/ 	.word	index@(_ZN10layer_norm13ln_fwd_kernelINS_13Kernel_traitsIf13__nv_bfloat16fS2_fjLj4096ELj1ELj1ELj4ELj16ENS_18Kernel_traits_baseILj4096EfS2_fS2_fjLj128EEEEELb0ELb0ELb0ELb0EEEvNS_9FwdParamsE)
        /*1208*/ 	.word	0x00000000


	//----- nvinfo : EIATTR_MIN_STACK_SIZE
	.align		4
.L_778:
        /*120c*/ 	.byte	0x04, 0x12
        /*120e*/ 	.short	(.L_780 - .L_779)
	.align		4
.L_779:
        /*1210*/ 	.word	index@(_ZN10layer_norm13ln_fwd_kernelINS_13Kernel_traitsIf13__nv_bfloat16fS2_fjLj4096ELj1ELj1ELj4ELj16ENS_18Kernel_traits_baseILj4096EfS2_fS2_fjLj128EEEEELb0ELb0ELb0ELb1EEEvNS_9FwdParamsE)
        /*1214*/ 	.word	0x00000000


	//----- nvinfo : EIATTR_MIN_STACK_SIZE
	.align		4
.L_780:
        /*1218*/ 	.byte	0x04, 0x12
        /*121a*/ 	.short	(.L_782 - .L_781)
	.align		4
.L_781:
        /*121c*/ 	.word	index@(_ZN10layer_norm13ln_fwd_kernelINS_13Kernel_traitsIf13__nv_bfloat16fS2_fjLj4096ELj1ELj1ELj4ELj16ENS_18Kernel_traits_baseILj4096EfS2_fS2_fjLj128EEEEELb0ELb0ELb1ELb0EEEvNS_9FwdParamsE)
        /*1220*/ 	.word	0x00000000


	//----- nvinfo : EIATTR_MIN_STACK_SIZE
	.align		4
.L_782:
        /*1224*/ 	.byte	0x04, 0x12
        /*1226*/ 	.short	(.L_784 - .L_783)
	.align		4
.L_783:
        /*1228*/ 	.word	index@(_ZN10layer_norm13ln_fwd_kernelINS_13Kernel_traitsIf13__nv_bfloat16fS2_fjLj4096ELj1ELj1ELj4ELj16ENS_18Kernel_traits_baseILj4096EfS2_fS2_fjLj128EEEEELb0ELb0ELb1ELb1EEEvNS_9FwdParamsE)
        /*122c*/ 	.word	0x00000000


	//----- nvinfo : EIATTR_MIN_STACK_SIZE
	.align		4
.L_784:
        /*1230*/ 	.byte	0x04, 0x12
        /*1232*/ 	.short	(.L_786 - .L_785)
	.align		4
.L_785:
        /*1234*/ 	.word	index@(_ZN10layer_norm13ln_fwd_kernelINS_13Kernel_traitsIf13__nv_bfloat16fS2_fjLj4096ELj1ELj1ELj4ELj16ENS_18Kernel_traits_baseILj4096EfS2_fS2_fjLj128EEEEELb0ELb1ELb0ELb0EEEvNS_9FwdParamsE)
        /*1238*/ 	.word	0x00000000


	//----- nvinfo : EIATTR_MIN_STACK_SIZE
	.align		4
.L_786:
        /*123c*/ 	.byte	0x04, 0x12
        /*123e*/ 	.short	(.L_788 - .L_787)
	.align		4
.L_787:
        /*1240*/ 	.word	index@(_ZN10layer_norm13ln_fwd_kernelINS_13Kernel_traitsIf13__nv_bfloat16fS2_fjLj4096ELj1ELj1ELj4ELj16ENS_18Kernel_traits_baseILj4096EfS2_fS2_fjLj128EEEEELb0ELb1ELb0ELb1EEEvNS_9FwdParamsE)
        /*1244*/ 	.word	0x00000000


	//----- nvinfo : EIATTR_MIN_STACK_SIZE
	.align		4
.L_788:
        /*1248*/ 	.byte	0x04, 0x12
        /*124a*/ 	.short	(.L_790 - .L_789)
	.align		4
.L_789:
        /*124c*/ 	.word	index@(_ZN10layer_norm13ln_fwd_kernelINS_13Kernel_traitsIf13__nv_bfloat16fS2_fjLj4096ELj1ELj1ELj4ELj16ENS_18Kernel_traits_baseILj4096EfS2_fS2_fjLj128EEEEELb0ELb1ELb1ELb0EEEvNS_9FwdParamsE)
        /*1250*/ 	.word	0x00000000


	//----- nvinfo : EIATTR_MIN_STACK_SIZE
	.align		4
.L_790:
        /*1254*/ 	.byte	0x04, 0x12
        /*1256*/ 	.short	(.L_792 - .L_791)
	.align		4
.L_791:
        /*1258*/ 	.word	index@(_ZN10layer_norm13ln_fwd_kernelINS_13Kernel_traitsIf13__nv_bfloat16fS2_fjLj4096ELj1ELj1ELj4ELj16ENS_18Kernel_traits_baseILj4096EfS2_fS2_fjLj128EEEEELb0ELb1ELb1ELb1EEEvNS_9FwdParamsE)
        /*125c*/ 	.word	0x00000000


	//----- nvinfo : EIATTR_MIN_STACK_SIZE
	.align		4
.L_792:
        /*1260*/ 	.byte	0x04, 0x12
        /*1262*/ 	.short	(.L_794 - .L_793)
	.align		4
.L_793:
        /*1264*/ 	.word	index@(_ZN10layer_norm13ln_fwd_kernelINS_13Kernel_traitsIf13__nv_bfloat16fS2_fjLj4096ELj1ELj1ELj4ELj16ENS_18Kernel_traits_baseILj4096EfS2_fS2_fjLj128EEEEELb1ELb0ELb0ELb0EEEvNS_9FwdParamsE)
        /*1268*/ 	.word	0x00000000


	//----- nvinfo : EIATTR_MIN_STACK_SIZE
	.align		4
.L_794:
        /*126c*/ 	.byte	0x04, 0x12
        /*126e*/ 	.short	(.L_796 - .L_795)
	.align		4
.L_795:
        /*1270*/ 	.word	index@(_ZN10layer_norm13ln_fwd_kernelINS_13Kernel_traitsIf13__nv_bfloat16fS2_fjLj4096ELj1ELj1ELj4ELj16ENS_18Kernel_traits_baseILj4096EfS2_fS2_fjLj128EEEEELb1ELb0ELb0ELb1EEEvNS_9FwdParamsE)
        /*1274*/ 	.word	0x00000000


	//----- nvinfo : EIATTR_MIN_STACK_SIZE
	.align		4
.L_796:
        /*1278*/ 	.byte	0x04, 0x12
        /*127a*/ 	.short	(.L_798 - .L_797)
	.align		4
.L_797:
        /*127c*/ 	.word	index@(_ZN10layer_norm13ln_fwd_kernelINS_13Kernel_traitsIf13__nv_bfloat16fS2_fjLj4096ELj1ELj1ELj4ELj16ENS_18Kernel_traits_baseILj4096EfS2_fS2_fjLj128EEEEELb1ELb0ELb1ELb0EEEvNS_9FwdParamsE)
        /*1280*/ 	.word	0x00000000


	//----- nvinfo : EIATTR_MIN_STACK_SIZE
	.align		4
.L_798:
        /*1284*/ 	.byte	0x04, 0x12
        /*1286*/ 	.short	(.L_800 - .L_799)
	.align		4
.L_799:
        /*1288*/ 	.word	index@(_ZN10layer_norm13ln_fwd_kernelINS_13Kernel_traitsIf13__nv_bfloat16fS2_fjLj4096ELj1ELj1ELj4ELj16ENS_18Kernel_traits_baseILj4096EfS2_fS2_fjLj128EEEEELb1ELb0ELb1ELb1EEEvNS_9FwdParamsE)
        /*128c*/ 	.word	0x00000000


	//----- nvinfo : EIATTR_MIN_STACK_SIZE
	.align		4
.L_800:
        /*1290*/ 	.byte	0x04, 0x12
        /*1292*/ 	.short	(.L_802 - .L_801)
	.align		4
.L_801:
        /*1294*/ 	.word	index@(_ZN10layer_norm13ln_fwd_kernelINS_13Kernel_traitsIf13__nv_bfloat16fS2_fjLj4096ELj1ELj1ELj4ELj16ENS_18Kernel_traits_baseILj4096EfS2_fS2_fjLj128EEEEELb1ELb1ELb0ELb0EEEvNS_9FwdParamsE)
        /*1298*/ 	.word	0x00000000


	//----- nvinfo : EIATTR_MIN_STACK_SIZE
	.align		4
.L_802:
        /*129c*/ 	.byte	0x04, 0x12
        /*129e*/ 	.short	(.L_804 - .L_803)
	.align		4
.L_803:
        /*12a0*/ 	.word	index@(_ZN10layer_norm13ln_fwd_kernelINS_13Kernel_traitsIf13__nv_bfloat16fS2_fjLj4096ELj1ELj1ELj4ELj16ENS_18Kernel_traits_baseILj4096EfS2_fS2_fjLj128EEEEELb1ELb1ELb0ELb1EEEvNS_9FwdParamsE)
        /*12a4*/ 	.word	0x00000000


	//----- nvinfo : EIATTR_MIN_STACK_SIZE
	.align		4
.L_804:
        /*12a8*/ 	.byte	0x04, 0x12
        /*12aa*/ 	.short	(.L_806 - .L_805)
	.align		4
.L_805:
        /*12ac*/ 	.word	index@(_ZN10layer_norm13ln_fwd_kernelINS_13Kernel_traitsIf13__nv_bfloat16fS2_fjLj4096ELj1ELj1ELj4ELj16ENS_18Kernel_traits_baseILj4096EfS2_fS2_fjLj128EEEEELb1ELb1ELb1ELb0EEEvNS_9FwdParamsE)
        /*12b0*/ 	.word	0x00000000


	//----- nvinfo : EIATTR_MIN_STACK_SIZE
	.align		4
.L_806:
        /*12b4*/ 	.byte	0x04, 0x12
        /*12b6*/ 	.short	(.L_808 - .L_807)
	.align		4
.L_807:
        /*12b8*/ 	.word	index@(_ZN10layer_norm13ln_fwd_kernelINS_13Kernel_traitsIf13__nv_bfloat16fS2_fjLj4096ELj1ELj1ELj4ELj16ENS_18Kernel_traits_baseILj4096EfS2_fS2_fjLj128EEEEELb1ELb1ELb1ELb1EEEvNS_9FwdParamsE)
        /*12bc*/ 	.word	0x00000000


	//----- nvinfo : EIATTR_MIN_STACK_SIZE
	.align		4
.L_808:
        /*12c0*/ 	.byte	0x04, 0x12
        /*12c2*/ 	.short	(.L_810 - .L_809)
	.align		4
.L_809:
        /*12c4*/ 	.word	index@(_ZN10layer_norm13ln_fwd_kernelINS_13Kernel_traitsIf6__halfS2_S2_fjLj4096ELj1ELj1ELj4ELj16ENS_18Kernel_traits_baseILj4096EfS2_S2_S2_fjLj128EEEEELb0ELb0ELb0ELb0EEEvNS_9FwdParamsE)
        /*12c8*/ 	.word	0x00000000


	//----- nvinfo : EIATTR_MIN_STACK_SIZE
	.align		4
.L_810:
        /*12cc*/ 	.byte	0x04, 0x12
        /*12ce*/ 	.short	(.L_812 - .L_811)
	.align		4
.L_811:
        /*12d0*/ 	.word	index@(_ZN10layer_norm13ln_fwd_kernelINS_13Kernel_traitsIf6__halfS2_S2_fjLj4096ELj1ELj1ELj4ELj16ENS_18Kernel_traits_baseILj4096EfS2_S2_S2_fjLj128EEEEELb0ELb0ELb0ELb1EEEvNS_9FwdParamsE)
        /*12d4*/ 	.word	0x00000000


	//----- nvinfo : EIATTR_MIN_STACK_SIZE
	.align		4
.L_812:
        /*12d8*/ 	.byte	0x04, 0x12
        /*12da*/ 	.short	(.L_814 - .L_813)
	.align		4
.L_813:
        /*12dc*/ 	.word	index@(_ZN10layer_norm13ln_fwd_kernelINS_13Kernel_traitsIf6__halfS2_S2_fjLj4096ELj1ELj1ELj4ELj16ENS_18Kernel_traits_baseILj4096EfS2_S2_S2_fjLj128EEEEELb0ELb0ELb1ELb0EEEvNS_9FwdParamsE)
        /*12e0*/ 	.word	0x00000000


	//----- nvinfo : EIATTR_MIN_STACK_SIZE
	.align		4
.L_814:
        /*12e4*/ 	.byte	0x04, 0x12
        /*12e6*/ 	.short	(.L_816 - .L_815)
	.align		4
.L_815:
        /*12e8*/ 	.word	index@(_ZN10layer_norm13ln_fwd_kernelINS_13Kernel_traitsIf6__halfS2_S2_fjLj4096ELj1ELj1ELj4ELj16ENS_18Kernel_traits_baseILj4096EfS2_S2_S2_fjLj128EEEEELb0ELb0ELb1ELb1EEEvNS_9FwdParamsE)
        /*12ec*/ 	.word	0x00000000


	//----- nvinfo : EIATTR_MIN_STACK_SIZE
	.align		4
.L_816:
        /*12f0*/ 	.byte	0x04, 0x12
        /*12f2*/ 	.short	(.L_818 - .L_817)
	.align		4
.L_817:
        /*12f4*/ 	.word	index@(_ZN10layer_norm13ln_fwd_kernelINS_13Kernel_traitsIf6__halfS2_S2_fjLj4096ELj1ELj1ELj4ELj16ENS_18Kernel_traits_baseILj4096EfS2_S2_S2_fjLj128EEEEELb0ELb1ELb0ELb0EEEvNS_9FwdParamsE)
        /*12f8*/ 	.word	0x00000000


	//----- nvinfo : EIATTR_MIN_STACK_SIZE
	.align		4
.L_818:
        /*12fc*/ 	.byte	0x04, 0x12
        /*12fe*/ 	.short	(.L_820 - .L_819)
	.align		4
.L_819:
        /*1300*/ 	.word	index@(_ZN10layer_norm13ln_fwd_kernelINS_13Kernel_traitsIf6__halfS2_S2_fjLj4096ELj1ELj1ELj4ELj16ENS_18Kernel_traits_baseILj4096EfS2_S2_S2_fjLj128EEEEELb0ELb1ELb0ELb1EEEvNS_9FwdParamsE)
        /*1304*/ 	.word	0x00000000


	//----- nvinfo : EIATTR_MIN_STACK_SIZE
	.align		4
.L_820:
        /*1308*/ 	.byte	0x04, 0x12
        /*130a*/ 	.short	(.L_822 - .L_821)
	.align		4
.L_821:
        /*130c*/ 	.word	index@(_ZN10layer_norm13ln_fwd_kernelINS_13Kernel_traitsIf6__halfS2_S2_fjLj4096ELj1ELj1ELj4ELj16ENS_18Kernel_traits_baseILj4096EfS2_S2_S2_fjLj128EEEEELb0ELb1ELb1ELb0EEEvNS_9FwdParamsE)
        /*1310*/ 	.word	0x00000000


	//----- nvinfo : EIATTR_MIN_STACK_SIZE
	.align		4
.L_822:
        /*1314*/ 	.byte	0x04, 0x12
        /*1316*/ 	.short	(.L_824 - .L_823)
	.align		4
.L_823:
        /*1318*/ 	.word	index@(_ZN10layer_norm13ln_fwd_kernelINS_13Kernel_traitsIf6__halfS2_S2_fjLj4096ELj1ELj1ELj4ELj16ENS_18Kernel_traits_baseILj4096EfS2_S2_S2_fjLj128EEEEELb0ELb1ELb1ELb1EEEvNS_9FwdParamsE)
        /*131c*/ 	.word	0x00000000


	//----- nvinfo : EIATTR_MIN_STACK_SIZE
	.align		4
.L_824:
        /*1320*/ 	.byte	0x04, 0x12
        /*1322*/ 	.short	(.L_826 - .L_825)
	.align		4
.L_825:
        /*1324*/ 	.word	index@(_ZN10layer_norm13ln_fwd_kernelINS_13Kernel_traitsIf6__halfS2_S2_fjLj4096ELj1ELj1ELj4ELj16ENS_18Kernel_traits_baseILj4096EfS2_S2_S2_fjLj128EEEEELb1ELb0ELb0ELb0EEEvNS_9FwdParamsE)
        /*1328*/ 	.word	0x00000000


	//----- nvinfo : EIATTR_MIN_STACK_SIZE
	.align		4
.L_826:
        /*132c*/ 	.byte	0x04, 0x12
        /*132e*/ 	.short	(.L_828 - .L_827)
	.align		4
.L_827:
        /*1330*/ 	.word	index@(_ZN10layer_norm13ln_fwd_kernelINS_13Kernel_traitsIf6__halfS2_S2_fjLj4096ELj1ELj1ELj4ELj16ENS_18Kernel_traits_baseILj4096EfS2_S2_S2_fjLj128EEEEELb1ELb0ELb0ELb1EEEvNS_9FwdParamsE)
        /*1334*/ 	.word	0x00000000


	//----- nvinfo : EIATTR_MIN_STACK_SIZE
	.align		4
.L_828:
        /*1338*/ 	.byte	0x04, 0x12
        /*133a*/ 	.short	(.L_830 - .L_829)
	.align		4
.L_829:
        /*133c*/ 	.word	index@(_ZN10layer_norm13ln_fwd_kernelINS_13Kernel_traitsIf6__halfS2_S2_fjLj4096ELj1ELj1ELj4ELj16ENS_18Kernel_traits_baseILj4096EfS2_S2_S2_fjLj128EEEEELb1ELb0ELb1ELb0EEEvNS_9FwdParamsE)
        /*1340*/ 	.word	0x00000000


	//----- nvinfo : EIATTR_MIN_STACK_SIZE
	.align		4
.L_830:
        /*1344*/ 	.byte	0x04, 0x12
        /*1346*/ 	.short	(.L_832 - .L_831)
	.align		4
.L_831:
        /*1348*/ 	.word	index@(_ZN10layer_norm13ln_fwd_kernelINS_13Kernel_traitsIf6__halfS2_S2_fjLj4096ELj1ELj1ELj4ELj16ENS_18Kernel_traits_baseILj4096EfS2_S2_S2_fjLj128EEEEELb1ELb0ELb1ELb1EEEvNS_9FwdParamsE)
        /*134c*/ 	.word	0x00000000


	//----- nvinfo : EIATTR_MIN_STACK_SIZE
	.align		4
.L_832:
        /*1350*/ 	.byte	0x04, 0x12
        /*1352*/ 	.short	(.L_834 - .L_833)
	.align		4
.L_833:
        /*1354*/ 	.word	index@(_ZN10layer_norm13ln_fwd_kernelINS_13Kernel_traitsIf6__halfS2_S2_fjLj4096ELj1ELj1ELj4ELj16ENS_18Kernel_traits_baseILj4096EfS2_S2_S2_fjLj128EEEEELb1ELb1ELb0ELb0EEEvNS_9FwdParamsE)
        /*1358*/ 	.word	0x00000000


	//----- nvinfo : EIATTR_MIN_STACK_SIZE
	.align		4
.L_834:
        /*135c*/ 	.byte	0x04, 0x12
        /*135e*/ 	.short	(.L_836 - .L_835)
	.align		4
.L_835:
        /*1360*/ 	.word	index@(_ZN10layer_norm13ln_fwd_kernelINS_13Kernel_traitsIf6__halfS2_S2_fjLj4096ELj1ELj1ELj4ELj16ENS_18Kernel_traits_baseILj4096EfS2_S2_S2_fjLj128EEEEELb1ELb1ELb0ELb1EEEvNS_9FwdParamsE)
        /*1364*/ 	.word	0x00000000


	//----- nvinfo : EIATTR_MIN_STACK_SIZE
	.align		4
.L_836:
        /*1368*/ 	.byte	0x04, 0x12
        /*136a*/ 	.short	(.L_838 - .L_837)
	.align		4
.L_837:
        /*136c*/ 	.word	index@(_ZN10layer_norm13ln_fwd_kernelINS_13Kernel_traitsIf6__halfS2_S2_fjLj4096ELj1ELj1ELj4ELj16ENS_18Kernel_traits_baseILj4096EfS2_S2_S2_fjLj128EEEEELb1ELb1ELb1ELb0EEEvNS_9FwdParamsE)
        /*1370*/ 	.word	0x00000000


	//----- nvinfo : EIATTR_MIN_STACK_SIZE
	.align		4
.L_838:
        /*1374*/ 	.byte	0x04, 0x12
        /*1376*/ 	.short	(.L_840 - .L_839)
	.align		4
.L_839:
        /*1378*/ 	.word	index@(_ZN10layer_norm13ln_fwd_kernelINS_13Kernel_traitsIf6__halfS2_S2_fjLj4096ELj1ELj1ELj4ELj16ENS_18Kernel_traits_baseILj4096EfS2_S2_S2_fjLj128EEEEELb1ELb1ELb1ELb1EEEvNS_9FwdParamsE)
        /*137c*/ 	.word	0x00000000


	//----- nvinfo : EIATTR_MIN_STACK_SIZE
	.align		4
.L_840:
        /*1380*/ 	.byte	0x04, 0x12
        /*1382*/ 	.short	(.L_842 - .L_841)
	.align		4
.L_841:
        /*1384*/ 	.word	index@(_ZN10layer_norm13ln_fwd_kernelINS_13Kernel_traitsI6__halfS2_fS2_fjLj4096ELj1ELj1ELj4ELj16ENS_18Kernel_traits_baseILj4096ES2_S2_fS2_fjLj128EEEEELb0ELb0ELb0ELb0EEEvNS_9FwdParamsE)
        /*1388*/ 	.word	0x00000000


	//----- nvinfo : EIATTR_MIN_STACK_SIZE
	.align		4
.L_842:
        /*138c*/ 	.byte	0x04, 0x12
        /*138e*/ 	.short	(.L_844 - .L_843)
	.align		4
.L_843:
        /*1390*/ 	.word	index@(_ZN10layer_norm13ln_fwd_kernelINS_13Kernel_traitsI6__halfS2_fS2_fjLj4096ELj1ELj1ELj4ELj16ENS_18Kernel_traits_baseILj4096ES2_S2_fS2_fjLj128EEEEELb0ELb0ELb0ELb1EEEvNS_9FwdParamsE)
        /*1394*/ 	.word	0x00000000


	//----- nvinfo : EIATTR_MIN_STACK_SIZE
	.align		4
.L_844:
        /*1398*/ 	.byte	0x04, 0x12
        /*139a*/ 	.short	(.L_846 - .L_845)
	.align		4
.L_845:
        /*139c*/ 	.word	index@(_ZN10layer_norm13ln_fwd_kernelINS_13Kernel_traitsI6__halfS2_fS2_fjLj4096ELj1ELj1ELj4ELj16ENS_18Kernel_traits_baseILj4096ES2_S2_fS2_fjLj128EEEEELb0ELb0ELb1ELb0EEEvNS_9FwdParamsE)
        /*13a0*/ 	.word	0x00000000


	//----- nvinfo : EIATTR_MIN_STACK_SIZE
	.align		4
.L_846:
        /*13a4*/ 	.byte	0x04, 0x12
        /*13a6*/ 	.short	(.L_848 - .L_847)
	.align		4
.L_847:
        /*13a8*/ 	.word	index@(_ZN10layer_norm13ln_fwd_kernelINS_13Kernel_traitsI6__halfS2_fS2_fjLj4096ELj1ELj1ELj4ELj16ENS_18Kernel_traits_baseILj4096ES2_S2_fS2_fjLj128EEEEELb0ELb0ELb1ELb1EEEvNS_9FwdParamsE)
        /*13ac*/ 	.word	0x00000000


	//----- nvinfo : EIATTR_MIN_STACK_SIZE
	.align		4
.L_848:
        /*13b0*/ 	.byte	0x04, 0x12
        /*13b2*/ 	.short	(.L_850 - .L_849)
	.align		4
.L_849:
        /*13b4*/ 	.word	index@(_ZN10layer_norm13ln_fwd_kernelINS_13Kernel_traitsI6__halfS2_fS2_fjLj4096ELj1ELj1ELj4ELj16ENS_18Kernel_traits_baseILj4096ES2_S2_fS2_fjLj128EEEEELb0ELb1ELb0ELb0EEEvNS_9FwdParamsE)
        /*13b8*/ 	.word	0x00000000


	//----- nvinfo : EIATTR_MIN_STACK_SIZE
	.align		4
.L_850:
        /*13bc*/ 	.byte	0x04, 0x12
        /*13be*/ 	.short	(.L_852 - .L_851)
	.align		4
.L_851:
        /*13c0*/ 	.word	index@(_ZN10layer_norm13ln_fwd_kernelINS_13Kernel_traitsI6__halfS2_fS2_fjLj4096ELj1ELj1ELj4ELj16ENS_18Kernel_traits_baseILj4096ES2_S2_fS2_fjLj128EEEEELb0ELb1ELb0ELb1EEEvNS_9FwdParamsE)
        /*13c4*/ 	.word	0x00000000


	//----- nvinfo : EIATTR_MIN_STACK_SIZE
	.align		4
.L_852:
        /*13c8*/ 	.byte	0x04, 0x12
        /*13ca*/ 	.short	(.L_854 - .L_853)
	.align		4
.L_853:
        /*13cc*/ 	.word	index@(_ZN10layer_norm13ln_fwd_kernelINS_13Kernel_traitsI6__halfS2_fS2_fjLj4096ELj1ELj1ELj4ELj16ENS_18Kernel_traits_baseILj4096ES2_S2_fS2_fjLj128EEEEELb0ELb1ELb1ELb0EEEvNS_9FwdParamsE)
        /*13d0*/ 	.word	0x00000000


	//----- nvinfo : EIATTR_MIN_STACK_SIZE
	.align		4
.L_854:
        /*13d4*/ 	.byte	0x04, 0x12
        /*13d6*/ 	.short	(.L_856 - .L_855)
	.align		4
.L_855:
        /*13d8*/ 	.word	index@(_ZN10layer_norm13ln_fwd_kernelINS_13Kernel_traitsI6__halfS2_fS2_fjLj4096ELj1ELj1ELj4ELj16ENS_18Kernel_traits_baseILj4096ES2_S2_fS2_fjLj128EEEEELb0ELb1ELb1ELb1EEEvNS_9FwdParamsE)
        /*13dc*/ 	.word	0x00000000


	//----- nvinfo : EIATTR_MIN_STACK_SIZE
	.align		4
.L_856:
        /*13e0*/ 	.byte	0x04, 0x12
        /*13e2*/ 	.short	(.L_858 - .L_857)
	.align		4
.L_857:
        /*13e4*/ 	.word	index@(_ZN10layer_norm13ln_fwd_kernelINS_13Kernel_traitsI6__halfS2_fS2_fjLj4096ELj1ELj1ELj4ELj16ENS_18Kernel_traits_baseILj4096ES2_S2_fS2_fjLj128EEEEELb1ELb0ELb0ELb0EEEvNS_9FwdParamsE)
        /*13e8*/ 	.word	0x00000000


	//----- nvinfo : EIATTR_MIN_STACK_SIZE
	.align		4
.L_858:
        /*13ec*/ 	.byte	0x04, 0x12
        /*13ee*/ 	.short	(.L_860 - .L_859)
	.align		4
.L_859:
        /*13f0*/ 	.word	index@(_ZN10layer_norm13ln_fwd_kernelINS_13Kernel_traitsI6__halfS2_fS2_fjLj4096ELj1ELj1ELj4ELj16ENS_18Kernel_traits_baseILj4096ES2_S2_fS2_fjLj128EEEEELb1ELb0ELb0ELb1EEEvNS_9FwdParamsE)
        /*13f4*/ 	.word	0x00000000


	//----- nvinfo : EIATTR_MIN_STACK_SIZE
	.align		4
.L_860:
        /*13f8*/ 	.byte	0x04, 0x12
        /*13fa*/ 	.short	(.L_862 - .L_861)
	.align		4
.L_861:
        /*13fc*/ 	.word	index@(_ZN10layer_norm13ln_fwd_kernelINS_13Kernel_traitsI6__halfS2_fS2_fjLj4096ELj1ELj1ELj4ELj16ENS_18Kernel_traits_baseILj4096ES2_S2_fS2_fjLj128EEEEELb1ELb0ELb1ELb0EEEvNS_9FwdParamsE)
        /*1400*/ 	.word	0x00000000


	//----- nvinfo : EIATTR_MIN_STACK_SIZE
	.align		4
.L_862:
        /*1404*/ 	.byte	0x04, 0x12
        /*1406*/ 	.short	(.L_864 - .L_863)
	.align		4
.L_863:
        /*1408*/ 	.word	index@(_ZN10layer_norm13ln_fwd_kernelINS_13Kernel_traitsI6__halfS2_fS2_fjLj4096ELj1ELj1ELj4ELj16ENS_18Kernel_traits_baseILj4096ES2_S2_fS2_fjLj128EEEEELb1ELb0ELb1ELb1EEEvNS_9FwdParamsE)
        /*140c*/ 	.word	0x00000000


	//----- nvinfo : EIATTR_MIN_STACK_SIZE
	.align		4
.L_864:
        /*1410*/ 	.byte	0x04, 0x12
        /*1412*/ 	.short	(.L_866 - .L_865)
	.align		4
.L_865:
        /*1414*/ 	.word	index@(_ZN10layer_norm13ln_fwd_kernelINS_13Kernel_traitsI6__halfS2_fS2_fjLj4096ELj1ELj1ELj4ELj16ENS_18Kernel_traits_baseILj4096ES2_S2_fS2_fjLj128EEEEELb1ELb1ELb0ELb0EEEvNS_9FwdParamsE)
        /*1418*/ 	.word	0x00000008


	//----- nvinfo : EIATTR_MIN_STACK_SIZE
	.align		4
.L_866:
        /*141c*/ 	.byte	0x04, 0x12
        /*141e*/ 	.short	(.L_868 - .L_867)
	.align		4
.L_867:
        /*1420*/ 	.word	index@(_ZN10layer_norm13ln_fwd_kernelINS_13Kernel_traitsI6__halfS2_fS2_fjLj4096ELj1ELj1ELj4ELj16ENS_18Kernel_traits_baseILj4096ES2_S2_fS2_fjLj128EEEEELb1ELb1ELb0ELb1EEEvNS_9FwdParamsE)
        /*1424*/ 	.word	0x00000000


	//----- nvinfo : EIATTR_MIN_STACK_SIZE
	.align		4
.L_868:
        /*1428*/ 	.byte	0x04, 0x12
        /*142a*/ 	.short	(.L_870 - .L_869)
	.align		4
.L_869:
        /*142c*/ 	.word	index@(_ZN10layer_norm13ln_fwd_kernelINS_13Kernel_traitsI6__halfS2_fS2_fjLj4096ELj1ELj1ELj4ELj16ENS_18Kernel_traits_baseILj4096ES2_S2_fS2_fjLj128EEEEELb1ELb1ELb1ELb0EEEvNS_9FwdParamsE)
        /*1430*/ 	.word	0x00000000


	//----- nvinfo : EIATTR_MIN_STACK_SIZE
	.align		4
.L_870:
        /*1434*/ 	.byte	0x04, 0x12
        /*1436*/ 	.short	(.L_872 - .L_871)
	.align		4
.L_871:
        /*1438*/ 	.word	index@(_ZN10layer_norm13ln_fwd_kernelINS_13Kernel_traitsI6__halfS2_fS2_fjLj4096ELj1ELj1ELj4ELj16ENS_18Kernel_traits_baseILj4096ES2_S2_fS2_fjLj128EEEEELb1ELb1ELb1ELb1EEEvNS_9FwdParamsE)
        /*143c*/ 	.word	0x00000000


	//----- nvinfo : EIATTR_MIN_STACK_SIZE
	.align		4
.L_872:
        /*1440*/ 	.byte	0x04, 0x12
        /*1442*/ 	.short	(.L_874 - .L_873)
	.align		4
.L_873:
        /*1444*/ 	.word	index@(_ZN10layer_norm13ln_fwd_kernelINS_13Kernel_traitsIf6__halffS2_fjLj4096ELj1ELj1ELj4ELj16ENS_18Kernel_traits_baseILj4096EfS2_fS2_fjLj128EEEEELb0ELb0ELb0ELb0EEEvNS_9FwdParamsE)
        /*1448*/ 	.word	0x00000000


	//----- nvinfo : EIATTR_MIN_STACK_SIZE
	.align		4
.L_874:
        /*144c*/ 	.byte	0x04, 0x12
        /*144e*/ 	.short	(.L_876 - .L_875)
	.align		4
.L_875:
        /*1450*/ 	.word	index@(_ZN10layer_norm13ln_fwd_kernelINS_13Kernel_traitsIf6__halffS2_fjLj4096ELj1ELj1ELj4ELj16ENS_18Kernel_traits_baseILj4096EfS2_fS2_fjLj128EEEEELb0ELb0ELb0ELb1EEEvNS_9FwdParamsE)
        /*1454*/ 	.word	0x00000000


	//----- nvinfo : EIATTR_MIN_STACK_SIZE
	.align		4
.L_876:
        /*1458*/ 	.byte	0x04, 0x12
        /*145a*/ 	.short	(.L_878 - .L_877)
	.align		4
.L_877:
        /*145c*/ 	.word	index@(_ZN10layer_norm13ln_fwd_kernelINS_13Kernel_traitsIf6__halffS2_fjLj4096ELj1ELj1ELj4ELj16ENS_18Kernel_traits_baseILj4096EfS2_fS2_fjLj128EEEEELb0ELb0ELb1ELb0EEEvNS_9FwdParamsE)
        /*1460*/ 	.word	0x00000000


	//----- nvinfo : EIATTR_MIN_STACK_SIZE
	.align		4
.L_878:
        /*1464*/ 	.byte	0x04, 0x12
        /*1466*/ 	.short	(.L_880 - .L_879)
	.align		4
.L_879:
        /*1468*/ 	.word	index@(_ZN10layer_norm13ln_fwd_kernelINS_13Kernel_traitsIf6__halffS2_fjLj4096ELj1ELj1ELj4ELj16ENS_18Kernel_traits_baseILj4096EfS2_fS2_fjLj128EEEEELb0ELb0ELb1ELb1EEEvNS_9FwdParamsE)
        /*146c*/ 	.word	0x00000000


	//----- nvinfo : EIATTR_MIN_STACK_SIZE
	.align		4
.L_880:
        /*1470*/ 	.byte	0x04, 0x12
        /*1472*/ 	.short	(.L_882 - .L_881)
	.align		4
.L_881:
        /*1474*/ 	.word	index@(_ZN10layer_norm13ln_fwd_kernelINS_13Kernel_traitsIf6__halffS2_fjLj4096ELj1ELj1ELj4ELj16ENS_18Kernel_traits_baseILj4096EfS2_fS2_fjLj128EEEEELb0ELb1ELb0ELb0EEEvNS_9FwdParamsE)
        /*1478*/ 	.word	0x00000000


	//----- nvinfo : EIATTR_MIN_STACK_SIZE
	.align		4
.L_882:
        /*147c*/ 	.byte	0x04, 0x12
        /*147e*/ 	.short	(.L_884 - .L_883)
	.align		4
.L_883:
        /*1480*/ 	.word	index@(_ZN10layer_norm13ln_fwd_kernelINS_13Kernel_traitsIf6__halffS2_fjLj4096ELj1ELj1ELj4ELj16ENS_18Kernel_traits_baseILj4096EfS2_fS2_fjLj128EEEEELb0ELb1ELb0ELb1EEEvNS_9FwdParamsE)
        /*1484*/ 	.word	0x00000000


	//----- nvinfo : EIATTR_MIN_STACK_SIZE
	.align		4
.L_884:
        /*1488*/ 	.byte	0x04, 0x12
        /*148a*/ 	.short	(.L_886 - .L_885)
	.align		4
.L_885:
        /*148c*/ 	.word	index@(_ZN10layer_norm13ln_fwd_kernelINS_13Kernel_traitsIf6__halffS2_fjLj4096ELj1ELj1ELj4ELj16ENS_18Kernel_traits_baseILj4096EfS2_fS2_fjLj128EEEEELb0ELb1ELb1ELb0EEEvNS_9FwdParamsE)
        /*1490*/ 	.word	0x00000000


	//----- nvinfo : EIATTR_MIN_STACK_SIZE
	.align		4
.L_886:
        /*1494*/ 	.byte	0x04, 0x12
        /*1496*/ 	.short	(.L_888 - .L_887)
	.align		4
.L_887:
        /*1498*/ 	.word	index@(_ZN10layer_norm13ln_fwd_kernelINS_13Kernel_traitsIf6__halffS2_fjLj4096ELj1ELj1ELj4ELj16ENS_18Kernel_traits_baseILj4096EfS2_fS2_fjLj128EEEEELb0ELb1ELb1ELb1EEEvNS_9FwdParamsE)
        /*149c*/ 	.word	0x00000000


	//----- nvinfo : EIATTR_MIN_STACK_SIZE
	.align		4
.L_888:
        /*14a0*/ 	.byte	0x04, 0x12
        /*14a2*/ 	.short	(.L_890 - .L_889)
	.align		4
.L_889:
        /*14a4*/ 	.word	index@(_ZN10layer_norm13ln_fwd_kernelINS_13Kernel_traitsIf6__halffS2_fjLj4096ELj1ELj1ELj4ELj16ENS_18Kernel_traits_baseILj4096EfS2_fS2_fjLj128EEEEELb1ELb0ELb0ELb0EEEvNS_9FwdParamsE)
        /*14a8*/ 	.word	0x00000000


	//----- nvinfo : EIATTR_MIN_STACK_SIZE
	.align		4
.L_890:
        /*14ac*/ 	.byte	0x04, 0x12
        /*14ae*/ 	.short	(.L_892 - .L_891)
	.align		4
.L_891:
        /*14b0*/ 	.word	index@(_ZN10layer_norm13ln_fwd_kernelINS_13Kernel_traitsIf6__halffS2_fjLj4096ELj1ELj1ELj4ELj16ENS_18Kernel_traits_baseILj4096EfS2_fS2_fjLj128EEEEELb1ELb0ELb0ELb1EEEvNS_9FwdParamsE)
        /*14b4*/ 	.word	0x00000000


	//----- nvinfo : EIATTR_MIN_STACK_SIZE
	.align		4
.L_892:
        /*14b8*/ 	.byte	0x04, 0x12
        /*14ba*/ 	.short	(.L_894 - .L_893)
	.align		4
.L_893:
        /*14bc*/ 	.word	index@(_ZN10layer_norm13ln_fwd_kernelINS_13Kernel_traitsIf6__halffS2_fjLj4096ELj1ELj1ELj4ELj16ENS_18Kernel_traits_baseILj4096EfS2_fS2_fjLj128EEEEELb1ELb0ELb1ELb0EEEvNS_9FwdParamsE)
        /*14c0*/ 	.word	0x00000000


	//----- nvinfo : EIATTR_MIN_STACK_SIZE
	.align		4
.L_894:
        /*14c4*/ 	.byte	0x04, 0x12
        /*14c6*/ 	.short	(.L_896 - .L_895)
	.align		4
.L_895:
        /*14c8*/ 	.word	index@(_ZN10layer_norm13ln_fwd_kernelINS_13Kernel_traitsIf6__halffS2_fjLj4096ELj1ELj1ELj4ELj16ENS_18Kernel_traits_baseILj4096EfS2_fS2_fjLj128EEEEELb1ELb0ELb1ELb1EEEvNS_9FwdParamsE)
        /*14cc*/ 	.word	0x00000000


	//----- nvinfo : EIATTR_MIN_STACK_SIZE
	.align		4
.L_896:
        /*14d0*/ 	.byte	0x04, 0x12
        /*14d2*/ 	.short	(.L_898 - .L_897)
	.align		4
.L_897:
        /*14d4*/ 	.word	index@(_ZN10layer_norm13ln_fwd_kernelINS_13Kernel_traitsIf6__halffS2_fjLj4096ELj1ELj1ELj4ELj16ENS_18Kernel_traits_baseILj4096EfS2_fS2_fjLj128EEEEELb1ELb1ELb0ELb0EEEvNS_9FwdParamsE)
        /*14d8*/ 	.word	0x00000000


	//----- nvinfo : EIATTR_MIN_STACK_SIZE
	.align		4
.L_898:
        /*14dc*/ 	.byte	0x04, 0x12
        /*14de*/ 	.short	(.L_900 - .L_899)
	.align		4
.L_899:
        /*14e0*/ 	.word	index@(_ZN10layer_norm13ln_fwd_kernelINS_13Kernel_traitsIf6__halffS2_fjLj4096ELj1ELj1ELj4ELj16ENS_18Kernel_traits_baseILj4096EfS2_fS2_fjLj128EEEEELb1ELb1ELb0ELb1EEEvNS_9FwdParamsE)
        /*14e4*/ 	.word	0x00000000


	//----- nvinfo : EIATTR_MIN_STACK_SIZE
	.align		4
.L_900:
        /*14e8*/ 	.byte	0x04, 0x12
        /*14ea*/ 	.short	(.L_902 - .L_901)
	.align		4
.L_901:
        /*14ec*/ 	.word	index@(_ZN10layer_norm13ln_fwd_kernelINS_13Kernel_traitsIf6__halffS2_fjLj4096ELj1ELj1ELj4ELj16ENS_18Kernel_traits_baseILj4096EfS2_fS2_fjLj128EEEEELb1ELb1ELb1ELb0EEEvNS_9FwdParamsE)
        /*14f0*/ 	.word	0x00000000


	//----- nvinfo : EIATTR_MIN_STACK_SIZE
	.align		4
.L_902:
        /*14f4*/ 	.byte	0x04, 0x12
        /*14f6*/ 	.short	(.L_904 - .L_903)
	.align		4
.L_903:
        /*14f8*/ 	.word	index@(_ZN10layer_norm13ln_fwd_kernelINS_13Kernel_traitsIf6__halffS2_fjLj4096ELj1ELj1ELj4ELj16ENS_18Kernel_traits_baseILj4096EfS2_fS2_fjLj128EEEEELb1ELb1ELb1ELb1EEEvNS_9FwdParamsE)
        /*14fc*/ 	.word	0x00000000


	//----- nvinfo : EIATTR_MIN_STACK_SIZE
	.align		4
.L_904:
        /*1500*/ 	.byte	0x04, 0x12
        /*1502*/ 	.short	(.L_906 - .L_905)
	.align		4
.L_905:
        /*1504*/ 	.word	index@(_ZN10layer_norm13ln_fwd_kernelINS_13Kernel_traitsI6__halfffffjLj4096ELj1ELj1ELj4ELj16ENS_18Kernel_traits_baseILj4096ES2_ffffjLj128EEEEELb0ELb0ELb0ELb0EEEvNS_9FwdParamsE)
        /*1508*/ 	.word	0x00000000


	//----- nvinfo : EIATTR_MIN_STACK_SIZE
	.align		4
.L_906:
        /*150c*/ 	.byte	0x04, 0x12
        /*150e*/ 	.short	(.L_908 - .L_907)
	.align		4
.L_907:
        /*1510*/ 	.word	index@(_ZN10layer_norm13ln_fwd_kernelINS_13Kernel_traitsI6__halfffffjLj4096ELj1ELj1ELj4ELj16ENS_18Kernel_traits_baseILj4096ES2_ffffjLj128EEEEELb0ELb0ELb0ELb1EEEvNS_9FwdParamsE)
        /*1514*/ 	.word	0x00000000


	//----- nvinfo : EIATTR_MIN_STACK_SIZE
	.align		4
.L_908:
        /*1518*/ 	.byte	0x04, 0x12
        /*151a*/ 	.short	(.L_910 - .L_909)
	.align		4
.L_909:
        /*151c*/ 	.word	index@(_ZN10layer_norm13ln_fwd_kernelINS_13Kernel_traitsI6__halfffffjLj4096ELj1ELj1ELj4ELj16ENS_18Kernel_traits_baseILj4096ES2_ffffjLj128EEEEELb0ELb0ELb1ELb0EEEvNS_9FwdParamsE)
        /*1520*/ 	.word	0x00000000


	//----- nvinfo : EIATTR_MIN_STACK_SIZE
	.align		4
.L_910:
        /*1524*/ 	.byte	0x04, 0x12
        /*1526*/ 	.short	(.L_912 - .L_911)
	.align		4
.L_911:
        /*1528*/ 	.word	index@(_ZN10layer_norm13ln_fwd_kernelINS_13Kernel_traitsI6__halfffffjLj4096ELj1ELj1ELj4ELj16ENS_18Kernel_traits_baseILj4096ES2_ffffjLj128EEEEELb0ELb0ELb1ELb1EEEvNS_9FwdParamsE)
        /*152c*/ 	.word	0x00000000


	//----- nvinfo : EIATTR_MIN_STACK_SIZE
	.align		4
.L_912:
        /*1530*/ 	.byte	0x04, 0x12
        /*1532*/ 	.short	(.L_914 - .L_913)
	.align		4
.L_913:
        /*1534*/ 	.word	index@(_ZN10layer_norm13ln_fwd_kernelINS_13Kernel_traitsI6__halfffffjLj4096ELj1ELj1ELj4ELj16ENS_18Kernel_traits_baseILj4096ES2_ffffjLj128EEEEELb0ELb1ELb0ELb0EEEvNS_9FwdParamsE)
        /*1538*/ 	.word	0x00000000


	//----- nvinfo : EIATTR_MIN_STACK_SIZE
	.align		4
.L_914:
        /*153c*/ 	.byte	0x04, 0x12
        /*153e*/ 	.short	(.L_916 - .L_915)
	.align		4
.L_915:
        /*1540*/ 	.word	index@(_ZN10layer_norm13ln_fwd_kernelINS_13Kernel_traitsI6__halfffffjLj4096ELj1ELj1ELj4ELj16ENS_18Kernel_traits_baseILj4096ES2_ffffjLj128EEEEELb0ELb1ELb0ELb1EEEvNS_9FwdParamsE)
        /*1544*/ 	.word	0x00000000


	//----- nvinfo : EIATTR_MIN_STACK_SIZE
	.align		4
.L_916:
        /*1548*/ 	.byte	0x04, 0x12
        /*154a*/ 	.short	(.L_918 - .L_917)
	.align		4
.L_917:
        /*154c*/ 	.word	index@(_ZN10layer_norm13ln_fwd_kernelINS_13Kernel_traitsI6__halfffffjLj4096ELj1ELj1ELj4ELj16ENS_18Kernel_traits_baseILj4096ES2_ffffjLj128EEEEELb0ELb1ELb1ELb0EEEvNS_9FwdParamsE)
        /*1550*/ 	.word	0x00000000


	//----- nvinfo : EIATTR_MIN_STACK_SIZE
	.align		4
.L_918:
        /*1554*/ 	.byte	0x04, 0x12
        /*1556*/ 	.short	(.L_920 - .L_919)
	.align		4
.L_919:
        /*1558*/ 	.word	index@(_ZN10layer_norm13ln_fwd_kernelINS_13Kernel_traitsI6__halfffffjLj4096ELj1ELj1ELj4ELj16ENS_18Kernel_traits_baseILj4096ES2_ffffjLj128EEEEELb0ELb1ELb1ELb1EEEvNS_9FwdParamsE)
        /*155c*/ 	.word	0x00000000


	//----- nvinfo : EIATTR_MIN_STACK_SIZE
	.align		4
.L_920:
        /*1560*/ 	.byte	0x04, 0x12
        /*1562*/ 	.short	(.L_922 - .L_921)
	.align		4
.L_921:
        /*1564*/ 	.word	index@(_ZN10layer_norm13ln_fwd_kernelINS_13Kernel_traitsI6__halfffffjLj4096ELj1ELj1ELj4ELj16ENS_18Kernel_traits_baseILj4096ES2_ffffjLj128EEEEELb1ELb0ELb0ELb0EEEvNS_9FwdParamsE)
        /*1568*/ 	.word	0x00000000


	//----- nvinfo : EIATTR_MIN_STACK_SIZE
	.align		4
.L_922:
        /*156c*/ 	.byte	0x04, 0x12
        /*156e*/ 	.short	(.L_924 - .L_923)
	.align		4
.L_923:
        /*1570*/ 	.word	index@(_ZN10layer_norm13ln_fwd_kernelINS_13Kernel_traitsI6__halfffffjLj4096ELj1ELj1ELj4ELj16ENS_18Kernel_traits_baseILj4096ES2_ffffjLj128EEEEELb1ELb0ELb0ELb1EEEvNS_9FwdParamsE)
        /*1574*/ 	.word	0x00000000


	//----- nvinfo : EIATTR_MIN_STACK_SIZE
	.align		4
.L_924:
        /*1578*/ 	.byte	0x04, 0x12
        /*157a*/ 	.short	(.L_926 - .L_925)
	.align		4
.L_925:
        /*157c*/ 	.word	index@(_ZN10layer_norm13ln_fwd_kernelINS_13Kernel_traitsI6__halfffffjLj4096ELj1ELj1ELj4ELj16ENS_18Kernel_traits_baseILj4096ES2_ffffjLj128EEEEELb1ELb0ELb1ELb0EEEvNS_9FwdParamsE)
        /*1580*/ 	.word	0x00000000


	//----- nvinfo : EIATTR_MIN_STACK_SIZE
	.align		4
.L_926:
        /*1584*/ 	.byte	0x04, 0x12
        /*1586*/ 	.short	(.L_928 - .L_927)
	.align		4
.L_927:
        /*1588*/ 	.word	index@(_ZN10layer_norm13ln_fwd_kernelINS_13Kernel_traitsI6__halfffffjLj4096ELj1ELj1ELj4ELj16ENS_18Kernel_traits_baseILj4096ES2_ffffjLj128EEEEELb1ELb0ELb1ELb1EEEvNS_9FwdParamsE)
        /*158c*/ 	.word	0x00000000


	//----- nvinfo : EIATTR_MIN_STACK_SIZE
	.align		4
.L_928:
        /*1590*/ 	.byte	0x04, 0x12
        /*1592*/ 	.short	(.L_930 - .L_929)
	.align		4
.L_929:
        /*1594*/ 	.word	index@(_ZN10layer_norm13ln_fwd_kernelINS_13Kernel_traitsI6__halfffffjLj4096ELj1ELj1ELj4ELj16ENS_18Kernel_traits_baseILj4096ES2_ffffjLj128EEEEELb1ELb1ELb0ELb0EEEvNS_9FwdParamsE)
        /*1598*/ 	.word	0x00000000


	//----- nvinfo : EIATTR_MIN_STACK_SIZE
	.align		4
.L_930:
        /*159c*/ 	.byte	0x04, 0x12
        /*159e*/ 	.short	(.L_932 - .L_931)
	.align		4
.L_931:
        /*15a0*/ 	.word	index@(_ZN10layer_norm13ln_fwd_kernelINS_13Kernel_traitsI6__halfffffjLj4096ELj1ELj1ELj4ELj16ENS_18Kernel_traits_baseILj4096ES2_ffffjLj128EEEEELb1ELb1ELb0ELb1EEEvNS_9FwdParamsE)
        /*15a4*/ 	.word	0x00000000


	//----- nvinfo : EIATTR_MIN_STACK_SIZE
	.align		4
.L_932:
        /*15a8*/ 	.byte	0x04, 0x12
        /*15aa*/ 	.short	(.L_934 - .L_933)
	.align		4
.L_933:
        /*15ac*/ 	.word	index@(_ZN10layer_norm13ln_fwd_kernelINS_13Kernel_traitsI6__halfffffjLj4096ELj1ELj1ELj4ELj16ENS_18Kernel_traits_baseILj4096ES2_ffffjLj128EEEEELb1ELb1ELb1ELb0EEEvNS_9FwdParamsE)
        /*15b0*/ 	.word	0x00000000


	//----- nvinfo : EIATTR_MIN_STACK_SIZE
	.align		4
.L_934:
        /*15b4*/ 	.byte	0x04, 0x12
        /*15b6*/ 	.short	(.L_936 - .L_935)
	.align		4
.L_935:
        /*15b8*/ 	.word	index@(_ZN10layer_norm13ln_fwd_kernelINS_13Kernel_traitsI6__halfffffjLj4096ELj1ELj1ELj4ELj16ENS_18Kernel_traits_baseILj4096ES2_ffffjLj128EEEEELb1ELb1ELb1ELb1EEEvNS_9FwdParamsE)
        /*15bc*/ 	.word	0x00000000


	//----- nvinfo : EIATTR_MIN_STACK_SIZE
	.align		4
.L_936:
        /*15c0*/ 	.byte	0x04, 0x12
        /*15c2*/ 	.short	(.L_938 - .L_937)
	.align		4
.L_937:
        /*15c4*/ 	.word	index@(_ZN10layer_norm13ln_fwd_kernelINS_13Kernel_traitsIfffffjLj4096ELj1ELj1ELj4ELj16ENS_18Kernel_traits_baseILj4096EfffffjLj128EEEEELb0ELb0ELb0ELb0EEEvNS_9FwdParamsE)
        /*15c8*/ 	.word	0x00000000


	//----- nvinfo : EIATTR_MIN_STACK_SIZE
	.align		4
.L_938:
        /*15cc*/ 	.byte	0x04, 0x12
        /*15ce*/ 	.short	(.L_940 - .L_939)
	.align		4
.L_939:
        /*15d0*/ 	.word	index@(_ZN10layer_norm13ln_fwd_kernelINS_13Kernel_traitsIfffffjLj4096ELj1ELj1ELj4ELj16ENS_18Kernel_traits_baseILj4096EfffffjLj128EEEEELb0ELb0ELb0ELb1EEEvNS_9FwdParamsE)
        /*15d4*/ 	.word	0x00000000


	//----- nvinfo : EIATTR_MIN_STACK_SIZE
	.align		4
.L_940:
        /*15d8*/ 	.byte	0x04, 0x12
        /*15da*/ 	.short	(.L_942 - .L_941)
	.align		4
.L_941:
        /*15dc*/ 	.word	index@(_ZN10layer_norm13ln_fwd_kernelINS_13Kernel_traitsIfffffjLj4096ELj1ELj1ELj4ELj16ENS_18Kernel_traits_baseILj4096EfffffjLj128EEEEELb0ELb0ELb1ELb0EEEvNS_9FwdParamsE)
        /*15e0*/ 	.word	0x00000000


	//----- nvinfo : EIATTR_MIN_STACK_SIZE
	.align		4
.L_942:
        /*15e4*/ 	.byte	0x04, 0x12
        /*15e6*/ 	.short	(.L_944 - .L_943)
	.align		4
.L_943:
        /*15e8*/ 	.word	index@(_ZN10layer_norm13ln_fwd_kernelINS_13Kernel_traitsIfffffjLj4096ELj1ELj1ELj4ELj16ENS_18Kernel_traits_baseILj4096EfffffjLj128EEEEELb0ELb0ELb1ELb1EEEvNS_9FwdParamsE)
        /*15ec*/ 	.word	0x00000000


	//----- nvinfo : EIATTR_MIN_STACK_SIZE
	.align		4
.L_944:
        /*15f0*/ 	.byte	0x04, 0x12
        /*15f2*/ 	.short	(.L_946 - .L_945)
	.align		4
.L_945:
        /*15f4*/ 	.word	index@(_ZN10layer_norm13ln_fwd_kernelINS_13Kernel_traitsIfffffjLj4096ELj1ELj1ELj4ELj16ENS_18Kernel_traits_baseILj4096EfffffjLj128EEEEELb0ELb1ELb0ELb0EEEvNS_9FwdParamsE)
        /*15f8*/ 	.word	0x00000000


	//----- nvinfo : EIATTR_MIN_STACK_SIZE
	.align		4
.L_946:
        /*15fc*/ 	.byte	0x04, 0x12
        /*15fe*/ 	.short	(.L_948 - .L_947)
	.align		4
.L_947:
        /*1600*/ 	.word	index@(_ZN10layer_norm13ln_fwd_kernelINS_13Kernel_traitsIfffffjLj4096ELj1ELj1ELj4ELj16ENS_18Kernel_traits_baseILj4096EfffffjLj128EEEEELb0ELb1ELb0ELb1EEEvNS_9FwdParamsE)
        /*1604*/ 	.word	0x00000000


	//----- nvinfo : EIATTR_MIN_STACK_SIZE
	.align		4
.L_948:
        /*1608*/ 	.byte	0x04, 0x12
        /*160a*/ 	.short	(.L_950 - .L_949)
	.align		4
.L_949:
        /*160c*/ 	.word	index@(_ZN10layer_norm13ln_fwd_kernelINS_13Kernel_traitsIfffffjLj4096ELj1ELj1ELj4ELj16ENS_18Kernel_traits_baseILj4096EfffffjLj128EEEEELb0ELb1ELb1ELb0EEEvNS_9FwdParamsE)
        /*1610*/ 	.word	0x00000000


	//----- nvinfo : EIATTR_MIN_STACK_SIZE
	.align		4
.L_950:
        /*1614*/ 	.byte	0x04, 0x12
        /*1616*/ 	.short	(.L_952 - .L_951)
	.align		4
.L_951:
        /*1618*/ 	.word	index@(_ZN10layer_norm13ln_fwd_kernelINS_13Kernel_traitsIfffffjLj4096ELj1ELj1ELj4ELj16ENS_18Kernel_traits_baseILj4096EfffffjLj128EEEEELb0ELb1ELb1ELb1EEEvNS_9FwdParamsE)
        /*161c*/ 	.word	0x00000000


	//----- nvinfo : EIATTR_MIN_STACK_SIZE
	.align		4
.L_952:
        /*1620*/ 	.byte	0x04, 0x12
        /*1622*/ 	.short	(.L_954 - .L_953)
	.align		4
.L_953:
        /*1624*/ 	.word	index@(_ZN10layer_norm13ln_fwd_kernelINS_13Kernel_traitsIfffffjLj4096ELj1ELj1ELj4ELj16ENS_18Kernel_traits_baseILj4096EfffffjLj128EEEEELb1ELb0ELb0ELb0EEEvNS_9FwdParamsE)
        /*1628*/ 	.word	0x00000000


	//----- nvinfo : EIATTR_MIN_STACK_SIZE
	.align		4
.L_954:
        /*162c*/ 	.byte	0x04, 0x12
        /*162e*/ 	.short	(.L_956 - .L_955)
	.align		4
.L_955:
        /*1630*/ 	.word	index@(_ZN10layer_norm13ln_fwd_kernelINS_13Kernel_traitsIfffffjLj4096ELj1ELj1ELj4ELj16ENS_18Kernel_traits_baseILj4096EfffffjLj128EEEEELb1ELb0ELb0ELb1EEEvNS_9FwdParamsE)
        /*1634*/ 	.word	0x00000000


	//----- nvinfo : EIATTR_MIN_STACK_SIZE
	.align		4
.L_956:
        /*1638*/ 	.byte	0x04, 0x12
        /*163a*/ 	.short	(.L_958 - .L_957)
	.align		4
.L_957:
        /*163c*/ 	.word	index@(_ZN10layer_norm13ln_fwd_kernelINS_13Kernel_traitsIfffffjLj4096ELj1ELj1ELj4ELj16ENS_18Kernel_traits_baseILj4096EfffffjLj128EEEEELb1ELb0ELb1ELb0EEEvNS_9FwdParamsE)
        /*1640*/ 	.word	0x00000000


	//----- nvinfo : EIATTR_MIN_STACK_SIZE
	.align		4
.L_958:
        /*1644*/ 	.byte	0x04, 0x12
        /*1646*/ 	.short	(.L_960 - .L_959)
	.align		4
.L_959:
        /*1648*/ 	.word	index@(_ZN10layer_norm13ln_fwd_kernelINS_13Kernel_traitsIfffffjLj4096ELj1ELj1ELj4ELj16ENS_18Kernel_traits_baseILj4096EfffffjLj128EEEEELb1ELb0ELb1ELb1EEEvNS_9FwdParamsE)
        /*164c*/ 	.word	0x00000000


	//----- nvinfo : EIATTR_MIN_STACK_SIZE
	.align		4
.L_960:
        /*1650*/ 	.byte	0x04, 0x12
        /*1652*/ 	.short	(.L_962 - .L_961)
	.align		4
.L_961:
        /*1654*/ 	.word	index@(_ZN10layer_norm13ln_fwd_kernelINS_13Kernel_traitsIfffffjLj4096ELj1ELj1ELj4ELj16ENS_18Kernel_traits_baseILj4096EfffffjLj128EEEEELb1ELb1ELb0ELb0EEEvNS_9FwdParamsE)
        /*1658*/ 	.word	0x00000000


	//----- nvinfo : EIATTR_MIN_STACK_SIZE
	.align		4
.L_962:
        /*165c*/ 	.byte	0x04, 0x12
        /*165e*/ 	.short	(.L_964 - .L_963)
	.align		4
.L_963:
        /*1660*/ 	.word	index@(_ZN10layer_norm13ln_fwd_kernelINS_13Kernel_traitsIfffffjLj4096ELj1ELj1ELj4ELj16ENS_18Kernel_traits_baseILj4096EfffffjLj128EEEEELb1ELb1ELb0ELb1EEEvNS_9FwdParamsE)
        /*1664*/ 	.word	0x00000000


	//----- nvinfo : EIATTR_MIN_STACK_SIZE
	.align		4
.L_964:
        /*1668*/ 	.byte	0x04, 0x12
        /*166a*/ 	.short	(.L_966 - .L_965)
	.align		4
.L_965:
        /*166c*/ 	.word	index@(_ZN10layer_norm13ln_fwd_kernelINS_13Kernel_traitsIfffffjLj4096ELj1ELj1ELj4ELj16ENS_18Kernel_traits_baseILj4096EfffffjLj128EEEEELb1ELb1ELb1ELb0EEEvNS_9FwdParamsE)
        /*1670*/ 	.word	0x00000000


	//----- nvinfo : EIATTR_MIN_STACK_SIZE
	.align		4
.L_966:
        /*1674*/ 	.byte	0x04, 0x12
        /*1676*/ 	.short	(.L_968 - .L_967)
	.align		4
.L_967:
        /*1678*/ 	.word	index@(_ZN10layer_norm13ln_fwd_kernelINS_13Kernel_traitsIfffffjLj4096ELj1ELj1ELj4ELj16ENS_18Kernel_traits_baseILj4096EfffffjLj128EEEEELb1ELb1ELb1ELb1EEEvNS_9FwdParamsE)
        /*167c*/ 	.word	0x00000000
.L_968:


//--------------------- .nv.compat                --------------------------
	.section	.nv.compat,"",@"SHT_CUDA_COMPAT_INFO"
	.align	4
        /*0000*/ 	.byte	0x02, 0x09, 0x01, 0x00, 0x02, 0x02, 0x01, 0x00, 0x02, 0x05, 0x05, 0x00, 0x03, 0x07, 0x01, 0x01
        /*0010*/ 	.byte	0x02, 0x03, 0x00, 0x00, 0x02, 0x06, 0x01, 0x00, 0x04, 0x0b, 0x08, 0x00, 0x00, 0x00, 0x00, 0x00
        /*0020*/ 	.byte	0x00, 0x00, 0x00, 0x00


//--------------------- .nv.info._ZN10layer_norm13ln_fwd_kernelINS_13Kernel_traitsI13__nv_bfloat16S2_S2_S2_fjLj4096ELj1ELj1ELj4ELj16ENS_18Kernel_traits_baseILj4096ES2_S2_S2_S2_fjLj128EEEEELb0ELb0ELb0ELb0EEEvNS_9FwdParamsE --------------------------
	.section	.nv.info._ZN10layer_norm13ln_fwd_kernelINS_13Kernel_traitsI13__nv_bfloat16S2_S2_S2_fjLj4096ELj1ELj1ELj4ELj16ENS_18Kernel_traits_baseILj4096ES2_S2_S2_S2_fjLj128EEEEELb0ELb0ELb0ELb0EEEvNS_9FwdParamsE,"",@"SHT_CUDA_INFO"
	.sectionflags	@""
	.align	4


	//----- nvinfo : EIATTR_CUDA_API_VERSION
	.align		4
        /*0000*/ 	.byte	0x04, 0x37
        /*0002*/ 	.short	(.L_970 - .L_969)
.L_969:
        /*0004*/ 	.word	0x00000082


	//----- nvinfo : EIATTR_KPARAM_INFO
	.align		4
.L_970:
        /*0008*/ 	.byte	0x04, 0x17
        /*000a*/ 	.short	(.L_972 - .L_971)
.L_971:
        /*000c*/ 	.word	0x00000000
        /*0010*/ 	.short	0x0000
        /*0012*/ 	.short	0x0000
        /*0014*/ 	.byte	0x00, 0xf0, 0xa1, 0x03


	//----- nvinfo : EIATTR_SPARSE_MMA_MASK
	.align		4
.L_972:
        /*0018*/ 	.byte	0x03, 0x50
        /*001a*/ 	.short	0x0000


	//----- nvinfo : EIATTR_MAXREG_COUNT
	.align		4
        /*001c*/ 	.byte	0x03, 0x1b
        /*001e*/ 	.short	0x00ff


	//----- nvinfo : EIATTR_NUM_BARRIERS
	.align		4
        /*0020*/ 	.byte	0x02, 0x4c
        /*0022*/ 	.byte	0x01
	.zero		1


	//----- nvinfo : EIATTR_MERCURY_ISA_VERSION
	.align		4
        /*0024*/ 	.byte	0x03, 0x5f
        /*0026*/ 	.short	0x0101


	//----- nvinfo : EIATTR_COOP_GROUP_MASK_REGIDS
	.align		4
        /*0028*/ 	.byte	0x04, 0x29
        /*002a*/ 	.short	(.L_974 - .L_973)


	//   ....[0]....
.L_973:
        /*002c*/ 	.word	0xffffffff


	//   ....[1]....
        /*0030*/ 	.word	0xffffffff


	//   ....[2]....
        /*0034*/ 	.word	0xffffffff


	//   ....[3]....
        /*0038*/ 	.word	0xffffffff


	//   ....[4]....
        /*003c*/ 	.word	0xffffffff


	//   ....[5]....
        /*0040*/ 	.word	0xffffffff


	//   ....[6]....
        /*0044*/ 	.word	0xffffffff


	//   ....[7]....
        /*0048*/ 	.word	0xffffffff


	//   ....[8]....
        /*004c*/ 	.word	0xffffffff


	//   ....[9]....
        /*0050*/ 	.word	0xffffffff


	//   ....[10]....
        /*0054*/ 	.word	0xffffffff


	//   ....[11]....
        /*0058*/ 	.word	0xffffffff


	//   ....[12]....
        /*005c*/ 	.word	0xffffffff


	//   ....[13]....
        /*0060*/ 	.word	0xffffffff


	//   ....[14]....
        /*0064*/ 	.word	0xffffffff


	//   ....[15]....
        /*0068*/ 	.word	0xffffffff


	//   ....[16]....
        /*006c*/ 	.word	0xffffffff


	//   ....[17]....
        /*0070*/ 	.word	0xffffffff


	//   ....[18]....
        /*0074*/ 	.word	0x05000077


	//   ....[19]....
        /*0078*/ 	.word	0x05000077


	//   ....[20]....
        /*007c*/ 	.word	0x05000077


	//   ....[21]....
        /*0080*/ 	.word	0x05000077


	//   ....[22]....
        /*0084*/ 	.word	0x05000077


	//   ....[23]....
        /*0088*/ 	.word	0x05000077


	//   ....[24]....
        /*008c*/ 	.word	0x05000077


	//   ....[25]....
        /*0090*/ 	.word	0x05000077


	//   ....[26]....
        /*0094*/ 	.word	0x05000077


	//   ....[27]....
        /*0098*/ 	.word	0x05000077


	//----- nvinfo : EIATTR_COOP_GROUP_INSTR_OFFSETS
	.align		4
.L_974:
        /*009c*/ 	.byte	0x04, 0x28
        /*009e*/ 	.short	(.L_976 - .L_975)


	//   ....[0]....
.L_975:
        /*00a0*/ 	.word	0x00002900


	//   ....[1]....
        /*00a4*/ 	.word	0x00002920


	//   ....[2]....
        /*00a8*/ 	.word	0x00002940


	//   ....[3]....
        /*00ac*/ 	.word	0x00002960


	//   ....[4]....
        /*00b0*/ 	.word	0x00002980


	//   ....[5]....
        /*00b4*/ 	.word	0x00002dc0


	//   ....[6]....
        /*00b8*/ 	.word	0x00002de0


	//   ....[7]....
        /*00bc*/ 	.word	0x00002e00


	//   ....[8]....
        /*00c0*/ 	.word	0x00002e20


	//   ....[9]....
        /*00c4*/ 	.word	0x00002e40


	//   ....[10]....
        /*00c8*/ 	.word	0x00002f80


	//   ....[11]....
        /*00cc*/ 	.word	0x00003020


	//   ....[12]....
        /*00d0*/ 	.word	0x00003040


	//   ....[13]....
        /*00d4*/ 	.word	0x000030f0


	//   ....[14]....
        /*00d8*/ 	.word	0x00003110


	//   ....[15]....
        /*00dc*/ 	.word	0x00003150


	//   ....[16]....
        /*00e0*/ 	.word	0x000031c0


	//   ....[17]....
        /*00e4*/ 	.word	0x00003200


	//   ....[18]....
        /*00e8*/ 	.word	0x00003c70


	//   ....[19]....
        /*00ec*/ 	.word	0x00003ce0


	//   ....[20]....
        /*00f0*/ 	.word	0x00003d50


	//   ....[21]....
        /*00f4*/ 	.word	0x00003dc0


	//   ....[22]....
        /*00f8*/ 	.word	0x00003e30


	//   ....[23]....
        /*00fc*/ 	.word	0x000042c0


	//   ....[24]....
        /*0100*/ 	.word	0x00004330


	//   ....[25]....
        /*0104*/ 	.word	0x000043a0


	//   ....[26]....
        /*0108*/ 	.word	0x00004410


	//   ....[27]....
        /*010c*/ 	.word	0x00004480


	//----- nvinfo : EIATTR_EXIT_INSTR_OFFSETS
	.align		4
.L_976:
        /*0110*/ 	.byte	0x04, 0x1c
        /*0112*/ 	.short	(.L_978 - .L_977)


	//   ....[0]....
.L_977:
        /*0114*/ 	.word	0x000005f0


	//   ....[1]....
        /*0118*/ 	.word	0x00003c10


	//----- nvinfo : EIATTR_MAX_THREADS
	.align		4
.L_978:
        /*011c*/ 	.byte	0x04, 0x05
        /*011e*/ 	.short	(.L_980 - .L_979)
.L_979:
        /*0120*/ 	.word	0x00000080
        /*0124*/ 	.word	0x00000001
        /*0128*/ 	.word	0x00000001


	//----- nvinfo : EIATTR_CRS_STACK_SIZE
	.align		4
.L_980:
        /*012c*/ 	.byte	0x04, 0x1e
        /*012e*/ 	.short	(.L_982 - .L_981)
.L_981:
        /*0130*/ 	.word	0x00000000


	//----- nvinfo : EIATTR_CBANK_PARAM_SIZE
	.align		4
.L_982:
        /*0134*/ 	.byte	0x03, 0x19
        /*0136*/ 	.short	0x00e8


	//----- nvinfo : EIATTR_PARAM_CBANK
	.align		4
        /*0138*/ 	.byte	0x04, 0x0a
        /*013a*/ 	.short	(.L_984 - .L_983)
	.align		4
.L_983:
        /*013c*/ 	.word	index@(.nv.constant0._ZN10layer_norm13ln_fwd_kernelINS_13Kernel_traitsI13__nv_bfloat16S2_S2_S2_fjLj4096ELj1ELj1ELj4ELj16ENS_18Kernel_traits_baseILj4096ES2_S2_S2_S2_fjLj128EEEEELb0ELb0ELb0ELb0EEEvNS_9FwdParamsE)
        /*0140*/ 	.short	0x0210
        /*0142*/ 	.short	0x00e8


	//----- nvinfo : EIATTR_SW_WAR
	.align		4
.L_984:
        /*0144*/ 	.byte	0x04, 0x36
        /*0146*/ 	.short	(.L_986 - .L_985)
.L_985:
        /*0148*/ 	.word	0x00000008
.L_986:


//--------------------- .nv.info._ZN10layer_norm13ln_fwd_kernelINS_13Kernel_traitsI13__nv_bfloat16S2_S2_S2_fjLj4096ELj1ELj1ELj4ELj16ENS_18Kernel_traits_baseILj4096ES2_S2_S2_S2_fjLj128EEEEELb0ELb0ELb0ELb1EEEvNS_9FwdParamsE --------------------------
	.section	.nv.info._ZN10layer_norm13ln_fwd_kernelINS_13Kernel_traitsI13__nv_bfloat16S2_S2_S2_fjLj4096ELj1ELj1ELj4ELj16ENS_18Kernel_traits_baseILj4096ES2_S2_S2_S2_fjLj128EEEEELb0ELb0ELb0ELb1EEEvNS_9FwdParamsE,"",@"SHT_CUDA_INFO"
	.sectionflags	@""
	.align	4


	//----- nvinfo : EIATTR_CUDA_API_VERSION
	.align		4
        /*0000*/ 	.byte	0x04, 0x37
        /*0002*/ 	.short	(.L_988 - .L_987)
.L_987:
        /*0004*/ 	.word	0x00000082


	//----- nvinfo : EIATTR_KPARAM_INFO
	.align		4
.L_988:
        /*0008*/ 	.byte	0x04, 0x17
        /*000a*/ 	.short	(.L_990 - .L_989)
.L_989:
        /*000c*/ 	.word	0x00000000
        /*0010*/ 	.short	0x0000
        /*0012*/ 	.short	0x0000
        /*0014*/ 	.byte	0x00, 0xf0, 0xa1, 0x03


	//----- nvinfo : EIATTR_SPARSE_MMA_MASK
	.align		4
.L_990:
        /*0018*/ 	.byte	0x03, 0x50
        /*001a*/ 	.short	0x0000


	//----- nvinfo : EIATTR_MAXREG_COUNT
	.align		4
        /*001c*/ 	.byte	0x03, 0x1b
        /*001e*/ 	.short	0x00ff


	//----- nvinfo : EIATTR_NUM_BARRIERS
	.align		4
        /*0020*/ 	.byte	0x02, 0x4c
        /*0022*/ 	.byte	0x01
	.zero		1


	//----- nvinfo : EIATTR_MERCURY_ISA_VERSION
	.align		4
        /*0024*/ 	.byte	0x03, 0x5f
        /*0026*/ 	.short	0x0101


	//----- nvinfo : EIATTR_COOP_GROUP_MASK_REGIDS
	.align		4
        /*0028*/ 	.byte	0x04, 0x29
        /*002a*/ 	.short	(.L_992 - .L_991)


	//   ....[0]....
.L_991:
        /*002c*/ 	.word	0xffffffff


	//   ....[1]....
        /*0030*/ 	.word	0xffffffff


	//   ....[2]....
        /*0034*/ 	.word	0xffffffff


	//   ....[3]....
        /*0038*/ 	.word	0xffffffff


	//   ....[4]....
        /*003c*/ 	.word	0xffffffff


	//   ....[5]....
        /*0040*/ 	.word	0xffffffff


	//   ....[6]....
        /*0044*/ 	.word	0xffffffff


	//   ....[7]....
        /*0048*/ 	.word	0xffffffff


	//   ....[8]....
        /*004c*/ 	.word	0xffffffff


	//   ....[9]....
        /*0050*/ 	.word	0xffffffff


	//   ....[10]....
        /*0054*/ 	.word	0xffffffff


	//   ....[11]....
        /*0058*/ 	.word	0xffffffff


	//   ....[12]....
        /*005c*/ 	.word	0xffffffff


	//   ....[13]....
        /*0060*/ 	.word	0xffffffff


	//   ....[14]....
        /*0064*/ 	.word	0xffffffff


	//   ....[15]....
        /*0068*/ 	.word	0xffffffff


	//   ....[16]....
        /*006c*/ 	.word	0xffffffff


	//   ....[17]....
        /*0070*/ 	.word	0xffffffff


	//   ....[18]....
        /*0074*/ 	.word	0x05000027


	//   ....[19]....
        /*0078*/ 	.word	0x05000027


	//   ....[20]....
        /*007c*/ 	.word	0x05000027


	//   ....[21]....
        /*0080*/ 	.word	0x05000027


	//   ....[22]....
        /*0084*/ 	.word	0x05000027


	//   ....[23]....
        /*0088*/ 	.word	0x05000027


	//   ....[24]....
        /*008c*/ 	.word	0x05000027


	//   ....[25]....
        /*0090*/ 	.word	0x05000027


	//   ....[26]....
        /*0094*/ 	.word	0x05000027


	//   ....[27]....
        /*0098*/ 	.word	0x05000027


	//----- nvinfo : EIATTR_COOP_GROUP_INSTR_OFFSETS
	.align		4
.L_992:
        /*009c*/ 	.byte	0x04, 0x28
        /*009e*/ 	.short	(.L_994 - .L_993)


	//   ....[0]....
.L_993:
        /*00a0*/ 	.word	0x00002310


	//   ....[1]....
        /*00a4*/ 	.word	0x00002330


	//   ....[2]....
        /*00a8*/ 	.word	0x00002350


	//   ....[3]....
        /*00ac*/ 	.word	0x00002370


	//   ....[4]....
        /*00b0*/ 	.word	0x00002390


	//   ....[5]....
        /*00b4*/ 	.word	0x000027c0


	//   ....[6]....
        /*00b8*/ 	.word	0x000027e0


	//   ....[7]....
        /*00bc*/ 	.word	0x00002800


	//   ....[8]....
        /*00c0*/ 	.word	0x00002820


	//   ....[9]....
        /*00c4*/ 	.word	0x00002840


	//   ....[10]....
        /*00c8*/ 	.word	0x00002990


	//   ....[11]....
        /*00cc*/ 	.word	0x000029c0


	//   ....[12]....
        /*00d0*/ 	.word	0x00002a20


	//   ....[13]....
        /*00d4*/ 	.word	0x00002a40


	//   ....[14]....
        /*00d8*/ 	.word	0x00002ab0


	//   ....[15]....
        /*00dc*/ 	.word	0x00002b60


	//   ....[16]....
        /*00e0*/ 	.word	0x00002bb0


	//   ....[17]....
        /*00e4*/ 	.word	0x00002bc0


	//   ....[18]....
        /*00e8*/ 	.word	0x000034f0


	//   ....[19]....
        /*00ec*/ 	.word	0x00003540


	//   ....[20]....
        /*00f0*/ 	.word	0x000035a0


	//   ....[21]....
        /*00f4*/ 	.word	0x00003600


	//   ....[22]....
        /*00f8*/ 	.word	0x00003660


	//   ....[23]....
        /*00fc*/ 	.word	0x00003ae0


	//   ....[24]....
        /*0100*/ 	.word	0x00003b30


	//   ....[25]....
        /*0104*/ 	.word	0x00003b90


	//   ....[26]....
        /*0108*/ 	.word	0x00003bf0


	//   ....[27]....
        /*010c*/ 	.word	0x00003c50


	//----- nvinfo : EIATTR_EXIT_INSTR_OFFSETS
	.align		4
.L_994:
        /*0110*/ 	.byte	0x04, 0x1c
        /*0112*/ 	.short	(.L_996 - .L_995)


	//   ....[0]....
.L_995:
        /*0114*/ 	.word	0x000001a0


	//   ....[1]....
        /*0118*/ 	.word	0x00003490


	//----- nvinfo : EIATTR_MAX_THREADS
	.align		4
.L_996:
        /*011c*/ 	.byte	0x04, 0x05
        /*011e*/ 	.short	(.L_998 - .L_997)
.L_997:
        /*0120*/ 	.word	0x00000080
        /*0124*/ 	.word	0x00000001
        /*0128*/ 	.word	0x00000001


	//----- nvinfo : EIATTR_CRS_STACK_SIZE
	.align		4
.L_998:
        /*012c*/ 	.byte	0x04, 0x1e
        /*012e*/ 	.short	(.L_1000 - .L_999)
.L_999:
        /*0130*/ 	.word	0x00000000


	//----- nvinfo : EIATTR_CBANK_PARAM_SIZE
	.align		4
.L_1000:
        /*0134*/ 	.byte	0x03, 0x19
        /*0136*/ 	.short	0x00e8


	//----- nvinfo : EIATTR_PARAM_CBANK
	.align		4
        /*0138*/ 	.byte	0x04, 0x0a
        /*013a*/ 	.short	(.L_1002 - .L_1001)
	.align		4
.L_1001:
        /*013c*/ 	.word	index@(.nv.constant0._ZN10layer_norm13ln_fwd_kernelINS_13Kernel_traitsI13__nv_bfloat16S2_S2_S2_fjLj4096ELj1ELj1ELj4ELj16ENS_18Kernel_traits_baseILj4096ES2_S2_S2_S2_fjLj128EEEEELb0ELb0ELb0ELb1EEEvNS_9FwdParamsE)
        /*0140*/ 	.short	0x0210
        /*0142*/ 	.short	0x00e8


	//----- nvinfo : EIATTR_SW_WAR
	.align		4
.L_1002:
        /*0144*/ 	.byte	0x04, 0x36
        /*0146*/ 	.short	(.L_1004 - .L_1003)
.L_1003:
        /*0148*/ 	.word	0x00000008
.L_1004:


//--------------------- .nv.info._ZN10layer_norm13ln_fwd_kernelINS_13Kernel_traitsI13__nv_bfloat16S2_S2_S2_fjLj4096ELj1ELj1ELj4ELj16ENS_18Kernel_traits_baseILj4096ES2_S2_S2_S2_fjLj128EEEEELb0ELb0ELb1ELb0EEEvNS_9FwdParamsE --------------------------
	.section	.nv.info._ZN10layer_norm13ln_fwd_kernelINS_13Kernel_traitsI13__nv_bfloat16S2_S2_S2_fjLj4096ELj1ELj1ELj4ELj16ENS_18Kernel_traits_baseILj4096ES2_S2_S2_S2_fjLj128EEEEELb0ELb0ELb1ELb0EEEvNS_9FwdParamsE,"",@"SHT_CUDA_INFO"
	.sectionflags	@""
	.align	4


	//----- nvinfo : EIATTR_CUDA_API_VERSION
	.align		4
        /*0000*/ 	.byte	0x04, 0x37
        /*0002*/ 	.short	(.L_1006 - .L_1005)
.L_1005:
        /*0004*/ 	.word	0x00000082


	//----- nvinfo : EIATTR_KPARAM_INFO
	.align		4
.L_1006:
        /*0008*/ 	.byte	0x04, 0x17
        /*000a*/ 	.short	(.L_1008 - .L_1007)
.L_1007:
        /*000c*/ 	.word	0x00000000
        /*0010*/ 	.short	0x0000
        /*0012*/ 	.short	0x0000
        /*0014*/ 	.byte	0x00, 0xf0, 0xa1, 0x03


	//----- nvinfo : EIATTR_SPARSE_MMA_MASK
	.align		4
.L_1008:
        /*0018*/ 	.byte	0x03, 0x50
        /*001a*/ 	.short	0x0000


	//----- nvinfo : EIATTR_MAXREG_COUNT
	.align		4
        /*001c*/ 	.byte	0x03, 0x1b
        /*001e*/ 	.short	0x00ff


	//----- nvinfo : EIATTR_NUM_BARRIERS
	.align		4
        /*0020*/ 	.byte	0x02, 0x4c
        /*0022*/ 	.byte	0x01
	.zero		1


	//----- nvinfo : EIATTR_MERCURY_ISA_VERSION
	.align		4
        /*0024*/ 	.byte	0x03, 0x5f
        /*0026*/ 	.short	0x0101


	//----- nvinfo : EIATTR_COOP_GROUP_MASK_REGIDS
	.align		4
        /*0028*/ 	.byte	0x04, 0x29
        /*002a*/ 	.short	(.L_1010 - .L_1009)


	//   ....[0]....
.L_1009:
        /*002c*/ 	.word	0xffffffff


	//   ....[1]....
        /*0030*/ 	.word	0xffffffff


	//   ....[2]....
        /*0034*/ 	.word	0xffffffff


	//   ....[3]....
        /*0038*/ 	.word	0xffffffff


	//   ....[4]....
        /*003c*/ 	.word	0xffffffff


	//   ....[5]....
        /*0040*/ 	.word	0xffffffff


	//   ....[6]....
        /*0044*/ 	.word	0xffffffff


	//   ....[7]....
        /*0048*/ 	.word	0xffffffff


	//   ....[8]....
        /*004c*/ 	.word	0xffffffff


	//   ....[9]....
        /*0050*/ 	.word	0xffffffff


	//   ....[10]....
        /*0054*/ 	.word	0xffffffff


	//   ....[11]....
        /*0058*/ 	.word	0xffffffff


	//   ....[12]....
        /*005c*/ 	.word	0xffffffff


	//   ....[13]....
        /*0060*/ 	.word	0xffffffff


	//   ....[14]....
        /*0064*/ 	.word	0xffffffff


	//   ....[15]....
        /*0068*/ 	.word	0xffffffff


	//   ....[16]....
        /*006c*/ 	.word	0xffffffff


	//   ....[17]....
        /*0070*/ 	.word	0xffffffff


	//   ....[18]....
        /*0074*/ 	.word	0x0500007a


	//   ....[19]....
        /*0078*/ 	.word	0x0500007a


	//   ....[20]....
        /*007c*/ 	.word	0x0500007a


	//   ....[21]....
        /*0080*/ 	.word	0x0500007a


	//   ....[22]....
        /*0084*/ 	.word	0x0500007a


	//   ....[23]....
        /*0088*/ 	.word	0x0500007a


	//   ....[24]....
        /*008c*/ 	.word	0x0500007a


	//   ....[25]....
        /*0090*/ 	.word	0x0500007a


	//   ....[26]....
        /*0094*/ 	.word	0x0500007a


	//   ....[27]....
        /*0098*/ 	.word	0x0500007a


	//----- nvinfo : EIATTR_COOP_GROUP_INSTR_OFFSETS
	.align		4
.L_1010:
        /*009c*/ 	.byte	0x04, 0x28
        /*009e*/ 	.short	(.L_1012 - .L_1011)


	//   ....[0]....
.L_1011:
        /*00a0*/ 	.word	0x00002eb0


	//   ....[1]....
        /*00a4*/ 	.word	0x00002ed0


	//   ....[2]....
        /*00a8*/ 	.word	0x00002ef0


	//   ....[3]....
        /*00ac*/ 	.word	0x00002f10


	//   ....[4]....
        /*00b0*/ 	.word	0x00002f30


	//   ....[5]....
        /*00b4*/ 	.word	0x00003370


	//   ....[6]....
        /*00b8*/ 	.word	0x00003390


	//   ....[7]....
        /*00bc*/ 	.word	0x000033b0


	//   ....[8]....
        /*00c0*/ 	.word	0x000033d0


	//   ....[9]....
        /*00c4*/ 	.word	0x000033f0


	//   ....[10]....
        /*00c8*/ 	.word	0x00003540


	//   ....[11]....
        /*00cc*/ 	.word	0x000035d0


	//   ....[12]....
        /*00d0*/ 	.word	0x00003630


	//   ....[13]....
        /*00d4*/ 	.word	0x00003660


	//   ....[14]....
        /*00d8*/ 	.word	0x000036f0


	//   ....[15]....
        /*00dc*/ 	.word	0x00003740


	//   ....[16]....
        /*00e0*/ 	.word	0x000037c0


	//   ....[17]....
        /*00e4*/ 	.word	0x000037d0


	//   ....[18]....
        /*00e8*/ 	.word	0x00004290


	//   ....[19]....
        /*00ec*/ 	.word	0x000042f0


	//   ....[20]....
        /*00f0*/ 	.word	0x00004350


	//   ....[21]....
        /*00f4*/ 	.word	0x000043b0


	//   ....[22]....
        /*00f8*/ 	.word	0x00004410


	//   ....[23]....
        /*00fc*/ 	.word	0x00004890


	//   ....[24]....
        /*0100*/ 	.word	0x000048f0


	//   ....[25]....
        /*0104*/ 	.word	0x00004950


	//   ....[26]....
        /*0108*/ 	.word	0x000049b0


	//   ....[27]....
        /*010c*/ 	.word	0x00004a00


	//----- nvinfo : EIATTR_EXIT_INSTR_OFFSETS
	.align		4
.L_1012:
        /*0110*/ 	.byte	0x04, 0x1c
        /*0112*/ 	.short	(.L_1014 - .L_1013)


	//   ....[0]....
.L_1013:
        /*0114*/ 	.word	0x000005b0


	//   ....[1]....
        /*0118*/ 	.word	0x00004240


	//----- nvinfo : EIATTR_MAX_THREADS
	.align		4
.L_1014:
        /*011c*/ 	.byte	0x04, 0x05
        /*011e*/ 	.short	(.L_1016 - .L_1015)
.L_1015:
        /*0120*/ 	.word	0x00000080
        /*0124*/ 	.word	0x00000001
        /*0128*/ 	.word	0x00000001


	//----- nvinfo : EIATTR_CRS_STACK_SIZE
	.align		4
.L_1016:
        /*012c*/ 	.byte	0x04, 0x1e
        /*012e*/ 	.short	(.L_1018 - .L_1017)
.L_1017:
        /*0130*/ 	.word	0x00000000


	//----- nvinfo : EIATTR_CBANK_PARAM_SIZE
	.align		4
.L_1018:
        /*0134*/ 	.byte	0x03, 0x19
        /*0136*/ 	.short	0x00e8


	//----- nvinfo : EIATTR_PARAM_CBANK
	.align		4
        /*0138*/ 	.byte	0x04, 0x0a
        /*013a*/ 	.short	(.L_1020 - .L_1019)
	.align		4
.L_1019:
        /*013c*/ 	.word	index@(.nv.constant0._ZN10layer_norm13ln_fwd_kernelINS_13Kernel_traitsI13__nv_bfloat16S2_S2_S2_fjLj4096ELj1ELj1ELj4ELj16ENS_18Kernel_traits_baseILj4096ES2_S2_S2_S2_fjLj128EEEEELb0ELb0ELb1ELb0EEEvNS_9FwdParamsE)
        /*0140*/ 	.short	0x0210
        /*0142*/ 	.short	0x00e8


	//----- nvinfo : EIATTR_SW_WAR
	.align		4
.L_1020:
        /*0144*/ 	.byte	0x04, 0x36
        /*0146*/ 	.short	(.L_1022 - .L_1021)
.L_1021:
        /*0148*/ 	.word	0x00000008
.L_1022:


//--------------------- .nv.info._ZN10layer_norm13ln_fwd_kernelINS_13Kernel_traitsI13__nv_bfloat16S2_S2_S2_fjLj4096ELj1ELj1ELj4ELj16ENS_18Kernel_traits_baseILj4096ES2_S2_S2_S2_fjLj128EEEEELb0ELb0ELb1ELb1EEEvNS_9FwdParamsE --------------------------
	.section	.nv.info._ZN10layer_norm13ln_fwd_kernelINS_13Kernel_traitsI13__nv_bfloat16S2_S2_S2_fjLj4096ELj1ELj1ELj4ELj16ENS_18Kernel_traits_baseILj4096ES2_S2_S2_S2_fjLj128EEEEELb0ELb0ELb1ELb1EEEvNS_9FwdParamsE,"",@"SHT_CUDA_INFO"
	.sectionflags	@""
	.align	4


	//----- nvinfo : EIATTR_CUDA_API_VERSION
	.align		4
        /*0000*/ 	.byte	0x04, 0x37
        /*0002*/ 	.short	(.L_1024 - .L_1023)
.L_1023:
        /*0004*/ 	.word	0x00000082


	//----- nvinfo : EIATTR_KPARAM_INFO
	.align		4
.L_1024:
        /*0008*/ 	.byte	0x04, 0x17
        /*000a*/ 	.short	(.L_1026 - .L_1025)
.L_1025:
        /*000c*/ 	.word	0x00000000
        /*0010*/ 	.short	0x0000
        /*0012*/ 	.short	0x0000
        /*0014*/ 	.byte	0x00, 0xf0, 0xa1, 0x03


	//----- nvinfo : EIATTR_SPARSE_MMA_MASK
	.align		4
.L_1026:
        /*0018*/ 	.byte	0x03, 0x50
        /*001a*/ 	.short	0x0000


	//----- nvinfo : EIATTR_MAXREG_COUNT
	.align		4
        /*001c*/ 	.byte	0x03, 0x1b
        /*001e*/ 	.short	0x00ff


	//----- nvinfo : EIATTR_NUM_BARRIERS
	.align		4
        /*0020*/ 	.byte	0x02, 0x4c
        /*0022*/ 	.byte	0x01
	.zero		1


	//----- nvinfo : EIATTR_MERCURY_ISA_VERSION
	.align		4
        /*0024*/ 	.byte	0x03, 0x5f
        /*0026*/ 	.short	0x0101


	//----- nvinfo : EIATTR_COOP_GROUP_MASK_REGIDS
	.align		4
        /*0028*/ 	.byte	0x04, 0x29
        /*002a*/ 	.short	(.L_1028 - .L_1027)


	//   ....[0]....
.L_1027:
        /*002c*/ 	.word	0xffffffff


	//   ....[1]....
        /*0030*/ 	.word	0xffffffff


	//   ....[2]....
        /*0034*/ 	.word	0xffffffff


	//   ....[3]....
        /*0038*/ 	.word	0xffffffff


	//   ....[4]....
        /*003c*/ 	.word	0xffffffff


	//   ....[5]....
        /*0040*/ 	.word	0xffffffff


	//   ....[6]....
        /*0044*/ 	.word	0xffffffff


	//   ....[7]....
        /*0048*/ 	.word	0xffffffff


	//   ....[8]....
        /*004c*/ 	.word	0xffffffff


	//   ....[9]....
        /*0050*/ 	.word	0xffffffff


	//   ....[10]....
        /*0054*/ 	.word	0xffffffff


	//   ....[11]....
        /*0058*/ 	.word	0xffffffff


	//   ....[12]....
        /*005c*/ 	.word	0xffffffff


	//   ....[13]....
        /*0060*/ 	.word	0xffffffff


	//   ....[14]....
        /*0064*/ 	.word	0xffffffff


	//   ....[15]....
        /*0068*/ 	.word	0xffffffff


	//   ....[16]....
        /*006c*/ 	.word	0xffffffff


	//   ....[17]....
        /*0070*/ 	.word	0xffffffff


	//   ....[18]....
        /*0074*/ 	.word	0x05000071


	//   ....[19]....
        /*0078*/ 	.word	0x05000071


	//   ....[20]....
        /*007c*/ 	.word	0x05000071


	//   ....[21]....
        /*0080*/ 	.word	0x05000071


	//   ....[22]....
        /*0084*/ 	.word	0x05000071


	//   ....[23]....
        /*0088*/ 	.word	0x05000071


	//   ....[24]....
        /*008c*/ 	.word	0x05000071


	//   ....[25]....
        /*0090*/ 	.word	0x05000071


	//   ....[26]....
        /*0094*/ 	.word	0x05000071


	//   ....[27]....
        /*0098*/ 	.word	0x05000071


	//----- nvinfo : EIATTR_COOP_GROUP_INSTR_OFFSETS
	.align		4
.L_1028:
        /*009c*/ 	.byte	0x04, 0x28
        /*009e*/ 	.short	(.L_1030 - .L_1029)


	//   ....[0]....
.L_1029:
        /*00a0*/ 	.word	0x00002760


	//   ....[1]....
        /*00a4*/ 	.word	0x00002780


	//   ....[2]....
        /*00a8*/ 	.word	0x000027a0


	//   ....[3]....
        /*00ac*/ 	.word	0x000027c0


	//   ....[4]....
        /*00b0*/ 	.word	0x000027e0


	//   ....[5]....
        /*00b4*/ 	.word	0x00002c10


	//   ....[6]....
        /*00b8*/ 	.word	0x00002c30


	//   ....[7]....
        /*00bc*/ 	.word	0x00002c50


	//   ....[8]....
        /*00c0*/ 	.word	0x00002c70


	//   ....[9]....
        /*00c4*/ 	.word	0x00002c90


	//   ....[10]....
        /*00c8*/ 	.word	0x00002db0


	//   ....[11]....
        /*00cc*/ 	.word	0x00002e50


	//   ....[12]....
        /*00d0*/ 	.word	0x00002e70


	//   ....[13]....
        /*00d4*/ 	.word	0x00002e80


	//   ....[14]....
        /*00d8*/ 	.word	0x00002f40


	//   ....[15]....
        /*00dc*/ 	.word	0x00002f80


	//   ....[16]....
        /*00e0*/ 	.word	0x00003010


	//   ....[17]....
        /*00e4*/ 	.word	0x00003040


	//   ....[18]....
        /*00e8*/ 	.word	0x00003bc0


	//   ....[19]....
        /*00ec*/ 	.word	0x00003c30


	//   ....[20]....
        /*00f0*/ 	.word	0x00003ca0


	//   ....[21]....
        /*00f4*/ 	.word	0x00003d10


	//   ....[22]....
        /*00f8*/ 	.word	0x00003d80


	//   ....[23]....
        /*00fc*/ 	.word	0x00004200


	//   ....[24]....
        /*0100*/ 	.word	0x00004270


	//   ....[25]....
        /*0104*/ 	.word	0x000042e0


	//   ....[26]....
        /*0108*/ 	.word	0x00004350


	//   ....[27]....
        /*010c*/ 	.word	0x000043c0


	//----- nvinfo : EIATTR_EXIT_INSTR_OFFSETS
	.align		4
.L_1030:
        /*0110*/ 	.byte	0x04, 0x1c
        /*0112*/ 	.short	(.L_1032 - .L_1031)


	//   ....[0]....
.L_1031:
        /*0114*/ 	.word	0x00000160


	//   ....[1]....
        /*0118*/ 	.word	0x00003b60


	//----- nvinfo : EIATTR_MAX_THREADS
	.align		4
.L_1032:
        /*011c*/ 	.byte	0x04, 0x05
        /*011e*/ 	.short	(.L_1034 - .L_1033)
.L_1033:
        /*0120*/ 	.word	0x00000080
        /*0124*/ 	.word	0x00000001
        /*0128*/ 	.word	0x00000001


	//----- nvinfo : EIATTR_CRS_STACK_SIZE
	.align		4
.L_1034:
        /*012c*/ 	.byte	0x04, 0x1e
        /*012e*/ 	.short	(.L_1036 - .L_1035)
.L_1035:
        /*0130*/ 	.word	0x00000000


	//----- nvinfo : EIATTR_CBANK_PARAM_SIZE
	.align		4
.L_1036:
        /*0134*/ 	.byte	0x03, 0x19
        /*0136*/ 	.short	0x00e8


	//----- nvinfo : EIATTR_PARAM_CBANK
	.align		4
        /*0138*/ 	.byte	0x04, 0x0a
        /*013a*/ 	.short	(.L_1038 - .L_1037)
	.align		4
.L_1037:
        /*013c*/ 	.word	index@(.nv.constant0._ZN10layer_norm13ln_fwd_kernelINS_13Kernel_traitsI13__nv_bfloat16S2_S2_S2_fjLj4096ELj1ELj1ELj4ELj16ENS_18Kernel_traits_baseILj4096ES2_S2_S2_S2_fjLj128EEEEELb0ELb0ELb1ELb1EEEvNS_9FwdParamsE)
        /*0140*/ 	.short	0x0210
        /*0142*/ 	.short	0x00e8


	//----- nvinfo : EIATTR_SW_WAR
	.align		4
.L_1038:
        /*0144*/ 	.byte	0x04, 0x36
        /*0146*/ 	.short	(.L_1040 - .L_1039)
.L_1039:
        /*0148*/ 	.word	0x00000008
.L_1040:


//--------------------- .nv.info._ZN10layer_norm13ln_fwd_kernelINS_13Kernel_traitsI13__nv_bfloat16S2_S2_S2_fjLj4096ELj1ELj1ELj4ELj16ENS_18Kernel_traits_baseILj4096ES2_S2_S2_S2_fjLj128EEEEELb0ELb1ELb0ELb0EEEvNS_9FwdParamsE --------------------------
	.section	.nv.info._ZN10layer_norm13ln_fwd_kernelINS_13Kernel_traitsI13__nv_bfloat16S2_S2_S2_fjLj4096ELj1ELj1ELj4ELj16ENS_18Kernel_traits_baseILj4096ES2_S2_S2_S2_fjLj128EEEEELb0ELb1ELb0ELb0EEEvNS_9FwdParamsE,"",@"SHT_CUDA_INFO"
	.sectionflags	@""
	.align	4


	//----- nvinfo : EIATTR_CUDA_API_VERSION
	.align		4
        /*0000*/ 	.byte	0x04, 0x37
        /*0002*/ 	.short	(.L_1042 - .L_1041)
.L_1041:
        /*0004*/ 	.word	0x00000082


	//----- nvinfo : EIATTR_KPARAM_INFO
	.align		4
.L_1042:
        /*0008*/ 	.byte	0x04, 0x17
        /*000a*/ 	.short	(.L_1044 - .L_1043)
.L_1043:
        /*000c*/ 	.word	0x00000000
        /*0010*/ 	.short	0x0000
        /*0012*/ 	.short	0x0000
        /*0014*/ 	.byte	0x00, 0xf0, 0xa1, 0x03


	//----- nvinfo : EIATTR_SPARSE_MMA_MASK
	.align		4
.L_1044:
        /*0018*/ 	.byte	0x03, 0x50
        /*001a*/ 	.short	0x0000


	//----- nvinfo : EIATTR_MAXREG_COUNT
	.align		4
        /*001c*/ 	.byte	0x03, 0x1b
        /*001e*/ 	.short	0x00ff


	//----- nvinfo : EIATTR_NUM_BARRIERS
	.align		4
        /*0020*/ 	.byte	0x02, 0x4c
        /*0022*/ 	.byte	0x01
	.zero		1


	//----- nvinfo : EIATTR_MERCURY_ISA_VERSION
	.align		4
        /*0024*/ 	.byte	0x03, 0x5f
        /*0026*/ 	.short	0x0101


	//----- nvinfo : EIATTR_COOP_GROUP_MASK_REGIDS
	.align		4
        /*0028*/ 	.byte	0x04, 0x29
        /*002a*/ 	.short	(.L_1046 - .L_1045)


	//   ....[0]....
.L_1045:
        /*002c*/ 	.word	0xffffffff


	//   ....[1]....
        /*0030*/ 	.word	0xffffffff


	//   ....[2]....
        /*0034*/ 	.word	0xffffffff


	//   ....[3]....
        /*0038*/ 	.word	0xffffffff


	//   ....[4]....
        /*003c*/ 	.word	0xffffffff


	//   ....[5]....
        /*0040*/ 	.word	0xffffffff


	//   ....[6]....
        /*0044*/ 	.word	0xffffffff


	//   ....[7]....
        /*0048*/ 	.word	0xffffffff


	//   ....[8]....
        /*004c*/ 	.word	0xffffffff


	//   ....[9]....
        /*0050*/ 	.word	0xffffffff


	//   ....[10]....
        /*0054*/ 	.word	0xffffffff


	//   ....[11]....
        /*0058*/ 	.word	0xffffffff


	//   ....[12]....
        /*005c*/ 	.word	0xffffffff


	//   ....[13]....
        /*0060*/ 	.word	0xffffffff


	//   ....[14]....
        /*0064*/ 	.word	0xffffffff


	//   ....[15]....
        /*0068*/ 	.word	0xffffffff


	//   ....[16]....
        /*006c*/ 	.word	0xffffffff


	//   ....[17]....
        /*0070*/ 	.word	0xffffffff


	//   ....[18]....
        /*0074*/ 	.word	0x05000095


	//   ....[19]....
        /*0078*/ 	.word	0x05000095


	//   ....[20]....
        /*007c*/ 	.word	0x05000095


	//   ....[21]....
        /*0080*/ 	.word	0x05000095


	//   ....[22]....
        /*0084*/ 	.word	0x05000095


	//   ....[23]....
        /*0088*/ 	.word	0x05000095


	//   ....[24]....
        /*008c*/ 	.word	0x05000095


	//   ....[25]....
        /*0090*/ 	.word	0x05000095


	//   ....[26]....
        /*0094*/ 	.word	0x05000095


	//   ....[27]....
        /*0098*/ 	.word	0x05000095


	//----- nvinfo : EIATTR_COOP_GROUP_INSTR_OFFSETS
	.align		4
.L_1046:
        /*009c*/ 	.byte	0x04, 0x28
        /*009e*/ 	.short	(.L_1048 - .L_1047)


	//   ....[0]....
.L_1047:
        /*00a0*/ 	.word	0x00002530


	//   ....[1]....
        /*00a4*/ 	.word	0x00002550


	//   ....[2]....
        /*00a8*/ 	.word	0x00002570


	//   ....[3]....
        /*00ac*/ 	.word	0x00002590


	//   ....[4]....
        /*00b0*/ 	.word	0x000025b0


	//   ....[5]....
        /*00b4*/ 	.word	0x000029f0


	//   ....[6]....
        /*00b8*/ 	.word	0x00002a10


	//   ....[7]....
        /*00bc*/ 	.word	0x00002a30


	//   ....[8]....
        /*00c0*/ 	.word	0x00002a50


	//   ....[9]....
        /*00c4*/ 	.word	0x00002a70


	//   ....[10]....
        /*00c8*/ 	.word	0x00002c10


	//   ....[11]....
        /*00cc*/ 	.word	0x00002c60


	//   ....[12]....
        /*00d0*/ 	.word	0x00002c80


	//   ....[13]....
        /*00d4*/ 	.word	0x00002c90


	//   ....[14]....
        /*00d8*/ 	.word	0x00002d50


	//   ....[15]....
        /*00dc*/ 	.word	0x00002d80


	//   ....[16]....
        /*00e0*/ 	.word	0x00002e20


	//   ....[17]....
        /*00e4*/ 	.word	0x00002e50


	//   ....[18]....
        /*00e8*/ 	.word	0x00003880


	//   ....[19]....
        /*00ec*/ 	.word	0x000038f0


	//   ....[20]....
        /*00f0*/ 	.word	0x00003960


	//   ....[21]....
        /*00f4*/ 	.word	0x000039d0


	//   ....[22]....
        /*00f8*/ 	.word	0x00003a40


	//   ....[23]....
        /*00fc*/ 	.word	0x00003ec0


	//   ....[24]....
        /*0100*/ 	.word	0x00003f30


	//   ....[25]....
        /*0104*/ 	.word	0x00003fa0


	//   ....[26]....
        /*0108*/ 	.word	0x00004010


	//   ....[27]....
        /*010c*/ 	.word	0x00004080


	//----- nvinfo : EIATTR_EXIT_INSTR_OFFSETS
	.align		4
.L_1048:
        /*0110*/ 	.byte	0x04, 0x1c
        /*0112*/ 	.short	(.L_1050 - .L_1049)


	//   ....[0]....
.L_1049:
        /*0114*/ 	.word	0x000007e0


	//   ....[1]....
        /*0118*/ 	.word	0x00003820


	//----- nvinfo : EIATTR_MAX_THREADS
	.align		4
.L_1050:
        /*011c*/ 	.byte	0x04, 0x05
        /*011e*/ 	.short	(.L_1052 - .L_1051)
.L_1051:
        /*0120*/ 	.word	0x00000080
        /*0124*/ 	.word	0x00000001
        /*0128*/ 	.word	0x00000001


	//----- nvinfo : EIATTR_CRS_STACK_SIZE
	.align		4
.L_1052:
        /*012c*/ 	.byte	0x04, 0x1e
        /*012e*/ 	.short	(.L_1054 - .L_1053)
.L_1053:
        /*0130*/ 	.word	0x00000000


	//----- nvinfo : EIATTR_CBANK_PARAM_SIZE
	.align		4
.L_1054:
        /*0134*/ 	.byte	0x03, 0x19
        /*0136*/ 	.short	0x00e8


	//----- nvinfo : EIATTR_PARAM_CBANK
	.align		4
        /*0138*/ 	.byte	0x04, 0x0a
        /*013a*/ 	.short	(.L_1056 - .L_1055)
	.align		4
.L_1055:
        /*013c*/ 	.word	index@(.nv.constant0._ZN10layer_norm13ln_fwd_kernelINS_13Kernel_traitsI13__nv_bfloat16S2_S2_S2_fjLj4096ELj1ELj1ELj4ELj16ENS_18Kernel_traits_baseILj4096ES2_S2_S2_S2_fjLj128EEEEELb0ELb1ELb0ELb0EEEvNS_9FwdParamsE)
        /*0140*/ 	.short	0x0210
        /*0142*/ 	.short	0x00e8


	//----- nvinfo : EIATTR_SW_WAR
	.align		4
.L_1056:
        /*0144*/ 	.byte	0x04, 0x36
        /*0146*/ 	.short	(.L_1058 - .L_1057)
.L_1057:
        /*0148*/ 	.word	0x00000008
.L_1058:


//--------------------- .nv.info._ZN10layer_norm13ln_fwd_kernelINS_13Kernel_traitsI13__nv_bfloat16S2_S2_S2_fjLj4096ELj1ELj1ELj4ELj16ENS_18Kernel_traits_baseILj4096ES2_S2_S2_S2_fjLj128EEEEELb0ELb1ELb0ELb1EEEvNS_9FwdParamsE --------------------------
	.section	.nv.info._ZN10layer_norm13ln_fwd_kernelINS_13Kernel_traitsI13__nv_bfloat16S2_S2_S2_fjLj4096ELj1ELj1ELj4ELj16ENS_18Kernel_traits_baseILj4096ES2_S2_S2_S2_fjLj128EEEEELb0ELb1ELb0ELb1EEEvNS_9FwdParamsE,"",@"SHT_CUDA_INFO"
	.sectionflags	@""
	.align	4


	//----- nvinfo : EIATTR_CUDA_API_VERSION
	.align		4
        /*0000*/ 	.byte	0x04, 0x37
        /*0002*/ 	.short	(.L_1060 - .L_1059)
.L_1059:
        /*0004*/ 	.word	0x00000082


	//----- nvinfo : EIATTR_KPARAM_INFO
	.align		4
.L_1060:
        /*0008*/ 	.byte	0x04, 0x17
        /*000a*/ 	.short	(.L_1062 - .L_1061)
.L_1061:
        /*000c*/ 	.word	0x00000000
        /*0010*/ 	.short	0x0000
        /*0012*/ 	.short	0x0000
        /*0014*/ 	.byte	0x00, 0xf0, 0xa1, 0x03


	//----- nvinfo : EIATTR_SPARSE_MMA_MASK
	.align		4
.L_1062:
        /*0018*/ 	.byte	0x03, 0x50
        /*001a*/ 	.short	0x0000


	//----- nvinfo : EIATTR_MAXREG_COUNT
	.align		4
        /*001c*/ 	.byte	0x03, 0x1b
        /*001e*/ 	.short	0x00ff


	//----- nvinfo : EIATTR_NUM_BARRIERS
	.align		4
        /*0020*/ 	.byte	0x02, 0x4c
        /*0022*/ 	.byte	0x01
	.zero		1


	//----- nvinfo : EIATTR_MERCURY_ISA_VERSION
	.align		4
        /*0024*/ 	.byte	0x03, 0x5f
        /*0026*/ 	.short	0x0101


	//----- nvinfo : EIATTR_COOP_GROUP_MASK_REGIDS
	.align		4
        /*0028*/ 	.byte	0x04, 0x29
        /*002a*/ 	.short	(.L_1064 - .L_1063)


	//   ....[0]....
.L_1063:
        /*002c*/ 	.word	0xffffffff


	//   ....[1]....
        /*0030*/ 	.word	0xffffffff


	//   ....[2]....
        /*0034*/ 	.word	0xffffffff


	//   ....[3]....
        /*0038*/ 	.word	0xffffffff


	//   ....[4]....
        /*003c*/ 	.word	0xffffffff


	//   ....[5]....
        /*0040*/ 	.word	0xffffffff


	//   ....[6]....
        /*0044*/ 	.word	0xffffffff


	//   ....[7]....
        /*0048*/ 	.word	0xffffffff


	//   ....[8]....
        /*004c*/ 	.word	0xffffffff


	//   ....[9]....
        /*0050*/ 	.word	0xffffffff


	//   ....[10]....
        /*0054*/ 	.word	0xffffffff


	//   ....[11]....
        /*0058*/ 	.word	0xffffffff


	//   ....[12]....
        /*005c*/ 	.word	0xffffffff


	//   ....[13]....
        /*0060*/ 	.word	0xffffffff


	//   ....[14]....
        /*0064*/ 	.word	0xffffffff


	//   ....[15]....
        /*0068*/ 	.word	0xffffffff


	//   ....[16]....
        /*006c*/ 	.word	0xffffffff


	//   ....[17]....
        /*0070*/ 	.word	0xffffffff


	//   ....[18]....
        /*0074*/ 	.word	0x05000092


	//   ....[19]....
        /*0078*/ 	.word	0x05000092


	//   ....[20]....
        /*007c*/ 	.word	0x05000092


	//   ....[21]....
        /*0080*/ 	.word	0x05000092


	//   ....[22]....
        /*0084*/ 	.word	0x05000092


	//   ....[23]....
        /*0088*/ 	.word	0x05000092


	//   ....[24]....
        /*008c*/ 	.word	0x05000092


	//   ....[25]....
        /*0090*/ 	.word	0x05000092


	//   ....[26]....
        /*0094*/ 	.word	0x05000092


	//   ....[27]....
        /*0098*/ 	.word	0x05000092


	//----- nvinfo : EIATTR_COOP_GROUP_INSTR_OFFSETS
	.align		4
.L_1064:
        /*009c*/ 	.byte	0x04, 0x28
        /*009e*/ 	.short	(.L_1066 - .L_1065)


	//   ....[0]....
.L_1065:
        /*00a0*/ 	.word	0x00001f70


	//   ....[1]....
        /*00a4*/ 	.word	0x00001f90


	//   ....[2]....
        /*00a8*/ 	.word	0x00001fb0


	//   ....[3]....
        /*00ac*/ 	.word	0x00001fd0


	//   ....[4]....
        /*00b0*/ 	.word	0x00001ff0


	//   ....[5]....
        /*00b4*/ 	.word	0x00002420


	//   ....[6]....
        /*00b8*/ 	.word	0x00002440


	//   ....[7]....
        /*00bc*/ 	.word	0x00002460


	//   ....[8]....
        /*00c0*/ 	.word	0x00002480


	//   ....[9]....
        /*00c4*/ 	.word	0x000024a0


	//   ....[10]....
        /*00c8*/ 	.word	0x000025f0


	//   ....[11]....
        /*00cc*/ 	.word	0x00002660


	//   ....[12]....
        /*00d0*/ 	.word	0x00002670


	//   ....[13]....
        /*00d4*/ 	.word	0x00002680


	//   ....[14]....
        /*00d8*/ 	.word	0x00002740


	//   ....[15]....
        /*00dc*/ 	.word	0x00002770


	//   ....[16]....
        /*00e0*/ 	.word	0x00002830


	//   ....[17]....
        /*00e4*/ 	.word	0x00002840


	//   ....[18]....
        /*00e8*/ 	.word	0x00003160


	//   ....[19]....
        /*00ec*/ 	.word	0x000031d0


	//   ....[20]....
        /*00f0*/ 	.word	0x00003240


	//   ....[21]....
        /*00f4*/ 	.word	0x000032b0


	//   ....[22]....
        /*00f8*/ 	.word	0x00003320


	//   ....[23]....
        /*00fc*/ 	.word	0x000037a0


	//   ....[24]....
        /*0100*/ 	.word	0x00003810


	//   ....[25]....
        /*0104*/ 	.word	0x00003880


	//   ....[26]....
        /*0108*/ 	.word	0x000038f0


	//   ....[27]....
        /*010c*/ 	.word	0x00003960


	//----- nvinfo : EIATTR_EXIT_INSTR_OFFSETS
	.align		4
.L_1066:
        /*0110*/ 	.byte	0x04, 0x1c
        /*0112*/ 	.short	(.L_1068 - .L_1067)


	//   ....[0]....
.L_1067:
        /*0114*/ 	.word	0x000001a0


	//   ....[1]....
        /*0118*/ 	.word	0x00003100


	//----- nvinfo : EIATTR_MAX_THREADS
	.align		4
.L_1068:
        /*011c*/ 	.byte	0x04, 0x05
        /*011e*/ 	.short	(.L_1070 - .L_1069)
.L_1069:
        /*0120*/ 	.word	0x00000080
        /*0124*/ 	.word	0x00000001
        /*0128*/ 	.word	0x00000001


	//----- nvinfo : EIATTR_CRS_STACK_SIZE
	.align		4
.L_1070:
        /*012c*/ 	.byte	0x04, 0x1e
        /*012e*/ 	.short	(.L_1072 - .L_1071)
.L_1071:
        /*0130*/ 	.word	0x00000000


	//----- nvinfo : EIATTR_CBANK_PARAM_SIZE
	.align		4
.L_1072:
        /*0134*/ 	.byte	0x03, 0x19
        /*0136*/ 	.short	0x00e8


	//----- nvinfo : EIATTR_PARAM_CBANK
	.align		4
        /*0138*/ 	.byte	0x04, 0x0a
        /*013a*/ 	.short	(.L_1074 - .L_1073)
	.align		4
.L_1073:
        /*013c*/ 	.word	index@(.nv.constant0._ZN10layer_norm13ln_fwd_kernelINS_13Kernel_traitsI13__nv_bfloat16S2_S2_S2_fjLj4096ELj1ELj1ELj4ELj16ENS_18Kernel_traits_baseILj4096ES2_S2_S2_S2_fjLj128EEEEELb0ELb1ELb0ELb1EEEvNS_9FwdParamsE)
        /*0140*/ 	.short	0x0210
        /*0142*/ 	.short	0x00e8


	//----- nvinfo : EIATTR_SW_WAR
	.align		4
.L_1074:
        /*0144*/ 	.byte	0x04, 0x36
        /*0146*/ 	.short	(.L_1076 - .L_1075)
.L_1075:
        /*0148*/ 	.word	0x00000008
.L_1076:


//--------------------- .nv.info._ZN10layer_norm13ln_fwd_kernelINS_13Kernel_traitsI13__nv_bfloat16S2_S2_S2_fjLj4096ELj1ELj1ELj4ELj16ENS_18Kernel_traits_baseILj4096ES2_S2_S2_S2_fjLj128EEEEELb0ELb1ELb1ELb0EEEvNS_9FwdParamsE --------------------------
	.section	.nv.info._ZN10layer_norm13ln_fwd_kernelINS_13Kernel_traitsI13__nv_bfloat16S2_S2_S2_fjLj4096ELj1ELj1ELj4ELj16ENS_18Kernel_traits_baseILj4096ES2_S2_S2_S2_fjLj128EEEEELb0ELb1ELb1ELb0EEEvNS_9FwdParamsE,"",@"SHT_CUDA_INFO"
	.sectionflags	@""
	.align	4


	//----- nvinfo : EIATTR_CUDA_API_VERSION
	.align		4
        /*0000*/ 	.byte	0x04, 0x37
        /*0002*/ 	.short	(.L_1078 - .L_1077)
.L_1077:
        /*0004*/ 	.word	0x00000082


	//----- nvinfo : EIATTR_KPARAM_INFO
	.align		4
.L_1078:
        /*0008*/ 	.byte	0x04, 0x17
        /*000a*/ 	.short	(.L_1080 - .L_1079)
.L_1079:
        /*000c*/ 	.word	0x00000000
        /*0010*/ 	.short	0x0000
        /*0012*/ 	.short	0x0000
        /*0014*/ 	.byte	0x00, 0xf0, 0xa1, 0x03


	//----- nvinfo : EIATTR_SPARSE_MMA_MASK
	.align		4
.L_1080:
        /*0018*/ 	.byte	0x03, 0x50
        /*001a*/ 	.short	0x0000


	//----- nvinfo : EIATTR_MAXREG_COUNT
	.align		4
        /*001c*/ 	.byte	0x03, 0x1b
        /*001e*/ 	.short	0x00ff


	//----- nvinfo : EIATTR_NUM_BARRIERS
	.align		4
        /*0020*/ 	.byte	0x02, 0x4c
        /*0022*/ 	.byte	0x01
	.zero		1


	//----- nvinfo : EIATTR_MERCURY_ISA_VERSION
	.align		4
        /*0024*/ 	.byte	0x03, 0x5f
        /*0026*/ 	.short	0x0101


	//----- nvinfo : EIATTR_COOP_GROUP_MASK_REGIDS
	.align		4
        /*0028*/ 	.byte	0x04, 0x29
        /*002a*/ 	.short	(.L_1082 - .L_1081)


	//   ....[0]....
.L_1081:
        /*002c*/ 	.word	0xffffffff


	//   ....[1]....
        /*0030*/ 	.word	0xffffffff


	//   ....[2]....
        /*0034*/ 	.word	0xffffffff


	//   ....[3]....
        /*0038*/ 	.word	0xffffffff


	//   ....[4]....
        /*003c*/ 	.word	0xffffffff


	//   ....[5]....
        /*0040*/ 	.word	0xffffffff


	//   ....[6]....
        /*0044*/ 	.word	0xffffffff


	//   ....[7]....
        /*0048*/ 	.word	0xffffffff


	//   ....[8]....
        /*004c*/ 	.word	0xffffffff


	//   ....[9]....
        /*0050*/ 	.word	0xffffffff


	//   ....[10]....
        /*0054*/ 	.word	0xffffffff


	//   ....[11]....
        /*0058*/ 	.word	0xffffffff


	//   ....[12]....
        /*005c*/ 	.word	0xffffffff


	//   ....[13]....
        /*0060*/ 	.word	0xffffffff


	//   ....[14]....
        /*0064*/ 	.word	0xffffffff


	//   ....[15]....
        /*0068*/ 	.word	0xffffffff


	//   ....[16]....
        /*006c*/ 	.word	0xffffffff


	//   ....[17]....
        /*0070*/ 	.word	0xffffffff


	//   ....[18]....
        /*0074*/ 	.word	0x0500009d


	//   ....[19]....
        /*0078*/ 	.word	0x0500009d


	//   ....[20]....
        /*007c*/ 	.word	0x0500009d


	//   ....[21]....
        /*0080*/ 	.word	0x0500009d


	//   ....[22]....
        /*0084*/ 	.word	0x0500009d


	//   ....[23]....
        /*0088*/ 	.word	0x0500009d


	//   ....[24]....
        /*008c*/ 	.word	0x0500009d


	//   ....[25]....
        /*0090*/ 	.word	0x0500009d


	//   ....[26]....
        /*0094*/ 	.word	0x0500009d


	//   ....[27]....
        /*0098*/ 	.word	0x0500009d


	//----- nvinfo : EIATTR_COOP_GROUP_INSTR_OFFSETS
	.align		4
.L_1082:
        /*009c*/ 	.byte	0x04, 0x28
        /*009e*/ 	.short	(.L_1084 - .L_1083)


	//   ....[0]....
.L_1083:
        /*00a0*/ 	.word	0x000034b0


	//   ....[1]....
        /*00a4*/ 	.word	0x000034d0


	//   ....[2]....
        /*00a8*/ 	.word	0x000034f0


	//   ....[3]....
        /*00ac*/ 	.word	0x00003510


	//   ....[4]....
        /*00b0*/ 	.word	0x00003530


	//   ....[5]....
        /*00b4*/ 	.word	0x00003970


	//   ....[6]....
        /*00b8*/ 	.word	0x00003990


	//   ....[7]....
        /*00bc*/ 	.word	0x000039b0


	//   ....[8]....
        /*00c0*/ 	.word	0x000039d0


	//   ....[9]....
        /*00c4*/ 	.word	0x000039f0


	//   ....[10]....
        /*00c8*/ 	.word	0x00003b50


	//   ....[11]....
        /*00cc*/ 	.word	0x00003be0


	//   ....[12]....
        /*00d0*/ 	.word	0x00003c00


	//   ....[13]....
        /*00d4*/ 	.word	0x00003c10


	//   ....[14]....
        /*00d8*/ 	.word	0x00003cb0


	//   ....[15]....
        /*00dc*/ 	.word	0x00003ce0


	//   ....[16]....
        /*00e0*/ 	.word	0x00003db0


	//   ....[17]....
        /*00e4*/ 	.word	0x00003dd0


	//   ....[18]....
        /*00e8*/ 	.word	0x000048a0


	//   ....[19]....
        /*00ec*/ 	.word	0x00004910


	//   ....[20]....
        /*00f0*/ 	.word	0x00004980


	//   ....[21]....
        /*00f4*/ 	.word	0x000049f0


	//   ....[22]....
        /*00f8*/ 	.word	0x00004a60


	//   ....[23]....
        /*00fc*/ 	.word	0x00004ef0


	//   ....[24]....
        /*0100*/ 	.word	0x00004f60


	//   ....[25]....
        /*0104*/ 	.word	0x00004fd0


	//   ....[26]....
        /*0108*/ 	.word	0x00005040


	//   ....[27]....
        /*010c*/ 	.word	0x000050b0


	//----- nvinfo : EIATTR_EXIT_INSTR_OFFSETS
	.align		4
.L_1084:
        /*0110*/ 	.byte	0x04, 0x1c
        /*0112*/ 	.short	(.L_1086 - .L_1085)


	//   ....[0]....
.L_1085:
        /*0114*/ 	.word	0x000007f0


	//   ....[1]....
        /*0118*/ 	.word	0x00004840


	//----- nvinfo : EIATTR_MAX_THREADS
	.align		4
.L_1086:
        /*011c*/ 	.byte	0x04, 0x05
        /*011e*/ 	.short	(.L_1088 - .L_1087)
.L_1087:
        /*0120*/ 	.word	0x00000080
        /*0124*/ 	.word	0x00000001
        /*0128*/ 	.word	0x00000001


	//----- nvinfo : EIATTR_CRS_STACK_SIZE
	.align		4
.L_1088:
        /*012c*/ 	.byte	0x04, 0x1e
        /*012e*/ 	.short	(.L_1090 - .L_1089)
.L_1089:
        /*0130*/ 	.word	0x00000000


	//----- nvinfo : EIATTR_CBANK_PARAM_SIZE
	.align		4
.L_1090:
        /*0134*/ 	.byte	0x03, 0x19
        /*0136*/ 	.short	0x00e8


	//----- nvinfo : EIATTR_PARAM_CBANK
	.align		4
        /*0138*/ 	.byte	0x04, 0x0a
        /*013a*/ 	.short	(.L_1092 - .L_1091)
	.align		4
.L_1091:
        /*013c*/ 	.word	index@(.nv.constant0._ZN10layer_norm13ln_fwd_kernelINS_13Kernel_traitsI13__nv_bfloat16S2_S2_S2_fjLj4096ELj1ELj1ELj4ELj16ENS_18Kernel_traits_baseILj4096ES2_S2_S2_S2_fjLj128EEEEELb0ELb1ELb1ELb0EEEvNS_9FwdParamsE)
        /*0140*/ 	.short	0x0210
        /*0142*/ 	.short	0x00e8


	//----- nvinfo : EIATTR_SW_WAR
	.align		4
.L_1092:
        /*0144*/ 	.byte	0x04, 0x36
        /*0146*/ 	.short	(.L_1094 - .L_1093)
.L_1093:
        /*0148*/ 	.word	0x00000008
.L_1094:


//--------------------- .nv.info._ZN10layer_norm13ln_fwd_kernelINS_13Kernel_traitsI13__nv_bfloat16S2_S2_S2_fjLj4096ELj1ELj1ELj4ELj16ENS_18Kernel_traits_baseILj4096ES2_S2_S2_S2_fjLj128EEEEELb0ELb1ELb1ELb1EEEvNS_9FwdParamsE --------------------------
	.section	.nv.info._ZN10layer_norm13ln_fwd_kernelINS_13Kernel_traitsI13__nv_bfloat16S2_S2_S2_fjLj4096ELj1ELj1ELj4ELj16ENS_18Kernel_traits_baseILj4096ES2_S2_S2_S2_fjLj128EEEEELb0ELb1ELb1ELb1EEEvNS_9FwdParamsE,"",@"SHT_CUDA_INFO"
	.sectionflags	@""
	.align	4


	//----- nvinfo : EIATTR_CUDA_API_VERSION
	.align		4
        /*0000*/ 	.byte	0x04, 0x37
        /*0002*/ 	.short	(.L_1096 - .L_1095)
.L_1095:
        /*0004*/ 	.word	0x00000082


	//----- nvinfo : EIATTR_KPARAM_INFO
	.align		4
.L_1096:
        /*0008*/ 	.byte	0x04, 0x17
        /*000a*/ 	.short	(.L_1098 - .L_1097)
.L_1097:
        /*000c*/ 	.word	0x00000000
        /*0010*/ 	.short	0x0000
        /*0012*/ 	.short	0x0000
        /*0014*/ 	.byte	0x00, 0xf0, 0xa1, 0x03


	//----- nvinfo : EIATTR_SPARSE_MMA_MASK
	.align		4
.L_1098:
        /*0018*/ 	.byte	0x03, 0x50
        /*001a*/ 	.short	0x0000


	//----- nvinfo : EIATTR_MAXREG_COUNT
	.align		4
        /*001c*/ 	.byte	0x03, 0x1b
        /*001e*/ 	.short	0x00ff


	//----- nvinfo : EIATTR_NUM_BARRIERS
	.align		4
        /*0020*/ 	.byte	0x02, 0x4c
        /*0022*/ 	.byte	0x01
	.zero		1


	//----- nvinfo : EIATTR_MERCURY_ISA_VERSION
	.align		4
        /*0024*/ 	.byte	0x03, 0x5f
        /*0026*/ 	.short	0x0101


	//----- nvinfo : EIATTR_COOP_GROUP_MASK_REGIDS
	.align		4
        /*0028*/ 	.byte	0x04, 0x29
        /*002a*/ 	.short	(.L_1100 - .L_1099)


	//   ....[0]....
.L_1099:
        /*002c*/ 	.word	0xffffffff


	//   ....[1]....
        /*0030*/ 	.word	0xffffffff


	//   ....[2]....
        /*0034*/ 	.word	0xffffffff


	//   ....[3]....
        /*0038*/ 	.word	0xffffffff


	//   ....[4]....
        /*003c*/ 	.word	0xffffffff


	//   ....[5]....
        /*0040*/ 	.word	0xffffffff


	//   ....[6]....
        /*0044*/ 	.word	0xffffffff


	//   ....[7]....
        /*0048*/ 	.word	0xffffffff


	//   ....[8]....
        /*004c*/ 	.word	0xffffffff


	//   ....[9]....
        /*0050*/ 	.word	0xffffffff


	//   ....[10]....
        /*0054*/ 	.word	0xffffffff


	//   ....[11]....
        /*0058*/ 	.word	0xffffffff


	//   ....[12]....
        /*005c*/ 	.word	0xffffffff


	//   ....[13]....
        /*0060*/ 	.word	0xffffffff


	//   ....[14]....
        /*0064*/ 	.word	0xffffffff


	//   ....[15]....
        /*0068*/ 	.word	0xffffffff


	//   ....[16]....
        /*006c*/ 	.word	0xffffffff


	//   ....[17]....
        /*0070*/ 	.word	0xffffffff


	//   ....[18]....
        /*0074*/ 	.word	0x0500009b


	//   ....[19]....
        /*0078*/ 	.word	0x0500009b


	//   ....[20]....
        /*007c*/ 	.word	0x0500009b


	//   ....[21]....
        /*0080*/ 	.word	0x0500009b


	//   ....[22]....
        /*0084*/ 	.word	0x0500009b


	//   ....[23]....
        /*0088*/ 	.word	0x0500009b


	//   ....[24]....
        /*008c*/ 	.word	0x0500009b


	//   ....[25]....
        /*0090*/ 	.word	0x0500009b


	//   ....[26]....
        /*0094*/ 	.word	0x0500009b


	//   ....[27]....
        /*0098*/ 	.word	0x0500009b


	//----- nvinfo : EIATTR_COOP_GROUP_INSTR_OFFSETS
	.align		4
.L_1100:
        /*009c*/ 	.byte	0x04, 0x28
        /*009e*/ 	.short	(.L_1102 - .L_1101)


	//   ....[0]....
.L_1101:
        /*00a0*/ 	.word	0x00002e80


	//   ....[1]....
        /*00a4*/ 	.word	0x00002ea0


	//   ....[2]....
        /*00a8*/ 	.word	0x00002ec0


	//   ....[3]....
        /*00ac*/ 	.word	0x00002ee0


	//   ....[4]....
        /*00b0*/ 	.word	0x00002f00


	//   ....[5]....
        /*00b4*/ 	.word	0x00003330


	//   ....[6]....
        /*00b8*/ 	.word	0x00003350


	//   ....[7]....
        /*00bc*/ 	.word	0x00003370


	//   ....[8]....
        /*00c0*/ 	.word	0x00003390


	//   ....[9]....
        /*00c4*/ 	.word	0x000033b0


	//   ....[10]....
        /*00c8*/ 	.word	0x000034e0


	//   ....[11]....
        /*00cc*/ 	.word	0x00003580


	//   ....[12]....
        /*00d0*/ 	.word	0x00003590


	//   ....[13]....
        /*00d4*/ 	.word	0x000035e0


	//   ....[14]....
        /*00d8*/ 	.word	0x00003620


	//   ....[15]....
        /*00dc*/ 	.word	0x00003650


	//   ....[16]....
        /*00e0*/ 	.word	0x00003750


	//   ....[17]....
        /*00e4*/ 	.word	0x00003760


	//   ....[18]....
        /*00e8*/ 	.word	0x00004120


	//   ....[19]....
        /*00ec*/ 	.word	0x00004190


	//   ....[20]....
        /*00f0*/ 	.word	0x00004200


	//   ....[21]....
        /*00f4*/ 	.word	0x00004270


	//   ....[22]....
        /*00f8*/ 	.word	0x000042e0


	//   ....[23]....
        /*00fc*/ 	.word	0x00004760


	//   ....[24]....
        /*0100*/ 	.word	0x000047d0


	//   ....[25]....
        /*0104*/ 	.word	0x00004840


	//   ....[26]....
        /*0108*/ 	.word	0x000048b0


	//   ....[27]....
        /*010c*/ 	.word	0x00004920


	//----- nvinfo : EIATTR_EXIT_INSTR_OFFSETS
	.align		4
.L_1102:
        /*0110*/ 	.byte	0x04, 0x1c
        /*0112*/ 	.short	(.L_1104 - .L_1103)


	//   ....[0]....
.L_1103:
        /*0114*/ 	.word	0x000001a0


	//   ....[1]....
        /*0118*/ 	.word	0x000040c0


	//----- nvinfo : EIATTR_MAX_THREADS
	.align		4
.L_1104:
        /*011c*/ 	.byte	0x04, 0x05
        /*011e*/ 	.short	(.L_1106 - .L_1105)
.L_1105:
        /*0120*/ 	.word	0x00000080
        /*0124*/ 	.word	0x00000001
        /*0128*/ 	.word	0x00000001


	//----- nvinfo : EIATTR_CRS_STACK_SIZE
	.align		4
.L_1106:
        /*012c*/ 	.byte	0x04, 0x1e
        /*012e*/ 	.short	(.L_1108 - .L_1107)
.L_1107:
        /*0130*/ 	.word	0x00000000


	//----- nvinfo : EIATTR_CBANK_PARAM_SIZE
	.align		4
.L_1108:
        /*0134*/ 	.byte	0x03, 0x19
        /*0136*/ 	.short	0x00e8


	//----- nvinfo : EIATTR_PARAM_CBANK
	.align		4
        /*0138*/ 	.byte	0x04, 0x0a
        /*013a*/ 	.short	(.L_1110 - .L_1109)
	.align		4
.L_1109:
        /*013c*/ 	.word	index@(.nv.constant0._ZN10layer_norm13ln_fwd_kernelINS_13Kernel_traitsI13__nv_bfloat16S2_S2_S2_fjLj4096ELj1ELj1ELj4ELj16ENS_18Kernel_traits_baseILj4096ES2_S2_S2_S2_fjLj128EEEEELb0ELb1ELb1ELb1EEEvNS_9FwdParamsE)
        /*0140*/ 	.short	0x0210
        /*0142*/ 	.short	0x00e8


	//----- nvinfo : EIATTR_SW_WAR
	.align		4
.L_1110:
        /*0144*/ 	.byte	0x04, 0x36
        /*0146*/ 	.short	(.L_1112 - .L_1111)
.L_1111:
        /*0148*/ 	.word	0x00000008
.L_1112:


//--------------------- .nv.info._ZN10layer_norm13ln_fwd_kernelINS_13Kernel_traitsI13__nv_bfloat16S2_S2_S2_fjLj4096ELj1ELj1ELj4ELj16ENS_18Kernel_traits_baseILj4096ES2_S2_S2_S2_fjLj128EEEEELb1ELb0ELb0ELb0EEEvNS_9FwdParamsE --------------------------
	.section	.nv.info._ZN10layer_norm13ln_fwd_kernelINS_13Kernel_traitsI13__nv_bfloat16S2_S2_S2_fjLj4096ELj1ELj1ELj4ELj16ENS_18Kernel_traits_baseILj4096ES2_S2_S2_S2_fjLj128EEEEELb1ELb0ELb0ELb0EEEvNS_9FwdParamsE,"",@"SHT_CUDA_INFO"
	.sectionflags	@""
	.align	4


	//----- nvinfo : EIATTR_CUDA_API_VERSION
	.align		4
        /*0000*/ 	.byte	0x04, 0x37
        /*0002*/ 	.short	(.L_1114 - .L_1113)
.L_1113:
        /*0004*/ 	.word	0x00000082


	//----- nvinfo : EIATTR_KPARAM_INFO
	.align		4
.L_1114:
        /*0008*/ 	.byte	0x04, 0x17
        /*000a*/ 	.short	(.L_1116 - .L_1115)
.L_1115:
        /*000c*/ 	.word	0x00000000
        /*0010*/ 	.short	0x0000
        /*0012*/ 	.short	0x0000
        /*0014*/ 	.byte	0x00, 0xf0, 0xa1, 0x03


	//----- nvinfo : EIATTR_SPARSE_MMA_MASK
	.align		4
.L_1116:
        /*0018*/ 	.byte	0x03, 0x50
        /*001a*/ 	.short	0x0000


	//----- nvinfo : EIATTR_MAXREG_COUNT
	.align		4
        /*001c*/ 	.byte	0x03, 0x1b
        /*001e*/ 	.short	0x00ff


	//----- nvinfo : EIATTR_NUM_BARRIERS
	.align		4
        /*0020*/ 	.byte	0x02, 0x4c
        /*0022*/ 	.byte	0x01
	.zero		1


	//----- nvinfo : EIATTR_MERCURY_ISA_VERSION
	.align		4
        /*0024*/ 	.byte	0x03, 0x5f
        /*0026*/ 	.short	0x0101


	//----- nvinfo : EIATTR_COOP_GROUP_MASK_REGIDS
	.align		4
        /*0028*/ 	.byte	0x04, 0x29
        /*002a*/ 	.short	(.L_1118 - .L_1117)


	//   ....[0]....
.L_1117:
        /*002c*/ 	.word	0xffffffff


	//   ....[1]....
        /*0030*/ 	.word	0xffffffff


	//   ....[2]....
        /*0034*/ 	.word	0xffffffff


	//   ....[3]....
        /*0038*/ 	.word	0xffffffff


	//   ....[4]....
        /*003c*/ 	.word	0xffffffff


	//   ....[5]....
        /*0040*/ 	.word	0xffffffff


	//   ....[6]....
        /*0044*/ 	.word	0xffffffff


	//   ....[7]....
        /*0048*/ 	.word	0xffffffff


	//   ....[8]....
        /*004c*/ 	.word	0xffffffff


	//   ....[9]....
        /*0050*/ 	.word	0xffffffff


	//   ....[10]....
        /*0054*/ 	.word	0xffffffff


	//   ....[11]....
        /*0058*/ 	.word	0xffffffff


	//   ....[12]....
        /*005c*/ 	.word	0xffffffff


	//   ....[13]....
        /*0060*/ 	.word	0xffffffff


	//   ....[14]....
        /*0064*/ 	.word	0xffffffff


	//   ....[15]....
        /*0068*/ 	.word	0xffffffff


	//   ....[16]....
        /*006c*/ 	.word	0xffffffff


	//   ....[17]....
        /*0070*/ 	.word	0xffffffff


	//   ....[18]....
        /*0074*/ 	.word	0x0500006c


	//   ....[19]....
        /*0078*/ 	.word	0x0500006c


	//   ....[20]....
        /*007c*/ 	.word	0x0500006c


	//   ....[21]....
        /*0080*/ 	.word	0x0500006c


	//   ....[22]....
        /*0084*/ 	.word	0x0500006c


	//   ....[23]....
        /*0088*/ 	.word	0x0500006c


	//   ....[24]....
        /*008c*/ 	.word	0x0500006c


	//   ....[25]....
        /*0090*/ 	.word	0x0500006c


	//   ....[26]....
        /*0094*/ 	.word	0x0500006c


	//   ....[27]....
        /*0098*/ 	.word	0x0500006c


	//----- nvinfo : EIATTR_COOP_GROUP_INSTR_OFFSETS
	.align		4
.L_1118:
        /*009c*/ 	.byte	0x04, 0x28
        /*009e*/ 	.short	(.L_1120 - .L_1119)


	//   ....[0]....
.L_1119:
        /*00a0*/ 	.word	0x0000cdc0


	//   ....[1]....
        /*00a4*/ 	.word	0x0000cde0


	//   ....[2]....
        /*00a8*/ 	.word	0x0000ce00


	//   ....[3]....
        /*00ac*/ 	.word	0x0000ce20


	//   ....[4]....
        /*00b0*/ 	.word	0x0000ce40


	//   ....[5]....
        /*00b4*/ 	.word	0x0000d280


	//   ....[6]....
        /*00b8*/ 	.word	0x0000d2a0


	//   ....[7]....
        /*00bc*/ 	.word	0x0000d2c0


	//   ....[8]....
        /*00c0*/ 	.word	0x0000d2e0


	//   ....[9]....
        /*00c4*/ 	.word	0x0000d300


	//   ....[10]....
        /*00c8*/ 	.word	0x0000d4a0


	//   ....[11]....
        /*00cc*/ 	.word	0x0000d4b0


	//   ....[12]....
        /*00d0*/ 	.word	0x0000d540


	//   ....[13]....
        /*00d4*/ 	.word	0x0000d5a0


	//   ....[14]....
        /*00d8*/ 	.word	0x0000d5b0


	//   ....[15]....
        /*00dc*/ 	.word	0x0000d5c0


	//   ....[16]....
        /*00e0*/ 	.word	0x0000d6b0


	//   ....[17]....
        /*00e4*/ 	.word	0x0000d6c0


	//   ....[18]....
        /*00e8*/ 	.word	0x0000e110


	//   ....[19]....
        /*00ec*/ 	.word	0x0000e180


	//   ....[20]....
        /*00f0*/ 	.word	0x0000e1f0


	//   ....[21]....
        /*00f4*/ 	.word	0x0000e260


	//   ....[22]....
        /*00f8*/ 	.word	0x0000e2d0


	//   ....[23]....
        /*00fc*/ 	.word	0x0000e760


	//   ....[24]....
        /*0100*/ 	.word	0x0000e7d0


	//   ....[25]....
        /*0104*/ 	.word	0x0000e840


	//   ....[26]....
        /*0108*/ 	.word	0x0000e8b0


	//   ....[27]....
        /*010c*/ 	.word	0x0000e920


	//----- nvinfo : EIATTR_EXIT_INSTR_OFFSETS
	.align		4
.L_1120:
        /*0110*/ 	.byte	0x04, 0x1c
        /*0112*/ 	.short	(.L_1122 - .L_1121)


	//   ....[0]....
.L_1121:
        /*0114*/ 	.word	0x00000a60


	//   ....[1]....
        /*0118*/ 	.word	0x0000e0b0


	//----- nvinfo : EIATTR_MAX_THREADS
	.align		4
.L_1122:
        /*011c*/ 	.byte	0x04, 0x05
        /*011e*/ 	.short	(.L_1124 - .L_1123)
.L_1123:
        /*0120*/ 	.word	0x00000080
        /*0124*/ 	.word	0x00000001
        /*0128*/ 	.word	0x00000001


	//----- nvinfo : EIATTR_CRS_STACK_SIZE
	.align		4
.L_1124:
        /*012c*/ 	.byte	0x04, 0x1e
        /*012e*/ 	.short	(.L_1126 - .L_1125)
.L_1125:
        /*0130*/ 	.word	0x00000000


	//----- nvinfo : EIATTR_CBANK_PARAM_SIZE
	.align		4
.L_1126:
        /*0134*/ 	.byte	0x03, 0x19
        /*0136*/ 	.short	0x00e8


	//----- nvinfo : EIATTR_PARAM_CBANK
	.align		4
        /*0138*/ 	.byte	0x04, 0x0a
        /*013a*/ 	.short	(.L_1128 - .L_1127)
	.align		4
.L_1127:
        /*013c*/ 	.word	index@(.nv.constant0._ZN10layer_norm13ln_fwd_kernelINS_13Kernel_traitsI13__nv_bfloat16S2_S2_S2_fjLj4096ELj1ELj1ELj4ELj16ENS_18Kernel_traits_baseILj4096ES2_S2_S2_S2_fjLj128EEEEELb1ELb0ELb0ELb0EEEvNS_9FwdParamsE)
        /*0140*/ 	.short	0x0210
        /*0142*/ 	.short	0x00e8


	//----- nvinfo : EIATTR_SW_WAR
	.align		4
.L_1128:
        /*0144*/ 	.byte	0x04, 0x36
        /*0146*/ 	.short	(.L_1130 - .L_1129)
.L_1129:
        /*0148*/ 	.word	0x00000008
.L_1130:


//--------------------- .nv.info._ZN10layer_norm13ln_fwd_kernelINS_13Kernel_traitsI13__nv_bfloat16S2_S2_S2_fjLj4096ELj1ELj1ELj4ELj16ENS_18Kernel_traits_baseILj4096ES2_S2_S2_S2_fjLj128EEEEELb1ELb0ELb0ELb1EEEvNS_9FwdParamsE --------------------------
	.section	.nv.info._ZN10layer_norm13ln_fwd_kernelINS_13Kernel_traitsI13__nv_bfloat16S2_S2_S2_fjLj4096ELj1ELj1ELj4ELj16ENS_18Kernel_traits_baseILj4096ES2_S2_S2_S2_fjLj128EEEEELb1ELb0ELb0ELb1EEEvNS_9FwdParamsE,"",@"SHT_CUDA_INFO"
	.sectionflags	@""
	.align	4


	//----- nvinfo : EIATTR_CUDA_API_VERSION
	.align		4
        /*0000*/ 	.byte	0x04, 0x37
        /*0002*/ 	.short	(.L_1132 - .L_1131)
.L_1131:
        /*0004*/ 	.word	0x00000082


	//----- nvinfo : EIATTR_KPARAM_INFO
	.align		4
.L_1132:
        /*0008*/ 	.byte	0x04, 0x17
        /*000a*/ 	.short	(.L_1134 - .L_1133)
.L_1133:
        /*000c*/ 	.word	0x00000000
        /*0010*/ 	.short	0x0000
        /*0012*/ 	.short	0x0000
        /*0014*/ 	.byte	0x00, 0xf0, 0xa1, 0x03


	//----- nvinfo : EIATTR_SPARSE_MMA_MASK
	.align		4
.L_1134:
        /*0018*/ 	.byte	0x03, 0x50
        /*001a*/ 	.short	0x0000


	//----- nvinfo : EIATTR_MAXREG_COUNT
	.align		4
        /*001c*/ 	.byte	0x03, 0x1b
        /*001e*/ 	.short	0x00ff


	//----- nvinfo : EIATTR_NUM_BARRIERS
	.align		4
        /*0020*/ 	.byte	0x02, 0x4c
        /*0022*/ 	.byte	0x01
	.zero		1


	//----- nvinfo : EIATTR_MERCURY_ISA_VERSION
	.align		4
        /*0024*/ 	.byte	0x03, 0x5f
        /*0026*/ 	.short	0x0101


	//----- nvinfo : EIATTR_COOP_GROUP_MASK_REGIDS
	.align		4
        /*0028*/ 	.byte	0x04, 0x29
        /*002a*/ 	.short	(.L_1136 - .L_1135)


	//   ....[0]....
.L_1135:
        /*002c*/ 	.word	0xffffffff


	//   ....[1]....
        /*0030*/ 	.word	0xffffffff


	//   ....[2]....
        /*0034*/ 	.word	0xffffffff


	//   ....[3]....
        /*0038*/ 	.word	0xffffffff


	//   ....[4]....
        /*003c*/ 	.word	0xffffffff


	//   ....[5]....
        /*0040*/ 	.word	0xffffffff


	//   ....[6]....
        /*0044*/ 	.word	0xffffffff


	//   ....[7]....
        /*0048*/ 	.word	0xffffffff


	//   ....[8]....
        /*004c*/ 	.word	0xffffffff


	//   ....[9]....
        /*0050*/ 	.word	0xffffffff


	//   ....[10]....
        /*0054*/ 	.word	0xffffffff


	//   ....[11]....
        /*0058*/ 	.word	0xffffffff


	//   ....[12]....
        /*005c*/ 	.word	0xffffffff


	//   ....[13]....
        /*0060*/ 	.word	0xffffffff


	//   ....[14]....
        /*0064*/ 	.word	0xffffffff


	//   ....[15]....
        /*0068*/ 	.word	0xffffffff


	//   ....[16]....
        /*006c*/ 	.word	0xffffffff


	//   ....[17]....
        /*0070*/ 	.word	0xffffffff


	//   ....[18]....
        /*0074*/ 	.word	0x05000031


	//   ....[19]....
        /*0078*/ 	.word	0x05000031


	//   ....[20]....
        /*007c*/ 	.word	0x05000031


	//   ....[21]....
        /*0080*/ 	.word	0x05000031


	//   ....[22]....
        /*0084*/ 	.word	0x05000031


	//   ....[23]....
        /*0088*/ 	.word	0x05000031


	//   ....[24]....
        /*008c*/ 	.word	0x05000031


	//   ....[25]....
        /*0090*/ 	.word	0x05000031


	//   ....[26]....
        /*0094*/ 	.word	0x05000031


	//   ....[27]....
        /*0098*/ 	.word	0x05000031


	//----- nvinfo : EIATTR_COOP_GROUP_INSTR_OFFSETS
	.align		4
.L_1136:
        /*009c*/ 	.byte	0x04, 0x28
        /*009e*/ 	.short	(.L_1138 - .L_1137)


	//   ....[0]....
.L_1137:
        /*00a0*/ 	.word	0x0000c610


	//   ....[1]....
        /*00a4*/ 	.word	0x0000c630


	//   ....[2]....
        /*00a8*/ 	.word	0x0000c650


	//   ....[3]....
        /*00ac*/ 	.word	0x0000c670


	//   ....[4]....
        /*00b0*/ 	.word	0x0000c690


	//   ....[5]....
        /*00b4*/ 	.word	0x0000cac0


	//   ....[6]....
        /*00b8*/ 	.word	0x0000cae0


	//   ....[7]....
        /*00bc*/ 	.word	0x0000cb00


	//   ....[8]....
        /*00c0*/ 	.word	0x0000cb20


	//   ....[9]....
        /*00c4*/ 	.word	0x0000cb40


	//   ....[10]....
        /*00c8*/ 	.word	0x0000cca0


	//   ....[11]....
        /*00cc*/ 	.word	0x0000cd10


	//   ....[12]....
        /*00d0*/ 	.word	0x0000cd60


	//   ....[13]....
        /*00d4*/ 	.word	0x0000cd80


	//   ....[14]....
        /*00d8*/ 	.word	0x0000ce20


	//   ....[15]....
        /*00dc*/ 	.word	0x0000ce50


	//   ....[16]....
        /*00e0*/ 	.word	0x0000cef0


	//   ....[17]....
        /*00e4*/ 	.word	0x0000cf10


	//   ....[18]....
        /*00e8*/ 	.word	0x0000d810


	//   ....[19]....
        /*00ec*/ 	.word	0x0000d880


	//   ....[20]....
        /*00f0*/ 	.word	0x0000d8f0


	//   ....[21]....
        /*00f4*/ 	.word	0x0000d960


	//   ....[22]....
        /*00f8*/ 	.word	0x0000d9d0


	//   ....[23]....
        /*00fc*/ 	.word	0x0000de50


	//   ....[24]....
        /*0100*/ 	.word	0x0000dec0


	//   ....[25]....
        /*0104*/ 	.word	0x0000df30


	//   ....[26]....
        /*0108*/ 	.word	0x0000dfa0


	//   ....[27]....
        /*010c*/ 	.word	0x0000e010


	//----- nvinfo : EIATTR_EXIT_INSTR_OFFSETS
	.align		4
.L_1138:
        /*0110*/ 	.byte	0x04, 0x1c
        /*0112*/ 	.short	(.L_1140 - .L_1139)


	//   ....[0]....
.L_1139:
        /*0114*/ 	.word	0x000005d0


	//   ....[1]....
        /*0118*/ 	.word	0x0000d7c0


	//----- nvinfo : EIATTR_MAX_THREADS
	.align		4
.L_1140:
        /*011c*/ 	.byte	0x04, 0x05
        /*011e*/ 	.short	(.L_1142 - .L_1141)
.L_1141:
        /*0120*/ 	.word	0x00000080
        /*0124*/ 	.word	0x00000001
        /*0128*/ 	.word	0x00000001


	//----- nvinfo : EIATTR_CRS_STACK_SIZE
	.align		4
.L_1142:
        /*012c*/ 	.byte	0x04, 0x1e
        /*012e*/ 	.short	(.L_1144 - .L_1143)
.L_1143:
        /*0130*/ 	.word	0x00000000


	//----- nvinfo : EIATTR_CBANK_PARAM_SIZE
	.align		4
.L_1144:
        /*0134*/ 	.byte	0x03, 0x19
        /*0136*/ 	.short	0x00e8


	//----- nvinfo : EIATTR_PARAM_CBANK
	.align		4
        /*0138*/ 	.byte	0x04, 0x0a
        /*013a*/ 	.short	(.L_1146 - .L_1145)
	.align		4
.L_1145:
        /*013c*/ 	.word	index@(.nv.constant0._ZN10layer_norm13ln_fwd_kernelINS_13Kernel_traitsI13__nv_bfloat16S2_S2_S2_fjLj4096ELj1ELj1ELj4ELj16ENS_18Kernel_traits_baseILj4096ES2_S2_S2_S2_fjLj128EEEEELb1ELb0ELb0ELb1EEEvNS_9FwdParamsE)
        /*0140*/ 	.short	0x0210
        /*0142*/ 	.short	0x00e8


	//----- nvinfo : EIATTR_SW_WAR
	.align		4
.L_1146:
        /*0144*/ 	.byte	0x04, 0x36
        /*0146*/ 	.short	(.L_1148 - .L_1147)
.L_1147:
        /*0148*/ 	.word	0x00000008
.L_1148:


//--------------------- .nv.info._ZN10layer_norm13ln_fwd_kernelINS_13Kernel_traitsI13__nv_bfloat16S2_S2_S2_fjLj4096ELj1ELj1ELj4ELj16ENS_18Kernel_traits_baseILj4096ES2_S2_S2_S2_fjLj128EEEEELb1ELb0ELb1ELb0EEEvNS_9FwdParamsE --------------------------
	.section	.nv.info._ZN10layer_norm13ln_fwd_kernelINS_13Kernel_traitsI13__nv_bfloat16S2_S2_S2_fjLj4096ELj1ELj1ELj4ELj16ENS_18Kernel_traits_baseILj4096ES2_S2_S2_S2_fjLj128EEEEELb1ELb0ELb1ELb0EEEvNS_9FwdParamsE,"",@"SHT_CUDA_INFO"
	.sectionflags	@""
	.align	4


	//----- nvinfo : EIATTR_CUDA_API_VERSION
	.align		4
        /*0000*/ 	.byte	0x04, 0x37
        /*0002*/ 	.short	(.L_1150 - .L_1149)
.L_1149:
        /*0004*/ 	.word	0x00000082


	//----- nvinfo : EIATTR_KPARAM_INFO
	.align		4
.L_1150:
        /*0008*/ 	.byte	0x04, 0x17
        /*000a*/ 	.short	(.L_1152 - .L_1151)
.L_1151:
        /*000c*/ 	.word	0x00000000
        /*0010*/ 	.short	0x0000
        /*0012*/ 	.short	0x0000
        /*0014*/ 	.byte	0x00, 0xf0, 0xa1, 0x03


	//----- nvinfo : EIATTR_SPARSE_MMA_MASK
	.align		4
.L_1152:
        /*0018*/ 	.byte	0x03, 0x50
        /*001a*/ 	.short	0x0000


	//----- nvinfo : EIATTR_MAXREG_COUNT
	.align		4
        /*001c*/ 	.byte	0x03, 0x1b
        /*001e*/ 	.short	0x00ff


	//----- nvinfo : EIATTR_NUM_BARRIERS
	.align		4
        /*0020*/ 	.byte	0x02, 0x4c
        /*0022*/ 	.byte	0x01
	.zero		1


	//----- nvinfo : EIATTR_MERCURY_ISA_VERSION
	.align		4
        /*0024*/ 	.byte	0x03, 0x5f
        /*0026*/ 	.short	0x0101


	//----- nvinfo : EIATTR_COOP_GROUP_MASK_REGIDS
	.align		4
        /*0028*/ 	.byte	0x04, 0x29
        /*002a*/ 	.short	(.L_1154 - .L_1153)


	//   ....[0]....
.L_1153:
        /*002c*/ 	.word	0xffffffff


	//   ....[1]....
        /*0030*/ 	.word	0xffffffff


	//   ....[2]....
        /*0034*/ 	.word	0xffffffff


	//   ....[3]....
        /*0038*/ 	.word	0xffffffff


	//   ....[4]....
        /*003c*/ 	.word	0xffffffff


	//   ....[5]....
        /*0040*/ 	.word	0xffffffff


	//   ....[6]....
        /*0044*/ 	.word	0xffffffff


	//   ....[7]....
        /*0048*/ 	.word	0xffffffff


	//   ....[8]....
        /*004c*/ 	.word	0xffffffff


	//   ....[9]....
        /*0050*/ 	.word	0xffffffff


	//   ....[10]....
        /*0054*/ 	.word	0xffffffff


	//   ....[11]....
        /*0058*/ 	.word	0xffffffff


	//   ....[12]....
        /*005c*/ 	.word	0xffffffff


	//   ....[13]....
        /*0060*/ 	.word	0xffffffff


	//   ....[14]....
        /*0064*/ 	.word	0xffffffff


	//   ....[15]....
        /*0068*/ 	.word	0xffffffff


	//   ....[16]....
        /*006c*/ 	.word	0xffffffff


	//   ....[17]....
        /*0070*/ 	.word	0xffffffff


	//   ....[18]....
        /*0074*/ 	.word	0x0500007e


	//   ....[19]....
        /*0078*/ 	.word	0x0500007e


	//   ....[20]....
        /*007c*/ 	.word	0x0500007e


	//   ....[21]....
        /*0080*/ 	.word	0x0500007e


	//   ....[22]....
        /*0084*/ 	.word	0x0500007e


	//   ....[23]....
        /*0088*/ 	.word	0x0500007e


	//   ....[24]....
        /*008c*/ 	.word	0x0500007e


	//   ....[25]....
        /*0090*/ 	.word	0x0500007e


	//   ....[26]....
        /*0094*/ 	.word	0x0500007e


	//   ....[27]....
        /*0098*/ 	.word	0x0500007e


	//----- nvinfo : EIATTR_COOP_GROUP_INSTR_OFFSETS
	.align		4
.L_1154:
        /*009c*/ 	.byte	0x04, 0x28
        /*009e*/ 	.short	(.L_1156 - .L_1155)


	//   ....[0]....
.L_1155:
        /*00a0*/ 	.word	0x0000e2b0


	//   ....[1]....
        /*00a4*/ 	.word	0x0000e2d0


	//   ....[2]....
        /*00a8*/ 	.word	0x0000e2f0


	//   ....[3]....
        /*00ac*/ 	.word	0x0000e310


	//   ....[4]....
        /*00b0*/ 	.word	0x0000e330


	//   ....[5]....
        /*00b4*/ 	.word	0x0000e770


	//   ....[6]....
        /*00b8*/ 	.word	0x0000e790


	//   ....[7]....
        /*00bc*/ 	.word	0x0000e7b0


	//   ....[8]....
        /*00c0*/ 	.word	0x0000e7d0


	//   ....[9]....
        /*00c4*/ 	.word	0x0000e7f0


	//   ....[10]....
        /*00c8*/ 	.word	0x0000e990


	//   ....[11]....
        /*00cc*/ 	.word	0x0000e9e0


	//   ....[12]....
        /*00d0*/ 	.word	0x0000ea00


	//   ....[13]....
        /*00d4*/ 	.word	0x0000ea10


	//   ....[14]....
        /*00d8*/ 	.word	0x0000eae0


	//   ....[15]....
        /*00dc*/ 	.word	0x0000eb10


	//   ....[16]....
        /*00e0*/ 	.word	0x0000ebb0


	//   ....[17]....
        /*00e4*/ 	.word	0x0000ebe0


	//   ....[18]....
        /*00e8*/ 	.word	0x0000f6b0


	//   ....[19]....
        /*00ec*/ 	.word	0x0000f720


	//   ....[20]....
        /*00f0*/ 	.word	0x0000f790


	//   ....[21]....
        /*00f4*/ 	.word	0x0000f800


	//   ....[22]....
        /*00f8*/ 	.word	0x0000f870


	//   ....[23]....
        /*00fc*/ 	.word	0x0000fd00


	//   ....[24]....
        /*0100*/ 	.word	0x0000fd70


	//   ....[25]....
        /*0104*/ 	.word	0x0000fde0


	//   ....[26]....
        /*0108*/ 	.word	0x0000fe50


	//   ....[27]....
        /*010c*/ 	.word	0x0000fec0


	//----- nvinfo : EIATTR_EXIT_INSTR_OFFSETS
	.align		4
.L_1156:
        /*0110*/ 	.byte	0x04, 0x1c
        /*0112*/ 	.short	(.L_1158 - .L_1157)


	//   ....[0]....
.L_1157:
        /*0114*/ 	.word	0x00000a50


	//   ....[1]....
        /*0118*/ 	.word	0x0000f650


	//----- nvinfo : EIATTR_MAX_THREADS
	.align		4
.L_1158:
        /*011c*/ 	.byte	0x04, 0x05
        /*011e*/ 	.short	(.L_1160 - .L_1159)
.L_1159:
        /*0120*/ 	.word	0x00000080
        /*0124*/ 	.word	0x00000001
        /*0128*/ 	.word	0x00000001


	//----- nvinfo : EIATTR_CRS_STACK_SIZE
	.align		4
.L_1160:
        /*012c*/ 	.byte	0x04, 0x1e
        /*012e*/ 	.short	(.L_1162 - .L_1161)
.L_1161:
        /*0130*/ 	.word	0x00000000


	//----- nvinfo : EIATTR_CBANK_PARAM_SIZE
	.align		4
.L_1162:
        /*0134*/ 	.byte	0x03, 0x19
        /*0136*/ 	.short	0x00e8


	//----- nvinfo : EIATTR_PARAM_CBANK
	.align		4
        /*0138*/ 	.byte	0x04, 0x0a
        /*013a*/ 	.short	(.L_1164 - .L_1163)
	.align		4
.L_1163:
        /*013c*/ 	.word	index@(.nv.constant0._ZN10layer_norm13ln_fwd_kernelINS_13Kernel_traitsI13__nv_bfloat16S2_S2_S2_fjLj4096ELj1ELj1ELj4ELj16ENS_18Kernel_traits_baseILj4096ES2_S2_S2_S2_fjLj128EEEEELb1ELb0ELb1ELb0EEEvNS_9FwdParamsE)
        /*0140*/ 	.short	0x0210
        /*0142*/ 	.short	0x00e8


	//----- nvinfo : EIATTR_SW_WAR
	.align		4
.L_1164:
        /*0144*/ 	.byte	0x04, 0x36
        /*0146*/ 	.short	(.L_1166 - .L_1165)
.L_1165:
        /*0148*/ 	.word	0x00000008
.L_1166:


//--------------------- .nv.info._ZN10layer_norm13ln_fwd_kernelINS_13Kernel_traitsI13__nv_bfloat16S2_S2_S2_fjLj4096ELj1ELj1ELj4ELj16ENS_18Kernel_traits_baseILj4096ES2_S2_S2_S2_fjLj128EEEEELb1ELb0ELb1ELb1EEEvNS_9FwdParamsE --------------------------
	.section	.nv.info._ZN10layer_norm13ln_fwd_kernelINS_13Kernel_traitsI13__nv_bfloat16S2_S2_S2_fjLj4096ELj1ELj1ELj4ELj16ENS_18Kernel_traits_baseILj4096ES2_S2_S2_S2_fjLj128EEEEELb1ELb0ELb1ELb1EEEvNS_9FwdParamsE,"",@"SHT_CUDA_INFO"
	.sectionflags	@""
	.align	4


	//----- nvinfo : EIATTR_CUDA_API_VERSION
	.align		4
        /*0000*/ 	.byte	0x04, 0x37
        /*0002*/ 	.short	(.L_1168 - .L_1167)
.L_1167:
        /*0004*/ 	.word	0x00000082


	//----- nvinfo : EIATTR_KPARAM_INFO
	.align		4
.L_1168:
        /*0008*/ 	.byte	0x04, 0x17
        /*000a*/ 	.short	(.L_1170 - .L_1169)
.L_1169:
        /*000c*/ 	.word	0x00000000
        /*0010*/ 	.short	0x0000
        /*0012*/ 	.short	0x0000
        /*0014*/ 	.byte	0x00, 0xf0, 0xa1, 0x03


	//----- nvinfo : EIATTR_SPARSE_MMA_MASK
	.align		4
.L_1170:
        /*0018*/ 	.byte	0x03, 0x50
        /*001a*/ 	.short	0x0000


	//----- nvinfo : EIATTR_MAXREG_COUNT
	.align		4
        /*001c*/ 	.byte	0x03, 0x1b
        /*001e*/ 	.short	0x00ff


	//----- nvinfo : EIATTR_NUM_BARRIERS
	.align		4
        /*0020*/ 	.byte	0x02, 0x4c
        /*0022*/ 	.byte	0x01
	.zero		1


	//----- nvinfo : EIATTR_MERCURY_ISA_VERSION
	.align		4
        /*0024*/ 	.byte	0x03, 0x5f
        /*0026*/ 	.short	0x0101


	//----- nvinfo : EIATTR_COOP_GROUP_MASK_REGIDS
	.align		4
        /*0028*/ 	.byte	0x04, 0x29
        /*002a*/ 	.short	(.L_1172 - .L_1171)


	//   ....[0]....
.L_1171:
        /*002c*/ 	.word	0xffffffff


	//   ....[1]....
        /*0030*/ 	.word	0xffffffff


	//   ....[2]....
        /*0034*/ 	.word	0xffffffff


	//   ....[3]....
        /*0038*/ 	.word	0xffffffff


	//   ....[4]....
        /*003c*/ 	.word	0xffffffff


	//   ....[5]....
        /*0040*/ 	.word	0xffffffff


	//   ....[6]....
        /*0044*/ 	.word	0xffffffff


	//   ....[7]....
        /*0048*/ 	.word	0xffffffff


	//   ....[8]....
        /*004c*/ 	.word	0xffffffff


	//   ....[9]....
        /*0050*/ 	.word	0xffffffff


	//   ....[10]....
        /*0054*/ 	.word	0xffffffff


	//   ....[11]....
        /*0058*/ 	.word	0xffffffff


	//   ....[12]....
        /*005c*/ 	.word	0xffffffff


	//   ....[13]....
        /*0060*/ 	.word	0xffffffff


	//   ....[14]....
        /*0064*/ 	.word	0xffffffff


	//   ....[15]....
        /*0068*/ 	.word	0xffffffff


	//   ....[16]....
        /*006c*/ 	.word	0xffffffff


	//   ....[17]....
        /*0070*/ 	.word	0xffffffff


	//   ....[18]....
        /*0074*/ 	.word	0x0500006c


	//   ....[19]....
        /*0078*/ 	.word	0x0500006c


	//   ....[20]....
        /*007c*/ 	.word	0x0500006c


	//   ....[21]....
        /*0080*/ 	.word	0x0500006c


	//   ....[22]....
        /*0084*/ 	.word	0x0500006c


	//   ....[23]....
        /*0088*/ 	.word	0x0500006c


	//   ....[24]....
        /*008c*/ 	.word	0x0500006c


	//   ....[25]....
        /*0090*/ 	.word	0x0500006c


	//   ....[26]....
        /*0094*/ 	.word	0x0500006c


	//   ....[27]....
        /*0098*/ 	.word	0x0500006c


	//----- nvinfo : EIATTR_COOP_GROUP_INSTR_OFFSETS
	.align		4
.L_1172:
        /*009c*/ 	.byte	0x04, 0x28
        /*009e*/ 	.short	(.L_1174 - .L_1173)


	//   ....[0]....
.L_1173:
        /*00a0*/ 	.word	0x0000db00


	//   ....[1]....
        /*00a4*/ 	.word	0x0000db20


	//   ....[2]....
        /*00a8*/ 	.word	0x0000db40


	//   ....[3]....
        /*00ac*/ 	.word	0x0000db60


	//   ....[4]....
        /*00b0*/ 	.word	0x0000db80


	//   ....[5]....
        /*00b4*/ 	.word	0x0000dfb0


	//   ....[6]....
        /*00b8*/ 	.word	0x0000dfd0


	//   ....[7]....
        /*00bc*/ 	.word	0x0000dff0


	//   ....[8]....
        /*00c0*/ 	.word	0x0000e010


	//   ....[9]....
        /*00c4*/ 	.word	0x0000e030


	//   ....[10]....
        /*00c8*/ 	.word	0x0000e160


	//   ....[11]....
        /*00cc*/ 	.word	0x0000e210


	//   ....[12]....
        /*00d0*/ 	.word	0x0000e240


	//   ....[13]....
        /*00d4*/ 	.word	0x0000e270


	//   ....[14]....
        /*00d8*/ 	.word	0x0000e2b0


	//   ....[15]....
        /*00dc*/ 	.word	0x0000e2f0


	//   ....[16]....
        /*00e0*/ 	.word	0x0000e3d0


	//   ....[17]....
        /*00e4*/ 	.word	0x0000e3e0


	//   ....[18]....
        /*00e8*/ 	.word	0x0000f0c0


	//   ....[19]....
        /*00ec*/ 	.word	0x0000f130


	//   ....[20]....
        /*00f0*/ 	.word	0x0000f1a0


	//   ....[21]....
        /*00f4*/ 	.word	0x0000f210


	//   ....[22]....
        /*00f8*/ 	.word	0x0000f280


	//   ....[23]....
        /*00fc*/ 	.word	0x0000f700


	//   ....[24]....
        /*0100*/ 	.word	0x0000f770


	//   ....[25]....
        /*0104*/ 	.word	0x0000f7e0


	//   ....[26]....
        /*0108*/ 	.word	0x0000f850


	//   ....[27]....
        /*010c*/ 	.word	0x0000f8c0


	//----- nvinfo : EIATTR_EXIT_INSTR_OFFSETS
	.align		4
.L_1174:
        /*0110*/ 	.byte	0x04, 0x1c
        /*0112*/ 	.short	(.L_1176 - .L_1175)


	//   ....[0]....
.L_1175:
        /*0114*/ 	.word	0x000005d0


	//   ....[1]....
        /*0118*/ 	.word	0x0000f060


	//----- nvinfo : EIATTR_MAX_THREADS
	.align		4
.L_1176:
        /*011c*/ 	.byte	0x04, 0x05
        /*011e*/ 	.short	(.L_1178 - .L_1177)
.L_1177:
        /*0120*/ 	.word	0x00000080
        /*0124*/ 	.word	0x00000001
        /*0128*/ 	.word	0x00000001


	//----- nvinfo : EIATTR_CRS_STACK_SIZE
	.align		4
.L_1178:
        /*012c*/ 	.byte	0x04, 0x1e
        /*012e*/ 	.short	(.L_1180 - .L_1179)
.L_1179:
        /*0130*/ 	.word	0x00000000


	//----- nvinfo : EIATTR_CBANK_PARAM_SIZE
	.align		4
.L_1180:
        /*0134*/ 	.byte	0x03, 0x19
        /*0136*/ 	.short	0x00e8


	//----- nvinfo : EIATTR_PARAM_CBANK
	.align		4
        /*0138*/ 	.byte	0x04, 0x0a
        /*013a*/ 	.short	(.L_1182 - .L_1181)
	.align		4
.L_1181:
        /*013c*/ 	.word	index@(.nv.constant0._ZN10layer_norm13ln_fwd_kernelINS_13Kernel_traitsI13__nv_bfloat16S2_S2_S2_fjLj4096ELj1ELj1ELj4ELj16ENS_18Kernel_traits_baseILj4096ES2_S2_S2_S2_fjLj128EEEEELb1ELb0ELb1ELb1EEEvNS_9FwdParamsE)
        /*0140*/ 	.short	0x0210
        /*0142*/ 	.short	0x00e8


	//----- nvinfo : EIATTR_SW_WAR
	.align		4
.L_1182:
        /*0144*/ 	.byte	0x04, 0x36
        /*0146*/ 	.short	(.L_1184 - .L_1183)
.L_1183:
        /*0148*/ 	.word	0x00000008
.L_1184:


//--------------------- .nv.info._ZN10layer_norm13ln_fwd_kernelINS_13Kernel_traitsI13__nv_bfloat16S2_S2_S2_fjLj4096ELj1ELj1ELj4ELj16ENS_18Kernel_traits_baseILj4096ES2_S2_S2_S2_fjLj128EEEEELb1ELb1ELb0ELb0EEEvNS_9FwdParamsE --------------------------
	.section	.nv.info._ZN10layer_norm13ln_fwd_kernelINS_13Kernel_traitsI13__nv_bfloat16S2_S2_S2_fjLj4096ELj1ELj1ELj4ELj16ENS_18Kernel_traits_baseILj4096ES2_S2_S2_S2_fjLj128EEEEELb1ELb1ELb0ELb0EEEvNS_9FwdParamsE,"",@"SHT_CUDA_INFO"
	.sectionflags	@""
	.align	4


	//----- nvinfo : EIATTR_CUDA_API_VERSION
	.align		4
        /*0000*/ 	.byte	0x04, 0x37
        /*0002*/ 	.short	(.L_1186 - .L_1185)
.L_1185:
        /*0004*/ 	.word	0x00000082


	//----- nvinfo : EIATTR_KPARAM_INFO
	.align		4
.L_1186:
        /*0008*/ 	.byte	0x04, 0x17
        /*000a*/ 	.short	(.L_1188 - .L_1187)
.L_1187:
        /*000c*/ 	.word	0x00000000
        /*0010*/ 	.short	0x0000
        /*0012*/ 	.short	0x0000
        /*0014*/ 	.byte	0x00, 0xf0, 0xa1, 0x03


	//----- nvinfo : EIATTR_SPARSE_MMA_MASK
	.align		4
.L_1188:
        /*0018*/ 	.byte	0x03, 0x50
        /*001a*/ 	.short	0x0000


	//----- nvinfo : EIATTR_MAXREG_COUNT
	.align		4
        /*001c*/ 	.byte	0x03, 0x1b
        /*001e*/ 	.short	0x00ff


	//----- nvinfo : EIATTR_NUM_BARRIERS
	.align		4
        /*0020*/ 	.byte	0x02, 0x4c
        /*0022*/ 	.byte	0x01
	.zero		1


	//----- nvinfo : EIATTR_MERCURY_ISA_VERSION
	.align		4
        /*0024*/ 	.byte	0x03, 0x5f
        /*0026*/ 	.short	0x0101


	//----- nvinfo : EIATTR_COOP_GROUP_MASK_REGIDS
	.align		4
        /*0028*/ 	.byte	0x04, 0x29
        /*002a*/ 	.short	(.L_1190 - .L_1189)


	//   ....[0]....
.L_1189:
        /*002c*/ 	.word	0xffffffff


	//   ....[1]....
        /*0030*/ 	.word	0xffffffff


	//   ....[2]....
        /*0034*/ 	.word	0xffffffff


	//   ....[3]....
        /*0038*/ 	.word	0xffffffff


	//   ....[4]....
        /*003c*/ 	.word	0xffffffff


	//   ....[5]....
        /*0040*/ 	.word	0xffffffff


	//   ....[6]....
        /*0044*/ 	.word	0xffffffff


	//   ....[7]....
        /*0048*/ 	.word	0xffffffff


	//   ....[8]....
        /*004c*/ 	.word	0xffffffff


	//   ....[9]....
        /*0050*/ 	.word	0xffffffff


	//   ....[10]....
        /*0054*/ 	.word	0xffffffff


	//   ....[11]....
        /*0058*/ 	.word	0xffffffff


	//   ....[12]....
        /*005c*/ 	.word	0xffffffff


	//   ....[13]....
        /*0060*/ 	.word	0xffffffff


	//   ....[14]....
        /*0064*/ 	.word	0xffffffff


	//   ....[15]....
        /*0068*/ 	.word	0xffffffff


	//   ....[16]....
        /*006c*/ 	.word	0xffffffff


	//   ....[17]....
        /*0070*/ 	.word	0xffffffff


	//   ....[18]....
        /*0074*/ 	.word	0x0500009e


	//   ....[19]....
        /*0078*/ 	.word	0x0500009e


	//   ....[20]....
        /*007c*/ 	.word	0x0500009e


	//   ....[21]....
        /*0080*/ 	.word	0x0500009e


	//   ....[22]....
        /*0084*/ 	.word	0x0500009e


	//   ....[23]....
        /*0088*/ 	.word	0x0500009e


	//   ....[24]....
        /*008c*/ 	.word	0x0500009e


	//   ....[25]....
        /*0090*/ 	.word	0x0500009e


	//   ....[26]....
        /*0094*/ 	.word	0x0500009e


	//   ....[27]....
        /*0098*/ 	.word	0x0500009e


	//----- nvinfo : EIATTR_COOP_GROUP_INSTR_OFFSETS
	.align		4
.L_1190:
        /*009c*/ 	.byte	0x04, 0x28
        /*009e*/ 	.short	(.L_1192 - .L_1191)


	//   ....[0]....
.L_1191:
        /*00a0*/ 	.word	0x0000d3c0


	//   ....[1]....
        /*00a4*/ 	.word	0x0000d3e0


	//   ....[2]....
        /*00a8*/ 	.word	0x0000d400


	//   ....[3]....
        /*00ac*/ 	.word	0x0000d420


	//   ....[4]....
        /*00b0*/ 	.word	0x0000d440


	//   ....[5]....
        /*00b4*/ 	.word	0x0000d880


	//   ....[6]....
        /*00b8*/ 	.word	0x0000d8a0


	//   ....[7]....
        /*00bc*/ 	.word	0x0000d8c0


	//   ....[8]....
        /*00c0*/ 	.word	0x0000d8e0


	//   ....[9]....
        /*00c4*/ 	.word	0x0000d900


	//   ....[10]....
        /*00c8*/ 	.word	0x0000da40


	//   ....[11]....
        /*00cc*/ 	.word	0x0000daf0


	//   ....[12]....
        /*00d0*/ 	.word	0x0000db00


	//   ....[13]....
        /*00d4*/ 	.word	0x0000db80


	//   ....[14]....
        /*00d8*/ 	.word	0x0000dba0


	//   ....[15]....
        /*00dc*/ 	.word	0x0000dbc0


	//   ....[16]....
        /*00e0*/ 	.word	0x0000dcb0


	//   ....[17]....
        /*00e4*/ 	.word	0x0000dcc0


	//   ....[18]....
        /*00e8*/ 	.word	0x0000e710


	//   ....[19]....
        /*00ec*/ 	.word	0x0000e780


	//   ....[20]....
        /*00f0*/ 	.word	0x0000e7f0


	//   ....[21]....
        /*00f4*/ 	.word	0x0000e860


	//   ....[22]....
        /*00f8*/ 	.word	0x0000e8d0


	//   ....[23]....
        /*00fc*/ 	.word	0x0000ed60


	//   ....[24]....
        /*0100*/ 	.word	0x0000edd0


	//   ....[25]....
        /*0104*/ 	.word	0x0000ee40


	//   ....[26]....
        /*0108*/ 	.word	0x0000eeb0


	//   ....[27]....
        /*010c*/ 	.word	0x0000ef20


	//----- nvinfo : EIATTR_EXIT_INSTR_OFFSETS
	.align		4
.L_1192:
        /*0110*/ 	.byte	0x04, 0x1c
        /*0112*/ 	.short	(.L_1194 - .L_1193)


	//   ....[0]....
.L_1193:
        /*0114*/ 	.word	0x00000ca0


	//   ....[1]....
        /*0118*/ 	.word	0x0000e6b0


	//----- nvinfo : EIATTR_MAX_THREADS
	.align		4
.L_1194:
        /*011c*/ 	.byte	0x04, 0x05
        /*011e*/ 	.short	(.L_1196 - .L_1195)
.L_1195:
        /*0120*/ 	.word	0x00000080
        /*0124*/ 	.word	0x00000001
        /*0128*/ 	.word	0x00000001


	//----- nvinfo : EIATTR_CRS_STACK_SIZE
	.align		4
.L_1196:
        /*012c*/ 	.byte	0x04, 0x1e
        /*012e*/ 	.short	(.L_1198 - .L_1197)
.L_1197:
        /*0130*/ 	.word	0x00000000


	//----- nvinfo : EIATTR_CBANK_PARAM_SIZE
	.align		4
.L_1198:
        /*0134*/ 	.byte	0x03, 0x19
        /*0136*/ 	.short	0x00e8


	//----- nvinfo : EIATTR_PARAM_CBANK
	.align		4
        /*0138*/ 	.byte	0x04, 0x0a
        /*013a*/ 	.short	(.L_1200 - .L_1199)
	.align		4
.L_1199:
        /*013c*/ 	.word	index@(.nv.constant0._ZN10layer_norm13ln_fwd_kernelINS_13Kernel_traitsI13__nv_bfloat16S2_S2_S2_fjLj4096ELj1ELj1ELj4ELj16ENS_18Kernel_traits_baseILj4096ES2_S2_S2_S2_fjLj128EEEEELb1ELb1ELb0ELb0EEEvNS_9FwdParamsE)
        /*0140*/ 	.short	0x0210
        /*0142*/ 	.short	0x00e8


	//----- nvinfo : EIATTR_SW_WAR
	.align		4
.L_1200:
        /*0144*/ 	.byte	0x04, 0x36
        /*0146*/ 	.short	(.L_1202 - .L_1201)
.L_1201:
        /*0148*/ 	.word	0x00000008
.L_1202:


//--------------------- .nv.info._ZN10layer_norm13ln_fwd_kernelINS_13Kernel_traitsI13__nv_bfloat16S2_S2_S2_fjLj4096ELj1ELj1ELj4ELj16ENS_18Kernel_traits_baseILj4096ES2_S2_S2_S2_fjLj128EEEEELb1ELb1ELb0ELb1EEEvNS_9FwdParamsE --------------------------
	.section	.nv.info._ZN10layer_norm13ln_fwd_kernelINS_13Kernel_traitsI13__nv_bfloat16S2_S2_S2_fjLj4096ELj1ELj1ELj4ELj16ENS_18Kernel_traits_baseILj4096ES2_S2_S2_S2_fjLj128EEEEELb1ELb1ELb0ELb1EEEvNS_9FwdParamsE,"",@"SHT_CUDA_INFO"
	.sectionflags	@""
	.align	4


	//----- nvinfo : EIATTR_CUDA_API_VERSION
	.align		4
        /*0000*/ 	.byte	0x04, 0x37
        /*0002*/ 	.short	(.L_1204 - .L_1203)
.L_1203:
        /*0004*/ 	.word	0x00000082


	//----- nvinfo : EIATTR_KPARAM_INFO
	.align		4
.L_1204:
        /*0008*/ 	.byte	0x04, 0x17
        /*000a*/ 	.short	(.L_1206 - .L_1205)
.L_1205:
        /*000c*/ 	.word	0x00000000
        /*0010*/ 	.short	0x0000
        /*0012*/ 	.short	0x0000
        /*0014*/ 	.byte	0x00, 0xf0, 0xa1, 0x03


	//----- nvinfo : EIATTR_SPARSE_MMA_MASK
	.align		4
.L_1206:
        /*0018*/ 	.byte	0x03, 0x50
        /*001a*/ 	.short	0x0000


	//----- nvinfo : EIATTR_MAXREG_COUNT
	.align		4
        /*001c*/ 	.byte	0x03, 0x1b
        /*001e*/ 	.short	0x00ff


	//----- nvinfo : EIATTR_NUM_BARRIERS
	.align		4
        /*0020*/ 	.byte	0x02, 0x4c
        /*0022*/ 	.byte	0x01
	.zero		1


	//----- nvinfo : EIATTR_MERCURY_ISA_VERSION
	.align		4
        /*0024*/ 	.byte	0x03, 0x5f
        /*0026*/ 	.short	0x0101


	//----- nvinfo : EIATTR_COOP_GROUP_MASK_REGIDS
	.align		4
        /*0028*/ 	.byte	0x04, 0x29
        /*002a*/ 	.short	(.L_1208 - .L_1207)


	//   ....[0]....
.L_1207:
        /*002c*/ 	.word	0xffffffff


	//   ....[1]....
        /*0030*/ 	.word	0xffffffff


	//   ....[2]....
        /*0034*/ 	.word	0xffffffff


	//   ....[3]....
        /*0038*/ 	.word	0xffffffff


	//   ....[4]....
        /*003c*/ 	.word	0xffffffff


	//   ....[5]....
        /*0040*/ 	.word	0xffffffff


	//   ....[6]....
        /*0044*/ 	.word	0xffffffff


	//   ....[7]....
        /*0048*/ 	.word	0xffffffff


	//   ....[8]....
        /*004c*/ 	.word	0xffffffff


	//   ....[9]....
        /*0050*/ 	.word	0xffffffff


	//   ....[10]....
        /*0054*/ 	.word	0xffffffff


	//   ....[11]....
        /*0058*/ 	.word	0xffffffff


	//   ....[12]....
        /*005c*/ 	.word	0xffffffff


	//   ....[13]....
        /*0060*/ 	.word	0xffffffff


	//   ....[14]....
        /*0064*/ 	.word	0xffffffff


	//   ....[15]....
        /*0068*/ 	.word	0xffffffff


	//   ....[16]....
        /*006c*/ 	.word	0xffffffff


	//   ....[17]....
        /*0070*/ 	.word	0xffffffff


	//   ....[18]....
        /*0074*/ 	.word	0x0500003b


	//   ....[19]....
        /*0078*/ 	.word	0x0500003b


	//   ....[20]....
        /*007c*/ 	.word	0x0500003b


	//   ....[21]....
        /*0080*/ 	.word	0x0500003b


	//   ....[22]....
        /*0084*/ 	.word	0x0500003b


	//   ....[23]....
        /*0088*/ 	.word	0x0500003b


	//   ....[24]....
        /*008c*/ 	.word	0x0500003b


	//   ....[25]....
        /*0090*/ 	.word	0x0500003b


	//   ....[26]....
        /*0094*/ 	.word	0x0500003b


	//   ....[27]....
        /*0098*/ 	.word	0x0500003b


	//----- nvinfo : EIATTR_COOP_GROUP_INSTR_OFFSETS
	.align		4
.L_1208:
        /*009c*/ 	.byte	0x04, 0x28
        /*009e*/ 	.short	(.L_1210 - .L_1209)


	//   ....[0]....
.L_1209:
        /*00a0*/ 	.word	0x0000cc00


	//   ....[1]....
        /*00a4*/ 	.word	0x0000cc20


	//   ....[2]....
        /*00a8*/ 	.word	0x0000cc40


	//   ....[3]....
        /*00ac*/ 	.word	0x0000cc60


	//   ....[4]....
        /*00b0*/ 	.word	0x0000cc80


	//   ....[5]....
        /*00b4*/ 	.word	0x0000d0b0


	//   ....[6]....
        /*00b8*/ 	.word	0x0000d0d0


	//   ....[7]....
        /*00bc*/ 	.word	0x0000d0f0


	//   ....[8]....
        /*00c0*/ 	.word	0x0000d110


	//   ....[9]....
        /*00c4*/ 	.word	0x0000d130


	//   ....[10]....
        /*00c8*/ 	.word	0x0000d2a0


	//   ....[11]....
        /*00cc*/ 	.word	0x0000d310


	//   ....[12]....
        /*00d0*/ 	.word	0x0000d330


	//   ....[13]....
        /*00d4*/ 	.word	0x0000d340


	//   ....[14]....
        /*00d8*/ 	.word	0x0000d400


	//   ....[15]....
        /*00dc*/ 	.word	0x0000d430


	//   ....[16]....
        /*00e0*/ 	.word	0x0000d4d0


	//   ....[17]....
        /*00e4*/ 	.word	0x0000d500


	//   ....[18]....
        /*00e8*/ 	.word	0x0000de20


	//   ....[19]....
        /*00ec*/ 	.word	0x0000de90


	//   ....[20]....
        /*00f0*/ 	.word	0x0000df00


	//   ....[21]....
        /*00f4*/ 	.word	0x0000df70


	//   ....[22]....
        /*00f8*/ 	.word	0x0000dfe0


	//   ....[23]....
        /*00fc*/ 	.word	0x0000e460


	//   ....[24]....
        /*0100*/ 	.word	0x0000e4d0


	//   ....[25]....
        /*0104*/ 	.word	0x0000e540


	//   ....[26]....
        /*0108*/ 	.word	0x0000e5b0


	//   ....[27]....
        /*010c*/ 	.word	0x0000e620


	//----- nvinfo : EIATTR_EXIT_INSTR_OFFSETS
	.align		4
.L_1210:
        /*0110*/ 	.byte	0x04, 0x1c
        /*0112*/ 	.short	(.L_1212 - .L_1211)


	//   ....[0]....
.L_1211:
        /*0114*/ 	.word	0x00000610


	//   ....[1]....
        /*0118*/ 	.word	0x0000ddc0


	//----- nvinfo : EIATTR_MAX_THREADS
	.align		4
.L_1212:
        /*011c*/ 	.byte	0x04, 0x05
        /*011e*/ 	.short	(.L_1214 - .L_1213)
.L_1213:
        /*0120*/ 	.word	0x00000080
        /*0124*/ 	.word	0x00000001
        /*0128*/ 	.word	0x00000001


	//----- nvinfo : EIATTR_CRS_STACK_SIZE
	.align		4
.L_1214:
        /*012c*/ 	.byte	0x04, 0x1e
        /*012e*/ 	.short	(.L_1216 - .L_1215)
.L_1215:
        /*0130*/ 	.word	0x00000000


	//----- nvinfo : EIATTR_CBANK_PARAM_SIZE
	.align		4
.L_1216:
        /*0134*/ 	.byte	0x03, 0x19
        /*0136*/ 	.short	0x00e8


	//----- nvinfo : EIATTR_PARAM_CBANK
	.align		4
        /*0138*/ 	.byte	0x04, 0x0a
        /*013a*/ 	.short	(.L_1218 - .L_1217)
	.align		4
.L_1217:
        /*013c*/ 	.word	index@(.nv.constant0._ZN10layer_norm13ln_fwd_kernelINS_13Kernel_traitsI13__nv_bfloat16S2_S2_S2_fjLj4096ELj1ELj1ELj4ELj16ENS_18Kernel_traits_baseILj4096ES2_S2_S2_S2_fjLj128EEEEELb1ELb1ELb0ELb1EEEvNS_9FwdParamsE)
        /*0140*/ 	.short	0x0210
        /*0142*/ 	.short	0x00e8


	//----- nvinfo : EIATTR_SW_WAR
	.align		4
.L_1218:
        /*0144*/ 	.byte	0x04, 0x36
        /*0146*/ 	.short	(.L_1220 - .L_1219)
.L_1219:
        /*0148*/ 	.word	0x00000008
.L_1220:


//--------------------- .nv.info._ZN10layer_norm13ln_fwd_kernelINS_13Kernel_traitsI13__nv_bfloat16S2_S2_S2_fjLj4096ELj1ELj1ELj4ELj16ENS_18Kernel_traits_baseILj4096ES2_S2_S2_S2_fjLj128EEEEELb1ELb1ELb1ELb0EEEvNS_9FwdParamsE --------------------------
	.section	.nv.info._ZN10layer_norm13ln_fwd_kernelINS_13Kernel_traitsI13__nv_bfloat16S2_S2_S2_fjLj4096ELj1ELj1ELj4ELj16ENS_18Kernel_traits_baseILj4096ES2_S2_S2_S2_fjLj128EEEEELb1ELb1ELb1ELb0EEEvNS_9FwdParamsE,"",@"SHT_CUDA_INFO"
	.sectionflags	@""
	.align	4


	//----- nvinfo : EIATTR_CUDA_API_VERSION
	.align		4
        /*0000*/ 	.byte	0x04, 0x37
        /*0002*/ 	.short	(.L_1222 - .L_1221)
.L_1221:
        /*0004*/ 	.word	0x00000082


	//----- nvinfo : EIATTR_KPARAM_INFO
	.align		4
.L_1222:
        /*0008*/ 	.byte	0x04, 0x17
        /*000a*/ 	.short	(.L_1224 - .L_1223)
.L_1223:
        /*000c*/ 	.word	0x00000000
        /*0010*/ 	.short	0x0000
        /*0012*/ 	.short	0x0000
        /*0014*/ 	.byte	0x00, 0xf0, 0xa1, 0x03


	//----- nvinfo : EIATTR_SPARSE_MMA_MASK
	.align		4
.L_1224:
        /*0018*/ 	.byte	0x03, 0x50
        /*001a*/ 	.short	0x0000


	//----- nvinfo : EIATTR_MAXREG_COUNT
	.align		4
        /*001c*/ 	.byte	0x03, 0x1b
        /*001e*/ 	.short	0x00ff


	//----- nvinfo : EIATTR_NUM_BARRIERS
	.align		4
        /*0020*/ 	.byte	0x02, 0x4c
        /*0022*/ 	.byte	0x01
	.zero		1


	//----- nvinfo : EIATTR_MERCURY_ISA_VERSION
	.align		4
        /*0024*/ 	.byte	0x03, 0x5f
        /*0026*/ 	.short	0x0101


	//----- nvinfo : EIATTR_COOP_GROUP_MASK_REGIDS
	.align		4
        /*0028*/ 	.byte	0x04, 0x29
        /*002a*/ 	.short	(.L_1226 - .L_1225)


	//   ....[0]....
.L_1225:
        /*002c*/ 	.word	0xffffffff


	//   ....[1]....
        /*0030*/ 	.word	0xffffffff


	//   ....[2]....
        /*0034*/ 	.word	0xffffffff


	//   ....[3]....
        /*0038*/ 	.word	0xffffffff


	//   ....[4]....
        /*003c*/ 	.word	0xffffffff


	//   ....[5]....
        /*0040*/ 	.word	0xffffffff


	//   ....[6]....
        /*0044*/ 	.word	0xffffffff


	//   ....[7]....
        /*0048*/ 	.word	0xffffffff


	//   ....[8]....
        /*004c*/ 	.word	0xffffffff


	//   ....[9]....
        /*0050*/ 	.word	0xffffffff


	//   ....[10]....
        /*0054*/ 	.word	0xffffffff


	//   ....[11]....
        /*0058*/ 	.word	0xffffffff


	//   ....[12]....
        /*005c*/ 	.word	0xffffffff


	//   ....[13]....
        /*0060*/ 	.word	0xffffffff


	//   ....[14]....
        /*0064*/ 	.word	0xffffffff


	//   ....[15]....
        /*0068*/ 	.word	0xffffffff


	//   ....[16]....
        /*006c*/ 	.word	0xffffffff


	//   ....[17]....
        /*0070*/ 	.word	0xffffffff


	//   ....[18]....
        /*0074*/ 	.word	0x050000ae


	//   ....[19]....
        /*0078*/ 	.word	0x050000ae


	//   ....[20]....
        /*007c*/ 	.word	0x050000ae


	//   ....[21]....
        /*0080*/ 	.word	0x050000ae


	//   ....[22]....
        /*0084*/ 	.word	0x050000ae


	//   ....[23]....
        /*0088*/ 	.word	0x050000ae


	//   ....[24]....
        /*008c*/ 	.word	0x050000ae


	//   ....[25]....
        /*0090*/ 	.word	0x050000ae


	//   ....[26]....
        /*0094*/ 	.word	0x050000ae


	//   ....[27]....
        /*0098*/ 	.word	0x050000ae


	//----- nvinfo : EIATTR_COOP_GROUP_INSTR_OFFSETS
	.align		4
.L_1226:
        /*009c*/ 	.byte	0x04, 0x28
        /*009e*/ 	.short	(.L_1228 - .L_1227)


	//   ....[0]....
.L_1227:
        /*00a0*/ 	.word	0x0000e950


	//   ....[1]....
        /*00a4*/ 	.word	0x0000e970


	//   ....[2]....
        /*00a8*/ 	.word	0x0000e990


	//   ....[3]....
        /*00ac*/ 	.word	0x0000e9b0


	//   ....[4]....
        /*00b0*/ 	.word	0x0000e9d0


	//   ....[5]....
        /*00b4*/ 	.word	0x0000ee10


	//   ....[6]....
        /*00b8*/ 	.word	0x0000ee30


	//   ....[7]....
        /*00bc*/ 	.word	0x0000ee50


	//   ....[8]....
        /*00c0*/ 	.word	0x0000ee70


	//   ....[9]....
        /*00c4*/ 	.word	0x0000ee90


	//   ....[10]....
        /*00c8*/ 	.word	0x0000efd0


	//   ....[11]....
        /*00cc*/ 	.word	0x0000f020


	//   ....[12]....
        /*00d0*/ 	.word	0x0000f150


	//   ....[13]....
        /*00d4*/ 	.word	0x0000f160


	//   ....[14]....
        /*00d8*/ 	.word	0x0000f1e0


	//   ....[15]....
        /*00dc*/ 	.word	0x0000f210


	//   ....[16]....
        /*00e0*/ 	.word	0x0000f2b0


	//   ....[17]....
        /*00e4*/ 	.word	0x0000f2d0


	//   ....[18]....
        /*00e8*/ 	.word	0x0000fd30


	//   ....[19]....
        /*00ec*/ 	.word	0x0000fda0


	//   ....[20]....
        /*00f0*/ 	.word	0x0000fe10


	//   ....[21]....
        /*00f4*/ 	.word	0x0000fe80


	//   ....[22]....
        /*00f8*/ 	.word	0x0000fef0


	//   ....[23]....
        /*00fc*/ 	.word	0x00010380


	//   ....[24]....
        /*0100*/ 	.word	0x000103f0


	//   ....[25]....
        /*0104*/ 	.word	0x00010460


	//   ....[26]....
        /*0108*/ 	.word	0x000104d0


	//   ....[27]....
        /*010c*/ 	.word	0x00010540


	//----- nvinfo : EIATTR_EXIT_INSTR_OFFSETS
	.align		4
.L_1228:
        /*0110*/ 	.byte	0x04, 0x1c
        /*0112*/ 	.short	(.L_1230 - .L_1229)


	//   ....[0]....
.L_1229:
        /*0114*/ 	.word	0x00000c40


	//   ....[1]....
        /*0118*/ 	.word	0x0000fcd0


	//----- nvinfo : EIATTR_MAX_THREADS
	.align		4
.L_1230:
        /*011c*/ 	.byte	0x04, 0x05
        /*011e*/ 	.short	(.L_1232 - .L_1231)
.L_1231:
        /*0120*/ 	.word	0x00000080
        /*0124*/ 	.word	0x00000001
        /*0128*/ 	.word	0x00000001


	//----- nvinfo : EIATTR_CRS_STACK_SIZE
	.align		4
.L_1232:
        /*012c*/ 	.byte	0x04, 0x1e
        /*012e*/ 	.short	(.L_1234 - .L_1233)
.L_1233:
        /*0130*/ 	.word	0x00000000


	//----- nvinfo : EIATTR_CBANK_PARAM_SIZE
	.align		4
.L_1234:
        /*0134*/ 	.byte	0x03, 0x19
        /*0136*/ 	.short	0x00e8


	//----- nvinfo : EIATTR_PARAM_CBANK
	.align		4
        /*0138*/ 	.byte	0x04, 0x0a
        /*013a*/ 	.short	(.L_1236 - .L_1235)
	.align		4
.L_1235:
        /*013c*/ 	.word	index@(.nv.constant0._ZN10layer_norm13ln_fwd_kernelINS_13Kernel_traitsI13__nv_bfloat16S2_S2_S2_fjLj4096ELj1ELj1ELj4ELj16ENS_18Kernel_traits_baseILj4096ES2_S2_S2_S2_fjLj128EEEEELb1ELb1ELb1ELb0EEEvNS_9FwdParamsE)
        /*0140*/ 	.short	0x0210
        /*0142*/ 	.short	0x00e8


	//----- nvinfo : EIATTR_SW_WAR
	.align		4
.L_1236:
        /*0144*/ 	.byte	0x04, 0x36
        /*0146*/ 	.short	(.L_1238 - .L_1237)
.L_1237:
        /*0148*/ 	.word	0x00000008
.L_1238:


//--------------------- .nv.info._ZN10layer_norm13ln_fwd_kernelINS_13Kernel_traitsI13__nv_bfloat16S2_S2_S2_fjLj4096ELj1ELj1ELj4ELj16ENS_18Kernel_traits_baseILj4096ES2_S2_S2_S2_fjLj128EEEEELb1ELb1ELb1ELb1EEEvNS_9FwdParamsE --------------------------
	.section	.nv.info._ZN10layer_norm13ln_fwd_kernelINS_13Kernel_traitsI13__nv_bfloat16S2_S2_S2_fjLj4096ELj1ELj1ELj4ELj16ENS_18Kernel_traits_baseILj4096ES2_S2_S2_S2_fjLj128EEEEELb1ELb1ELb1ELb1EEEvNS_9FwdParamsE,"",@"SHT_CUDA_INFO"
	.sectionflags	@""
	.align	4


	//----- nvinfo : EIATTR_CUDA_API_VERSION
	.align		4
        /*0000*/ 	.byte	0x04, 0x37
        /*0002*/ 	.short	(.L_1240 - .L_1239)
.L_1239:
        /*0004*/ 	.word	0x00000082


	//----- nvinfo : EIATTR_KPARAM_INFO
	.align		4
.L_1240:
        /*0008*/ 	.byte	0x04, 0x17
        /*000a*/ 	.short	(.L_1242 - .L_1241)
.L_1241:
        /*000c*/ 	.word	0x00000000
        /*0010*/ 	.short	0x0000
        /*0012*/ 	.short	0x0000
        /*0014*/ 	.byte	0x00, 0xf0, 0xa1, 0x03


	//----- nvinfo : EIATTR_SPARSE_MMA_MASK
	.align		4
.L_1242:
        /*0018*/ 	.byte	0x03, 0x50
        /*001a*/ 	.short	0x0000


	//----- nvinfo : EIATTR_MAXREG_COUNT
	.align		4
        /*001c*/ 	.byte	0x03, 0x1b
        /*001e*/ 	.short	0x00ff


	//----- nvinfo : EIATTR_NUM_BARRIERS
	.align		4
        /*0020*/ 	.byte	0x02, 0x4c
        /*0022*/ 	.byte	0x01
	.zero		1


	//----- nvinfo : EIATTR_MERCURY_ISA_VERSION
	.align		4
        /*0024*/ 	.byte	0x03, 0x5f
        /*0026*/ 	.short	0x0101


	//----- nvinfo : EIATTR_COOP_GROUP_MASK_REGIDS
	.align		4
        /*0028*/ 	.byte	0x04, 0x29
        /*002a*/ 	.short	(.L_1244 - .L_1243)


	//   ....[0]....
.L_1243:
        /*002c*/ 	.word	0xffffffff


	//   ....[1]....
        /*0030*/ 	.word	0xffffffff


	//   ....[2]....
        /*0034*/ 	.word	0xffffffff


	//   ....[3]....
        /*0038*/ 	.word	0xffffffff


	//   ....[4]....
        /*003c*/ 	.word	0xffffffff


	//   ....[5]....
        /*0040*/ 	.word	0xffffffff


	//   ....[6]....
        /*0044*/ 	.word	0xffffffff


	//   ....[7]....
        /*0048*/ 	.word	0xffffffff


	//   ....[8]....
        /*004c*/ 	.word	0xffffffff


	//   ....[9]....
        /*0050*/ 	.word	0xffffffff


	//   ....[10]....
        /*0054*/ 	.word	0xffffffff


	//   ....[11]....
        /*0058*/ 	.word	0xffffffff


	//   ....[12]....
        /*005c*/ 	.word	0xffffffff


	//   ....[13]....
        /*0060*/ 	.word	0xffffffff


	//   ....[14]....
        /*0064*/ 	.word	0xffffffff


	//   ....[15]....
        /*0068*/ 	.word	0xffffffff


	//   ....[16]....
        /*006c*/ 	.word	0xffffffff


	//   ....[17]....
        /*0070*/ 	.word	0xffffffff


	//   ....[18]....
        /*0074*/ 	.word	0x05000071


	//   ....[19]....
        /*0078*/ 	.word	0x05000071


	//   ....[20]....
        /*007c*/ 	.word	0x05000071


	//   ....[21]....
        /*0080*/ 	.word	0x05000071


	//   ....[22]....
        /*0084*/ 	.word	0x05000071


	//   ....[23]....
        /*0088*/ 	.word	0x05000071


	//   ....[24]....
        /*008c*/ 	.word	0x05000071


	//   ....[25]....
        /*0090*/ 	.word	0x05000071


	//   ....[26]....
        /*0094*/ 	.word	0x05000071


	//   ....[27]....
        /*0098*/ 	.word	0x05000071


	//----- nvinfo : EIATTR_COOP_GROUP_INSTR_OFFSETS
	.align		4
.L_1244:
        /*009c*/ 	.byte	0x04, 0x28
        /*009e*/ 	.short	(.L_1246 - .L_1245)


	//   ....[0]....
.L_1245:
        /*00a0*/ 	.word	0x0000e030


	//   ....[1]....
        /*00a4*/ 	.word	0x0000e050


	//   ....[2]....
        /*00a8*/ 	.word	0x0000e070


	//   ....[3]....
        /*00ac*/ 	.word	0x0000e090


	//   ....[4]....
        /*00b0*/ 	.word	0x0000e0b0


	//   ....[5]....
        /*00b4*/ 	.word	0x0000e4e0


	//   ....[6]....
        /*00b8*/ 	.word	0x0000e500


	//   ....[7]....
        /*00bc*/ 	.word	0x0000e520


	//   ....[8]....
        /*00c0*/ 	.word	0x0000e540


	//   ....[9]....
        /*00c4*/ 	.word	0x0000e560


	//   ....[10]....
        /*00c8*/ 	.word	0x0000e6c0


	//   ....[11]....
        /*00cc*/ 	.word	0x0000e740


	//   ....[12]....
        /*00d0*/ 	.word	0x0000e760


	//   ....[13]....
        /*00d4*/ 	.word	0x0000e770


	//   ....[14]....
        /*00d8*/ 	.word	0x0000e830


	//   ....[15]....
        /*00dc*/ 	.word	0x0000e860


	//   ....[16]....
        /*00e0*/ 	.word	0x0000e900


	//   ....[17]....
        /*00e4*/ 	.word	0x0000e930


	//   ....[18]....
        /*00e8*/ 	.word	0x0000f5e0


	//   ....[19]....
        /*00ec*/ 	.word	0x0000f650


	//   ....[20]....
        /*00f0*/ 	.word	0x0000f6c0


	//   ....[21]....
        /*00f4*/ 	.word	0x0000f730


	//   ....[22]....
        /*00f8*/ 	.word	0x0000f7a0


	//   ....[23]....
        /*00fc*/ 	.word	0x0000fc20


	//   ....[24]....
        /*0100*/ 	.word	0x0000fc90


	//   ....[25]....
        /*0104*/ 	.word	0x0000fd00


	//   ....[26]....
        /*0108*/ 	.word	0x0000fd70


	//   ....[27]....
        /*010c*/ 	.word	0x0000fde0


	//----- nvinfo : EIATTR_EXIT_INSTR_OFFSETS
	.align		4
.L_1246:
        /*0110*/ 	.byte	0x04, 0x1c
        /*0112*/ 	.short	(.L_1248 - .L_1247)


	//   ....[0]....
.L_1247:
        /*0114*/ 	.word	0x00000610


	//   ....[1]....
        /*0118*/ 	.word	0x0000f580


	//----- nvinfo : EIATTR_MAX_THREADS
	.align		4
.L_1248:
        /*011c*/ 	.byte	0x04, 0x05
        /*011e*/ 	.short	(.L_1250 - .L_1249)
.L_1249:
        /*0120*/ 	.word	0x00000080
        /*0124*/ 	.word	0x00000001
        /*0128*/ 	.word	0x00000001


	//----- nvinfo : EIATTR_CRS_STACK_SIZE
	.align		4
.L_1250:
        /*012c*/ 	.byte	0x04, 0x1e
        /*012e*/ 	.short	(.L_1252 - .L_1251)
.L_1251:
        /*0130*/ 	.word	0x00000000


	//----- nvinfo : EIATTR_CBANK_PARAM_SIZE
	.align		4
.L_1252:
        /*0134*/ 	.byte	0x03, 0x19
        /*0136*/ 	.short	0x00e8


	//----- nvinfo : EIATTR_PARAM_CBANK
	.align		4
        /*0138*/ 	.byte	0x04, 0x0a
        /*013a*/ 	.short	(.L_1254 - .L_1253)
	.align		4
.L_1253:
        /*013c*/ 	.word	index@(.nv.constant0._ZN10layer_norm13ln_fwd_kernelINS_13Kernel_traitsI13__nv_bfloat16S2_S2_S2_fjLj4096ELj1ELj1ELj4ELj16ENS_18Kernel_traits_baseILj4096ES2_S2_S2_S2_fjLj128EEEEELb1ELb1ELb1ELb1EEEvNS_9FwdParamsE)
        /*0140*/ 	.short	0x0210
        /*0142*/ 	.short	0x00e8


	//----- nvinfo : EIATTR_SW_WAR
	.align		4
.L_1254:
        /*0144*/ 	.byte	0x04, 0x36
        /*0146*/ 	.short	(.L_1256 - .L_1255)
.L_1255:
        /*0148*/ 	.word	0x00000008
.L_1256:


//--------------------- .nv.info._ZN10layer_norm13ln_fwd_kernelINS_13Kernel_traitsI6__halfS2_S2_S2_fjLj4096ELj1ELj1ELj4ELj16ENS_18Kernel_traits_baseILj4096ES2_S2_S2_S2_fjLj128EEEEELb0ELb0ELb0ELb0EEEvNS_9FwdParamsE --------------------------
	.section	.nv.info._ZN10layer_norm13ln_fwd_kernelINS_13Kernel_traitsI6__halfS2_S2_S2_fjLj4096ELj1ELj1ELj4ELj16ENS_18Kernel_traits_baseILj4096ES2_S2_S2_S2_fjLj128EEEEELb0ELb0ELb0ELb0EEEvNS_9FwdParamsE,"",@"SHT_CUDA_INFO"
	.sectionflags	@""
	.align	4


	//----- nvinfo : EIATTR_CUDA_API_VERSION
	.align		4
        /*0000*/ 	.byte	0x04, 0x37
        /*0002*/ 	.short	(.L_1258 - .L_1257)
.L_1257:
        /*0004*/ 	.word	0x00000082


	//----- nvinfo : EIATTR_KPARAM_INFO
	.align		4
.L_1258:
        /*0008*/ 	.byte	0x04, 0x17
        /*000a*/ 	.short	(.L_1260 - .L_1259)
.L_1259:
        /*000c*/ 	.word	0x00000000
        /*0010*/ 	.short	0x0000
        /*0012*/ 	.short	0x0000
        /*0014*/ 	.byte	0x00, 0xf0, 0xa1, 0x03


	//----- nvinfo : EIATTR_SPARSE_MMA_MASK
	.align		4
.L_1260:
        /*0018*/ 	.byte	0x03, 0x50
        /*001a*/ 	.short	0x0000


	//----- nvinfo : EIATTR_MAXREG_COUNT
	.align		4
        /*001c*/ 	.byte	0x03, 0x1b
        /*001e*/ 	.short	0x00ff


	//----- nvinfo : EIATTR_NUM_BARRIERS
	.align		4
        /*0020*/ 	.byte	0x02, 0x4c
        /*0022*/ 	.byte	0x01
	.zero		1


	//----- nvinfo : EIATTR_MERCURY_ISA_VERSION
	.align		4
        /*0024*/ 	.byte	0x03, 0x5f
        /*0026*/ 	.short	0x0101


	//----- nvinfo : EIATTR_COOP_GROUP_MASK_REGIDS
	.align		4
        /*0028*/ 	.byte	0x04, 0x29
        /*002a*/ 	.short	(.L_1262 - .L_1261)


	//   ....[0]....
.L_1261:
        /*002c*/ 	.word	0xffffffff


	//   ....[1]....
        /*0030*/ 	.word	0xffffffff


	//   ....[2]....
        /*0034*/ 	.word	0xffffffff


	//   ....[3]....
        /*0038*/ 	.word	0xffffffff


	//   ....[4]....
        /*003c*/ 	.word	0xffffffff


	//   ....[5]....
        /*0040*/ 	.word	0xffffffff


	//   ....[6]....
        /*0044*/ 	.word	0xffffffff


	//   ....[7]....
        /*0048*/ 	.word	0xffffffff


	//   ....[8]....
        /*004c*/ 	.word	0xffffffff


	//   ....[9]....
        /*0050*/ 	.word	0xffffffff


	//   ....[10]....
        /*0054*/ 	.word	0xffffffff


	//   ....[11]....
        /*0058*/ 	.word	0xffffffff


	//   ....[12]....
        /*005c*/ 	.word	0xffffffff


	//   ....[13]....
        /*0060*/ 	.word	0xffffffff


	//   ....[14]....
        /*0064*/ 	.word	0xffffffff


	//   ....[15]....
        /*0068*/ 	.word	0xffffffff


	//   ....[16]....
        /*006c*/ 	.word	0xffffffff


	//   ....[17]....
        /*0070*/ 	.word	0xffffffff


	//   ....[18]....
        /*0074*/ 	.word	0x05000077


	//   ....[19]....
        /*0078*/ 	.word	0x05000077


	//   ....[20]....
        /*007c*/ 	.word	0x05000077


	//   ....[21]....
        /*0080*/ 	.word	0x05000077


	//   ....[22]....
        /*0084*/ 	.word	0x05000077


	//   ....[23]....
        /*0088*/ 	.word	0x05000077


	//   ....[24]....
        /*008c*/ 	.word	0x05000077


	//   ....[25]....
        /*0090*/ 	.word	0x05000077


	//   ....[26]....
        /*0094*/ 	.word	0x05000077


	//   ....[27]....
        /*0098*/ 	.word	0x05000077


	//----- nvinfo : EIATTR_COOP_GROUP_INSTR_OFFSETS
	.align		4
.L_1262:
        /*009c*/ 	.byte	0x04, 0x28
        /*009e*/ 	.short	(.L_1264 - .L_1263)


	//   ....[0]....
.L_1263:
        /*00a0*/ 	.word	0x00002500


	//   ....[1]....
        /*00a4*/ 	.word	0x00002520


	//   ....[2]....
        /*00a8*/ 	.word	0x00002540


	//   ....[3]....
        /*00ac*/ 	.word	0x00002560


	//   ....[4]....
        /*00b0*/ 	.word	0x00002580


	//   ....[5]....
        /*00b4*/ 	.word	0x000029c0


	//   ....[6]....
        /*00b8*/ 	.word	0x000029e0


	//   ....[7]....
        /*00bc*/ 	.word	0x00002a00


	//   ....[8]....
        /*00c0*/ 	.word	0x00002a20


	//   ....[9]....
        /*00c4*/ 	.word	0x00002a40


	//   ....[10]....
        /*00c8*/ 	.word	0x00002b80


	//   ....[11]....
        /*00cc*/ 	.word	0x00002c20


	//   ....[12]....
        /*00d0*/ 	.word	0x00002c40


	//   ....[13]....
        /*00d4*/ 	.word	0x00002cf0


	//   ....[14]....
        /*00d8*/ 	.word	0x00002d10


	//   ....[15]....
        /*00dc*/ 	.word	0x00002d50


	//   ....[16]....
        /*00e0*/ 	.word	0x00002dc0


	//   ....[17]....
        /*00e4*/ 	.word	0x00002e00


	//   ....[18]....
        /*00e8*/ 	.word	0x00003870


	//   ....[19]....
        /*00ec*/ 	.word	0x000038e0


	//   ....[20]....
        /*00f0*/ 	.word	0x00003950


	//   ....[21]....
        /*00f4*/ 	.word	0x000039c0


	//   ....[22]....
        /*00f8*/ 	.word	0x00003a30


	//   ....[23]....
        /*00fc*/ 	.word	0x00003ec0


	//   ....[24]....
        /*0100*/ 	.word	0x00003f30


	//   ....[25]....
        /*0104*/ 	.word	0x00003fa0


	//   ....[26]....
        /*0108*/ 	.word	0x00004010


	//   ....[27]....
        /*010c*/ 	.word	0x00004080


	//----- nvinfo : EIATTR_EXIT_INSTR_OFFSETS
	.align		4
.L_1264:
        /*0110*/ 	.byte	0x04, 0x1c
        /*0112*/ 	.short	(.L_1266 - .L_1265)


	//   ....[0]....
.L_1265:
        /*0114*/ 	.word	0x00000530


	//   ....[1]....
        /*0118*/ 	.word	0x00003810


	//----- nvinfo : EIATTR_MAX_THREADS
	.align		4
.L_1266:
        /*011c*/ 	.byte	0x04, 0x05
        /*011e*/ 	.short	(.L_1268 - .L_1267)
.L_1267:
        /*0120*/ 	.word	0x00000080
        /*0124*/ 	.word	0x00000001
        /*0128*/ 	.word	0x00000001


	//----- nvinfo : EIATTR_CRS_STACK_SIZE
	.align		4
.L_1268:
        /*012c*/ 	.byte	0x04, 0x1e
        /*012e*/ 	.short	(.L_1270 - .L_1269)
.L_1269:
        /*0130*/ 	.word	0x00000000


	//----- nvinfo : EIATTR_CBANK_PARAM_SIZE
	.align		4
.L_1270:
        /*0134*/ 	.byte	0x03, 0x19
        /*0136*/ 	.short	0x00e8


	//----- nvinfo : EIATTR_PARAM_CBANK
	.align		4
        /*0138*/ 	.byte	0x04, 0x0a
        /*013a*/ 	.short	(.L_1272 - .L_1271)
	.align		4
.L_1271:
        /*013c*/ 	.word	index@(.nv.constant0._ZN10layer_norm13ln_fwd_kernelINS_13Kernel_traitsI6__halfS2_S2_S2_fjLj4096ELj1ELj1ELj4ELj16ENS_18Kernel_traits_baseILj4096ES2_S2_S2_S2_fjLj128EEEEELb0ELb0ELb0ELb0EEEvNS_9FwdParamsE)
        /*0140*/ 	.short	0x0210
        /*0142*/ 	.short	0x00e8


	//----- nvinfo : EIATTR_SW_WAR
	.align		4
.L_1272:
        /*0144*/ 	.byte	0x04, 0x36
        /*0146*/ 	.short	(.L_1274 - .L_1273)
.L_1273:
        /*0148*/ 	.word	0x00000008
.L_1274:


//--------------------- .nv.info._ZN10layer_norm13ln_fwd_kernelINS_13Kernel_traitsI6__halfS2_S2_S2_fjLj4096ELj1ELj1ELj4ELj16ENS_18Kernel_traits_baseILj4096ES2_S2_S2_S2_fjLj128EEEEELb0ELb0ELb0ELb1EEEvNS_9FwdParamsE --------------------------
	.section	.nv.info._ZN10layer_norm13ln_fwd_kernelINS_13Kernel_traitsI6__halfS2_S2_S2_fjLj4096ELj1ELj1ELj4ELj16ENS_18Kernel_traits_baseILj4096ES2_S2_S2_S2_fjLj128EEEEELb0ELb0ELb0ELb1EEEvNS_9FwdParamsE,"",@"SHT_CUDA_INFO"
	.sectionflags	@""
	.align	4


	//----- nvinfo : EIATTR_CUDA_API_VERSION
	.align		4
        /*0000*/ 	.byte	0x04, 0x37
        /*0002*/ 	.short	(.L_1276 - .L_1275)
.L_1275:
        /*0004*/ 	.word	0x00000082


	//----- nvinfo : EIATTR_KPARAM_INFO
	.align		4
.L_1276:
        /*0008*/ 	.byte	0x04, 0x17
        /*000a*/ 	.short	(.L_1278 - .L_1277)
.L_1277:
        /*000c*/ 	.word	0x00000000
        /*0010*/ 	.short	0x0000
        /*0012*/ 	.short	0x0000
        /*0014*/ 	.byte	0x00, 0xf0, 0xa1, 0x03


	//----- nvinfo : EIATTR_SPARSE_MMA_MASK
	.align		4
.L_1278:
        /*0018*/ 	.byte	0x03, 0x50
        /*001a*/ 	.short	0x0000


	//----- nvinfo : EIATTR_MAXREG_COUNT
	.align		4
        /*001c*/ 	.byte	0x03, 0x1b
        /*001e*/ 	.short	0x00ff


	//----- nvinfo : EIATTR_NUM_BARRIERS
	.align		4
        /*0020*/ 	.byte	0x02, 0x4c
        /*0022*/ 	.byte	0x01
	.zero		1


	//----- nvinfo : EIATTR_MERCURY_ISA_VERSION
	.align		4
        /*0024*/ 	.byte	0x03, 0x5f
        /*0026*/ 	.short	0x0101


	//----- nvinfo : EIATTR_COOP_GROUP_MASK_REGIDS
	.align		4
        /*0028*/ 	.byte	0x04, 0x29
        /*002a*/ 	.short	(.L_1280 - .L_1279)


	//   ....[0]....
.L_1279:
        /*002c*/ 	.word	0xffffffff


	//   ....[1]....
        /*0030*/ 	.word	0xffffffff


	//   ....[2]....
        /*0034*/ 	.word	0xffffffff


	//   ....[3]....
        /*0038*/ 	.word	0xffffffff


	//   ....[4]....
        /*003c*/ 	.word	0xffffffff


	//   ....[5]....
        /*0040*/ 	.word	0xffffffff


	//   ....[6]....
        /*0044*/ 	.word	0xffffffff


	//   ....[7]....
        /*0048*/ 	.word	0xffffffff


	//   ....[8]....
        /*004c*/ 	.word	0xffffffff


	//   ....[9]....
        /*0050*/ 	.word	0xffffffff


	//   ....[10]....
        /*0054*/ 	.word	0xffffffff


	//   ....[11]....
        /*0058*/ 	.word	0xffffffff


	//   ....[12]....
        /*005c*/ 	.word	0xffffffff


	//   ....[13]....
        /*0060*/ 	.word	0xffffffff


	//   ....[14]....
        /*0064*/ 	.word	0xffffffff


	//   ....[15]....
        /*0068*/ 	.word	0xffffffff


	//   ....[16]....
        /*006c*/ 	.word	0xffffffff


	//   ....[17]....
        /*0070*/ 	.word	0xffffffff


	//   ....[18]....
        /*0074*/ 	.word	0x05000027


	//   ....[19]....
        /*0078*/ 	.word	0x05000027


	//   ....[20]....
        /*007c*/ 	.word	0x05000027


	//   ....[21]....
        /*0080*/ 	.word	0x05000027


	//   ....[22]....
        /*0084*/ 	.word	0x05000027


	//   ....[23]....
        /*0088*/ 	.word	0x05000027


	//   ....[24]....
        /*008c*/ 	.word	0x05000027


	//   ....[25]....
        /*0090*/ 	.word	0x05000027


	//   ....[26]....
        /*0094*/ 	.word	0x05000027


	//   ....[27]....
        /*0098*/ 	.word	0x05000027


	//----- nvinfo : EIATTR_COOP_GROUP_INSTR_OFFSETS
	.align		4
.L_1280:
        /*009c*/ 	.byte	0x04, 0x28
        /*009e*/ 	.short	(.L_1282 - .L_1281)


	//   ....[0]....
.L_1281:
        /*00a0*/ 	.word	0x00001f10


	//   ....[1]....
        /*00a4*/ 	.word	0x00001f30


	//   ....[2]....
        /*00a8*/ 	.word	0x00001f50


	//   ....[3]....
        /*00ac*/ 	.word	0x00001f70


	//   ....[4]....
        /*00b0*/ 	.word	0x00001f90


	//   ....[5]....
        /*00b4*/ 	.word	0x000023c0


	//   ....[6]....
        /*00b8*/ 	.word	0x000023e0


	//   ....[7]....
        /*00bc*/ 	.word	0x00002400


	//   ....[8]....
        /*00c0*/ 	.word	0x00002420


	//   ....[9]....
        /*00c4*/ 	.word	0x00002440


	//   ....[10]....
        /*00c8*/ 	.word	0x00002590


	//   ....[11]....
        /*00cc*/ 	.word	0x000025c0


	//   ....[12]....
        /*00d0*/ 	.word	0x00002620


	//   ....[13]....
        /*00d4*/ 	.word	0x00002640


	//   ....[14]....
        /*00d8*/ 	.word	0x000026b0


	//   ....[15]....
        /*00dc*/ 	.word	0x00002760


	//   ....[16]....
        /*00e0*/ 	.word	0x000027b0


	//   ....[17]....
        /*00e4*/ 	.word	0x000027c0


	//   ....[18]....
        /*00e8*/ 	.word	0x000030f0


	//   ....[19]....
        /*00ec*/ 	.word	0x00003140


	//   ....[20]....
        /*00f0*/ 	.word	0x000031a0


	//   ....[21]....
        /*00f4*/ 	.word	0x00003200


	//   ....[22]....
        /*00f8*/ 	.word	0x00003260


	//   ....[23]....
        /*00fc*/ 	.word	0x000036e0


	//   ....[24]....
        /*0100*/ 	.word	0x00003730


	//   ....[25]....
        /*0104*/ 	.word	0x00003790


	//   ....[26]....
        /*0108*/ 	.word	0x000037f0


	//   ....[27]....
        /*010c*/ 	.word	0x00003850


	//----- nvinfo : EIATTR_EXIT_INSTR_OFFSETS
	.align		4
.L_1282:
        /*0110*/ 	.byte	0x04, 0x1c
        /*0112*/ 	.short	(.L_1284 - .L_1283)


	//   ....[0]....
.L_1283:
        /*0114*/ 	.word	0x000001a0


	//   ....[1]....
        /*0118*/ 	.word	0x00003090


	//----- nvinfo : EIATTR_MAX_THREADS
	.align		4
.L_1284:
        /*011c*/ 	.byte	0x04, 0x05
        /*011e*/ 	.short	(.L_1286 - .L_1285)
.L_1285:
        /*0120*/ 	.word	0x00000080
        /*0124*/ 	.word	0x00000001
        /*0128*/ 	.word	0x00000001


	//----- nvinfo : EIATTR_CRS_STACK_SIZE
	.align		4
.L_1286:
        /*012c*/ 	.byte	0x04, 0x1e
        /*012e*/ 	.short	(.L_1288 - .L_1287)
.L_1287:
        /*0130*/ 	.word	0x00000000


	//----- nvinfo : EIATTR_CBANK_PARAM_SIZE
	.align		4
.L_1288:
        /*0134*/ 	.byte	0x03, 0x19
        /*0136*/ 	.short	0x00e8


	//----- nvinfo : EIATTR_PARAM_CBANK
	.align		4
        /*0138*/ 	.byte	0x04, 0x0a
        /*013a*/ 	.short	(.L_1290 - .L_1289)
	.align		4
.L_1289:
        /*013c*/ 	.word	index@(.nv.constant0._ZN10layer_norm13ln_fwd_kernelINS_13Kernel_traitsI6__halfS2_S2_S2_fjLj4096ELj1ELj1ELj4ELj16ENS_18Kernel_traits_baseILj4096ES2_S2_S2_S2_fjLj128EEEEELb0ELb0ELb0ELb1EEEvNS_9FwdParamsE)
        /*0140*/ 	.short	0x0210
        /*0142*/ 	.short	0x00e8


	//----- nvinfo : EIATTR_SW_WAR
	.align		4
.L_1290:
        /*0144*/ 	.byte	0x04, 0x36
        /*0146*/ 	.short	(.L_1292 - .L_1291)
.L_1291:
        /*0148*/ 	.word	0x00000008
.L_1292:


//--------------------- .nv.info._ZN10layer_norm13ln_fwd_kernelINS_13Kernel_traitsI6__halfS2_S2_S2_fjLj4096ELj1ELj1ELj4ELj16ENS_18Kernel_traits_baseILj4096ES2_S2_S2_S2_fjLj128EEEEELb0ELb0ELb1ELb0EEEvNS_9FwdParamsE --------------------------
	.section	.nv.info._ZN10layer_norm13ln_fwd_kernelINS_13Kernel_traitsI6__halfS2_S2_S2_fjLj4096ELj1ELj1ELj4ELj16ENS_18Kernel_traits_baseILj4096ES2_S2_S2_S2_fjLj128EEEEELb0ELb0ELb1ELb0EEEvNS_9FwdParamsE,"",@"SHT_CUDA_INFO"
	.sectionflags	@""
	.align	4


	//----- nvinfo : EIATTR_CUDA_API_VERSION
	.align		4
        /*0000*/ 	.byte	0x04, 0x37
        /*0002*/ 	.short	(.L_1294 - .L_1293)
.L_1293:
        /*0004*/ 	.word	0x00000082


	//----- nvinfo : EIATTR_KPARAM_INFO
	.align		4
.L_1294:
        /*0008*/ 	.byte	0x04, 0x17
        /*000a*/ 	.short	(.L_1296 - .L_1295)
.L_1295:
        /*000c*/ 	.word	0x00000000
        /*0010*/ 	.short	0x0000
        /*0012*/ 	.short	0x0000
        /*0014*/ 	.byte	0x00, 0xf0, 0xa1, 0x03


	//----- nvinfo : EIATTR_SPARSE_MMA_MASK
	.align		4
.L_1296:
        /*0018*/ 	.byte	0x03, 0x50
        /*001a*/ 	.short	0x0000


	//----- nvinfo : EIATTR_MAXREG_COUNT
	.align		4
        /*001c*/ 	.byte	0x03, 0x1b
        /*001e*/ 	.short	0x00ff


	//----- nvinfo : EIATTR_NUM_BARRIERS
	.align		4
        /*0020*/ 	.byte	0x02, 0x4c
        /*0022*/ 	.byte	0x01
	.zero		1


	//----- nvinfo : EIATTR_MERCURY_ISA_VERSION
	.align		4
        /*0024*/ 	.byte	0x03, 0x5f
        /*0026*/ 	.short	0x0101


	//----- nvinfo : EIATTR_COOP_GROUP_MASK_REGIDS
	.align		4
        /*0028*/ 	.byte	0x04, 0x29
        /*002a*/ 	.short	(.L_1298 - .L_1297)


	//   ....[0]....
.L_1297:
        /*002c*/ 	.word	0xffffffff


	//   ....[1]....
        /*0030*/ 	.word	0xffffffff


	//   ....[2]....
        /*0034*/ 	.word	0xffffffff


	//   ....[3]....
        /*0038*/ 	.word	0xffffffff


	//   ....[4]....
        /*003c*/ 	.word	0xffffffff


	//   ....[5]....
        /*0040*/ 	.word	0xffffffff


	//   ....[6]....
        /*0044*/ 	.word	0xffffffff


	//   ....[7]....
        /*0048*/ 	.word	0xffffffff


	//   ....[8]....
        /*004c*/ 	.word	0xffffffff


	//   ....[9]....
        /*0050*/ 	.word	0xffffffff


	//   ....[10]....
        /*0054*/ 	.word	0xffffffff


	//   ....[11]....
        /*0058*/ 	.word	0xffffffff


	//   ....[12]....
        /*005c*/ 	.word	0xffffffff


	//   ....[13]....
        /*0060*/ 	.word	0xffffffff


	//   ....[14]....
        /*0064*/ 	.word	0xffffffff


	//   ....[15]....
        /*0068*/ 	.word	0xffffffff


	//   ....[16]....
        /*006c*/ 	.word	0xffffffff


	//   ....[17]....
        /*0070*/ 	.word	0xffffffff


	//   ....[18]....
        /*0074*/ 	.word	0x0500007b


	//   ....[19]....
        /*0078*/ 	.word	0x0500007b


	//   ....[20]....
        /*007c*/ 	.word	0x0500007b


	//   ....[21]....
        /*0080*/ 	.word	0x0500007b


	//   ....[22]....
        /*0084*/ 	.word	0x0500007b


	//   ....[23]....
        /*0088*/ 	.word	0x0500007b


	//   ....[24]....
        /*008c*/ 	.word	0x0500007b


	//   ....[25]....
        /*0090*/ 	.word	0x0500007b


	//   ....[26]....
        /*0094*/ 	.word	0x0500007b


	//   ....[27]....
        /*0098*/ 	.word	0x0500007b


	//----- nvinfo : EIATTR_COOP_GROUP_INSTR_OFFSETS
	.align		4
.L_1298:
        /*009c*/ 	.byte	0x04, 0x28
        /*009e*/ 	.short	(.L_1300 - .L_1299)


	//   ....[0]....
.L_1299:
        /*00a0*/ 	.word	0x000029b0


	//   ....[1]....
        /*00a4*/ 	.word	0x000029d0


	//   ....[2]....
        /*00a8*/ 	.word	0x000029f0


	//   ....[3]....
        /*00ac*/ 	.word	0x00002a10


	//   ....[4]....
        /*00b0*/ 	.word	0x00002a30


	//   ....[5]....
        /*00b4*/ 	.word	0x00002e70


	//   ....[6]....
        /*00b8*/ 	.word	0x00002e90


	//   ....[7]....
        /*00bc*/ 	.word	0x00002eb0


	//   ....[8]....
        /*00c0*/ 	.word	0x00002ed0


	//   ....[9]....
        /*00c4*/ 	.word	0x00002ef0


	//   ....[10]....
        /*00c8*/ 	.word	0x00003040


	//   ....[11]....
        /*00cc*/ 	.word	0x000030d0


	//   ....[12]....
        /*00d0*/ 	.word	0x00003130


	//   ....[13]....
        /*00d4*/ 	.word	0x00003160


	//   ....[14]....
        /*00d8*/ 	.word	0x000031f0


	//   ....[15]....
        /*00dc*/ 	.word	0x00003240


	//   ....[16]....
        /*00e0*/ 	.word	0x000032c0


	//   ....[17]....
        /*00e4*/ 	.word	0x000032d0


	//   ....[18]....
        /*00e8*/ 	.word	0x00003d90


	//   ....[19]....
        /*00ec*/ 	.word	0x00003df0


	//   ....[20]....
        /*00f0*/ 	.word	0x00003e50


	//   ....[21]....
        /*00f4*/ 	.word	0x00003eb0


	//   ....[22]....
        /*00f8*/ 	.word	0x00003f10


	//   ....[23]....
        /*00fc*/ 	.word	0x000043a0


	//   ....[24]....
        /*0100*/ 	.word	0x000043f0


	//   ....[25]....
        /*0104*/ 	.word	0x00004450


	//   ....[26]....
        /*0108*/ 	.word	0x000044b0


	//   ....[27]....
        /*010c*/ 	.word	0x00004510


	//----- nvinfo : EIATTR_EXIT_INSTR_OFFSETS
	.align		4
.L_1300:
        /*0110*/ 	.byte	0x04, 0x1c
        /*0112*/ 	.short	(.L_1302 - .L_1301)


	//   ....[0]....
.L_1301:
        /*0114*/ 	.word	0x000004f0


	//   ....[1]....
        /*0118*/ 	.word	0x00003d40


	//----- nvinfo : EIATTR_MAX_THREADS
	.align		4
.L_1302:
        /*011c*/ 	.byte	0x04, 0x05
        /*011e*/ 	.short	(.L_1304 - .L_1303)
.L_1303:
        /*0120*/ 	.word	0x00000080
        /*0124*/ 	.word	0x00000001
        /*0128*/ 	.word	0x00000001


	//----- nvinfo : EIATTR_CRS_STACK_SIZE
	.align		4
.L_1304:
        /*012c*/ 	.byte	0x04, 0x1e
        /*012e*/ 	.short	(.L_1306 - .L_1305)
.L_1305:
        /*0130*/ 	.word	0x00000000


	//----- nvinfo : EIATTR_CBANK_PARAM_SIZE
	.align		4
.L_1306:
        /*0134*/ 	.byte	0x03, 0x19
        /*0136*/ 	.short	0x00e8


	//----- nvinfo : EIATTR_PARAM_CBANK
	.align		4
        /*0138*/ 	.byte	0x04, 0x0a
        /*013a*/ 	.short	(.L_1308 - .L_1307)
	.align		4
.L_1307:
        /*013c*/ 	.word	index@(.nv.constant0._ZN10layer_norm13ln_fwd_kernelINS_13Kernel_traitsI6__halfS2_S2_S2_fjLj4096ELj1ELj1ELj4ELj16ENS_18Kernel_traits_baseILj4096ES2_S2_S2_S2_fjLj128EEEEELb0ELb0ELb1ELb0EEEvNS_9FwdParamsE)
        /*0140*/ 	.short	0x0210
        /*0142*/ 	.short	0x00e8


	//----- nvinfo : EIATTR_SW_WAR
	.align		4
.L_1308:
        /*0144*/ 	.byte	0x04, 0x36
        /*0146*/ 	.short	(.L_1310 - .L_1309)
.L_1309:
        /*0148*/ 	.word	0x00000008
.L_1310:


//--------------------- .nv.info._ZN10layer_norm13ln_fwd_kernelINS_13Kernel_traitsI6__halfS2_S2_S2_fjLj4096ELj1ELj1ELj4ELj16ENS_18Kernel_traits_baseILj4096ES2_S2_S2_S2_fjLj128EEEEELb0ELb0ELb1ELb1EEEvNS_9FwdParamsE --------------------------
	.section	.nv.info._ZN10layer_norm13ln_fwd_kernelINS_13Kernel_traitsI6__halfS2_S2_S2_fjLj4096ELj1ELj1ELj4ELj16ENS_18Kernel_traits_baseILj4096ES2_S2_S2_S2_fjLj128EEEEELb0ELb0ELb1ELb1EEEvNS_9FwdParamsE,"",@"SHT_CUDA_INFO"
	.sectionflags	@""
	.align	4


	//----- nvinfo : EIATTR_CUDA_API_VERSION
	.align		4
        /*0000*/ 	.byte	0x04, 0x37
        /*0002*/ 	.short	(.L_1312 - .L_1311)
.L_1311:
        /*0004*/ 	.word	0x00000082


	//----- nvinfo : EIATTR_KPARAM_INFO
	.align		4
.L_1312:
        /*0008*/ 	.byte	0x04, 0x17
        /*000a*/ 	.short	(.L_1314 - .L_1313)
.L_1313:
        /*000c*/ 	.word	0x00000000
        /*0010*/ 	.short	0x0000
        /*0012*/ 	.short	0x0000
        /*0014*/ 	.byte	0x00, 0xf0, 0xa1, 0x03


	//----- nvinfo : EIATTR_SPARSE_MMA_MASK
	.align		4
.L_1314:
        /*0018*/ 	.byte	0x03, 0x50
        /*001a*/ 	.short	0x0000


	//----- nvinfo : EIATTR_MAXREG_COUNT
	.align		4
        /*001c*/ 	.byte	0x03, 0x1b
        /*001e*/ 	.short	0x00ff


	//----- nvinfo : EIATTR_NUM_BARRIERS
	.align		4
        /*0020*/ 	.byte	0x02, 0x4c
        /*0022*/ 	.byte	0x01
	.zero		1


	//----- nvinfo : EIATTR_MERCURY_ISA_VERSION
	.align		4
        /*0024*/ 	.byte	0x03, 0x5f
        /*0026*/ 	.short	0x0101


	//----- nvinfo : EIATTR_COOP_GROUP_MASK_REGIDS
	.align		4
        /*0028*/ 	.byte	0x04, 0x29
        /*002a*/ 	.short	(.L_1316 - .L_1315)


	//   ....[0]....
.L_1315:
        /*002c*/ 	.word	0xffffffff


	//   ....[1]....
        /*0030*/ 	.word	0xffffffff


	//   ....[2]....
        /*0034*/ 	.word	0xffffffff


	//   ....[3]....
        /*0038*/ 	.word	0xffffffff


	//   ....[4]....
        /*003c*/ 	.word	0xffffffff


	//   ....[5]....
        /*0040*/ 	.word	0xffffffff


	//   ....[6]....
        /*0044*/ 	.word	0xffffffff


	//   ....[7]....
        /*0048*/ 	.word	0xffffffff


	//   ....[8]....
        /*004c*/ 	.word	0xffffffff


	//   ....[9]....
        /*0050*/ 	.word	0xffffffff


	//   ....[10]....
        /*0054*/ 	.word	0xffffffff


	//   ....[11]....
        /*0058*/ 	.word	0xffffffff


	//   ....[12]....
        /*005c*/ 	.word	0xffffffff


	//   ....[13]....
        /*0060*/ 	.word	0xffffffff


	//   ....[14]....
        /*0064*/ 	.word	0xffffffff


	//   ....[15]....
        /*0068*/ 	.word	0xffffffff


	//   ....[16]....
        /*006c*/ 	.word	0xffffffff


	//   ....[17]....
        /*0070*/ 	.word	0xffffffff


	//   ....[18]....
        /*0074*/ 	.word	0x05000071


	//   ....[19]....
        /*0078*/ 	.word	0x05000071


	//   ....[20]....
        /*007c*/ 	.word	0x05000071


	//   ....[21]....
        /*0080*/ 	.word	0x05000071


	//   ....[22]....
        /*0084*/ 	.word	0x05000071


	//   ....[23]....
        /*0088*/ 	.word	0x05000071


	//   ....[24]....
        /*008c*/ 	.word	0x05000071


	//   ....[25]....
        /*0090*/ 	.word	0x05000071


	//   ....[26]....
        /*0094*/ 	.word	0x05000071


	//   ....[27]....
        /*0098*/ 	.word	0x05000071


	//----- nvinfo : EIATTR_COOP_GROUP_INSTR_OFFSETS
	.align		4
.L_1316:
        /*009c*/ 	.byte	0x04, 0x28
        /*009e*/ 	.short	(.L_1318 - .L_1317)


	//   ....[0]....
.L_1317:
        /*00a0*/ 	.word	0x000022e0


	//   ....[1]....
        /*00a4*/ 	.word	0x00002300


	//   ....[2]....
        /*00a8*/ 	.word	0x00002320


	//   ....[3]....
        /*00ac*/ 	.word	0x00002340


	//   ....[4]....
        /*00b0*/ 	.word	0x00002360


	//   ....[5]....
        /*00b4*/ 	.word	0x00002790


	//   ....[6]....
        /*00b8*/ 	.word	0x000027b0


	//   ....[7]....
        /*00bc*/ 	.word	0x000027d0


	//   ....[8]....
        /*00c0*/ 	.word	0x000027f0


	//   ....[9]....
        /*00c4*/ 	.word	0x00002810


	//   ....[10]....
        /*00c8*/ 	.word	0x00002930


	//   ....[11]....
        /*00cc*/ 	.word	0x000029d0


	//   ....[12]....
        /*00d0*/ 	.word	0x000029f0


	//   ....[13]....
        /*00d4*/ 	.word	0x00002a00


	//   ....[14]....
        /*00d8*/ 	.word	0x00002ac0


	//   ....[15]....
        /*00dc*/ 	.word	0x00002b00


	//   ....[16]....
        /*00e0*/ 	.word	0x00002b90


	//   ....[17]....
        /*00e4*/ 	.word	0x00002bc0


	//   ....[18]....
        /*00e8*/ 	.word	0x000036b0


	//   ....[19]....
        /*00ec*/ 	.word	0x00003720


	//   ....[20]....
        /*00f0*/ 	.word	0x00003790


	//   ....[21]....
        /*00f4*/ 	.word	0x00003800


	//   ....[22]....
        /*00f8*/ 	.word	0x00003870


	//   ....[23]....
        /*00fc*/ 	.word	0x00003cf0


	//   ....[24]....
        /*0100*/ 	.word	0x00003d60


	//   ....[25]....
        /*0104*/ 	.word	0x00003dd0


	//   ....[26]....
        /*0108*/ 	.word	0x00003e40


	//   ....[27]....
        /*010c*/ 	.word	0x00003eb0


	//----- nvinfo : EIATTR_EXIT_INSTR_OFFSETS
	.align		4
.L_1318:
        /*0110*/ 	.byte	0x04, 0x1c
        /*0112*/ 	.short	(.L_1320 - .L_1319)


	//   ....[0]....
.L_1319:
        /*0114*/ 	.word	0x00000160


	//   ....[1]....
        /*0118*/ 	.word	0x00003650


	//----- nvinfo : EIATTR_MAX_THREADS
	.align		4
.L_1320:
        /*011c*/ 	.byte	0x04, 0x05
        /*011e*/ 	.short	(.L_1322 - .L_1321)
.L_1321:
        /*0120*/ 	.word	0x00000080
        /*0124*/ 	.word	0x00000001
        /*0128*/ 	.word	0x00000001


	//----- nvinfo : EIATTR_CRS_STACK_SIZE
	.align		4
.L_1322:
        /*012c*/ 	.byte	0x04, 0x1e
        /*012e*/ 	.short	(.L_1324 - .L_1323)
.L_1323:
        /*0130*/ 	.word	0x00000000


	//----- nvinfo : EIATTR_CBANK_PARAM_SIZE
	.align		4
.L_1324:
        /*0134*/ 	.byte	0x03, 0x19
        /*0136*/ 	.short	0x00e8


	//----- nvinfo : EIATTR_PARAM_CBANK
	.align		4
        /*0138*/ 	.byte	0x04, 0x0a
        /*013a*/ 	.short	(.L_1326 - .L_1325)
	.align		4
.L_1325:
        /*013c*/ 	.word	index@(.nv.constant0._ZN10layer_norm13ln_fwd_kernelINS_13Kernel_traitsI6__halfS2_S2_S2_fjLj4096ELj1ELj1ELj4ELj16ENS_18Kernel_traits_baseILj4096ES2_S2_S2_S2_fjLj128EEEEELb0ELb0ELb1ELb1EEEvNS_9FwdParamsE)
        /*0140*/ 	.short	0x0210
        /*0142*/ 	.short	0x00e8


	//----- nvinfo : EIATTR_SW_WAR
	.align		4
.L_1326:
        /*0144*/ 	.byte	0x04, 0x36
        /*0146*/ 	.short	(.L_1328 - .L_1327)
.L_1327:
        /*0148*/ 	.word	0x00000008
.L_1328:


//--------------------- .nv.info._ZN10layer_norm13ln_fwd_kernelINS_13Kernel_traitsI6__halfS2_S2_S2_fjLj4096ELj1ELj1ELj4ELj16ENS_18Kernel_traits_baseILj4096ES2_S2_S2_S2_fjLj128EEEEELb0ELb1ELb0ELb0EEEvNS_9FwdParamsE --------------------------
	.section	.nv.info._ZN10layer_norm13ln_fwd_kernelINS_13Kernel_traitsI6__halfS2_S2_S2_fjLj4096ELj1ELj1ELj4ELj16ENS_18Kernel_traits_baseILj4096ES2_S2_S2_S2_fjLj128EEEEELb0ELb1ELb0ELb0EEEvNS_9FwdParamsE,"",@"SHT_CUDA_INFO"
	.sectionflags	@""
	.align	4


	//----- nvinfo : EIATTR_CUDA_API_VERSION
	.align		4
        /*0000*/ 	.byte	0x04, 0x37
        /*0002*/ 	.short	(.L_1330 - .L_1329)
.L_1329:
        /*0004*/ 	.word	0x00000082


	//----- nvinfo : EIATTR_KPARAM_INFO
	.align		4
.L_1330:
        /*0008*/ 	.byte	0x04, 0x17
        /*000a*/ 	.short	(.L_1332 - .L_1331)
.L_1331:
        /*000c*/ 	.word	0x00000000
        /*0010*/ 	.short	0x0000
        /*0012*/ 	.short	0x0000
        /*0014*/ 	.byte	0x00, 0xf0, 0xa1, 0x03


	//----- nvinfo : EIATTR_SPARSE_MMA_MASK
	.align		4
.L_1332:
        /*0018*/ 	.byte	0x03, 0x50
        /*001a*/ 	.short	0x0000


	//----- nvinfo : EIATTR_MAXREG_COUNT
	.align		4
        /*001c*/ 	.byte	0x03, 0x1b
        /*001e*/ 	.short	0x00ff


	//----- nvinfo : EIATTR_NUM_BARRIERS
	.align		4
        /*0020*/ 	.byte	0x02, 0x4c
        /*0022*/ 	.byte	0x01
	.zero		1


	//----- nvinfo : EIATTR_MERCURY_ISA_VERSION
	.align		4
        /*0024*/ 	.byte	0x03, 0x5f
        /*0026*/ 	.short	0x0101


	//----- nvinfo : EIATTR_COOP_GROUP_MASK_REGIDS
	.align		4
        /*0028*/ 	.byte	0x04, 0x29
        /*002a*/ 	.short	(.L_1334 - .L_1333)


	//   ....[0]....
.L_1333:
        /*002c*/ 	.word	0xffffffff


	//   ....[1]....
        /*0030*/ 	.word	0xffffffff


	//   ....[2]....
        /*0034*/ 	.word	0xffffffff


	//   ....[3]....
        /*0038*/ 	.word	0xffffffff


	//   ....[4]....
        /*003c*/ 	.word	0xffffffff


	//   ....[5]....
        /*0040*/ 	.word	0xffffffff


	//   ....[6]....
        /*0044*/ 	.word	0xffffffff


	//   ....[7]....
        /*0048*/ 	.word	0xffffffff


	//   ....[8]....
        /*004c*/ 	.word	0xffffffff


	//   ....[9]....
        /*0050*/ 	.word	0xffffffff


	//   ....[10]....
        /*0054*/ 	.word	0xffffffff


	//   ....[11]....
        /*0058*/ 	.word	0xffffffff


	//   ....[12]....
        /*005c*/ 	.word	0xffffffff


	//   ....[13]....
        /*0060*/ 	.word	0xffffffff


	//   ....[14]....
        /*0064*/ 	.word	0xffffffff


	//   ....[15]....
        /*0068*/ 	.word	0xffffffff


	//   ....[16]....
        /*006c*/ 	.word	0xffffffff


	//   ....[17]....
        /*0070*/ 	.word	0xffffffff


	//   ....[18]....
        /*0074*/ 	.word	0x05000095


	//   ....[19]....
        /*0078*/ 	.word	0x05000095


	//   ....[20]....
        /*007c*/ 	.word	0x05000095


	//   ....[21]....
        /*0080*/ 	.word	0x05000095


	//   ....[22]....
        /*0084*/ 	.word	0x05000095


	//   ....[23]....
        /*0088*/ 	.word	0x05000095


	//   ....[24]....
        /*008c*/ 	.word	0x05000095


	//   ....[25]....
        /*0090*/ 	.word	0x05000095


	//   ....[26]....
        /*0094*/ 	.word	0x05000095


	//   ....[27]....
        /*0098*/ 	.word	0x05000095


	//----- nvinfo : EIATTR_COOP_GROUP_INSTR_OFFSETS
	.align		4
.L_1334:
        /*009c*/ 	.byte	0x04, 0x28
        /*009e*/ 	.short	(.L_1336 - .L_1335)


	//   ....[0]....
.L_1335:
        /*00a0*/ 	.word	0x00002030


	//   ....[1]....
        /*00a4*/ 	.word	0x00002050


	//   ....[2]....
        /*00a8*/ 	.word	0x00002070


	//   ....[3]....
        /*00ac*/ 	.word	0x00002090


	//   ....[4]....
        /*00b0*/ 	.word	0x000020b0


	//   ....[5]....
        /*00b4*/ 	.word	0x000024f0


	//   ....[6]....
        /*00b8*/ 	.word	0x00002510


	//   ....[7]....
        /*00bc*/ 	.word	0x00002530


	//   ....[8]....
        /*00c0*/ 	.word	0x00002550


	//   ....[9]....
        /*00c4*/ 	.word	0x00002570


	//   ....[10]....
        /*00c8*/ 	.word	0x00002710


	//   ....[11]....
        /*00cc*/ 	.word	0x00002760


	//   ....[12]....
        /*00d0*/ 	.word	0x00002780


	//   ....[13]....
        /*00d4*/ 	.word	0x00002790


	//   ....[14]....
        /*00d8*/ 	.word	0x00002850


	//   ....[15]....
        /*00dc*/ 	.word	0x00002880


	//   ....[16]....
        /*00e0*/ 	.word	0x00002920


	//   ....[17]....
        /*00e4*/ 	.word	0x00002950


	//   ....[18]....
        /*00e8*/ 	.word	0x00003380


	//   ....[19]....
        /*00ec*/ 	.word	0x000033f0


	//   ....[20]....
        /*00f0*/ 	.word	0x00003460


	//   ....[21]....
        /*00f4*/ 	.word	0x000034d0


	//   ....[22]....
        /*00f8*/ 	.word	0x00003540


	//   ....[23]....
        /*00fc*/ 	.word	0x000039c0


	//   ....[24]....
        /*0100*/ 	.word	0x00003a30


	//   ....[25]....
        /*0104*/ 	.word	0x00003aa0


	//   ....[26]....
        /*0108*/ 	.word	0x00003b10


	//   ....[27]....
        /*010c*/ 	.word	0x00003b80


	//----- nvinfo : EIATTR_EXIT_INSTR_OFFSETS
	.align		4
.L_1336:
        /*0110*/ 	.byte	0x04, 0x1c
        /*0112*/ 	.short	(.L_1338 - .L_1337)


	//   ....[0]....
.L_1337:
        /*0114*/ 	.word	0x000005e0


	//   ....[1]....
        /*0118*/ 	.word	0x00003320


	//----- nvinfo : EIATTR_MAX_THREADS
	.align		4
.L_1338:
        /*011c*/ 	.byte	0x04, 0x05
        /*011e*/ 	.short	(.L_1340 - .L_1339)
.L_1339:
        /*0120*/ 	.word	0x00000080
        /*0124*/ 	.word	0x00000001
        /*0128*/ 	.word	0x00000001


	//----- nvinfo : EIATTR_CRS_STACK_SIZE
	.align		4
.L_1340:
        /*012c*/ 	.byte	0x04, 0x1e
        /*012e*/ 	.short	(.L_1342 - .L_1341)
.L_1341:
        /*0130*/ 	.word	0x00000000


	//----- nvinfo : EIATTR_CBANK_PARAM_SIZE
	.align		4
.L_1342:
        /*0134*/ 	.byte	0x03, 0x19
        /*0136*/ 	.short	0x00e8


	//----- nvinfo : EIATTR_PARAM_CBANK
	.align		4
        /*0138*/ 	.byte	0x04, 0x0a
        /*013a*/ 	.short	(.L_1344 - .L_1343)
	.align		4
.L_1343:
        /*013c*/ 	.word	index@(.nv.constant0._ZN10layer_norm13ln_fwd_kernelINS_13Kernel_traitsI6__halfS2_S2_S2_fjLj4096ELj1ELj1ELj4ELj16ENS_18Kernel_traits_baseILj4096ES2_S2_S2_S2_fjLj128EEEEELb0ELb1ELb0ELb0EEEvNS_9FwdParamsE)
        /*0140*/ 	.short	0x0210
        /*0142*/ 	.short	0x00e8


	//----- nvinfo : EIATTR_SW_WAR
	.align		4
.L_1344:
        /*0144*/ 	.byte	0x04, 0x36
        /*0146*/ 	.short	(.L_1346 - .L_1345)
.L_1345:
        /*0148*/ 	.word	0x00000008
.L_1346:


//--------------------- .nv.info._ZN10layer_norm13ln_fwd_kernelINS_13Kernel_traitsI6__halfS2_S2_S2_fjLj4096ELj1ELj1ELj4ELj16ENS_18Kernel_traits_baseILj4096ES2_S2_S2_S2_fjLj128EEEEELb0ELb1ELb0ELb1EEEvNS_9FwdParamsE --------------------------
	.section	.nv.info._ZN10layer_norm13ln_fwd_kernelINS_13Kernel_traitsI6__halfS2_S2_S2_fjLj4096ELj1ELj1ELj4ELj16ENS_18Kernel_traits_baseILj4096ES2_S2_S2_S2_fjLj128EEEEELb0ELb1ELb0ELb1EEEvNS_9FwdParamsE,"",@"SHT_CUDA_INFO"
	.sectionflags	@""
	.align	4


	//----- nvinfo : EIATTR_CUDA_API_VERSION
	.align		4
        /*0000*/ 	.byte	0x04, 0x37
        /*0002*/ 	.short	(.L_1348 - .L_1347)
.L_1347:
        /*0004*/ 	.word	0x00000082


	//----- nvinfo : EIATTR_KPARAM_INFO
	.align		4
.L_1348:
        /*0008*/ 	.byte	0x04, 0x17
        /*000a*/ 	.short	(.L_1350 - .L_1349)
.L_1349:
        /*000c*/ 	.word	0x00000000
        /*0010*/ 	.short	0x0000
        /*0012*/ 	.short	0x0000
        /*0014*/ 	.byte	0x00, 0xf0, 0xa1, 0x03


	//----- nvinfo : EIATTR_SPARSE_MMA_MASK
	.align		4
.L_1350:
        /*0018*/ 	.byte	0x03, 0x50
        /*001a*/ 	.short	0x0000


	//----- nvinfo : EIATTR_MAXREG_COUNT
	.align		4
        /*001c*/ 	.byte	0x03, 0x1b
        /*001e*/ 	.short	0x00ff


	//----- nvinfo : EIATTR_NUM_BARRIERS
	.align		4
        /*0020*/ 	.byte	0x02, 0x4c
        /*0022*/ 	.byte	0x01
	.zero		1


	//----- nvinfo : EIATTR_MERCURY_ISA_VERSION
	.align		4
        /*0024*/ 	.byte	0x03, 0x5f
        /*0026*/ 	.short	0x0101


	//----- nvinfo : EIATTR_COOP_GROUP_MASK_REGIDS
	.align		4
        /*0028*/ 	.byte	0x04, 0x29
        /*002a*/ 	.short	(.L_1352 - .L_1351)


	//   ....[0]....
.L_1351:
        /*002c*/ 	.word	0xffffffff


	//   ....[1]....
        /*0030*/ 	.word	0xffffffff


	//   ....[2]....
        /*0034*/ 	.word	0xffffffff


	//   ....[3]....
        /*0038*/ 	.word	0xffffffff


	//   ....[4]....
        /*003c*/ 	.word	0xffffffff


	//   ....[5]....
        /*0040*/ 	.word	0xffffffff


	//   ....[6]....
        /*0044*/ 	.word	0xffffffff


	//   ....[7]....
        /*0048*/ 	.word	0xffffffff


	//   ....[8]....
        /*004c*/ 	.word	0xffffffff


	//   ....[9]....
        /*0050*/ 	.word	0xffffffff


	//   ....[10]....
        /*0054*/ 	.word	0xffffffff


	//   ....[11]....
        /*0058*/ 	.word	0xffffffff


	//   ....[12]....
        /*005c*/ 	.word	0xffffffff


	//   ....[13]....
        /*0060*/ 	.word	0xffffffff


	//   ....[14]....
        /*0064*/ 	.word	0xffffffff


	//   ....[15]....
        /*0068*/ 	.word	0xffffffff


	//   ....[16]....
        /*006c*/ 	.word	0xffffffff


	//   ....[17]....
        /*0070*/ 	.word	0xffffffff


	//   ....[18]....
        /*0074*/ 	.word	0x05000092


	//   ....[19]....
        /*0078*/ 	.word	0x05000092


	//   ....[20]....
        /*007c*/ 	.word	0x05000092


	//   ....[21]....
        /*0080*/ 	.word	0x05000092


	//   ....[22]....
        /*0084*/ 	.word	0x05000092


	//   ....[23]....
        /*0088*/ 	.word	0x05000092


	//   ....[24]....
        /*008c*/ 	.word	0x05000092


	//   ....[25]....
        /*0090*/ 	.word	0x05000092


	//   ....[26]....
        /*0094*/ 	.word	0x05000092


	//   ....[27]....
        /*0098*/ 	.word	0x05000092


	//----- nvinfo : EIATTR_COOP_GROUP_INSTR_OFFSETS
	.align		4
.L_1352:
        /*009c*/ 	.byte	0x04, 0x28
        /*009e*/ 	.short	(.L_1354 - .L_1353)


	//   ....[0]....
.L_1353:
        /*00a0*/ 	.word	0x00001a80


	//   ....[1]....
        /*00a4*/ 	.word	0x00001aa0


	//   ....[2]....
        /*00a8*/ 	.word	0x00001ac0


	//   ....[3]....
        /*00ac*/ 	.word	0x00001ae0


	//   ....[4]....
        /*00b0*/ 	.word	0x00001b00


	//   ....[5]....
        /*00b4*/ 	.word	0x00001f30


	//   ....[6]....
        /*00b8*/ 	.word	0x00001f50


	//   ....[7]....
        /*00bc*/ 	.word	0x00001f70


	//   ....[8]....
        /*00c0*/ 	.word	0x00001f90


	//   ....[9]....
        /*00c4*/ 	.word	0x00001fb0


	//   ....[10]....
        /*00c8*/ 	.word	0x00002100


	//   ....[11]....
        /*00cc*/ 	.word	0x00002170


	//   ....[12]....
        /*00d0*/ 	.word	0x00002180


	//   ....[13]....
        /*00d4*/ 	.word	0x00002190


	//   ....[14]....
        /*00d8*/ 	.word	0x00002250


	//   ....[15]....
        /*00dc*/ 	.word	0x00002280


	//   ....[16]....
        /*00e0*/ 	.word	0x00002340


	//   ....[17]....
        /*00e4*/ 	.word	0x00002350


	//   ....[18]....
        /*00e8*/ 	.word	0x00002c70


	//   ....[19]....
        /*00ec*/ 	.word	0x00002ce0


	//   ....[20]....
        /*00f0*/ 	.word	0x00002d50


	//   ....[21]....
        /*00f4*/ 	.word	0x00002dc0


	//   ....[22]....
        /*00f8*/ 	.word	0x00002e30


	//   ....[23]....
        /*00fc*/ 	.word	0x000032b0


	//   ....[24]....
        /*0100*/ 	.word	0x00003320


	//   ....[25]....
        /*0104*/ 	.word	0x00003390


	//   ....[26]....
        /*0108*/ 	.word	0x00003400


	//   ....[27]....
        /*010c*/ 	.word	0x00003470


	//----- nvinfo : EIATTR_EXIT_INSTR_OFFSETS
	.align		4
.L_1354:
        /*0110*/ 	.byte	0x04, 0x1c
        /*0112*/ 	.short	(.L_1356 - .L_1355)


	//   ....[0]....
.L_1355:
        /*0114*/ 	.word	0x000001a0


	//   ....[1]....
        /*0118*/ 	.word	0x00002c10


	//----- nvinfo : EIATTR_MAX_THREADS
	.align		4
.L_1356:
        /*011c*/ 	.byte	0x04, 0x05
        /*011e*/ 	.short	(.L_1358 - .L_1357)
.L_1357:
        /*0120*/ 	.word	0x00000080
        /*0124*/ 	.word	0x00000001
        /*0128*/ 	.word	0x00000001


	//----- nvinfo : EIATTR_CRS_STACK_SIZE
	.align		4
.L_1358:
        /*012c*/ 	.byte	0x04, 0x1e
        /*012e*/ 	.short	(.L_1360 - .L_1359)
.L_1359:
        /*0130*/ 	.word	0x00000000


	//----- nvinfo : EIATTR_CBANK_PARAM_SIZE
	.align		4
.L_1360:
        /*0134*/ 	.byte	0x03, 0x19
        /*0136*/ 	.short	0x00e8


	//----- nvinfo : EIATTR_PARAM_CBANK
	.align		4
        /*0138*/ 	.byte	0x04, 0x0a
        /*013a*/ 	.short	(.L_1362 - .L_1361)
	.align		4
.L_1361:
        /*013c*/ 	.word	index@(.nv.constant0._ZN10layer_norm13ln_fwd_kernelINS_13Kernel_traitsI6__halfS2_S2_S2_fjLj4096ELj1ELj1ELj4ELj16ENS_18Kernel_traits_baseILj4096ES2_S2_S2_S2_fjLj128EEEEELb0ELb1ELb0ELb1EEEvNS_9FwdParamsE)
        /*0140*/ 	.short	0x0210
        /*0142*/ 	.short	0x00e8


	//----- nvinfo : EIATTR_SW_WAR
	.align		4
.L_1362:
        /*0144*/ 	.byte	0x04, 0x36
        /*0146*/ 	.short	(.L_1364 - .L_1363)
.L_1363:
        /*0148*/ 	.word	0x00000008
.L_1364:


//--------------------- .nv.info._ZN10layer_norm13ln_fwd_kernelINS_13Kernel_traitsI6__halfS2_S2_S2_fjLj4096ELj1ELj1ELj4ELj16ENS_18Kernel_traits_baseILj4096ES2_S2_S2_S2_fjLj128EEEEELb0ELb1ELb1ELb0EEEvNS_9FwdParamsE --------------------------
	.section	.nv.info._ZN10layer_norm13ln_fwd_kernelINS_13Kernel_traitsI6__halfS2_S2_S2_fjLj4096ELj1ELj1ELj4ELj16ENS_18Kernel_traits_baseILj4096ES2_S2_S2_S2_fjLj128EEEEELb0ELb1ELb1ELb0EEEvNS_9FwdParamsE,"",@"SHT_CUDA_INFO"
	.sectionflags	@""
	.align	4


	//----- nvinfo : EIATTR_CUDA_API_VERSION
	.align		4
        /*0000*/ 	.byte	0x04, 0x37
        /*0002*/ 	.short	(.L_1366 - .L_1365)
.L_1365:
        /*0004*/ 	.word	0x00000082


	//----- nvinfo : EIATTR_KPARAM_INFO
	.align		4
.L_1366:
        /*0008*/ 	.byte	0x04, 0x17
        /*000a*/ 	.short	(.L_1368 - .L_1367)
.L_1367:
        /*000c*/ 	.word	0x00000000
        /*0010*/ 	.short	0x0000
        /*0012*/ 	.short	0x0000
        /*0014*/ 	.byte	0x00, 0xf0, 0xa1, 0x03


	//----- nvinfo : EIATTR_SPARSE_MMA_MASK
	.align		4
.L_1368:
        /*0018*/ 	.byte	0x03, 0x50
        /*001a*/ 	.short	0x0000


	//----- nvinfo : EIATTR_MAXREG_COUNT
	.align		4
        /*001c*/ 	.byte	0x03, 0x1b
        /*001e*/ 	.short	0x00ff


	//----- nvinfo : EIATTR_NUM_BARRIERS
	.align		4
        /*0020*/ 	.byte	0x02, 0x4c
        /*0022*/ 	.byte	0x01
	.zero		1


	//----- nvinfo : EIATTR_MERCURY_ISA_VERSION
	.align		4
        /*0024*/ 	.byte	0x03, 0x5f
        /*0026*/ 	.short	0x0101


	//----- nvinfo : EIATTR_COOP_GROUP_MASK_REGIDS
	.align		4
        /*0028*/ 	.byte	0x04, 0x29
        /*002a*/ 	.short	(.L_1370 - .L_1369)


	//   ....[0]....
.L_1369:
        /*002c*/ 	.word	0xffffffff


	//   ....[1]....
        /*0030*/ 	.word	0xffffffff


	//   ....[2]....
        /*0034*/ 	.word	0xffffffff


	//   ....[3]....
        /*0038*/ 	.word	0xffffffff


	//   ....[4]....
        /*003c*/ 	.word	0xffffffff


	//   ....[5]....
        /*0040*/ 	.word	0xffffffff


	//   ....[6]....
        /*0044*/ 	.word	0xffffffff


	//   ....[7]....
        /*0048*/ 	.word	0xffffffff


	//   ....[8]....
        /*004c*/ 	.word	0xffffffff


	//   ....[9]....
        /*0050*/ 	.word	0xffffffff


	//   ....[10]....
        /*0054*/ 	.word	0xffffffff


	//   ....[11]....
        /*0058*/ 	.word	0xffffffff


	//   ....[12]....
        /*005c*/ 	.word	0xffffffff


	//   ....[13]....
        /*0060*/ 	.word	0xffffffff


	//   ....[14]....
        /*0064*/ 	.word	0xffffffff


	//   ....[15]....
        /*0068*/ 	.word	0xffffffff


	//   ....[16]....
        /*006c*/ 	.word	0xffffffff


	//   ....[17]....
        /*0070*/ 	.word	0xffffffff


	//   ....[18]....
        /*0074*/ 	.word	0x0500009d


	//   ....[19]....
        /*0078*/ 	.word	0x0500009d


	//   ....[20]....
        /*007c*/ 	.word	0x0500009d


	//   ....[21]....
        /*0080*/ 	.word	0x0500009d


	//   ....[22]....
        /*0084*/ 	.word	0x0500009d


	//   ....[23]....
        /*0088*/ 	.word	0x0500009d


	//   ....[24]....
        /*008c*/ 	.word	0x0500009d


	//   ....[25]....
        /*0090*/ 	.word	0x0500009d


	//   ....[26]....
        /*0094*/ 	.word	0x0500009d


	//   ....[27]....
        /*0098*/ 	.word	0x0500009d


	//----- nvinfo : EIATTR_COOP_GROUP_INSTR_OFFSETS
	.align		4
.L_1370:
        /*009c*/ 	.byte	0x04, 0x28
        /*009e*/ 	.short	(.L_1372 - .L_1371)


	//   ....[0]....
.L_1371:
        /*00a0*/ 	.word	0x00002eb0


	//   ....[1]....
        /*00a4*/ 	.word	0x00002ed0


	//   ....[2]....
        /*00a8*/ 	.word	0x00002ef0


	//   ....[3]....
        /*00ac*/ 	.word	0x00002f10


	//   ....[4]....
        /*00b0*/ 	.word	0x00002f30


	//   ....[5]....
        /*00b4*/ 	.word	0x00003370


	//   ....[6]....
        /*00b8*/ 	.word	0x00003390


	//   ....[7]....
        /*00bc*/ 	.word	0x000033b0


	//   ....[8]....
        /*00c0*/ 	.word	0x000033d0


	//   ....[9]....
        /*00c4*/ 	.word	0x000033f0


	//   ....[10]....
        /*00c8*/ 	.word	0x00003550


	//   ....[11]....
        /*00cc*/ 	.word	0x000035f0


	//   ....[12]....
        /*00d0*/ 	.word	0x00003610


	//   ....[13]....
        /*00d4*/ 	.word	0x00003620


	//   ....[14]....
        /*00d8*/ 	.word	0x000036a0


	//   ....[15]....
        /*00dc*/ 	.word	0x000036f0


	//   ....[16]....
        /*00e0*/ 	.word	0x000037b0


	//   ....[17]....
        /*00e4*/ 	.word	0x000037d0


	//   ....[18]....
        /*00e8*/ 	.word	0x000042a0


	//   ....[19]....
        /*00ec*/ 	.word	0x00004310


	//   ....[20]....
        /*00f0*/ 	.word	0x00004380


	//   ....[21]....
        /*00f4*/ 	.word	0x000043f0


	//   ....[22]....
        /*00f8*/ 	.word	0x00004460


	//   ....[23]....
        /*00fc*/ 	.word	0x000048f0


	//   ....[24]....
        /*0100*/ 	.word	0x00004960


	//   ....[25]....
        /*0104*/ 	.word	0x000049d0


	//   ....[26]....
        /*0108*/ 	.word	0x00004a40


	//   ....[27]....
        /*010c*/ 	.word	0x00004ab0


	//----- nvinfo : EIATTR_EXIT_INSTR_OFFSETS
	.align		4
.L_1372:
        /*0110*/ 	.byte	0x04, 0x1c
        /*0112*/ 	.short	(.L_1374 - .L_1373)


	//   ....[0]....
.L_1373:
        /*0114*/ 	.word	0x000005f0


	//   ....[1]....
        /*0118*/ 	.word	0x00004240


	//----- nvinfo : EIATTR_MAX_THREADS
	.align		4
.L_1374:
        /*011c*/ 	.byte	0x04, 0x05
        /*011e*/ 	.short	(.L_1376 - .L_1375)
.L_1375:
        /*0120*/ 	.word	0x00000080
        /*0124*/ 	.word	0x00000001
        /*0128*/ 	.word	0x00000001


	//----- nvinfo : EIATTR_CRS_STACK_SIZE
	.align		4
.L_1376:
        /*012c*/ 	.byte	0x04, 0x1e
        /*012e*/ 	.short	(.L_1378 - .L_1377)
.L_1377:
        /*0130*/ 	.word	0x00000000


	//----- nvinfo : EIATTR_CBANK_PARAM_SIZE
	.align		4
.L_1378:
        /*0134*/ 	.byte	0x03, 0x19
        /*0136*/ 	.short	0x00e8


	//----- nvinfo : EIATTR_PARAM_CBANK
	.align		4
        /*0138*/ 	.byte	0x04, 0x0a
        /*013a*/ 	.short	(.L_1380 - .L_1379)
	.align		4
.L_1379:
        /*013c*/ 	.word	index@(.nv.constant0._ZN10layer_norm13ln_fwd_kernelINS_13Kernel_traitsI6__halfS2_S2_S2_fjLj4096ELj1ELj1ELj4ELj16ENS_18Kernel_traits_baseILj4096ES2_S2_S2_S2_fjLj128EEEEELb0ELb1ELb1ELb0EEEvNS_9FwdParamsE)
        /*0140*/ 	.short	0x0210
        /*0142*/ 	.short	0x00e8


	//----- nvinfo : EIATTR_SW_WAR
	.align		4
.L_1380:
        /*0144*/ 	.byte	0x04, 0x36
        /*0146*/ 	.short	(.L_1382 - .L_1381)
.L_1381:
        /*0148*/ 	.word	0x00000008
.L_1382:


//--------------------- .nv.info._ZN10layer_norm13ln_fwd_kernelINS_13Kernel_traitsI6__halfS2_S2_S2_fjLj4096ELj1ELj1ELj4ELj16ENS_18Kernel_traits_baseILj4096ES2_S2_S2_S2_fjLj128EEEEELb0ELb1ELb1ELb1EEEvNS_9FwdParamsE --------------------------
	.section	.nv.info._ZN10layer_norm13ln_fwd_kernelINS_13Kernel_traitsI6__halfS2_S2_S2_fjLj4096ELj1ELj1ELj4ELj16ENS_18Kernel_traits_baseILj4096ES2_S2_S2_S2_fjLj128EEEEELb0ELb1ELb1ELb1EEEvNS_9FwdParamsE,"",@"SHT_CUDA_INFO"
	.sectionflags	@""
	.align	4


	//----- nvinfo : EIATTR_CUDA_API_VERSION
	.align		4
        /*0000*/ 	.byte	0x04, 0x37
        /*0002*/ 	.short	(.L_1384 - .L_1383)
.L_1383:
        /*0004*/ 	.word	0x00000082


	//----- nvinfo : EIATTR_KPARAM_INFO
	.align		4
.L_1384:
        /*0008*/ 	.byte	0x04, 0x17
        /*000a*/ 	.short	(.L_1386 - .L_1385)
.L_1385:
        /*000c*/ 	.word	0x00000000
        /*0010*/ 	.short	0x0000
        /*0012*/ 	.short	0x0000
        /*0014*/ 	.byte	0x00, 0xf0, 0xa1, 0x03


	//----- nvinfo : EIATTR_SPARSE_MMA_MASK
	.align		4
.L_1386:
        /*0018*/ 	.byte	0x03, 0x50
        /*001a*/ 	.short	0x0000


	//----- nvinfo : EIATTR_MAXREG_COUNT
	.align		4
        /*001c*/ 	.byte	0x03, 0x1b
        /*001e*/ 	.short	0x00ff


	//----- nvinfo : EIATTR_NUM_BARRIERS
	.align		4
        /*0020*/ 	.byte	0x02, 0x4c
        /*0022*/ 	.byte	0x01
	.zero		1


	//----- nvinfo : EIATTR_MERCURY_ISA_VERSION
	.align		4
        /*0024*/ 	.byte	0x03, 0x5f
        /*0026*/ 	.short	0x0101


	//----- nvinfo : EIATTR_COOP_GROUP_MASK_REGIDS
	.align		4
        /*0028*/ 	.byte	0x04, 0x29
        /*002a*/ 	.short	(.L_1388 - .L_1387)


	//   ....[0]....
.L_1387:
        /*002c*/ 	.word	0xffffffff


	//   ....[1]....
        /*0030*/ 	.word	0xffffffff


	//   ....[2]....
        /*0034*/ 	.word	0xffffffff


	//   ....[3]....
        /*0038*/ 	.word	0xffffffff


	//   ....[4]....
        /*003c*/ 	.word	0xffffffff


	//   ....[5]....
        /*0040*/ 	.word	0xffffffff


	//   ....[6]....
        /*0044*/ 	.word	0xffffffff


	//   ....[7]....
        /*0048*/ 	.word	0xffffffff


	//   ....[8]....
        /*004c*/ 	.word	0xffffffff


	//   ....[9]....
        /*0050*/ 	.word	0xffffffff


	//   ....[10]....
        /*0054*/ 	.word	0xffffffff


	//   ....[11]....
        /*0058*/ 	.word	0xffffffff


	//   ....[12]....
        /*005c*/ 	.word	0xffffffff


	//   ....[13]....
        /*0060*/ 	.word	0xffffffff


	//   ....[14]....
        /*0064*/ 	.word	0xffffffff


	//   ....[15]....
        /*0068*/ 	.word	0xffffffff


	//   ....[16]....
        /*006c*/ 	.word	0xffffffff


	//   ....[17]....
        /*0070*/ 	.word	0xffffffff


	//   ....[18]....
        /*0074*/ 	.word	0x0500009b


	//   ....[19]....
        /*0078*/ 	.word	0x0500009b


	//   ....[20]....
        /*007c*/ 	.word	0x0500009b


	//   ....[21]....
        /*0080*/ 	.word	0x0500009b


	//   ....[22]....
        /*0084*/ 	.word	0x0500009b


	//   ....[23]....
        /*0088*/ 	.word	0x0500009b


	//   ....[24]....
        /*008c*/ 	.word	0x0500009b


	//   ....[25]....
        /*0090*/ 	.word	0x0500009b


	//   ....[26]....
        /*0094*/ 	.word	0x0500009b


	//   ....[27]....
        /*0098*/ 	.word	0x0500009b


	//----- nvinfo : EIATTR_COOP_GROUP_INSTR_OFFSETS
	.align		4
.L_1388:
        /*009c*/ 	.byte	0x04, 0x28
        /*009e*/ 	.short	(.L_1390 - .L_1389)


	//   ....[0]....
.L_1389:
        /*00a0*/ 	.word	0x00002880


	//   ....[1]....
        /*00a4*/ 	.word	0x000028a0


	//   ....[2]....
        /*00a8*/ 	.word	0x000028c0


	//   ....[3]....
        /*00ac*/ 	.word	0x000028e0


	//   ....[4]....
        /*00b0*/ 	.word	0x00002900


	//   ....[5]....
        /*00b4*/ 	.word	0x00002d30


	//   ....[6]....
        /*00b8*/ 	.word	0x00002d50


	//   ....[7]....
        /*00bc*/ 	.word	0x00002d70


	//   ....[8]....
        /*00c0*/ 	.word	0x00002d90


	//   ....[9]....
        /*00c4*/ 	.word	0x00002db0


	//   ....[10]....
        /*00c8*/ 	.word	0x00002ee0


	//   ....[11]....
        /*00cc*/ 	.word	0x00002f80


	//   ....[12]....
        /*00d0*/ 	.word	0x00002f90


	//   ....[13]....
        /*00d4*/ 	.word	0x00002fe0


	//   ....[14]....
        /*00d8*/ 	.word	0x00003020


	//   ....[15]....
        /*00dc*/ 	.word	0x00003050


	//   ....[16]....
        /*00e0*/ 	.word	0x00003150


	//   ....[17]....
        /*00e4*/ 	.word	0x00003160


	//   ....[18]....
        /*00e8*/ 	.word	0x00003b20


	//   ....[19]....
        /*00ec*/ 	.word	0x00003b90


	//   ....[20]....
        /*00f0*/ 	.word	0x00003c00


	//   ....[21]....
        /*00f4*/ 	.word	0x00003c70


	//   ....[22]....
        /*00f8*/ 	.word	0x00003ce0


	//   ....[23]....
        /*00fc*/ 	.word	0x00004160


	//   ....[24]....
        /*0100*/ 	.word	0x000041d0


	//   ....[25]....
        /*0104*/ 	.word	0x00004240


	//   ....[26]....
        /*0108*/ 	.word	0x000042b0


	//   ....[27]....
        /*010c*/ 	.word	0x00004320


	//----- nvinfo : EIATTR_EXIT_INSTR_OFFSETS
	.align		4
.L_1390:
        /*0110*/ 	.byte	0x04, 0x1c
        /*0112*/ 	.short	(.L_1392 - .L_1391)


	//   ....[0]....
.L_1391:
        /*0114*/ 	.word	0x000001a0


	//   ....[1]....
        /*0118*/ 	.word	0x00003ac0


	//----- nvinfo : EIATTR_MAX_THREADS
	.align		4
.L_1392:
        /*011c*/ 	.byte	0x04, 0x05
        /*011e*/ 	.short	(.L_1394 - .L_1393)
.L_1393:
        /*0120*/ 	.word	0x00000080
        /*0124*/ 	.word	0x00000001
        /*0128*/ 	.word	0x00000001


	//----- nvinfo : EIATTR_CRS_STACK_SIZE
	.align		4
.L_1394:
        /*012c*/ 	.byte	0x04, 0x1e
        /*012e*/ 	.short	(.L_1396 - .L_1395)
.L_1395:
        /*0130*/ 	.word	0x00000000


	//----- nvinfo : EIATTR_CBANK_PARAM_SIZE
	.align		4
.L_1396:
        /*0134*/ 	.byte	0x03, 0x19
        /*0136*/ 	.short	0x00e8


	//----- nvinfo : EIATTR_PARAM_CBANK
	.align		4
        /*0138*/ 	.byte	0x04, 0x0a
        /*013a*/ 	.short	(.L_1398 - .L_1397)
	.align		4
.L_1397:
        /*013c*/ 	.word	index@(.nv.constant0._ZN10layer_norm13ln_fwd_kernelINS_13Kernel_traitsI6__halfS2_S2_S2_fjLj4096ELj1ELj1ELj4ELj16ENS_18Kernel_traits_baseILj4096ES2_S2_S2_S2_fjLj128EEEEELb0ELb1ELb1ELb1EEEvNS_9FwdParamsE)
        /*0140*/ 	.short	0x0210
        /*0142*/ 	.short	0x00e8


	//----- nvinfo : EIATTR_SW_WAR
	.align		4
.L_1398:
        /*0144*/ 	.byte	0x04, 0x36
        /*0146*/ 	.short	(.L_1400 - .L_1399)
.L_1399:
        /*0148*/ 	.word	0x00000008
.L_1400:


//--------------------- .nv.info._ZN10layer_norm13ln_fwd_kernelINS_13Kernel_traitsI6__halfS2_S2_S2_fjLj4096ELj1ELj1ELj4ELj16ENS_18Kernel_traits_baseILj4096ES2_S2_S2_S2_fjLj128EEEEELb1ELb0ELb0ELb0EEEvNS_9FwdParamsE --------------------------
	.section	.nv.info._ZN10layer_norm13ln_fwd_kernelINS_13Kernel_traitsI6__halfS2_S2_S2_fjLj4096ELj1ELj1ELj4ELj16ENS_18Kernel_traits_baseILj4096ES2_S2_S2_S2_fjLj128EEEEELb1ELb0ELb0ELb0EEEvNS_9FwdParamsE,"",@"SHT_CUDA_INFO"
	.sectionflags	@""
	.align	4


	//----- nvinfo : EIATTR_CUDA_API_VERSION
	.align		4
        /*0000*/ 	.byte	0x04, 0x37
        /*0002*/ 	.short	(.L_1402 - .L_1401)
.L_1401:
        /*0004*/ 	.word	0x00000082


	//----- nvinfo : EIATTR_KPARAM_INFO
	.align		4
.L_1402:
        /*0008*/ 	.byte	0x04, 0x17
        /*000a*/ 	.short	(.L_1404 - .L_1403)
.L_1403:
        /*000c*/ 	.word	0x00000000
        /*0010*/ 	.short	0x0000
        /*0012*/ 	.short	0x0000
        /*0014*/ 	.byte	0x00, 0xf0, 0xa1, 0x03


	//----- nvinfo : EIATTR_SPARSE_MMA_MASK
	.align		4
.L_1404:
        /*0018*/ 	.byte	0x03, 0x50
        /*001a*/ 	.short	0x0000


	//----- nvinfo : EIATTR_MAXREG_COUNT
	.align		4
        /*001c*/ 	.byte	0x03, 0x1b
        /*001e*/ 	.short	0x00ff


	//----- nvinfo : EIATTR_NUM_BARRIERS
	.align		4
        /*0020*/ 	.byte	0x02, 0x4c
        /*0022*/ 	.byte	0x01
	.zero		1


	//----- nvinfo : EIATTR_MERCURY_ISA_VERSION
	.align		4
        /*0024*/ 	.byte	0x03, 0x5f
        /*0026*/ 	.short	0x0101


	//----- nvinfo : EIATTR_COOP_GROUP_MASK_REGIDS
	.align		4
        /*0028*/ 	.byte	0x04, 0x29
        /*002a*/ 	.short	(.L_1406 - .L_1405)


	//   ....[0]....
.L_1405:
        /*002c*/ 	.word	0xffffffff


	//   ....[1]....
        /*0030*/ 	.word	0xffffffff


	//   ....[2]....
        /*0034*/ 	.word	0xffffffff


	//   ....[3]....
        /*0038*/ 	.word	0xffffffff


	//   ....[4]....
        /*003c*/ 	.word	0xffffffff


	//   ....[5]....
        /*0040*/ 	.word	0xffffffff


	//   ....[6]....
        /*0044*/ 	.word	0xffffffff


	//   ....[7]....
        /*0048*/ 	.word	0xffffffff


	//   ....[8]....
        /*004c*/ 	.word	0xffffffff


	//   ....[9]....
        /*0050*/ 	.word	0xffffffff


	//   ....[10]....
        /*0054*/ 	.word	0xffffffff


	//   ....[11]....
        /*0058*/ 	.word	0xffffffff


	//   ....[12]....
        /*005c*/ 	.word	0xffffffff


	//   ....[13]....
        /*0060*/ 	.word	0xffffffff


	//   ....[14]....
        /*0064*/ 	.word	0xffffffff


	//   ....[15]....
        /*0068*/ 	.word	0xffffffff


	//   ....[16]....
        /*006c*/ 	.word	0xffffffff


	//   ....[17]....
        /*0070*/ 	.word	0xffffffff


	//   ....[18]....
        /*0074*/ 	.word	0x0500006a


	//   ....[19]....
        /*0078*/ 	.word	0x0500006a


	//   ....[20]....
        /*007c*/ 	.word	0x0500006a


	//   ....[21]....
        /*0080*/ 	.word	0x0500006a


	//   ....[22]....
        /*0084*/ 	.word	0x0500006a


	//   ....[23]....
        /*0088*/ 	.word	0x0500006a


	//   ....[24]....
        /*008c*/ 	.word	0x0500006a


	//   ....[25]....
        /*0090*/ 	.word	0x0500006a


	//   ....[26]....
        /*0094*/ 	.word	0x0500006a


	//   ....[27]....
        /*0098*/ 	.word	0x0500006a


	//----- nvinfo : EIATTR_COOP_GROUP_INSTR_OFFSETS
	.align		4
.L_1406:
        /*009c*/ 	.byte	0x04, 0x28
        /*009e*/ 	.short	(.L_1408 - .L_1407)


	//   ....[0]....
.L_1407:
        /*00a0*/ 	.word	0x0000c760


	//   ....[1]....
        /*00a4*/ 	.word	0x0000c780


	//   ....[2]....
        /*00a8*/ 	.word	0x0000c7a0


	//   ....[3]....
        /*00ac*/ 	.word	0x0000c7c0


	//   ....[4]....
        /*00b0*/ 	.word	0x0000c7e0


	//   ....[5]....
        /*00b4*/ 	.word	0x0000cc20


	//   ....[6]....
        /*00b8*/ 	.word	0x0000cc40


	//   ....[7]....
        /*00bc*/ 	.word	0x0000cc60


	//   ....[8]....
        /*00c0*/ 	.word	0x0000cc80


	//   ....[9]....
        /*00c4*/ 	.word	0x0000cca0


	//   ....[10]....
        /*00c8*/ 	.word	0x0000ce30


	//   ....[11]....
        /*00cc*/ 	.word	0x0000ce50


	//   ....[12]....
        /*00d0*/ 	.word	0x0000cee0


	//   ....[13]....
        /*00d4*/ 	.word	0x0000cf40


	//   ....[14]....
        /*00d8*/ 	.word	0x0000cf50


	//   ....[15]....
        /*00dc*/ 	.word	0x0000cf60


	//   ....[16]....
        /*00e0*/ 	.word	0x0000d050


	//   ....[17]....
        /*00e4*/ 	.word	0x0000d060


	//   ....[18]....
        /*00e8*/ 	.word	0x0000dab0


	//   ....[19]....
        /*00ec*/ 	.word	0x0000db20


	//   ....[20]....
        /*00f0*/ 	.word	0x0000db90


	//   ....[21]....
        /*00f4*/ 	.word	0x0000dc00


	//   ....[22]....
        /*00f8*/ 	.word	0x0000dc70


	//   ....[23]....
        /*00fc*/ 	.word	0x0000e100


	//   ....[24]....
        /*0100*/ 	.word	0x0000e170


	//   ....[25]....
        /*0104*/ 	.word	0x0000e1e0


	//   ....[26]....
        /*0108*/ 	.word	0x0000e250


	//   ....[27]....
        /*010c*/ 	.word	0x0000e2c0


	//----- nvinfo : EIATTR_EXIT_INSTR_OFFSETS
	.align		4
.L_1408:
        /*0110*/ 	.byte	0x04, 0x1c
        /*0112*/ 	.short	(.L_1410 - .L_1409)


	//   ....[0]....
.L_1409:
        /*0114*/ 	.word	0x000009a0


	//   ....[1]....
        /*0118*/ 	.word	0x0000da50


	//----- nvinfo : EIATTR_MAX_THREADS
	.align		4
.L_1410:
        /*011c*/ 	.byte	0x04, 0x05
        /*011e*/ 	.short	(.L_1412 - .L_1411)
.L_1411:
        /*0120*/ 	.word	0x00000080
        /*0124*/ 	.word	0x00000001
        /*0128*/ 	.word	0x00000001


	//----- nvinfo : EIATTR_CRS_STACK_SIZE
	.align		4
.L_1412:
        /*012c*/ 	.byte	0x04, 0x1e
        /*012e*/ 	.short	(.L_1414 - .L_1413)
.L_1413:
        /*0130*/ 	.word	0x00000000


	//----- nvinfo : EIATTR_CBANK_PARAM_SIZE
	.align		4
.L_1414:
        /*0134*/ 	.byte	0x03, 0x19
        /*0136*/ 	.short	0x00e8


	//----- nvinfo : EIATTR_PARAM_CBANK
	.align		4
        /*0138*/ 	.byte	0x04, 0x0a
        /*013a*/ 	.short	(.L_1416 - .L_1415)
	.align		4
.L_1415:
        /*013c*/ 	.word	index@(.nv.constant0._ZN10layer_norm13ln_fwd_kernelINS_13Kernel_traitsI6__halfS2_S2_S2_fjLj4096ELj1ELj1ELj4ELj16ENS_18Kernel_traits_baseILj4096ES2_S2_S2_S2_fjLj128EEEEELb1ELb0ELb0ELb0EEEvNS_9FwdParamsE)
        /*0140*/ 	.short	0x0210
        /*0142*/ 	.short	0x00e8


	//----- nvinfo : EIATTR_SW_WAR
	.align		4
.L_1416:
        /*0144*/ 	.byte	0x04, 0x36
        /*0146*/ 	.short	(.L_1418 - .L_1417)
.L_1417:
        /*0148*/ 	.word	0x00000008
.L_1418:


//--------------------- .nv.info._ZN10layer_norm13ln_fwd_kernelINS_13Kernel_traitsI6__halfS2_S2_S2_fjLj4096ELj1ELj1ELj4ELj16ENS_18Kernel_traits_baseILj4096ES2_S2_S2_S2_fjLj128EEEEELb1ELb0ELb0ELb1EEEvNS_9FwdParamsE --------------------------
	.section	.nv.info._ZN10layer_norm13ln_fwd_kernelINS_13Kernel_traitsI6__halfS2_S2_S2_fjLj4096ELj1ELj1ELj4ELj16ENS_18Kernel_traits_baseILj4096ES2_S2_S2_S2_fjLj128EEEEELb1ELb0ELb0ELb1EEEvNS_9FwdParamsE,"",@"SHT_CUDA_INFO"
	.sectionflags	@""
	.align	4


	//----- nvinfo : EIATTR_CUDA_API_VERSION
	.align		4
        /*0000*/ 	.byte	0x04, 0x37
        /*0002*/ 	.short	(.L_1420 - .L_1419)
.L_1419:
        /*0004*/ 	.word	0x00000082


	//----- nvinfo : EIATTR_KPARAM_INFO
	.align		4
.L_1420:
        /*0008*/ 	.byte	0x04, 0x17
        /*000a*/ 	.short	(.L_1422 - .L_1421)
.L_1421:
        /*000c*/ 	.word	0x00000000
        /*0010*/ 	.short	0x0000
        /*0012*/ 	.short	0x0000
        /*0014*/ 	.byte	0x00, 0xf0, 0xa1, 0x03


	//----- nvinfo : EIATTR_SPARSE_MMA_MASK
	.align		4
.L_1422:
        /*0018*/ 	.byte	0x03, 0x50
        /*001a*/ 	.short	0x0000


	//----- nvinfo : EIATTR_MAXREG_COUNT
	.align		4
        /*001c*/ 	.byte	0x03, 0x1b
        /*001e*/ 	.short	0x00ff


	//----- nvinfo : EIATTR_NUM_BARRIERS
	.align		4
        /*0020*/ 	.byte	0x02, 0x4c
        /*0022*/ 	.byte	0x01
	.zero		1


	//----- nvinfo : EIATTR_MERCURY_ISA_VERSION
	.align		4
        /*0024*/ 	.byte	0x03, 0x5f
        /*0026*/ 	.short	0x0101


	//----- nvinfo : EIATTR_COOP_GROUP_MASK_REGIDS
	.align		4
        /*0028*/ 	.byte	0x04, 0x29
        /*002a*/ 	.short	(.L_1424 - .L_1423)


	//   ....[0]....
.L_1423:
        /*002c*/ 	.word	0xffffffff


	//   ....[1]....
        /*0030*/ 	.word	0xffffffff


	//   ....[2]....
        /*0034*/ 	.word	0xffffffff


	//   ....[3]....
        /*0038*/ 	.word	0xffffffff


	//   ....[4]....
        /*003c*/ 	.word	0xffffffff


	//   ....[5]....
        /*0040*/ 	.word	0xffffffff


	//   ....[6]....
        /*0044*/ 	.word	0xffffffff


	//   ....[7]....
        /*0048*/ 	.word	0xffffffff


	//   ....[8]....
        /*004c*/ 	.word	0xffffffff


	//   ....[9]....
        /*0050*/ 	.word	0xffffffff


	//   ....[10]....
        /*0054*/ 	.word	0xffffffff


	//   ....[11]....
        /*0058*/ 	.word	0xffffffff


	//   ....[12]....
        /*005c*/ 	.word	0xffffffff


	//   ....[13]....
        /*0060*/ 	.word	0xffffffff


	//   ....[14]....
        /*0064*/ 	.word	0xffffffff


	//   ....[15]....
        /*0068*/ 	.word	0xffffffff


	//   ....[16]....
        /*006c*/ 	.word	0xffffffff


	//   ....[17]....
        /*0070*/ 	.word	0xffffffff


	//   ....[18]....
        /*0074*/ 	.word	0x05000035


	//   ....[19]....
        /*0078*/ 	.word	0x05000035


	//   ....[20]....
        /*007c*/ 	.word	0x05000035


	//   ....[21]....
        /*0080*/ 	.word	0x05000035


	//   ....[22]....
        /*0084*/ 	.word	0x05000035


	//   ....[23]....
        /*0088*/ 	.word	0x05000035


	//   ....[24]....
        /*008c*/ 	.word	0x05000035


	//   ....[25]....
        /*0090*/ 	.word	0x05000035


	//   ....[26]....
        /*0094*/ 	.word	0x05000035


	//   ....[27]....
        /*0098*/ 	.word	0x05000035


	//----- nvinfo : EIATTR_COOP_GROUP_INSTR_OFFSETS
	.align		4
.L_1424:
        /*009c*/ 	.byte	0x04, 0x28
        /*009e*/ 	.short	(.L_1426 - .L_1425)


	//   ....[0]....
.L_1425:
        /*00a0*/ 	.word	0x0000c240


	//   ....[1]....
        /*00a4*/ 	.word	0x0000c260


	//   ....[2]....
        /*00a8*/ 	.word	0x0000c280


	//   ....[3]....
        /*00ac*/ 	.word	0x0000c2a0


	//   ....[4]....
        /*00b0*/ 	.word	0x0000c2c0


	//   ....[5]....
        /*00b4*/ 	.word	0x0000c6f0


	//   ....[6]....
        /*00b8*/ 	.word	0x0000c710


	//   ....[7]....
        /*00bc*/ 	.word	0x0000c730


	//   ....[8]....
        /*00c0*/ 	.word	0x0000c750


	//   ....[9]....
        /*00c4*/ 	.word	0x0000c770


	//   ....[10]....
        /*00c8*/ 	.word	0x0000c8d0


	//   ....[11]....
        /*00cc*/ 	.word	0x0000c950


	//   ....[12]....
        /*00d0*/ 	.word	0x0000c980


	//   ....[13]....
        /*00d4*/ 	.word	0x0000c9b0


	//   ....[14]....
        /*00d8*/ 	.word	0x0000ca50


	//   ....[15]....
        /*00dc*/ 	.word	0x0000ca80


	//   ....[16]....
        /*00e0*/ 	.word	0x0000cb20


	//   ....[17]....
        /*00e4*/ 	.word	0x0000cb40


	//   ....[18]....
        /*00e8*/ 	.word	0x0000d440


	//   ....[19]....
        /*00ec*/ 	.word	0x0000d4b0


	//   ....[20]....
        /*00f0*/ 	.word	0x0000d520


	//   ....[21]....
        /*00f4*/ 	.word	0x0000d590


	//   ....[22]....
        /*00f8*/ 	.word	0x0000d600


	//   ....[23]....
        /*00fc*/ 	.word	0x0000da80


	//   ....[24]....
        /*0100*/ 	.word	0x0000daf0


	//   ....[25]....
        /*0104*/ 	.word	0x0000db60


	//   ....[26]....
        /*0108*/ 	.word	0x0000dbd0


	//   ....[27]....
        /*010c*/ 	.word	0x0000dc40


	//----- nvinfo : EIATTR_EXIT_INSTR_OFFSETS
	.align		4
.L_1426:
        /*0110*/ 	.byte	0x04, 0x1c
        /*0112*/ 	.short	(.L_1428 - .L_1427)


	//   ....[0]....
.L_1427:
        /*0114*/ 	.word	0x000005d0


	//   ....[1]....
        /*0118*/ 	.word	0x0000d3f0


	//----- nvinfo : EIATTR_MAX_THREADS
	.align		4
.L_1428:
        /*011c*/ 	.byte	0x04, 0x05
        /*011e*/ 	.short	(.L_1430 - .L_1429)
.L_1429:
        /*0120*/ 	.word	0x00000080
        /*0124*/ 	.word	0x00000001
        /*0128*/ 	.word	0x00000001


	//----- nvinfo : EIATTR_CRS_STACK_SIZE
	.align		4
.L_1430:
        /*012c*/ 	.byte	0x04, 0x1e
        /*012e*/ 	.short	(.L_1432 - .L_1431)
.L_1431:
        /*0130*/ 	.word	0x00000000


	//----- nvinfo : EIATTR_CBANK_PARAM_SIZE
	.align		4
.L_1432:
        /*0134*/ 	.byte	0x03, 0x19
        /*0136*/ 	.short	0x00e8


	//----- nvinfo : EIATTR_PARAM_CBANK
	.align		4
        /*0138*/ 	.byte	0x04, 0x0a
        /*013a*/ 	.short	(.L_1434 - .L_1433)
	.align		4
.L_1433:
        /*013c*/ 	.word	index@(.nv.constant0._ZN10layer_norm13ln_fwd_kernelINS_13Kernel_traitsI6__halfS2_S2_S2_fjLj4096ELj1ELj1ELj4ELj16ENS_18Kernel_traits_baseILj4096ES2_S2_S2_S2_fjLj128EEEEELb1ELb0ELb0ELb1EEEvNS_9FwdParamsE)
        /*0140*/ 	.short	0x0210
        /*0142*/ 	.short	0x00e8


	//----- nvinfo : EIATTR_SW_WAR
	.align		4
.L_1434:
        /*0144*/ 	.byte	0x04, 0x36
        /*0146*/ 	.short	(.L_1436 - .L_1435)
.L_1435:
        /*0148*/ 	.word	0x00000008
.L_1436:


//--------------------- .nv.info._ZN10layer_norm13ln_fwd_kernelINS_13Kernel_traitsI6__halfS2_S2_S2_fjLj4096ELj1ELj1ELj4ELj16ENS_18Kernel_traits_baseILj4096ES2_S2_S2_S2_fjLj128EEEEELb1ELb0ELb1ELb0EEEvNS_9FwdParamsE --------------------------
	.section	.nv.info._ZN10layer_norm13ln_fwd_kernelINS_13Kernel_traitsI6__halfS2_S2_S2_fjLj4096ELj1ELj1ELj4ELj16ENS_18Kernel_traits_baseILj4096ES2_S2_S2_S2_fjLj128EEEEELb1ELb0ELb1ELb0EEEvNS_9FwdParamsE,"",@"SHT_CUDA_INFO"
	.sectionflags	@""
	.align	4


	//----- nvinfo : EIATTR_CUDA_API_VERSION
	.align		4
        /*0000*/ 	.byte	0x04, 0x37
        /*0002*/ 	.short	(.L_1438 - .L_1437)
.L_1437:
        /*0004*/ 	.word	0x00000082


	//----- nvinfo : EIATTR_KPARAM_INFO
	.align		4
.L_1438:
        /*0008*/ 	.byte	0x04, 0x17
        /*000a*/ 	.short	(.L_1440 - .L_1439)
.L_1439:
        /*000c*/ 	.word	0x00000000
        /*0010*/ 	.short	0x0000
        /*0012*/ 	.short	0x0000
        /*0014*/ 	.byte	0x00, 0xf0, 0xa1, 0x03


	//----- nvinfo : EIATTR_SPARSE_MMA_MASK
	.align		4
.L_1440:
        /*0018*/ 	.byte	0x03, 0x50
        /*001a*/ 	.short	0x0000


	//----- nvinfo : EIATTR_MAXREG_COUNT
	.align		4
        /*001c*/ 	.byte	0x03, 0x1b
        /*001e*/ 	.short	0x00ff


	//----- nvinfo : EIATTR_NUM_BARRIERS
	.align		4
        /*0020*/ 	.byte	0x02, 0x4c
        /*0022*/ 	.byte	0x01
	.zero		1


	//----- nvinfo : EIATTR_MERCURY_ISA_VERSION
	.align		4
        /*0024*/ 	.byte	0x03, 0x5f
        /*0026*/ 	.short	0x0101


	//----- nvinfo : EIATTR_COOP_GROUP_MASK_REGIDS
	.align		4
        /*0028*/ 	.byte	0x04, 0x29
        /*002a*/ 	.short	(.L_1442 - .L_1441)


	//   ....[0]....
.L_1441:
        /*002c*/ 	.word	0xffffffff


	//   ....[1]....
        /*0030*/ 	.word	0xffffffff


	//   ....[2]....
        /*0034*/ 	.word	0xffffffff


	//   ....[3]....
        /*0038*/ 	.word	0xffffffff


	//   ....[4]....
        /*003c*/ 	.word	0xffffffff


	//   ....[5]....
        /*0040*/ 	.word	0xffffffff


	//   ....[6]....
        /*0044*/ 	.word	0xffffffff


	//   ....[7]....
        /*0048*/ 	.word	0xffffffff


	//   ....[8]....
        /*004c*/ 	.word	0xffffffff


	//   ....[9]....
        /*0050*/ 	.word	0xffffffff


	//   ....[10]....
        /*0054*/ 	.word	0xffffffff


	//   ....[11]....
        /*0058*/ 	.word	0xffffffff


	//   ....[12]....
        /*005c*/ 	.word	0xffffffff


	//   ....[13]....
        /*0060*/ 	.word	0xffffffff


	//   ....[14]....
        /*0064*/ 	.word	0xffffffff


	//   ....[15]....
        /*0068*/ 	.word	0xffffffff


	//   ....[16]....
        /*006c*/ 	.word	0xffffffff


	//   ....[17]....
        /*0070*/ 	.word	0xffffffff


	//   ....[18]....
        /*0074*/ 	.word	0x0500007e


	//   ....[19]....
        /*0078*/ 	.word	0x0500007e


	//   ....[20]....
        /*007c*/ 	.word	0x0500007e


	//   ....[21]....
        /*0080*/ 	.word	0x0500007e


	//   ....[22]....
        /*0084*/ 	.word	0x0500007e


	//   ....[23]....
        /*0088*/ 	.word	0x0500007e


	//   ....[24]....
        /*008c*/ 	.word	0x0500007e


	//   ....[25]....
        /*0090*/ 	.word	0x0500007e


	//   ....[26]....
        /*0094*/ 	.word	0x0500007e


	//   ....[27]....
        /*0098*/ 	.word	0x0500007e


	//----- nvinfo : EIATTR_COOP_GROUP_INSTR_OFFSETS
	.align		4
.L_1442:
        /*009c*/ 	.byte	0x04, 0x28
        /*009e*/ 	.short	(.L_1444 - .L_1443)


	//   ....[0]....
.L_1443:
        /*00a0*/ 	.word	0x0000de70


	//   ....[1]....
        /*00a4*/ 	.word	0x0000de90


	//   ....[2]....
        /*00a8*/ 	.word	0x0000deb0


	//   ....[3]....
        /*00ac*/ 	.word	0x0000ded0


	//   ....[4]....
        /*00b0*/ 	.word	0x0000def0


	//   ....[5]....
        /*00b4*/ 	.word	0x0000e330


	//   ....[6]....
        /*00b8*/ 	.word	0x0000e350


	//   ....[7]....
        /*00bc*/ 	.word	0x0000e370


	//   ....[8]....
        /*00c0*/ 	.word	0x0000e390


	//   ....[9]....
        /*00c4*/ 	.word	0x0000e3b0


	//   ....[10]....
        /*00c8*/ 	.word	0x0000e550


	//   ....[11]....
        /*00cc*/ 	.word	0x0000e5a0


	//   ....[12]....
        /*00d0*/ 	.word	0x0000e5c0


	//   ....[13]....
        /*00d4*/ 	.word	0x0000e5d0


	//   ....[14]....
        /*00d8*/ 	.word	0x0000e6a0


	//   ....[15]....
        /*00dc*/ 	.word	0x0000e6d0


	//   ....[16]....
        /*00e0*/ 	.word	0x0000e770


	//   ....[17]....
        /*00e4*/ 	.word	0x0000e7a0


	//   ....[18]....
        /*00e8*/ 	.word	0x0000f270


	//   ....[19]....
        /*00ec*/ 	.word	0x0000f2e0


	//   ....[20]....
        /*00f0*/ 	.word	0x0000f350


	//   ....[21]....
        /*00f4*/ 	.word	0x0000f3c0


	//   ....[22]....
        /*00f8*/ 	.word	0x0000f430


	//   ....[23]....
        /*00fc*/ 	.word	0x0000f8c0


	//   ....[24]....
        /*0100*/ 	.word	0x0000f930


	//   ....[25]....
        /*0104*/ 	.word	0x0000f9a0


	//   ....[26]....
        /*0108*/ 	.word	0x0000fa10


	//   ....[27]....
        /*010c*/ 	.word	0x0000fa80


	//----- nvinfo : EIATTR_EXIT_INSTR_OFFSETS
	.align		4
.L_1444:
        /*0110*/ 	.byte	0x04, 0x1c
        /*0112*/ 	.short	(.L_1446 - .L_1445)


	//   ....[0]....
.L_1445:
        /*0114*/ 	.word	0x00000990


	//   ....[1]....
        /*0118*/ 	.word	0x0000f210


	//----- nvinfo : EIATTR_MAX_THREADS
	.align		4
.L_1446:
        /*011c*/ 	.byte	0x04, 0x05
        /*011e*/ 	.short	(.L_1448 - .L_1447)
.L_1447:
        /*0120*/ 	.word	0x00000080
        /*0124*/ 	.word	0x00000001
        /*0128*/ 	.word	0x00000001


	//----- nvinfo : EIATTR_CRS_STACK_SIZE
	.align		4
.L_1448:
        /*012c*/ 	.byte	0x04, 0x1e
        /*012e*/ 	.short	(.L_1450 - .L_1449)
.L_1449:
        /*0130*/ 	.word	0x00000000


	//----- nvinfo : EIATTR_CBANK_PARAM_SIZE
	.align		4
.L_1450:
        /*0134*/ 	.byte	0x03, 0x19
        /*0136*/ 	.short	0x00e8


	//----- nvinfo : EIATTR_PARAM_CBANK
	.align		4
        /*0138*/ 	.byte	0x04, 0x0a
        /*013a*/ 	.short	(.L_1452 - .L_1451)
	.align		4
.L_1451:
        /*013c*/ 	.word	index@(.nv.constant0._ZN10layer_norm13ln_fwd_kernelINS_13Kernel_traitsI6__halfS2_S2_S2_fjLj4096ELj1ELj1ELj4ELj16ENS_18Kernel_traits_baseILj4096ES2_S2_S2_S2_fjLj128EEEEELb1ELb0ELb1ELb0EEEvNS_9FwdParamsE)
        /*0140*/ 	.short	0x0210
        /*0142*/ 	.short	0x00e8


	//----- nvinfo : EIATTR_SW_WAR
	.align		4
.L_1452:
        /*0144*/ 	.byte	0x04, 0x36
        /*0146*/ 	.short	(.L_1454 - .L_1453)
.L_1453:
        /*0148*/ 	.word	0x00000008
.L_1454:


//--------------------- .nv.info._ZN10layer_norm13ln_fwd_kernelINS_13Kernel_traitsI6__halfS2_S2_S2_fjLj4096ELj1ELj1ELj4ELj16ENS_18Kernel_traits_baseILj4096ES2_S2_S2_S2_fjLj128EEEEELb1ELb0ELb1ELb1EEEvNS_9FwdParamsE --------------------------
	.section	.nv.info._ZN10layer_norm13ln_fwd_kernelINS_13Kernel_traitsI6__halfS2_S2_S2_fjLj4096ELj1ELj1ELj4ELj16ENS_18Kernel_traits_baseILj4096ES2_S2_S2_S2_fjLj128EEEEELb1ELb0ELb1ELb1EEEvNS_9FwdParamsE,"",@"SHT_CUDA_INFO"
	.sectionflags	@""
	.align	4


	//----- nvinfo : EIATTR_CUDA_API_VERSION
	.align		4
        /*0000*/ 	.byte	0x04, 0x37
        /*0002*/ 	.short	(.L_1456 - .L_1455)
.L_1455:
        /*0004*/ 	.word	0x00000082


	//----- nvinfo : EIATTR_KPARAM_INFO
	.align		4
.L_1456:
        /*0008*/ 	.byte	0x04, 0x17
        /*000a*/ 	.short	(.L_1458 - .L_1457)
.L_1457:
        /*000c*/ 	.word	0x00000000
        /*0010*/ 	.short	0x0000
        /*0012*/ 	.short	0x0000
        /*0014*/ 	.byte	0x00, 0xf0, 0xa1, 0x03


	//----- nvinfo : EIATTR_SPARSE_MMA_MASK
	.align		4
.L_1458:
        /*0018*/ 	.byte	0x03, 0x50
        /*001a*/ 	.short	0x0000


	//----- nvinfo : EIATTR_MAXREG_COUNT
	.align		4
        /*001c*/ 	.byte	0x03, 0x1b
        /*001e*/ 	.short	0x00ff


	//----- nvinfo : EIATTR_NUM_BARRIERS
	.align		4
        /*0020*/ 	.byte	0x02, 0x4c
        /*0022*/ 	.byte	0x01
	.zero		1


	//----- nvinfo : EIATTR_MERCURY_ISA_VERSION
	.align		4
        /*0024*/ 	.byte	0x03, 0x5f
        /*0026*/ 	.short	0x0101


	//----- nvinfo : EIATTR_COOP_GROUP_MASK_REGIDS
	.align		4
        /*0028*/ 	.byte	0x04, 0x29
        /*002a*/ 	.short	(.L_1460 - .L_1459)


	//   ....[0]....
.L_1459:
        /*002c*/ 	.word	0xffffffff


	//   ....[1]....
        /*0030*/ 	.word	0xffffffff


	//   ....[2]....
        /*0034*/ 	.word	0xffffffff


	//   ....[3]....
        /*0038*/ 	.word	0xffffffff


	//   ....[4]....
        /*003c*/ 	.word	0xffffffff


	//   ....[5]....
        /*0040*/ 	.word	0xffffffff


	//   ....[6]....
        /*0044*/ 	.word	0xffffffff


	//   ....[7]....
        /*0048*/ 	.word	0xffffffff


	//   ....[8]....
        /*004c*/ 	.word	0xffffffff


	//   ....[9]....
        /*0050*/ 	.word	0xffffffff


	//   ....[10]....
        /*0054*/ 	.word	0xffffffff


	//   ....[11]....
        /*0058*/ 	.word	0xffffffff


	//   ....[12]....
        /*005c*/ 	.word	0xffffffff


	//   ....[13]....
        /*0060*/ 	.word	0xffffffff


	//   ....[14]....
        /*0064*/ 	.word	0xffffffff


	//   ....[15]....
        /*0068*/ 	.word	0xffffffff


	//   ....[16]....
        /*006c*/ 	.word	0xffffffff


	//   ....[17]....
        /*0070*/ 	.word	0xffffffff


	//   ....[18]....
        /*0074*/ 	.word	0x0500006c


	//   ....[19]....
        /*0078*/ 	.word	0x0500006c


	//   ....[20]....
        /*007c*/ 	.word	0x0500006c


	//   ....[21]....
        /*0080*/ 	.word	0x0500006c


	//   ....[22]....
        /*0084*/ 	.word	0x0500006c


	//   ....[23]....
        /*0088*/ 	.word	0x0500006c


	//   ....[24]....
        /*008c*/ 	.word	0x0500006c


	//   ....[25]....
        /*0090*/ 	.word	0x0500006c


	//   ....[26]....
        /*0094*/ 	.word	0x0500006c


	//   ....[27]....
        /*0098*/ 	.word	0x0500006c


	//----- nvinfo : EIATTR_COOP_GROUP_INSTR_OFFSETS
	.align		4
.L_1460:
        /*009c*/ 	.byte	0x04, 0x28
        /*009e*/ 	.short	(.L_1462 - .L_1461)


	//   ....[0]....
.L_1461:
        /*00a0*/ 	.word	0x0000d700


	//   ....[1]....
        /*00a4*/ 	.word	0x0000d720


	//   ....[2]....
        /*00a8*/ 	.word	0x0000d740


	//   ....[3]....
        /*00ac*/ 	.word	0x0000d760


	//   ....[4]....
        /*00b0*/ 	.word	0x0000d780


	//   ....[5]....
        /*00b4*/ 	.word	0x0000dbb0


	//   ....[6]....
        /*00b8*/ 	.word	0x0000dbd0


	//   ....[7]....
        /*00bc*/ 	.word	0x0000dbf0


	//   ....[8]....
        /*00c0*/ 	.word	0x0000dc10


	//   ....[9]....
        /*00c4*/ 	.word	0x0000dc30


	//   ....[10]....
        /*00c8*/ 	.word	0x0000dd70


	//   ....[11]....
        /*00cc*/ 	.word	0x0000de10


	//   ....[12]....
        /*00d0*/ 	.word	0x0000de40


	//   ....[13]....
        /*00d4*/ 	.word	0x0000de70


	//   ....[14]....
        /*00d8*/ 	.word	0x0000deb0


	//   ....[15]....
        /*00dc*/ 	.word	0x0000df00


	//   ....[16]....
        /*00e0*/ 	.word	0x0000dfd0


	//   ....[17]....
        /*00e4*/ 	.word	0x0000dfe0


	//   ....[18]....
        /*00e8*/ 	.word	0x0000ebc0


	//   ....[19]....
        /*00ec*/ 	.word	0x0000ec30


	//   ....[20]....
        /*00f0*/ 	.word	0x0000eca0


	//   ....[21]....
        /*00f4*/ 	.word	0x0000ed10


	//   ....[22]....
        /*00f8*/ 	.word	0x0000ed80


	//   ....[23]....
        /*00fc*/ 	.word	0x0000f200


	//   ....[24]....
        /*0100*/ 	.word	0x0000f270


	//   ....[25]....
        /*0104*/ 	.word	0x0000f2e0


	//   ....[26]....
        /*0108*/ 	.word	0x0000f350


	//   ....[27]....
        /*010c*/ 	.word	0x0000f3c0


	//----- nvinfo : EIATTR_EXIT_INSTR_OFFSETS
	.align		4
.L_1462:
        /*0110*/ 	.byte	0x04, 0x1c
        /*0112*/ 	.short	(.L_1464 - .L_1463)


	//   ....[0]....
.L_1463:
        /*0114*/ 	.word	0x000005d0


	//   ....[1]....
        /*0118*/ 	.word	0x0000eb60


	//----- nvinfo : EIATTR_MAX_THREADS
	.align		4
.L_1464:
        /*011c*/ 	.byte	0x04, 0x05
        /*011e*/ 	.short	(.L_1466 - .L_1465)
.L_1465:
        /*0120*/ 	.word	0x00000080
        /*0124*/ 	.word	0x00000001
        /*0128*/ 	.word	0x00000001


	//----- nvinfo : EIATTR_CRS_STACK_SIZE
	.align		4
.L_1466:
        /*012c*/ 	.byte	0x04, 0x1e
        /*012e*/ 	.short	(.L_1468 - .L_1467)
.L_1467:
        /*0130*/ 	.word	0x00000000


	//----- nvinfo : EIATTR_CBANK_PARAM_SIZE
	.align		4
.L_1468:
        /*0134*/ 	.byte	0x03, 0x19
        /*0136*/ 	.short	0x00e8


	//----- nvinfo : EIATTR_PARAM_CBANK
	.align		4
        /*0138*/ 	.byte	0x04, 0x0a
        /*013a*/ 	.short	(.L_1470 - .L_1469)
	.align		4
.L_1469:
        /*013c*/ 	.word	index@(.nv.constant0._ZN10layer_norm13ln_fwd_kernelINS_13Kernel_traitsI6__halfS2_S2_S2_fjLj4096ELj1ELj1ELj4ELj16ENS_18Kernel_traits_baseILj4096ES2_S2_S2_S2_fjLj128EEEEELb1ELb0ELb1ELb1EEEvNS_9FwdParamsE)
        /*0140*/ 	.short	0x0210
        /*0142*/ 	.short	0x00e8


	//----- nvinfo : EIATTR_SW_WAR
	.align		4
.L_1470:
        /*0144*/ 	.byte	0x04, 0x36
        /*0146*/ 	.short	(.L_1472 - .L_1471)
.L_1471:
        /*0148*/ 	.word	0x00000008
.L_1472:


//--------------------- .nv.info._ZN10layer_norm13ln_fwd_kernelINS_13Kernel_traitsI6__halfS2_S2_S2_fjLj4096ELj1ELj1ELj4ELj16ENS_18Kernel_traits_baseILj4096ES2_S2_S2_S2_fjLj128EEEEELb1ELb1ELb0ELb0EEEvNS_9FwdParamsE --------------------------
	.section	.nv.info._ZN10layer_norm13ln_fwd_kernelINS_13Kernel_traitsI6__halfS2_S2_S2_fjLj4096ELj1ELj1ELj4ELj16ENS_18Kernel_traits_baseILj4096ES2_S2_S2_S2_fjLj128EEEEELb1ELb1ELb0ELb0EEEvNS_9FwdParamsE,"",@"SHT_CUDA_INFO"
	.sectionflags	@""
	.align	4


	//----- nvinfo : EIATTR_CUDA_API_VERSION
	.align		4
        /*0000*/ 	.byte	0x04, 0x37
        /*0002*/ 	.short	(.L_1474 - .L_1473)
.L_1473:
        /*0004*/ 	.word	0x00000082


	//----- nvinfo : EIATTR_KPARAM_INFO
	.align		4
.L_1474:
        /*0008*/ 	.byte	0x04, 0x17
        /*000a*/ 	.short	(.L_1476 - .L_1475)
.L_1475:
        /*000c*/ 	.word	0x00000000
        /*0010*/ 	.short	0x0000
        /*0012*/ 	.short	0x0000
        /*0014*/ 	.byte	0x00, 0xf0, 0xa1, 0x03


	//----- nvinfo : EIATTR_SPARSE_MMA_MASK
	.align		4
.L_1476:
        /*0018*/ 	.byte	0x03, 0x50
        /*001a*/ 	.short	0x0000


	//----- nvinfo : EIATTR_MAXREG_COUNT
	.align		4
        /*001c*/ 	.byte	0x03, 0x1b
        /*001e*/ 	.short	0x00ff


	//----- nvinfo : EIATTR_NUM_BARRIERS
	.align		4
        /*0020*/ 	.byte	0x02, 0x4c
        /*0022*/ 	.byte	0x01
	.zero		1


	//----- nvinfo : EIATTR_MERCURY_ISA_VERSION
	.align		4
        /*0024*/ 	.byte	0x03, 0x5f
        /*0026*/ 	.short	0x0101


	//----- nvinfo : EIATTR_COOP_GROUP_MASK_REGIDS
	.align		4
        /*0028*/ 	.byte	0x04, 0x29
        /*002a*/ 	.short	(.L_1478 - .L_1477)


	//   ....[0]....
.L_1477:
        /*002c*/ 	.word	0xffffffff


	//   ....[1]....
        /*0030*/ 	.word	0xffffffff


	//   ....[2]....
        /*0034*/ 	.word	0xffffffff


	//   ....[3]....
        /*0038*/ 	.word	0xffffffff


	//   ....[4]....
        /*003c*/ 	.word	0xffffffff


	//   ....[5]....
        /*0040*/ 	.word	0xffffffff


	//   ....[6]....
        /*0044*/ 	.word	0xffffffff


	//   ....[7]....
        /*0048*/ 	.word	0xffffffff


	//   ....[8]....
        /*004c*/ 	.word	0xffffffff


	//   ....[9]....
        /*0050*/ 	.word	0xffffffff


	//   ....[10]....
        /*0054*/ 	.word	0xffffffff


	//   ....[11]....
        /*0058*/ 	.word	0xffffffff


	//   ....[12]....
        /*005c*/ 	.word	0xffffffff


	//   ....[13]....
        /*0060*/ 	.word	0xffffffff


	//   ....[14]....
        /*0064*/ 	.word	0xffffffff


	//   ....[15]....
        /*0068*/ 	.word	0xffffffff


	//   ....[16]....
        /*006c*/ 	.word	0xffffffff


	//   ....[17]....
        /*0070*/ 	.word	0xffffffff


	//   ....[18]....
        /*0074*/ 	.word	0x0500009e


	//   ....[19]....
        /*0078*/ 	.word	0x0500009e


	//   ....[20]....
        /*007c*/ 	.word	0x0500009e


	//   ....[21]....
        /*0080*/ 	.word	0x0500009e


	//   ....[22]....
        /*0084*/ 	.word	0x0500009e


	//   ....[23]....
        /*0088*/ 	.word	0x0500009e


	//   ....[24]....
        /*008c*/ 	.word	0x0500009e


	//   ....[25]....
        /*0090*/ 	.word	0x0500009e


	//   ....[26]....
        /*0094*/ 	.word	0x0500009e


	//   ....[27]....
        /*0098*/ 	.word	0x0500009e


	//----- nvinfo : EIATTR_COOP_GROUP_INSTR_OFFSETS
	.align		4
.L_1478:
        /*009c*/ 	.byte	0x04, 0x28
        /*009e*/ 	.short	(.L_1480 - .L_1479)


	//   ....[0]....
.L_1479:
        /*00a0*/ 	.word	0x0000cec0


	//   ....[1]....
        /*00a4*/ 	.word	0x0000cee0


	//   ....[2]....
        /*00a8*/ 	.word	0x0000cf00


	//   ....[3]....
        /*00ac*/ 	.word	0x0000cf20


	//   ....[4]....
        /*00b0*/ 	.word	0x0000cf40


	//   ....[5]....
        /*00b4*/ 	.word	0x0000d380


	//   ....[6]....
        /*00b8*/ 	.word	0x0000d3a0


	//   ....[7]....
        /*00bc*/ 	.word	0x0000d3c0


	//   ....[8]....
        /*00c0*/ 	.word	0x0000d3e0


	//   ....[9]....
        /*00c4*/ 	.word	0x0000d400


	//   ....[10]....
        /*00c8*/ 	.word	0x0000d540


	//   ....[11]....
        /*00cc*/ 	.word	0x0000d5f0


	//   ....[12]....
        /*00d0*/ 	.word	0x0000d600


	//   ....[13]....
        /*00d4*/ 	.word	0x0000d680


	//   ....[14]....
        /*00d8*/ 	.word	0x0000d6a0


	//   ....[15]....
        /*00dc*/ 	.word	0x0000d6c0


	//   ....[16]....
        /*00e0*/ 	.word	0x0000d7c0


	//   ....[17]....
        /*00e4*/ 	.word	0x0000d7d0


	//   ....[18]....
        /*00e8*/ 	.word	0x0000e210


	//   ....[19]....
        /*00ec*/ 	.word	0x0000e280


	//   ....[20]....
        /*00f0*/ 	.word	0x0000e2f0


	//   ....[21]....
        /*00f4*/ 	.word	0x0000e360


	//   ....[22]....
        /*00f8*/ 	.word	0x0000e3d0


	//   ....[23]....
        /*00fc*/ 	.word	0x0000e860


	//   ....[24]....
        /*0100*/ 	.word	0x0000e8d0


	//   ....[25]....
        /*0104*/ 	.word	0x0000e940


	//   ....[26]....
        /*0108*/ 	.word	0x0000e9b0


	//   ....[27]....
        /*010c*/ 	.word	0x0000ea20


	//----- nvinfo : EIATTR_EXIT_INSTR_OFFSETS
	.align		4
.L_1480:
        /*0110*/ 	.byte	0x04, 0x1c
        /*0112*/ 	.short	(.L_1482 - .L_1481)


	//   ....[0]....
.L_1481:
        /*0114*/ 	.word	0x00000aa0


	//   ....[1]....
        /*0118*/ 	.word	0x0000e1b0


	//----- nvinfo : EIATTR_MAX_THREADS
	.align		4
.L_1482:
        /*011c*/ 	.byte	0x04, 0x05
        /*011e*/ 	.short	(.L_1484 - .L_1483)
.L_1483:
        /*0120*/ 	.word	0x00000080
        /*0124*/ 	.word	0x00000001
        /*0128*/ 	.word	0x00000001


	//----- nvinfo : EIATTR_CRS_STACK_SIZE
	.align		4
.L_1484:
        /*012c*/ 	.byte	0x04, 0x1e
        /*012e*/ 	.short	(.L_1486 - .L_1485)
.L_1485:
        /*0130*/ 	.word	0x00000000


	//----- nvinfo : EIATTR_CBANK_PARAM_SIZE
	.align		4
.L_1486:
        /*0134*/ 	.byte	0x03, 0x19
        /*0136*/ 	.short	0x00e8


	//----- nvinfo : EIATTR_PARAM_CBANK
	.align		4
        /*0138*/ 	.byte	0x04, 0x0a
        /*013a*/ 	.short	(.L_1488 - .L_1487)
	.align		4
.L_1487:
        /*013c*/ 	.word	index@(.nv.constant0._ZN10layer_norm13ln_fwd_kernelINS_13Kernel_traitsI6__halfS2_S2_S2_fjLj4096ELj1ELj1ELj4ELj16ENS_18Kernel_traits_baseILj4096ES2_S2_S2_S2_fjLj128EEEEELb1ELb1ELb0ELb0EEEvNS_9FwdParamsE)
        /*0140*/ 	.short	0x0210
        /*0142*/ 	.short	0x00e8


	//----- nvinfo : EIATTR_SW_WAR
	.align		4
.L_1488:
        /*0144*/ 	.byte	0x04, 0x36
        /*0146*/ 	.short	(.L_1490 - .L_1489)
.L_1489:
        /*0148*/ 	.word	0x00000008
.L_1490:


//--------------------- .nv.info._ZN10layer_norm13ln_fwd_kernelINS_13Kernel_traitsI6__halfS2_S2_S2_fjLj4096ELj1ELj1ELj4ELj16ENS_18Kernel_traits_baseILj4096ES2_S2_S2_S2_fjLj128EEEEELb1ELb1ELb0ELb1EEEvNS_9FwdParamsE --------------------------
	.section	.nv.info._ZN10layer_norm13ln_fwd_kernelINS_13Kernel_traitsI6__halfS2_S2_S2_fjLj4096ELj1ELj1ELj4ELj16ENS_18Kernel_traits_baseILj4096ES2_S2_S2_S2_fjLj128EEEEELb1ELb1ELb0ELb1EEEvNS_9FwdParamsE,"",@"SHT_CUDA_INFO"
	.sectionflags	@""
	.align	4


	//----- nvinfo : EIATTR_CUDA_API_VERSION
	.align		4
        /*0000*/ 	.byte	0x04, 0x37
        /*0002*/ 	.short	(.L_1492 - .L_1491)
.L_1491:
        /*0004*/ 	.word	0x00000082


	//----- nvinfo : EIATTR_KPARAM_INFO
	.align		4
.L_1492:
        /*0008*/ 	.byte	0x04, 0x17
        /*000a*/ 	.short	(.L_1494 - .L_1493)
.L_1493:
        /*000c*/ 	.word	0x00000000
        /*0010*/ 	.short	0x0000
        /*0012*/ 	.short	0x0000
        /*0014*/ 	.byte	0x00, 0xf0, 0xa1, 0x03


	//----- nvinfo : EIATTR_SPARSE_MMA_MASK
	.align		4
.L_1494:
        /*0018*/ 	.byte	0x03, 0x50
        /*001a*/ 	.short	0x0000


	//----- nvinfo : EIATTR_MAXREG_COUNT
	.align		4
        /*001c*/ 	.byte	0x03, 0x1b
        /*001e*/ 	.short	0x00ff


	//----- nvinfo : EIATTR_NUM_BARRIERS
	.align		4
        /*0020*/ 	.byte	0x02, 0x4c
        /*0022*/ 	.byte	0x01
	.zero		1


	//----- nvinfo : EIATTR_MERCURY_ISA_VERSION
	.align		4
        /*0024*/ 	.byte	0x03, 0x5f
        /*0026*/ 	.short	0x0101


	//----- nvinfo : EIATTR_COOP_GROUP_MASK_REGIDS
	.align		4
        /*0028*/ 	.byte	0x04, 0x29
        /*002a*/ 	.short	(.L_1496 - .L_1495)


	//   ....[0]....
.L_1495:
        /*002c*/ 	.word	0xffffffff


	//   ....[1]....
        /*0030*/ 	.word	0xffffffff


	//   ....[2]....
        /*0034*/ 	.word	0xffffffff


	//   ....[3]....
        /*0038*/ 	.word	0xffffffff


	//   ....[4]....
        /*003c*/ 	.word	0xffffffff


	//   ....[5]....
        /*0040*/ 	.word	0xffffffff


	//   ....[6]....
        /*0044*/ 	.word	0xffffffff


	//   ....[7]....
        /*0048*/ 	.word	0xffffffff


	//   ....[8]....
        /*004c*/ 	.word	0xffffffff


	//   ....[9]....
        /*0050*/ 	.word	0xffffffff


	//   ....[10]....
        /*0054*/ 	.word	0xffffffff


	//   ....[11]....
        /*0058*/ 	.word	0xffffffff


	//   ....[12]....
        /*005c*/ 	.word	0xffffffff


	//   ....[13]....
        /*0060*/ 	.word	0xffffffff


	//   ....[14]....
        /*0064*/ 	.word	0xffffffff


	//   ....[15]....
        /*0068*/ 	.word	0xffffffff


	//   ....[16]....
        /*006c*/ 	.word	0xffffffff


	//   ....[17]....
        /*0070*/ 	.word	0xffffffff


	//   ....[18]....
        /*0074*/ 	.word	0x0500003b


	//   ....[19]....
        /*0078*/ 	.word	0x0500003b


	//   ....[20]....
        /*007c*/ 	.word	0x0500003b


	//   ....[21]....
        /*0080*/ 	.word	0x0500003b


	//   ....[22]....
        /*0084*/ 	.word	0x0500003b


	//   ....[23]....
        /*0088*/ 	.word	0x0500003b


	//   ....[24]....
        /*008c*/ 	.word	0x0500003b


	//   ....[25]....
        /*0090*/ 	.word	0x0500003b


	//   ....[26]....
        /*0094*/ 	.word	0x0500003b


	//   ....[27]....
        /*0098*/ 	.word	0x0500003b


	//----- nvinfo : EIATTR_COOP_GROUP_INSTR_OFFSETS
	.align		4
.L_1496:
        /*009c*/ 	.byte	0x04, 0x28
        /*009e*/ 	.short	(.L_1498 - .L_1497)


	//   ....[0]....
.L_1497:
        /*00a0*/ 	.word	0x0000c700


	//   ....[1]....
        /*00a4*/ 	.word	0x0000c720


	//   ....[2]....
        /*00a8*/ 	.word	0x0000c740


	//   ....[3]....
        /*00ac*/ 	.word	0x0000c760


	//   ....[4]....
        /*00b0*/ 	.word	0x0000c780


	//   ....[5]....
        /*00b4*/ 	.word	0x0000cbb0


	//   ....[6]....
        /*00b8*/ 	.word	0x0000cbd0


	//   ....[7]....
        /*00bc*/ 	.word	0x0000cbf0


	//   ....[8]....
        /*00c0*/ 	.word	0x0000cc10


	//   ....[9]....
        /*00c4*/ 	.word	0x0000cc30


	//   ....[10]....
        /*00c8*/ 	.word	0x0000cda0


	//   ....[11]....
        /*00cc*/ 	.word	0x0000ce10


	//   ....[12]....
        /*00d0*/ 	.word	0x0000ce30


	//   ....[13]....
        /*00d4*/ 	.word	0x0000ce40


	//   ....[14]....
        /*00d8*/ 	.word	0x0000cf00


	//   ....[15]....
        /*00dc*/ 	.word	0x0000cf30


	//   ....[16]....
        /*00e0*/ 	.word	0x0000cfd0


	//   ....[17]....
        /*00e4*/ 	.word	0x0000d000


	//   ....[18]....
        /*00e8*/ 	.word	0x0000d920


	//   ....[19]....
        /*00ec*/ 	.word	0x0000d990


	//   ....[20]....
        /*00f0*/ 	.word	0x0000da00


	//   ....[21]....
        /*00f4*/ 	.word	0x0000da70


	//   ....[22]....
        /*00f8*/ 	.word	0x0000dae0


	//   ....[23]....
        /*00fc*/ 	.word	0x0000df60


	//   ....[24]....
        /*0100*/ 	.word	0x0000dfd0


	//   ....[25]....
        /*0104*/ 	.word	0x0000e040


	//   ....[26]....
        /*0108*/ 	.word	0x0000e0b0


	//   ....[27]....
        /*010c*/ 	.word	0x0000e120


	//----- nvinfo : EIATTR_EXIT_INSTR_OFFSETS
	.align		4
.L_1498:
        /*0110*/ 	.byte	0x04, 0x1c
        /*0112*/ 	.short	(.L_1500 - .L_1499)


	//   ....[0]....
.L_1499:
        /*0114*/ 	.word	0x00000610


	//   ....[1]....
        /*0118*/ 	.word	0x0000d8c0


	//----- nvinfo : EIATTR_MAX_THREADS
	.align		4
.L_1500:
        /*011c*/ 	.byte	0x04, 0x05
        /*011e*/ 	.short	(.L_1502 - .L_1501)
.L_1501:
        /*0120*/ 	.word	0x00000080
        /*0124*/ 	.word	0x00000001
        /*0128*/ 	.word	0x00000001


	//----- nvinfo : EIATTR_CRS_STACK_SIZE
	.align		4
.L_1502:
        /*012c*/ 	.byte	0x04, 0x1e
        /*012e*/ 	.short	(.L_1504 - .L_1503)
.L_1503:
        /*0130*/ 	.word	0x00000000


	//----- nvinfo : EIATTR_CBANK_PARAM_SIZE
	.align		4
.L_1504:
        /*0134*/ 	.byte	0x03, 0x19
        /*0136*/ 	.short	0x00e8


	//----- nvinfo : EIATTR_PARAM_CBANK
	.align		4
        /*0138*/ 	.byte	0x04, 0x0a
        /*013a*/ 	.short	(.L_1506 - .L_1505)
	.align		4
.L_1505:
        /*013c*/ 	.word	index@(.nv.constant0._ZN10layer_norm13ln_fwd_kernelINS_13Kernel_traitsI6__halfS2_S2_S2_fjLj4096ELj1ELj1ELj4ELj16ENS_18Kernel_traits_baseILj4096ES2_S2_S2_S2_fjLj128EEEEELb1ELb1ELb0ELb1EEEvNS_9FwdParamsE)
        /*0140*/ 	.short	0x0210
        /*0142*/ 	.short	0x00e8


	//----- nvinfo : EIATTR_SW_WAR
	.align		4
.L_1506:
        /*0144*/ 	.byte	0x04, 0x36
        /*0146*/ 	.short	(.L_1508 - .L_1507)
.L_1507:
        /*0148*/ 	.word	0x00000008
.L_1508:


//--------------------- .nv.info._ZN10layer_norm13ln_fwd_kernelINS_13Kernel_traitsI6__halfS2_S2_S2_fjLj4096ELj1ELj1ELj4ELj16ENS_18Kernel_traits_baseILj4096ES2_S2_S2_S2_fjLj128EEEEELb1ELb1ELb1ELb0EEEvNS_9FwdParamsE --------------------------
	.section	.nv.info._ZN10layer_norm13ln_fwd_kernelINS_13Kernel_traitsI6__halfS2_S2_S2_fjLj4096ELj1ELj1ELj4ELj16ENS_18Kernel_traits_baseILj4096ES2_S2_S2_S2_fjLj128EEEEELb1ELb1ELb1ELb0EEEvNS_9FwdParamsE,"",@"SHT_CUDA_INFO"
	.sectionflags	@""
	.align	4


	//----- nvinfo : EIATTR_CUDA_API_VERSION
	.align		4
        /*0000*/ 	.byte	0x04, 0x37
        /*0002*/ 	.short	(.L_1510 - .L_1509)
.L_1509:
        /*0004*/ 	.word	0x00000082


	//----- nvinfo : EIATTR_KPARAM_INFO
	.align		4
.L_1510:
        /*0008*/ 	.byte	0x04, 0x17
        /*000a*/ 	.short	(.L_1512 - .L_1511)
.L_1511:
        /*000c*/ 	.word	0x00000000
        /*0010*/ 	.short	0x0000
        /*0012*/ 	.short	0x0000
        /*0014*/ 	.byte	0x00, 0xf0, 0xa1, 0x03


	//----- nvinfo : EIATTR_SPARSE_MMA_MASK
	.align		4
.L_1512:
        /*0018*/ 	.byte	0x03, 0x50
        /*001a*/ 	.short	0x0000


	//----- nvinfo : EIATTR_MAXREG_COUNT
	.align		4
        /*001c*/ 	.byte	0x03, 0x1b
        /*001e*/ 	.short	0x00ff


	//----- nvinfo : EIATTR_NUM_BARRIERS
	.align		4
        /*0020*/ 	.byte	0x02, 0x4c
        /*0022*/ 	.byte	0x01
	.zero		1


	//----- nvinfo : EIATTR_MERCURY_ISA_VERSION
	.align		4
        /*0024*/ 	.byte	0x03, 0x5f
        /*0026*/ 	.short	0x0101


	//----- nvinfo : EIATTR_COOP_GROUP_MASK_REGIDS
	.align		4
        /*0028*/ 	.byte	0x04, 0x29
        /*002a*/ 	.short	(.L_1514 - .L_1513)


	//   ....[0]....
.L_1513:
        /*002c*/ 	.word	0xffffffff


	//   ....[1]....
        /*0030*/ 	.word	0xffffffff


	//   ....[2]....
        /*0034*/ 	.word	0xffffffff


	//   ....[3]....
        /*0038*/ 	.word	0xffffffff


	//   ....[4]....
        /*003c*/ 	.word	0xffffffff


	//   ....[5]....
        /*0040*/ 	.word	0xffffffff


	//   ....[6]....
        /*0044*/ 	.word	0xffffffff


	//   ....[7]....
        /*0048*/ 	.word	0xffffffff


	//   ....[8]....
        /*004c*/ 	.word	0xffffffff


	//   ....[9]....
        /*0050*/ 	.word	0xffffffff


	//   ....[10]....
        /*0054*/ 	.word	0xffffffff


	//   ....[11]....
        /*0058*/ 	.word	0xffffffff


	//   ....[12]....
        /*005c*/ 	.word	0xffffffff


	//   ....[13]....
        /*0060*/ 	.word	0xffffffff


	//   ....[14]....
        /*0064*/ 	.word	0xffffffff


	//   ....[15]....
        /*0068*/ 	.word	0xffffffff


	//   ....[16]....
        /*006c*/ 	.word	0xffffffff


	//   ....[17]....
        /*0070*/ 	.word	0xffffffff


	//   ....[18]....
        /*0074*/ 	.word	0x050000ae


	//   ....[19]....
        /*0078*/ 	.word	0x050000ae


	//   ....[20]....
        /*007c*/ 	.word	0x050000ae


	//   ....[21]....
        /*0080*/ 	.word	0x050000ae


	//   ....[22]....
        /*0084*/ 	.word	0x050000ae


	//   ....[23]....
        /*0088*/ 	.word	0x050000ae


	//   ....[24]....
        /*008c*/ 	.word	0x050000ae


	//   ....[25]....
        /*0090*/ 	.word	0x050000ae


	//   ....[26]....
        /*0094*/ 	.word	0x050000ae


	//   ....[27]....
        /*0098*/ 	.word	0x050000ae


	//----- nvinfo : EIATTR_COOP_GROUP_INSTR_OFFSETS
	.align		4
.L_1514:
        /*009c*/ 	.byte	0x04, 0x28
        /*009e*/ 	.short	(.L_1516 - .L_1515)


	//   ....[0]....
.L_1515:
        /*00a0*/ 	.word	0x0000e360


	//   ....[1]....
        /*00a4*/ 	.word	0x0000e380


	//   ....[2]....
        /*00a8*/ 	.word	0x0000e3a0


	//   ....[3]....
        /*00ac*/ 	.word	0x0000e3c0


	//   ....[4]....
        /*00b0*/ 	.word	0x0000e3e0


	//   ....[5]....
        /*00b4*/ 	.word	0x0000e820


	//   ....[6]....
        /*00b8*/ 	.word	0x0000e840


	//   ....[7]....
        /*00bc*/ 	.word	0x0000e860


	//   ....[8]....
        /*00c0*/ 	.word	0x0000e880


	//   ....[9]....
        /*00c4*/ 	.word	0x0000e8a0


	//   ....[10]....
        /*00c8*/ 	.word	0x0000e9e0


	//   ....[11]....
        /*00cc*/ 	.word	0x0000ea30


	//   ....[12]....
        /*00d0*/ 	.word	0x0000eb60


	//   ....[13]....
        /*00d4*/ 	.word	0x0000eb70


	//   ....[14]....
        /*00d8*/ 	.word	0x0000ebf0


	//   ....[15]....
        /*00dc*/ 	.word	0x0000ec20


	//   ....[16]....
        /*00e0*/ 	.word	0x0000ecc0


	//   ....[17]....
        /*00e4*/ 	.word	0x0000ece0


	//   ....[18]....
        /*00e8*/ 	.word	0x0000f740


	//   ....[19]....
        /*00ec*/ 	.word	0x0000f7b0


	//   ....[20]....
        /*00f0*/ 	.word	0x0000f820


	//   ....[21]....
        /*00f4*/ 	.word	0x0000f890


	//   ....[22]....
        /*00f8*/ 	.word	0x0000f900


	//   ....[23]....
        /*00fc*/ 	.word	0x0000fd90


	//   ....[24]....
        /*0100*/ 	.word	0x0000fe00


	//   ....[25]....
        /*0104*/ 	.word	0x0000fe70


	//   ....[26]....
        /*0108*/ 	.word	0x0000fee0


	//   ....[27]....
        /*010c*/ 	.word	0x0000ff50


	//----- nvinfo : EIATTR_EXIT_INSTR_OFFSETS
	.align		4
.L_1516:
        /*0110*/ 	.byte	0x04, 0x1c
        /*0112*/ 	.short	(.L_1518 - .L_1517)


	//   ....[0]....
.L_1517:
        /*0114*/ 	.word	0x00000a40


	//   ....[1]....
        /*0118*/ 	.word	0x0000f6e0


	//----- nvinfo : EIATTR_MAX_THREADS
	.align		4
.L_1518:
        /*011c*/ 	.byte	0x04, 0x05
        /*011e*/ 	.short	(.L_1520 - .L_1519)
.L_1519:
        /*0120*/ 	.word	0x00000080
        /*0124*/ 	.word	0x00000001
        /*0128*/ 	.word	0x00000001


	//----- nvinfo : EIATTR_CRS_STACK_SIZE
	.align		4
.L_1520:
        /*012c*/ 	.byte	0x04, 0x1e
        /*012e*/ 	.short	(.L_1522 - .L_1521)
.L_1521:
        /*0130*/ 	.word	0x00000000


	//----- nvinfo : EIATTR_CBANK_PARAM_SIZE
	.align		4
.L_1522:
        /*0134*/ 	.byte	0x03, 0x19
        /*0136*/ 	.short	0x00e8


	//----- nvinfo : EIATTR_PARAM_CBANK
	.align		4
        /*0138*/ 	.byte	0x04, 0x0a
        /*013a*/ 	.short	(.L_1524 - .L_1523)
	.align		4
.L_1523:
        /*013c*/ 	.word	index@(.nv.constant0._ZN10layer_norm13ln_fwd_kernelINS_13Kernel_traitsI6__halfS2_S2_S2_fjLj4096ELj1ELj1ELj4ELj16ENS_18Kernel_traits_baseILj4096ES2_S2_S2_S2_fjLj128EEEEELb1ELb1ELb1ELb0EEEvNS_9FwdParamsE)
        /*0140*/ 	.short	0x0210
        /*0142*/ 	.short	0x00e8


	//----- nvinfo : EIATTR_SW_WAR
	.align		4
.L_1524:
        /*0144*/ 	.byte	0x04, 0x36
        /*0146*/ 	.short	(.L_1526 - .L_1525)
.L_1525:
        /*0148*/ 	.word	0x00000008
.L_1526:


//--------------------- .nv.info._ZN10layer_norm13ln_fwd_kernelINS_13Kernel_traitsI6__halfS2_S2_S2_fjLj4096ELj1ELj1ELj4ELj16ENS_18Kernel_traits_baseILj4096ES2_S2_S2_S2_fjLj128EEEEELb1ELb1ELb1ELb1EEEvNS_9FwdParamsE --------------------------
	.section	.nv.info._ZN10layer_norm13ln_fwd_kernelINS_13Kernel_traitsI6__halfS2_S2_S2_fjLj4096ELj1ELj1ELj4ELj16ENS_18Kernel_traits_baseILj4096ES2_S2_S2_S2_fjLj128EEEEELb1ELb1ELb1ELb1EEEvNS_9FwdParamsE,"",@"SHT_CUDA_INFO"
	.sectionflags	@""
	.align	4


	//----- nvinfo : EIATTR_CUDA_API_VERSION
	.align		4
        /*0000*/ 	.byte	0x04, 0x37
        /*0002*/ 	.short	(.L_1528 - .L_1527)
.L_1527:
        /*0004*/ 	.word	0x00000082


	//----- nvinfo : EIATTR_KPARAM_INFO
	.align		4
.L_1528:
        /*0008*/ 	.byte	0x04, 0x17
        /*000a*/ 	.short	(.L_1530 - .L_1529)
.L_1529:
        /*000c*/ 	.word	0x00000000
        /*0010*/ 	.short	0x0000
        /*0012*/ 	.short	0x0000
        /*0014*/ 	.byte	0x00, 0xf0, 0xa1, 0x03


	//----- nvinfo : EIATTR_SPARSE_MMA_MASK
	.align		4
.L_1530:
        /*0018*/ 	.byte	0x03, 0x50
        /*001a*/ 	.short	0x0000


	//----- nvinfo : EIATTR_MAXREG_COUNT
	.align		4
        /*001c*/ 	.byte	0x03, 0x1b
        /*001e*/ 	.short	0x00ff


	//----- nvinfo : EIATTR_NUM_BARRIERS
	.align		4
        /*0020*/ 	.byte	0x02, 0x4c
        /*0022*/ 	.byte	0x01
	.zero		1


	//----- nvinfo : EIATTR_MERCURY_ISA_VERSION
	.align		4
        /*0024*/ 	.byte	0x03, 0x5f
        /*0026*/ 	.short	0x0101


	//----- nvinfo : EIATTR_COOP_GROUP_MASK_REGIDS
	.align		4
        /*0028*/ 	.byte	0x04, 0x29
        /*002a*/ 	.short	(.L_1532 - .L_1531)


	//   ....[0]....
.L_1531:
        /*002c*/ 	.word	0xffffffff


	//   ....[1]....
        /*0030*/ 	.word	0xffffffff


	//   ....[2]....
        /*0034*/ 	.word	0xffffffff


	//   ....[3]....
        /*0038*/ 	.word	0xffffffff


	//   ....[4]....
        /*003c*/ 	.word	0xffffffff


	//   ....[5]....
        /*0040*/ 	.word	0xffffffff


	//   ....[6]....
        /*0044*/ 	.word	0xffffffff


	//   ....[7]....
        /*0048*/ 	.word	0xffffffff


	//   ....[8]....
        /*004c*/ 	.word	0xffffffff


	//   ....[9]....
        /*0050*/ 	.word	0xffffffff


	//   ....[10]....
        /*0054*/ 	.word	0xffffffff


	//   ....[11]....
        /*0058*/ 	.word	0xffffffff


	//   ....[12]....
        /*005c*/ 	.word	0xffffffff


	//   ....[13]....
        /*0060*/ 	.word	0xffffffff


	//   ....[14]....
        /*0064*/ 	.word	0xffffffff


	//   ....[15]....
        /*0068*/ 	.word	0xffffffff


	//   ....[16]....
        /*006c*/ 	.word	0xffffffff


	//   ....[17]....
        /*0070*/ 	.word	0xffffffff


	//   ....[18]....
        /*0074*/ 	.word	0x05000071


	//   ....[19]....
        /*0078*/ 	.word	0x05000071


	//   ....[20]....
        /*007c*/ 	.word	0x05000071


	//   ....[21]....
        /*0080*/ 	.word	0x05000071


	//   ....[22]....
        /*0084*/ 	.word	0x05000071


	//   ....[23]....
        /*0088*/ 	.word	0x05000071


	//   ....[24]....
        /*008c*/ 	.word	0x05000071


	//   ....[25]....
        /*0090*/ 	.word	0x05000071


	//   ....[26]....
        /*0094*/ 	.word	0x05000071


	//   ....[27]....
        /*0098*/ 	.word	0x05000071


	//----- nvinfo : EIATTR_COOP_GROUP_INSTR_OFFSETS
	.align		4
.L_1532:
        /*009c*/ 	.byte	0x04, 0x28
        /*009e*/ 	.short	(.L_1534 - .L_1533)


	//   ....[0]....
.L_1533:
        /*00a0*/ 	.word	0x0000db00


	//   ....[1]....
        /*00a4*/ 	.word	0x0000db20


	//   ....[2]....
        /*00a8*/ 	.word	0x0000db40


	//   ....[3]....
        /*00ac*/ 	.word	0x0000db60


	//   ....[4]....
        /*00b0*/ 	.word	0x0000db80


	//   ....[5]....
        /*00b4*/ 	.word	0x0000dfb0


	//   ....[6]....
        /*00b8*/ 	.word	0x0000dfd0


	//   ....[7]....
        /*00bc*/ 	.word	0x0000dff0


	//   ....[8]....
        /*00c0*/ 	.word	0x0000e010


	//   ....[9]....
        /*00c4*/ 	.word	0x0000e030


	//   ....[10]....
        /*00c8*/ 	.word	0x0000e190


	//   ....[11]....
        /*00cc*/ 	.word	0x0000e210


	//   ....[12]....
        /*00d0*/ 	.word	0x0000e230


	//   ....[13]....
        /*00d4*/ 	.word	0x0000e240


	//   ....[14]....
        /*00d8*/ 	.word	0x0000e300


	//   ....[15]....
        /*00dc*/ 	.word	0x0000e330


	//   ....[16]....
        /*00e0*/ 	.word	0x0000e3d0


	//   ....[17]....
        /*00e4*/ 	.word	0x0000e400


	//   ....[18]....
        /*00e8*/ 	.word	0x0000efb0


	//   ....[19]....
        /*00ec*/ 	.word	0x0000f020


	//   ....[20]....
        /*00f0*/ 	.word	0x0000f090


	//   ....[21]....
        /*00f4*/ 	.word	0x0000f100


	//   ....[22]....
        /*00f8*/ 	.word	0x0000f170


	//   ....[23]....
        /*00fc*/ 	.word	0x0000f5f0


	//   ....[24]....
        /*0100*/ 	.word	0x0000f660


	//   ....[25]....
        /*0104*/ 	.word	0x0000f6d0


	//   ....[26]....
        /*0108*/ 	.word	0x0000f740


	//   ....[27]....
        /*010c*/ 	.word	0x0000f7b0


	//----- nvinfo : EIATTR_EXIT_INSTR_OFFSETS
	.align		4
.L_1534:
        /*0110*/ 	.byte	0x04, 0x1c
        /*0112*/ 	.short	(.L_1536 - .L_1535)


	//   ....[0]....
.L_1535:
        /*0114*/ 	.word	0x00000610


	//   ....[1]....
        /*0118*/ 	.word	0x0000ef50


	//----- nvinfo : EIATTR_MAX_THREADS
	.align		4
.L_1536:
        /*011c*/ 	.byte	0x04, 0x05
        /*011e*/ 	.short	(.L_1538 - .L_1537)
.L_1537:
        /*0120*/ 	.word	0x00000080
        /*0124*/ 	.word	0x00000001
        /*0128*/ 	.word	0x00000001


	//----- nvinfo : EIATTR_CRS_STACK_SIZE
	.align		4
.L_1538:
        /*012c*/ 	.byte	0x04, 0x1e
        /*012e*/ 	.short	(.L_1540 - .L_1539)
.L_1539:
        /*0130*/ 	.word	0x00000000


	//----- nvinfo : EIATTR_CBANK_PARAM_SIZE
	.align		4
.L_1540:
        /*0134*/ 	.byte	0x03, 0x19
        /*0136*/ 	.short	0x00e8


	//----- nvinfo : EIATTR_PARAM_CBANK
	.align		4
        /*0138*/ 	.byte	0x04, 0x0a
        /*013a*/ 	.short	(.L_1542 - .L_1541)
	.align		4
.L_1541:
        /*013c*/ 	.word	index@(.nv.constant0._ZN10layer_norm13ln_fwd_kernelINS_13Kernel_traitsI6__halfS2_S2_S2_fjLj4096ELj1ELj1ELj4ELj16ENS_18Kernel_traits_baseILj4096ES2_S2_S2_S2_fjLj128EEEEELb1ELb1ELb1ELb1EEEvNS_9FwdParamsE)
        /*0140*/ 	.short	0x0210
        /*0142*/ 	.short	0x00e8


	//----- nvinfo : EIATTR_SW_WAR
	.align		4
.L_1542:
        /*0144*/ 	.byte	0x04, 0x36
        /*0146*/ 	.short	(.L_1544 - .L_1543)
.L_1543:
        /*0148*/ 	.word	0x00000008
.L_1544:


//--------------------- .nv.info._ZN10layer_norm13ln_fwd_kernelINS_13Kernel_traitsIf13__nv_bfloat16S2_S2_fjLj4096ELj1ELj1ELj4ELj16ENS_18Kernel_traits_baseILj4096EfS2_S2_S2_fjLj128EEEEELb0ELb0ELb0ELb0EEEvNS_9FwdParamsE --------------------------
	.section	.nv.info._ZN10layer_norm13ln_fwd_kernelINS_13Kernel_traitsIf13__nv_bfloat16S2_S2_fjLj4096ELj1ELj1ELj4ELj16ENS_18Kernel_traits_baseILj4096EfS2_S2_S2_fjLj128EEEEELb0ELb0ELb0ELb0EEEvNS_9FwdParamsE,"",@"SHT_CUDA_INFO"
	.sectionflags	@""
	.align	4


	//----- nvinfo : EIATTR_CUDA_API_VERSION
	.align		4
        /*0000*/ 	.byte	0x04, 0x37
        /*0002*/ 	.short	(.L_1546 - .L_1545)
.L_1545:
        /*0004*/ 	.word	0x00000082


	//----- nvinfo : EIATTR_KPARAM_INFO
	.align		4
.L_1546:
        /*0008*/ 	.byte	0x04, 0x17
        /*000a*/ 	.short	(.L_1548 - .L_1547)
.L_1547:
        /*000c*/ 	.word	0x00000000
        /*0010*/ 	.short	0x0000
        /*0012*/ 	.short	0x0000
        /*0014*/ 	.byte	0x00, 0xf0, 0xa1, 0x03


	//----- nvinfo : EIATTR_SPARSE_MMA_MASK
	.align		4
.L_1548:
        /*0018*/ 	.byte	0x03, 0x50
        /*001a*/ 	.short	0x0000


	//----- nvinfo : EIATTR_MAXREG_COUNT
	.align		4
        /*001c*/ 	.byte	0x03, 0x1b
        /*001e*/ 	.short	0x00ff


	//----- nvinfo : EIATTR_NUM_BARRIERS
	.align		4
        /*0020*/ 	.byte	0x02, 0x4c
        /*0022*/ 	.byte	0x01
	.zero		1


	//----- nvinfo : EIATTR_MERCURY_ISA_VERSION
	.align		4
        /*0024*/ 	.byte	0x03, 0x5f
        /*0026*/ 	.short	0x0101


	//----- nvinfo : EIATTR_COOP_GROUP_MASK_REGIDS
	.align		4
        /*0028*/ 	.byte	0x04, 0x29
        /*002a*/ 	.short	(.L_1550 - .L_1549)


	//   ....[0]....
.L_1549:
        /*002c*/ 	.word	0xffffffff


	//   ....[1]....
        /*0030*/ 	.word	0xffffffff


	//   ....[2]....
        /*0034*/ 	.word	0xffffffff


	//   ....[3]....
        /*0038*/ 	.word	0xffffffff


	//   ....[4]....
        /*003c*/ 	.word	0xffffffff


	//   ....[5]....
        /*0040*/ 	.word	0xffffffff


	//   ....[6]....
        /*0044*/ 	.word	0xffffffff


	//   ....[7]....
        /*0048*/ 	.word	0xffffffff


	//   ....[8]....
        /*004c*/ 	.word	0xffffffff


	//   ....[9]....
        /*0050*/ 	.word	0xffffffff


	//   ....[10]....
        /*0054*/ 	.word	0xffffffff


	//   ....[11]....
        /*0058*/ 	.word	0xffffffff


	//   ....[12]....
        /*005c*/ 	.word	0xffffffff


	//   ....[13]....
        /*0060*/ 	.word	0xffffffff


	//   ....[14]....
        /*0064*/ 	.word	0xffffffff


	//   ....[15]....
        /*0068*/ 	.word	0xffffffff


	//   ....[16]....
        /*006c*/ 	.word	0xffffffff


	//   ....[17]....
        /*0070*/ 	.word	0xffffffff


	//   ....[18]....
        /*0074*/ 	.word	0x05000077


	//   ....[19]....
        /*0078*/ 	.word	0x05000077


	//   ....[20]....
        /*007c*/ 	.word	0x05000077


	//   ....[21]....
        /*0080*/ 	.word	0x05000077


	//   ....[22]....
        /*0084*/ 	.word	0x05000077


	//   ....[23]....
        /*0088*/ 	.word	0x05000077


	//   ....[24]....
        /*008c*/ 	.word	0x05000077


	//   ....[25]....
        /*0090*/ 	.word	0x05000077


	//   ....[26]....
        /*0094*/ 	.word	0x05000077


	//   ....[27]....
        /*0098*/ 	.word	0x05000077


	//----- nvinfo : EIATTR_COOP_GROUP_INSTR_OFFSETS
	.align		4
.L_1550:
        /*009c*/ 	.byte	0x04, 0x28
        /*009e*/ 	.short	(.L_1552 - .L_1551)


	//   ....[0]....
.L_1551:
        /*00a0*/ 	.word	0x00002400


	//   ....[1]....
        /*00a4*/ 	.word	0x00002420


	//   ....[2]....
        /*00a8*/ 	.word	0x00002440


	//   ....[3]....
        /*00ac*/ 	.word	0x00002460


	//   ....[4]....
        /*00b0*/ 	.word	0x00002480


	//   ....[5]....
        /*00b4*/ 	.word	0x000028c0


	//   ....[6]....
        /*00b8*/ 	.word	0x000028e0


	//   ....[7]....
        /*00bc*/ 	.word	0x00002900


	//   ....[8]....
        /*00c0*/ 	.word	0x00002920


	//   ....[9]....
        /*00c4*/ 	.word	0x00002940


	//   ....[10]....
        /*00c8*/ 	.word	0x00002a80


	//   ....[11]....
        /*00cc*/ 	.word	0x00002b20


	//   ....[12]....
        /*00d0*/ 	.word	0x00002b40


	//   ....[13]....
        /*00d4*/ 	.word	0x00002bf0


	//   ....[14]....
        /*00d8*/ 	.word	0x00002c10


	//   ....[15]....
        /*00dc*/ 	.word	0x00002c50


	//   ....[16]....
        /*00e0*/ 	.word	0x00002cc0


	//   ....[17]....
        /*00e4*/ 	.word	0x00002d00


	//   ....[18]....
        /*00e8*/ 	.word	0x00003770


	//   ....[19]....
        /*00ec*/ 	.word	0x000037e0


	//   ....[20]....
        /*00f0*/ 	.word	0x00003850


	//   ....[21]....
        /*00f4*/ 	.word	0x000038c0


	//   ....[22]....
        /*00f8*/ 	.word	0x00003930


	//   ....[23]....
        /*00fc*/ 	.word	0x00003dc0


	//   ....[24]....
        /*0100*/ 	.word	0x00003e30


	//   ....[25]....
        /*0104*/ 	.word	0x00003ea0


	//   ....[26]....
        /*0108*/ 	.word	0x00003f10


	//   ....[27]....
        /*010c*/ 	.word	0x00003f80


	//----- nvinfo : EIATTR_EXIT_INSTR_OFFSETS
	.align		4
.L_1552:
        /*0110*/ 	.byte	0x04, 0x1c
        /*0112*/ 	.short	(.L_1554 - .L_1553)


	//   ....[0]....
.L_1553:
        /*0114*/ 	.word	0x00000630


	//   ....[1]....
        /*0118*/ 	.word	0x00003710


	//----- nvinfo : EIATTR_MAX_THREADS
	.align		4
.L_1554:
        /*011c*/ 	.byte	0x04, 0x05
        /*011e*/ 	.short	(.L_1556 - .L_1555)
.L_1555:
        /*0120*/ 	.word	0x00000080
        /*0124*/ 	.word	0x00000001
        /*0128*/ 	.word	0x00000001


	//----- nvinfo : EIATTR_CRS_STACK_SIZE
	.align		4
.L_1556:
        /*012c*/ 	.byte	0x04, 0x1e
        /*012e*/ 	.short	(.L_1558 - .L_1557)
.L_1557:
        /*0130*/ 	.word	0x00000000


	//----- nvinfo : EIATTR_CBANK_PARAM_SIZE
	.align		4
.L_1558:
        /*0134*/ 	.byte	0x03, 0x19
        /*0136*/ 	.short	0x00e8


	//----- nvinfo : EIATTR_PARAM_CBANK
	.align		4
        /*0138*/ 	.byte	0x04, 0x0a
        /*013a*/ 	.short	(.L_1560 - .L_1559)
	.align		4
.L_1559:
        /*013c*/ 	.word	index@(.nv.constant0._ZN10layer_norm13ln_fwd_kernelINS_13Kernel_traitsIf13__nv_bfloat16S2_S2_fjLj4096ELj1ELj1ELj4ELj16ENS_18Kernel_traits_baseILj4096EfS2_S2_S2_fjLj128EEEEELb0ELb0ELb0ELb0EEEvNS_9FwdParamsE)
        /*0140*/ 	.short	0x0210
        /*0142*/ 	.short	0x00e8


	//----- nvinfo : EIATTR_SW_WAR
	.align		4
.L_1560:
        /*0144*/ 	.byte	0x04, 0x36
        /*0146*/ 	.short	(.L_1562 - .L_1561)
.L_1561:
        /*0148*/ 	.word	0x00000008
.L_1562:


//--------------------- .nv.info._ZN10layer_norm13ln_fwd_kernelINS_13Kernel_traitsIf13__nv_bfloat16S2_S2_fjLj4096ELj1ELj1ELj4ELj16ENS_18Kernel_traits_baseILj4096EfS2_S2_S2_fjLj128EEEEELb0ELb0ELb0ELb1EEEvNS_9FwdParamsE --------------------------
	.section	.nv.info._ZN10layer_norm13ln_fwd_kernelINS_13Kernel_traitsIf13__nv_bfloat16S2_S2_fjLj4096ELj1ELj1ELj4ELj16ENS_18Kernel_traits_baseILj4096EfS2_S2_S2_fjLj128EEEEELb0ELb0ELb0ELb1EEEvNS_9FwdParamsE,"",@"SHT_CUDA_INFO"
	.sectionflags	@""
	.align	4


	//----- nvinfo : EIATTR_CUDA_API_VERSION
	.align		4
        /*0000*/ 	.byte	0x04, 0x37
        /*0002*/ 	.short	(.L_1564 - .L_1563)
.L_1563:
        /*0004*/ 	.word	0x00000082


	//----- nvinfo : EIATTR_KPARAM_INFO
	.align		4
.L_1564:
        /*0008*/ 	.byte	0x04, 0x17
        /*000a*/ 	.short	(.L_1566 - .L_1565)
.L_1565:
        /*000c*/ 	.word	0x00000000
        /*0010*/ 	.short	0x0000
        /*0012*/ 	.short	0x0000
        /*0014*/ 	.byte	0x00, 0xf0, 0xa1, 0x03


	//----- nvinfo : EIATTR_SPARSE_MMA_MASK
	.align		4
.L_1566:
        /*0018*/ 	.byte	0x03, 0x50
        /*001a*/ 	.short	0x0000


	//----- nvinfo : EIATTR_MAXREG_COUNT
	.align		4
        /*001c*/ 	.byte	0x03, 0x1b
        /*001e*/ 	.short	0x00ff


	//----- nvinfo : EIATTR_NUM_BARRIERS
	.align		4
        /*0020*/ 	.byte	0x02, 0x4c
        /*0022*/ 	.byte	0x01
	.zero		1


	//----- nvinfo : EIATTR_MERCURY_ISA_VERSION
	.align		4
        /*0024*/ 	.byte	0x03, 0x5f
        /*0026*/ 	.short	0x0101


	//----- nvinfo : EIATTR_COOP_GROUP_MASK_REGIDS
	.align		4
        /*0028*/ 	.byte	0x04, 0x29
        /*002a*/ 	.short	(.L_1568 - .L_1567)


	//   ....[0]....
.L_1567:
        /*002c*/ 	.word	0xffffffff


	//   ....[1]....
        /*0030*/ 	.word	0xffffffff


	//   ....[2]....
        /*0034*/ 	.word	0xffffffff


	//   ....[3]....
        /*0038*/ 	.word	0xffffffff


	//   ....[4]....
        /*003c*/ 	.word	0xffffffff


	//   ....[5]....
        /*0040*/ 	.word	0xffffffff


	//   ....[6]....
        /*0044*/ 	.word	0xffffffff


	//   ....[7]....
        /*0048*/ 	.word	0xffffffff


	//   ....[8]....
        /*004c*/ 	.word	0xffffffff


	//   ....[9]....
        /*0050*/ 	.word	0xffffffff


	//   ....[10]....
        /*0054*/ 	.word	0xffffffff


	//   ....[11]....
        /*0058*/ 	.word	0xffffffff


	//   ....[12]....
        /*005c*/ 	.word	0xffffffff


	//   ....[13]....
        /*0060*/ 	.word	0xffffffff


	//   ....[14]....
        /*0064*/ 	.word	0xffffffff


	//   ....[15]....
        /*0068*/ 	.word	0xffffffff


	//   ....[16]....
        /*006c*/ 	.word	0xffffffff


	//   ....[17]....
        /*0070*/ 	.word	0xffffffff


	//   ....[18]....
        /*0074*/ 	.word	0x05000056


	//   ....[19]....
        /*0078*/ 	.word	0x05000056


	//   ....[20]....
        /*007c*/ 	.word	0x05000056


	//   ....[21]....
        /*0080*/ 	.word	0x05000056


	//   ....[22]....
        /*0084*/ 	.word	0x05000056


	//   ....[23]....
        /*0088*/ 	.word	0x05000056


	//   ....[24]....
        /*008c*/ 	.word	0x05000056


	//   ....[25]....
        /*0090*/ 	.word	0x05000056


	//   ....[26]....
        /*0094*/ 	.word	0x05000056


	//   ....[27]....
        /*0098*/ 	.word	0x05000056


	//----- nvinfo : EIATTR_COOP_GROUP_INSTR_OFFSETS
	.align		4
.L_1568:
        /*009c*/ 	.byte	0x04, 0x28
        /*009e*/ 	.short	(.L_1570 - .L_1569)


	//   ....[0]....
.L_1569:
        /*00a0*/ 	.word	0x00001e20


	//   ....[1]....
        /*00a4*/ 	.word	0x00001e40


	//   ....[2]....
        /*00a8*/ 	.word	0x00001e60


	//   ....[3]....
        /*00ac*/ 	.word	0x00001e80


	//   ....[4]....
        /*00b0*/ 	.word	0x00001ea0


	//   ....[5]....
        /*00b4*/ 	.word	0x000022d0


	//   ....[6]....
        /*00b8*/ 	.word	0x000022f0


	//   ....[7]....
        /*00bc*/ 	.word	0x00002310


	//   ....[8]....
        /*00c0*/ 	.word	0x00002330


	//   ....[9]....
        /*00c4*/ 	.word	0x00002350


	//   ....[10]....
        /*00c8*/ 	.word	0x000024a0


	//   ....[11]....
        /*00cc*/ 	.word	0x000024d0


	//   ....[12]....
        /*00d0*/ 	.word	0x00002530


	//   ....[13]....
        /*00d4*/ 	.word	0x00002550


	//   ....[14]....
        /*00d8*/ 	.word	0x000025c0


	//   ....[15]....
        /*00dc*/ 	.word	0x00002670


	//   ....[16]....
        /*00e0*/ 	.word	0x000026c0


	//   ....[17]....
        /*00e4*/ 	.word	0x000026d0


	//   ....[18]....
        /*00e8*/ 	.word	0x00003000


	//   ....[19]....
        /*00ec*/ 	.word	0x00003050


	//   ....[20]....
        /*00f0*/ 	.word	0x000030b0


	//   ....[21]....
        /*00f4*/ 	.word	0x00003110


	//   ....[22]....
        /*00f8*/ 	.word	0x00003170


	//   ....[23]....
        /*00fc*/ 	.word	0x000035f0


	//   ....[24]....
        /*0100*/ 	.word	0x00003640


	//   ....[25]....
        /*0104*/ 	.word	0x000036a0


	//   ....[26]....
        /*0108*/ 	.word	0x00003700


	//   ....[27]....
        /*010c*/ 	.word	0x00003760


	//----- nvinfo : EIATTR_EXIT_INSTR_OFFSETS
	.align		4
.L_1570:
        /*0110*/ 	.byte	0x04, 0x1c
        /*0112*/ 	.short	(.L_1572 - .L_1571)


	//   ....[0]....
.L_1571:
        /*0114*/ 	.word	0x000002e0


	//   ....[1]....
        /*0118*/ 	.word	0x00002fa0


	//----- nvinfo : EIATTR_MAX_THREADS
	.align		4
.L_1572:
        /*011c*/ 	.byte	0x04, 0x05
        /*011e*/ 	.short	(.L_1574 - .L_1573)
.L_1573:
        /*0120*/ 	.word	0x00000080
        /*0124*/ 	.word	0x00000001
        /*0128*/ 	.word	0x00000001


	//----- nvinfo : EIATTR_CRS_STACK_SIZE
	.align		4
.L_1574:
        /*012c*/ 	.byte	0x04, 0x1e
        /*012e*/ 	.short	(.L_1576 - .L_1575)
.L_1575:
        /*0130*/ 	.word	0x00000000


	//----- nvinfo : EIATTR_CBANK_PARAM_SIZE
	.align		4
.L_1576:
        /*0134*/ 	.byte	0x03, 0x19
        /*0136*/ 	.short	0x00e8


	//----- nvinfo : EIATTR_PARAM_CBANK
	.align		4
        /*0138*/ 	.byte	0x04, 0x0a
        /*013a*/ 	.short	(.L_1578 - .L_1577)
	.align		4
.L_1577:
        /*013c*/ 	.word	index@(.nv.constant0._ZN10layer_norm13ln_fwd_kernelINS_13Kernel_traitsIf13__nv_bfloat16S2_S2_fjLj4096ELj1ELj1ELj4ELj16ENS_18Kernel_traits_baseILj4096EfS2_S2_S2_fjLj128EEEEELb0ELb0ELb0ELb1EEEvNS_9FwdParamsE)
        /*0140*/ 	.short	0x0210
        /*0142*/ 	.short	0x00e8


	//----- nvinfo : EIATTR_SW_WAR
	.align		4
.L_1578:
        /*0144*/ 	.byte	0x04, 0x36
        /*0146*/ 	.short	(.L_1580 - .L_1579)
.L_1579:
        /*0148*/ 	.word	0x00000008
.L_1580:


//--------------------- .nv.info._ZN10layer_norm13ln_fwd_kernelINS_13Kernel_traitsIf13__nv_bfloat16S2_S2_fjLj4096ELj1ELj1ELj4ELj16ENS_18Kernel_traits_baseILj4096EfS2_S2_S2_fjLj128EEEEELb0ELb0ELb1ELb0EEEvNS_9FwdParamsE --------------------------
	.section	.nv.info._ZN10layer_norm13ln_fwd_kernelINS_13Kernel_traitsIf13__nv_bfloat16S2_S2_fjLj4096ELj1ELj1ELj4ELj16ENS_18Kernel_traits_baseILj4096EfS2_S2_S2_fjLj128EEEEELb0ELb0ELb1ELb0EEEvNS_9FwdParamsE,"",@"SHT_CUDA_INFO"
	.sectionflags	@""
	.align	4


	//----- nvinfo : EIATTR_CUDA_API_VERSION
	.align		4
        /*0000*/ 	.byte	0x04, 0x37
        /*0002*/ 	.short	(.L_1582 - .L_1581)
.L_1581:
        /*0004*/ 	.word	0x00000082


	//----- nvinfo : EIATTR_KPARAM_INFO
	.align		4
.L_1582:
        /*0008*/ 	.byte	0x04, 0x17
        /*000a*/ 	.short	(.L_1584 - .L_1583)
.L_1583:
        /*000c*/ 	.word	0x00000000
        /*0010*/ 	.short	0x0000
        /*0012*/ 	.short	0x0000
        /*0014*/ 	.byte	0x00, 0xf0, 0xa1, 0x03


	//----- nvinfo : EIATTR_SPARSE_MMA_MASK
	.align		4
.L_1584:
        /*0018*/ 	.byte	0x03, 0x50
        /*001a*/ 	.short	0x0000


	//----- nvinfo : EIATTR_MAXREG_COUNT
	.align		4
        /*001c*/ 	.byte	0x03, 0x1b
        /*001e*/ 	.short	0x00ff


	//----- nvinfo : EIATTR_NUM_BARRIERS
	.align		4
        /*0020*/ 	.byte	0x02, 0x4c
        /*0022*/ 	.byte	0x01
	.zero		1


	//----- nvinfo : EIATTR_MERCURY_ISA_VERSION
	.align		4
        /*0024*/ 	.byte	0x03, 0x5f
        /*0026*/ 	.short	0x0101


	//----- nvinfo : EIATTR_COOP_GROUP_MASK_REGIDS
	.align		4
        /*0028*/ 	.byte	0x04, 0x29
        /*002a*/ 	.short	(.L_1586 - .L_1585)


	//   ....[0]....
.L_1585:
        /*002c*/ 	.word	0xffffffff


	//   ....[1]....
        /*0030*/ 	.word	0xffffffff


	//   ....[2]....
        /*0034*/ 	.word	0xffffffff


	//   ....[3]....
        /*0038*/ 	.word	0xffffffff


	//   ....[4]....
        /*003c*/ 	.word	0xffffffff


	//   ....[5]....
        /*0040*/ 	.word	0xffffffff


	//   ....[6]....
        /*0044*/ 	.word	0xffffffff


	//   ....[7]....
        /*0048*/ 	.word	0xffffffff


	//   ....[8]....
        /*004c*/ 	.word	0xffffffff


	//   ....[9]....
        /*0050*/ 	.word	0xffffffff


	//   ....[10]....
        /*0054*/ 	.word	0xffffffff


	//   ....[11]....
        /*0058*/ 	.word	0xffffffff


	//   ....[12]....
        /*005c*/ 	.word	0xffffffff


	//   ....[13]....
        /*0060*/ 	.word	0xffffffff


	//   ....[14]....
        /*0064*/ 	.word	0xffffffff


	//   ....[15]....
        /*0068*/ 	.word	0xffffffff


	//   ....[16]....
        /*006c*/ 	.word	0xffffffff


	//   ....[17]....
        /*0070*/ 	.word	0xffffffff


	//   ....[18]....
        /*0074*/ 	.word	0x0500007b


	//   ....[19]....
        /*0078*/ 	.word	0x0500007b


	//   ....[20]....
        /*007c*/ 	.word	0x0500007b


	//   ....[21]....
        /*0080*/ 	.word	0x0500007b


	//   ....[22]....
        /*0084*/ 	.word	0x0500007b


	//   ....[23]....
        /*0088*/ 	.word	0x0500007b


	//   ....[24]....
        /*008c*/ 	.word	0x0500007b


	//   ....[25]....
        /*0090*/ 	.word	0x0500007b


	//   ....[26]....
        /*0094*/ 	.word	0x0500007b


	//   ....[27]....
        /*0098*/ 	.word	0x0500007b


	//----- nvinfo : EIATTR_COOP_GROUP_INSTR_OFFSETS
	.align		4
.L_1586:
        /*009c*/ 	.byte	0x04, 0x28
        /*009e*/ 	.short	(.L_1588 - .L_1587)


	//   ....[0]....
.L_1587:
        /*00a0*/ 	.word	0x000029b0


	//   ....[1]....
        /*00a4*/ 	.word	0x000029d0


	//   ....[2]....
        /*00a8*/ 	.word	0x000029f0


	//   ....[3]....
        /*00ac*/ 	.word	0x00002a10


	//   ....[4]....
        /*00b0*/ 	.word	0x00002a30


	//   ....[5]....
        /*00b4*/ 	.word	0x00002e70


	//   ....[6]....
        /*00b8*/ 	.word	0x00002e90


	//   ....[7]....
        /*00bc*/ 	.word	0x00002eb0


	//   ....[8]....
        /*00c0*/ 	.word	0x00002ed0


	//   ....[9]....
        /*00c4*/ 	.word	0x00002ef0


	//   ....[10]....
        /*00c8*/ 	.word	0x00003040


	//   ....[11]....
        /*00cc*/ 	.word	0x000030d0


	//   ....[12]....
        /*00d0*/ 	.word	0x00003130


	//   ....[13]....
        /*00d4*/ 	.word	0x00003160


	//   ....[14]....
        /*00d8*/ 	.word	0x000031f0


	//   ....[15]....
        /*00dc*/ 	.word	0x00003240


	//   ....[16]....
        /*00e0*/ 	.word	0x000032c0


	//   ....[17]....
        /*00e4*/ 	.word	0x000032d0


	//   ....[18]....
        /*00e8*/ 	.word	0x00003d90


	//   ....[19]....
        /*00ec*/ 	.word	0x00003df0


	//   ....[20]....
        /*00f0*/ 	.word	0x00003e50


	//   ....[21]....
        /*00f4*/ 	.word	0x00003eb0


	//   ....[22]....
        /*00f8*/ 	.word	0x00003f10


	//   ....[23]....
        /*00fc*/ 	.word	0x000043a0


	//   ....[24]....
        /*0100*/ 	.word	0x000043f0


	//   ....[25]....
        /*0104*/ 	.word	0x00004450


	//   ....[26]....
        /*0108*/ 	.word	0x000044b0


	//   ....[27]....
        /*010c*/ 	.word	0x00004510


	//----- nvinfo : EIATTR_EXIT_INSTR_OFFSETS
	.align		4
.L_1588:
        /*0110*/ 	.byte	0x04, 0x1c
        /*0112*/ 	.short	(.L_1590 - .L_1589)


	//   ....[0]....
.L_1589:
        /*0114*/ 	.word	0x000005f0


	//   ....[1]....
        /*0118*/ 	.word	0x00003d40


	//----- nvinfo : EIATTR_MAX_THREADS
	.align		4
.L_1590:
        /*011c*/ 	.byte	0x04, 0x05
        /*011e*/ 	.short	(.L_1592 - .L_1591)
.L_1591:
        /*0120*/ 	.word	0x00000080
        /*0124*/ 	.word	0x00000001
        /*0128*/ 	.word	0x00000001


	//----- nvinfo : EIATTR_CRS_STACK_SIZE
	.align		4
.L_1592:
        /*012c*/ 	.byte	0x04, 0x1e
        /*012e*/ 	.short	(.L_1594 - .L_1593)
.L_1593:
        /*0130*/ 	.word	0x00000000


	//----- nvinfo : EIATTR_CBANK_PARAM_SIZE
	.align		4
.L_1594:
        /*0134*/ 	.byte	0x03, 0x19
        /*0136*/ 	.short	0x00e8


	//----- nvinfo : EIATTR_PARAM_CBANK
	.align		4
        /*0138*/ 	.byte	0x04, 0x0a
        /*013a*/ 	.short	(.L_1596 - .L_1595)
	.align		4
.L_1595:
        /*013c*/ 	.word	index@(.nv.constant0._ZN10layer_norm13ln_fwd_kernelINS_13Kernel_traitsIf13__nv_bfloat16S2_S2_fjLj4096ELj1ELj1ELj4ELj16ENS_18Kernel_traits_baseILj4096EfS2_S2_S2_fjLj128EEEEELb0ELb0ELb1ELb0EEEvNS_9FwdParamsE)
        /*0140*/ 	.short	0x0210
        /*0142*/ 	.short	0x00e8


	//----- nvinfo : EIATTR_SW_WAR
	.align		4
.L_1596:
        /*0144*/ 	.byte	0x04, 0x36
        /*0146*/ 	.short	(.L_1598 - .L_1597)
.L_1597:
        /*0148*/ 	.word	0x00000008
.L_1598:


//--------------------- .nv.info._ZN10layer_norm13ln_fwd_kernelINS_13Kernel_traitsIf13__nv_bfloat16S2_S2_fjLj4096ELj1ELj1ELj4ELj16ENS_18Kernel_traits_baseILj4096EfS2_S2_S2_fjLj128EEEEELb0ELb0ELb1ELb1EEEvNS_9FwdParamsE --------------------------
	.section	.nv.info._ZN10layer_norm13ln_fwd_kernelINS_13Kernel_traitsIf13__nv_bfloat16S2_S2_fjLj4096ELj1ELj1ELj4ELj16ENS_18Kernel_traits_baseILj4096EfS2_S2_S2_fjLj128EEEEELb0ELb0ELb1ELb1EEEvNS_9FwdParamsE,"",@"SHT_CUDA_INFO"
	.sectionflags	@""
	.align	4


	//----- nvinfo : EIATTR_CUDA_API_VERSION
	.align		4
        /*0000*/ 	.byte	0x04, 0x37
        /*0002*/ 	.short	(.L_1600 - .L_1599)
.L_1599:
        /*0004*/ 	.word	0x00000082


	//----- nvinfo : EIATTR_KPARAM_INFO
	.align		4
.L_1600:
        /*0008*/ 	.byte	0x04, 0x17
        /*000a*/ 	.short	(.L_1602 - .L_1601)
.L_1601:
        /*000c*/ 	.word	0x00000000
        /*0010*/ 	.short	0x0000
        /*0012*/ 	.short	0x0000
        /*0014*/ 	.byte	0x00, 0xf0, 0xa1, 0x03


	//----- nvinfo : EIATTR_SPARSE_MMA_MASK
	.align		4
.L_1602:
        /*0018*/ 	.byte	0x03, 0x50
        /*001a*/ 	.short	0x0000


	//----- nvinfo : EIATTR_MAXREG_COUNT
	.align		4
        /*001c*/ 	.byte	0x03, 0x1b
        /*001e*/ 	.short	0x00ff


	//----- nvinfo : EIATTR_NUM_BARRIERS
	.align		4
        /*0020*/ 	.byte	0x02, 0x4c
        /*0022*/ 	.byte	0x01
	.zero		1


	//----- nvinfo : EIATTR_MERCURY_ISA_VERSION
	.align		4
        /*0024*/ 	.byte	0x03, 0x5f
        /*0026*/ 	.short	0x0101


	//----- nvinfo : EIATTR_COOP_GROUP_MASK_REGIDS
	.align		4
        /*0028*/ 	.byte	0x04, 0x29
        /*002a*/ 	.short	(.L_1604 - .L_1603)


	//   ....[0]....
.L_1603:
        /*002c*/ 	.word	0xffffffff


	//   ....[1]....
        /*0030*/ 	.word	0xffffffff


	//   ....[2]....
        /*0034*/ 	.word	0xffffffff


	//   ....[3]....
        /*0038*/ 	.word	0xffffffff


	//   ....[4]....
        /*003c*/ 	.word	0xffffffff


	//   ....[5]....
        /*0040*/ 	.word	0xffffffff


	//   ....[6]....
        /*0044*/ 	.word	0xffffffff


	//   ....[7]....
        /*0048*/ 	.word	0xffffffff


	//   ....[8]....
        /*004c*/ 	.word	0xffffffff


	//   ....[9]....
        /*0050*/ 	.word	0xffffffff


	//   ....[10]....
        /*0054*/ 	.word	0xffffffff


	//   ....[11]....
        /*0058*/ 	.word	0xffffffff


	//   ....[12]....
        /*005c*/ 	.word	0xffffffff


	//   ....[13]....
        /*0060*/ 	.word	0xffffffff


	//   ....[14]....
        /*0064*/ 	.word	0xffffffff


	//   ....[15]....
        /*0068*/ 	.word	0xffffffff


	//   ....[16]....
        /*006c*/ 	.word	0xffffffff


	//   ....[17]....
        /*0070*/ 	.word	0xffffffff


	//   ....[18]....
        /*0074*/ 	.word	0x05000056


	//   ....[19]....
        /*0078*/ 	.word	0x05000056


	//   ....[20]....
        /*007c*/ 	.word	0x05000056


	//   ....[21]....
        /*0080*/ 	.word	0x05000056


	//   ....[22]....
        /*0084*/ 	.word	0x05000056


	//   ....[23]....
        /*0088*/ 	.word	0x05000056


	//   ....[24]....
        /*008c*/ 	.word	0x05000056


	//   ....[25]....
        /*0090*/ 	.word	0x05000056


	//   ....[26]....
        /*0094*/ 	.word	0x05000056


	//   ....[27]....
        /*0098*/ 	.word	0x05000056


	//----- nvinfo : EIATTR_COOP_GROUP_INSTR_OFFSETS
	.align		4
.L_1604:
        /*009c*/ 	.byte	0x04, 0x28
        /*009e*/ 	.short	(.L_1606 - .L_1605)


	//   ....[0]....
.L_1605:
        /*00a0*/ 	.word	0x00002430


	//   ....[1]....
        /*00a4*/ 	.word	0x00002450


	//   ....[2]....
        /*00a8*/ 	.word	0x00002470


	//   ....[3]....
        /*00ac*/ 	.word	0x00002490


	//   ....[4]....
        /*00b0*/ 	.word	0x000024b0


	//   ....[5]....
        /*00b4*/ 	.word	0x000028e0


	//   ....[6]....
        /*00b8*/ 	.word	0x00002900


	//   ....[7]....
        /*00bc*/ 	.word	0x00002920


	//   ....[8]....
        /*00c0*/ 	.word	0x00002940


	//   ....[9]....
        /*00c4*/ 	.word	0x00002960


	//   ....[10]....
        /*00c8*/ 	.word	0x00002a80


	//   ....[11]....
        /*00cc*/ 	.word	0x00002b00


	//   ....[12]....
        /*00d0*/ 	.word	0x00002b30


	//   ....[13]....
        /*00d4*/ 	.word	0x00002b40


	//   ....[14]....
        /*00d8*/ 	.word	0x00002bd0


	//   ....[15]....
        /*00dc*/ 	.word	0x00002c10


	//   ....[16]....
        /*00e0*/ 	.word	0x00002ce0


	//   ....[17]....
        /*00e4*/ 	.word	0x00002cf0


	//   ....[18]....
        /*00e8*/ 	.word	0x000036d0


	//   ....[19]....
        /*00ec*/ 	.word	0x00003740


	//   ....[20]....
        /*00f0*/ 	.word	0x000037b0


	//   ....[21]....
        /*00f4*/ 	.word	0x00003820


	//   ....[22]....
        /*00f8*/ 	.word	0x00003890


	//   ....[23]....
        /*00fc*/ 	.word	0x00003d20


	//   ....[24]....
        /*0100*/ 	.word	0x00003d90


	//   ....[25]....
        /*0104*/ 	.word	0x00003e00


	//   ....[26]....
        /*0108*/ 	.word	0x00003e70


	//   ....[27]....
        /*010c*/ 	.word	0x00003ee0


	//----- nvinfo : EIATTR_EXIT_INSTR_OFFSETS
	.align		4
.L_1606:
        /*0110*/ 	.byte	0x04, 0x1c
        /*0112*/ 	.short	(.L_1608 - .L_1607)


	//   ....[0]....
.L_1607:
        /*0114*/ 	.word	0x00000290


	//   ....[1]....
        /*0118*/ 	.word	0x00003670


	//----- nvinfo : EIATTR_MAX_THREADS
	.align		4
.L_1608:
        /*011c*/ 	.byte	0x04, 0x05
        /*011e*/ 	.short	(.L_1610 - .L_1609)
.L_1609:
        /*0120*/ 	.word	0x00000080
        /*0124*/ 	.word	0x00000001
        /*0128*/ 	.word	0x00000001


	//----- nvinfo : EIATTR_CRS_STACK_SIZE
	.align		4
.L_1610:
        /*012c*/ 	.byte	0x04, 0x1e
        /*012e*/ 	.short	(.L_1612 - .L_1611)
.L_1611:
        /*0130*/ 	.word	0x00000000


	//----- nvinfo : EIATTR_CBANK_PARAM_SIZE
	.align		4
.L_1612:
        /*0134*/ 	.byte	0x03, 0x19
        /*0136*/ 	.short	0x00e8


	//----- nvinfo : EIATTR_PARAM_CBANK
	.align		4
        /*0138*/ 	.byte	0x04, 0x0a
        /*013a*/ 	.short	(.L_1614 - .L_1613)
	.align		4
.L_1613:
        /*013c*/ 	.word	index@(.nv.constant0._ZN10layer_norm13ln_fwd_kernelINS_13Kernel_traitsIf13__nv_bfloat16S2_S2_fjLj4096ELj1ELj1ELj4ELj16ENS_18Kernel_traits_baseILj4096EfS2_S2_S2_fjLj128EEEEELb0ELb0ELb1ELb1EEEvNS_9FwdParamsE)
        /*0140*/ 	.short	0x0210
        /*0142*/ 	.short	0x00e8


	//----- nvinfo : EIATTR_SW_WAR
	.align		4
.L_1614:
        /*0144*/ 	.byte	0x04, 0x36
        /*0146*/ 	.short	(.L_1616 - .L_1615)
.L_1615:
        /*0148*/ 	.word	0x00000008
.L_1616:


//--------------------- .nv.info._ZN10layer_norm13ln_fwd_kernelINS_13Kernel_traitsIf13__nv_bfloat16S2_S2_fjLj4096ELj1ELj1ELj4ELj16ENS_18Kernel_traits_baseILj4096EfS2_S2_S2_fjLj128EEEEELb0ELb1ELb0ELb0EEEvNS_9FwdParamsE --------------------------
	.section	.nv.info._ZN10layer_norm13ln_fwd_kernelINS_13Kernel_traitsIf13__nv_bfloat16S2_S2_fjLj4096ELj1ELj1ELj4ELj16ENS_18Kernel_traits_baseILj4096EfS2_S2_S2_fjLj128EEEEELb0ELb1ELb0ELb0EEEvNS_9FwdParamsE,"",@"SHT_CUDA_INFO"
	.sectionflags	@""
	.align	4


	//----- nvinfo : EIATTR_CUDA_API_VERSION
	.align		4
        /*0000*/ 	.byte	0x04, 0x37
        /*0002*/ 	.short	(.L_1618 - .L_1617)
.L_1617:
        /*0004*/ 	.word	0x00000082


	//----- nvinfo : EIATTR_KPARAM_INFO
	.align		4
.L_1618:
        /*0008*/ 	.byte	0x04, 0x17
        /*000a*/ 	.short	(.L_1620 - .L_1619)
.L_1619:
        /*000c*/ 	.word	0x00000000
        /*0010*/ 	.short	0x0000
        /*0012*/ 	.short	0x0000
        /*0014*/ 	.byte	0x00, 0xf0, 0xa1, 0x03


	//----- nvinfo : EIATTR_SPARSE_MMA_MASK
	.align		4
.L_1620:
        /*0018*/ 	.byte	0x03, 0x50
        /*001a*/ 	.short	0x0000


	//----- nvinfo : EIATTR_MAXREG_COUNT
	.align		4
        /*001c*/ 	.byte	0x03, 0x1b
        /*001e*/ 	.short	0x00ff


	//----- nvinfo : EIATTR_NUM_BARRIERS
	.align		4
        /*0020*/ 	.byte	0x02, 0x4c
        /*0022*/ 	.byte	0x01
	.zero		1


	//----- nvinfo : EIATTR_MERCURY_ISA_VERSION
	.align		4
        /*0024*/ 	.byte	0x03, 0x5f
        /*0026*/ 	.short	0x0101


	//----- nvinfo : EIATTR_COOP_GROUP_MASK_REGIDS
	.align		4
        /*0028*/ 	.byte	0x04, 0x29
        /*002a*/ 	.short	(.L_1622 - .L_1621)


	//   ....[0]....
.L_1621:
        /*002c*/ 	.word	0xffffffff


	//   ....[1]....
        /*0030*/ 	.word	0xffffffff


	//   ....[2]....
        /*0034*/ 	.word	0xffffffff


	//   ....[3]....
        /*0038*/ 	.word	0xffffffff


	//   ....[4]....
        /*003c*/ 	.word	0xffffffff


	//   ....[5]....
        /*0040*/ 	.word	0xffffffff


	//   ....[6]....
        /*0044*/ 	.word	0xffffffff


	//   ....[7]....
        /*0048*/ 	.word	0xffffffff


	//   ....[8]....
        /*004c*/ 	.word	0xffffffff


	//   ....[9]....
        /*0050*/ 	.word	0xffffffff


	//   ....[10]....
        /*0054*/ 	.word	0xffffffff


	//   ....[11]....
        /*0058*/ 	.word	0xffffffff


	//   ....[12]....
        /*005c*/ 	.word	0xffffffff


	//   ....[13]....
        /*0060*/ 	.word	0xffffffff


	//   ....[14]....
        /*0064*/ 	.word	0xffffffff


	//   ....[15]....
        /*0068*/ 	.word	0xffffffff


	//   ....[16]....
        /*006c*/ 	.word	0xffffffff


	//   ....[17]....
        /*0070*/ 	.word	0xffffffff


	//   ....[18]....
        /*0074*/ 	.word	0x05000095


	//   ....[19]....
        /*0078*/ 	.word	0x05000095


	//   ....[20]....
        /*007c*/ 	.word	0x05000095


	//   ....[21]....
        /*0080*/ 	.word	0x05000095


	//   ....[22]....
        /*0084*/ 	.word	0x05000095


	//   ....[23]....
        /*0088*/ 	.word	0x05000095


	//   ....[24]....
        /*008c*/ 	.word	0x05000095


	//   ....[25]....
        /*0090*/ 	.word	0x05000095


	//   ....[26]....
        /*0094*/ 	.word	0x05000095


	//   ....[27]....
        /*0098*/ 	.word	0x05000095


	//----- nvinfo : EIATTR_COOP_GROUP_INSTR_OFFSETS
	.align		4
.L_1622:
        /*009c*/ 	.byte	0x04, 0x28
        /*009e*/ 	.short	(.L_1624 - .L_1623)


	//   ....[0]....
.L_1623:
        /*00a0*/ 	.word	0x00001d70


	//   ....[1]....
        /*00a4*/ 	.word	0x00001d90


	//   ....[2]....
        /*00a8*/ 	.word	0x00001db0


	//   ....[3]....
        /*00ac*/ 	.word	0x00001dd0


	//   ....[4]....
        /*00b0*/ 	.word	0x00001df0


	//   ....[5]....
        /*00b4*/ 	.word	0x00002230


	//   ....[6]....
        /*00b8*/ 	.word	0x00002250


	//   ....[7]....
        /*00bc*/ 	.word	0x00002270


	//   ....[8]....
        /*00c0*/ 	.word	0x00002290


	//   ....[9]....
        /*00c4*/ 	.word	0x000022b0


	//   ....[10]....
        /*00c8*/ 	.word	0x00002450


	//   ....[11]....
        /*00cc*/ 	.word	0x000024a0


	//   ....[12]....
        /*00d0*/ 	.word	0x000024c0


	//   ....[13]....
        /*00d4*/ 	.word	0x000024d0


	//   ....[14]....
        /*00d8*/ 	.word	0x00002590


	//   ....[15]....
        /*00dc*/ 	.word	0x000025c0


	//   ....[16]....
        /*00e0*/ 	.word	0x00002660


	//   ....[17]....
        /*00e4*/ 	.word	0x00002690


	//   ....[18]....
        /*00e8*/ 	.word	0x000030c0


	//   ....[19]....
        /*00ec*/ 	.word	0x00003130


	//   ....[20]....
        /*00f0*/ 	.word	0x000031a0


	//   ....[21]....
        /*00f4*/ 	.word	0x00003210


	//   ....[22]....
        /*00f8*/ 	.word	0x00003280


	//   ....[23]....
        /*00fc*/ 	.word	0x00003700


	//   ....[24]....
        /*0100*/ 	.word	0x00003770


	//   ....[25]....
        /*0104*/ 	.word	0x000037e0


	//   ....[26]....
        /*0108*/ 	.word	0x00003850


	//   ....[27]....
        /*010c*/ 	.word	0x000038c0


	//----- nvinfo : EIATTR_EXIT_INSTR_OFFSETS
	.align		4
.L_1624:
        /*0110*/ 	.byte	0x04, 0x1c
        /*0112*/ 	.short	(.L_1626 - .L_1625)


	//   ....[0]....
.L_1625:
        /*0114*/ 	.word	0x00000720


	//   ....[1]....
        /*0118*/ 	.word	0x00003060


	//----- nvinfo : EIATTR_MAX_THREADS
	.align		4
.L_1626:
        /*011c*/ 	.byte	0x04, 0x05
        /*011e*/ 	.short	(.L_1628 - .L_1627)
.L_1627:
        /*0120*/ 	.word	0x00000080
        /*0124*/ 	.word	0x00000001
        /*0128*/ 	.word	0x00000001


	//----- nvinfo : EIATTR_CRS_STACK_SIZE
	.align		4
.L_1628:
        /*012c*/ 	.byte	0x04, 0x1e
        /*012e*/ 	.short	(.L_1630 - .L_1629)
.L_1629:
        /*0130*/ 	.word	0x00000000


	//----- nvinfo : EIATTR_CBANK_PARAM_SIZE
	.align		4
.L_1630:
        /*0134*/ 	.byte	0x03, 0x19
        /*0136*/ 	.short	0x00e8


	//----- nvinfo : EIATTR_PARAM_CBANK
	.align		4
        /*0138*/ 	.byte	0x04, 0x0a
        /*013a*/ 	.short	(.L_1632 - .L_1631)
	.align		4
.L_1631:
        /*013c*/ 	.word	index@(.nv.constant0._ZN10layer_norm13ln_fwd_kernelINS_13Kernel_traitsIf13__nv_bfloat16S2_S2_fjLj4096ELj1ELj1ELj4ELj16ENS_18Kernel_traits_baseILj4096EfS2_S2_S2_fjLj128EEEEELb0ELb1ELb0ELb0EEEvNS_9FwdParamsE)
        /*0140*/ 	.short	0x0210
        /*0142*/ 	.short	0x00e8


	//----- nvinfo : EIATTR_SW_WAR
	.align		4
.L_1632:
        /*0144*/ 	.byte	0x04, 0x36
        /*0146*/ 	.short	(.L_1634 - .L_1633)
.L_1633:
        /*0148*/ 	.word	0x00000008
.L_1634:


//--------------------- .nv.info._ZN10layer_norm13ln_fwd_kernelINS_13Kernel_traitsIf13__nv_bfloat16S2_S2_fjLj4096ELj1ELj1ELj4ELj16ENS_18Kernel_traits_baseILj4096EfS2_S2_S2_fjLj128EEEEELb0ELb1ELb0ELb1EEEvNS_9FwdParamsE --------------------------
	.section	.nv.info._ZN10layer_norm13ln_fwd_kernelINS_13Kernel_traitsIf13__nv_bfloat16S2_S2_fjLj4096ELj1ELj1ELj4ELj16ENS_18Kernel_traits_baseILj4096EfS2_S2_S2_fjLj128EEEEELb0ELb1ELb0ELb1EEEvNS_9FwdParamsE,"",@"SHT_CUDA_INFO"
	.sectionflags	@""
	.align	4


	//----- nvinfo : EIATTR_CUDA_API_VERSION
	.align		4
        /*0000*/ 	.byte	0x04, 0x37
        /*0002*/ 	.short	(.L_1636 - .L_1635)
.L_1635:
        /*0004*/ 	.word	0x00000082


	//----- nvinfo : EIATTR_KPARAM_INFO
	.align		4
.L_1636:
        /*0008*/ 	.byte	0x04, 0x17
        /*000a*/ 	.short	(.L_1638 - .L_1637)
.L_1637:
        /*000c*/ 	.word	0x00000000
        /*0010*/ 	.short	0x0000
        /*0012*/ 	.short	0x0000
        /*0014*/ 	.byte	0x00, 0xf0, 0xa1, 0x03


	//----- nvinfo : EIATTR_SPARSE_MMA_MASK
	.align		4
.L_1638:
        /*0018*/ 	.byte	0x03, 0x50
        /*001a*/ 	.short	0x0000


	//----- nvinfo : EIATTR_MAXREG_COUNT
	.align		4
        /*001c*/ 	.byte	0x03, 0x1b
        /*001e*/ 	.short	0x00ff


	//----- nvinfo : EIATTR_NUM_BARRIERS
	.align		4
        /*0020*/ 	.byte	0x02, 0x4c
        /*0022*/ 	.byte	0x01
	.zero		1


	//----- nvinfo : EIATTR_MERCURY_ISA_VERSION
	.align		4
        /*0024*/ 	.byte	0x03, 0x5f
        /*0026*/ 	.short	0x0101


	//----- nvinfo : EIATTR_COOP_GROUP_MASK_REGIDS
	.align		4
        /*0028*/ 	.byte	0x04, 0x29
        /*002a*/ 	.short	(.L_1640 - .L_1639)


	//   ....[0]....
.L_1639:
        /*002c*/ 	.word	0xffffffff


	//   ....[1]....
        /*0030*/ 	.word	0xffffffff


	//   ....[2]....
        /*0034*/ 	.word	0xffffffff


	//   ....[3]....
        /*0038*/ 	.word	0xffffffff


	//   ....[4]....
        /*003c*/ 	.word	0xffffffff


	//   ....[5]....
        /*0040*/ 	.word	0xffffffff


	//   ....[6]....
        /*0044*/ 	.word	0xffffffff


	//   ....[7]....
        /*0048*/ 	.word	0xffffffff


	//   ....[8]....
        /*004c*/ 	.word	0xffffffff


	//   ....[9]....
        /*0050*/ 	.word	0xffffffff


	//   ....[10]....
        /*0054*/ 	.word	0xffffffff


	//   ....[11]....
        /*0058*/ 	.word	0xffffffff


	//   ....[12]....
        /*005c*/ 	.word	0xffffffff


	//   ....[13]....
        /*0060*/ 	.word	0xffffffff


	//   ....[14]....
        /*0064*/ 	.word	0xffffffff


	//   ....[15]....
        /*0068*/ 	.word	0xffffffff


	//   ....[16]....
        /*006c*/ 	.word	0xffffffff


	//   ....[17]....
        /*0070*/ 	.word	0xffffffff


	//   ....[18]....
        /*0074*/ 	.word	0x05000092


	//   ....[19]....
        /*0078*/ 	.word	0x05000092


	//   ....[20]....
        /*007c*/ 	.word	0x05000092


	//   ....[21]....
        /*0080*/ 	.word	0x05000092


	//   ....[22]....
        /*0084*/ 	.word	0x05000092


	//   ....[23]....
        /*0088*/ 	.word	0x05000092


	//   ....[24]....
        /*008c*/ 	.word	0x05000092


	//   ....[25]....
        /*0090*/ 	.word	0x05000092


	//   ....[26]....
        /*0094*/ 	.word	0x05000092


	//   ....[27]....
        /*0098*/ 	.word	0x05000092


	//----- nvinfo : EIATTR_COOP_GROUP_INSTR_OFFSETS
	.align		4
.L_1640:
        /*009c*/ 	.byte	0x04, 0x28
        /*009e*/ 	.short	(.L_1642 - .L_1641)


	//   ....[0]....
.L_1641:
        /*00a0*/ 	.word	0x000017c0


	//   ....[1]....
        /*00a4*/ 	.word	0x000017e0


	//   ....[2]....
        /*00a8*/ 	.word	0x00001800


	//   ....[3]....
        /*00ac*/ 	.word	0x00001820


	//   ....[4]....
        /*00b0*/ 	.word	0x00001840


	//   ....[5]....
        /*00b4*/ 	.word	0x00001c70


	//   ....[6]....
        /*00b8*/ 	.word	0x00001c90


	//   ....[7]....
        /*00bc*/ 	.word	0x00001cb0


	//   ....[8]....
        /*00c0*/ 	.word	0x00001cd0


	//   ....[9]....
        /*00c4*/ 	.word	0x00001cf0


	//   ....[10]....
        /*00c8*/ 	.word	0x00001e50


	//   ....[11]....
        /*00cc*/ 	.word	0x00001ed0


	//   ....[12]....
        /*00d0*/ 	.word	0x00001ee0


	//   ....[13]....
        /*00d4*/ 	.word	0x00001ef0


	//   ....[14]....
        /*00d8*/ 	.word	0x00001fb0


	//   ....[15]....
        /*00dc*/ 	.word	0x00001fe0


	//   ....[16]....
        /*00e0*/ 	.word	0x00002090


	//   ....[17]....
        /*00e4*/ 	.word	0x000020b0


	//   ....[18]....
        /*00e8*/ 	.word	0x000029b0


	//   ....[19]....
        /*00ec*/ 	.word	0x00002a20


	//   ....[20]....
        /*00f0*/ 	.word	0x00002a90


	//   ....[21]....
        /*00f4*/ 	.word	0x00002b00


	//   ....[22]....
        /*00f8*/ 	.word	0x00002b70


	//   ....[23]....
        /*00fc*/ 	.word	0x00002ff0


	//   ....[24]....
        /*0100*/ 	.word	0x00003060


	//   ....[25]....
        /*0104*/ 	.word	0x000030d0


	//   ....[26]....
        /*0108*/ 	.word	0x00003140


	//   ....[27]....
        /*010c*/ 	.word	0x000031b0


	//----- nvinfo : EIATTR_EXIT_INSTR_OFFSETS
	.align		4
.L_1642:
        /*0110*/ 	.byte	0x04, 0x1c
        /*0112*/ 	.short	(.L_1644 - .L_1643)


	//   ....[0]....
.L_1643:
        /*0114*/ 	.word	0x000002e0


	//   ....[1]....
        /*0118*/ 	.word	0x00002950


	//----- nvinfo : EIATTR_MAX_THREADS
	.align		4
.L_1644:
        /*011c*/ 	.byte	0x04, 0x05
        /*011e*/ 	.short	(.L_1646 - .L_1645)
.L_1645:
        /*0120*/ 	.word	0x00000080
        /*0124*/ 	.word	0x00000001
        /*0128*/ 	.word	0x00000001


	//----- nvinfo : EIATTR_CRS_STACK_SIZE
	.align		4
.L_1646:
        /*012c*/ 	.byte	0x04, 0x1e
        /*012e*/ 	.short	(.L_1648 - .L_1647)
.L_1647:
        /*0130*/ 	.word	0x00000000


	//----- nvinfo : EIATTR_CBANK_PARAM_SIZE
	.align		4
.L_1648:
        /*0134*/ 	.byte	0x03, 0x19
        /*0136*/ 	.short	0x00e8


	//----- nvinfo : EIATTR_PARAM_CBANK
	.align		4
        /*0138*/ 	.byte	0x04, 0x0a
        /*013a*/ 	.short	(.L_1650 - .L_1649)
	.align		4
.L_1649:
        /*013c*/ 	.word	index@(.nv.constant0._ZN10layer_norm13ln_fwd_kernelINS_13Kernel_traitsIf13__nv_bfloat16S2_S2_fjLj4096ELj1ELj1ELj4ELj16ENS_18Kernel_traits_baseILj4096EfS2_S2_S2_fjLj128EEEEELb0ELb1ELb0ELb1EEEvNS_9FwdParamsE)
        /*0140*/ 	.short	0x0210
        /*0142*/ 	.short	0x00e8


	//----- nvinfo : EIATTR_SW_WAR
	.align		4
.L_1650:
        /*0144*/ 	.byte	0x04, 0x36
        /*0146*/ 	.short	(.L_1652 - .L_1651)
.L_1651:
        /*0148*/ 	.word	0x00000008
.L_1652:


//--------------------- .nv.info._ZN10layer_norm13ln_fwd_kernelINS_13Kernel_traitsIf13__nv_bfloat16S2_S2_fjLj4096ELj1ELj1ELj4ELj16ENS_18Kernel_traits_baseILj4096EfS2_S2_S2_fjLj128EEEEELb0ELb1ELb1ELb0EEEvNS_9FwdParamsE --------------------------
	.section	.nv.info._ZN10layer_norm13ln_fwd_kernelINS_13Kernel_traitsIf13__nv_bfloat16S2_S2_fjLj4096ELj1ELj1ELj4ELj16ENS_18Kernel_traits_baseILj4096EfS2_S2_S2_fjLj128EEEEELb0ELb1ELb1ELb0EEEvNS_9FwdParamsE,"",@"SHT_CUDA_INFO"
	.sectionflags	@""
	.align	4


	//----- nvinfo : EIATTR_CUDA_API_VERSION
	.align		4
        /*0000*/ 	.byte	0x04, 0x37
        /*0002*/ 	.short	(.L_1654 - .L_1653)
.L_1653:
        /*0004*/ 	.word	0x00000082


	//----- nvinfo : EIATTR_KPARAM_INFO
	.align		4
.L_1654:
        /*0008*/ 	.byte	0x04, 0x17
        /*000a*/ 	.short	(.L_1656 - .L_1655)
.L_1655:
        /*000c*/ 	.word	0x00000000
        /*0010*/ 	.short	0x0000
        /*0012*/ 	.short	0x0000
        /*0014*/ 	.byte	0x00, 0xf0, 0xa1, 0x03


	//----- nvinfo : EIATTR_SPARSE_MMA_MASK
	.align		4
.L_1656:
        /*0018*/ 	.byte	0x03, 0x50
        /*001a*/ 	.short	0x0000


	//----- nvinfo : EIATTR_MAXREG_COUNT
	.align		4
        /*001c*/ 	.byte	0x03, 0x1b
        /*001e*/ 	.short	0x00ff


	//----- nvinfo : EIATTR_NUM_BARRIERS
	.align		4
        /*0020*/ 	.byte	0x02, 0x4c
        /*0022*/ 	.byte	0x01
	.zero		1


	//----- nvinfo : EIATTR_MERCURY_ISA_VERSION
	.align		4
        /*0024*/ 	.byte	0x03, 0x5f
        /*0026*/ 	.short	0x0101


	//----- nvinfo : EIATTR_COOP_GROUP_MASK_REGIDS
	.align		4
        /*0028*/ 	.byte	0x04, 0x29
        /*002a*/ 	.short	(.L_1658 - .L_1657)


	//   ....[0]....
.L_1657:
        /*002c*/ 	.word	0xffffffff


	//   ....[1]....
        /*0030*/ 	.word	0xffffffff


	//   ....[2]....
        /*0034*/ 	.word	0xffffffff


	//   ....[3]....
        /*0038*/ 	.word	0xffffffff


	//   ....[4]....
        /*003c*/ 	.word	0xffffffff


	//   ....[5]....
        /*0040*/ 	.word	0xffffffff


	//   ....[6]....
        /*0044*/ 	.word	0xffffffff


	//   ....[7]....
        /*0048*/ 	.word	0xffffffff


	//   ....[8]....
        /*004c*/ 	.word	0xffffffff


	//   ....[9]....
        /*0050*/ 	.word	0xffffffff


	//   ....[10]....
        /*0054*/ 	.word	0xffffffff


	//   ....[11]....
        /*0058*/ 	.word	0xffffffff


	//   ....[12]....
        /*005c*/ 	.word	0xffffffff


	//   ....[13]....
        /*0060*/ 	.word	0xffffffff


	//   ....[14]....
        /*0064*/ 	.word	0xffffffff


	//   ....[15]....
        /*0068*/ 	.word	0xffffffff


	//   ....[16]....
        /*006c*/ 	.word	0xffffffff


	//   ....[17]....
        /*0070*/ 	.word	0xffffffff


	//   ....[18]....
        /*0074*/ 	.word	0x0500009d


	//   ....[19]....
        /*0078*/ 	.word	0x0500009d


	//   ....[20]....
        /*007c*/ 	.word	0x0500009d


	//   ....[21]....
        /*0080*/ 	.word	0x0500009d


	//   ....[22]....
        /*0084*/ 	.word	0x0500009d


	//   ....[23]....
        /*0088*/ 	.word	0x0500009d


	//   ....[24]....
        /*008c*/ 	.word	0x0500009d


	//   ....[25]....
        /*0090*/ 	.word	0x0500009d


	//   ....[26]....
        /*0094*/ 	.word	0x0500009d


	//   ....[27]....
        /*0098*/ 	.word	0x0500009d


	//----- nvinfo : EIATTR_COOP_GROUP_INSTR_OFFSETS
	.align		4
.L_1658:
        /*009c*/ 	.byte	0x04, 0x28
        /*009e*/ 	.short	(.L_1660 - .L_1659)


	//   ....[0]....
.L_1659:
        /*00a0*/ 	.word	0x00002cf0


	//   ....[1]....
        /*00a4*/ 	.word	0x00002d10


	//   ....[2]....
        /*00a8*/ 	.word	0x00002d30


	//   ....[3]....
        /*00ac*/ 	.word	0x00002d50


	//   ....[4]....
        /*00b0*/ 	.word	0x00002d70


	//   ....[5]....
        /*00b4*/ 	.word	0x000031b0


	//   ....[6]....
        /*00b8*/ 	.word	0x000031d0


	//   ....[7]....
        /*00bc*/ 	.word	0x000031f0


	//   ....[8]....
        /*00c0*/ 	.word	0x00003210


	//   ....[9]....
        /*00c4*/ 	.word	0x00003230


	//   ....[10]....
        /*00c8*/ 	.word	0x00003390


	//   ....[11]....
        /*00cc*/ 	.word	0x00003430


	//   ....[12]....
        /*00d0*/ 	.word	0x00003450


	//   ....[13]....
        /*00d4*/ 	.word	0x00003460


	//   ....[14]....
        /*00d8*/ 	.word	0x000034e0


	//   ....[15]....
        /*00dc*/ 	.word	0x00003530


	//   ....[16]....
        /*00e0*/ 	.word	0x000035f0


	//   ....[17]....
        /*00e4*/ 	.word	0x00003610


	//   ....[18]....
        /*00e8*/ 	.word	0x000040e0


	//   ....[19]....
        /*00ec*/ 	.word	0x00004150


	//   ....[20]....
        /*00f0*/ 	.word	0x000041c0


	//   ....[21]....
        /*00f4*/ 	.word	0x00004230


	//   ....[22]....
        /*00f8*/ 	.word	0x000042a0


	//   ....[23]....
        /*00fc*/ 	.word	0x00004730


	//   ....[24]....
        /*0100*/ 	.word	0x000047a0


	//   ....[25]....
        /*0104*/ 	.word	0x00004810


	//   ....[26]....
        /*0108*/ 	.word	0x00004880


	//   ....[27]....
        /*010c*/ 	.word	0x000048f0


	//----- nvinfo : EIATTR_EXIT_INSTR_OFFSETS
	.align		4
.L_1660:
        /*0110*/ 	.byte	0x04, 0x1c
        /*0112*/ 	.short	(.L_1662 - .L_1661)


	//   ....[0]....
.L_1661:
        /*0114*/ 	.word	0x00000730


	//   ....[1]....
        /*0118*/ 	.word	0x00004080


	//----- nvinfo : EIATTR_MAX_THREADS
	.align		4
.L_1662:
        /*011c*/ 	.byte	0x04, 0x05
        /*011e*/ 	.short	(.L_1664 - .L_1663)
.L_1663:
        /*0120*/ 	.word	0x00000080
        /*0124*/ 	.word	0x00000001
        /*0128*/ 	.word	0x00000001


	//----- nvinfo : EIATTR_CRS_STACK_SIZE
	.align		4
.L_1664:
        /*012c*/ 	.byte	0x04, 0x1e
        /*012e*/ 	.short	(.L_1666 - .L_1665)
.L_1665:
        /*0130*/ 	.word	0x00000000


	//----- nvinfo : EIATTR_CBANK_PARAM_SIZE
	.align		4
.L_1666:
        /*0134*/ 	.byte	0x03, 0x19
        /*0136*/ 	.short	0x00e8


	//----- nvinfo : EIATTR_PARAM_CBANK
	.align		4
        /*0138*/ 	.byte	0x04, 0x0a
        /*013a*/ 	.short	(.L_1668 - .L_1667)
	.align		4
.L_1667:
        /*013c*/ 	.word	index@(.nv.constant0._ZN10layer_norm13ln_fwd_kernelINS_13Kernel_traitsIf13__nv_bfloat16S2_S2_fjLj4096ELj1ELj1ELj4ELj16ENS_18Kernel_traits_baseILj4096EfS2_S2_S2_fjLj128EEEEELb0ELb1ELb1ELb0EEEvNS_9FwdParamsE)
        /*0140*/ 	.short	0x0210
        /*0142*/ 	.short	0x00e8


	//----- nvinfo : EIATTR_SW_WAR
	.align		4
.L_1668:
        /*0144*/ 	.byte	0x04, 0x36
        /*0146*/ 	.short	(.L_1670 - .L_1669)
.L_1669:
        /*0148*/ 	.word	0x00000008
.L_1670:


//--------------------- .nv.info._ZN10layer_norm13ln_fwd_kernelINS_13Kernel_traitsIf13__nv_bfloat16S2_S2_fjLj4096ELj1ELj1ELj4ELj16ENS_18Kernel_traits_baseILj4096EfS2_S2_S2_fjLj128EEEEELb0ELb1ELb1ELb1EEEvNS_9FwdParamsE --------------------------
	.section	.nv.info._ZN10layer_norm13ln_fwd_kernelINS_13Kernel_traitsIf13__nv_bfloat16S2_S2_fjLj4096ELj1ELj1ELj4ELj16ENS_18Kernel_traits_baseILj4096EfS2_S2_S2_fjLj128EEEEELb0ELb1ELb1ELb1EEEvNS_9FwdParamsE,"",@"SHT_CUDA_INFO"
	.sectionflags	@""
	.align	4


	//----- nvinfo : EIATTR_CUDA_API_VERSION
	.align		4
        /*0000*/ 	.byte	0x04, 0x37
        /*0002*/ 	.short	(.L_1672 - .L_1671)
.L_1671:
        /*0004*/ 	.word	0x00000082


	//----- nvinfo : EIATTR_KPARAM_INFO
	.align		4
.L_1672:
        /*0008*/ 	.byte	0x04, 0x17
        /*000a*/ 	.short	(.L_1674 - .L_1673)
.L_1673:
        /*000c*/ 	.word	0x00000000
        /*0010*/ 	.short	0x0000
        /*0012*/ 	.short	0x0000
        /*0014*/ 	.byte	0x00, 0xf0, 0xa1, 0x03


	//----- nvinfo : EIATTR_SPARSE_MMA_MASK
	.align		4
.L_1674:
        /*0018*/ 	.byte	0x03, 0x50
        /*001a*/ 	.short	0x0000


	//----- nvinfo : EIATTR_MAXREG_COUNT
	.align		4
        /*001c*/ 	.byte	0x03, 0x1b
        /*001e*/ 	.short	0x00ff


	//----- nvinfo : EIATTR_NUM_BARRIERS
	.align		4
        /*0020*/ 	.byte	0x02, 0x4c
        /*0022*/ 	.byte	0x01
	.zero		1


	//----- nvinfo : EIATTR_MERCURY_ISA_VERSION
	.align		4
        /*0024*/ 	.byte	0x03, 0x5f
        /*0026*/ 	.short	0x0101


	//----- nvinfo : EIATTR_COOP_GROUP_MASK_REGIDS
	.align		4
        /*0028*/ 	.byte	0x04, 0x29
        /*002a*/ 	.short	(.L_1676 - .L_1675)


	//   ....[0]....
.L_1675:
        /*002c*/ 	.word	0xffffffff


	//   ....[1]....
        /*0030*/ 	.word	0xffffffff


	//   ....[2]....
        /*0034*/ 	.word	0xffffffff


	//   ....[3]....
        /*0038*/ 	.word	0xffffffff


	//   ....[4]....
        /*003c*/ 	.word	0xffffffff


	//   ....[5]....
        /*0040*/ 	.word	0xffffffff


	//   ....[6]....
        /*0044*/ 	.word	0xffffffff


	//   ....[7]....
        /*0048*/ 	.word	0xffffffff


	//   ....[8]....
        /*004c*/ 	.word	0xffffffff


	//   ....[9]....
        /*0050*/ 	.word	0xffffffff


	//   ....[10]....
        /*0054*/ 	.word	0xffffffff


	//   ....[11]....
        /*0058*/ 	.word	0xffffffff


	//   ....[12]....
        /*005c*/ 	.word	0xffffffff


	//   ....[13]....
        /*0060*/ 	.word	0xffffffff


	//   ....[14]....
        /*0064*/ 	.word	0xffffffff


	//   ....[15]....
        /*0068*/ 	.word	0xffffffff


	//   ....[16]....
        /*006c*/ 	.word	0xffffffff


	//   ....[17]....
        /*0070*/ 	.word	0xffffffff


	//   ....[18]....
        /*0074*/ 	.word	0x0500009b


	//   ....[19]....
        /*0078*/ 	.word	0x0500009b


	//   ....[20]....
        /*007c*/ 	.word	0x0500009b


	//   ....[21]....
        /*0080*/ 	.word	0x0500009b


	//   ....[22]....
        /*0084*/ 	.word	0x0500009b


	//   ....[23]....
        /*0088*/ 	.word	0x0500009b


	//   ....[24]....
        /*008c*/ 	.word	0x0500009b


	//   ....[25]....
        /*0090*/ 	.word	0x0500009b


	//   ....[26]....
        /*0094*/ 	.word	0x0500009b


	//   ....[27]....
        /*0098*/ 	.word	0x0500009b


	//----- nvinfo : EIATTR_COOP_GROUP_INSTR_OFFSETS
	.align		4
.L_1676:
        /*009c*/ 	.byte	0x04, 0x28
        /*009e*/ 	.short	(.L_1678 - .L_1677)


	//   ....[0]....
.L_1677:
        /*00a0*/ 	.word	0x000026c0


	//   ....[1]....
        /*00a4*/ 	.word	0x000026e0


	//   ....[2]....
        /*00a8*/ 	.word	0x00002700


	//   ....[3]....
        /*00ac*/ 	.word	0x00002720


	//   ....[4]....
        /*00b0*/ 	.word	0x00002740


	//   ....[5]....
        /*00b4*/ 	.word	0x00002b70


	//   ....[6]....
        /*00b8*/ 	.word	0x00002b90


	//   ....[7]....
        /*00bc*/ 	.word	0x00002bb0


	//   ....[8]....
        /*00c0*/ 	.word	0x00002bd0


	//   ....[9]....
        /*00c4*/ 	.word	0x00002bf0


	//   ....[10]....
        /*00c8*/ 	.word	0x00002d20


	//   ....[11]....
        /*00cc*/ 	.word	0x00002dc0


	//   ....[12]....
        /*00d0*/ 	.word	0x00002dd0


	//   ....[13]....
        /*00d4*/ 	.word	0x00002e20


	//   ....[14]....
        /*00d8*/ 	.word	0x00002e60


	//   ....[15]....
        /*00dc*/ 	.word	0x00002e90


	//   ....[16]....
        /*00e0*/ 	.word	0x00002f90


	//   ....[17]....
        /*00e4*/ 	.word	0x00002fa0


	//   ....[18]....
        /*00e8*/ 	.word	0x00003960


	//   ....[19]....
        /*00ec*/ 	.word	0x000039d0


	//   ....[20]....
        /*00f0*/ 	.word	0x00003a40


	//   ....[21]....
        /*00f4*/ 	.word	0x00003ab0


	//   ....[22]....
        /*00f8*/ 	.word	0x00003b20


	//   ....[23]....
        /*00fc*/ 	.word	0x00003fa0


	//   ....[24]....
        /*0100*/ 	.word	0x00004010


	//   ....[25]....
        /*0104*/ 	.word	0x00004080


	//   ....[26]....
        /*0108*/ 	.word	0x000040f0


	//   ....[27]....
        /*010c*/ 	.word	0x00004160


	//----- nvinfo : EIATTR_EXIT_INSTR_OFFSETS
	.align		4
.L_1678:
        /*0110*/ 	.byte	0x04, 0x1c
        /*0112*/ 	.short	(.L_1680 - .L_1679)


	//   ....[0]....
.L_1679:
        /*0114*/ 	.word	0x000002e0


	//   ....[1]....
        /*0118*/ 	.word	0x00003900


	//----- nvinfo : EIATTR_MAX_THREADS
	.align		4
.L_1680:
        /*011c*/ 	.byte	0x04, 0x05
        /*011e*/ 	.short	(.L_1682 - .L_1681)
.L_1681:
        /*0120*/ 	.word	0x00000080
        /*0124*/ 	.word	0x00000001
        /*0128*/ 	.word	0x00000001


	//----- nvinfo : EIATTR_CRS_STACK_SIZE
	.align		4
.L_1682:
        /*012c*/ 	.byte	0x04, 0x1e
        /*012e*/ 	.short	(.L_1684 - .L_1683)
.L_1683:
        /*0130*/ 	.word	0x00000000


	//----- nvinfo : EIATTR_CBANK_PARAM_SIZE
	.align		4
.L_1684:
        /*0134*/ 	.byte	0x03, 0x19
        /*0136*/ 	.short	0x00e8


	//----- nvinfo : EIATTR_PARAM_CBANK
	.align		4
        /*0138*/ 	.byte	0x04, 0x0a
        /*013a*/ 	.short	(.L_1686 - .L_1685)
	.align		4
.L_1685:
        /*013c*/ 	.word	index@(.nv.constant0._ZN10layer_norm13ln_fwd_kernelINS_13Kernel_traitsIf13__nv_bfloat16S2_S2_fjLj4096ELj1ELj1ELj4ELj16ENS_18Kernel_traits_baseILj4096EfS2_S2_S2_fjLj128EEEEELb0ELb1ELb1ELb1EEEvNS_9FwdParamsE)
        /*0140*/ 	.short	0x0210
        /*0142*/ 	.short	0x00e8


	//----- nvinfo : EIATTR_SW_WAR
	.align		4
.L_1686:
        /*0144*/ 	.byte	0x04, 0x36
        /*0146*/ 	.short	(.L_1688 - .L_1687)
.L_1687:
        /*0148*/ 	.word	0x00000008
.L_1688:


//--------------------- .nv.info._ZN10layer_norm13ln_fwd_kernelINS_13Kernel_traitsIf13__nv_bfloat16S2_S2_fjLj4096ELj1ELj1ELj4ELj16ENS_18Kernel_traits_baseILj4096EfS2_S2_S2_fjLj128EEEEELb1ELb0ELb0ELb0EEEvNS_9FwdParamsE --------------------------
	.section	.nv.info._ZN10layer_norm13ln_fwd_kernelINS_13Kernel_traitsIf13__nv_bfloat16S2_S2_fjLj4096ELj1ELj1ELj4ELj16ENS_18Kernel_traits_baseILj4096EfS2_S2_S2_fjLj128EEEEELb1ELb0ELb0ELb0EEEvNS_9FwdParamsE,"",@"SHT_CUDA_INFO"
	.sectionflags	@""
	.align	4


	//----- nvinfo : EIATTR_CUDA_API_VERSION
	.align		4
        /*0000*/ 	.byte	0x04, 0x37
        /*0002*/ 	.short	(.L_1690 - .L_1689)
.L_1689:
        /*0004*/ 	.word	0x00000082


	//----- nvinfo : EIATTR_KPARAM_INFO
	.align		4
.L_1690:
        /*0008*/ 	.byte	0x04, 0x17
        /*000a*/ 	.short	(.L_1692 - .L_1691)
.L_1691:
        /*000c*/ 	.word	0x00000000
        /*0010*/ 	.short	0x0000
        /*0012*/ 	.short	0x0000
        /*0014*/ 	.byte	0x00, 0xf0, 0xa1, 0x03


	//----- nvinfo : EIATTR_SPARSE_MMA_MASK
	.align		4
.L_1692:
        /*0018*/ 	.byte	0x03, 0x50
        /*001a*/ 	.short	0x0000


	//----- nvinfo : EIATTR_MAXREG_COUNT
	.align		4
        /*001c*/ 	.byte	0x03, 0x1b
        /*001e*/ 	.short	0x00ff


	//----- nvinfo : EIATTR_NUM_BARRIERS
	.align		4
        /*0020*/ 	.byte	0x02, 0x4c
        /*0022*/ 	.byte	0x01
	.zero		1


	//----- nvinfo : EIATTR_MERCURY_ISA_VERSION
	.align		4
        /*0024*/ 	.byte	0x03, 0x5f
        /*0026*/ 	.short	0x0101


	//----- nvinfo : EIATTR_COOP_GROUP_MASK_REGIDS
	.align		4
        /*0028*/ 	.byte	0x04, 0x29
        /*002a*/ 	.short	(.L_1694 - .L_1693)


	//   ....[0]....
.L_1693:
        /*002c*/ 	.word	0xffffffff


	//   ....[1]....
        /*0030*/ 	.word	0xffffffff


	//   ....[2]....
        /*0034*/ 	.word	0xffffffff


	//   ....[3]....
        /*0038*/ 	.word	0xffffffff


	//   ....[4]....
        /*003c*/ 	.word	0xffffffff


	//   ....[5]....
        /*0040*/ 	.word	0xffffffff


	//   ....[6]....
        /*0044*/ 	.word	0xffffffff


	//   ....[7]....
        /*0048*/ 	.word	0xffffffff


	//   ....[8]....
        /*004c*/ 	.word	0xffffffff


	//   ....[9]....
        /*0050*/ 	.word	0xffffffff


	//   ....[10]....
        /*0054*/ 	.word	0xffffffff


	//   ....[11]....
        /*0058*/ 	.word	0xffffffff


	//   ....[12]....
        /*005c*/ 	.word	0xffffffff


	//   ....[13]....
        /*0060*/ 	.word	0xffffffff


	//   ....[14]....
        /*0064*/ 	.word	0xffffffff


	//   ....[15]....
        /*0068*/ 	.word	0xffffffff


	//   ....[16]....
        /*006c*/ 	.word	0xffffffff


	//   ....[17]....
        /*0070*/ 	.word	0xffffffff


	//   ....[18]....
        /*0074*/ 	.word	0x0500006a


	//   ....[19]....
        /*0078*/ 	.word	0x0500006a


	//   ....[20]....
        /*007c*/ 	.word	0x0500006a


	//   ....[21]....
        /*0080*/ 	.word	0x0500006a


	//   ....[22]....
        /*0084*/ 	.word	0x0500006a


	//   ....[23]....
        /*0088*/ 	.word	0x0500006a


	//   ....[24]....
        /*008c*/ 	.word	0x0500006a


	//   ....[25]....
        /*0090*/ 	.word	0x0500006a


	//   ....[26]....
        /*0094*/ 	.word	0x0500006a


	//   ....[27]....
        /*0098*/ 	.word	0x0500006a


	//----- nvinfo : EIATTR_COOP_GROUP_INSTR_OFFSETS
	.align		4
.L_1694:
        /*009c*/ 	.byte	0x04, 0x28
        /*009e*/ 	.short	(.L_1696 - .L_1695)


	//   ....[0]....
.L_1695:
        /*00a0*/ 	.word	0x0000c8c0


	//   ....[1]....
        /*00a4*/ 	.word	0x0000c8e0


	//   ....[2]....
        /*00a8*/ 	.word	0x0000c900


	//   ....[3]....
        /*00ac*/ 	.word	0x0000c920


	//   ....[4]....
        /*00b0*/ 	.word	0x0000c940


	//   ....[5]....
        /*00b4*/ 	.word	0x0000cd80


	//   ....[6]....
        /*00b8*/ 	.word	0x0000cda0


	//   ....[7]....
        /*00bc*/ 	.word	0x0000cdc0


	//   ....[8]....
        /*00c0*/ 	.word	0x0000cde0


	//   ....[9]....
        /*00c4*/ 	.word	0x0000ce00


	//   ....[10]....
        /*00c8*/ 	.word	0x0000cfa0


	//   ....[11]....
        /*00cc*/ 	.word	0x0000cfb0


	//   ....[12]....
        /*00d0*/ 	.word	0x0000d040


	//   ....[13]....
        /*00d4*/ 	.word	0x0000d0a0


	//   ....[14]....
        /*00d8*/ 	.word	0x0000d0b0


	//   ....[15]....
        /*00dc*/ 	.word	0x0000d0c0


	//   ....[16]....
        /*00e0*/ 	.word	0x0000d1b0


	//   ....[17]....
        /*00e4*/ 	.word	0x0000d1c0


	//   ....[18]....
        /*00e8*/ 	.word	0x0000dc10


	//   ....[19]....
        /*00ec*/ 	.word	0x0000dc80


	//   ....[20]....
        /*00f0*/ 	.word	0x0000dcf0


	//   ....[21]....
        /*00f4*/ 	.word	0x0000dd60


	//   ....[22]....
        /*00f8*/ 	.word	0x0000ddd0


	//   ....[23]....
        /*00fc*/ 	.word	0x0000e260


	//   ....[24]....
        /*0100*/ 	.word	0x0000e2d0


	//   ....[25]....
        /*0104*/ 	.word	0x0000e340


	//   ....[26]....
        /*0108*/ 	.word	0x0000e3b0


	//   ....[27]....
        /*010c*/ 	.word	0x0000e420


	//----- nvinfo : EIATTR_EXIT_INSTR_OFFSETS
	.align		4
.L_1696:
        /*0110*/ 	.byte	0x04, 0x1c
        /*0112*/ 	.short	(.L_1698 - .L_1697)


	//   ....[0]....
.L_1697:
        /*0114*/ 	.word	0x00000aa0


	//   ....[1]....
        /*0118*/ 	.word	0x0000dbb0


	//----- nvinfo : EIATTR_MAX_THREADS
	.align		4
.L_1698:
        /*011c*/ 	.byte	0x04, 0x05
        /*011e*/ 	.short	(.L_1700 - .L_1699)
.L_1699:
        /*0120*/ 	.word	0x00000080
        /*0124*/ 	.word	0x00000001
        /*0128*/ 	.word	0x00000001


	//----- nvinfo : EIATTR_CRS_STACK_SIZE
	.align		4
.L_1700:
        /*012c*/ 	.byte	0x04, 0x1e
        /*012e*/ 	.short	(.L_1702 - .L_1701)
.L_1701:
        /*0130*/ 	.word	0x00000000


	//----- nvinfo : EIATTR_CBANK_PARAM_SIZE
	.align		4
.L_1702:
        /*0134*/ 	.byte	0x03, 0x19
        /*0136*/ 	.short	0x00e8


	//----- nvinfo : EIATTR_PARAM_CBANK
	.align		4
        /*0138*/ 	.byte	0x04, 0x0a
        /*013a*/ 	.short	(.L_1704 - .L_1703)
	.align		4
.L_1703:
        /*013c*/ 	.word	index@(.nv.constant0._ZN10layer_norm13ln_fwd_kernelINS_13Kernel_traitsIf13__nv_bfloat16S2_S2_fjLj4096ELj1ELj1ELj4ELj16ENS_18Kernel_traits_baseILj4096EfS2_S2_S2_fjLj128EEEEELb1ELb0ELb0ELb0EEEvNS_9FwdParamsE)
        /*0140*/ 	.short	0x0210
        /*0142*/ 	.short	0x00e8


	//----- nvinfo : EIATTR_SW_WAR
	.align		4
.L_1704:
        /*0144*/ 	.byte	0x04, 0x36
        /*0146*/ 	.short	(.L_1706 - .L_1705)
.L_1705:
        /*0148*/ 	.word	0x00000008
.L_1706:


//--------------------- .nv.info._ZN10layer_norm13ln_fwd_kernelINS_13Kernel_traitsIf13__nv_bfloat16S2_S2_fjLj4096ELj1ELj1ELj4ELj16ENS_18Kernel_traits_baseILj4096EfS2_S2_S2_fjLj128EEEEELb1ELb0ELb0ELb1EEEvNS_9FwdParamsE --------------------------
	.section	.nv.info._ZN10layer_norm13ln_fwd_kernelINS_13Kernel_traitsIf13__nv_bfloat16S2_S2_fjLj4096ELj1ELj1ELj4ELj16ENS_18Kernel_traits_baseILj4096EfS2_S2_S2_fjLj128EEEEELb1ELb0ELb0ELb1EEEvNS_9FwdParamsE,"",@"SHT_CUDA_INFO"
	.sectionflags	@""
	.align	4


	//----- nvinfo : EIATTR_CUDA_API_VERSION
	.align		4
        /*0000*/ 	.byte	0x04, 0x37
        /*0002*/ 	.short	(.L_1708 - .L_1707)
.L_1707:
        /*0004*/ 	.word	0x00000082


	//----- nvinfo : EIATTR_KPARAM_INFO
	.align		4
.L_1708:
        /*0008*/ 	.byte	0x04, 0x17
        /*000a*/ 	.short	(.L_1710 - .L_1709)
.L_1709:
        /*000c*/ 	.word	0x00000000
        /*0010*/ 	.short	0x0000
        /*0012*/ 	.short	0x0000
        /*0014*/ 	.byte	0x00, 0xf0, 0xa1, 0x03


	//----- nvinfo : EIATTR_SPARSE_MMA_MASK
	.align		4
.L_1710:
        /*0018*/ 	.byte	0x03, 0x50
        /*001a*/ 	.short	0x0000


	//----- nvinfo : EIATTR_MAXREG_COUNT
	.align		4
        /*001c*/ 	.byte	0x03, 0x1b
        /*001e*/ 	.short	0x00ff


	//----- nvinfo : EIATTR_NUM_BARRIERS
	.align		4
        /*0020*/ 	.byte	0x02, 0x4c
        /*0022*/ 	.byte	0x01
	.zero		1


	//----- nvinfo : EIATTR_MERCURY_ISA_VERSION
	.align		4
        /*0024*/ 	.byte	0x03, 0x5f
        /*0026*/ 	.short	0x0101


	//----- nvinfo : EIATTR_COOP_GROUP_MASK_REGIDS
	.align		4
        /*0028*/ 	.byte	0x04, 0x29
        /*002a*/ 	.short	(.L_1712 - .L_1711)


	//   ....[0]....
.L_1711:
        /*002c*/ 	.word	0xffffffff


	//   ....[1]....
        /*0030*/ 	.word	0xffffffff


	//   ....[2]....
        /*0034*/ 	.word	0xffffffff


	//   ....[3]....
        /*0038*/ 	.word	0xffffffff


	//   ....[4]....
        /*003c*/ 	.word	0xffffffff


	//   ....[5]....
        /*0040*/ 	.word	0xffffffff


	//   ....[6]....
        /*0044*/ 	.word	0xffffffff


	//   ....[7]....
        /*0048*/ 	.word	0xffffffff


	//   ....[8]....
        /*004c*/ 	.word	0xffffffff


	//   ....[9]....
        /*0050*/ 	.word	0xffffffff


	//   ....[10]....
        /*0054*/ 	.word	0xffffffff


	//   ....[11]....
        /*0058*/ 	.word	0xffffffff


	//   ....[12]....
        /*005c*/ 	.word	0xffffffff


	//   ....[13]....
        /*0060*/ 	.word	0xffffffff


	//   ....[14]....
        /*0064*/ 	.word	0xffffffff


	//   ....[15]....
        /*0068*/ 	.word	0xffffffff


	//   ....[16]....
        /*006c*/ 	.word	0xffffffff


	//   ....[17]....
        /*0070*/ 	.word	0xffffffff


	//   ....[18]....
        /*0074*/ 	.word	0x05000022


	//   ....[19]....
        /*0078*/ 	.word	0x05000022


	//   ....[20]....
        /*007c*/ 	.word	0x05000022


	//   ....[21]....
        /*0080*/ 	.word	0x05000022


	//   ....[22]....
        /*0084*/ 	.word	0x05000022


	//   ....[23]....
        /*0088*/ 	.word	0x05000022


	//   ....[24]....
        /*008c*/ 	.word	0x05000022


	//   ....[25]....
        /*0090*/ 	.word	0x05000022


	//   ....[26]....
        /*0094*/ 	.word	0x05000022


	//   ....[27]....
        /*0098*/ 	.word	0x05000022


	//----- nvinfo : EIATTR_COOP_GROUP_INSTR_OFFSETS
	.align		4
.L_1712:
        /*009c*/ 	.byte	0x04, 0x28
        /*009e*/ 	.short	(.L_1714 - .L_1713)


	//   ....[0]....
.L_1713:
        /*00a0*/ 	.word	0x0000c0c0


	//   ....[1]....
        /*00a4*/ 	.word	0x0000c0e0


	//   ....[2]....
        /*00a8*/ 	.word	0x0000c100


	//   ....[3]....
        /*00ac*/ 	.word	0x0000c120


	//   ....[4]....
        /*00b0*/ 	.word	0x0000c140


	//   ....[5]....
        /*00b4*/ 	.word	0x0000c570


	//   ....[6]....
        /*00b8*/ 	.word	0x0000c590


	//   ....[7]....
        /*00bc*/ 	.word	0x0000c5b0


	//   ....[8]....
        /*00c0*/ 	.word	0x0000c5d0


	//   ....[9]....
        /*00c4*/ 	.word	0x0000c5f0


	//   ....[10]....
        /*00c8*/ 	.word	0x0000c760


	//   ....[11]....
        /*00cc*/ 	.word	0x0000c7d0


	//   ....[12]....
        /*00d0*/ 	.word	0x0000c7f0


	//   ....[13]....
        /*00d4*/ 	.word	0x0000c800


	//   ....[14]....
        /*00d8*/ 	.word	0x0000c8b0


	//   ....[15]....
        /*00dc*/ 	.word	0x0000c8f0


	//   ....[16]....
        /*00e0*/ 	.word	0x0000c990


	//   ....[17]....
        /*00e4*/ 	.word	0x0000c9b0


	//   ....[18]....
        /*00e8*/ 	.word	0x0000d2d0


	//   ....[19]....
        /*00ec*/ 	.word	0x0000d340


	//   ....[20]....
        /*00f0*/ 	.word	0x0000d3b0


	//   ....[21]....
        /*00f4*/ 	.word	0x0000d420


	//   ....[22]....
        /*00f8*/ 	.word	0x0000d490


	//   ....[23]....
        /*00fc*/ 	.word	0x0000d910


	//   ....[24]....
        /*0100*/ 	.word	0x0000d980


	//   ....[25]....
        /*0104*/ 	.word	0x0000d9f0


	//   ....[26]....
        /*0108*/ 	.word	0x0000da60


	//   ....[27]....
        /*010c*/ 	.word	0x0000dad0


	//----- nvinfo : EIATTR_EXIT_INSTR_OFFSETS
	.align		4
.L_1714:
        /*0110*/ 	.byte	0x04, 0x1c
        /*0112*/ 	.short	(.L_1716 - .L_1715)


	//   ....[0]....
.L_1715:
        /*0114*/ 	.word	0x00000710


	//   ....[1]....
        /*0118*/ 	.word	0x0000d270


	//----- nvinfo : EIATTR_MAX_THREADS
	.align		4
.L_1716:
        /*011c*/ 	.byte	0x04, 0x05
        /*011e*/ 	.short	(.L_1718 - .L_1717)
.L_1717:
        /*0120*/ 	.word	0x00000080
        /*0124*/ 	.word	0x00000001
        /*0128*/ 	.word	0x00000001


	//----- nvinfo : EIATTR_CRS_STACK_SIZE
	.align		4
.L_1718:
        /*012c*/ 	.byte	0x04, 0x1e
        /*012e*/ 	.short	(.L_1720 - .L_1719)
.L_1719:
        /*0130*/ 	.word	0x00000000


	//----- nvinfo : EIATTR_CBANK_PARAM_SIZE
	.align		4
.L_1720:
        /*0134*/ 	.byte	0x03, 0x19
        /*0136*/ 	.short	0x00e8


	//----- nvinfo : EIATTR_PARAM_CBANK
	.align		4
        /*0138*/ 	.byte	0x04, 0x0a
        /*013a*/ 	.short	(.L_1722 - .L_1721)
	.align		4
.L_1721:
        /*013c*/ 	.word	index@(.nv.constant0._ZN10layer_norm13ln_fwd_kernelINS_13Kernel_traitsIf13__nv_bfloat16S2_S2_fjLj4096ELj1ELj1ELj4ELj16ENS_18Kernel_traits_baseILj4096EfS2_S2_S2_fjLj128EEEEELb1ELb0ELb0ELb1EEEvNS_9FwdParamsE)
        /*0140*/ 	.short	0x0210
        /*0142*/ 	.short	0x00e8


	//----- nvinfo : EIATTR_SW_WAR
	.align		4
.L_1722:
        /*0144*/ 	.byte	0x04, 0x36
        /*0146*/ 	.short	(.L_1724 - .L_1723)
.L_1723:
        /*0148*/ 	.word	0x00000008
.L_1724:


//--------------------- .nv.info._ZN10layer_norm13ln_fwd_kernelINS_13Kernel_traitsIf13__nv_bfloat16S2_S2_fjLj4096ELj1ELj1ELj4ELj16ENS_18Kernel_traits_baseILj4096EfS2_S2_S2_fjLj128EEEEELb1ELb0ELb1ELb0EEEvNS_9FwdParamsE --------------------------
	.section	.nv.info._ZN10layer_norm13ln_fwd_kernelINS_13Kernel_traitsIf13__nv_bfloat16S2_S2_fjLj4096ELj1ELj1ELj4ELj16ENS_18Kernel_traits_baseILj4096EfS2_S2_S2_fjLj128EEEEELb1ELb0ELb1ELb0EEEvNS_9FwdParamsE,"",@"SHT_CUDA_INFO"
	.sectionflags	@""
	.align	4


	//----- nvinfo : EIATTR_CUDA_API_VERSION
	.align		4
        /*0000*/ 	.byte	0x04, 0x37
        /*0002*/ 	.short	(.L_1726 - .L_1725)
.L_1725:
        /*0004*/ 	.word	0x00000082


	//----- nvinfo : EIATTR_KPARAM_INFO
	.align		4
.L_1726:
        /*0008*/ 	.byte	0x04, 0x17
        /*000a*/ 	.short	(.L_1728 - .L_1727)
.L_1727:
        /*000c*/ 	.word	0x00000000
        /*0010*/ 	.short	0x0000
        /*0012*/ 	.short	0x0000
        /*0014*/ 	.byte	0x00, 0xf0, 0xa1, 0x03


	//----- nvinfo : EIATTR_SPARSE_MMA_MASK
	.align		4
.L_1728:
        /*0018*/ 	.byte	0x03, 0x50
        /*001a*/ 	.short	0x0000


	//----- nvinfo : EIATTR_MAXREG_COUNT
	.align		4
        /*001c*/ 	.byte	0x03, 0x1b
        /*001e*/ 	.short	0x00ff


	//----- nvinfo : EIATTR_NUM_BARRIERS
	.align		4
        /*0020*/ 	.byte	0x02, 0x4c
        /*0022*/ 	.byte	0x01
	.zero		1


	//----- nvinfo : EIATTR_MERCURY_ISA_VERSION
	.align		4
        /*0024*/ 	.byte	0x03, 0x5f
        /*0026*/ 	.short	0x0101


	//----- nvinfo : EIATTR_COOP_GROUP_MASK_REGIDS
	.align		4
        /*0028*/ 	.byte	0x04, 0x29
        /*002a*/ 	.short	(.L_1730 - .L_1729)


	//   ....[0]....
.L_1729:
        /*002c*/ 	.word	0xffffffff


	//   ....[1]....
        /*0030*/ 	.word	0xffffffff


	//   ....[2]....
        /*0034*/ 	.word	0xffffffff


	//   ....[3]....
        /*0038*/ 	.word	0xffffffff


	//   ....[4]....
        /*003c*/ 	.word	0xffffffff


	//   ....[5]....
        /*0040*/ 	.word	0xffffffff


	//   ....[6]....
        /*0044*/ 	.word	0xffffffff


	//   ....[7]....
        /*0048*/ 	.word	0xffffffff


	//   ....[8]....
        /*004c*/ 	.word	0xffffffff


	//   ....[9]....
        /*0050*/ 	.word	0xffffffff


	//   ....[10]....
        /*0054*/ 	.word	0xffffffff


	//   ....[11]....
        /*0058*/ 	.word	0xffffffff


	//   ....[12]....
        /*005c*/ 	.word	0xffffffff


	//   ....[13]....
        /*0060*/ 	.word	0xffffffff


	//   ....[14]....
        /*0064*/ 	.word	0xffffffff


	//   ....[15]....
        /*0068*/ 	.word	0xffffffff


	//   ....[16]....
        /*006c*/ 	.word	0xffffffff


	//   ....[17]....
        /*0070*/ 	.word	0xffffffff


	//   ....[18]....
        /*0074*/ 	.word	0x0500007e


	//   ....[19]....
        /*0078*/ 	.word	0x0500007e


	//   ....[20]....
        /*007c*/ 	.word	0x0500007e


	//   ....[21]....
        /*0080*/ 	.word	0x0500007e


	//   ....[22]....
        /*0084*/ 	.word	0x0500007e


	//   ....[23]....
        /*0088*/ 	.word	0x0500007e


	//   ....[24]....
        /*008c*/ 	.word	0x0500007e


	//   ....[25]....
        /*0090*/ 	.word	0x0500007e


	//   ....[26]....
        /*0094*/ 	.word	0x0500007e


	//   ....[27]....
        /*0098*/ 	.word	0x0500007e


	//----- nvinfo : EIATTR_COOP_GROUP_INSTR_OFFSETS
	.align		4
.L_1730:
        /*009c*/ 	.byte	0x04, 0x28
        /*009e*/ 	.short	(.L_1732 - .L_1731)


	//   ....[0]....
.L_1731:
        /*00a0*/ 	.word	0x0000dea0


	//   ....[1]....
        /*00a4*/ 	.word	0x0000dec0


	//   ....[2]....
        /*00a8*/ 	.word	0x0000dee0


	//   ....[3]....
        /*00ac*/ 	.word	0x0000df00


	//   ....[4]....
        /*00b0*/ 	.word	0x0000df20


	//   ....[5]....
        /*00b4*/ 	.word	0x0000e360


	//   ....[6]....
        /*00b8*/ 	.word	0x0000e380


	//   ....[7]....
        /*00bc*/ 	.word	0x0000e3a0


	//   ....[8]....
        /*00c0*/ 	.word	0x0000e3c0


	//   ....[9]....
        /*00c4*/ 	.word	0x0000e3e0


	//   ....[10]....
        /*00c8*/ 	.word	0x0000e580


	//   ....[11]....
        /*00cc*/ 	.word	0x0000e5d0


	//   ....[12]....
        /*00d0*/ 	.word	0x0000e5f0


	//   ....[13]....
        /*00d4*/ 	.word	0x0000e600


	//   ....[14]....
        /*00d8*/ 	.word	0x0000e6d0


	//   ....[15]....
        /*00dc*/ 	.word	0x0000e700


	//   ....[16]....
        /*00e0*/ 	.word	0x0000e7a0


	//   ....[17]....
        /*00e4*/ 	.word	0x0000e7d0


	//   ....[18]....
        /*00e8*/ 	.word	0x0000f2a0


	//   ....[19]....
        /*00ec*/ 	.word	0x0000f310


	//   ....[20]....
        /*00f0*/ 	.word	0x0000f380


	//   ....[21]....
        /*00f4*/ 	.word	0x0000f3f0


	//   ....[22]....
        /*00f8*/ 	.word	0x0000f460


	//   ....[23]....
        /*00fc*/ 	.word	0x0000f8f0


	//   ....[24]....
        /*0100*/ 	.word	0x0000f960


	//   ....[25]....
        /*0104*/ 	.word	0x0000f9d0


	//   ....[26]....
        /*0108*/ 	.word	0x0000fa40


	//   ....[27]....
        /*010c*/ 	.word	0x0000fab0


	//----- nvinfo : EIATTR_EXIT_INSTR_OFFSETS
	.align		4
.L_1732:
        /*0110*/ 	.byte	0x04, 0x1c
        /*0112*/ 	.short	(.L_1734 - .L_1733)


	//   ....[0]....
.L_1733:
        /*0114*/ 	.word	0x00000a90


	//   ....[1]....
        /*0118*/ 	.word	0x0000f240


	//----- nvinfo : EIATTR_MAX_THREADS
	.align		4
.L_1734:
        /*011c*/ 	.byte	0x04, 0x05
        /*011e*/ 	.short	(.L_1736 - .L_1735)
.L_1735:
        /*0120*/ 	.word	0x00000080
        /*0124*/ 	.word	0x00000001
        /*0128*/ 	.word	0x00000001


	//----- nvinfo : EIATTR_CRS_STACK_SIZE
	.align		4
.L_1736:
        /*012c*/ 	.byte	0x04, 0x1e
        /*012e*/ 	.short	(.L_1738 - .L_1737)
.L_1737:
        /*0130*/ 	.word	0x00000000


	//----- nvinfo : EIATTR_CBANK_PARAM_SIZE
	.align		4
.L_1738:
        /*0134*/ 	.byte	0x03, 0x19
        /*0136*/ 	.short	0x00e8


	//----- nvinfo : EIATTR_PARAM_CBANK
	.align		4
        /*0138*/ 	.byte	0x04, 0x0a
        /*013a*/ 	.short	(.L_1740 - .L_1739)
	.align		4
.L_1739:
        /*013c*/ 	.word	index@(.nv.constant0._ZN10layer_norm13ln_fwd_kernelINS_13Kernel_traitsIf13__nv_bfloat16S2_S2_fjLj4096ELj1ELj1ELj4ELj16ENS_18Kernel_traits_baseILj4096EfS2_S2_S2_fjLj128EEEEELb1ELb0ELb1ELb0EEEvNS_9FwdParamsE)
        /*0140*/ 	.short	0x0210
        /*0142*/ 	.short	0x00e8


	//----- nvinfo : EIATTR_SW_WAR
	.align		4
.L_1740:
        /*0144*/ 	.byte	0x04, 0x36
        /*0146*/ 	.short	(.L_1742 - .L_1741)
.L_1741:
        /*0148*/ 	.word	0x00000008
.L_1742:


//--------------------- .nv.info._ZN10layer_norm13ln_fwd_kernelINS_13Kernel_traitsIf13__nv_bfloat16S2_S2_fjLj4096ELj1ELj1ELj4ELj16ENS_18Kernel_traits_baseILj4096EfS2_S2_S2_fjLj128EEEEELb1ELb0ELb1ELb1EEEvNS_9FwdParamsE --------------------------
	.section	.nv.info._ZN10layer_norm13ln_fwd_kernelINS_13Kernel_traitsIf13__nv_bfloat16S2_S2_fjLj4096ELj1ELj1ELj4ELj16ENS_18Kernel_traits_baseILj4096EfS2_S2_S2_fjLj128EEEEELb1ELb0ELb1ELb1EEEvNS_9FwdParamsE,"",@"SHT_CUDA_INFO"
	.sectionflags	@""
	.align	4


	//----- nvinfo : EIATTR_CUDA_API_VERSION
	.align		4
        /*0000*/ 	.byte	0x04, 0x37
        /*0002*/ 	.short	(.L_1744 - .L_1743)
.L_1743:
        /*0004*/ 	.word	0x00000082


	//----- nvinfo : EIATTR_KPARAM_INFO
	.align		4
.L_1744:
        /*0008*/ 	.byte	0x04, 0x17
        /*000a*/ 	.short	(.L_1746 - .L_1745)
.L_1745:
        /*000c*/ 	.word	0x00000000
        /*0010*/ 	.short	0x0000
        /*0012*/ 	.short	0x0000
        /*0014*/ 	.byte	0x00, 0xf0, 0xa1, 0x03


	//----- nvinfo : EIATTR_SPARSE_MMA_MASK
	.align		4
.L_1746:
        /*0018*/ 	.byte	0x03, 0x50
        /*001a*/ 	.short	0x0000


	//----- nvinfo : EIATTR_MAXREG_COUNT
	.align		4
        /*001c*/ 	.byte	0x03, 0x1b
        /*001e*/ 	.short	0x00ff


	//----- nvinfo : EIATTR_NUM_BARRIERS
	.align		4
        /*0020*/ 	.byte	0x02, 0x4c
        /*0022*/ 	.byte	0x01
	.zero		1


	//----- nvinfo : EIATTR_MERCURY_ISA_VERSION
	.align		4
        /*0024*/ 	.byte	0x03, 0x5f
        /*0026*/ 	.short	0x0101


	//----- nvinfo : EIATTR_COOP_GROUP_MASK_REGIDS
	.align		4
        /*0028*/ 	.byte	0x04, 0x29
        /*002a*/ 	.short	(.L_1748 - .L_1747)


	//   ....[0]....
.L_1747:
        /*002c*/ 	.word	0xffffffff


	//   ....[1]....
        /*0030*/ 	.word	0xffffffff


	//   ....[2]....
        /*0034*/ 	.word	0xffffffff


	//   ....[3]....
        /*0038*/ 	.word	0xffffffff


	//   ....[4]....
        /*003c*/ 	.word	0xffffffff


	//   ....[5]....
        /*0040*/ 	.word	0xffffffff


	//   ....[6]....
        /*0044*/ 	.word	0xffffffff


	//   ....[7]....
        /*0048*/ 	.word	0xffffffff


	//   ....[8]....
        /*004c*/ 	.word	0xffffffff


	//   ....[9]....
        /*0050*/ 	.word	0xffffffff


	//   ....[10]....
        /*0054*/ 	.word	0xffffffff


	//   ....[11]....
        /*0058*/ 	.word	0xffffffff


	//   ....[12]....
        /*005c*/ 	.word	0xffffffff


	//   ....[13]....
        /*0060*/ 	.word	0xffffffff


	//   ....[14]....
        /*0064*/ 	.word	0xffffffff


	//   ....[15]....
        /*0068*/ 	.word	0xffffffff


	//   ....[16]....
        /*006c*/ 	.word	0xffffffff


	//   ....[17]....
        /*0070*/ 	.word	0xffffffff


	//   ....[18]....
        /*0074*/ 	.word	0x05000070


	//   ....[19]....
        /*0078*/ 	.word	0x05000070


	//   ....[20]....
        /*007c*/ 	.word	0x05000070


	//   ....[21]....
        /*0080*/ 	.word	0x05000070


	//   ....[22]....
        /*0084*/ 	.word	0x05000070


	//   ....[23]....
        /*0088*/ 	.word	0x05000070


	//   ....[24]....
        /*008c*/ 	.word	0x05000070


	//   ....[25]....
        /*0090*/ 	.word	0x05000070


	//   ....[26]....
        /*0094*/ 	.word	0x05000070


	//   ....[27]....
        /*0098*/ 	.word	0x05000070


	//----- nvinfo : EIATTR_COOP_GROUP_INSTR_OFFSETS
	.align		4
.L_1748:
        /*009c*/ 	.byte	0x04, 0x28
        /*009e*/ 	.short	(.L_1750 - .L_1749)


	//   ....[0]....
.L_1749:
        /*00a0*/ 	.word	0x0000d930


	//   ....[1]....
        /*00a4*/ 	.word	0x0000d950


	//   ....[2]....
        /*00a8*/ 	.word	0x0000d970


	//   ....[3]....
        /*00ac*/ 	.word	0x0000d990


	//   ....[4]....
        /*00b0*/ 	.word	0x0000d9b0


	//   ....[5]....
        /*00b4*/ 	.word	0x0000dde0


	//   ....[6]....
        /*00b8*/ 	.word	0x0000de00


	//   ....[7]....
        /*00bc*/ 	.word	0x0000de20


	//   ....[8]....
        /*00c0*/ 	.word	0x0000de40


	//   ....[9]....
        /*00c4*/ 	.word	0x0000de60


	//   ....[10]....
        /*00c8*/ 	.word	0x0000dfc0


	//   ....[11]....
        /*00cc*/ 	.word	0x0000e030


	//   ....[12]....
        /*00d0*/ 	.word	0x0000e050


	//   ....[13]....
        /*00d4*/ 	.word	0x0000e060


	//   ....[14]....
        /*00d8*/ 	.word	0x0000e120


	//   ....[15]....
        /*00dc*/ 	.word	0x0000e150


	//   ....[16]....
        /*00e0*/ 	.word	0x0000e1f0


	//   ....[17]....
        /*00e4*/ 	.word	0x0000e220


	//   ....[18]....
        /*00e8*/ 	.word	0x0000ebf0


	//   ....[19]....
        /*00ec*/ 	.word	0x0000ec60


	//   ....[20]....
        /*00f0*/ 	.word	0x0000ecd0


	//   ....[21]....
        /*00f4*/ 	.word	0x0000ed40


	//   ....[22]....
        /*00f8*/ 	.word	0x0000edb0


	//   ....[23]....
        /*00fc*/ 	.word	0x0000f230


	//   ....[24]....
        /*0100*/ 	.word	0x0000f2a0


	//   ....[25]....
        /*0104*/ 	.word	0x0000f310


	//   ....[26]....
        /*0108*/ 	.word	0x0000f380


	//   ....[27]....
        /*010c*/ 	.word	0x0000f3f0


	//----- nvinfo : EIATTR_EXIT_INSTR_OFFSETS
	.align		4
.L_1750:
        /*0110*/ 	.byte	0x04, 0x1c
        /*0112*/ 	.short	(.L_1752 - .L_1751)


	//   ....[0]....
.L_1751:
        /*0114*/ 	.word	0x00000710


	//   ....[1]....
        /*0118*/ 	.word	0x0000eb90


	//----- nvinfo : EIATTR_MAX_THREADS
	.align		4
.L_1752:
        /*011c*/ 	.byte	0x04, 0x05
        /*011e*/ 	.short	(.L_1754 - .L_1753)
.L_1753:
        /*0120*/ 	.word	0x00000080
        /*0124*/ 	.word	0x00000001
        /*0128*/ 	.word	0x00000001


	//----- nvinfo : EIATTR_CRS_STACK_SIZE
	.align		4
.L_1754:
        /*012c*/ 	.byte	0x04, 0x1e
        /*012e*/ 	.short	(.L_1756 - .L_1755)
.L_1755:
        /*0130*/ 	.word	0x00000000


	//----- nvinfo : EIATTR_CBANK_PARAM_SIZE
	.align		4
.L_1756:
        /*0134*/ 	.byte	0x03, 0x19
        /*0136*/ 	.short	0x00e8


	//----- nvinfo : EIATTR_PARAM_CBANK
	.align		4
        /*0138*/ 	.byte	0x04, 0x0a
        /*013a*/ 	.short	(.L_1758 - .L_1757)
	.align		4
.L_1757:
        /*013c*/ 	.word	index@(.nv.constant0._ZN10layer_norm13ln_fwd_kernelINS_13Kernel_traitsIf13__nv_bfloat16S2_S2_fjLj4096ELj1ELj1ELj4ELj16ENS_18Kernel_traits_baseILj4096EfS2_S2_S2_fjLj128EEEEELb1ELb0ELb1ELb1EEEvNS_9FwdParamsE)
        /*0140*/ 	.short	0x0210
        /*0142*/ 	.short	0x00e8


	//----- nvinfo : EIATTR_SW_WAR
	.align		4
.L_1758:
        /*0144*/ 	.byte	0x04, 0x36
        /*0146*/ 	.short	(.L_1760 - .L_1759)
.L_1759:
        /*0148*/ 	.word	0x00000008
.L_1760:


//--------------------- .nv.info._ZN10layer_norm13ln_fwd_kernelINS_13Kernel_traitsIf13__nv_bfloat16S2_S2_fjLj4096ELj1ELj1ELj4ELj16ENS_18Kernel_traits_baseILj4096EfS2_S2_S2_fjLj128EEEEELb1ELb1ELb0ELb0EEEvNS_9FwdParamsE --------------------------
	.section	.nv.info._ZN10layer_norm13ln_fwd_kernelINS_13Kernel_traitsIf13__nv_bfloat16S2_S2_fjLj4096ELj1ELj1ELj4ELj16ENS_18Kernel_traits_baseILj4096EfS2_S2_S2_fjLj128EEEEELb1ELb1ELb0ELb0EEEvNS_9FwdParamsE,"",@"SHT_CUDA_INFO"
	.sectionflags	@""
	.align	4


	//----- nvinfo : EIATTR_CUDA_API_VERSION
	.align		4
        /*0000*/ 	.byte	0x04, 0x37
        /*0002*/ 	.short	(.L_1762 - .L_1761)
.L_1761:
        /*0004*/ 	.word	0x00000082


	//----- nvinfo : EIATTR_KPARAM_INFO
	.align		4
.L_1762:
        /*0008*/ 	.byte	0x04, 0x17
        /*000a*/ 	.short	(.L_1764 - .L_1763)
.L_1763:
        /*000c*/ 	.word	0x00000000
        /*0010*/ 	.short	0x0000
        /*0012*/ 	.short	0x0000
        /*0014*/ 	.byte	0x00, 0xf0, 0xa1, 0x03


	//----- nvinfo : EIATTR_SPARSE_MMA_MASK
	.align		4
.L_1764:
        /*0018*/ 	.byte	0x03, 0x50
        /*001a*/ 	.short	0x0000


	//----- nvinfo : EIATTR_MAXREG_COUNT
	.align		4
        /*001c*/ 	.byte	0x03, 0x1b
        /*001e*/ 	.short	0x00ff


	//----- nvinfo : EIATTR_NUM_BARRIERS
	.align		4
        /*0020*/ 	.byte	0x02, 0x4c
        /*0022*/ 	.byte	0x01
	.zero		1


	//----- nvinfo : EIATTR_MERCURY_ISA_VERSION
	.align		4
        /*0024*/ 	.byte	0x03, 0x5f
        /*0026*/ 	.short	0x0101


	//----- nvinfo : EIATTR_COOP_GROUP_MASK_REGIDS
	.align		4
        /*0028*/ 	.byte	0x04, 0x29
        /*002a*/ 	.short	(.L_1766 - .L_1765)


	//   ....[0]....
.L_1765:
        /*002c*/ 	.word	0xffffffff


	//   ....[1]....
        /*0030*/ 	.word	0xffffffff


	//   ....[2]....
        /*0034*/ 	.word	0xffffffff


	//   ....[3]....
        /*0038*/ 	.word	0xffffffff


	//   ....[4]....
        /*003c*/ 	.word	0xffffffff


	//   ....[5]....
        /*0040*/ 	.word	0xffffffff


	//   ....[6]....
        /*0044*/ 	.word	0xffffffff


	//   ....[7]....
        /*0048*/ 	.word	0xffffffff


	//   ....[8]....
        /*004c*/ 	.word	0xffffffff


	//   ....[9]....
        /*0050*/ 	.word	0xffffffff


	//   ....[10]....
        /*0054*/ 	.word	0xffffffff


	//   ....[11]....
        /*0058*/ 	.word	0xffffffff


	//   ....[12]....
        /*005c*/ 	.word	0xffffffff


	//   ....[13]....
        /*0060*/ 	.word	0xffffffff


	//   ....[14]....
        /*0064*/ 	.word	0xffffffff


	//   ....[15]....
        /*0068*/ 	.word	0xffffffff


	//   ....[16]....
        /*006c*/ 	.word	0xffffffff


	//   ....[17]....
        /*0070*/ 	.word	0xffffffff


	//   ....[18]....
        /*0074*/ 	.word	0x0500009f


	//   ....[19]....
        /*0078*/ 	.word	0x0500009f


	//   ....[20]....
        /*007c*/ 	.word	0x0500009f


	//   ....[21]....
        /*0080*/ 	.word	0x0500009f


	//   ....[22]....
        /*0084*/ 	.word	0x0500009f


	//   ....[23]....
        /*0088*/ 	.word	0x0500009f


	//   ....[24]....
        /*008c*/ 	.word	0x0500009f


	//   ....[25]....
        /*0090*/ 	.word	0x0500009f


	//   ....[26]....
        /*0094*/ 	.word	0x0500009f


	//   ....[27]....
        /*0098*/ 	.word	0x0500009f


	//----- nvinfo : EIATTR_COOP_GROUP_INSTR_OFFSETS
	.align		4
.L_1766:
        /*009c*/ 	.byte	0x04, 0x28
        /*009e*/ 	.short	(.L_1768 - .L_1767)


	//   ....[0]....
.L_1767:
        /*00a0*/ 	.word	0x0000cc00


	//   ....[1]....
        /*00a4*/ 	.word	0x0000cc20


	//   ....[2]....
        /*00a8*/ 	.word	0x0000cc40


	//   ....[3]....
        /*00ac*/ 	.word	0x0000cc60


	//   ....[4]....
        /*00b0*/ 	.word	0x0000cc80


	//   ....[5]....
        /*00b4*/ 	.word	0x0000d0c0


	//   ....[6]....
        /*00b8*/ 	.word	0x0000d0e0


	//   ....[7]....
        /*00bc*/ 	.word	0x0000d100


	//   ....[8]....
        /*00c0*/ 	.word	0x0000d120


	//   ....[9]....
        /*00c4*/ 	.word	0x0000d140


	//   ....[10]....
        /*00c8*/ 	.word	0x0000d280


	//   ....[11]....
        /*00cc*/ 	.word	0x0000d330


	//   ....[12]....
        /*00d0*/ 	.word	0x0000d340


	//   ....[13]....
        /*00d4*/ 	.word	0x0000d3c0


	//   ....[14]....
        /*00d8*/ 	.word	0x0000d3e0


	//   ....[15]....
        /*00dc*/ 	.word	0x0000d400


	//   ....[16]....
        /*00e0*/ 	.word	0x0000d4f0


	//   ....[17]....
        /*00e4*/ 	.word	0x0000d500


	//   ....[18]....
        /*00e8*/ 	.word	0x0000df50


	//   ....[19]....
        /*00ec*/ 	.word	0x0000dfc0


	//   ....[20]....
        /*00f0*/ 	.word	0x0000e030


	//   ....[21]....
        /*00f4*/ 	.word	0x0000e0a0


	//   ....[22]....
        /*00f8*/ 	.word	0x0000e110


	//   ....[23]....
        /*00fc*/ 	.word	0x0000e5b0


	//   ....[24]....
        /*0100*/ 	.word	0x0000e620


	//   ....[25]....
        /*0104*/ 	.word	0x0000e690


	//   ....[26]....
        /*0108*/ 	.word	0x0000e700


	//   ....[27]....
        /*010c*/ 	.word	0x0000e770


	//----- nvinfo : EIATTR_EXIT_INSTR_OFFSETS
	.align		4
.L_1768:
        /*0110*/ 	.byte	0x04, 0x1c
        /*0112*/ 	.short	(.L_1770 - .L_1769)


	//   ....[0]....
.L_1769:
        /*0114*/ 	.word	0x00000be0


	//   ....[1]....
        /*0118*/ 	.word	0x0000def0


	//----- nvinfo : EIATTR_MAX_THREADS
	.align		4
.L_1770:
        /*011c*/ 	.byte	0x04, 0x05
        /*011e*/ 	.short	(.L_1772 - .L_1771)
.L_1771:
        /*0120*/ 	.word	0x00000080
        /*0124*/ 	.word	0x00000001
        /*0128*/ 	.word	0x00000001


	//----- nvinfo : EIATTR_CRS_STACK_SIZE
	.align		4
.L_1772:
        /*012c*/ 	.byte	0x04, 0x1e
        /*012e*/ 	.short	(.L_1774 - .L_1773)
.L_1773:
        /*0130*/ 	.word	0x00000000


	//----- nvinfo : EIATTR_CBANK_PARAM_SIZE
	.align		4
.L_1774:
        /*0134*/ 	.byte	0x03, 0x19
        /*0136*/ 	.short	0x00e8


	//----- nvinfo : EIATTR_PARAM_CBANK
	.align		4
        /*0138*/ 	.byte	0x04, 0x0a
        /*013a*/ 	.short	(.L_1776 - .L_1775)
	.align		4
.L_1775:
        /*013c*/ 	.word	index@(.nv.constant0._ZN10layer_norm13ln_fwd_kernelINS_13Kernel_traitsIf13__nv_bfloat16S2_S2_fjLj4096ELj1ELj1ELj4ELj16ENS_18Kernel_traits_baseILj4096EfS2_S2_S2_fjLj128EEEEELb1ELb1ELb0ELb0EEEvNS_9FwdParamsE)
        /*0140*/ 	.short	0x0210
        /*0142*/ 	.short	0x00e8


	//----- nvinfo : EIATTR_SW_WAR
	.align		4
.L_1776:
        /*0144*/ 	.byte	0x04, 0x36
        /*0146*/ 	.short	(.L_1778 - .L_1777)
.L_1777:
        /*0148*/ 	.word	0x00000008
.L_1778:


//--------------------- .nv.info._ZN10layer_norm13ln_fwd_kernelINS_13Kernel_traitsIf13__nv_bfloat16S2_S2_fjLj4096ELj1ELj1ELj4ELj16ENS_18Kernel_traits_baseILj4096EfS2_S2_S2_fjLj128EEEEELb1ELb1ELb0ELb1EEEvNS_9FwdParamsE --------------------------
	.section	.nv.info._ZN10layer_norm13ln_fwd_kernelINS_13Kernel_traitsIf13__nv_bfloat16S2_S2_fjLj4096ELj1ELj1ELj4ELj16ENS_18Kernel_traits_baseILj4096EfS2_S2_S2_fjLj128EEEEELb1ELb1ELb0ELb1EEEvNS_9FwdParamsE,"",@"SHT_CUDA_INFO"
	.sectionflags	@""
	.align	4


	//----- nvinfo : EIATTR_CUDA_API_VERSION
	.align		4
        /*0000*/ 	.byte	0x04, 0x37
        /*0002*/ 	.short	(.L_1780 - .L_1779)
.L_1779:
        /*0004*/ 	.word	0x00000082


	//----- nvinfo : EIATTR_KPARAM_INFO
	.align		4
.L_1780:
        /*0008*/ 	.byte	0x04, 0x17
        /*000a*/ 	.short	(.L_1782 - .L_1781)
.L_1781:
        /*000c*/ 	.word	0x00000000
        /*0010*/ 	.short	0x0000
        /*0012*/ 	.short	0x0000
        /*0014*/ 	.byte	0x00, 0xf0, 0xa1, 0x03


	//----- nvinfo : EIATTR_SPARSE_MMA_MASK
	.align		4
.L_1782:
        /*0018*/ 	.byte	0x03, 0x50
        /*001a*/ 	.short	0x0000


	//----- nvinfo : EIATTR_MAXREG_COUNT
	.align		4
        /*001c*/ 	.byte	0x03, 0x1b
        /*001e*/ 	.short	0x00ff


	//----- nvinfo : EIATTR_NUM_BARRIERS
	.align		4
        /*0020*/ 	.byte	0x02, 0x4c
        /*0022*/ 	.byte	0x01
	.zero		1


	//----- nvinfo : EIATTR_MERCURY_ISA_VERSION
	.align		4
        /*0024*/ 	.byte	0x03, 0x5f
        /*0026*/ 	.short	0x0101


	//----- nvinfo : EIATTR_COOP_GROUP_MASK_REGIDS
	.align		4
        /*0028*/ 	.byte	0x04, 0x29
        /*002a*/ 	.short	(.L_1784 - .L_1783)


	//   ....[0]....
.L_1783:
        /*002c*/ 	.word	0xffffffff


	//   ....[1]....
        /*0030*/ 	.word	0xffffffff


	//   ....[2]....
        /*0034*/ 	.word	0xffffffff


	//   ....[3]....
        /*0038*/ 	.word	0xffffffff


	//   ....[4]....
        /*003c*/ 	.word	0xffffffff


	//   ....[5]....
        /*0040*/ 	.word	0xffffffff


	//   ....[6]....
        /*0044*/ 	.word	0xffffffff


	//   ....[7]....
        /*0048*/ 	.word	0xffffffff


	//   ....[8]....
        /*004c*/ 	.word	0xffffffff


	//   ....[9]....
        /*0050*/ 	.word	0xffffffff


	//   ....[10]....
        /*0054*/ 	.word	0xffffffff


	//   ....[11]....
        /*0058*/ 	.word	0xffffffff


	//   ....[12]....
        /*005c*/ 	.word	0xffffffff


	//   ....[13]....
        /*0060*/ 	.word	0xffffffff


	//   ....[14]....
        /*0064*/ 	.word	0xffffffff


	//   ....[15]....
        /*0068*/ 	.word	0xffffffff


	//   ....[16]....
        /*006c*/ 	.word	0xffffffff


	//   ....[17]....
        /*0070*/ 	.word	0xffffffff


	//   ....[18]....
        /*0074*/ 	.word	0x05000083


	//   ....[19]....
        /*0078*/ 	.word	0x05000083


	//   ....[20]....
        /*007c*/ 	.word	0x05000083


	//   ....[21]....
        /*0080*/ 	.word	0x05000083


	//   ....[22]....
        /*0084*/ 	.word	0x05000083


	//   ....[23]....
        /*0088*/ 	.word	0x05000083


	//   ....[24]....
        /*008c*/ 	.word	0x05000083


	//   ....[25]....
        /*0090*/ 	.word	0x05000083


	//   ....[26]....
        /*0094*/ 	.word	0x05000083


	//   ....[27]....
        /*0098*/ 	.word	0x05000083


	//----- nvinfo : EIATTR_COOP_GROUP_INSTR_OFFSETS
	.align		4
.L_1784:
        /*009c*/ 	.byte	0x04, 0x28
        /*009e*/ 	.short	(.L_1786 - .L_1785)


	//   ....[0]....
.L_1785:
        /*00a0*/ 	.word	0x0000c490


	//   ....[1]....
        /*00a4*/ 	.word	0x0000c4b0


	//   ....[2]....
        /*00a8*/ 	.word	0x0000c4d0


	//   ....[3]....
        /*00ac*/ 	.word	0x0000c4f0


	//   ....[4]....
        /*00b0*/ 	.word	0x0000c510


	//   ....[5]....
        /*00b4*/ 	.word	0x0000c940


	//   ....[6]....
        /*00b8*/ 	.word	0x0000c960


	//   ....[7]....
        /*00bc*/ 	.word	0x0000c980


	//   ....[8]....
        /*00c0*/ 	.word	0x0000c9a0


	//   ....[9]....
        /*00c4*/ 	.word	0x0000c9c0


	//   ....[10]....
        /*00c8*/ 	.word	0x0000cad0


	//   ....[11]....
        /*00cc*/ 	.word	0x0000cba0


	//   ....[12]....
        /*00d0*/ 	.word	0x0000cbc0


	//   ....[13]....
        /*00d4*/ 	.word	0x0000cbd0


	//   ....[14]....
        /*00d8*/ 	.word	0x0000cc80


	//   ....[15]....
        /*00dc*/ 	.word	0x0000ccb0


	//   ....[16]....
        /*00e0*/ 	.word	0x0000cd50


	//   ....[17]....
        /*00e4*/ 	.word	0x0000cd80


	//   ....[18]....
        /*00e8*/ 	.word	0x0000d6b0


	//   ....[19]....
        /*00ec*/ 	.word	0x0000d720


	//   ....[20]....
        /*00f0*/ 	.word	0x0000d790


	//   ....[21]....
        /*00f4*/ 	.word	0x0000d800


	//   ....[22]....
        /*00f8*/ 	.word	0x0000d870


	//   ....[23]....
        /*00fc*/ 	.word	0x0000dcf0


	//   ....[24]....
        /*0100*/ 	.word	0x0000dd60


	//   ....[25]....
        /*0104*/ 	.word	0x0000ddd0


	//   ....[26]....
        /*0108*/ 	.word	0x0000de40


	//   ....[27]....
        /*010c*/ 	.word	0x0000deb0


	//----- nvinfo : EIATTR_EXIT_INSTR_OFFSETS
	.align		4
.L_1786:
        /*0110*/ 	.byte	0x04, 0x1c
        /*0112*/ 	.short	(.L_1788 - .L_1787)


	//   ....[0]....
.L_1787:
        /*0114*/ 	.word	0x00000750


	//   ....[1]....
        /*0118*/ 	.word	0x0000d650


	//----- nvinfo : EIATTR_MAX_THREADS
	.align		4
.L_1788:
        /*011c*/ 	.byte	0x04, 0x05
        /*011e*/ 	.short	(.L_1790 - .L_1789)
.L_1789:
        /*0120*/ 	.word	0x00000080
        /*0124*/ 	.word	0x00000001
        /*0128*/ 	.word	0x00000001


	//----- nvinfo : EIATTR_CRS_STACK_SIZE
	.align		4
.L_1790:
        /*012c*/ 	.byte	0x04, 0x1e
        /*012e*/ 	.short	(.L_1792 - .L_1791)
.L_1791:
        /*0130*/ 	.word	0x00000000


	//----- nvinfo : EIATTR_CBANK_PARAM_SIZE
	.align		4
.L_1792:
        /*0134*/ 	.byte	0x03, 0x19
        /*0136*/ 	.short	0x00e8


	//----- nvinfo : EIATTR_PARAM_CBANK
	.align		4
        /*0138*/ 	.byte	0x04, 0x0a
        /*013a*/ 	.short	(.L_1794 - .L_1793)
	.align		4
.L_1793:
        /*013c*/ 	.word	index@(.nv.constant0._ZN10layer_norm13ln_fwd_kernelINS_13Kernel_traitsIf13__nv_bfloat16S2_S2_fjLj4096ELj1ELj1ELj4ELj16ENS_18Kernel_traits_baseILj4096EfS2_S2_S2_fjLj128EEEEELb1ELb1ELb0ELb1EEEvNS_9FwdParamsE)
        /*0140*/ 	.short	0x0210
        /*0142*/ 	.short	0x00e8


	//----- nvinfo : EIATTR_SW_WAR
	.align		4
.L_1794:
        /*0144*/ 	.byte	0x04, 0x36
        /*0146*/ 	.short	(.L_1796 - .L_1795)
.L_1795:
        /*0148*/ 	.word	0x00000008
.L_1796:


//--------------------- .nv.info._ZN10layer_norm13ln_fwd_kernelINS_13Kernel_traitsIf13__nv_bfloat16S2_S2_fjLj4096ELj1ELj1ELj4ELj16ENS_18Kernel_traits_baseILj4096EfS2_S2_S2_fjLj128EEEEELb1ELb1ELb1ELb0EEEvNS_9FwdParamsE --------------------------
	.section	.nv.info._ZN10layer_norm13ln_fwd_kernelINS_13Kernel_traitsIf13__nv_bfloat16S2_S2_fjLj4096ELj1ELj1ELj4ELj16ENS_18Kernel_traits_baseILj4096EfS2_S2_S2_fjLj128EEEEELb1ELb1ELb1ELb0EEEvNS_9FwdParamsE,"",@"SHT_CUDA_INFO"
	.sectionflags	@""
	.align	4


	//----- nvinfo : EIATTR_CUDA_API_VERSION
	.align		4
        /*0000*/ 	.byte	0x04, 0x37
        /*0002*/ 	.short	(.L_1798 - .L_1797)
.L_1797:
        /*0004*/ 	.word	0x00000082


	//----- nvinfo : EIATTR_KPARAM_INFO
	.align		4
.L_1798:
        /*0008*/ 	.byte	0x04, 0x17
        /*000a*/ 	.short	(.L_1800 - .L_1799)
.L_1799:
        /*000c*/ 	.word	0x00000000
        /*0010*/ 	.short	0x0000
        /*0012*/ 	.short	0x0000
        /*0014*/ 	.byte	0x00, 0xf0, 0xa1, 0x03


	//----- nvinfo : EIATTR_SPARSE_MMA_MASK
	.align		4
.L_1800:
        /*0018*/ 	.byte	0x03, 0x50
        /*001a*/ 	.short	0x0000


	//----- nvinfo : EIATTR_MAXREG_COUNT
	.align		4
        /*001c*/ 	.byte	0x03, 0x1b
        /*001e*/ 	.short	0x00ff


	//----- nvinfo : EIATTR_NUM_BARRIERS
	.align		4
        /*0020*/ 	.byte	0x02, 0x4c
        /*0022*/ 	.byte	0x01
	.zero		1


	//----- nvinfo : EIATTR_MERCURY_ISA_VERSION
	.align		4
        /*0024*/ 	.byte	0x03, 0x5f
        /*0026*/ 	.short	0x0101


	//----- nvinfo : EIATTR_COOP_GROUP_MASK_REGIDS
	.align		4
        /*0028*/ 	.byte	0x04, 0x29
        /*002a*/ 	.short	(.L_1802 - .L_1801)


	//   ....[0]....
.L_1801:
        /*002c*/ 	.word	0xffffffff


	//   ....[1]....
        /*0030*/ 	.word	0xffffffff


	//   ....[2]....
        /*0034*/ 	.word	0xffffffff


	//   ....[3]....
        /*0038*/ 	.word	0xffffffff


	//   ....[4]....
        /*003c*/ 	.word	0xffffffff


	//   ....[5]....
        /*0040*/ 	.word	0xffffffff


	//   ....[6]....
        /*0044*/ 	.word	0xffffffff


	//   ....[7]....
        /*0048*/ 	.word	0xffffffff


	//   ....[8]....
        /*004c*/ 	.word	0xffffffff


	//   ....[9]....
        /*0050*/ 	.word	0xffffffff


	//   ....[10]....
        /*0054*/ 	.word	0xffffffff


	//   ....[11]....
        /*0058*/ 	.word	0xffffffff


	//   ....[12]....
        /*005c*/ 	.word	0xffffffff


	//   ....[13]....
        /*0060*/ 	.word	0xffffffff


	//   ....[14]....
        /*0064*/ 	.word	0xffffffff


	//   ....[15]....
        /*0068*/ 	.word	0xffffffff


	//   ....[16]....
        /*006c*/ 	.word	0xffffffff


	//   ....[17]....
        /*0070*/ 	.word	0xffffffff


	//   ....[18]....
        /*0074*/ 	.word	0x050000b6


	//   ....[19]....
        /*0078*/ 	.word	0x050000b6


	//   ....[20]....
        /*007c*/ 	.word	0x050000b6


	//   ....[21]....
        /*0080*/ 	.word	0x050000b6


	//   ....[22]....
        /*0084*/ 	.word	0x050000b6


	//   ....[23]....
        /*0088*/ 	.word	0x050000b6


	//   ....[24]....
        /*008c*/ 	.word	0x050000b6


	//   ....[25]....
        /*0090*/ 	.word	0x050000b6


	//   ....[26]....
        /*0094*/ 	.word	0x050000b6


	//   ....[27]....
        /*0098*/ 	.word	0x050000b6


	//----- nvinfo : EIATTR_COOP_GROUP_INSTR_OFFSETS
	.align		4
.L_1802:
        /*009c*/ 	.byte	0x04, 0x28
        /*009e*/ 	.short	(.L_1804 - .L_1803)


	//   ....[0]....
.L_1803:
        /*00a0*/ 	.word	0x0000e190


	//   ....[1]....
        /*00a4*/ 	.word	0x0000e1b0


	//   ....[2]....
        /*00a8*/ 	.word	0x0000e1d0


	//   ....[3]....
        /*00ac*/ 	.word	0x0000e1f0


	//   ....[4]....
        /*00b0*/ 	.word	0x0000e210


	//   ....[5]....
        /*00b4*/ 	.word	0x0000e650


	//   ....[6]....
        /*00b8*/ 	.word	0x0000e670


	//   ....[7]....
        /*00bc*/ 	.word	0x0000e690


	//   ....[8]....
        /*00c0*/ 	.word	0x0000e6b0


	//   ....[9]....
        /*00c4*/ 	.word	0x0000e6d0


	//   ....[10]....
        /*00c8*/ 	.word	0x0000e810


	//   ....[11]....
        /*00cc*/ 	.word	0x0000e860


	//   ....[12]....
        /*00d0*/ 	.word	0x0000e990


	//   ....[13]....
        /*00d4*/ 	.word	0x0000e9a0


	//   ....[14]....
        /*00d8*/ 	.word	0x0000ea20


	//   ....[15]....
        /*00dc*/ 	.word	0x0000ea50


	//   ....[16]....
        /*00e0*/ 	.word	0x0000eaf0


	//   ....[17]....
        /*00e4*/ 	.word	0x0000eb10


	//   ....[18]....
        /*00e8*/ 	.word	0x0000f570


	//   ....[19]....
        /*00ec*/ 	.word	0x0000f5e0


	//   ....[20]....
        /*00f0*/ 	.word	0x0000f650


	//   ....[21]....
        /*00f4*/ 	.word	0x0000f6c0


	//   ....[22]....
        /*00f8*/ 	.word	0x0000f730


	//   ....[23]....
        /*00fc*/ 	.word	0x0000fbc0


	//   ....[24]....
        /*0100*/ 	.word	0x0000fc30


	//   ....[25]....
        /*0104*/ 	.word	0x0000fca0


	//   ....[26]....
        /*0108*/ 	.word	0x0000fd10


	//   ....[27]....
        /*010c*/ 	.word	0x0000fd80


	//----- nvinfo : EIATTR_EXIT_INSTR_OFFSETS
	.align		4
.L_1804:
        /*0110*/ 	.byte	0x04, 0x1c
        /*0112*/ 	.short	(.L_1806 - .L_1805)


	//   ....[0]....
.L_1805:
        /*0114*/ 	.word	0x00000b50


	//   ....[1]....
        /*0118*/ 	.word	0x0000f510


	//----- nvinfo : EIATTR_MAX_THREADS
	.align		4
.L_1806:
        /*011c*/ 	.byte	0x04, 0x05
        /*011e*/ 	.short	(.L_1808 - .L_1807)
.L_1807:
        /*0120*/ 	.word	0x00000080
        /*0124*/ 	.word	0x00000001
        /*0128*/ 	.word	0x00000001


	//----- nvinfo : EIATTR_CRS_STACK_SIZE
	.align		4
.L_1808:
        /*012c*/ 	.byte	0x04, 0x1e
        /*012e*/ 	.short	(.L_1810 - .L_1809)
.L_1809:
        /*0130*/ 	.word	0x00000000


	//----- nvinfo : EIATTR_CBANK_PARAM_SIZE
	.align		4
.L_1810:
        /*0134*/ 	.byte	0x03, 0x19
        /*0136*/ 	.short	0x00e8


	//----- nvinfo : EIATTR_PARAM_CBANK
	.align		4
        /*0138*/ 	.byte	0x04, 0x0a
        /*013a*/ 	.short	(.L_1812 - .L_1811)
	.align		4
.L_1811:
        /*013c*/ 	.word	index@(.nv.constant0._ZN10layer_norm13ln_fwd_kernelINS_13Kernel_traitsIf13__nv_bfloat16S2_S2_fjLj4096ELj1ELj1ELj4ELj16ENS_18Kernel_traits_baseILj4096EfS2_S2_S2_fjLj128EEEEELb1ELb1ELb1ELb0EEEvNS_9FwdParamsE)
        /*0140*/ 	.short	0x0210
        /*0142*/ 	.short	0x00e8


	//----- nvinfo : EIATTR_SW_WAR
	.align		4
.L_1812:
        /*0144*/ 	.byte	0x04, 0x36
        /*0146*/ 	.short	(.L_1814 - .L_1813)
.L_1813:
        /*0148*/ 	.word	0x00000008
.L_1814:


//--------------------- .nv.info._ZN10layer_norm13ln_fwd_kernelINS_13Kernel_traitsIf13__nv_bfloat16S2_S2_fjLj4096ELj1ELj1ELj4ELj16ENS_18Kernel_traits_baseILj4096EfS2_S2_S2_fjLj128EEEEELb1ELb1ELb1ELb1EEEvNS_9FwdParamsE --------------------------
	.section	.nv.info._ZN10layer_norm13ln_fwd_kernelINS_13Kernel_traitsIf13__nv_bfloat16S2_S2_fjLj4096ELj1ELj1ELj4ELj16ENS_18Kernel_traits_baseILj4096EfS2_S2_S2_fjLj128EEEEELb1ELb1ELb1ELb1EEEvNS_9FwdParamsE,"",@"SHT_CUDA_INFO"
	.sectionflags	@""
	.align	4


	//----- nvinfo : EIATTR_CUDA_API_VERSION
	.align		4
        /*0000*/ 	.byte	0x04, 0x37
        /*0002*/ 	.short	(.L_1816 - .L_1815)
.L_1815:
        /*0004*/ 	.word	0x00000082


	//----- nvinfo : EIATTR_KPARAM_INFO
	.align		4
.L_1816:
        /*0008*/ 	.byte	0x04, 0x17
        /*000a*/ 	.short	(.L_1818 - .L_1817)
.L_1817:
        /*000c*/ 	.word	0x00000000
        /*0010*/ 	.short	0x0000
        /*0012*/ 	.short	0x0000
        /*0014*/ 	.byte	0x00, 0xf0, 0xa1, 0x03


	//----- nvinfo : EIATTR_SPARSE_MMA_MASK
	.align		4
.L_1818:
        /*0018*/ 	.byte	0x03, 0x50
        /*001a*/ 	.short	0x0000


	//----- nvinfo : EIATTR_MAXREG_COUNT
	.align		4
        /*001c*/ 	.byte	0x03, 0x1b
        /*001e*/ 	.short	0x00ff


	//----- nvinfo : EIATTR_NUM_BARRIERS
	.align		4
        /*0020*/ 	.byte	0x02, 0x4c
        /*0022*/ 	.byte	0x01
	.zero		1


	//----- nvinfo : EIATTR_MERCURY_ISA_VERSION
	.align		4
        /*0024*/ 	.byte	0x03, 0x5f
        /*0026*/ 	.short	0x0101


	//----- nvinfo : EIATTR_COOP_GROUP_MASK_REGIDS
	.align		4
        /*0028*/ 	.byte	0x04, 0x29
        /*002a*/ 	.short	(.L_1820 - .L_1819)


	//   ....[0]....
.L_1819:
        /*002c*/ 	.word	0xffffffff


	//   ....[1]....
        /*0030*/ 	.word	0xffffffff


	//   ....[2]....
        /*0034*/ 	.word	0xffffffff


	//   ....[3]....
        /*0038*/ 	.word	0xffffffff


	//   ....[4]....
        /*003c*/ 	.word	0xffffffff


	//   ....[5]....
        /*0040*/ 	.word	0xffffffff


	//   ....[6]....
        /*0044*/ 	.word	0xffffffff


	//   ....[7]....
        /*0048*/ 	.word	0xffffffff


	//   ....[8]....
        /*004c*/ 	.word	0xffffffff


	//   ....[9]....
        /*0050*/ 	.word	0xffffffff


	//   ....[10]....
        /*0054*/ 	.word	0xffffffff


	//   ....[11]....
        /*0058*/ 	.word	0xffffffff


	//   ....[12]....
        /*005c*/ 	.word	0xffffffff


	//   ....[13]....
        /*0060*/ 	.word	0xffffffff


	//   ....[14]....
        /*0064*/ 	.word	0xffffffff


	//   ....[15]....
        /*0068*/ 	.word	0xffffffff


	//   ....[16]....
        /*006c*/ 	.word	0xffffffff


	//   ....[17]....
        /*0070*/ 	.word	0xffffffff


	//   ....[18]....
        /*0074*/ 	.word	0x0500008a


	//   ....[19]....
        /*0078*/ 	.word	0x0500008a


	//   ....[20]....
        /*007c*/ 	.word	0x0500008a


	//   ....[21]....
        /*0080*/ 	.word	0x0500008a


	//   ....[22]....
        /*0084*/ 	.word	0x0500008a


	//   ....[23]....
        /*0088*/ 	.word	0x0500008a


	//   ....[24]....
        /*008c*/ 	.word	0x0500008a


	//   ....[25]....
        /*0090*/ 	.word	0x0500008a


	//   ....[26]....
        /*0094*/ 	.word	0x0500008a


	//   ....[27]....
        /*0098*/ 	.word	0x0500008a


	//----- nvinfo : EIATTR_COOP_GROUP_INSTR_OFFSETS
	.align		4
.L_1820:
        /*009c*/ 	.byte	0x04, 0x28
        /*009e*/ 	.short	(.L_1822 - .L_1821)


	//   ....[0]....
.L_1821:
        /*00a0*/ 	.word	0x0000db60


	//   ....[1]....
        /*00a4*/ 	.word	0x0000db80


	//   ....[2]....
        /*00a8*/ 	.word	0x0000dba0


	//   ....[3]....
        /*00ac*/ 	.word	0x0000dbc0


	//   ....[4]....
        /*00b0*/ 	.word	0x0000dbe0


	//   ....[5]....
        /*00b4*/ 	.word	0x0000e010


	//   ....[6]....
        /*00b8*/ 	.word	0x0000e030


	//   ....[7]....
        /*00bc*/ 	.word	0x0000e050


	//   ....[8]....
        /*00c0*/ 	.word	0x0000e070


	//   ....[9]....
        /*00c4*/ 	.word	0x0000e090


	//   ....[10]....
        /*00c8*/ 	.word	0x0000e1f0


	//   ....[11]....
        /*00cc*/ 	.word	0x0000e260


	//   ....[12]....
        /*00d0*/ 	.word	0x0000e280


	//   ....[13]....
        /*00d4*/ 	.word	0x0000e290


	//   ....[14]....
        /*00d8*/ 	.word	0x0000e360


	//   ....[15]....
        /*00dc*/ 	.word	0x0000e390


	//   ....[16]....
        /*00e0*/ 	.word	0x0000e430


	//   ....[17]....
        /*00e4*/ 	.word	0x0000e460


	//   ....[18]....
        /*00e8*/ 	.word	0x0000ee10


	//   ....[19]....
        /*00ec*/ 	.word	0x0000ee80


	//   ....[20]....
        /*00f0*/ 	.word	0x0000eef0


	//   ....[21]....
        /*00f4*/ 	.word	0x0000ef60


	//   ....[22]....
        /*00f8*/ 	.word	0x0000efd0


	//   ....[23]....
        /*00fc*/ 	.word	0x0000f440


	//   ....[24]....
        /*0100*/ 	.word	0x0000f4b0


	//   ....[25]....
        /*0104*/ 	.word	0x0000f520


	//   ....[26]....
        /*0108*/ 	.word	0x0000f590


	//   ....[27]....
        /*010c*/ 	.word	0x0000f600


	//----- nvinfo : EIATTR_EXIT_INSTR_OFFSETS
	.align		4
.L_1822:
        /*0110*/ 	.byte	0x04, 0x1c
        /*0112*/ 	.short	(.L_1824 - .L_1823)


	//   ....[0]....
.L_1823:
        /*0114*/ 	.word	0x00000750


	//   ....[1]....
        /*0118*/ 	.word	0x0000edb0


	//----- nvinfo : EIATTR_MAX_THREADS
	.align		4
.L_1824:
        /*011c*/ 	.byte	0x04, 0x05
        /*011e*/ 	.short	(.L_1826 - .L_1825)
.L_1825:
        /*0120*/ 	.word	0x00000080
        /*0124*/ 	.word	0x00000001
        /*0128*/ 	.word	0x00000001


	//----- nvinfo : EIATTR_CRS_STACK_SIZE
	.align		4
.L_1826:
        /*012c*/ 	.byte	0x04, 0x1e
        /*012e*/ 	.short	(.L_1828 - .L_1827)
.L_1827:
        /*0130*/ 	.word	0x00000000


	//----- nvinfo : EIATTR_CBANK_PARAM_SIZE
	.align		4
.L_1828:
        /*0134*/ 	.byte	0x03, 0x19
        /*0136*/ 	.short	0x00e8


	//----- nvinfo : EIATTR_PARAM_CBANK
	.align		4
        /*0138*/ 	.byte	0x04, 0x0a
        /*013a*/ 	.short	(.L_1830 - .L_1829)
	.align		4
.L_1829:
        /*013c*/ 	.word	index@(.nv.constant0._ZN10layer_norm13ln_fwd_kernelINS_13Kernel_traitsIf13__nv_bfloat16S2_S2_fjLj4096ELj1ELj1ELj4ELj16ENS_18Kernel_traits_baseILj4096EfS2_S2_S2_fjLj128EEEEELb1ELb1ELb1ELb1EEEvNS_9FwdParamsE)
        /*0140*/ 	.short	0x0210
        /*0142*/ 	.short	0x00e8


	//----- nvinfo : EIATTR_SW_WAR
	.align		4
.L_1830:
        /*0144*/ 	.byte	0x04, 0x36
        /*0146*/ 	.short	(.L_1832 - .L_1831)
.L_1831:
        /*0148*/ 	.word	0x00000008
.L_1832:


//--------------------- .nv.info._ZN10layer_norm13ln_fwd_kernelINS_13Kernel_traitsI13__nv_bfloat16S2_fS2_fjLj4096ELj1ELj1ELj4ELj16ENS_18Kernel_traits_baseILj4096ES2_S2_fS2_fjLj128EEEEELb0ELb0ELb0ELb0EEEvNS_9FwdParamsE --------------------------
	.section	.nv.info._ZN10layer_norm13ln_fwd_kernelINS_13Kernel_traitsI13__nv_bfloat16S2_fS2_fjLj4096ELj1ELj1ELj4ELj16ENS_18Kernel_traits_baseILj4096ES2_S2_fS2_fjLj128EEEEELb0ELb0ELb0ELb0EEEvNS_9FwdParamsE,"",@"SHT_CUDA_INFO"
	.sectionflags	@""
	.align	4


	//----- nvinfo : EIATTR_CUDA_API_VERSION
	.align		4
        /*0000*/ 	.byte	0x04, 0x37
        /*0002*/ 	.short	(.L_1834 - .L_1833)
.L_1833:
        /*0004*/ 	.word	0x00000082


	//----- nvinfo : EIATTR_KPARAM_INFO
	.align		4
.L_1834:
        /*0008*/ 	.byte	0x04, 0x17
        /*000a*/ 	.short	(.L_1836 - .L_1835)
.L_1835:
        /*000c*/ 	.word	0x00000000
        /*0010*/ 	.short	0x0000
        /*0012*/ 	.short	0x0000
        /*0014*/ 	.byte	0x00, 0xf0, 0xa1, 0x03


	//----- nvinfo : EIATTR_SPARSE_MMA_MASK
	.align		4
.L_1836:
        /*0018*/ 	.byte	0x03, 0x50
        /*001a*/ 	.short	0x0000


	//----- nvinfo : EIATTR_MAXREG_COUNT
	.align		4
        /*001c*/ 	.byte	0x03, 0x1b
        /*001e*/ 	.short	0x00ff


	//----- nvinfo : EIATTR_NUM_BARRIERS
	.align		4
        /*0020*/ 	.byte	0x02, 0x4c
        /*0022*/ 	.byte	0x01
	.zero		1


	//----- nvinfo : EIATTR_MERCURY_ISA_VERSION
	.align		4
        /*0024*/ 	.byte	0x03, 0x5f
        /*0026*/ 	.short	0x0101


	//----- nvinfo : EIATTR_COOP_GROUP_MASK_REGIDS
	.align		4
        /*0028*/ 	.byte	0x04, 0x29
        /*002a*/ 	.short	(.L_1838 - .L_1837)


	//   ....[0]....
.L_1837:
        /*002c*/ 	.word	0xffffffff


	//   ....[1]....
        /*0030*/ 	.word	0xffffffff


	//   ....[2]....
        /*0034*/ 	.word	0xffffffff


	//   ....[3]....
        /*0038*/ 	.word	0xffffffff


	//   ....[4]....
        /*003c*/ 	.word	0xffffffff


	//   ....[5]....
        /*0040*/ 	.word	0xffffffff


	//   ....[6]....
        /*0044*/ 	.word	0xffffffff


	//   ....[7]....
        /*0048*/ 	.word	0xffffffff


	//   ....[8]....
        /*004c*/ 	.word	0xffffffff


	//   ....[9]....
        /*0050*/ 	.word	0xffffffff


	//   ....[10]....
        /*0054*/ 	.word	0xffffffff


	//   ....[11]....
        /*0058*/ 	.word	0xffffffff


	//   ....[12]....
        /*005c*/ 	.word	0xffffffff


	//   ....[13]....
        /*0060*/ 	.word	0xffffffff


	//   ....[14]....
        /*0064*/ 	.word	0xffffffff


	//   ....[15]....
        /*0068*/ 	.word	0xffffffff


	//   ....[16]....
        /*006c*/ 	.word	0xffffffff


	//   ....[17]....
        /*0070*/ 	.word	0xffffffff


	//   ....[18]....
        /*0074*/ 	.word	0x05000076


	//   ....[19]....
        /*0078*/ 	.word	0x05000076


	//   ....[20]....
        /*007c*/ 	.word	0x05000076


	//   ....[21]....
        /*0080*/ 	.word	0x05000076


	//   ....[22]....
        /*0084*/ 	.word	0x05000076


	//   ....[23]....
        /*0088*/ 	.word	0x05000076


	//   ....[24]....
        /*008c*/ 	.word	0x05000076


	//   ....[25]....
        /*0090*/ 	.word	0x05000076


	//   ....[26]....
        /*0094*/ 	.word	0x05000076


	//   ....[27]....
        /*0098*/ 	.word	0x05000076


	//----- nvinfo : EIATTR_COOP_GROUP_INSTR_OFFSETS
	.align		4
.L_1838:
        /*009c*/ 	.byte	0x04, 0x28
        /*009e*/ 	.short	(.L_1840 - .L_1839)


	//   ....[0]....
.L_1839:
        /*00a0*/ 	.word	0x00001c30


	//   ....[1]....
        /*00a4*/ 	.word	0x00001c50


	//   ....[2]....
        /*00a8*/ 	.word	0x00001c70


	//   ....[3]....
        /*00ac*/ 	.word	0x00001c90


	//   ....[4]....
        /*00b0*/ 	.word	0x00001cb0


	//   ....[5]....
        /*00b4*/ 	.word	0x000020f0


	//   ....[6]....
        /*00b8*/ 	.word	0x00002110


	//   ....[7]....
        /*00bc*/ 	.word	0x00002130


	//   ....[8]....
        /*00c0*/ 	.word	0x00002150


	//   ....[9]....
        /*00c4*/ 	.word	0x00002170


	//   ....[10]....
        /*00c8*/ 	.word	0x000022d0


	//   ....[11]....
        /*00cc*/ 	.word	0x00002370


	//   ....[12]....
        /*00d0*/ 	.word	0x00002380


	//   ....[13]....
        /*00d4*/ 	.word	0x000023d0


	//   ....[14]....
        /*00d8*/ 	.word	0x00002410


	//   ....[15]....
        /*00dc*/ 	.word	0x00002440


	//   ....[16]....
        /*00e0*/ 	.word	0x00002540


	//   ....[17]....
        /*00e4*/ 	.word	0x00002550


	//   ....[18]....
        /*00e8*/ 	.word	0x00002f90


	//   ....[19]....
        /*00ec*/ 	.word	0x00003000


	//   ....[20]....
        /*00f0*/ 	.word	0x00003070


	//   ....[21]....
        /*00f4*/ 	.word	0x000030e0


	//   ....[22]....
        /*00f8*/ 	.word	0x00003150


	//   ....[23]....
        /*00fc*/ 	.word	0x000035e0


	//   ....[24]....
        /*0100*/ 	.word	0x00003650


	//   ....[25]....
        /*0104*/ 	.word	0x000036c0


	//   ....[26]....
        /*0108*/ 	.word	0x00003730


	//   ....[27]....
        /*010c*/ 	.word	0x000037a0


	//----- nvinfo : EIATTR_EXIT_INSTR_OFFSETS
	.align		4
.L_1840:
        /*0110*/ 	.byte	0x04, 0x1c
        /*0112*/ 	.short	(.L_1842 - .L_1841)


	//   ....[0]....
.L_1841:
        /*0114*/ 	.word	0x000005a0


	//   ....[1]....
        /*0118*/ 	.word	0x00002f30


	//----- nvinfo : EIATTR_MAX_THREADS
	.align		4
.L_1842:
        /*011c*/ 	.byte	0x04, 0x05
        /*011e*/ 	.short	(.L_1844 - .L_1843)
.L_1843:
        /*0120*/ 	.word	0x00000080
        /*0124*/ 	.word	0x00000001
        /*0128*/ 	.word	0x00000001


	//----- nvinfo : EIATTR_CRS_STACK_SIZE
	.align		4
.L_1844:
        /*012c*/ 	.byte	0x04, 0x1e
        /*012e*/ 	.short	(.L_1846 - .L_1845)
.L_1845:
        /*0130*/ 	.word	0x00000000


	//----- nvinfo : EIATTR_CBANK_PARAM_SIZE
	.align		4
.L_1846:
        /*0134*/ 	.byte	0x03, 0x19
        /*0136*/ 	.short	0x00e8


	//----- nvinfo : EIATTR_PARAM_CBANK
	.align		4
        /*0138*/ 	.byte	0x04, 0x0a
        /*013a*/ 	.short	(.L_1848 - .L_1847)
	.align		4
.L_1847:
        /*013c*/ 	.word	index@(.nv.constant0._ZN10layer_norm13ln_fwd_kernelINS_13Kernel_traitsI13__nv_bfloat16S2_fS2_fjLj4096ELj1ELj1ELj4ELj16ENS_18Kernel_traits_baseILj4096ES2_S2_fS2_fjLj128EEEEELb0ELb0ELb0ELb0EEEvNS_9FwdParamsE)
        /*0140*/ 	.short	0x0210
        /*0142*/ 	.short	0x00e8


	//----- nvinfo : EIATTR_SW_WAR
	.align		4
.L_1848:
        /*0144*/ 	.byte	0x04, 0x36
        /*0146*/ 	.short	(.L_1850 - .L_1849)
.L_1849:
        /*0148*/ 	.word	0x00000008
.L_1850:


//--------------------- .nv.info._ZN10layer_norm13ln_fwd_kernelINS_13Kernel_traitsI13__nv_bfloat16S2_fS2_fjLj4096ELj1ELj1ELj4ELj16ENS_18Kernel_traits_baseILj4096ES2_S2_fS2_fjLj128EEEEELb0ELb0ELb0ELb1EEEvNS_9FwdParamsE --------------------------
	.section	.nv.info._ZN10layer_norm13ln_fwd_kernelINS_13Kernel_traitsI13__nv_bfloat16S2_fS2_fjLj4096ELj1ELj1ELj4ELj16ENS_18Kernel_traits_baseILj4096ES2_S2_fS2_fjLj128EEEEELb0ELb0ELb0ELb1EEEvNS_9FwdParamsE,"",@"SHT_CUDA_INFO"
	.sectionflags	@""
	.align	4


	//----- nvinfo : EIATTR_CUDA_API_VERSION
	.align		4
        /*0000*/ 	.byte	0x04, 0x37
        /*0002*/ 	.short	(.L_1852 - .L_1851)
.L_1851:
        /*0004*/ 	.word	0x00000082


	//----- nvinfo : EIATTR_KPARAM_INFO
	.align		4
.L_1852:
        /*0008*/ 	.byte	0x04, 0x17
        /*000a*/ 	.short	(.L_1854 - .L_1853)
.L_1853:
        /*000c*/ 	.word	0x00000000
        /*0010*/ 	.short	0x0000
        /*0012*/ 	.short	0x0000
        /*0014*/ 	.byte	0x00, 0xf0, 0xa1, 0x03


	//----- nvinfo : EIATTR_SPARSE_MMA_MASK
	.align		4
.L_1854:
        /*0018*/ 	.byte	0x03, 0x50
        /*001a*/ 	.short	0x0000


	//----- nvinfo : EIATTR_MAXREG_COUNT
	.align		4
        /*001c*/ 	.byte	0x03, 0x1b
        /*001e*/ 	.short	0x00ff


	//----- nvinfo : EIATTR_NUM_BARRIERS
	.align		4
        /*0020*/ 	.byte	0x02, 0x4c
        /*0022*/ 	.byte	0x01
	.zero		1


	//----- nvinfo : EIATTR_MERCURY_ISA_VERSION
	.align		4
        /*0024*/ 	.byte	0x03, 0x5f
        /*0026*/ 	.short	0x0101


	//----- nvinfo : EIATTR_COOP_GROUP_MASK_REGIDS
	.align		4
        /*0028*/ 	.byte	0x04, 0x29
        /*002a*/ 	.short	(.L_1856 - .L_1855)


	//   ....[0]....
.L_1855:
        /*002c*/ 	.word	0xffffffff


	//   ....[1]....
        /*0030*/ 	.word	0xffffffff


	//   ....[2]....
        /*0034*/ 	.word	0xffffffff


	//   ....[3]....
        /*0038*/ 	.word	0xffffffff


	//   ....[4]....
        /*003c*/ 	.word	0xffffffff


	//   ....[5]....
        /*0040*/ 	.word	0xffffffff


	//   ....[6]....
        /*0044*/ 	.word	0xffffffff


	//   ....[7]....
        /*0048*/ 	.word	0xffffffff


	//   ....[8]....
        /*004c*/ 	.word	0xffffffff


	//   ....[9]....
        /*0050*/ 	.word	0xffffffff


	//   ....[10]....
        /*0054*/ 	.word	0xffffffff


	//   ....[11]....
        /*0058*/ 	.word	0xffffffff


	//   ....[12]....
        /*005c*/ 	.word	0xffffffff


	//   ....[13]....
        /*0060*/ 	.word	0xffffffff


	//   ....[14]....
        /*0064*/ 	.word	0xffffffff


	//   ....[15]....
        /*0068*/ 	.word	0xffffffff


	//   ....[16]....
        /*006c*/ 	.word	0xffffffff


	//   ....[17]....
        /*0070*/ 	.word	0xffffffff


	//   ....[18]....
        /*0074*/ 	.word	0x05000027


	//   ....[19]....
        /*0078*/ 	.word	0x05000027


	//   ....[20]....
        /*007c*/ 	.word	0x05000027


	//   ....[21]....
        /*0080*/ 	.word	0x05000027


	//   ....[22]....
        /*0084*/ 	.word	0x05000027


	//   ....[23]....
        /*0088*/ 	.word	0x05000027


	//   ....[24]....
        /*008c*/ 	.word	0x05000027


	//   ....[25]....
        /*0090*/ 	.word	0x05000027


	//   ....[26]....
        /*0094*/ 	.word	0x05000027


	//   ....[27]....
        /*0098*/ 	.word	0x05000027


	//----- nvinfo : EIATTR_COOP_GROUP_INSTR_OFFSETS
	.align		4
.L_1856:
        /*009c*/ 	.byte	0x04, 0x28
        /*009e*/ 	.short	(.L_1858 - .L_1857)


	//   ....[0]....
.L_1857:
        /*00a0*/ 	.word	0x00001850


	//   ....[1]....
        /*00a4*/ 	.word	0x00001870


	//   ....[2]....
        /*00a8*/ 	.word	0x00001890


	//   ....[3]....
        /*00ac*/ 	.word	0x000018b0


	//   ....[4]....
        /*00b0*/ 	.word	0x000018d0


	//   ....[5]....
        /*00b4*/ 	.word	0x00001d00


	//   ....[6]....
        /*00b8*/ 	.word	0x00001d20


	//   ....[7]....
        /*00bc*/ 	.word	0x00001d40


	//   ....[8]....
        /*00c0*/ 	.word	0x00001d60


	//   ....[9]....
        /*00c4*/ 	.word	0x00001d80


	//   ....[10]....
        /*00c8*/ 	.word	0x00001ee0


	//   ....[11]....
        /*00cc*/ 	.word	0x00001f20


	//   ....[12]....
        /*00d0*/ 	.word	0x00001f30


	//   ....[13]....
        /*00d4*/ 	.word	0x00001fc0


	//   ....[14]....
        /*00d8*/ 	.word	0x00002000


	//   ....[15]....
        /*00dc*/ 	.word	0x00002070


	//   ....[16]....
        /*00e0*/ 	.word	0x000020d0


	//   ....[17]....
        /*00e4*/ 	.word	0x00002120


	//   ....[18]....
        /*00e8*/ 	.word	0x00002a40


	//   ....[19]....
        /*00ec*/ 	.word	0x00002aa0


	//   ....[20]....
        /*00f0*/ 	.word	0x00002b00


	//   ....[21]....
        /*00f4*/ 	.word	0x00002b60


	//   ....[22]....
        /*00f8*/ 	.word	0x00002bc0


	//   ....[23]....
        /*00fc*/ 	.word	0x00003040


	//   ....[24]....
        /*0100*/ 	.word	0x000030a0


	//   ....[25]....
        /*0104*/ 	.word	0x00003100


	//   ....[26]....
        /*0108*/ 	.word	0x00003160


	//   ....[27]....
        /*010c*/ 	.word	0x000031c0


	//----- nvinfo : EIATTR_EXIT_INSTR_OFFSETS
	.align		4
.L_1858:
        /*0110*/ 	.byte	0x04, 0x1c
        /*0112*/ 	.short	(.L_1860 - .L_1859)


	//   ....[0]....
.L_1859:
        /*0114*/ 	.word	0x00000160


	//   ....[1]....
        /*0118*/ 	.word	0x000029e0


	//----- nvinfo : EIATTR_MAX_THREADS
	.align		4
.L_1860:
        /*011c*/ 	.byte	0x04, 0x05
        /*011e*/ 	.short	(.L_1862 - .L_1861)
.L_1861:
        /*0120*/ 	.word	0x00000080
        /*0124*/ 	.word	0x00000001
        /*0128*/ 	.word	0x00000001


	//----- nvinfo : EIATTR_CRS_STACK_SIZE
	.align		4
.L_1862:
        /*012c*/ 	.byte	0x04, 0x1e
        /*012e*/ 	.short	(.L_1864 - .L_1863)
.L_1863:
        /*0130*/ 	.word	0x00000000


	//----- nvinfo : EIATTR_CBANK_PARAM_SIZE
	.align		4
.L_1864:
        /*0134*/ 	.byte	0x03, 0x19
        /*0136*/ 	.short	0x00e8


	//----- nvinfo : EIATTR_PARAM_CBANK
	.align		4
        /*0138*/ 	.byte	0x04, 0x0a
        /*013a*/ 	.short	(.L_1866 - .L_1865)
	.align		4
.L_1865:
        /*013c*/ 	.word	index@(.nv.constant0._ZN10layer_norm13ln_fwd_kernelINS_13Kernel_traitsI13__nv_bfloat16S2_fS2_fjLj4096ELj1ELj1ELj4ELj16ENS_18Kernel_traits_baseILj4096ES2_S2_fS2_fjLj128EEEEELb0ELb0ELb0ELb1EEEvNS_9FwdParamsE)
        /*0140*/ 	.short	0x0210
        /*0142*/ 	.short	0x00e8


	//----- nvinfo : EIATTR_SW_WAR
	.align		4
.L_1866:
        /*0144*/ 	.byte	0x04, 0x36
        /*0146*/ 	.short	(.L_1868 - .L_1867)
.L_1867:
        /*0148*/ 	.word	0x00000008
.L_1868:


//--------------------- .nv.info._ZN10layer_norm13ln_fwd_kernelINS_13Kernel_traitsI13__nv_bfloat16S2_fS2_fjLj4096ELj1ELj1ELj4ELj16ENS_18Kernel_traits_baseILj4096ES2_S2_fS2_fjLj128EEEEELb0ELb0ELb1ELb0EEEvNS_9FwdParamsE --------------------------
	.section	.nv.info._ZN10layer_norm13ln_fwd_kernelINS_13Kernel_traitsI13__nv_bfloat16S2_fS2_fjLj4096ELj1ELj1ELj4ELj16ENS_18Kernel_traits_baseILj4096ES2_S2_fS2_fjLj128EEEEELb0ELb0ELb1ELb0EEEvNS_9FwdParamsE,"",@"SHT_CUDA_INFO"
	.sectionflags	@""
	.align	4


	//----- nvinfo : EIATTR_CUDA_API_VERSION
	.align		4
        /*0000*/ 	.byte	0x04, 0x37
        /*0002*/ 	.short	(.L_1870 - .L_1869)
.L_1869:
        /*0004*/ 	.word	0x00000082


	//----- nvinfo : EIATTR_KPARAM_INFO
	.align		4
.L_1870:
        /*0008*/ 	.byte	0x04, 0x17
        /*000a*/ 	.short	(.L_1872 - .L_1871)
.L_1871:
        /*000c*/ 	.word	0x00000000
        /*0010*/ 	.short	0x0000
        /*0012*/ 	.short	0x0000
        /*0014*/ 	.byte	0x00, 0xf0, 0xa1, 0x03


	//----- nvinfo : EIATTR_SPARSE_MMA_MASK
	.align		4
.L_1872:
        /*0018*/ 	.byte	0x03, 0x50
        /*001a*/ 	.short	0x0000


	//----- nvinfo : EIATTR_MAXREG_COUNT
	.align		4
        /*001c*/ 	.byte	0x03, 0x1b
        /*001e*/ 	.short	0x00ff


	//----- nvinfo : EIATTR_NUM_BARRIERS
	.align		4
        /*0020*/ 	.byte	0x02, 0x4c
        /*0022*/ 	.byte	0x01
	.zero		1


	//----- nvinfo : EIATTR_MERCURY_ISA_VERSION
	.align		4
        /*0024*/ 	.byte	0x03, 0x5f
        /*0026*/ 	.short	0x0101


	//----- nvinfo : EIATTR_COOP_GROUP_MASK_REGIDS
	.align		4
        /*0028*/ 	.byte	0x04, 0x29
        /*002a*/ 	.short	(.L_1874 - .L_1873)


	//   ....[0]....
.L_1873:
        /*002c*/ 	.word	0xffffffff


	//   ....[1]....
        /*0030*/ 	.word	0xffffffff


	//   ....[2]....
        /*0034*/ 	.word	0xffffffff


	//   ....[3]....
        /*0038*/ 	.word	0xffffffff


	//   ....[4]....
        /*003c*/ 	.word	0xffffffff


	//   ....[5]....
        /*0040*/ 	.word	0xffffffff


	//   ....[6]....
        /*0044*/ 	.word	0xffffffff


	//   ....[7]....
        /*0048*/ 	.word	0xffffffff


	//   ....[8]....
        /*004c*/ 	.word	0xffffffff


	//   ....[9]....
        /*0050*/ 	.word	0xffffffff


	//   ....[10]....
        /*0054*/ 	.word	0xffffffff


	//   ....[11]....
        /*0058*/ 	.word	0xffffffff


	//   ....[12]....
        /*005c*/ 	.word	0xffffffff


	//   ....[13]....
        /*0060*/ 	.word	0xffffffff


	//   ....[14]....
        /*0064*/ 	.word	0xffffffff


	//   ....[15]....
        /*0068*/ 	.word	0xffffffff


	//   ....[16]....
        /*006c*/ 	.word	0xffffffff


	//   ....[17]....
        /*0070*/ 	.word	0xffffffff


	//   ....[18]....
        /*0074*/ 	.word	0x05000081


	//   ....[19]....
        /*0078*/ 	.word	0x05000081


	//   ....[20]....
        /*007c*/ 	.word	0x05000081


	//   ....[21]....
        /*0080*/ 	.word	0x05000081


	//   ....[22]....
        /*0084*/ 	.word	0x05000081


	//   ....[23]....
        /*0088*/ 	.word	0x05000081


	//   ....[24]....
        /*008c*/ 	.word	0x05000081


	//   ....[25]....
        /*0090*/ 	.word	0x05000081


	//   ....[26]....
        /*0094*/ 	.word	0x05000081


	//   ....[27]....
        /*0098*/ 	.word	0x05000081


	//----- nvinfo : EIATTR_COOP_GROUP_INSTR_OFFSETS
	.align		4
.L_1874:
        /*009c*/ 	.byte	0x04, 0x28
        /*009e*/ 	.short	(.L_1876 - .L_1875)


	//   ....[0]....
.L_1875:
        /*00a0*/ 	.word	0x00002860


	//   ....[1]....
        /*00a4*/ 	.word	0x00002880


	//   ....[2]....
        /*00a8*/ 	.word	0x000028a0


	//   ....[3]....
        /*00ac*/ 	.word	0x000028c0


	//   ....[4]....
        /*00b0*/ 	.word	0x000028e0


	//   ....[5]....
        /*00b4*/ 	.word	0x00002d20


	//   ....[6]....
        /*00b8*/ 	.word	0x00002d40


	//   ....[7]....
        /*00bc*/ 	.word	0x00002d60


	//   ....[8]....
        /*00c0*/ 	.word	0x00002d80


	//   ....[9]....
        /*00c4*/ 	.word	0x00002da0


	//   ....[10]....
        /*00c8*/ 	.word	0x00002f00


	//   ....[11]....
        /*00cc*/ 	.word	0x00002f50


	//   ....[12]....
        /*00d0*/ 	.word	0x00002fe0


	//   ....[13]....
        /*00d4*/ 	.word	0x00003040


	//   ....[14]....
        /*00d8*/ 	.word	0x00003050


	//   ....[15]....
        /*00dc*/ 	.word	0x00003060


	//   ....[16]....
        /*00e0*/ 	.word	0x00003150


	//   ....[17]....
        /*00e4*/ 	.word	0x00003160


	//   ....[18]....
        /*00e8*/ 	.word	0x00003c50


	//   ....[19]....
        /*00ec*/ 	.word	0x00003cc0


	//   ....[20]....
        /*00f0*/ 	.word	0x00003d30


	//   ....[21]....
        /*00f4*/ 	.word	0x00003da0


	//   ....[22]....
        /*00f8*/ 	.word	0x00003e10


	//   ....[23]....
        /*00fc*/ 	.word	0x000042a0


	//   ....[24]....
        /*0100*/ 	.word	0x00004310


	//   ....[25]....
        /*0104*/ 	.word	0x00004380


	//   ....[26]....
        /*0108*/ 	.word	0x000043f0


	//   ....[27]....
        /*010c*/ 	.word	0x00004460


	//----- nvinfo : EIATTR_EXIT_INSTR_OFFSETS
	.align		4
.L_1876:
        /*0110*/ 	.byte	0x04, 0x1c
        /*0112*/ 	.short	(.L_1878 - .L_1877)


	//   ....[0]....
.L_1877:
        /*0114*/ 	.word	0x000005b0


	//   ....[1]....
        /*0118*/ 	.word	0x00003bf0


	//----- nvinfo : EIATTR_MAX_THREADS
	.align		4
.L_1878:
        /*011c*/ 	.byte	0x04, 0x05
        /*011e*/ 	.short	(.L_1880 - .L_1879)
.L_1879:
        /*0120*/ 	.word	0x00000080
        /*0124*/ 	.word	0x00000001
        /*0128*/ 	.word	0x00000001


	//----- nvinfo : EIATTR_CRS_STACK_SIZE
	.align		4
.L_1880:
        /*012c*/ 	.byte	0x04, 0x1e
        /*012e*/ 	.short	(.L_1882 - .L_1881)
.L_1881:
        /*0130*/ 	.word	0x00000000


	//----- nvinfo : EIATTR_CBANK_PARAM_SIZE
	.align		4
.L_1882:
        /*0134*/ 	.byte	0x03, 0x19
        /*0136*/ 	.short	0x00e8


	//----- nvinfo : EIATTR_PARAM_CBANK
	.align		4
        /*0138*/ 	.byte	0x04, 0x0a
        /*013a*/ 	.short	(.L_1884 - .L_1883)
	.align		4
.L_1883:
        /*013c*/ 	.word	index@(.nv.constant0._ZN10layer_norm13ln_fwd_kernelINS_13Kernel_traitsI13__nv_bfloat16S2_fS2_fjLj4096ELj1ELj1ELj4ELj16ENS_18Kernel_traits_baseILj4096ES2_S2_fS2_fjLj128EEEEELb0ELb0ELb1ELb0EEEvNS_9FwdParamsE)
        /*0140*/ 	.short	0x0210
        /*0142*/ 	.short	0x00e8


	//----- nvinfo : EIATTR_SW_WAR
	.align		4
.L_1884:
        /*0144*/ 	.byte	0x04, 0x36
        /*0146*/ 	.short	(.L_1886 - .L_1885)
.L_1885:
        /*0148*/ 	.word	0x00000008
.L_1886:


//--------------------- .nv.info._ZN10layer_norm13ln_fwd_kernelINS_13Kernel_traitsI13__nv_bfloat16S2_fS2_fjLj4096ELj1ELj1ELj4ELj16ENS_18Kernel_traits_baseILj4096ES2_S2_fS2_fjLj128EEEEELb0ELb0ELb1ELb1EEEvNS_9FwdParamsE --------------------------
	.section	.nv.info._ZN10layer_norm13ln_fwd_kernelINS_13Kernel_traitsI13__nv_bfloat16S2_fS2_fjLj4096ELj1ELj1ELj4ELj16ENS_18Kernel_traits_baseILj4096ES2_S2_fS2_fjLj128EEEEELb0ELb0ELb1ELb1EEEvNS_9FwdParamsE,"",@"SHT_CUDA_INFO"
	.sectionflags	@""
	.align	4


	//----- nvinfo : EIATTR_CUDA_API_VERSION
	.align		4
        /*0000*/ 	.byte	0x04, 0x37
        /*0002*/ 	.short	(.L_1888 - .L_1887)
.L_1887:
        /*0004*/ 	.word	0x00000082


	//----- nvinfo : EIATTR_KPARAM_INFO
	.align		4
.L_1888:
        /*0008*/ 	.byte	0x04, 0x17
        /*000a*/ 	.short	(.L_1890 - .L_1889)
.L_1889:
        /*000c*/ 	.word	0x00000000
        /*0010*/ 	.short	0x0000
        /*0012*/ 	.short	0x0000
        /*0014*/ 	.byte	0x00, 0xf0, 0xa1, 0x03


	//----- nvinfo : EIATTR_SPARSE_MMA_MASK
	.align		4
.L_1890:
        /*0018*/ 	.byte	0x03, 0x50
        /*001a*/ 	.short	0x0000


	//----- nvinfo : EIATTR_MAXREG_COUNT
	.align		4
        /*001c*/ 	.byte	0x03, 0x1b
        /*001e*/ 	.short	0x00ff


	//----- nvinfo : EIATTR_NUM_BARRIERS
	.align		4
        /*0020*/ 	.byte	0x02, 0x4c
        /*0022*/ 	.byte	0x01
	.zero		1


	//----- nvinfo : EIATTR_MERCURY_ISA_VERSION
	.align		4
        /*0024*/ 	.byte	0x03, 0x5f
        /*0026*/ 	.short	0x0101


	//----- nvinfo : EIATTR_COOP_GROUP_MASK_REGIDS
	.align		4
        /*0028*/ 	.byte	0x04, 0x29
        /*002a*/ 	.short	(.L_1892 - .L_1891)


	//   ....[0]....
.L_1891:
        /*002c*/ 	.word	0xffffffff


	//   ....[1]....
        /*0030*/ 	.word	0xffffffff


	//   ....[2]....
        /*0034*/ 	.word	0xffffffff


	//   ....[3]....
        /*0038*/ 	.word	0xffffffff


	//   ....[4]....
        /*003c*/ 	.word	0xffffffff


	//   ....[5]....
        /*0040*/ 	.word	0xffffffff


	//   ....[6]....
        /*0044*/ 	.word	0xffffffff


	//   ....[7]....
        /*0048*/ 	.word	0xffffffff


	//   ....[8]....
        /*004c*/ 	.word	0xffffffff


	//   ....[9]....
        /*0050*/ 	.word	0xffffffff


	//   ....[10]....
        /*0054*/ 	.word	0xffffffff


	//   ....[11]....
        /*0058*/ 	.word	0xffffffff


	//   ....[12]....
        /*005c*/ 	.word	0xffffffff


	//   ....[13]....
        /*0060*/ 	.word	0xffffffff


	//   ....[14]....
        /*0064*/ 	.word	0xffffffff


	//   ....[15]....
        /*0068*/ 	.word	0xffffffff


	//   ....[16]....
        /*006c*/ 	.word	0xffffffff


	//   ....[17]....
        /*0070*/ 	.word	0xffffffff


	//   ....[18]....
        /*0074*/ 	.word	0x05000074


	//   ....[19]....
        /*0078*/ 	.word	0x05000074


	//   ....[20]....
        /*007c*/ 	.word	0x05000074


	//   ....[21]....
        /*0080*/ 	.word	0x05000074


	//   ....[22]....
        /*0084*/ 	.word	0x05000074


	//   ....[23]....
        /*0088*/ 	.word	0x05000074


	//   ....[24]....
        /*008c*/ 	.word	0x05000074


	//   ....[25]....
        /*0090*/ 	.word	0x05000074


	//   ....[26]....
        /*0094*/ 	.word	0x05000074


	//   ....[27]....
        /*0098*/ 	.word	0x05000074


	//----- nvinfo : EIATTR_COOP_GROUP_INSTR_OFFSETS
	.align		4
.L_1892:
        /*009c*/ 	.byte	0x04, 0x28
        /*009e*/ 	.short	(.L_1894 - .L_1893)


	//   ....[0]....
.L_1893:
        /*00a0*/ 	.word	0x00002050


	//   ....[1]....
        /*00a4*/ 	.word	0x00002070


	//   ....[2]....
        /*00a8*/ 	.word	0x00002090


	//   ....[3]....
        /*00ac*/ 	.word	0x000020b0


	//   ....[4]....
        /*00b0*/ 	.word	0x000020d0


	//   ....[5]....
        /*00b4*/ 	.word	0x00002500


	//   ....[6]....
        /*00b8*/ 	.word	0x00002520


	//   ....[7]....
        /*00bc*/ 	.word	0x00002540


	//   ....[8]....
        /*00c0*/ 	.word	0x00002560


	//   ....[9]....
        /*00c4*/ 	.word	0x00002580


	//   ....[10]....
        /*00c8*/ 	.word	0x000026e0


	//   ....[11]....
        /*00cc*/ 	.word	0x00002750


	//   ....[12]....
        /*00d0*/ 	.word	0x00002760


	//   ....[13]....
        /*00d4*/ 	.word	0x00002790


	//   ....[14]....
        /*00d8*/ 	.word	0x000027f0


	//   ....[15]....
        /*00dc*/ 	.word	0x00002830


	//   ....[16]....
        /*00e0*/ 	.word	0x00002900


	//   ....[17]....
        /*00e4*/ 	.word	0x00002930


	//   ....[18]....
        /*00e8*/ 	.word	0x00003540


	//   ....[19]....
        /*00ec*/ 	.word	0x000035b0


	//   ....[20]....
        /*00f0*/ 	.word	0x00003620


	//   ....[21]....
        /*00f4*/ 	.word	0x00003690


	//   ....[22]....
        /*00f8*/ 	.word	0x00003700


	//   ....[23]....
        /*00fc*/ 	.word	0x00003b80


	//   ....[24]....
        /*0100*/ 	.word	0x00003bf0


	//   ....[25]....
        /*0104*/ 	.word	0x00003c60


	//   ....[26]....
        /*0108*/ 	.word	0x00003cd0


	//   ....[27]....
        /*010c*/ 	.word	0x00003d40


	//----- nvinfo : EIATTR_EXIT_INSTR_OFFSETS
	.align		4
.L_1894:
        /*0110*/ 	.byte	0x04, 0x1c
        /*0112*/ 	.short	(.L_1896 - .L_1895)


	//   ....[0]....
.L_1895:
        /*0114*/ 	.word	0x00000160


	//   ....[1]....
        /*0118*/ 	.word	0x000034e0


	//----- nvinfo : EIATTR_MAX_THREADS
	.align		4
.L_1896:
        /*011c*/ 	.byte	0x04, 0x05
        /*011e*/ 	.short	(.L_1898 - .L_1897)
.L_1897:
        /*0120*/ 	.word	0x00000080
        /*0124*/ 	.word	0x00000001
        /*0128*/ 	.word	0x00000001


	//----- nvinfo : EIATTR_CRS_STACK_SIZE
	.align		4
.L_1898:
        /*012c*/ 	.byte	0x04, 0x1e
        /*012e*/ 	.short	(.L_1900 - .L_1899)
.L_1899:
        /*0130*/ 	.word	0x00000000


	//----- nvinfo : EIATTR_CBANK_PARAM_SIZE
	.align		4
.L_1900:
        /*0134*/ 	.byte	0x03, 0x19
        /*0136*/ 	.short	0x00e8


	//----- nvinfo : EIATTR_PARAM_CBANK
	.align		4
        /*0138*/ 	.byte	0x04, 0x0a
        /*013a*/ 	.short	(.L_1902 - .L_1901)
	.align		4
.L_1901:
        /*013c*/ 	.word	index@(.nv.constant0._ZN10layer_norm13ln_fwd_kernelINS_13Kernel_traitsI13__nv_bfloat16S2_fS2_fjLj4096ELj1ELj1ELj4ELj16ENS_18Kernel_traits_baseILj4096ES2_S2_fS2_fjLj128EEEEELb0ELb0ELb1ELb1EEEvNS_9FwdParamsE)
        /*0140*/ 	.short	0x0210
        /*0142*/ 	.short	0x00e8


	//----- nvinfo : EIATTR_SW_WAR
	.align		4
.L_1902:
        /*0144*/ 	.byte	0x04, 0x36
        /*0146*/ 	.short	(.L_1904 - .L_1903)
.L_1903:
        /*0148*/ 	.word	0x00000008
.L_1904:


//--------------------- .nv.info._ZN10layer_norm13ln_fwd_kernelINS_13Kernel_traitsI13__nv_bfloat16S2_fS2_fjLj4096ELj1ELj1ELj4ELj16ENS_18Kernel_traits_baseILj4096ES2_S2_fS2_fjLj128EEEEELb0ELb1ELb0ELb0EEEvNS_9FwdParamsE --------------------------
	.section	.nv.info._ZN10layer_norm13ln_fwd_kernelINS_13Kernel_traitsI13__nv_bfloat16S2_fS2_fjLj4096ELj1ELj1ELj4ELj16ENS_18Kernel_traits_baseILj4096ES2_S2_fS2_fjLj128EEEEELb0ELb1ELb0ELb0EEEvNS_9FwdParamsE,"",@"SHT_CUDA_INFO"
	.sectionflags	@""
	.align	4


	//----- nvinfo : EIATTR_CUDA_API_VERSION
	.align		4
        /*0000*/ 	.byte	0x04, 0x37
        /*0002*/ 	.short	(.L_1906 - .L_1905)
.L_1905:
        /*0004*/ 	.word	0x00000082


	//----- nvinfo : EIATTR_KPARAM_INFO
	.align		4
.L_1906:
        /*0008*/ 	.byte	0x04, 0x17
        /*000a*/ 	.short	(.L_1908 - .L_1907)
.L_1907:
        /*000c*/ 	.word	0x00000000
        /*0010*/ 	.short	0x0000
        /*0012*/ 	.short	0x0000
        /*0014*/ 	.byte	0x00, 0xf0, 0xa1, 0x03


	//----- nvinfo : EIATTR_SPARSE_MMA_MASK
	.align		4
.L_1908:
        /*0018*/ 	.byte	0x03, 0x50
        /*001a*/ 	.short	0x0000


	//----- nvinfo : EIATTR_MAXREG_COUNT
	.align		4
        /*001c*/ 	.byte	0x03, 0x1b
        /*001e*/ 	.short	0x00ff


	//----- nvinfo : EIATTR_NUM_BARRIERS
	.align		4
        /*0020*/ 	.byte	0x02, 0x4c
        /*0022*/ 	.byte	0x01
	.zero		1


	//----- nvinfo : EIATTR_MERCURY_ISA_VERSION
	.align		4
        /*0024*/ 	.byte	0x03, 0x5f
        /*0026*/ 	.short	0x0101


	//----- nvinfo : EIATTR_COOP_GROUP_MASK_REGIDS
	.align		4
        /*0028*/ 	.byte	0x04, 0x29
        /*002a*/ 	.short	(.L_1910 - .L_1909)


	//   ....[0]....
.L_1909:
        /*002c*/ 	.word	0xffffffff


	//   ....[1]....
        /*0030*/ 	.word	0xffffffff


	//   ....[2]....
        /*0034*/ 	.word	0xffffffff


	//   ....[3]....
        /*0038*/ 	.word	0xffffffff


	//   ....[4]....
        /*003c*/ 	.word	0xffffffff


	//   ....[5]....
        /*0040*/ 	.word	0xffffffff


	//   ....[6]....
        /*0044*/ 	.word	0xffffffff


	//   ....[7]....
        /*0048*/ 	.word	0xffffffff


	//   ....[8]....
        /*004c*/ 	.word	0xffffffff


	//   ....[9]....
        /*0050*/ 	.word	0xffffffff


	//   ....[10]....
        /*0054*/ 	.word	0xffffffff


	//   ....[11]....
        /*0058*/ 	.word	0xffffffff


	//   ....[12]....
        /*005c*/ 	.word	0xffffffff


	//   ....[13]....
        /*0060*/ 	.word	0xffffffff


	//   ....[14]....
        /*0064*/ 	.word	0xffffffff


	//   ....[15]....
        /*0068*/ 	.word	0xffffffff


	//   ....[16]....
        /*006c*/ 	.word	0xffffffff


	//   ....[17]....
        /*0070*/ 	.word	0xffffffff


	//   ....[18]....
        /*0074*/ 	.word	0x05000099


	//   ....[19]....
        /*0078*/ 	.word	0x05000099


	//   ....[20]....
        /*007c*/ 	.word	0x05000099


	//   ....[21]....
        /*0080*/ 	.word	0x05000099


	//   ....[22]....
        /*0084*/ 	.word	0x05000099


	//   ....[23]....
        /*0088*/ 	.word	0x05000099


	//   ....[24]....
        /*008c*/ 	.word	0x05000099


	//   ....[25]....
        /*0090*/ 	.word	0x05000099


	//   ....[26]....
        /*0094*/ 	.word	0x05000099


	//   ....[27]....
        /*0098*/ 	.word	0x05000099


	//----- nvinfo : EIATTR_COOP_GROUP_INSTR_OFFSETS
	.align		4
.L_1910:
        /*009c*/ 	.byte	0x04, 0x28
        /*009e*/ 	.short	(.L_1912 - .L_1911)


	//   ....[0]....
.L_1911:
        /*00a0*/ 	.word	0x00002230


	//   ....[1]....
        /*00a4*/ 	.word	0x00002250


	//   ....[2]....
        /*00a8*/ 	.word	0x00002270


	//   ....[3]....
        /*00ac*/ 	.word	0x00002290


	//   ....[4]....
        /*00b0*/ 	.word	0x000022b0


	//   ....[5]....
        /*00b4*/ 	.word	0x000026f0


	//   ....[6]....
        /*00b8*/ 	.word	0x00002710


	//   ....[7]....
        /*00bc*/ 	.word	0x00002730


	//   ....[8]....
        /*00c0*/ 	.word	0x00002750


	//   ....[9]....
        /*00c4*/ 	.word	0x00002770


	//   ....[10]....
        /*00c8*/ 	.word	0x00002920


	//   ....[11]....
        /*00cc*/ 	.word	0x00002970


	//   ....[12]....
        /*00d0*/ 	.word	0x00002980


	//   ....[13]....
        /*00d4*/ 	.word	0x000029d0


	//   ....[14]....
        /*00d8*/ 	.word	0x00002a10


	//   ....[15]....
        /*00dc*/ 	.word	0x00002a40


	//   ....[16]....
        /*00e0*/ 	.word	0x00002b40


	//   ....[17]....
        /*00e4*/ 	.word	0x00002b60


	//   ....[18]....
        /*00e8*/ 	.word	0x00003580


	//   ....[19]....
        /*00ec*/ 	.word	0x000035f0


	//   ....[20]....
        /*00f0*/ 	.word	0x00003660


	//   ....[21]....
        /*00f4*/ 	.word	0x000036d0


	//   ....[22]....
        /*00f8*/ 	.word	0x00003740


	//   ....[23]....
        /*00fc*/ 	.word	0x00003bc0


	//   ....[24]....
        /*0100*/ 	.word	0x00003c30


	//   ....[25]....
        /*0104*/ 	.word	0x00003ca0


	//   ....[26]....
        /*0108*/ 	.word	0x00003d10


	//   ....[27]....
        /*010c*/ 	.word	0x00003d80


	//----- nvinfo : EIATTR_EXIT_INSTR_OFFSETS
	.align		4
.L_1912:
        /*0110*/ 	.byte	0x04, 0x1c
        /*0112*/ 	.short	(.L_1914 - .L_1913)


	//   ....[0]....
.L_1913:
        /*0114*/ 	.word	0x000007e0


	//   ....[1]....
        /*0118*/ 	.word	0x00003520


	//----- nvinfo : EIATTR_MAX_THREADS
	.align		4
.L_1914:
        /*011c*/ 	.byte	0x04, 0x05
        /*011e*/ 	.short	(.L_1916 - .L_1915)
.L_1915:
        /*0120*/ 	.word	0x00000080
        /*0124*/ 	.word	0x00000001
        /*0128*/ 	.word	0x00000001


	//----- nvinfo : EIATTR_CRS_STACK_SIZE
	.align		4
.L_1916:
        /*012c*/ 	.byte	0x04, 0x1e
        /*012e*/ 	.short	(.L_1918 - .L_1917)
.L_1917:
        /*0130*/ 	.word	0x00000000


	//----- nvinfo : EIATTR_CBANK_PARAM_SIZE
	.align		4
.L_1918:
        /*0134*/ 	.byte	0x03, 0x19
        /*0136*/ 	.short	0x00e8


	//----- nvinfo : EIATTR_PARAM_CBANK
	.align		4
        /*0138*/ 	.byte	0x04, 0x0a
        /*013a*/ 	.short	(.L_1920 - .L_1919)
	.align		4
.L_1919:
        /*013c*/ 	.word	index@(.nv.constant0._ZN10layer_norm13ln_fwd_kernelINS_13Kernel_traitsI13__nv_bfloat16S2_fS2_fjLj4096ELj1ELj1ELj4ELj16ENS_18Kernel_traits_baseILj4096ES2_S2_fS2_fjLj128EEEEELb0ELb1ELb0ELb0EEEvNS_9FwdParamsE)
        /*0140*/ 	.short	0x0210
        /*0142*/ 	.short	0x00e8


	//----- nvinfo : EIATTR_SW_WAR
	.align		4
.L_1920:
        /*0144*/ 	.byte	0x04, 0x36
        /*0146*/ 	.short	(.L_1922 - .L_1921)
.L_1921:
        /*0148*/ 	.word	0x00000008
.L_1922:


//--------------------- .nv.info._ZN10layer_norm13ln_fwd_kernelINS_13Kernel_traitsI13__nv_bfloat16S2_fS2_fjLj4096ELj1ELj1ELj4ELj16ENS_18Kernel_traits_baseILj4096ES2_S2_fS2_fjLj128EEEEELb0ELb1ELb0ELb1EEEvNS_9FwdParamsE --------------------------
	.section	.nv.info._ZN10layer_norm13ln_fwd_kernelINS_13Kernel_traitsI13__nv_bfloat16S2_fS2_fjLj4096ELj1ELj1ELj4ELj16ENS_18Kernel_traits_baseILj4096ES2_S2_fS2_fjLj128EEEEELb0ELb1ELb0ELb1EEEvNS_9FwdParamsE,"",@"SHT_CUDA_INFO"
	.sectionflags	@""
	.align	4


	//----- nvinfo : EIATTR_CUDA_API_VERSION
	.align		4
        /*0000*/ 	.byte	0x04, 0x37
        /*0002*/ 	.short	(.L_1924 - .L_1923)
.L_1923:
        /*0004*/ 	.word	0x00000082


	//----- nvinfo : EIATTR_KPARAM_INFO
	.align		4
.L_1924:
        /*0008*/ 	.byte	0x04, 0x17
        /*000a*/ 	.short	(.L_1926 - .L_1925)
.L_1925:
        /*000c*/ 	.word	0x00000000
        /*0010*/ 	.short	0x0000
        /*0012*/ 	.short	0x0000
        /*0014*/ 	.byte	0x00, 0xf0, 0xa1, 0x03


	//----- nvinfo : EIATTR_SPARSE_MMA_MASK
	.align		4
.L_1926:
        /*0018*/ 	.byte	0x03, 0x50
        /*001a*/ 	.short	0x0000


	//----- nvinfo : EIATTR_MAXREG_COUNT
	.align		4
        /*001c*/ 	.byte	0x03, 0x1b
        /*001e*/ 	.short	0x00ff


	//----- nvinfo : EIATTR_NUM_BARRIERS
	.align		4
        /*0020*/ 	.byte	0x02, 0x4c
        /*0022*/ 	.byte	0x01
	.zero		1


	//----- nvinfo : EIATTR_MERCURY_ISA_VERSION
	.align		4
        /*0024*/ 	.byte	0x03, 0x5f
        /*0026*/ 	.short	0x0101


	//----- nvinfo : EIATTR_COOP_GROUP_MASK_REGIDS
	.align		4
        /*0028*/ 	.byte	0x04, 0x29
        /*002a*/ 	.short	(.L_1928 - .L_1927)


	//   ....[0]....
.L_1927:
        /*002c*/ 	.word	0xffffffff


	//   ....[1]....
        /*0030*/ 	.word	0xffffffff


	//   ....[2]....
        /*0034*/ 	.word	0xffffffff


	//   ....[3]....
        /*0038*/ 	.word	0xffffffff


	//   ....[4]....
        /*003c*/ 	.word	0xffffffff


	//   ....[5]....
        /*0040*/ 	.word	0xffffffff


	//   ....[6]....
        /*0044*/ 	.word	0xffffffff


	//   ....[7]....
        /*0048*/ 	.word	0xffffffff


	//   ....[8]....
        /*004c*/ 	.word	0xffffffff


	//   ....[9]....
        /*0050*/ 	.word	0xffffffff


	//   ....[10]....
        /*0054*/ 	.word	0xffffffff


	//   ....[11]....
        /*0058*/ 	.word	0xffffffff


	//   ....[12]....
        /*005c*/ 	.word	0xffffffff


	//   ....[13]....
        /*0060*/ 	.word	0xffffffff


	//   ....[14]....
        /*0064*/ 	.word	0xffffffff


	//   ....[15]....
        /*0068*/ 	.word	0xffffffff


	//   ....[16]....
        /*006c*/ 	.word	0xffffffff


	//   ....[17]....
        /*0070*/ 	.word	0xffffffff


	//   ....[18]....
        /*0074*/ 	.word	0x05000091


	//   ....[19]....
        /*0078*/ 	.word	0x05000091


	//   ....[20]....
        /*007c*/ 	.word	0x05000091


	//   ....[21]....
        /*0080*/ 	.word	0x05000091


	//   ....[22]....
        /*0084*/ 	.word	0x05000091


	//   ....[23]....
        /*0088*/ 	.word	0x05000091


	//   ....[24]....
        /*008c*/ 	.word	0x05000091


	//   ....[25]....
        /*0090*/ 	.word	0x05000091


	//   ....[26]....
        /*0094*/ 	.word	0x05000091


	//   ....[27]....
        /*0098*/ 	.word	0x05000091


	//----- nvinfo : EIATTR_COOP_GROUP_INSTR_OFFSETS
	.align		4
.L_1928:
        /*009c*/ 	.byte	0x04, 0x28
        /*009e*/ 	.short	(.L_1930 - .L_1929)


	//   ....[0]....
.L_1929:
        /*00a0*/ 	.word	0x00001d90


	//   ....[1]....
        /*00a4*/ 	.word	0x00001db0


	//   ....[2]....
        /*00a8*/ 	.word	0x00001dd0


	//   ....[3]....
        /*00ac*/ 	.word	0x00001df0


	//   ....[4]....
        /*00b0*/ 	.word	0x00001e10


	//   ....[5]....
        /*00b4*/ 	.word	0x00002240


	//   ....[6]....
        /*00b8*/ 	.word	0x00002260


	//   ....[7]....
        /*00bc*/ 	.word	0x00002280


	//   ....[8]....
        /*00c0*/ 	.word	0x000022a0


	//   ....[9]....
        /*00c4*/ 	.word	0x000022c0


	//   ....[10]....
        /*00c8*/ 	.word	0x00002420


	//   ....[11]....
        /*00cc*/ 	.word	0x00002470


	//   ....[12]....
        /*00d0*/ 	.word	0x000024b0


	//   ....[13]....
        /*00d4*/ 	.word	0x000024d0


	//   ....[14]....
        /*00d8*/ 	.word	0x00002550


	//   ....[15]....
        /*00dc*/ 	.word	0x00002590


	//   ....[16]....
        /*00e0*/ 	.word	0x00002610


	//   ....[17]....
        /*00e4*/ 	.word	0x00002650


	//   ....[18]....
        /*00e8*/ 	.word	0x00002f80


	//   ....[19]....
        /*00ec*/ 	.word	0x00002ff0


	//   ....[20]....
        /*00f0*/ 	.word	0x00003060


	//   ....[21]....
        /*00f4*/ 	.word	0x000030d0


	//   ....[22]....
        /*00f8*/ 	.word	0x00003140


	//   ....[23]....
        /*00fc*/ 	.word	0x000035c0


	//   ....[24]....
        /*0100*/ 	.word	0x00003630


	//   ....[25]....
        /*0104*/ 	.word	0x000036a0


	//   ....[26]....
        /*0108*/ 	.word	0x00003710


	//   ....[27]....
        /*010c*/ 	.word	0x00003780


	//----- nvinfo : EIATTR_EXIT_INSTR_OFFSETS
	.align		4
.L_1930:
        /*0110*/ 	.byte	0x04, 0x1c
        /*0112*/ 	.short	(.L_1932 - .L_1931)


	//   ....[0]....
.L_1931:
        /*0114*/ 	.word	0x000001a0


	//   ....[1]....
        /*0118*/ 	.word	0x00002f20


	//----- nvinfo : EIATTR_MAX_THREADS
	.align		4
.L_1932:
        /*011c*/ 	.byte	0x04, 0x05
        /*011e*/ 	.short	(.L_1934 - .L_1933)
.L_1933:
        /*0120*/ 	.word	0x00000080
        /*0124*/ 	.word	0x00000001
        /*0128*/ 	.word	0x00000001


	//----- nvinfo : EIATTR_CRS_STACK_SIZE
	.align		4
.L_1934:
        /*012c*/ 	.byte	0x04, 0x1e
        /*012e*/ 	.short	(.L_1936 - .L_1935)
.L_1935:
        /*0130*/ 	.word	0x00000000


	//----- nvinfo : EIATTR_CBANK_PARAM_SIZE
	.align		4
.L_1936:
        /*0134*/ 	.byte	0x03, 0x19
        /*0136*/ 	.short	0x00e8


	//----- nvinfo : EIATTR_PARAM_CBANK
	.align		4
        /*0138*/ 	.byte	0x04, 0x0a
        /*013a*/ 	.short	(.L_1938 - .L_1937)
	.align		4
.L_1937:
        /*013c*/ 	.word	index@(.nv.constant0._ZN10layer_norm13ln_fwd_kernelINS_13Kernel_traitsI13__nv_bfloat16S2_fS2_fjLj4096ELj1ELj1ELj4ELj16ENS_18Kernel_traits_baseILj4096ES2_S2_fS2_fjLj128EEEEELb0ELb1ELb0ELb1EEEvNS_9FwdParamsE)
        /*0140*/ 	.short	0x0210
        /*0142*/ 	.short	0x00e8


	//----- nvinfo : EIATTR_SW_WAR
	.align		4
.L_1938:
        /*0144*/ 	.byte	0x04, 0x36
        /*0146*/ 	.short	(.L_1940 - .L_1939)
.L_1939:
        /*0148*/ 	.word	0x00000008
.L_1940:


//--------------------- .nv.info._ZN10layer_norm13ln_fwd_kernelINS_13Kernel_traitsI13__nv_bfloat16S2_fS2_fjLj4096ELj1ELj1ELj4ELj16ENS_18Kernel_traits_baseILj4096ES2_S2_fS2_fjLj128EEEEELb0ELb1ELb1ELb0EEEvNS_9FwdParamsE --------------------------
	.section	.nv.info._ZN10layer_norm13ln_fwd_kernelINS_13Kernel_traitsI13__nv_bfloat16S2_fS2_fjLj4096ELj1ELj1ELj4ELj16ENS_18Kernel_traits_baseILj4096ES2_S2_fS2_fjLj128EEEEELb0ELb1ELb1ELb0EEEvNS_9FwdParamsE,"",@"SHT_CUDA_INFO"
	.sectionflags	@""
	.align	4


	//----- nvinfo : EIATTR_CUDA_API_VERSION
	.align		4
        /*0000*/ 	.byte	0x04, 0x37
        /*0002*/ 	.short	(.L_1942 - .L_1941)
.L_1941:
        /*0004*/ 	.word	0x00000082


	//----- nvinfo : EIATTR_KPARAM_INFO
	.align		4
.L_1942:
        /*0008*/ 	.byte	0x04, 0x17
        /*000a*/ 	.short	(.L_1944 - .L_1943)
.L_1943:
        /*000c*/ 	.word	0x00000000
        /*0010*/ 	.short	0x0000
        /*0012*/ 	.short	0x0000
        /*0014*/ 	.byte	0x00, 0xf0, 0xa1, 0x03


	//----- nvinfo : EIATTR_SPARSE_MMA_MASK
	.align		4
.L_1944:
        /*0018*/ 	.byte	0x03, 0x50
        /*001a*/ 	.short	0x0000


	//----- nvinfo : EIATTR_MAXREG_COUNT
	.align		4
        /*001c*/ 	.byte	0x03, 0x1b
        /*001e*/ 	.short	0x00ff


	//----- nvinfo : EIATTR_NUM_BARRIERS
	.align		4
        /*0020*/ 	.byte	0x02, 0x4c
        /*0022*/ 	.byte	0x01
	.zero		1


	//----- nvinfo : EIATTR_MERCURY_ISA_VERSION
	.align		4
        /*0024*/ 	.byte	0x03, 0x5f
        /*0026*/ 	.short	0x0101


	//----- nvinfo : EIATTR_COOP_GROUP_MASK_REGIDS
	.align		4
        /*0028*/ 	.byte	0x04, 0x29
        /*002a*/ 	.short	(.L_1946 - .L_1945)


	//   ....[0]....
.L_1945:
        /*002c*/ 	.word	0xffffffff


	//   ....[1]....
        /*0030*/ 	.word	0xffffffff


	//   ....[2]....
        /*0034*/ 	.word	0xffffffff


	//   ....[3]....
        /*0038*/ 	.word	0xffffffff


	//   ....[4]....
        /*003c*/ 	.word	0xffffffff


	//   ....[5]....
        /*0040*/ 	.word	0xffffffff


	//   ....[6]....
        /*0044*/ 	.word	0xffffffff


	//   ....[7]....
        /*0048*/ 	.word	0xffffffff


	//   ....[8]....
        /*004c*/ 	.word	0xffffffff


	//   ....[9]....
        /*0050*/ 	.word	0xffffffff


	//   ....[10]....
        /*0054*/ 	.word	0xffffffff


	//   ....[11]....
        /*0058*/ 	.word	0xffffffff


	//   ....[12]....
        /*005c*/ 	.word	0xffffffff


	//   ....[13]....
        /*0060*/ 	.word	0xffffffff


	//   ....[14]....
        /*0064*/ 	.word	0xffffffff


	//   ....[15]....
        /*0068*/ 	.word	0xffffffff


	//   ....[16]....
        /*006c*/ 	.word	0xffffffff


	//   ....[17]....
        /*0070*/ 	.word	0xffffffff


	//   ....[18]....
        /*0074*/ 	.word	0x0500009c


	//   ....[19]....
        /*0078*/ 	.word	0x0500009c


	//   ....[20]....
        /*007c*/ 	.word	0x0500009c


	//   ....[21]....
        /*0080*/ 	.word	0x0500009c


	//   ....[22]....
        /*0084*/ 	.word	0x0500009c


	//   ....[23]....
        /*0088*/ 	.word	0x0500009c


	//   ....[24]....
        /*008c*/ 	.word	0x0500009c


	//   ....[25]....
        /*0090*/ 	.word	0x0500009c


	//   ....[26]....
        /*0094*/ 	.word	0x0500009c


	//   ....[27]....
        /*0098*/ 	.word	0x0500009c


	//----- nvinfo : EIATTR_COOP_GROUP_INSTR_OFFSETS
	.align		4
.L_1946:
        /*009c*/ 	.byte	0x04, 0x28
        /*009e*/ 	.short	(.L_1948 - .L_1947)


	//   ....[0]....
.L_1947:
        /*00a0*/ 	.word	0x00002e50


	//   ....[1]....
        /*00a4*/ 	.word	0x00002e70


	//   ....[2]....
        /*00a8*/ 	.word	0x00002e90


	//   ....[3]....
        /*00ac*/ 	.word	0x00002eb0


	//   ....[4]....
        /*00b0*/ 	.word	0x00002ed0


	//   ....[5]....
        /*00b4*/ 	.word	0x00003310


	//   ....[6]....
        /*00b8*/ 	.word	0x00003330


	//   ....[7]....
        /*00bc*/ 	.word	0x00003350


	//   ....[8]....
        /*00c0*/ 	.word	0x00003370


	//   ....[9]....
        /*00c4*/ 	.word	0x00003390


	//   ....[10]....
        /*00c8*/ 	.word	0x000034f0


	//   ....[11]....
        /*00cc*/ 	.word	0x00003590


	//   ....[12]....
        /*00d0*/ 	.word	0x000035a0


	//   ....[13]....
        /*00d4*/ 	.word	0x000035b0


	//   ....[14]....
        /*00d8*/ 	.word	0x00003670


	//   ....[15]....
        /*00dc*/ 	.word	0x000036a0


	//   ....[16]....
        /*00e0*/ 	.word	0x00003750


	//   ....[17]....
        /*00e4*/ 	.word	0x00003760


	//   ....[18]....
        /*00e8*/ 	.word	0x00004250


	//   ....[19]....
        /*00ec*/ 	.word	0x000042c0


	//   ....[20]....
        /*00f0*/ 	.word	0x00004330


	//   ....[21]....
        /*00f4*/ 	.word	0x000043a0


	//   ....[22]....
        /*00f8*/ 	.word	0x00004410


	//   ....[23]....
        /*00fc*/ 	.word	0x000048b0


	//   ....[24]....
        /*0100*/ 	.word	0x00004920


	//   ....[25]....
        /*0104*/ 	.word	0x00004990


	//   ....[26]....
        /*0108*/ 	.word	0x00004a00


	//   ....[27]....
        /*010c*/ 	.word	0x00004a70


	//----- nvinfo : EIATTR_EXIT_INSTR_OFFSETS
	.align		4
.L_1948:
        /*0110*/ 	.byte	0x04, 0x1c
        /*0112*/ 	.short	(.L_1950 - .L_1949)


	//   ....[0]....
.L_1949:
        /*0114*/ 	.word	0x000007f0


	//   ....[1]....
        /*0118*/ 	.word	0x000041f0


	//----- nvinfo : EIATTR_MAX_THREADS
	.align		4
.L_1950:
        /*011c*/ 	.byte	0x04, 0x05
        /*011e*/ 	.short	(.L_1952 - .L_1951)
.L_1951:
        /*0120*/ 	.word	0x00000080
        /*0124*/ 	.word	0x00000001
        /*0128*/ 	.word	0x00000001


	//----- nvinfo : EIATTR_CRS_STACK_SIZE
	.align		4
.L_1952:
        /*012c*/ 	.byte	0x04, 0x1e
        /*012e*/ 	.short	(.L_1954 - .L_1953)
.L_1953:
        /*0130*/ 	.word	0x00000000


	//----- nvinfo : EIATTR_CBANK_PARAM_SIZE
	.align		4
.L_1954:
        /*0134*/ 	.byte	0x03, 0x19
        /*0136*/ 	.short	0x00e8


	//----- nvinfo : EIATTR_PARAM_CBANK
	.align		4
        /*0138*/ 	.byte	0x04, 0x0a
        /*013a*/ 	.short	(.L_1956 - .L_1955)
	.align		4
.L_1955:
        /*013c*/ 	.word	index@(.nv.constant0._ZN10layer_norm13ln_fwd_kernelINS_13Kernel_traitsI13__nv_bfloat16S2_fS2_fjLj4096ELj1ELj1ELj4ELj16ENS_18Kernel_traits_baseILj4096ES2_S2_fS2_fjLj128EEEEELb0ELb1ELb1ELb0EEEvNS_9FwdParamsE)
        /*0140*/ 	.short	0x0210
        /*0142*/ 	.short	0x00e8


	//----- nvinfo : EIATTR_SW_WAR
	.align		4
.L_1956:
        /*0144*/ 	.byte	0x04, 0x36
        /*0146*/ 	.short	(.L_1958 - .L_1957)
.L_1957:
        /*0148*/ 	.word	0x00000008
.L_1958:


//--------------------- .nv.info._ZN10layer_norm13ln_fwd_kernelINS_13Kernel_traitsI13__nv_bfloat16S2_fS2_fjLj4096ELj1ELj1ELj4ELj16ENS_18Kernel_traits_baseILj4096ES2_S2_fS2_fjLj128EEEEELb0ELb1ELb1ELb1EEEvNS_9FwdParamsE --------------------------
	.section	.nv.info._ZN10layer_norm13ln_fwd_kernelINS_13Kernel_traitsI13__nv_bfloat16S2_fS2_fjLj4096ELj1ELj1ELj4ELj16ENS_18Kernel_traits_baseILj4096ES2_S2_fS2_fjLj128EEEEELb0ELb1ELb1ELb1EEEvNS_9FwdParamsE,"",@"SHT_CUDA_INFO"
	.sectionflags	@""
	.align	4


	//----- nvinfo : EIATTR_CUDA_API_VERSION
	.align		4
        /*0000*/ 	.byte	0x04, 0x37
        /*0002*/ 	.short	(.L_1960 - .L_1959)
.L_1959:
        /*0004*/ 	.word	0x00000082


	//----- nvinfo : EIATTR_KPARAM_INFO
	.align		4
.L_1960:
        /*0008*/ 	.byte	0x04, 0x17
        /*000a*/ 	.short	(.L_1962 - .L_1961)
.L_1961:
        /*000c*/ 	.word	0x00000000
        /*0010*/ 	.short	0x0000
        /*0012*/ 	.short	0x0000
        /*0014*/ 	.byte	0x00, 0xf0, 0xa1, 0x03


	//----- nvinfo : EIATTR_SPARSE_MMA_MASK
	.align		4
.L_1962:
        /*0018*/ 	.byte	0x03, 0x50
        /*001a*/ 	.short	0x0000


	//----- nvinfo : EIATTR_MAXREG_COUNT
	.align		4
        /*001c*/ 	.byte	0x03, 0x1b
        /*001e*/ 	.short	0x00ff


	//----- nvinfo : EIATTR_NUM_BARRIERS
	.align		4
        /*0020*/ 	.byte	0x02, 0x4c
        /*0022*/ 	.byte	0x01
	.zero		1


	//----- nvinfo : EIATTR_MERCURY_ISA_VERSION
	.align		4
        /*0024*/ 	.byte	0x03, 0x5f
        /*0026*/ 	.short	0x0101


	//----- nvinfo : EIATTR_COOP_GROUP_MASK_REGIDS
	.align		4
        /*0028*/ 	.byte	0x04, 0x29
        /*002a*/ 	.short	(.L_1964 - .L_1963)


	//   ....[0]....
.L_1963:
        /*002c*/ 	.word	0xffffffff


	//   ....[1]....
        /*0030*/ 	.word	0xffffffff


	//   ....[2]....
        /*0034*/ 	.word	0xffffffff


	//   ....[3]....
        /*0038*/ 	.word	0xffffffff


	//   ....[4]....
        /*003c*/ 	.word	0xffffffff


	//   ....[5]....
        /*0040*/ 	.word	0xffffffff


	//   ....[6]....
        /*0044*/ 	.word	0xffffffff


	//   ....[7]....
        /*0048*/ 	.word	0xffffffff


	//   ....[8]....
        /*004c*/ 	.word	0xffffffff


	//   ....[9]....
        /*0050*/ 	.word	0xffffffff


	//   ....[10]....
        /*0054*/ 	.word	0xffffffff


	//   ....[11]....
        /*0058*/ 	.word	0xffffffff


	//   ....[12]....
        /*005c*/ 	.word	0xffffffff


	//   ....[13]....
        /*0060*/ 	.word	0xffffffff


	//   ....[14]....
        /*0064*/ 	.word	0xffffffff


	//   ....[15]....
        /*0068*/ 	.word	0xffffffff


	//   ....[16]....
        /*006c*/ 	.word	0xffffffff


	//   ....[17]....
        /*0070*/ 	.word	0xffffffff


	//   ....[18]....
        /*0074*/ 	.word	0x0500009c


	//   ....[19]....
        /*0078*/ 	.word	0x0500009c


	//   ....[20]....
        /*007c*/ 	.word	0x0500009c


	//   ....[21]....
        /*0080*/ 	.word	0x0500009c


	//   ....[22]....
        /*0084*/ 	.word	0x0500009c


	//   ....[23]....
        /*0088*/ 	.word	0x0500009c


	//   ....[24]....
        /*008c*/ 	.word	0x0500009c


	//   ....[25]....
        /*0090*/ 	.word	0x0500009c


	//   ....[26]....
        /*0094*/ 	.word	0x0500009c


	//   ....[27]....
        /*0098*/ 	.word	0x0500009c


	//----- nvinfo : EIATTR_COOP_GROUP_INSTR_OFFSETS
	.align		4
.L_1964:
        /*009c*/ 	.byte	0x04, 0x28
        /*009e*/ 	.short	(.L_1966 - .L_1965)


	//   ....[0]....
.L_1965:
        /*00a0*/ 	.word	0x00002800


	//   ....[1]....
        /*00a4*/ 	.word	0x00002820


	//   ....[2]....
        /*00a8*/ 	.word	0x00002840


	//   ....[3]....
        /*00ac*/ 	.word	0x00002860


	//   ....[4]....
        /*00b0*/ 	.word	0x00002880


	//   ....[5]....
        /*00b4*/ 	.word	0x00002cb0


	//   ....[6]....
        /*00b8*/ 	.word	0x00002cd0


	//   ....[7]....
        /*00bc*/ 	.word	0x00002cf0


	//   ....[8]....
        /*00c0*/ 	.word	0x00002d10


	//   ....[9]....
        /*00c4*/ 	.word	0x00002d30


	//   ....[10]....
        /*00c8*/ 	.word	0x00002e60


	//   ....[11]....
        /*00cc*/ 	.word	0x00002f00


	//   ....[12]....
        /*00d0*/ 	.word	0x00002f10


	//   ....[13]....
        /*00d4*/ 	.word	0x00002f20


	//   ....[14]....
        /*00d8*/ 	.word	0x00002fb0


	//   ....[15]....
        /*00dc*/ 	.word	0x00003000


	//   ....[16]....
        /*00e0*/ 	.word	0x000030c0


	//   ....[17]....
        /*00e4*/ 	.word	0x000030d0


	//   ....[18]....
        /*00e8*/ 	.word	0x00003aa0


	//   ....[19]....
        /*00ec*/ 	.word	0x00003b10


	//   ....[20]....
        /*00f0*/ 	.word	0x00003b80


	//   ....[21]....
        /*00f4*/ 	.word	0x00003bf0


	//   ....[22]....
        /*00f8*/ 	.word	0x00003c60


	//   ....[23]....
        /*00fc*/ 	.word	0x000040e0


	//   ....[24]....
        /*0100*/ 	.word	0x00004150


	//   ....[25]....
        /*0104*/ 	.word	0x000041c0


	//   ....[26]....
        /*0108*/ 	.word	0x00004230


	//   ....[27]....
        /*010c*/ 	.word	0x000042a0


	//----- nvinfo : EIATTR_EXIT_INSTR_OFFSETS
	.align		4
.L_1966:
        /*0110*/ 	.byte	0x04, 0x1c
        /*0112*/ 	.short	(.L_1968 - .L_1967)


	//   ....[0]....
.L_1967:
        /*0114*/ 	.word	0x000001a0


	//   ....[1]....
        /*0118*/ 	.word	0x00003a40


	//----- nvinfo : EIATTR_MAX_THREADS
	.align		4
.L_1968:
        /*011c*/ 	.byte	0x04, 0x05
        /*011e*/ 	.short	(.L_1970 - .L_1969)
.L_1969:
        /*0120*/ 	.word	0x00000080
        /*0124*/ 	.word	0x00000001
        /*0128*/ 	.word	0x00000001


	//----- nvinfo : EIATTR_CRS_STACK_SIZE
	.align		4
.L_1970:
        /*012c*/ 	.byte	0x04, 0x1e
        /*012e*/ 	.short	(.L_1972 - .L_1971)
.L_1971:
        /*0130*/ 	.word	0x00000000


	//----- nvinfo : EIATTR_CBANK_PARAM_SIZE
	.align		4
.L_1972:
        /*0134*/ 	.byte	0x03, 0x19
        /*0136*/ 	.short	0x00e8


	//----- nvinfo : EIATTR_PARAM_CBANK
	.align		4
        /*0138*/ 	.byte	0x04, 0x0a
        /*013a*/ 	.short	(.L_1974 - .L_1973)
	.align		4
.L_1973:
        /*013c*/ 	.word	index@(.nv.constant0._ZN10layer_norm13ln_fwd_kernelINS_13Kernel_traitsI13__nv_bfloat16S2_fS2_fjLj4096ELj1ELj1ELj4ELj16ENS_18Kernel_traits_baseILj4096ES2_S2_fS2_fjLj128EEEEELb0ELb1ELb1ELb1EEEvNS_9FwdParamsE)
        /*0140*/ 	.short	0x0210
        /*0142*/ 	.short	0x00e8


	//----- nvinfo : EIATTR_SW_WAR
	.align		4
.L_1974:
        /*0144*/ 	.byte	0x04, 0x36
        /*0146*/ 	.short	(.L_1976 - .L_1975)
.L_1975:
        /*0148*/ 	.word	0x00000008
.L_1976:


//--------------------- .nv.info._ZN10layer_norm13ln_fwd_kernelINS_13Kernel_traitsI13__nv_bfloat16S2_fS2_fjLj4096ELj1ELj1ELj4ELj16ENS_18Kernel_traits_baseILj4096ES2_S2_fS2_fjLj128EEEEELb1ELb0ELb0ELb0EEEvNS_9FwdParamsE --------------------------
	.section	.nv.info._ZN10layer_norm13ln_fwd_kernelINS_13Kernel_traitsI13__nv_bfloat16S2_fS2_fjLj4096ELj1ELj1ELj4ELj16ENS_18Kernel_traits_baseILj4096ES2_S2_fS2_fjLj128EEEEELb1ELb0ELb0ELb0EEEvNS_9FwdParamsE,"",@"SHT_CUDA_INFO"
	.sectionflags	@""
	.align	4


	//----- nvinfo : EIATTR_CUDA_API_VERSION
	.align		4
        /*0000*/ 	.byte	0x04, 0x37
        /*0002*/ 	.short	(.L_1978 - .L_1977)
.L_1977:
        /*0004*/ 	.word	0x00000082


	//----- nvinfo : EIATTR_KPARAM_INFO
	.align		4
.L_1978:
        /*0008*/ 	.byte	0x04, 0x17
        /*000a*/ 	.short	(.L_1980 - .L_1979)
.L_1979:
        /*000c*/ 	.word	0x00000000
        /*0010*/ 	.short	0x0000
        /*0012*/ 	.short	0x0000
        /*0014*/ 	.byte	0x00, 0xf0, 0xa1, 0x03


	//----- nvinfo : EIATTR_SPARSE_MMA_MASK
	.align		4
.L_1980:
        /*0018*/ 	.byte	0x03, 0x50
        /*001a*/ 	.short	0x0000


	//----- nvinfo : EIATTR_MAXREG_COUNT
	.align		4
        /*001c*/ 	.byte	0x03, 0x1b
        /*001e*/ 	.short	0x00ff


	//----- nvinfo : EIATTR_NUM_BARRIERS
	.align		4
        /*0020*/ 	.byte	0x02, 0x4c
        /*0022*/ 	.byte	0x01
	.zero		1


	//----- nvinfo : EIATTR_MERCURY_ISA_VERSION
	.align		4
        /*0024*/ 	.byte	0x03, 0x5f
        /*0026*/ 	.short	0x0101


	//----- nvinfo : EIATTR_COOP_GROUP_MASK_REGIDS
	.align		4
        /*0028*/ 	.byte	0x04, 0x29
        /*002a*/ 	.short	(.L_1982 - .L_1981)


	//   ....[0]....
.L_1981:
        /*002c*/ 	.word	0xffffffff


	//   ....[1]....
        /*0030*/ 	.word	0xffffffff


	//   ....[2]....
        /*0034*/ 	.word	0xffffffff


	//   ....[3]....
        /*0038*/ 	.word	0xffffffff


	//   ....[4]....
        /*003c*/ 	.word	0xffffffff


	//   ....[5]....
        /*0040*/ 	.word	0xffffffff


	//   ....[6]....
        /*0044*/ 	.word	0xffffffff


	//   ....[7]....
        /*0048*/ 	.word	0xffffffff


	//   ....[8]....
        /*004c*/ 	.word	0xffffffff


	//   ....[9]....
        /*0050*/ 	.word	0xffffffff


	//   ....[10]....
        /*0054*/ 	.word	0xffffffff


	//   ....[11]....
        /*0058*/ 	.word	0xffffffff


	//   ....[12]....
        /*005c*/ 	.word	0xffffffff


	//   ....[13]....
        /*0060*/ 	.word	0xffffffff


	//   ....[14]....
        /*0064*/ 	.word	0xffffffff


	//   ....[15]....
        /*0068*/ 	.word	0xffffffff


	//   ....[16]....
        /*006c*/ 	.word	0xffffffff


	//   ....[17]....
        /*0070*/ 	.word	0xffffffff


	//   ....[18]....
        /*0074*/ 	.word	0x05000085


	//   ....[19]....
        /*0078*/ 	.word	0x05000085


	//   ....[20]....
        /*007c*/ 	.word	0x05000085


	//   ....[21]....
        /*0080*/ 	.word	0x05000085


	//   ....[22]....
        /*0084*/ 	.word	0x05000085


	//   ....[23]....
        /*0088*/ 	.word	0x05000085


	//   ....[24]....
        /*008c*/ 	.word	0x05000085


	//   ....[25]....
        /*0090*/ 	.word	0x05000085


	//   ....[26]....
        /*0094*/ 	.word	0x05000085


	//   ....[27]....
        /*0098*/ 	.word	0x05000085


	//----- nvinfo : EIATTR_COOP_GROUP_INSTR_OFFSETS
	.align		4
.L_1982:
        /*009c*/ 	.byte	0x04, 0x28
        /*009e*/ 	.short	(.L_1984 - .L_1983)


	//   ....[0]....
.L_1983:
        /*00a0*/ 	.word	0x0000caf0


	//   ....[1]....
        /*00a4*/ 	.word	0x0000cb10


	//   ....[2]....
        /*00a8*/ 	.word	0x0000cb30


	//   ....[3]....
        /*00ac*/ 	.word	0x0000cb50


	//   ....[4]....
        /*00b0*/ 	.word	0x0000cb70


	//   ....[5]....
        /*00b4*/ 	.word	0x0000cfb0


	//   ....[6]....
        /*00b8*/ 	.word	0x0000cfd0


	//   ....[7]....
        /*00bc*/ 	.word	0x0000cff0


	//   ....[8]....
        /*00c0*/ 	.word	0x0000d010


	//   ....[9]....
        /*00c4*/ 	.word	0x0000d030


	//   ....[10]....
        /*00c8*/ 	.word	0x0000d1c0


	//   ....[11]....
        /*00cc*/ 	.word	0x0000d210


	//   ....[12]....
        /*00d0*/ 	.word	0x0000d230


	//   ....[13]....
        /*00d4*/ 	.word	0x0000d240


	//   ....[14]....
        /*00d8*/ 	.word	0x0000d300


	//   ....[15]....
        /*00dc*/ 	.word	0x0000d340


	//   ....[16]....
        /*00e0*/ 	.word	0x0000d3e0


	//   ....[17]....
        /*00e4*/ 	.word	0x0000d410


	//   ....[18]....
        /*00e8*/ 	.word	0x0000de40


	//   ....[19]....
        /*00ec*/ 	.word	0x0000deb0


	//   ....[20]....
        /*00f0*/ 	.word	0x0000df20


	//   ....[21]....
        /*00f4*/ 	.word	0x0000df90


	//   ....[22]....
        /*00f8*/ 	.word	0x0000e000


	//   ....[23]....
        /*00fc*/ 	.word	0x0000e490


	//   ....[24]....
        /*0100*/ 	.word	0x0000e500


	//   ....[25]....
        /*0104*/ 	.word	0x0000e570


	//   ....[26]....
        /*0108*/ 	.word	0x0000e5e0


	//   ....[27]....
        /*010c*/ 	.word	0x0000e650


	//----- nvinfo : EIATTR_EXIT_INSTR_OFFSETS
	.align		4
.L_1984:
        /*0110*/ 	.byte	0x04, 0x1c
        /*0112*/ 	.short	(.L_1986 - .L_1985)


	//   ....[0]....
.L_1985:
        /*0114*/ 	.word	0x00000a60


	//   ....[1]....
        /*0118*/ 	.word	0x0000dde0


	//----- nvinfo : EIATTR_MAX_THREADS
	.align		4
.L_1986:
        /*011c*/ 	.byte	0x04, 0x05
        /*011e*/ 	.short	(.L_1988 - .L_1987)
.L_1987:
        /*0120*/ 	.word	0x00000080
        /*0124*/ 	.word	0x00000001
        /*0128*/ 	.word	0x00000001


	//----- nvinfo : EIATTR_CRS_STACK_SIZE
	.align		4
.L_1988:
        /*012c*/ 	.byte	0x04, 0x1e
        /*012e*/ 	.short	(.L_1990 - .L_1989)
.L_1989:
        /*0130*/ 	.word	0x00000000


	//----- nvinfo : EIATTR_CBANK_PARAM_SIZE
	.align		4
.L_1990:
        /*0134*/ 	.byte	0x03, 0x19
        /*0136*/ 	.short	0x00e8


	//----- nvinfo : EIATTR_PARAM_CBANK
	.align		4
        /*0138*/ 	.byte	0x04, 0x0a
        /*013a*/ 	.short	(.L_1992 - .L_1991)
	.align		4
.L_1991:
        /*013c*/ 	.word	index@(.nv.constant0._ZN10layer_norm13ln_fwd_kernelINS_13Kernel_traitsI13__nv_bfloat16S2_fS2_fjLj4096ELj1ELj1ELj4ELj16ENS_18Kernel_traits_baseILj4096ES2_S2_fS2_fjLj128EEEEELb1ELb0ELb0ELb0EEEvNS_9FwdParamsE)
        /*0140*/ 	.short	0x0210
        /*0142*/ 	.short	0x00e8


	//----- nvinfo : EIATTR_SW_WAR
	.align		4
.L_1992:
        /*0144*/ 	.byte	0x04, 0x36
        /*0146*/ 	.short	(.L_1994 - .L_1993)
.L_1993:
        /*0148*/ 	.word	0x00000008
.L_1994:


//--------------------- .nv.info._ZN10layer_norm13ln_fwd_kernelINS_13Kernel_traitsI13__nv_bfloat16S2_fS2_fjLj4096ELj1ELj1ELj4ELj16ENS_18Kernel_traits_baseILj4096ES2_S2_fS2_fjLj128EEEEELb1ELb0ELb0ELb1EEEvNS_9FwdParamsE --------------------------
	.section	.nv.info._ZN10layer_norm13ln_fwd_kernelINS_13Kernel_traitsI13__nv_bfloat16S2_fS2_fjLj4096ELj1ELj1ELj4ELj16ENS_18Kernel_traits_baseILj4096ES2_S2_fS2_fjLj128EEEEELb1ELb0ELb0ELb1EEEvNS_9FwdParamsE,"",@"SHT_CUDA_INFO"
	.sectionflags	@""
	.align	4


	//----- nvinfo : EIATTR_CUDA_API_VERSION
	.align		4
        /*0000*/ 	.byte	0x04, 0x37
        /*0002*/ 	.short	(.L_1996 - .L_1995)
.L_1995:
        /*0004*/ 	.word	0x00000082


	//----- nvinfo : EIATTR_KPARAM_INFO
	.align		4
.L_1996:
        /*0008*/ 	.byte	0x04, 0x17
        /*000a*/ 	.short	(.L_1998 - .L_1997)
.L_1997:
        /*000c*/ 	.word	0x00000000
        /*0010*/ 	.short	0x0000
        /*0012*/ 	.short	0x0000
        /*0014*/ 	.byte	0x00, 0xf0, 0xa1, 0x03


	//----- nvinfo : EIATTR_SPARSE_MMA_MASK
	.align		4
.L_1998:
        /*0018*/ 	.byte	0x03, 0x50
        /*001a*/ 	.short	0x0000


	//----- nvinfo : EIATTR_MAXREG_COUNT
	.align		4
        /*001c*/ 	.byte	0x03, 0x1b
        /*001e*/ 	.short	0x00ff


	//----- nvinfo : EIATTR_NUM_BARRIERS
	.align		4
        /*0020*/ 	.byte	0x02, 0x4c
        /*0022*/ 	.byte	0x01
	.zero		1


	//----- nvinfo : EIATTR_MERCURY_ISA_VERSION
	.align		4
        /*0024*/ 	.byte	0x03, 0x5f
        /*0026*/ 	.short	0x0101


	//----- nvinfo : EIATTR_COOP_GROUP_MASK_REGIDS
	.align		4
        /*0028*/ 	.byte	0x04, 0x29
        /*002a*/ 	.short	(.L_2000 - .L_1999)


	//   ....[0]....
.L_1999:
        /*002c*/ 	.word	0xffffffff


	//   ....[1]....
        /*0030*/ 	.word	0xffffffff


	//   ....[2]....
        /*0034*/ 	.word	0xffffffff


	//   ....[3]....
        /*0038*/ 	.word	0xffffffff


	//   ....[4]....
        /*003c*/ 	.word	0xffffffff


	//   ....[5]....
        /*0040*/ 	.word	0xffffffff


	//   ....[6]....
        /*0044*/ 	.word	0xffffffff


	//   ....[7]....
        /*0048*/ 	.word	0xffffffff


	//   ....[8]....
        /*004c*/ 	.word	0xffffffff


	//   ....[9]....
        /*0050*/ 	.word	0xffffffff


	//   ....[10]....
        /*0054*/ 	.word	0xffffffff


	//   ....[11]....
        /*0058*/ 	.word	0xffffffff


	//   ....[12]....
        /*005c*/ 	.word	0xffffffff


	//   ....[13]....
        /*0060*/ 	.word	0xffffffff


	//   ....[14]....
        /*0064*/ 	.word	0xffffffff


	//   ....[15]....
        /*0068*/ 	.word	0xffffffff


	//   ....[16]....
        /*006c*/ 	.word	0xffffffff


	//   ....[17]....
        /*0070*/ 	.word	0xffffffff


	//   ....[18]....
        /*0074*/ 	.word	0x0500007f


	//   ....[19]....
        /*0078*/ 	.word	0x0500007f


	//   ....[20]....
        /*007c*/ 	.word	0x0500007f


	//   ....[21]....
        /*0080*/ 	.word	0x0500007f


	//   ....[22]....
        /*0084*/ 	.word	0x0500007f


	//   ....[23]....
        /*0088*/ 	.word	0x0500007f


	//   ....[24]....
        /*008c*/ 	.word	0x0500007f


	//   ....[25]....
        /*0090*/ 	.word	0x0500007f


	//   ....[26]....
        /*0094*/ 	.word	0x0500007f


	//   ....[27]....
        /*0098*/ 	.word	0x0500007f


	//----- nvinfo : EIATTR_COOP_GROUP_INSTR_OFFSETS
	.align		4
.L_2000:
        /*009c*/ 	.byte	0x04, 0x28
        /*009e*/ 	.short	(.L_2002 - .L_2001)


	//   ....[0]....
.L_2001:
        /*00a0*/ 	.word	0x0000bfe0


	//   ....[1]....
        /*00a4*/ 	.word	0x0000c000


	//   ....[2]....
        /*00a8*/ 	.word	0x0000c020


	//   ....[3]....
        /*00ac*/ 	.word	0x0000c040


	//   ....[4]....
        /*00b0*/ 	.word	0x0000c060


	//   ....[5]....
        /*00b4*/ 	.word	0x0000c490


	//   ....[6]....
        /*00b8*/ 	.word	0x0000c4b0


	//   ....[7]....
        /*00bc*/ 	.word	0x0000c4d0


	//   ....[8]....
        /*00c0*/ 	.word	0x0000c4f0


	//   ....[9]....
        /*00c4*/ 	.word	0x0000c510


	//   ....[10]....
        /*00c8*/ 	.word	0x0000c680


	//   ....[11]....
        /*00cc*/ 	.word	0x0000c6e0


	//   ....[12]....
        /*00d0*/ 	.word	0x0000c700


	//   ....[13]....
        /*00d4*/ 	.word	0x0000c710


	//   ....[14]....
        /*00d8*/ 	.word	0x0000c7c0


	//   ....[15]....
        /*00dc*/ 	.word	0x0000c800


	//   ....[16]....
        /*00e0*/ 	.word	0x0000c870


	//   ....[17]....
        /*00e4*/ 	.word	0x0000c8c0


	//   ....[18]....
        /*00e8*/ 	.word	0x0000d1f0


	//   ....[19]....
        /*00ec*/ 	.word	0x0000d260


	//   ....[20]....
        /*00f0*/ 	.word	0x0000d2d0


	//   ....[21]....
        /*00f4*/ 	.word	0x0000d340


	//   ....[22]....
        /*00f8*/ 	.word	0x0000d3b0


	//   ....[23]....
        /*00fc*/ 	.word	0x0000d830


	//   ....[24]....
        /*0100*/ 	.word	0x0000d8a0


	//   ....[25]....
        /*0104*/ 	.word	0x0000d910


	//   ....[26]....
        /*0108*/ 	.word	0x0000d980


	//   ....[27]....
        /*010c*/ 	.word	0x0000d9f0


	//----- nvinfo : EIATTR_EXIT_INSTR_OFFSETS
	.align		4
.L_2002:
        /*0110*/ 	.byte	0x04, 0x1c
        /*0112*/ 	.short	(.L_2004 - .L_2003)


	//   ....[0]....
.L_2003:
        /*0114*/ 	.word	0x000005d0


	//   ....[1]....
        /*0118*/ 	.word	0x0000d190


	//----- nvinfo : EIATTR_MAX_THREADS
	.align		4
.L_2004:
        /*011c*/ 	.byte	0x04, 0x05
        /*011e*/ 	.short	(.L_2006 - .L_2005)
.L_2005:
        /*0120*/ 	.word	0x00000080
        /*0124*/ 	.word	0x00000001
        /*0128*/ 	.word	0x00000001


	//----- nvinfo : EIATTR_CRS_STACK_SIZE
	.align		4
.L_2006:
        /*012c*/ 	.byte	0x04, 0x1e
        /*012e*/ 	.short	(.L_2008 - .L_2007)
.L_2007:
        /*0130*/ 	.word	0x00000000


	//----- nvinfo : EIATTR_CBANK_PARAM_SIZE
	.align		4
.L_2008:
        /*0134*/ 	.byte	0x03, 0x19
        /*0136*/ 	.short	0x00e8


	//----- nvinfo : EIATTR_PARAM_CBANK
	.align		4
        /*0138*/ 	.byte	0x04, 0x0a
        /*013a*/ 	.short	(.L_2010 - .L_2009)
	.align		4
.L_2009:
        /*013c*/ 	.word	index@(.nv.constant0._ZN10layer_norm13ln_fwd_kernelINS_13Kernel_traitsI13__nv_bfloat16S2_fS2_fjLj4096ELj1ELj1ELj4ELj16ENS_18Kernel_traits_baseILj4096ES2_S2_fS2_fjLj128EEEEELb1ELb0ELb0ELb1EEEvNS_9FwdParamsE)
        /*0140*/ 	.short	0x0210
        /*0142*/ 	.short	0x00e8


	//----- nvinfo : EIATTR_SW_WAR
	.align		4
.L_2010:
        /*0144*/ 	.byte	0x04, 0x36
        /*0146*/ 	.short	(.L_2012 - .L_2011)
.L_2011:
        /*0148*/ 	.word	0x00000008
.L_2012:


//--------------------- .nv.info._ZN10layer_norm13ln_fwd_kernelINS_13Kernel_traitsI13__nv_bfloat16S2_fS2_fjLj4096ELj1ELj1ELj4ELj16ENS_18Kernel_traits_baseILj4096ES2_S2_fS2_fjLj128EEEEELb1ELb0ELb1ELb0EEEvNS_9FwdParamsE --------------------------
	.section	.nv.info._ZN10layer_norm13ln_fwd_kernelINS_13Kernel_traitsI13__nv_bfloat16S2_fS2_fjLj4096ELj1ELj1ELj4ELj16ENS_18Kernel_traits_baseILj4096ES2_S2_fS2_fjLj128EEEEELb1ELb0ELb1ELb0EEEvNS_9FwdParamsE,"",@"SHT_CUDA_INFO"
	.sectionflags	@""
	.align	4


	//----- nvinfo : EIATTR_CUDA_API_VERSION
	.align		4
        /*0000*/ 	.byte	0x04, 0x37
        /*0002*/ 	.short	(.L_2014 - .L_2013)
.L_2013:
        /*0004*/ 	.word	0x00000082


	//----- nvinfo : EIATTR_KPARAM_INFO
	.align		4
.L_2014:
        /*0008*/ 	.byte	0x04, 0x17
        /*000a*/ 	.short	(.L_2016 - .L_2015)
.L_2015:
        /*000c*/ 	.word	0x00000000
        /*0010*/ 	.short	0x0000
        /*0012*/ 	.short	0x0000
        /*0014*/ 	.byte	0x00, 0xf0, 0xa1, 0x03


	//----- nvinfo : EIATTR_SPARSE_MMA_MASK
	.align		4
.L_2016:
        /*0018*/ 	.byte	0x03, 0x50
        /*001a*/ 	.short	0x0000


	//----- nvinfo : EIATTR_MAXREG_COUNT
	.align		4
        /*001c*/ 	.byte	0x03, 0x1b
        /*001e*/ 	.short	0x00ff


	//----- nvinfo : EIATTR_NUM_BARRIERS
	.align		4
        /*0020*/ 	.byte	0x02, 0x4c
        /*0022*/ 	.byte	0x01
	.zero		1


	//----- nvinfo : EIATTR_MERCURY_ISA_VERSION
	.align		4
        /*0024*/ 	.byte	0x03, 0x5f
        /*0026*/ 	.short	0x0101


	//----- nvinfo : EIATTR_COOP_GROUP_MASK_REGIDS
	.align		4
        /*0028*/ 	.byte	0x04, 0x29
        /*002a*/ 	.short	(.L_2018 - .L_2017)


	//   ....[0]....
.L_2017:
        /*002c*/ 	.word	0xffffffff


	//   ....[1]....
        /*0030*/ 	.word	0xffffffff


	//   ....[2]....
        /*0034*/ 	.word	0xffffffff


	//   ....[3]....
        /*0038*/ 	.word	0xffffffff


	//   ....[4]....
        /*003c*/ 	.word	0xffffffff


	//   ....[5]....
        /*0040*/ 	.word	0xffffffff


	//   ....[6]....
        /*0044*/ 	.word	0xffffffff


	//   ....[7]....
        /*0048*/ 	.word	0xffffffff


	//   ....[8]....
        /*004c*/ 	.word	0xffffffff


	//   ....[9]....
        /*0050*/ 	.word	0xffffffff


	//   ....[10]....
        /*0054*/ 	.word	0xffffffff


	//   ....[11]....
        /*0058*/ 	.word	0xffffffff


	//   ....[12]....
        /*005c*/ 	.word	0xffffffff


	//   ....[13]....
        /*0060*/ 	.word	0xffffffff


	//   ....[14]....
        /*0064*/ 	.word	0xffffffff


	//   ....[15]....
        /*0068*/ 	.word	0xffffffff


	//   ....[16]....
        /*006c*/ 	.word	0xffffffff


	//   ....[17]....
        /*0070*/ 	.word	0xffffffff


	//   ....[18]....
        /*0074*/ 	.word	0x0500008f


	//   ....[19]....
        /*0078*/ 	.word	0x0500008f


	//   ....[20]....
        /*007c*/ 	.word	0x0500008f


	//   ....[21]....
        /*0080*/ 	.word	0x0500008f


	//   ....[22]....
        /*0084*/ 	.word	0x0500008f


	//   ....[23]....
        /*0088*/ 	.word	0x0500008f


	//   ....[24]....
        /*008c*/ 	.word	0x0500008f


	//   ....[25]....
        /*0090*/ 	.word	0x0500008f


	//   ....[26]....
        /*0094*/ 	.word	0x0500008f


	//   ....[27]....
        /*0098*/ 	.word	0x0500008f


	//----- nvinfo : EIATTR_COOP_GROUP_INSTR_OFFSETS
	.align		4
.L_2018:
        /*009c*/ 	.byte	0x04, 0x28
        /*009e*/ 	.short	(.L_2020 - .L_2019)


	//   ....[0]....
.L_2019:
        /*00a0*/ 	.word	0x0000db60


	//   ....[1]....
        /*00a4*/ 	.word	0x0000db80


	//   ....[2]....
        /*00a8*/ 	.word	0x0000dba0


	//   ....[3]....
        /*00ac*/ 	.word	0x0000dbc0


	//   ....[4]....
        /*00b0*/ 	.word	0x0000dbe0


	//   ....[5]....
        /*00b4*/ 	.word	0x0000e020


	//   ....[6]....
        /*00b8*/ 	.word	0x0000e040


	//   ....[7]....
        /*00bc*/ 	.word	0x0000e060


	//   ....[8]....
        /*00c0*/ 	.word	0x0000e080


	//   ....[9]....
        /*00c4*/ 	.word	0x0000e0a0


	//   ....[10]....
        /*00c8*/ 	.word	0x0000e1f0


	//   ....[11]....
        /*00cc*/ 	.word	0x0000e280


	//   ....[12]....
        /*00d0*/ 	.word	0x0000e2f0


	//   ....[13]....
        /*00d4*/ 	.word	0x0000e300


	//   ....[14]....
        /*00d8*/ 	.word	0x0000e380


	//   ....[15]....
        /*00dc*/ 	.word	0x0000e3b0


	//   ....[16]....
        /*00e0*/ 	.word	0x0000e450


	//   ....[17]....
        /*00e4*/ 	.word	0x0000e480


	//   ....[18]....
        /*00e8*/ 	.word	0x0000ef50


	//   ....[19]....
        /*00ec*/ 	.word	0x0000efc0


	//   ....[20]....
        /*00f0*/ 	.word	0x0000f030


	//   ....[21]....
        /*00f4*/ 	.word	0x0000f0a0


	//   ....[22]....
        /*00f8*/ 	.word	0x0000f110


	//   ....[23]....
        /*00fc*/ 	.word	0x0000f5a0


	//   ....[24]....
        /*0100*/ 	.word	0x0000f610


	//   ....[25]....
        /*0104*/ 	.word	0x0000f680


	//   ....[26]....
        /*0108*/ 	.word	0x0000f6f0


	//   ....[27]....
        /*010c*/ 	.word	0x0000f760


	//----- nvinfo : EIATTR_EXIT_INSTR_OFFSETS
	.align		4
.L_2020:
        /*0110*/ 	.byte	0x04, 0x1c
        /*0112*/ 	.short	(.L_2022 - .L_2021)


	//   ....[0]....
.L_2021:
        /*0114*/ 	.word	0x00000a50


	//   ....[1]....
        /*0118*/ 	.word	0x0000eef0


	//----- nvinfo : EIATTR_MAX_THREADS
	.align		4
.L_2022:
        /*011c*/ 	.byte	0x04, 0x05
        /*011e*/ 	.short	(.L_2024 - .L_2023)
.L_2023:
        /*0120*/ 	.word	0x00000080
        /*0124*/ 	.word	0x00000001
        /*0128*/ 	.word	0x00000001


	//----- nvinfo : EIATTR_CRS_STACK_SIZE
	.align		4
.L_2024:
        /*012c*/ 	.byte	0x04, 0x1e
        /*012e*/ 	.short	(.L_2026 - .L_2025)
.L_2025:
        /*0130*/ 	.word	0x00000000


	//----- nvinfo : EIATTR_CBANK_PARAM_SIZE
	.align		4
.L_2026:
        /*0134*/ 	.byte	0x03, 0x19
        /*0136*/ 	.short	0x00e8


	//----- nvinfo : EIATTR_PARAM_CBANK
	.align		4
        /*0138*/ 	.byte	0x04, 0x0a
        /*013a*/ 	.short	(.L_2028 - .L_2027)
	.align		4
.L_2027:
        /*013c*/ 	.word	index@(.nv.constant0._ZN10layer_norm13ln_fwd_kernelINS_13Kernel_traitsI13__nv_bfloat16S2_fS2_fjLj4096ELj1ELj1ELj4ELj16ENS_18Kernel_traits_baseILj4096ES2_S2_fS2_fjLj128EEEEELb1ELb0ELb1ELb0EEEvNS_9FwdParamsE)
        /*0140*/ 	.short	0x0210
        /*0142*/ 	.short	0x00e8


	//----- nvinfo : EIATTR_SW_WAR
	.align		4
.L_2028:
        /*0144*/ 	.byte	0x04, 0x36
        /*0146*/ 	.short	(.L_2030 - .L_2029)
.L_2029:
        /*0148*/ 	.word	0x00000008
.L_2030:


//--------------------- .nv.info._ZN10layer_norm13ln_fwd_kernelINS_13Kernel_traitsI13__nv_bfloat16S2_fS2_fjLj4096ELj1ELj1ELj4ELj16ENS_18Kernel_traits_baseILj4096ES2_S2_fS2_fjLj128EEEEELb1ELb0ELb1ELb1EEEvNS_9FwdParamsE --------------------------
	.section	.nv.info._ZN10layer_norm13ln_fwd_kernelINS_13Kernel_traitsI13__nv_bfloat16S2_fS2_fjLj4096ELj1ELj1ELj4ELj16ENS_18Kernel_traits_baseILj4096ES2_S2_fS2_fjLj128EEEEELb1ELb0ELb1ELb1EEEvNS_9FwdParamsE,"",@"SHT_CUDA_INFO"
	.sectionflags	@""
	.align	4


	//----- nvinfo : EIATTR_CUDA_API_VERSION
	.align		4
        /*0000*/ 	.byte	0x04, 0x37
        /*0002*/ 	.short	(.L_2032 - .L_2031)
.L_2031:
        /*0004*/ 	.word	0x00000082


	//----- nvinfo : EIATTR_KPARAM_INFO
	.align		4
.L_2032:
        /*0008*/ 	.byte	0x04, 0x17
        /*000a*/ 	.short	(.L_2034 - .L_2033)
.L_2033:
        /*000c*/ 	.word	0x00000000
        /*0010*/ 	.short	0x0000
        /*0012*/ 	.short	0x0000
        /*0014*/ 	.byte	0x00, 0xf0, 0xa1, 0x03


	//----- nvinfo : EIATTR_SPARSE_MMA_MASK
	.align		4
.L_2034:
        /*0018*/ 	.byte	0x03, 0x50
        /*001a*/ 	.short	0x0000


	//----- nvinfo : EIATTR_MAXREG_COUNT
	.align		4
        /*001c*/ 	.byte	0x03, 0x1b
        /*001e*/ 	.short	0x00ff


	//----- nvinfo : EIATTR_NUM_BARRIERS
	.align		4
        /*0020*/ 	.byte	0x02, 0x4c
        /*0022*/ 	.byte	0x01
	.zero		1


	//----- nvinfo : EIATTR_MERCURY_ISA_VERSION
	.align		4
        /*0024*/ 	.byte	0x03, 0x5f
        /*0026*/ 	.short	0x0101


	//----- nvinfo : EIATTR_COOP_GROUP_MASK_REGIDS
	.align		4
        /*0028*/ 	.byte	0x04, 0x29
        /*002a*/ 	.short	(.L_2036 - .L_2035)


	//   ....[0]....
.L_2035:
        /*002c*/ 	.word	0xffffffff


	//   ....[1]....
        /*0030*/ 	.word	0xffffffff


	//   ....[2]....
        /*0034*/ 	.word	0xffffffff


	//   ....[3]....
        /*0038*/ 	.word	0xffffffff


	//   ....[4]....
        /*003c*/ 	.word	0xffffffff


	//   ....[5]....
        /*0040*/ 	.word	0xffffffff


	//   ....[6]....
        /*0044*/ 	.word	0xffffffff


	//   ....[7]....
        /*0048*/ 	.word	0xffffffff


	//   ....[8]....
        /*004c*/ 	.word	0xffffffff


	//   ....[9]....
        /*0050*/ 	.word	0xffffffff


	//   ....[10]....
        /*0054*/ 	.word	0xffffffff


	//   ....[11]....
        /*0058*/ 	.word	0xffffffff


	//   ....[12]....
        /*005c*/ 	.word	0xffffffff


	//   ....[13]....
        /*0060*/ 	.word	0xffffffff


	//   ....[14]....
        /*0064*/ 	.word	0xffffffff


	//   ....[15]....
        /*0068*/ 	.word	0xffffffff


	//   ....[16]....
        /*006c*/ 	.word	0xffffffff


	//   ....[17]....
        /*0070*/ 	.word	0xffffffff


	//   ....[18]....
        /*0074*/ 	.word	0x05000075


	//   ....[19]....
        /*0078*/ 	.word	0x05000075


	//   ....[20]....
        /*007c*/ 	.word	0x05000075


	//   ....[21]....
        /*0080*/ 	.word	0x05000075


	//   ....[22]....
        /*0084*/ 	.word	0x05000075


	//   ....[23]....
        /*0088*/ 	.word	0x05000075


	//   ....[24]....
        /*008c*/ 	.word	0x05000075


	//   ....[25]....
        /*0090*/ 	.word	0x05000075


	//   ....[26]....
        /*0094*/ 	.word	0x05000075


	//   ....[27]....
        /*0098*/ 	.word	0x05000075


	//----- nvinfo : EIATTR_COOP_GROUP_INSTR_OFFSETS
	.align		4
.L_2036:
        /*009c*/ 	.byte	0x04, 0x28
        /*009e*/ 	.short	(.L_2038 - .L_2037)


	//   ....[0]....
.L_2037:
        /*00a0*/ 	.word	0x0000d280


	//   ....[1]....
        /*00a4*/ 	.word	0x0000d2a0


	//   ....[2]....
        /*00a8*/ 	.word	0x0000d2c0


	//   ....[3]....
        /*00ac*/ 	.word	0x0000d2e0


	//   ....[4]....
        /*00b0*/ 	.word	0x0000d300


	//   ....[5]....
        /*00b4*/ 	.word	0x0000d730


	//   ....[6]....
        /*00b8*/ 	.word	0x0000d750


	//   ....[7]....
        /*00bc*/ 	.word	0x0000d770


	//   ....[8]....
        /*00c0*/ 	.word	0x0000d790


	//   ....[9]....
        /*00c4*/ 	.word	0x0000d7b0


	//   ....[10]....
        /*00c8*/ 	.word	0x0000d8e0


	//   ....[11]....
        /*00cc*/ 	.word	0x0000d950


	//   ....[12]....
        /*00d0*/ 	.word	0x0000d9b0


	//   ....[13]....
        /*00d4*/ 	.word	0x0000d9f0


	//   ....[14]....
        /*00d8*/ 	.word	0x0000da50


	//   ....[15]....
        /*00dc*/ 	.word	0x0000daf0


	//   ....[16]....
        /*00e0*/ 	.word	0x0000db50


	//   ....[17]....
        /*00e4*/ 	.word	0x0000db60


	//   ....[18]....
        /*00e8*/ 	.word	0x0000e830


	//   ....[19]....
        /*00ec*/ 	.word	0x0000e890


	//   ....[20]....
        /*00f0*/ 	.word	0x0000e8f0


	//   ....[21]....
        /*00f4*/ 	.word	0x0000e950


	//   ....[22]....
        /*00f8*/ 	.word	0x0000e9b0


	//   ....[23]....
        /*00fc*/ 	.word	0x0000ee20


	//   ....[24]....
        /*0100*/ 	.word	0x0000ee80


	//   ....[25]....
        /*0104*/ 	.word	0x0000eee0


	//   ....[26]....
        /*0108*/ 	.word	0x0000ef40


	//   ....[27]....
        /*010c*/ 	.word	0x0000ef90


	//----- nvinfo : EIATTR_EXIT_INSTR_OFFSETS
	.align		4
.L_2038:
        /*0110*/ 	.byte	0x04, 0x1c
        /*0112*/ 	.short	(.L_2040 - .L_2039)


	//   ....[0]....
.L_2039:
        /*0114*/ 	.word	0x000005d0


	//   ....[1]....
        /*0118*/ 	.word	0x0000e7e0


	//----- nvinfo : EIATTR_MAX_THREADS
	.align		4
.L_2040:
        /*011c*/ 	.byte	0x04, 0x05
        /*011e*/ 	.short	(.L_2042 - .L_2041)
.L_2041:
        /*0120*/ 	.word	0x00000080
        /*0124*/ 	.word	0x00000001
        /*0128*/ 	.word	0x00000001


	//----- nvinfo : EIATTR_CRS_STACK_SIZE
	.align		4
.L_2042:
        /*012c*/ 	.byte	0x04, 0x1e
        /*012e*/ 	.short	(.L_2044 - .L_2043)
.L_2043:
        /*0130*/ 	.word	0x00000000


	//----- nvinfo : EIATTR_CBANK_PARAM_SIZE
	.align		4
.L_2044:
        /*0134*/ 	.byte	0x03, 0x19
        /*0136*/ 	.short	0x00e8


	//----- nvinfo : EIATTR_PARAM_CBANK
	.align		4
        /*0138*/ 	.byte	0x04, 0x0a
        /*013a*/ 	.short	(.L_2046 - .L_2045)
	.align		4
.L_2045:
        /*013c*/ 	.word	index@(.nv.constant0._ZN10layer_norm13ln_fwd_kernelINS_13Kernel_traitsI13__nv_bfloat16S2_fS2_fjLj4096ELj1ELj1ELj4ELj16ENS_18Kernel_traits_baseILj4096ES2_S2_fS2_fjLj128EEEEELb1ELb0ELb1ELb1EEEvNS_9FwdParamsE)
        /*0140*/ 	.short	0x0210
        /*0142*/ 	.short	0x00e8


	//----- nvinfo : EIATTR_SW_WAR
	.align		4
.L_2046:
        /*0144*/ 	.byte	0x04, 0x36
        /*0146*/ 	.short	(.L_2048 - .L_2047)
.L_2047:
        /*0148*/ 	.word	0x00000008
.L_2048:


//--------------------- .nv.info._ZN10layer_norm13ln_fwd_kernelINS_13Kernel_traitsI13__nv_bfloat16S2_fS2_fjLj4096ELj1ELj1ELj4ELj16ENS_18Kernel_traits_baseILj4096ES2_S2_fS2_fjLj128EEEEELb1ELb1ELb0ELb0EEEvNS_9FwdParamsE --------------------------
	.section	.nv.info._ZN10layer_norm13ln_fwd_kernelINS_13Kernel_traitsI13__nv_bfloat16S2_fS2_fjLj4096ELj1ELj1ELj4ELj16ENS_18Kernel_traits_baseILj4096ES2_S2_fS2_fjLj128EEEEELb1ELb1ELb0ELb0EEEvNS_9FwdParamsE,"",@"SHT_CUDA_INFO"
	.sectionflags	@""
	.align	4


	//----- nvinfo : EIATTR_CUDA_API_VERSION
	.align		4
        /*0000*/ 	.byte	0x04, 0x37
        /*0002*/ 	.short	(.L_2050 - .L_2049)
.L_2049:
        /*0004*/ 	.word	0x00000082


	//----- nvinfo : EIATTR_KPARAM_INFO
	.align		4
.L_2050:
        /*0008*/ 	.byte	0x04, 0x17
        /*000a*/ 	.short	(.L_2052 - .L_2051)
.L_2051:
        /*000c*/ 	.word	0x00000000
        /*0010*/ 	.short	0x0000
        /*0012*/ 	.short	0x0000
        /*0014*/ 	.byte	0x00, 0xf0, 0xa1, 0x03


	//----- nvinfo : EIATTR_SPARSE_MMA_MASK
	.align		4
.L_2052:
        /*0018*/ 	.byte	0x03, 0x50
        /*001a*/ 	.short	0x0000


	//----- nvinfo : EIATTR_MAXREG_COUNT
	.align		4
        /*001c*/ 	.byte	0x03, 0x1b
        /*001e*/ 	.short	0x00ff


	//----- nvinfo : EIATTR_NUM_BARRIERS
	.align		4
        /*0020*/ 	.byte	0x02, 0x4c
        /*0022*/ 	.byte	0x01
	.zero		1


	//----- nvinfo : EIATTR_MERCURY_ISA_VERSION
	.align		4
        /*0024*/ 	.byte	0x03, 0x5f
        /*0026*/ 	.short	0x0101


	//----- nvinfo : EIATTR_COOP_GROUP_MASK_REGIDS
	.align		4
        /*0028*/ 	.byte	0x04, 0x29
        /*002a*/ 	.short	(.L_2054 - .L_2053)


	//   ....[0]....
.L_2053:
        /*002c*/ 	.word	0xffffffff


	//   ....[1]....
        /*0030*/ 	.word	0xffffffff


	//   ....[2]....
        /*0034*/ 	.word	0xffffffff


	//   ....[3]....
        /*0038*/ 	.word	0xffffffff


	//   ....[4]....
        /*003c*/ 	.word	0xffffffff


	//   ....[5]....
        /*0040*/ 	.word	0xffffffff


	//   ....[6]....
        /*0044*/ 	.word	0xffffffff


	//   ....[7]....
        /*0048*/ 	.word	0xffffffff


	//   ....[8]....
        /*004c*/ 	.word	0xffffffff


	//   ....[9]....
        /*0050*/ 	.word	0xffffffff


	//   ....[10]....
        /*0054*/ 	.word	0xffffffff


	//   ....[11]....
        /*0058*/ 	.word	0xffffffff


	//   ....[12]....
        /*005c*/ 	.word	0xffffffff


	//   ....[13]....
        /*0060*/ 	.word	0xffffffff


	//   ....[14]....
        /*0064*/ 	.word	0xffffffff


	//   ....[15]....
        /*0068*/ 	.word	0xffffffff


	//   ....[16]....
        /*006c*/ 	.word	0xffffffff


	//   ....[17]....
        /*0070*/ 	.word	0xffffffff


	//   ....[18]....
        /*0074*/ 	.word	0x050000a2


	//   ....[19]....
        /*0078*/ 	.word	0x050000a2


	//   ....[20]....
        /*007c*/ 	.word	0x050000a2


	//   ....[21]....
        /*0080*/ 	.word	0x050000a2


	//   ....[22]....
        /*0084*/ 	.word	0x050000a2


	//   ....[23]....
        /*0088*/ 	.word	0x050000a2


	//   ....[24]....
        /*008c*/ 	.word	0x050000a2


	//   ....[25]....
        /*0090*/ 	.word	0x050000a2


	//   ....[26]....
        /*0094*/ 	.word	0x050000a2


	//   ....[27]....
        /*0098*/ 	.word	0x050000a2


	//----- nvinfo : EIATTR_COOP_GROUP_INSTR_OFFSETS
	.align		4
.L_2054:
        /*009c*/ 	.byte	0x04, 0x28
        /*009e*/ 	.short	(.L_2056 - .L_2055)


	//   ....[0]....
.L_2055:
        /*00a0*/ 	.word	0x0000d0f0


	//   ....[1]....
        /*00a4*/ 	.word	0x0000d110


	//   ....[2]....
        /*00a8*/ 	.word	0x0000d130


	//   ....[3]....
        /*00ac*/ 	.word	0x0000d150


	//   ....[4]....
        /*00b0*/ 	.word	0x0000d170


	//   ....[5]....
        /*00b4*/ 	.word	0x0000d5b0


	//   ....[6]....
        /*00b8*/ 	.word	0x0000d5d0


	//   ....[7]....
        /*00bc*/ 	.word	0x0000d5f0


	//   ....[8]....
        /*00c0*/ 	.word	0x0000d610


	//   ....[9]....
        /*00c4*/ 	.word	0x0000d630


	//   ....[10]....
        /*00c8*/ 	.word	0x0000d770


	//   ....[11]....
        /*00cc*/ 	.word	0x0000d810


	//   ....[12]....
        /*00d0*/ 	.word	0x0000d820


	//   ....[13]....
        /*00d4*/ 	.word	0x0000d8a0


	//   ....[14]....
        /*00d8*/ 	.word	0x0000d8e0


	//   ....[15]....
        /*00dc*/ 	.word	0x0000d8f0


	//   ....[16]....
        /*00e0*/ 	.word	0x0000d9e0


	//   ....[17]....
        /*00e4*/ 	.word	0x0000da00


	//   ....[18]....
        /*00e8*/ 	.word	0x0000e430


	//   ....[19]....
        /*00ec*/ 	.word	0x0000e490


	//   ....[20]....
        /*00f0*/ 	.word	0x0000e4f0


	//   ....[21]....
        /*00f4*/ 	.word	0x0000e550


	//   ....[22]....
        /*00f8*/ 	.word	0x0000e5b0


	//   ....[23]....
        /*00fc*/ 	.word	0x0000ea30


	//   ....[24]....
        /*0100*/ 	.word	0x0000ea80


	//   ....[25]....
        /*0104*/ 	.word	0x0000eae0


	//   ....[26]....
        /*0108*/ 	.word	0x0000eb40


	//   ....[27]....
        /*010c*/ 	.word	0x0000eba0


	//----- nvinfo : EIATTR_EXIT_INSTR_OFFSETS
	.align		4
.L_2056:
        /*0110*/ 	.byte	0x04, 0x1c
        /*0112*/ 	.short	(.L_2058 - .L_2057)


	//   ....[0]....
.L_2057:
        /*0114*/ 	.word	0x00000ca0


	//   ....[1]....
        /*0118*/ 	.word	0x0000e3e0


	//----- nvinfo : EIATTR_MAX_THREADS
	.align		4
.L_2058:
        /*011c*/ 	.byte	0x04, 0x05
        /*011e*/ 	.short	(.L_2060 - .L_2059)
.L_2059:
        /*0120*/ 	.word	0x00000080
        /*0124*/ 	.word	0x00000001
        /*0128*/ 	.word	0x00000001


	//----- nvinfo : EIATTR_CRS_STACK_SIZE
	.align		4
.L_2060:
        /*012c*/ 	.byte	0x04, 0x1e
        /*012e*/ 	.short	(.L_2062 - .L_2061)
.L_2061:
        /*0130*/ 	.word	0x00000000


	//----- nvinfo : EIATTR_CBANK_PARAM_SIZE
	.align		4
.L_2062:
        /*0134*/ 	.byte	0x03, 0x19
        /*0136*/ 	.short	0x00e8


	//----- nvinfo : EIATTR_PARAM_CBANK
	.align		4
        /*0138*/ 	.byte	0x04, 0x0a
        /*013a*/ 	.short	(.L_2064 - .L_2063)
	.align		4
.L_2063:
        /*013c*/ 	.word	index@(.nv.constant0._ZN10layer_norm13ln_fwd_kernelINS_13Kernel_traitsI13__nv_bfloat16S2_fS2_fjLj4096ELj1ELj1ELj4ELj16ENS_18Kernel_traits_baseILj4096ES2_S2_fS2_fjLj128EEEEELb1ELb1ELb0ELb0EEEvNS_9FwdParamsE)
        /*0140*/ 	.short	0x0210
        /*0142*/ 	.short	0x00e8


	//----- nvinfo : EIATTR_SW_WAR
	.align		4
.L_2064:
        /*0144*/ 	.byte	0x04, 0x36
        /*0146*/ 	.short	(.L_2066 - .L_2065)
.L_2065:
        /*0148*/ 	.word	0x00000008
.L_2066:


//--------------------- .nv.info._ZN10layer_norm13ln_fwd_kernelINS_13Kernel_traitsI13__nv_bfloat16S2_fS2_fjLj4096ELj1ELj1ELj4ELj16ENS_18Kernel_traits_baseILj4096ES2_S2_fS2_fjLj128EEEEELb1ELb1ELb0ELb1EEEvNS_9FwdParamsE --------------------------
	.section	.nv.info._ZN10layer_norm13ln_fwd_kernelINS_13Kernel_traitsI13__nv_bfloat16S2_fS2_fjLj4096ELj1ELj1ELj4ELj16ENS_18Kernel_traits_baseILj4096ES2_S2_fS2_fjLj128EEEEELb1ELb1ELb0ELb1EEEvNS_9FwdParamsE,"",@"SHT_CUDA_INFO"
	.sectionflags	@""
	.align	4


	//----- nvinfo : EIATTR_CUDA_API_VERSION
	.align		4
        /*0000*/ 	.byte	0x04, 0x37
        /*0002*/ 	.short	(.L_2068 - .L_2067)
.L_2067:
        /*0004*/ 	.word	0x00000082


	//----- nvinfo : EIATTR_KPARAM_INFO
	.align		4
.L_2068:
        /*0008*/ 	.byte	0x04, 0x17
        /*000a*/ 	.short	(.L_2070 - .L_2069)
.L_2069:
        /*000c*/ 	.word	0x00000000
        /*0010*/ 	.short	0x0000
        /*0012*/ 	.short	0x0000
        /*0014*/ 	.byte	0x00, 0xf0, 0xa1, 0x03


	//----- nvinfo : EIATTR_SPARSE_MMA_MASK
	.align		4
.L_2070:
        /*0018*/ 	.byte	0x03, 0x50
        /*001a*/ 	.short	0x0000


	//----- nvinfo : EIATTR_MAXREG_COUNT
	.align		4
        /*001c*/ 	.byte	0x03, 0x1b
        /*001e*/ 	.short	0x00ff


	//----- nvinfo : EIATTR_NUM_BARRIERS
	.align		4
        /*0020*/ 	.byte	0x02, 0x4c
        /*0022*/ 	.byte	0x01
	.zero		1


	//----- nvinfo : EIATTR_MERCURY_ISA_VERSION
	.align		4
        /*0024*/ 	.byte	0x03, 0x5f
        /*0026*/ 	.short	0x0101


	//----- nvinfo : EIATTR_COOP_GROUP_MASK_REGIDS
	.align		4
        /*0028*/ 	.byte	0x04, 0x29
        /*002a*/ 	.short	(.L_2072 - .L_2071)


	//   ....[0]....
.L_2071:
        /*002c*/ 	.word	0xffffffff


	//   ....[1]....
        /*0030*/ 	.word	0xffffffff


	//   ....[2]....
        /*0034*/ 	.word	0xffffffff


	//   ....[3]....
        /*0038*/ 	.word	0xffffffff


	//   ....[4]....
        /*003c*/ 	.word	0xffffffff


	//   ....[5]....
        /*0040*/ 	.word	0xffffffff


	//   ....[6]....
        /*0044*/ 	.word	0xffffffff


	//   ....[7]....
        /*0048*/ 	.word	0xffffffff


	//   ....[8]....
        /*004c*/ 	.word	0xffffffff


	//   ....[9]....
        /*0050*/ 	.word	0xffffffff


	//   ....[10]....
        /*0054*/ 	.word	0xffffffff


	//   ....[11]....
        /*0058*/ 	.word	0xffffffff


	//   ....[12]....
        /*005c*/ 	.word	0xffffffff


	//   ....[13]....
        /*0060*/ 	.word	0xffffffff


	//   ....[14]....
        /*0064*/ 	.word	0xffffffff


	//   ....[15]....
        /*0068*/ 	.word	0xffffffff


	//   ....[16]....
        /*006c*/ 	.word	0xffffffff


	//   ....[17]....
        /*0070*/ 	.word	0xffffffff


	//   ....[18]....
        /*0074*/ 	.word	0x05000095


	//   ....[19]....
        /*0078*/ 	.word	0x05000095


	//   ....[20]....
        /*007c*/ 	.word	0x05000095


	//   ....[21]....
        /*0080*/ 	.word	0x05000095


	//   ....[22]....
        /*0084*/ 	.word	0x05000095


	//   ....[23]....
        /*0088*/ 	.word	0x05000095


	//   ....[24]....
        /*008c*/ 	.word	0x05000095


	//   ....[25]....
        /*0090*/ 	.word	0x05000095


	//   ....[26]....
        /*0094*/ 	.word	0x05000095


	//   ....[27]....
        /*0098*/ 	.word	0x05000095


	//----- nvinfo : EIATTR_COOP_GROUP_INSTR_OFFSETS
	.align		4
.L_2072:
        /*009c*/ 	.byte	0x04, 0x28
        /*009e*/ 	.short	(.L_2074 - .L_2073)


	//   ....[0]....
.L_2073:
        /*00a0*/ 	.word	0x0000c940


	//   ....[1]....
        /*00a4*/ 	.word	0x0000c960


	//   ....[2]....
        /*00a8*/ 	.word	0x0000c980


	//   ....[3]....
        /*00ac*/ 	.word	0x0000c9a0


	//   ....[4]....
        /*00b0*/ 	.word	0x0000c9c0


	//   ....[5]....
        /*00b4*/ 	.word	0x0000cdf0


	//   ....[6]....
        /*00b8*/ 	.word	0x0000ce10


	//   ....[7]....
        /*00bc*/ 	.word	0x0000ce30


	//   ....[8]....
        /*00c0*/ 	.word	0x0000ce50


	//   ....[9]....
        /*00c4*/ 	.word	0x0000ce70


	//   ....[10]....
        /*00c8*/ 	.word	0x0000cfd0


	//   ....[11]....
        /*00cc*/ 	.word	0x0000d030


	//   ....[12]....
        /*00d0*/ 	.word	0x0000d060


	//   ....[13]....
        /*00d4*/ 	.word	0x0000d070


	//   ....[14]....
        /*00d8*/ 	.word	0x0000d120


	//   ....[15]....
        /*00dc*/ 	.word	0x0000d160


	//   ....[16]....
        /*00e0*/ 	.word	0x0000d1d0


	//   ....[17]....
        /*00e4*/ 	.word	0x0000d220


	//   ....[18]....
        /*00e8*/ 	.word	0x0000db40


	//   ....[19]....
        /*00ec*/ 	.word	0x0000dbb0


	//   ....[20]....
        /*00f0*/ 	.word	0x0000dc20


	//   ....[21]....
        /*00f4*/ 	.word	0x0000dc90


	//   ....[22]....
        /*00f8*/ 	.word	0x0000dd00


	//   ....[23]....
        /*00fc*/ 	.word	0x0000e180


	//   ....[24]....
        /*0100*/ 	.word	0x0000e1f0


	//   ....[25]....
        /*0104*/ 	.word	0x0000e260


	//   ....[26]....
        /*0108*/ 	.word	0x0000e2d0


	//   ....[27]....
        /*010c*/ 	.word	0x0000e340


	//----- nvinfo : EIATTR_EXIT_INSTR_OFFSETS
	.align		4
.L_2074:
        /*0110*/ 	.byte	0x04, 0x1c
        /*0112*/ 	.short	(.L_2076 - .L_2075)


	//   ....[0]....
.L_2075:
        /*0114*/ 	.word	0x00000610


	//   ....[1]....
        /*0118*/ 	.word	0x0000dae0


	//----- nvinfo : EIATTR_MAX_THREADS
	.align		4
.L_2076:
        /*011c*/ 	.byte	0x04, 0x05
        /*011e*/ 	.short	(.L_2078 - .L_2077)
.L_2077:
        /*0120*/ 	.word	0x00000080
        /*0124*/ 	.word	0x00000001
        /*0128*/ 	.word	0x00000001


	//----- nvinfo : EIATTR_CRS_STACK_SIZE
	.align		4
.L_2078:
        /*012c*/ 	.byte	0x04, 0x1e
        /*012e*/ 	.short	(.L_2080 - .L_2079)
.L_2079:
        /*0130*/ 	.word	0x00000000


	//----- nvinfo : EIATTR_CBANK_PARAM_SIZE
	.align		4
.L_2080:
        /*0134*/ 	.byte	0x03, 0x19
        /*0136*/ 	.short	0x00e8


	//----- nvinfo : EIATTR_PARAM_CBANK
	.align		4
        /*0138*/ 	.byte	0x04, 0x0a
        /*013a*/ 	.short	(.L_2082 - .L_2081)
	.align		4
.L_2081:
        /*013c*/ 	.word	index@(.nv.constant0._ZN10layer_norm13ln_fwd_kernelINS_13Kernel_traitsI13__nv_bfloat16S2_fS2_fjLj4096ELj1ELj1ELj4ELj16ENS_18Kernel_traits_baseILj4096ES2_S2_fS2_fjLj128EEEEELb1ELb1ELb0ELb1EEEvNS_9FwdParamsE)
        /*0140*/ 	.short	0x0210
        /*0142*/ 	.short	0x00e8


	//----- nvinfo : EIATTR_SW_WAR
	.align		4
.L_2082:
        /*0144*/ 	.byte	0x04, 0x36
        /*0146*/ 	.short	(.L_2084 - .L_2083)
.L_2083:
        /*0148*/ 	.word	0x00000008
.L_2084:


//--------------------- .nv.info._ZN10layer_norm13ln_fwd_kernelINS_13Kernel_traitsI13__nv_bfloat16S2_fS2_fjLj4096ELj1ELj1ELj4ELj16ENS_18Kernel_traits_baseILj4096ES2_S2_fS2_fjLj128EEEEELb1ELb1ELb1ELb0EEEvNS_9FwdParamsE --------------------------
	.section	.nv.info._ZN10layer_norm13ln_fwd_kernelINS_13Kernel_traitsI13__nv_bfloat16S2_fS2_fjLj4096ELj1ELj1ELj4ELj16ENS_18Kernel_traits_baseILj4096ES2_S2_fS2_fjLj128EEEEELb1ELb1ELb1ELb0EEEvNS_9FwdParamsE,"",@"SHT_CUDA_INFO"
	.sectionflags	@""
	.align	4


	//----- nvinfo : EIATTR_CUDA_API_VERSION
	.align		4
        /*0000*/ 	.byte	0x04, 0x37
        /*0002*/ 	.short	(.L_2086 - .L_2085)
.L_2085:
        /*0004*/ 	.word	0x00000082


	//----- nvinfo : EIATTR_KPARAM_INFO
	.align		4
.L_2086:
        /*0008*/ 	.byte	0x04, 0x17
        /*000a*/ 	.short	(.L_2088 - .L_2087)
.L_2087:
        /*000c*/ 	.word	0x00000000
        /*0010*/ 	.short	0x0000
        /*0012*/ 	.short	0x0000
        /*0014*/ 	.byte	0x00, 0xf0, 0xa1, 0x03


	//----- nvinfo : EIATTR_SPARSE_MMA_MASK
	.align		4
.L_2088:
        /*0018*/ 	.byte	0x03, 0x50
        /*001a*/ 	.short	0x0000


	//----- nvinfo : EIATTR_MAXREG_COUNT
	.align		4
        /*001c*/ 	.byte	0x03, 0x1b
        /*001e*/ 	.short	0x00ff


	//----- nvinfo : EIATTR_NUM_BARRIERS
	.align		4
        /*0020*/ 	.byte	0x02, 0x4c
        /*0022*/ 	.byte	0x01
	.zero		1


	//----- nvinfo : EIATTR_MERCURY_ISA_VERSION
	.align		4
        /*0024*/ 	.byte	0x03, 0x5f
        /*0026*/ 	.short	0x0101


	//----- nvinfo : EIATTR_COOP_GROUP_MASK_REGIDS
	.align		4
        /*0028*/ 	.byte	0x04, 0x29
        /*002a*/ 	.short	(.L_2090 - .L_2089)


	//   ....[0]....
.L_2089:
        /*002c*/ 	.word	0xffffffff


	//   ....[1]....
        /*0030*/ 	.word	0xffffffff


	//   ....[2]....
        /*0034*/ 	.word	0xffffffff


	//   ....[3]....
        /*0038*/ 	.word	0xffffffff


	//   ....[4]....
        /*003c*/ 	.word	0xffffffff


	//   ....[5]....
        /*0040*/ 	.word	0xffffffff


	//   ....[6]....
        /*0044*/ 	.word	0xffffffff


	//   ....[7]....
        /*0048*/ 	.word	0xffffffff


	//   ....[8]....
        /*004c*/ 	.word	0xffffffff


	//   ....[9]....
        /*0050*/ 	.word	0xffffffff


	//   ....[10]....
        /*0054*/ 	.word	0xffffffff


	//   ....[11]....
        /*0058*/ 	.word	0xffffffff


	//   ....[12]....
        /*005c*/ 	.word	0xffffffff


	//   ....[13]....
        /*0060*/ 	.word	0xffffffff


	//   ....[14]....
        /*0064*/ 	.word	0xffffffff


	//   ....[15]....
        /*0068*/ 	.word	0xffffffff


	//   ....[16]....
        /*006c*/ 	.word	0xffffffff


	//   ....[17]....
        /*0070*/ 	.word	0xffffffff


	//   ....[18]....
        /*0074*/ 	.word	0x050000c7


	//   ....[19]....
        /*0078*/ 	.word	0x050000c7


	//   ....[20]....
        /*007c*/ 	.word	0x050000c7


	//   ....[21]....
        /*0080*/ 	.word	0x050000c7


	//   ....[22]....
        /*0084*/ 	.word	0x050000c7


	//   ....[23]....
        /*0088*/ 	.word	0x050000c7


	//   ....[24]....
        /*008c*/ 	.word	0x050000c7


	//   ....[25]....
        /*0090*/ 	.word	0x050000c7


	//   ....[26]....
        /*0094*/ 	.word	0x050000c7


	//   ....[27]....
        /*0098*/ 	.word	0x050000c7


	//----- nvinfo : EIATTR_COOP_GROUP_INSTR_OFFSETS
	.align		4
.L_2090:
        /*009c*/ 	.byte	0x04, 0x28
        /*009e*/ 	.short	(.L_2092 - .L_2091)


	//   ....[0]....
.L_2091:
        /*00a0*/ 	.word	0x0000e0d0


	//   ....[1]....
        /*00a4*/ 	.word	0x0000e0f0


	//   ....[2]....
        /*00a8*/ 	.word	0x0000e110


	//   ....[3]....
        /*00ac*/ 	.word	0x0000e130


	//   ....[4]....
        /*00b0*/ 	.word	0x0000e150


	//   ....[5]....
        /*00b4*/ 	.word	0x0000e590


	//   ....[6]....
        /*00b8*/ 	.word	0x0000e5b0


	//   ....[7]....
        /*00bc*/ 	.word	0x0000e5d0


	//   ....[8]....
        /*00c0*/ 	.word	0x0000e5f0


	//   ....[9]....
        /*00c4*/ 	.word	0x0000e610


	//   ....[10]....
        /*00c8*/ 	.word	0x0000e760


	//   ....[11]....
        /*00cc*/ 	.word	0x0000e7e0


	//   ....[12]....
        /*00d0*/ 	.word	0x0000e8d0


	//   ....[13]....
        /*00d4*/ 	.word	0x0000e8e0


	//   ....[14]....
        /*00d8*/ 	.word	0x0000e960


	//   ....[15]....
        /*00dc*/ 	.word	0x0000e990


	//   ....[16]....
        /*00e0*/ 	.word	0x0000ea30


	//   ....[17]....
        /*00e4*/ 	.word	0x0000ea50


	//   ....[18]....
        /*00e8*/ 	.word	0x0000f4b0


	//   ....[19]....
        /*00ec*/ 	.word	0x0000f520


	//   ....[20]....
        /*00f0*/ 	.word	0x0000f590


	//   ....[21]....
        /*00f4*/ 	.word	0x0000f600


	//   ....[22]....
        /*00f8*/ 	.word	0x0000f670


	//   ....[23]....
        /*00fc*/ 	.word	0x0000fb00


	//   ....[24]....
        /*0100*/ 	.word	0x0000fb70


	//   ....[25]....
        /*0104*/ 	.word	0x0000fbe0


	//   ....[26]....
        /*0108*/ 	.word	0x0000fc50


	//   ....[27]....
        /*010c*/ 	.word	0x0000fcc0


	//----- nvinfo : EIATTR_EXIT_INSTR_OFFSETS
	.align		4
.L_2092:
        /*0110*/ 	.byte	0x04, 0x1c
        /*0112*/ 	.short	(.L_2094 - .L_2093)


	//   ....[0]....
.L_2093:
        /*0114*/ 	.word	0x00000c40


	//   ....[1]....
        /*0118*/ 	.word	0x0000f450


	//----- nvinfo : EIATTR_MAX_THREADS
	.align		4
.L_2094:
        /*011c*/ 	.byte	0x04, 0x05
        /*011e*/ 	.short	(.L_2096 - .L_2095)
.L_2095:
        /*0120*/ 	.word	0x00000080
        /*0124*/ 	.word	0x00000001
        /*0128*/ 	.word	0x00000001


	//----- nvinfo : EIATTR_CRS_STACK_SIZE
	.align		4
.L_2096:
        /*012c*/ 	.byte	0x04, 0x1e
        /*012e*/ 	.short	(.L_2098 - .L_2097)
.L_2097:
        /*0130*/ 	.word	0x00000000


	//----- nvinfo : EIATTR_CBANK_PARAM_SIZE
	.align		4
.L_2098:
        /*0134*/ 	.byte	0x03, 0x19
        /*0136*/ 	.short	0x00e8


	//----- nvinfo : EIATTR_PARAM_CBANK
	.align		4
        /*0138*/ 	.byte	0x04, 0x0a
        /*013a*/ 	.short	(.L_2100 - .L_2099)
	.align		4
.L_2099:
        /*013c*/ 	.word	index@(.nv.constant0._ZN10layer_norm13ln_fwd_kernelINS_13Kernel_traitsI13__nv_bfloat16S2_fS2_fjLj4096ELj1ELj1ELj4ELj16ENS_18Kernel_traits_baseILj4096ES2_S2_fS2_fjLj128EEEEELb1ELb1ELb1ELb0EEEvNS_9FwdParamsE)
        /*0140*/ 	.short	0x0210
        /*0142*/ 	.short	0x00e8


	//----- nvinfo : EIATTR_SW_WAR
	.align		4
.L_2100:
        /*0144*/ 	.byte	0x04, 0x36
        /*0146*/ 	.short	(.L_2102 - .L_2101)
.L_2101:
        /*0148*/ 	.word	0x00000008
.L_2102:


//--------------------- .nv.info._ZN10layer_norm13ln_fwd_kernelINS_13Kernel_traitsI13__nv_bfloat16S2_fS2_fjLj4096ELj1ELj1ELj4ELj16ENS_18Kernel_traits_baseILj4096ES2_S2_fS2_fjLj128EEEEELb1ELb1ELb1ELb1EEEvNS_9FwdParamsE --------------------------
	.section	.nv.info._ZN10layer_norm13ln_fwd_kernelINS_13Kernel_traitsI13__nv_bfloat16S2_fS2_fjLj4096ELj1ELj1ELj4ELj16ENS_18Kernel_traits_baseILj4096ES2_S2_fS2_fjLj128EEEEELb1ELb1ELb1ELb1EEEvNS_9FwdParamsE,"",@"SHT_CUDA_INFO"
	.sectionflags	@""
	.align	4


	//----- nvinfo : EIATTR_CUDA_API_VERSION
	.align		4
        /*0000*/ 	.byte	0x04, 0x37
        /*0002*/ 	.short	(.L_2104 - .L_2103)
.L_2103:
        /*0004*/ 	.word	0x00000082


	//----- nvinfo : EIATTR_KPARAM_INFO
	.align		4
.L_2104:
        /*0008*/ 	.byte	0x04, 0x17
        /*000a*/ 	.short	(.L_2106 - .L_2105)
.L_2105:
        /*000c*/ 	.word	0x00000000
        /*0010*/ 	.short	0x0000
        /*0012*/ 	.short	0x0000
        /*0014*/ 	.byte	0x00, 0xf0, 0xa1, 0x03


	//----- nvinfo : EIATTR_SPARSE_MMA_MASK
	.align		4
.L_2106:
        /*0018*/ 	.byte	0x03, 0x50
        /*001a*/ 	.short	0x0000


	//----- nvinfo : EIATTR_MAXREG_COUNT
	.align		4
        /*001c*/ 	.byte	0x03, 0x1b
        /*001e*/ 	.short	0x00ff


	//----- nvinfo : EIATTR_NUM_BARRIERS
	.align		4
        /*0020*/ 	.byte	0x02, 0x4c
        /*0022*/ 	.byte	0x01
	.zero		1


	//----- nvinfo : EIATTR_MERCURY_ISA_VERSION
	.align		4
        /*0024*/ 	.byte	0x03, 0x5f
        /*0026*/ 	.short	0x0101


	//----- nvinfo : EIATTR_COOP_GROUP_MASK_REGIDS
	.align		4
        /*0028*/ 	.byte	0x04, 0x29
        /*002a*/ 	.short	(.L_2108 - .L_2107)


	//   ....[0]....
.L_2107:
        /*002c*/ 	.word	0xffffffff


	//   ....[1]....
        /*0030*/ 	.word	0xffffffff


	//   ....[2]....
        /*0034*/ 	.word	0xffffffff


	//   ....[3]....
        /*0038*/ 	.word	0xffffffff


	//   ....[4]....
        /*003c*/ 	.word	0xffffffff


	//   ....[5]....
        /*0040*/ 	.word	0xffffffff


	//   ....[6]....
        /*0044*/ 	.word	0xffffffff


	//   ....[7]....
        /*0048*/ 	.word	0xffffffff


	//   ....[8]....
        /*004c*/ 	.word	0xffffffff


	//   ....[9]....
        /*0050*/ 	.word	0xffffffff


	//   ....[10]....
        /*0054*/ 	.word	0xffffffff


	//   ....[11]....
        /*0058*/ 	.word	0xffffffff


	//   ....[12]....
        /*005c*/ 	.word	0xffffffff


	//   ....[13]....
        /*0060*/ 	.word	0xffffffff


	//   ....[14]....
        /*0064*/ 	.word	0xffffffff


	//   ....[15]....
        /*0068*/ 	.word	0xffffffff


	//   ....[16]....
        /*006c*/ 	.word	0xffffffff


	//   ....[17]....
        /*0070*/ 	.word	0xffffffff


	//   ....[18]....
        /*0074*/ 	.word	0x0500007d


	//   ....[19]....
        /*0078*/ 	.word	0x0500007d


	//   ....[20]....
        /*007c*/ 	.word	0x0500007d


	//   ....[21]....
        /*0080*/ 	.word	0x0500007d


	//   ....[22]....
        /*0084*/ 	.word	0x0500007d


	//   ....[23]....
        /*0088*/ 	.word	0x0500007d


	//   ....[24]....
        /*008c*/ 	.word	0x0500007d


	//   ....[25]....
        /*0090*/ 	.word	0x0500007d


	//   ....[26]....
        /*0094*/ 	.word	0x0500007d


	//   ....[27]....
        /*0098*/ 	.word	0x0500007d


	//----- nvinfo : EIATTR_COOP_GROUP_INSTR_OFFSETS
	.align		4
.L_2108:
        /*009c*/ 	.byte	0x04, 0x28
        /*009e*/ 	.short	(.L_2110 - .L_2109)


	//   ....[0]....
.L_2109:
        /*00a0*/ 	.word	0x0000d5f0


	//   ....[1]....
        /*00a4*/ 	.word	0x0000d610


	//   ....[2]....
        /*00a8*/ 	.word	0x0000d630


	//   ....[3]....
        /*00ac*/ 	.word	0x0000d650


	//   ....[4]....
        /*00b0*/ 	.word	0x0000d670


	//   ....[5]....
        /*00b4*/ 	.word	0x0000daa0


	//   ....[6]....
        /*00b8*/ 	.word	0x0000dac0


	//   ....[7]....
        /*00bc*/ 	.word	0x0000dae0


	//   ....[8]....
        /*00c0*/ 	.word	0x0000db00


	//   ....[9]....
        /*00c4*/ 	.word	0x0000db20


	//   ....[10]....
        /*00c8*/ 	.word	0x0000dca0


	//   ....[11]....
        /*00cc*/ 	.word	0x0000dcf0


	//   ....[12]....
        /*00d0*/ 	.word	0x0000dd10


	//   ....[13]....
        /*00d4*/ 	.word	0x0000dd20


	//   ....[14]....
        /*00d8*/ 	.word	0x0000dde0


	//   ....[15]....
        /*00dc*/ 	.word	0x0000de10


	//   ....[16]....
        /*00e0*/ 	.word	0x0000deb0


	//   ....[17]....
        /*00e4*/ 	.word	0x0000dee0


	//   ....[18]....
        /*00e8*/ 	.word	0x0000eb90


	//   ....[19]....
        /*00ec*/ 	.word	0x0000ec00


	//   ....[20]....
        /*00f0*/ 	.word	0x0000ec70


	//   ....[21]....
        /*00f4*/ 	.word	0x0000ece0


	//   ....[22]....
        /*00f8*/ 	.word	0x0000ed50


	//   ....[23]....
        /*00fc*/ 	.word	0x0000f1d0


	//   ....[24]....
        /*0100*/ 	.word	0x0000f240


	//   ....[25]....
        /*0104*/ 	.word	0x0000f2b0


	//   ....[26]....
        /*0108*/ 	.word	0x0000f320


	//   ....[27]....
        /*010c*/ 	.word	0x0000f390


	//----- nvinfo : EIATTR_EXIT_INSTR_OFFSETS
	.align		4
.L_2110:
        /*0110*/ 	.byte	0x04, 0x1c
        /*0112*/ 	.short	(.L_2112 - .L_2111)


	//   ....[0]....
.L_2111:
        /*0114*/ 	.word	0x00000610


	//   ....[1]....
        /*0118*/ 	.word	0x0000eb40


	//----- nvinfo : EIATTR_MAX_THREADS
	.align		4
.L_2112:
        /*011c*/ 	.byte	0x04, 0x05
        /*011e*/ 	.short	(.L_2114 - .L_2113)
.L_2113:
        /*0120*/ 	.word	0x00000080
        /*0124*/ 	.word	0x00000001
        /*0128*/ 	.word	0x00000001


	//----- nvinfo : EIATTR_CRS_STACK_SIZE
	.align		4
.L_2114:
        /*012c*/ 	.byte	0x04, 0x1e
        /*012e*/ 	.short	(.L_2116 - .L_2115)
.L_2115:
        /*0130*/ 	.word	0x00000000


	//----- nvinfo : EIATTR_CBANK_PARAM_SIZE
	.align		4
.L_2116:
        /*0134*/ 	.byte	0x03, 0x19
        /*0136*/ 	.short	0x00e8


	//----- nvinfo : EIATTR_PARAM_CBANK
	.align		4
        /*0138*/ 	.byte	0x04, 0x0a
        /*013a*/ 	.short	(.L_2118 - .L_2117)
	.align		4
.L_2117:
        /*013c*/ 	.word	index@(.nv.constant0._ZN10layer_norm13ln_fwd_kernelINS_13Kernel_traitsI13__nv_bfloat16S2_fS2_fjLj4096ELj1ELj1ELj4ELj16ENS_18Kernel_traits_baseILj4096ES2_S2_fS2_fjLj128EEEEELb1ELb1ELb1ELb1EEEvNS_9FwdParamsE)
        /*0140*/ 	.short	0x0210
        /*0142*/ 	.short	0x00e8


	//----- nvinfo : EIATTR_SW_WAR
	.align		4
.L_2118:
        /*0144*/ 	.byte	0x04, 0x36
        /*0146*/ 	.short	(.L_2120 - .L_2119)
.L_2119:
        /*0148*/ 	.word	0x00000008
.L_2120:


//--------------------- .nv.info._ZN10layer_norm13ln_fwd_kernelINS_13Kernel_traitsIf13__nv_bfloat16fS2_fjLj4096ELj1ELj1ELj4ELj16ENS_18Kernel_traits_baseILj4096EfS2_fS2_fjLj128EEEEELb0ELb0ELb0ELb0EEEvNS_9FwdParamsE --------------------------
	.section	.nv.info._ZN10layer_norm13ln_fwd_kernelINS_13Kernel_traitsIf13__nv_bfloat16fS2_fjLj4096ELj1ELj1ELj4ELj16ENS_18Kernel_traits_baseILj4096EfS2_fS2_fjLj128EEEEELb0ELb0ELb0ELb0EEEvNS_9FwdParamsE,"",@"SHT_CUDA_INFO"
	.sectionflags	@""
	.align	4


	//----- nvinfo : EIATTR_CUDA_API_VERSION
	.align		4
        /*0000*/ 	.byte	0x04, 0x37
        /*0002*/ 	.short	(.L_2122 - .L_2121)
.L_2121:
        /*0004*/ 	.word	0x00000082


	//----- nvinfo : EIATTR_KPARAM_INFO
	.align		4
.L_2122:
        /*0008*/ 	.byte	0x04, 0x17
        /*000a*/ 	.short	(.L_2124 - .L_2123)
.L_2123:
        /*000c*/ 	.word	0x00000000
        /*0010*/ 	.short	0x0000
        /*0012*/ 	.short	0x0000
        /*0014*/ 	.byte	0x00, 0xf0, 0xa1, 0x03


	//----- nvinfo : EIATTR_SPARSE_MMA_MASK
	.align		4
.L_2124:
        /*0018*/ 	.byte	0x03, 0x50
        /*001a*/ 	.short	0x0000


	//----- nvinfo : EIATTR_MAXREG_COUNT
	.align		4
        /*001c*/ 	.byte	0x03, 0x1b
        /*001e*/ 	.short	0x00ff


	//----- nvinfo : EIATTR_NUM_BARRIERS
	.align		4
        /*0020*/ 	.byte	0x02, 0x4c
        /*0022*/ 	.byte	0x01
	.zero		1


	//----- nvinfo : EIATTR_MERCURY_ISA_VERSION
	.align		4
        /*0024*/ 	.byte	0x03, 0x5f
        /*0026*/ 	.short	0x0101


	//----- nvinfo : EIATTR_COOP_GROUP_MASK_REGIDS
	.align		4
        /*0028*/ 	.byte	0x04, 0x29
        /*002a*/ 	.short	(.L_2126 - .L_2125)


	//   ....[0]....
.L_2125:
        /*002c*/ 	.word	0xffffffff


	//   ....[1]....
        /*0030*/ 	.word	0xffffffff


	//   ....[2]....
        /*0034*/ 	.word	0xffffffff


	//   ....[3]....
        /*0038*/ 	.word	0xffffffff


	//   ....[4]....
        /*003c*/ 	.word	0xffffffff


	//   ....[5]....
        /*0040*/ 	.word	0xffffffff


	//   ....[6]....
        /*0044*/ 	.word	0xffffffff


	//   ....[7]....
        /*0048*/ 	.word	0xffffffff


	//   ....[8]....
        /*004c*/ 	.word	0xffffffff


	//   ....[9]....
        /*0050*/ 	.word	0xffffffff


	//   ....[10]....
        /*0054*/ 	.word	0xffffffff


	//   ....[11]....
        /*0058*/ 	.word	0xffffffff


	//   ....[12]....
        /*005c*/ 	.word	0xffffffff


	//   ....[13]....
        /*0060*/ 	.word	0xffffffff


	//   ....[14]....
        /*0064*/ 	.word	0xffffffff


	//   ....[15]....
        /*0068*/ 	.word	0xffffffff


	//   ....[16]....
        /*006c*/ 	.word	0xffffffff


	//   ....[17]....
        /*0070*/ 	.word	0xffffffff


	//   ....[18]....
        /*0074*/ 	.word	0x05000075


	//   ....[19]....
        /*0078*/ 	.word	0x05000075


	//   ....[20]....
        /*007c*/ 	.word	0x05000075


	//   ....[21]....
        /*0080*/ 	.word	0x05000075


	//   ....[22]....
        /*0084*/ 	.word	0x05000075


	//   ....[23]....
        /*0088*/ 	.word	0x05000075


	//   ....[24]....
        /*008c*/ 	.word	0x05000075


	//   ....[25]....
        /*0090*/ 	.word	0x05000075


	//   ....[26]....
        /*0094*/ 	.word	0x05000075


	//   ....[27]....
        /*0098*/ 	.word	0x05000075


	//----- nvinfo : EIATTR_COOP_GROUP_INSTR_OFFSETS
	.align		4
.L_2126:
        /*009c*/ 	.byte	0x04, 0x28
        /*009e*/ 	.short	(.L_2128 - .L_2127)


	//   ....[0]....
.L_2127:
        /*00a0*/ 	.word	0x00001730


	//   ....[1]....
        /*00a4*/ 	.word	0x00001750


	//   ....[2]....
        /*00a8*/ 	.word	0x00001770


	//   ....[3]....
        /*00ac*/ 	.word	0x00001790


	//   ....[4]....
        /*00b0*/ 	.word	0x000017b0


	//   ....[5]....
        /*00b4*/ 	.word	0x00001bf0


	//   ....[6]....
        /*00b8*/ 	.word	0x00001c10


	//   ....[7]....
        /*00bc*/ 	.word	0x00001c30


	//   ....[8]....
        /*00c0*/ 	.word	0x00001c50


	//   ....[9]....
        /*00c4*/ 	.word	0x00001c70


	//   ....[10]....
        /*00c8*/ 	.word	0x00001dd0


	//   ....[11]....
        /*00cc*/ 	.word	0x00001e70


	//   ....[12]....
        /*00d0*/ 	.word	0x00001e80


	//   ....[13]....
        /*00d4*/ 	.word	0x00001ed0


	//   ....[14]....
        /*00d8*/ 	.word	0x00001f10


	//   ....[15]....
        /*00dc*/ 	.word	0x00001f40


	//   ....[16]....
        /*00e0*/ 	.word	0x00002030


	//   ....[17]....
        /*00e4*/ 	.word	0x00002040


	//   ....[18]....
        /*00e8*/ 	.word	0x00002a90


	//   ....[19]....
        /*00ec*/ 	.word	0x00002b00


	//   ....[20]....
        /*00f0*/ 	.word	0x00002b70


	//   ....[21]....
        /*00f4*/ 	.word	0x00002be0


	//   ....[22]....
        /*00f8*/ 	.word	0x00002c50


	//   ....[23]....
        /*00fc*/ 	.word	0x000030e0


	//   ....[24]....
        /*0100*/ 	.word	0x00003150


	//   ....[25]....
        /*0104*/ 	.word	0x000031c0


	//   ....[26]....
        /*0108*/ 	.word	0x00003230


	//   ....[27]....
        /*010c*/ 	.word	0x000032a0


	//----- nvinfo : EIATTR_EXIT_INSTR_OFFSETS
	.align		4
.L_2128:
        /*0110*/ 	.byte	0x04, 0x1c
        /*0112*/ 	.short	(.L_2130 - .L_2129)


	//   ....[0]....
.L_2129:
        /*0114*/ 	.word	0x000005e0


	//   ....[1]....
        /*0118*/ 	.word	0x00002a30


	//----- nvinfo : EIATTR_MAX_THREADS
	.align		4
.L_2130:
        /*011c*/ 	.byte	0x04, 0x05
        /*011e*/ 	.short	(.L_2132 - .L_2131)
.L_2131:
        /*0120*/ 	.word	0x00000080
        /*0124*/ 	.word	0x00000001
        /*0128*/ 	.word	0x00000001


	//----- nvinfo : EIATTR_CRS_STACK_SIZE
	.align		4
.L_2132:
        /*012c*/ 	.byte	0x04, 0x1e
        /*012e*/ 	.short	(.L_2134 - .L_2133)
.L_2133:
        /*0130*/ 	.word	0x00000000


	//----- nvinfo : EIATTR_CBANK_PARAM_SIZE
	.align		4
.L_2134:
        /*0134*/ 	.byte	0x03, 0x19
        /*0136*/ 	.short	0x00e8


	//----- nvinfo : EIATTR_PARAM_CBANK
	.align		4
        /*0138*/ 	.byte	0x04, 0x0a
        /*013a*/ 	.short	(.L_2136 - .L_2135)
	.align		4
.L_2135:
        /*013c*/ 	.word	index@(.nv.constant0._ZN10layer_norm13ln_fwd_kernelINS_13Kernel_traitsIf13__nv_bfloat16fS2_fjLj4096ELj1ELj1ELj4ELj16ENS_18Kernel_traits_baseILj4096EfS2_fS2_fjLj128EEEEELb0ELb0ELb0ELb0EEEvNS_9FwdParamsE)
        /*0140*/ 	.short	0x0210
        /*0142*/ 	.short	0x00e8


	//----- nvinfo : EIATTR_SW_WAR
	.align		4
.L_2136:
        /*0144*/ 	.byte	0x04, 0x36
        /*0146*/ 	.short	(.L_2138 - .L_2137)
.L_2137:
        /*0148*/ 	.word	0x00000008
.L_2138:


//--------------------- .nv.info._ZN10layer_norm13ln_fwd_kernelINS_13Kernel_traitsIf13__nv_bfloat16fS2_fjLj4096ELj1ELj1ELj4ELj16ENS_18Kernel_traits_baseILj4096EfS2_fS2_fjLj128EEEEELb0ELb0ELb0ELb1EEEvNS_9FwdParamsE --------------------------
	.section	.nv.info._ZN10layer_norm13ln_fwd_kernelINS_13Kernel_traitsIf13__nv_bfloat16fS2_fjLj4096ELj1ELj1ELj4ELj16ENS_18Kernel_traits_baseILj4096EfS2_fS2_fjLj128EEEEELb0ELb0ELb0ELb1EEEvNS_9FwdParamsE,"",@"SHT_CUDA_INFO"
	.sectionflags	@""
	.align	4


	//----- nvinfo : EIATTR_CUDA_API_VERSION
	.align		4
        /*0000*/ 	.byte	0x04, 0x37
        /*0002*/ 	.short	(.L_2140 - .L_2139)
.L_2139:
        /*0004*/ 	.word	0x00000082


	//----- nvinfo : EIATTR_KPARAM_INFO
	.align		4
.L_2140:
        /*0008*/ 	.byte	0x04, 0x17
        /*000a*/ 	.short	(.L_2142 - .L_2141)
.L_2141:
        /*000c*/ 	.word	0x00000000
        /*0010*/ 	.short	0x0000
        /*0012*/ 	.short	0x0000
        /*0014*/ 	.byte	0x00, 0xf0, 0xa1, 0x03


	//----- nvinfo : EIATTR_SPARSE_MMA_MASK
	.align		4
.L_2142:
        /*0018*/ 	.byte	0x03, 0x50
        /*001a*/ 	.short	0x0000


	//----- nvinfo : EIATTR_MAXREG_COUNT
	.align		4
        /*001c*/ 	.byte	0x03, 0x1b
        /*001e*/ 	.short	0x00ff


	//----- nvinfo : EIATTR_NUM_BARRIERS
	.align		4
        /*0020*/ 	.byte	0x02, 0x4c
        /*0022*/ 	.byte	0x01
	.zero		1


	//----- nvinfo : EIATTR_MERCURY_ISA_VERSION
	.align		4
        /*0024*/ 	.byte	0x03, 0x5f
        /*0026*/ 	.short	0x0101


	//----- nvinfo : EIATTR_COOP_GROUP_MASK_REGIDS
	.align		4
        /*0028*/ 	.byte	0x04, 0x29
        /*002a*/ 	.short	(.L_2144 - .L_2143)


	//   ....[0]....
.L_2143:
        /*002c*/ 	.word	0xffffffff


	//   ....[1]....
        /*0030*/ 	.word	0xffffffff


	//   ....[2]....
        /*0034*/ 	.word	0xffffffff


	//   ....[3]....
        /*0038*/ 	.word	0xffffffff


	//   ....[4]....
        /*003c*/ 	.word	0xffffffff


	//   ....[5]....
        /*0040*/ 	.word	0xffffffff


	//   ....[6]....
        /*0044*/ 	.word	0xffffffff


	//   ....[7]....
        /*0048*/ 	.word	0xffffffff


	//   ....[8]....
        /*004c*/ 	.word	0xffffffff


	//   ....[9]....
        /*0050*/ 	.word	0xffffffff


	//   ....[10]....
        /*0054*/ 	.word	0xffffffff


	//   ....[11]....
        /*0058*/ 	.word	0xffffffff


	//   ....[12]....
        /*005c*/ 	.word	0xffffffff


	//   ....[13]....
        /*0060*/ 	.word	0xffffffff


	//   ....[14]....
        /*0064*/ 	.word	0xffffffff


	//   ....[15]....
        /*0068*/ 	.word	0xffffffff


	//   ....[16]....
        /*006c*/ 	.word	0xffffffff


	//   ....[17]....
        /*0070*/ 	.word	0xffffffff


	//   ....[18]....
        /*0074*/ 	.word	0x05000055


	//   ....[19]....
        /*0078*/ 	.word	0x05000055


	//   ....[20]....
        /*007c*/ 	.word	0x05000055


	//   ....[21]....
        /*0080*/ 	.word	0x05000055


	//   ....[22]....
        /*0084*/ 	.word	0x05000055


	//   ....[23]....
        /*0088*/ 	.word	0x05000055


	//   ....[24]....
        /*008c*/ 	.word	0x05000055


	//   ....[25]....
        /*0090*/ 	.word	0x05000055


	//   ....[26]....
        /*0094*/ 	.word	0x05000055


	//   ....[27]....
        /*0098*/ 	.word	0x05000055


	//----- nvinfo : EIATTR_COOP_GROUP_INSTR_OFFSETS
	.align		4
.L_2144:
        /*009c*/ 	.byte	0x04, 0x28
        /*009e*/ 	.short	(.L_2146 - .L_2145)


	//   ....[0]....
.L_2145:
        /*00a0*/ 	.word	0x00001300


	//   ....[1]....
        /*00a4*/ 	.word	0x00001320


	//   ....[2]....
        /*00a8*/ 	.word	0x00001340


	//   ....[3]....
        /*00ac*/ 	.word	0x00001360


	//   ....[4]....
        /*00b0*/ 	.word	0x00001380


	//   ....[5]....
        /*00b4*/ 	.word	0x000017b0


	//   ....[6]....
        /*00b8*/ 	.word	0x000017d0


	//   ....[7]....
        /*00bc*/ 	.word	0x000017f0


	//   ....[8]....
        /*00c0*/ 	.word	0x00001810


	//   ....[9]....
        /*00c4*/ 	.word	0x00001830


	//   ....[10]....
        /*00c8*/ 	.word	0x00001980


	//   ....[11]....
        /*00cc*/ 	.word	0x000019f0


	//   ....[12]....
        /*00d0*/ 	.word	0x00001a10


	//   ....[13]....
        /*00d4*/ 	.word	0x00001a20


	//   ....[14]....
        /*00d8*/ 	.word	0x00001ad0


	//   ....[15]....
        /*00dc*/ 	.word	0x00001b20


	//   ....[16]....
        /*00e0*/ 	.word	0x00001bd0


	//   ....[17]....
        /*00e4*/ 	.word	0x00001be0


	//   ....[18]....
        /*00e8*/ 	.word	0x000024f0


	//   ....[19]....
        /*00ec*/ 	.word	0x00002560


	//   ....[20]....
        /*00f0*/ 	.word	0x000025d0


	//   ....[21]....
        /*00f4*/ 	.word	0x00002640


	//   ....[22]....
        /*00f8*/ 	.word	0x000026b0


	//   ....[23]....
        /*00fc*/ 	.word	0x00002b30


	//   ....[24]....
        /*0100*/ 	.word	0x00002ba0


	//   ....[25]....
        /*0104*/ 	.word	0x00002c10


	//   ....[26]....
        /*0108*/ 	.word	0x00002c80


	//   ....[27]....
        /*010c*/ 	.word	0x00002cf0


	//----- nvinfo : EIATTR_EXIT_INSTR_OFFSETS
	.align		4
.L_2146:
        /*0110*/ 	.byte	0x04, 0x1c
        /*0112*/ 	.short	(.L_2148 - .L_2147)


	//   ....[0]....
.L_2147:
        /*0114*/ 	.word	0x00000290


	//   ....[1]....
        /*0118*/ 	.word	0x00002490


	//----- nvinfo : EIATTR_MAX_THREADS
	.align		4
.L_2148:
        /*011c*/ 	.byte	0x04, 0x05
        /*011e*/ 	.short	(.L_2150 - .L_2149)
.L_2149:
        /*0120*/ 	.word	0x00000080
        /*0124*/ 	.word	0x00000001
        /*0128*/ 	.word	0x00000001


	//----- nvinfo : EIATTR_CRS_STACK_SIZE
	.align		4
.L_2150:
        /*012c*/ 	.byte	0x04, 0x1e
        /*012e*/ 	.short	(.L_2152 - .L_2151)
.L_2151:
        /*0130*/ 	.word	0x00000000


	//----- nvinfo : EIATTR_CBANK_PARAM_SIZE
	.align		4
.L_2152:
        /*0134*/ 	.byte	0x03, 0x19
        /*0136*/ 	.short	0x00e8


	//----- nvinfo : EIATTR_PARAM_CBANK
	.align		4
        /*0138*/ 	.byte	0x04, 0x0a
        /*013a*/ 	.short	(.L_2154 - .L_2153)
	.align		4
.L_2153:
        /*013c*/ 	.word	index@(.nv.constant0._ZN10layer_norm13ln_fwd_kernelINS_13Kernel_traitsIf13__nv_bfloat16fS2_fjLj4096ELj1ELj1ELj4ELj16ENS_18Kernel_traits_baseILj4096EfS2_fS2_fjLj128EEEEELb0ELb0ELb0ELb1EEEvNS_9FwdParamsE)
        /*0140*/ 	.short	0x0210
        /*0142*/ 	.short	0x00e8


	//----- nvinfo : EIATTR_SW_WAR
	.align		4
.L_2154:
        /*0144*/ 	.byte	0x04, 0x36
        /*0146*/ 	.short	(.L_2156 - .L_2155)
.L_2155:
        /*0148*/ 	.word	0x00000008
.L_2156:


//--------------------- .nv.info._ZN10layer_norm13ln_fwd_kernelINS_13Kernel_traitsIf13__nv_bfloat16fS2_fjLj4096ELj1ELj1ELj4ELj16ENS_18Kernel_traits_baseILj4096EfS2_fS2_fjLj128EEEEELb0ELb0ELb1ELb0EEEvNS_9FwdParamsE --------------------------
	.section	.nv.info._ZN10layer_norm13ln_fwd_kernelINS_13Kernel_traitsIf13__nv_bfloat16fS2_fjLj4096ELj1ELj1ELj4ELj16ENS_18Kernel_traits_baseILj4096EfS2_fS2_fjLj128EEEEELb0ELb0ELb1ELb0EEEvNS_9FwdParamsE,"",@"SHT_CUDA_INFO"
	.sectionflags	@""
	.align	4


	//----- nvinfo : EIATTR_CUDA_API_VERSION
	.align		4
        /*0000*/ 	.byte	0x04, 0x37
        /*0002*/ 	.short	(.L_2158 - .L_2157)
.L_2157:
        /*0004*/ 	.word	0x00000082


	//----- nvinfo : EIATTR_KPARAM_INFO
	.align		4
.L_2158:
        /*0008*/ 	.byte	0x04, 0x17
        /*000a*/ 	.short	(.L_2160 - .L_2159)
.L_2159:
        /*000c*/ 	.word	0x00000000
        /*0010*/ 	.short	0x0000
        /*0012*/ 	.short	0x0000
        /*0014*/ 	.byte	0x00, 0xf0, 0xa1, 0x03


	//----- nvinfo : EIATTR_SPARSE_MMA_MASK
	.align		4
.L_2160:
        /*0018*/ 	.byte	0x03, 0x50
        /*001a*/ 	.short	0x0000


	//----- nvinfo : EIATTR_MAXREG_COUNT
	.align		4
        /*001c*/ 	.byte	0x03, 0x1b
        /*001e*/ 	.short	0x00ff


	//----- nvinfo : EIATTR_NUM_BARRIERS
	.align		4
        /*0020*/ 	.byte	0x02, 0x4c
        /*0022*/ 	.byte	0x01
	.zero		1


	//----- nvinfo : EIATTR_MERCURY_ISA_VERSION
	.align		4
        /*0024*/ 	.byte	0x03, 0x5f
        /*0026*/ 	.short	0x0101


	//----- nvinfo : EIATTR_COOP_GROUP_MASK_REGIDS
	.align		4
        /*0028*/ 	.byte	0x04, 0x29
        /*002a*/ 	.short	(.L_2162 - .L_2161)


	//   ....[0]....
.L_2161:
        /*002c*/ 	.word	0xffffffff


	//   ....[1]....
        /*0030*/ 	.word	0xffffffff


	//   ....[2]....
        /*0034*/ 	.word	0xffffffff


	//   ....[3]....
        /*0038*/ 	.word	0xffffffff


	//   ....[4]....
        /*003c*/ 	.word	0xffffffff


	//   ....[5]....
        /*0040*/ 	.word	0xffffffff


	//   ....[6]....
        /*0044*/ 	.word	0xffffffff


	//   ....[7]....
        /*0048*/ 	.word	0xffffffff


	//   ....[8]....
        /*004c*/ 	.word	0xffffffff


	//   ....[9]....
        /*0050*/ 	.word	0xffffffff


	//   ....[10]....
        /*0054*/ 	.word	0xffffffff


	//   ....[11]....
        /*0058*/ 	.word	0xffffffff


	//   ....[12]....
        /*005c*/ 	.word	0xffffffff


	//   ....[13]....
        /*0060*/ 	.word	0xffffffff


	//   ....[14]....
        /*0064*/ 	.word	0xffffffff


	//   ....[15]....
        /*0068*/ 	.word	0xffffffff


	//   ....[16]....
        /*006c*/ 	.word	0xffffffff


	//   ....[17]....
        /*0070*/ 	.word	0xffffffff


	//   ....[18]....
        /*0074*/ 	.word	0x05000082


	//   ....[19]....
        /*0078*/ 	.word	0x05000082


	//   ....[20]....
        /*007c*/ 	.word	0x05000082


	//   ....[21]....
        /*0080*/ 	.word	0x05000082


	//   ....[22]....
        /*0084*/ 	.word	0x05000082


	//   ....[23]....
        /*0088*/ 	.word	0x05000082


	//   ....[24]....
        /*008c*/ 	.word	0x05000082


	//   ....[25]....
        /*0090*/ 	.word	0x05000082


	//   ....[26]....
        /*0094*/ 	.word	0x05000082


	//   ....[27]....
        /*0098*/ 	.word	0x05000082


	//----- nvinfo : EIATTR_COOP_GROUP_INSTR_OFFSETS
	.align		4
.L_2162:
        /*009c*/ 	.byte	0x04, 0x28
        /*009e*/ 	.short	(.L_2164 - .L_2163)


	//   ....[0]....
.L_2163:
        /*00a0*/ 	.word	0x00002360


	//   ....[1]....
        /*00a4*/ 	.word	0x00002380


	//   ....[2]....
        /*00a8*/ 	.word	0x000023a0


	//   ....[3]....
        /*00ac*/ 	.word	0x000023c0


	//   ....[4]....
        /*00b0*/ 	.word	0x000023e0


	//   ....[5]....
        /*00b4*/ 	.word	0x00002820


	//   ....[6]....
        /*00b8*/ 	.word	0x00002840


	//   ....[7]....
        /*00bc*/ 	.word	0x00002860


	//   ....[8]....
        /*00c0*/ 	.word	0x00002880


	//   ....[9]....
        /*00c4*/ 	.word	0x000028a0


	//   ....[10]....
        /*00c8*/ 	.word	0x00002a40


	//   ....[11]....
        /*00cc*/ 	.word	0x00002a60


	//   ....[12]....
        /*00d0*/ 	.word	0x00002ae0


	//   ....[13]....
        /*00d4*/ 	.word	0x00002b10


	//   ....[14]....
        /*00d8*/ 	.word	0x00002b50


	//   ....[15]....
        /*00dc*/ 	.word	0x00002c10


	//   ....[16]....
        /*00e0*/ 	.word	0x00002c90


	//   ....[17]....
        /*00e4*/ 	.word	0x00002ca0


	//   ....[18]....
        /*00e8*/ 	.word	0x00003750


	//   ....[19]....
        /*00ec*/ 	.word	0x000037c0


	//   ....[20]....
        /*00f0*/ 	.word	0x00003830


	//   ....[21]....
        /*00f4*/ 	.word	0x000038a0


	//   ....[22]....
        /*00f8*/ 	.word	0x00003910


	//   ....[23]....
        /*00fc*/ 	.word	0x00003d90


	//   ....[24]....
        /*0100*/ 	.word	0x00003e00


	//   ....[25]....
        /*0104*/ 	.word	0x00003e70


	//   ....[26]....
        /*0108*/ 	.word	0x00003ee0


	//   ....[27]....
        /*010c*/ 	.word	0x00003f50


	//----- nvinfo : EIATTR_EXIT_INSTR_OFFSETS
	.align		4
.L_2164:
        /*0110*/ 	.byte	0x04, 0x1c
        /*0112*/ 	.short	(.L_2166 - .L_2165)


	//   ....[0]....
.L_2165:
        /*0114*/ 	.word	0x000005f0


	//   ....[1]....
        /*0118*/ 	.word	0x000036f0


	//----- nvinfo : EIATTR_MAX_THREADS
	.align		4
.L_2166:
        /*011c*/ 	.byte	0x04, 0x05
        /*011e*/ 	.short	(.L_2168 - .L_2167)
.L_2167:
        /*0120*/ 	.word	0x00000080
        /*0124*/ 	.word	0x00000001
        /*0128*/ 	.word	0x00000001


	//----- nvinfo : EIATTR_CRS_STACK_SIZE
	.align		4
.L_2168:
        /*012c*/ 	.byte	0x04, 0x1e
        /*012e*/ 	.short	(.L_2170 - .L_2169)
.L_2169:
        /*0130*/ 	.word	0x00000000


	//----- nvinfo : EIATTR_CBANK_PARAM_SIZE
	.align		4
.L_2170:
        /*0134*/ 	.byte	0x03, 0x19
        /*0136*/ 	.short	0x00e8


	//----- nvinfo : EIATTR_PARAM_CBANK
	.align		4
        /*0138*/ 	.byte	0x04, 0x0a
        /*013a*/ 	.short	(.L_2172 - .L_2171)
	.align		4
.L_2171:
        /*013c*/ 	.word	index@(.nv.constant0._ZN10layer_norm13ln_fwd_kernelINS_13Kernel_traitsIf13__nv_bfloat16fS2_fjLj4096ELj1ELj1ELj4ELj16ENS_18Kernel_traits_baseILj4096EfS2_fS2_fjLj128EEEEELb0ELb0ELb1ELb0EEEvNS_9FwdParamsE)
        /*0140*/ 	.short	0x0210
        /*0142*/ 	.short	0x00e8


	//----- nvinfo : EIATTR_SW_WAR
	.align		4
.L_2172:
        /*0144*/ 	.byte	0x04, 0x36
        /*0146*/ 	.short	(.L_2174 - .L_2173)
.L_2173:
        /*0148*/ 	.word	0x00000008
.L_2174:


//--------------------- .nv.info._ZN10layer_norm13ln_fwd_kernelINS_13Kernel_traitsIf13__nv_bfloat16fS2_fjLj4096ELj1ELj1ELj4ELj16ENS_18Kernel_traits_baseILj4096EfS2_fS2_fjLj128EEEEELb0ELb0ELb1ELb1EEEvNS_9FwdParamsE --------------------------
	.section	.nv.info._ZN10layer_norm13ln_fwd_kernelINS_13Kernel_traitsIf13__nv_bfloat16fS2_fjLj4096ELj1ELj1ELj4ELj16ENS_18Kernel_traits_baseILj4096EfS2_fS2_fjLj128EEEEELb0ELb0ELb1ELb1EEEvNS_9FwdParamsE,"",@"SHT_CUDA_INFO"
	.sectionflags	@""
	.align	4


	//----- nvinfo : EIATTR_CUDA_API_VERSION
	.align		4
        /*0000*/ 	.byte	0x04, 0x37
        /*0002*/ 	.short	(.L_2176 - .L_2175)
.L_2175:
        /*0004*/ 	.word	0x00000082


	//----- nvinfo : EIATTR_KPARAM_INFO
	.align		4
.L_2176:
        /*0008*/ 	.byte	0x04, 0x17
        /*000a*/ 	.short	(.L_2178 - .L_2177)
.L_2177:
        /*000c*/ 	.word	0x00000000
        /*0010*/ 	.short	0x0000
        /*0012*/ 	.short	0x0000
        /*0014*/ 	.byte	0x00, 0xf0, 0xa1, 0x03


	//----- nvinfo : EIATTR_SPARSE_MMA_MASK
	.align		4
.L_2178:
        /*0018*/ 	.byte	0x03, 0x50
        /*001a*/ 	.short	0x0000


	//----- nvinfo : EIATTR_MAXREG_COUNT
	.align		4
        /*001c*/ 	.byte	0x03, 0x1b
        /*001e*/ 	.short	0x00ff


	//----- nvinfo : EIATTR_NUM_BARRIERS
	.align		4
        /*0020*/ 	.byte	0x02, 0x4c
        /*0022*/ 	.byte	0x01
	.zero		1


	//----- nvinfo : EIATTR_MERCURY_ISA_VERSION
	.align		4
        /*0024*/ 	.byte	0x03, 0x5f
        /*0026*/ 	.short	0x0101


	//----- nvinfo : EIATTR_COOP_GROUP_MASK_REGIDS
	.align		4
        /*0028*/ 	.byte	0x04, 0x29
        /*002a*/ 	.short	(.L_2180 - .L_2179)


	//   ....[0]....
.L_2179:
        /*002c*/ 	.word	0xffffffff


	//   ....[1]....
        /*0030*/ 	.word	0xffffffff


	//   ....[2]....
        /*0034*/ 	.word	0xffffffff


	//   ....[3]....
        /*0038*/ 	.word	0xffffffff


	//   ....[4]....
        /*003c*/ 	.word	0xffffffff


	//   ....[5]....
        /*0040*/ 	.word	0xffffffff


	//   ....[6]....
        /*0044*/ 	.word	0xffffffff


	//   ....[7]....
        /*0048*/ 	.word	0xffffffff


	//   ....[8]....
        /*004c*/ 	.word	0xffffffff


	//   ....[9]....
        /*0050*/ 	.word	0xffffffff


	//   ....[10]....
        /*0054*/ 	.word	0xffffffff


	//   ....[11]....
        /*0058*/ 	.word	0xffffffff


	//   ....[12]....
        /*005c*/ 	.word	0xffffffff


	//   ....[13]....
        /*0060*/ 	.word	0xffffffff


	//   ....[14]....
        /*0064*/ 	.word	0xffffffff


	//   ....[15]....
        /*0068*/ 	.word	0xffffffff


	//   ....[16]....
        /*006c*/ 	.word	0xffffffff


	//   ....[17]....
        /*0070*/ 	.word	0xffffffff


	//   ....[18]....
        /*0074*/ 	.word	0x05000073


	//   ....[19]....
        /*0078*/ 	.word	0x05000073


	//   ....[20]....
        /*007c*/ 	.word	0x05000073


	//   ....[21]....
        /*0080*/ 	.word	0x05000073


	//   ....[22]....
        /*0084*/ 	.word	0x05000073


	//   ....[23]....
        /*0088*/ 	.word	0x05000073


	//   ....[24]....
        /*008c*/ 	.word	0x05000073


	//   ....[25]....
        /*0090*/ 	.word	0x05000073


	//   ....[26]....
        /*0094*/ 	.word	0x05000073


	//   ....[27]....
        /*0098*/ 	.word	0x05000073


	//----- nvinfo : EIATTR_COOP_GROUP_INSTR_OFFSETS
	.align		4
.L_2180:
        /*009c*/ 	.byte	0x04, 0x28
        /*009e*/ 	.short	(.L_2182 - .L_2181)


	//   ....[0]....
.L_2181:
        /*00a0*/ 	.word	0x00001d60


	//   ....[1]....
        /*00a4*/ 	.word	0x00001d80


	//   ....[2]....
        /*00a8*/ 	.word	0x00001da0


	//   ....[3]....
        /*00ac*/ 	.word	0x00001dc0


	//   ....[4]....
        /*00b0*/ 	.word	0x00001de0


	//   ....[5]....
        /*00b4*/ 	.word	0x00002210


	//   ....[6]....
        /*00b8*/ 	.word	0x00002230


	//   ....[7]....
        /*00bc*/ 	.word	0x00002250


	//   ....[8]....
        /*00c0*/ 	.word	0x00002270


	//   ....[9]....
        /*00c4*/ 	.word	0x00002290


	//   ....[10]....
        /*00c8*/ 	.word	0x00002420


	//   ....[11]....
        /*00cc*/ 	.word	0x00002470


	//   ....[12]....
        /*00d0*/ 	.word	0x00002480


	//   ....[13]....
        /*00d4*/ 	.word	0x000024d0


	//   ....[14]....
        /*00d8*/ 	.word	0x00002560


	//   ....[15]....
        /*00dc*/ 	.word	0x00002580


	//   ....[16]....
        /*00e0*/ 	.word	0x00002640


	//   ....[17]....
        /*00e4*/ 	.word	0x00002650


	//   ....[18]....
        /*00e8*/ 	.word	0x00003040


	//   ....[19]....
        /*00ec*/ 	.word	0x000030a0


	//   ....[20]....
        /*00f0*/ 	.word	0x00003100


	//   ....[21]....
        /*00f4*/ 	.word	0x00003160


	//   ....[22]....
        /*00f8*/ 	.word	0x000031c0


	//   ....[23]....
        /*00fc*/ 	.word	0x00003640


	//   ....[24]....
        /*0100*/ 	.word	0x000036a0


	//   ....[25]....
        /*0104*/ 	.word	0x00003700


	//   ....[26]....
        /*0108*/ 	.word	0x00003760


	//   ....[27]....
        /*010c*/ 	.word	0x000037c0


	//----- nvinfo : EIATTR_EXIT_INSTR_OFFSETS
	.align		4
.L_2182:
        /*0110*/ 	.byte	0x04, 0x1c
        /*0112*/ 	.short	(.L_2184 - .L_2183)


	//   ....[0]....
.L_2183:
        /*0114*/ 	.word	0x00000290


	//   ....[1]....
        /*0118*/ 	.word	0x00002fe0


	//----- nvinfo : EIATTR_MAX_THREADS
	.align		4
.L_2184:
        /*011c*/ 	.byte	0x04, 0x05
        /*011e*/ 	.short	(.L_2186 - .L_2185)
.L_2185:
        /*0120*/ 	.word	0x00000080
        /*0124*/ 	.word	0x00000001
        /*0128*/ 	.word	0x00000001


	//----- nvinfo : EIATTR_CRS_STACK_SIZE
	.align		4
.L_2186:
        /*012c*/ 	.byte	0x04, 0x1e
        /*012e*/ 	.short	(.L_2188 - .L_2187)
.L_2187:
        /*0130*/ 	.word	0x00000000


	//----- nvinfo : EIATTR_CBANK_PARAM_SIZE
	.align		4
.L_2188:
        /*0134*/ 	.byte	0x03, 0x19
        /*0136*/ 	.short	0x00e8


	//----- nvinfo : EIATTR_PARAM_CBANK
	.align		4
        /*0138*/ 	.byte	0x04, 0x0a
        /*013a*/ 	.short	(.L_2190 - .L_2189)
	.align		4
.L_2189:
        /*013c*/ 	.word	index@(.nv.constant0._ZN10layer_norm13ln_fwd_kernelINS_13Kernel_traitsIf13__nv_bfloat16fS2_fjLj4096ELj1ELj1ELj4ELj16ENS_18Kernel_traits_baseILj4096EfS2_fS2_fjLj128EEEEELb0ELb0ELb1ELb1EEEvNS_9FwdParamsE)
        /*0140*/ 	.short	0x0210
        /*0142*/ 	.short	0x00e8


	//----- nvinfo : EIATTR_SW_WAR
	.align		4
.L_2190:
        /*0144*/ 	.byte	0x04, 0x36
        /*0146*/ 	.short	(.L_2192 - .L_2191)
.L_2191:
        /*0148*/ 	.word	0x00000008
.L_2192:


//--------------------- .nv.info._ZN10layer_norm13ln_fwd_kernelINS_13Kernel_traitsIf13__nv_bfloat16fS2_fjLj4096ELj1ELj1ELj4ELj16ENS_18Kernel_traits_baseILj4096EfS2_fS2_fjLj128EEEEELb0ELb1ELb0ELb0EEEvNS_9FwdParamsE --------------------------
	.section	.nv.info._ZN10layer_norm13ln_fwd_kernelINS_13Kernel_traitsIf13__nv_bfloat16fS2_fjLj4096ELj1ELj1ELj4ELj16ENS_18Kernel_traits_baseILj4096EfS2_fS2_fjLj128EEEEELb0ELb1ELb0ELb0EEEvNS_9FwdParamsE,"",@"SHT_CUDA_INFO"
	.sectionflags	@""
	.align	4


	//----- nvinfo : EIATTR_CUDA_API_VERSION
	.align		4
        /*0000*/ 	.byte	0x04, 0x37
        /*0002*/ 	.short	(.L_2194 - .L_2193)
.L_2193:
        /*0004*/ 	.word	0x00000082


	//----- nvinfo : EIATTR_KPARAM_INFO
	.align		4
.L_2194:
        /*0008*/ 	.byte	0x04, 0x17
        /*000a*/ 	.short	(.L_2196 - .L_2195)
.L_2195:
        /*000c*/ 	.word	0x00000000
        /*0010*/ 	.short	0x0000
        /*0012*/ 	.short	0x0000
        /*0014*/ 	.byte	0x00, 0xf0, 0xa1, 0x03


	//----- nvinfo : EIATTR_SPARSE_MMA_MASK
	.align		4
.L_2196:
        /*0018*/ 	.byte	0x03, 0x50
        /*001a*/ 	.short	0x0000


	//----- nvinfo : EIATTR_MAXREG_COUNT
	.align		4
        /*001c*/ 	.byte	0x03, 0x1b
        /*001e*/ 	.short	0x00ff


	//----- nvinfo : EIATTR_NUM_BARRIERS
	.align		4
        /*0020*/ 	.byte	0x02, 0x4c
        /*0022*/ 	.byte	0x01
	.zero		1


	//----- nvinfo : EIATTR_MERCURY_ISA_VERSION
	.align		4
        /*0024*/ 	.byte	0x03, 0x5f
        /*0026*/ 	.short	0x0101


	//----- nvinfo : EIATTR_COOP_GROUP_MASK_REGIDS
	.align		4
        /*0028*/ 	.byte	0x04, 0x29
        /*002a*/ 	.short	(.L_2198 - .L_2197)


	//   ....[0]....
.L_2197:
        /*002c*/ 	.word	0xffffffff


	//   ....[1]....
        /*0030*/ 	.word	0xffffffff


	//   ....[2]....
        /*0034*/ 	.word	0xffffffff


	//   ....[3]....
        /*0038*/ 	.word	0xffffffff


	//   ....[4]....
        /*003c*/ 	.word	0xffffffff


	//   ....[5]....
        /*0040*/ 	.word	0xffffffff


	//   ....[6]....
        /*0044*/ 	.word	0xffffffff


	//   ....[7]....
        /*0048*/ 	.word	0xffffffff


	//   ....[8]....
        /*004c*/ 	.word	0xffffffff


	//   ....[9]....
        /*0050*/ 	.word	0xffffffff


	//   ....[10]....
        /*0054*/ 	.word	0xffffffff


	//   ....[11]....
        /*0058*/ 	.word	0xffffffff


	//   ....[12]....
        /*005c*/ 	.word	0xffffffff


	//   ....[13]....
        /*0060*/ 	.word	0xffffffff


	//   ....[14]....
        /*0064*/ 	.word	0xffffffff


	//   ....[15]....
        /*0068*/ 	.word	0xffffffff


	//   ....[16]....
        /*006c*/ 	.word	0xffffffff


	//   ....[17]....
        /*0070*/ 	.word	0xffffffff


	//   ....[18]....
        /*0074*/ 	.word	0x05000098


	//   ....[19]....
        /*0078*/ 	.word	0x05000098


	//   ....[20]....
        /*007c*/ 	.word	0x05000098


	//   ....[21]....
        /*0080*/ 	.word	0x05000098


	//   ....[22]....
        /*0084*/ 	.word	0x05000098


	//   ....[23]....
        /*0088*/ 	.word	0x05000098


	//   ....[24]....
        /*008c*/ 	.word	0x05000098


	//   ....[25]....
        /*0090*/ 	.word	0x05000098


	//   ....[26]....
        /*0094*/ 	.word	0x05000098


	//   ....[27]....
        /*0098*/ 	.word	0x05000098


	//----- nvinfo : EIATTR_COOP_GROUP_INSTR_OFFSETS
	.align		4
.L_2198:
        /*009c*/ 	.byte	0x04, 0x28
        /*009e*/ 	.short	(.L_2200 - .L_2199)


	//   ....[0]....
.L_2199:
        /*00a0*/ 	.word	0x00001a70


	//   ....[1]....
        /*00a4*/ 	.word	0x00001a90


	//   ....[2]....
        /*00a8*/ 	.word	0x00001ab0


	//   ....[3]....
        /*00ac*/ 	.word	0x00001ad0


	//   ....[4]....
        /*00b0*/ 	.word	0x00001af0


	//   ....[5]....
        /*00b4*/ 	.word	0x00001f30


	//   ....[6]....
        /*00b8*/ 	.word	0x00001f50


	//   ....[7]....
        /*00bc*/ 	.word	0x00001f70


	//   ....[8]....
        /*00c0*/ 	.word	0x00001f90


	//   ....[9]....
        /*00c4*/ 	.word	0x00001fb0


	//   ....[10]....
        /*00c8*/ 	.word	0x00002160


	//   ....[11]....
        /*00cc*/ 	.word	0x000021a0


	//   ....[12]....
        /*00d0*/ 	.word	0x000021c0


	//   ....[13]....
        /*00d4*/ 	.word	0x000021d0


	//   ....[14]....
        /*00d8*/ 	.word	0x00002290


	//   ....[15]....
        /*00dc*/ 	.word	0x000022c0


	//   ....[16]....
        /*00e0*/ 	.word	0x00002360


	//   ....[17]....
        /*00e4*/ 	.word	0x00002390


	//   ....[18]....
        /*00e8*/ 	.word	0x00002dd0


	//   ....[19]....
        /*00ec*/ 	.word	0x00002e40


	//   ....[20]....
        /*00f0*/ 	.word	0x00002eb0


	//   ....[21]....
        /*00f4*/ 	.word	0x00002f20


	//   ....[22]....
        /*00f8*/ 	.word	0x00002f90


	//   ....[23]....
        /*00fc*/ 	.word	0x00003420


	//   ....[24]....
        /*0100*/ 	.word	0x00003490


	//   ....[25]....
        /*0104*/ 	.word	0x00003500


	//   ....[26]....
        /*0108*/ 	.word	0x00003570


	//   ....[27]....
        /*010c*/ 	.word	0x000035e0


	//----- nvinfo : EIATTR_EXIT_INSTR_OFFSETS
	.align		4
.L_2200:
        /*0110*/ 	.byte	0x04, 0x1c
        /*0112*/ 	.short	(.L_2202 - .L_2201)


	//   ....[0]....
.L_2201:
        /*0114*/ 	.word	0x00000720


	//   ....[1]....
        /*0118*/ 	.word	0x00002d70


	//----- nvinfo : EIATTR_MAX_THREADS
	.align		4
.L_2202:
        /*011c*/ 	.byte	0x04, 0x05
        /*011e*/ 	.short	(.L_2204 - .L_2203)
.L_2203:
        /*0120*/ 	.word	0x00000080
        /*0124*/ 	.word	0x00000001
        /*0128*/ 	.word	0x00000001


	//----- nvinfo : EIATTR_CRS_STACK_SIZE
	.align		4
.L_2204:
        /*012c*/ 	.byte	0x04, 0x1e
        /*012e*/ 	.short	(.L_2206 - .L_2205)
.L_2205:
        /*0130*/ 	.word	0x00000000


	//----- nvinfo : EIATTR_CBANK_PARAM_SIZE
	.align		4
.L_2206:
        /*0134*/ 	.byte	0x03, 0x19
        /*0136*/ 	.short	0x00e8


	//----- nvinfo : EIATTR_PARAM_CBANK
	.align		4
        /*0138*/ 	.byte	0x04, 0x0a
        /*013a*/ 	.short	(.L_2208 - .L_2207)
	.align		4
.L_2207:
        /*013c*/ 	.word	index@(.nv.constant0._ZN10layer_norm13ln_fwd_kernelINS_13Kernel_traitsIf13__nv_bfloat16fS2_fjLj4096ELj1ELj1ELj4ELj16ENS_18Kernel_traits_baseILj4096EfS2_fS2_fjLj128EEEEELb0ELb1ELb0ELb0EEEvNS_9FwdParamsE)
        /*0140*/ 	.short	0x0210
        /*0142*/ 	.short	0x00e8


	//----- nvinfo : EIATTR_SW_WAR
	.align		4
.L_2208:
        /*0144*/ 	.byte	0x04, 0x36
        /*0146*/ 	.short	(.L_2210 - .L_2209)
.L_2209:
        /*0148*/ 	.word	0x00000008
.L_2210:


//--------------------- .nv.info._ZN10layer_norm13ln_fwd_kernelINS_13Kernel_traitsIf13__nv_bfloat16fS2_fjLj4096ELj1ELj1ELj4ELj16ENS_18Kernel_traits_baseILj4096EfS2_fS2_fjLj128EEEEELb0ELb1ELb0ELb1EEEvNS_9FwdParamsE --------------------------
	.section	.nv.info._ZN10layer_norm13ln_fwd_kernelINS_13Kernel_traitsIf13__nv_bfloat16fS2_fjLj4096ELj1ELj1ELj4ELj16ENS_18Kernel_traits_baseILj4096EfS2_fS2_fjLj128EEEEELb0ELb1ELb0ELb1EEEvNS_9FwdParamsE,"",@"SHT_CUDA_INFO"
	.sectionflags	@""
	.align	4


	//----- nvinfo : EIATTR_CUDA_API_VERSION
	.align		4
        /*0000*/ 	.byte	0x04, 0x37
        /*0002*/ 	.short	(.L_2212 - .L_2211)
.L_2211:
        /*0004*/ 	.word	0x00000082


	//----- nvinfo : EIATTR_KPARAM_INFO
	.align		4
.L_2212:
        /*0008*/ 	.byte	0x04, 0x17
        /*000a*/ 	.short	(.L_2214 - .L_2213)
.L_2213:
        /*000c*/ 	.word	0x00000000
        /*0010*/ 	.short	0x0000
        /*0012*/ 	.short	0x0000
        /*0014*/ 	.byte	0x00, 0xf0, 0xa1, 0x03


	//----- nvinfo : EIATTR_SPARSE_MMA_MASK
	.align		4
.L_2214:
        /*0018*/ 	.byte	0x03, 0x50
        /*001a*/ 	.short	0x0000


	//----- nvinfo : EIATTR_MAXREG_COUNT
	.align		4
        /*001c*/ 	.byte	0x03, 0x1b
        /*001e*/ 	.short	0x00ff


	//----- nvinfo : EIATTR_NUM_BARRIERS
	.align		4
        /*0020*/ 	.byte	0x02, 0x4c
        /*0022*/ 	.byte	0x01
	.zero		1


	//----- nvinfo : EIATTR_MERCURY_ISA_VERSION
	.align		4
        /*0024*/ 	.byte	0x03, 0x5f
        /*0026*/ 	.short	0x0101


	//----- nvinfo : EIATTR_COOP_GROUP_MASK_REGIDS
	.align		4
        /*0028*/ 	.byte	0x04, 0x29
        /*002a*/ 	.short	(.L_2216 - .L_2215)


	//   ....[0]....
.L_2215:
        /*002c*/ 	.word	0xffffffff


	//   ....[1]....
        /*0030*/ 	.word	0xffffffff


	//   ....[2]....
        /*0034*/ 	.word	0xffffffff


	//   ....[3]....
        /*0038*/ 	.word	0xffffffff


	//   ....[4]....
        /*003c*/ 	.word	0xffffffff


	//   ....[5]....
        /*0040*/ 	.word	0xffffffff


	//   ....[6]....
        /*0044*/ 	.word	0xffffffff


	//   ....[7]....
        /*0048*/ 	.word	0xffffffff


	//   ....[8]....
        /*004c*/ 	.word	0xffffffff


	//   ....[9]....
        /*0050*/ 	.word	0xffffffff


	//   ....[10]....
        /*0054*/ 	.word	0xffffffff


	//   ....[11]....
        /*0058*/ 	.word	0xffffffff


	//   ....[12]....
        /*005c*/ 	.word	0xffffffff


	//   ....[13]....
        /*0060*/ 	.word	0xffffffff


	//   ....[14]....
        /*0064*/ 	.word	0xffffffff


	//   ....[15]....
        /*0068*/ 	.word	0xffffffff


	//   ....[16]....
        /*006c*/ 	.word	0xffffffff


	//   ....[17]....
        /*0070*/ 	.word	0xffffffff


	//   ....[18]....
        /*0074*/ 	.word	0x05000099


	//   ....[19]....
        /*0078*/ 	.word	0x05000099


	//   ....[20]....
        /*007c*/ 	.word	0x05000099


	//   ....[21]....
        /*0080*/ 	.word	0x05000099


	//   ....[22]....
        /*0084*/ 	.word	0x05000099


	//   ....[23]....
        /*0088*/ 	.word	0x05000099


	//   ....[24]....
        /*008c*/ 	.word	0x05000099


	//   ....[25]....
        /*0090*/ 	.word	0x05000099


	//   ....[26]....
        /*0094*/ 	.word	0x05000099


	//   ....[27]....
        /*0098*/ 	.word	0x05000099


	//----- nvinfo : EIATTR_COOP_GROUP_INSTR_OFFSETS
	.align		4
.L_2216:
        /*009c*/ 	.byte	0x04, 0x28
        /*009e*/ 	.short	(.L_2218 - .L_2217)


	//   ....[0]....
.L_2217:
        /*00a0*/ 	.word	0x00001570


	//   ....[1]....
        /*00a4*/ 	.word	0x00001590


	//   ....[2]....
        /*00a8*/ 	.word	0x000015b0


	//   ....[3]....
        /*00ac*/ 	.word	0x000015d0


	//   ....[4]....
        /*00b0*/ 	.word	0x000015f0


	//   ....[5]....
        /*00b4*/ 	.word	0x00001a20


	//   ....[6]....
        /*00b8*/ 	.word	0x00001a40


	//   ....[7]....
        /*00bc*/ 	.word	0x00001a60


	//   ....[8]....
        /*00c0*/ 	.word	0x00001a80


	//   ....[9]....
        /*00c4*/ 	.word	0x00001aa0


	//   ....[10]....
        /*00c8*/ 	.word	0x00001c00


	//   ....[11]....
        /*00cc*/ 	.word	0x00001c50


	//   ....[12]....
        /*00d0*/ 	.word	0x00001c80


	//   ....[13]....
        /*00d4*/ 	.word	0x00001c90


	//   ....[14]....
        /*00d8*/ 	.word	0x00001d40


	//   ....[15]....
        /*00dc*/ 	.word	0x00001d80


	//   ....[16]....
        /*00e0*/ 	.word	0x00001e20


	//   ....[17]....
        /*00e4*/ 	.word	0x00001e50


	//   ....[18]....
        /*00e8*/ 	.word	0x00002740


	//   ....[19]....
        /*00ec*/ 	.word	0x000027b0


	//   ....[20]....
        /*00f0*/ 	.word	0x00002820


	//   ....[21]....
        /*00f4*/ 	.word	0x00002890


	//   ....[22]....
        /*00f8*/ 	.word	0x00002900


	//   ....[23]....
        /*00fc*/ 	.word	0x00002d80


	//   ....[24]....
        /*0100*/ 	.word	0x00002df0


	//   ....[25]....
        /*0104*/ 	.word	0x00002e60


	//   ....[26]....
        /*0108*/ 	.word	0x00002ed0


	//   ....[27]....
        /*010c*/ 	.word	0x00002f40


	//----- nvinfo : EIATTR_EXIT_INSTR_OFFSETS
	.align		4
.L_2218:
        /*0110*/ 	.byte	0x04, 0x1c
        /*0112*/ 	.short	(.L_2220 - .L_2219)


	//   ....[0]....
.L_2219:
        /*0114*/ 	.word	0x000002d0


	//   ....[1]....
        /*0118*/ 	.word	0x000026e0


	//----- nvinfo : EIATTR_MAX_THREADS
	.align		4
.L_2220:
        /*011c*/ 	.byte	0x04, 0x05
        /*011e*/ 	.short	(.L_2222 - .L_2221)
.L_2221:
        /*0120*/ 	.word	0x00000080
        /*0124*/ 	.word	0x00000001
        /*0128*/ 	.word	0x00000001


	//----- nvinfo : EIATTR_CRS_STACK_SIZE
	.align		4
.L_2222:
        /*012c*/ 	.byte	0x04, 0x1e
        /*012e*/ 	.short	(.L_2224 - .L_2223)
.L_2223:
        /*0130*/ 	.word	0x00000000


	//----- nvinfo : EIATTR_CBANK_PARAM_SIZE
	.align		4
.L_2224:
        /*0134*/ 	.byte	0x03, 0x19
        /*0136*/ 	.short	0x00e8


	//----- nvinfo : EIATTR_PARAM_CBANK
	.align		4
        /*0138*/ 	.byte	0x04, 0x0a
        /*013a*/ 	.short	(.L_2226 - .L_2225)
	.align		4
.L_2225:
        /*013c*/ 	.word	index@(.nv.constant0._ZN10layer_norm13ln_fwd_kernelINS_13Kernel_traitsIf13__nv_bfloat16fS2_fjLj4096ELj1ELj1ELj4ELj16ENS_18Kernel_traits_baseILj4096EfS2_fS2_fjLj128EEEEELb0ELb1ELb0ELb1EEEvNS_9FwdParamsE)
        /*0140*/ 	.short	0x0210
        /*0142*/ 	.short	0x00e8


	//----- nvinfo : EIATTR_SW_WAR
	.align		4
.L_2226:
        /*0144*/ 	.byte	0x04, 0x36
        /*0146*/ 	.short	(.L_2228 - .L_2227)
.L_2227:
        /*0148*/ 	.word	0x00000008
.L_2228:


//--------------------- .nv.info._ZN10layer_norm13ln_fwd_kernelINS_13Kernel_traitsIf13__nv_bfloat16fS2_fjLj4096ELj1ELj1ELj4ELj16ENS_18Kernel_traits_baseILj4096EfS2_fS2_fjLj128EEEEELb0ELb1ELb1ELb0EEEvNS_9FwdParamsE --------------------------
	.section	.nv.info._ZN10layer_norm13ln_fwd_kernelINS_13Kernel_traitsIf13__nv_bfloat16fS2_fjLj4096ELj1ELj1ELj4ELj16ENS_18Kernel_traits_baseILj4096EfS2_fS2_fjLj128EEEEELb0ELb1ELb1ELb0EEEvNS_9FwdParamsE,"",@"SHT_CUDA_INFO"
	.sectionflags	@""
	.align	4


	//----- nvinfo : EIATTR_CUDA_API_VERSION
	.align		4
        /*0000*/ 	.byte	0x04, 0x37
        /*0002*/ 	.short	(.L_2230 - .L_2229)
.L_2229:
        /*0004*/ 	.word	0x00000082


	//----- nvinfo : EIATTR_KPARAM_INFO
	.align		4
.L_2230:
        /*0008*/ 	.byte	0x04, 0x17
        /*000a*/ 	.short	(.L_2232 - .L_2231)
.L_2231:
        /*000c*/ 	.word	0x00000000
        /*0010*/ 	.short	0x0000
        /*0012*/ 	.short	0x0000
        /*0014*/ 	.byte	0x00, 0xf0, 0xa1, 0x03


	//----- nvinfo : EIATTR_SPARSE_MMA_MASK
	.align		4
.L_2232:
        /*0018*/ 	.byte	0x03, 0x50
        /*001a*/ 	.short	0x0000


	//----- nvinfo : EIATTR_MAXREG_COUNT
	.align		4
        /*001c*/ 	.byte	0x03, 0x1b
        /*001e*/ 	.short	0x00ff


	//----- nvinfo : EIATTR_NUM_BARRIERS
	.align		4
        /*0020*/ 	.byte	0x02, 0x4c
        /*0022*/ 	.byte	0x01
	.zero		1


	//----- nvinfo : EIATTR_MERCURY_ISA_VERSION
	.align		4
        /*0024*/ 	.byte	0x03, 0x5f
        /*0026*/ 	.short	0x0101


	//----- nvinfo : EIATTR_COOP_GROUP_MASK_REGIDS
	.align		4
        /*0028*/ 	.byte	0x04, 0x29
        /*002a*/ 	.short	(.L_2234 - .L_2233)


	//   ....[0]....
.L_2233:
        /*002c*/ 	.word	0xffffffff


	//   ....[1]....
        /*0030*/ 	.word	0xffffffff


	//   ....[2]....
        /*0034*/ 	.word	0xffffffff


	//   ....[3]....
        /*0038*/ 	.word	0xffffffff


	//   ....[4]....
        /*003c*/ 	.word	0xffffffff


	//   ....[5]....
        /*0040*/ 	.word	0xffffffff


	//   ....[6]....
        /*0044*/ 	.word	0xffffffff


	//   ....[7]....
        /*0048*/ 	.word	0xffffffff


	//   ....[8]....
        /*004c*/ 	.word	0xffffffff


	//   ....[9]....
        /*0050*/ 	.word	0xffffffff


	//   ....[10]....
        /*0054*/ 	.word	0xffffffff


	//   ....[11]....
        /*0058*/ 	.word	0xffffffff


	//   ....[12]....
        /*005c*/ 	.word	0xffffffff


	//   ....[13]....
        /*0060*/ 	.word	0xffffffff


	//   ....[14]....
        /*0064*/ 	.word	0xffffffff


	//   ....[15]....
        /*0068*/ 	.word	0xffffffff


	//   ....[16]....
        /*006c*/ 	.word	0xffffffff


	//   ....[17]....
        /*0070*/ 	.word	0xffffffff


	//   ....[18]....
        /*0074*/ 	.word	0x0500009d


	//   ....[19]....
        /*0078*/ 	.word	0x0500009d


	//   ....[20]....
        /*007c*/ 	.word	0x0500009d


	//   ....[21]....
        /*0080*/ 	.word	0x0500009d


	//   ....[22]....
        /*0084*/ 	.word	0x0500009d


	//   ....[23]....
        /*0088*/ 	.word	0x0500009d


	//   ....[24]....
        /*008c*/ 	.word	0x0500009d


	//   ....[25]....
        /*0090*/ 	.word	0x0500009d


	//   ....[26]....
        /*0094*/ 	.word	0x0500009d


	//   ....[27]....
        /*0098*/ 	.word	0x0500009d


	//----- nvinfo : EIATTR_COOP_GROUP_INSTR_OFFSETS
	.align		4
.L_2234:
        /*009c*/ 	.byte	0x04, 0x28
        /*009e*/ 	.short	(.L_2236 - .L_2235)


	//   ....[0]....
.L_2235:
        /*00a0*/ 	.word	0x00002690


	//   ....[1]....
        /*00a4*/ 	.word	0x000026b0


	//   ....[2]....
        /*00a8*/ 	.word	0x000026d0


	//   ....[3]....
        /*00ac*/ 	.word	0x000026f0


	//   ....[4]....
        /*00b0*/ 	.word	0x00002710


	//   ....[5]....
        /*00b4*/ 	.word	0x00002b50


	//   ....[6]....
        /*00b8*/ 	.word	0x00002b70


	//   ....[7]....
        /*00bc*/ 	.word	0x00002b90


	//   ....[8]....
        /*00c0*/ 	.word	0x00002bb0


	//   ....[9]....
        /*00c4*/ 	.word	0x00002bd0


	//   ....[10]....
        /*00c8*/ 	.word	0x00002d30


	//   ....[11]....
        /*00cc*/ 	.word	0x00002dc0


	//   ....[12]....
        /*00d0*/ 	.word	0x00002df0


	//   ....[13]....
        /*00d4*/ 	.word	0x00002e00


	//   ....[14]....
        /*00d8*/ 	.word	0x00002ec0


	//   ....[15]....
        /*00dc*/ 	.word	0x00002ef0


	//   ....[16]....
        /*00e0*/ 	.word	0x00002fa0


	//   ....[17]....
        /*00e4*/ 	.word	0x00002fb0


	//   ....[18]....
        /*00e8*/ 	.word	0x00003a90


	//   ....[19]....
        /*00ec*/ 	.word	0x00003b00


	//   ....[20]....
        /*00f0*/ 	.word	0x00003b70


	//   ....[21]....
        /*00f4*/ 	.word	0x00003be0


	//   ....[22]....
        /*00f8*/ 	.word	0x00003c50


	//   ....[23]....
        /*00fc*/ 	.word	0x000040e0


	//   ....[24]....
        /*0100*/ 	.word	0x00004150


	//   ....[25]....
        /*0104*/ 	.word	0x000041c0


	//   ....[26]....
        /*0108*/ 	.word	0x00004230


	//   ....[27]....
        /*010c*/ 	.word	0x000042a0


	//----- nvinfo : EIATTR_EXIT_INSTR_OFFSETS
	.align		4
.L_2236:
        /*0110*/ 	.byte	0x04, 0x1c
        /*0112*/ 	.short	(.L_2238 - .L_2237)


	//   ....[0]....
.L_2237:
        /*0114*/ 	.word	0x00000730


	//   ....[1]....
        /*0118*/ 	.word	0x00003a30


	//----- nvinfo : EIATTR_MAX_THREADS
	.align		4
.L_2238:
        /*011c*/ 	.byte	0x04, 0x05
        /*011e*/ 	.short	(.L_2240 - .L_2239)
.L_2239:
        /*0120*/ 	.word	0x00000080
        /*0124*/ 	.word	0x00000001
        /*0128*/ 	.word	0x00000001


	//----- nvinfo : EIATTR_CRS_STACK_SIZE
	.align		4
.L_2240:
        /*012c*/ 	.byte	0x04, 0x1e
        /*012e*/ 	.short	(.L_2242 - .L_2241)
.L_2241:
        /*0130*/ 	.word	0x00000000


	//----- nvinfo : EIATTR_CBANK_PARAM_SIZE
	.align		4
.L_2242:
        /*0134*/ 	.byte	0x03, 0x19
        /*0136*/ 	.short	0x00e8


	//----- nvinfo : EIATTR_PARAM_CBANK
	.align		4
        /*0138*/ 	.byte	0x04, 0x0a
        /*013a*/ 	.short	(.L_2244 - .L_2243)
	.align		4
.L_2243:
        /*013c*/ 	.word	index@(.nv.constant0._ZN10layer_norm13ln_fwd_kernelINS_13Kernel_traitsIf13__nv_bfloat16fS2_fjLj4096ELj1ELj1ELj4ELj16ENS_18Kernel_traits_baseILj4096EfS2_fS2_fjLj128EEEEELb0ELb1ELb1ELb0EEEvNS_9FwdParamsE)
        /*0140*/ 	.short	0x0210
        /*0142*/ 	.short	0x00e8


	//----- nvinfo : EIATTR_SW_WAR
	.align		4
.L_2244:
        /*0144*/ 	.byte	0x04, 0x36
        /*0146*/ 	.short	(.L_2246 - .L_2245)
.L_2245:
        /*0148*/ 	.word	0x00000008
.L_2246:


//--------------------- .nv.info._ZN10layer_norm13ln_fwd_kernelINS_13Kernel_traitsIf13__nv_bfloat16fS2_fjLj4096ELj1ELj1ELj4ELj16ENS_18Kernel_traits_baseILj4096EfS2_fS2_fjLj128EEEEELb0ELb1ELb1ELb1EEEvNS_9FwdParamsE --------------------------
	.section	.nv.info._ZN10layer_norm13ln_fwd_kernelINS_13Kernel_traitsIf13__nv_bfloat16fS2_fjLj4096ELj1ELj1ELj4ELj16ENS_18Kernel_traits_baseILj4096EfS2_fS2_fjLj128EEEEELb0ELb1ELb1ELb1EEEvNS_9FwdParamsE,"",@"SHT_CUDA_INFO"
	.sectionflags	@""
	.align	4


	//----- nvinfo : EIATTR_CUDA_API_VERSION
	.align		4
        /*0000*/ 	.byte	0x04, 0x37
        /*0002*/ 	.short	(.L_2248 - .L_2247)
.L_2247:
        /*0004*/ 	.word	0x00000082


	//----- nvinfo : EIATTR_KPARAM_INFO
	.align		4
.L_2248:
        /*0008*/ 	.byte	0x04, 0x17
        /*000a*/ 	.short	(.L_2250 - .L_2249)
.L_2249:
        /*000c*/ 	.word	0x00000000
        /*0010*/ 	.short	0x0000
        /*0012*/ 	.short	0x0000
        /*0014*/ 	.byte	0x00, 0xf0, 0xa1, 0x03


	//----- nvinfo : EIATTR_SPARSE_MMA_MASK
	.align		4
.L_2250:
        /*0018*/ 	.byte	0x03, 0x50
        /*001a*/ 	.short	0x0000


	//----- nvinfo : EIATTR_MAXREG_COUNT
	.align		4
        /*001c*/ 	.byte	0x03, 0x1b
        /*001e*/ 	.short	0x00ff


	//----- nvinfo : EIATTR_NUM_BARRIERS
	.align		4
        /*0020*/ 	.byte	0x02, 0x4c
        /*0022*/ 	.byte	0x01
	.zero		1


	//----- nvinfo : EIATTR_MERCURY_ISA_VERSION
	.align		4
        /*0024*/ 	.byte	0x03, 0x5f
        /*0026*/ 	.short	0x0101


	//----- nvinfo : EIATTR_COOP_GROUP_MASK_REGIDS
	.align		4
        /*0028*/ 	.byte	0x04, 0x29
        /*002a*/ 	.short	(.L_2252 - .L_2251)


	//   ....[0]....
.L_2251:
        /*002c*/ 	.word	0xffffffff


	//   ....[1]....
        /*0030*/ 	.word	0xffffffff


	//   ....[2]....
        /*0034*/ 	.word	0xffffffff


	//   ....[3]....
        /*0038*/ 	.word	0xffffffff


	//   ....[4]....
        /*003c*/ 	.word	0xffffffff


	//   ....[5]....
        /*0040*/ 	.word	0xffffffff


	//   ....[6]....
        /*0044*/ 	.word	0xffffffff


	//   ....[7]....
        /*0048*/ 	.word	0xffffffff


	//   ....[8]....
        /*004c*/ 	.word	0xffffffff


	//   ....[9]....
        /*0050*/ 	.word	0xffffffff


	//   ....[10]....
        /*0054*/ 	.word	0xffffffff


	//   ....[11]....
        /*0058*/ 	.word	0xffffffff


	//   ....[12]....
        /*005c*/ 	.word	0xffffffff


	//   ....[13]....
        /*0060*/ 	.word	0xffffffff


	//   ....[14]....
        /*0064*/ 	.word	0xffffffff


	//   ....[15]....
        /*0068*/ 	.word	0xffffffff


	//   ....[16]....
        /*006c*/ 	.word	0xffffffff


	//   ....[17]....
        /*0070*/ 	.word	0xffffffff


	//   ....[18]....
        /*0074*/ 	.word	0x05000097


	//   ....[19]....
        /*0078*/ 	.word	0x05000097


	//   ....[20]....
        /*007c*/ 	.word	0x05000097


	//   ....[21]....
        /*0080*/ 	.word	0x05000097


	//   ....[22]....
        /*0084*/ 	.word	0x05000097


	//   ....[23]....
        /*0088*/ 	.word	0x05000097


	//   ....[24]....
        /*008c*/ 	.word	0x05000097


	//   ....[25]....
        /*0090*/ 	.word	0x05000097


	//   ....[26]....
        /*0094*/ 	.word	0x05000097


	//   ....[27]....
        /*0098*/ 	.word	0x05000097


	//----- nvinfo : EIATTR_COOP_GROUP_INSTR_OFFSETS
	.align		4
.L_2252:
        /*009c*/ 	.byte	0x04, 0x28
        /*009e*/ 	.short	(.L_2254 - .L_2253)


	//   ....[0]....
.L_2253:
        /*00a0*/ 	.word	0x00002050


	//   ....[1]....
        /*00a4*/ 	.word	0x00002070


	//   ....[2]....
        /*00a8*/ 	.word	0x00002090


	//   ....[3]....
        /*00ac*/ 	.word	0x000020b0


	//   ....[4]....
        /*00b0*/ 	.word	0x000020d0


	//   ....[5]....
        /*00b4*/ 	.word	0x00002500


	//   ....[6]....
        /*00b8*/ 	.word	0x00002520


	//   ....[7]....
        /*00bc*/ 	.word	0x00002540


	//   ....[8]....
        /*00c0*/ 	.word	0x00002560


	//   ....[9]....
        /*00c4*/ 	.word	0x00002580


	//   ....[10]....
        /*00c8*/ 	.word	0x000026e0


	//   ....[11]....
        /*00cc*/ 	.word	0x00002750


	//   ....[12]....
        /*00d0*/ 	.word	0x00002760


	//   ....[13]....
        /*00d4*/ 	.word	0x000027b0


	//   ....[14]....
        /*00d8*/ 	.word	0x00002800


	//   ....[15]....
        /*00dc*/ 	.word	0x00002820


	//   ....[16]....
        /*00e0*/ 	.word	0x00002920


	//   ....[17]....
        /*00e4*/ 	.word	0x00002930


	//   ....[18]....
        /*00e8*/ 	.word	0x000032f0


	//   ....[19]....
        /*00ec*/ 	.word	0x00003360


	//   ....[20]....
        /*00f0*/ 	.word	0x000033d0


	//   ....[21]....
        /*00f4*/ 	.word	0x00003440


	//   ....[22]....
        /*00f8*/ 	.word	0x000034b0


	//   ....[23]....
        /*00fc*/ 	.word	0x00003920


	//   ....[24]....
        /*0100*/ 	.word	0x00003990


	//   ....[25]....
        /*0104*/ 	.word	0x00003a00


	//   ....[26]....
        /*0108*/ 	.word	0x00003a70


	//   ....[27]....
        /*010c*/ 	.word	0x00003ae0


	//----- nvinfo : EIATTR_EXIT_INSTR_OFFSETS
	.align		4
.L_2254:
        /*0110*/ 	.byte	0x04, 0x1c
        /*0112*/ 	.short	(.L_2256 - .L_2255)


	//   ....[0]....
.L_2255:
        /*0114*/ 	.word	0x000002e0


	//   ....[1]....
        /*0118*/ 	.word	0x00003290


	//----- nvinfo : EIATTR_MAX_THREADS
	.align		4
.L_2256:
        /*011c*/ 	.byte	0x04, 0x05
        /*011e*/ 	.short	(.L_2258 - .L_2257)
.L_2257:
        /*0120*/ 	.word	0x00000080
        /*0124*/ 	.word	0x00000001
        /*0128*/ 	.word	0x00000001


	//----- nvinfo : EIATTR_CRS_STACK_SIZE
	.align		4
.L_2258:
        /*012c*/ 	.byte	0x04, 0x1e
        /*012e*/ 	.short	(.L_2260 - .L_2259)
.L_2259:
        /*0130*/ 	.word	0x00000000


	//----- nvinfo : EIATTR_CBANK_PARAM_SIZE
	.align		4
.L_2260:
        /*0134*/ 	.byte	0x03, 0x19
        /*0136*/ 	.short	0x00e8


	//----- nvinfo : EIATTR_PARAM_CBANK
	.align		4
        /*0138*/ 	.byte	0x04, 0x0a
        /*013a*/ 	.short	(.L_2262 - .L_2261)
	.align		4
.L_2261:
        /*013c*/ 	.word	index@(.nv.constant0._ZN10layer_norm13ln_fwd_kernelINS_13Kernel_traitsIf13__nv_bfloat16fS2_fjLj4096ELj1ELj1ELj4ELj16ENS_18Kernel_traits_baseILj4096EfS2_fS2_fjLj128EEEEELb0ELb1ELb1ELb1EEEvNS_9FwdParamsE)
        /*0140*/ 	.short	0x0210
        /*0142*/ 	.short	0x00e8


	//----- nvinfo : EIATTR_SW_WAR
	.align		4
.L_2262:
        /*0144*/ 	.byte	0x04, 0x36
        /*0146*/ 	.short	(.L_2264 - .L_2263)
.L_2263:
        /*0148*/ 	.word	0x00000008
.L_2264:


//--------------------- .nv.info._ZN10layer_norm13ln_fwd_kernelINS_13Kernel_traitsIf13__nv_bfloat16fS2_fjLj4096ELj1ELj1ELj4ELj16ENS_18Kernel_traits_baseILj4096EfS2_fS2_fjLj128EEEEELb1ELb0ELb0ELb0EEEvNS_9FwdParamsE --------------------------
	.section	.nv.info._ZN10layer_norm13ln_fwd_kernelINS_13Kernel_traitsIf13__nv_bfloat16fS2_fjLj4096ELj1ELj1ELj4ELj16ENS_18Kernel_traits_baseILj4096EfS2_fS2_fjLj128EEEEELb1ELb0ELb0ELb0EEEvNS_9FwdParamsE,"",@"SHT_CUDA_INFO"
	.sectionflags	@""
	.align	4


	//----- nvinfo : EIATTR_CUDA_API_VERSION
	.align		4
        /*0000*/ 	.byte	0x04, 0x37
        /*0002*/ 	.short	(.L_2266 - .L_2265)
.L_2265:
        /*0004*/ 	.word	0x00000082


	//----- nvinfo : EIATTR_KPARAM_INFO
	.align		4
.L_2266:
        /*0008*/ 	.byte	0x04, 0x17
        /*000a*/ 	.short	(.L_2268 - .L_2267)
.L_2267:
        /*000c*/ 	.word	0x00000000
        /*0010*/ 	.short	0x0000
        /*0012*/ 	.short	0x0000
        /*0014*/ 	.byte	0x00, 0xf0, 0xa1, 0x03


	//----- nvinfo : EIATTR_SPARSE_MMA_MASK
	.align		4
.L_2268:
        /*0018*/ 	.byte	0x03, 0x50
        /*001a*/ 	.short	0x0000


	//----- nvinfo : EIATTR_MAXREG_COUNT
	.align		4
        /*001c*/ 	.byte	0x03, 0x1b
        /*001e*/ 	.short	0x00ff


	//----- nvinfo : EIATTR_NUM_BARRIERS
	.align		4
        /*0020*/ 	.byte	0x02, 0x4c
        /*0022*/ 	.byte	0x01
	.zero		1


	//----- nvinfo : EIATTR_MERCURY_ISA_VERSION
	.align		4
        /*0024*/ 	.byte	0x03, 0x5f
        /*0026*/ 	.short	0x0101


	//----- nvinfo : EIATTR_COOP_GROUP_MASK_REGIDS
	.align		4
        /*0028*/ 	.byte	0x04, 0x29
        /*002a*/ 	.short	(.L_2270 - .L_2269)


	//   ....[0]....
.L_2269:
        /*002c*/ 	.word	0xffffffff


	//   ....[1]....
        /*0030*/ 	.word	0xffffffff


	//   ....[2]....
        /*0034*/ 	.word	0xffffffff


	//   ....[3]....
        /*0038*/ 	.word	0xffffffff


	//   ....[4]....
        /*003c*/ 	.word	0xffffffff


	//   ....[5]....
        /*0040*/ 	.word	0xffffffff


	//   ....[6]....
        /*0044*/ 	.word	0xffffffff


	//   ....[7]....
        /*0048*/ 	.word	0xffffffff


	//   ....[8]....
        /*004c*/ 	.word	0xffffffff


	//   ....[9]....
        /*0050*/ 	.word	0xffffffff


	//   ....[10]....
        /*0054*/ 	.word	0xffffffff


	//   ....[11]....
        /*0058*/ 	.word	0xffffffff


	//   ....[12]....
        /*005c*/ 	.word	0xffffffff


	//   ....[13]....
        /*0060*/ 	.word	0xffffffff


	//   ....[14]....
        /*0064*/ 	.word	0xffffffff


	//   ....[15]....
        /*0068*/ 	.word	0xffffffff


	//   ....[16]....
        /*006c*/ 	.word	0xffffffff


	//   ....[17]....
        /*0070*/ 	.word	0xffffffff


	//   ....[18]....
        /*0074*/ 	.word	0x05000086


	//   ....[19]....
        /*0078*/ 	.word	0x05000086


	//   ....[20]....
        /*007c*/ 	.word	0x05000086


	//   ....[21]....
        /*0080*/ 	.word	0x05000086


	//   ....[22]....
        /*0084*/ 	.word	0x05000086


	//   ....[23]....
        /*0088*/ 	.word	0x05000086


	//   ....[24]....
        /*008c*/ 	.word	0x05000086


	//   ....[25]....
        /*0090*/ 	.word	0x05000086


	//   ....[26]....
        /*0094*/ 	.word	0x05000086


	//   ....[27]....
        /*0098*/ 	.word	0x05000086


	//----- nvinfo : EIATTR_COOP_GROUP_INSTR_OFFSETS
	.align		4
.L_2270:
        /*009c*/ 	.byte	0x04, 0x28
        /*009e*/ 	.short	(.L_2272 - .L_2271)


	//   ....[0]....
.L_2271:
        /*00a0*/ 	.word	0x0000c430


	//   ....[1]....
        /*00a4*/ 	.word	0x0000c450


	//   ....[2]....
        /*00a8*/ 	.word	0x0000c470


	//   ....[3]....
        /*00ac*/ 	.word	0x0000c490


	//   ....[4]....
        /*00b0*/ 	.word	0x0000c4b0


	//   ....[5]....
        /*00b4*/ 	.word	0x0000c8f0


	//   ....[6]....
        /*00b8*/ 	.word	0x0000c910


	//   ....[7]....
        /*00bc*/ 	.word	0x0000c930


	//   ....[8]....
        /*00c0*/ 	.word	0x0000c950


	//   ....[9]....
        /*00c4*/ 	.word	0x0000c970


	//   ....[10]....
        /*00c8*/ 	.word	0x0000cb00


	//   ....[11]....
        /*00cc*/ 	.word	0x0000cb50


	//   ....[12]....
        /*00d0*/ 	.word	0x0000cb70


	//   ....[13]....
        /*00d4*/ 	.word	0x0000cb80


	//   ....[14]....
        /*00d8*/ 	.word	0x0000cc40


	//   ....[15]....
        /*00dc*/ 	.word	0x0000cc70


	//   ....[16]....
        /*00e0*/ 	.word	0x0000cd10


	//   ....[17]....
        /*00e4*/ 	.word	0x0000cd40


	//   ....[18]....
        /*00e8*/ 	.word	0x0000d780


	//   ....[19]....
        /*00ec*/ 	.word	0x0000d7f0


	//   ....[20]....
        /*00f0*/ 	.word	0x0000d860


	//   ....[21]....
        /*00f4*/ 	.word	0x0000d8d0


	//   ....[22]....
        /*00f8*/ 	.word	0x0000d940


	//   ....[23]....
        /*00fc*/ 	.word	0x0000ddc0


	//   ....[24]....
        /*0100*/ 	.word	0x0000de30


	//   ....[25]....
        /*0104*/ 	.word	0x0000dea0


	//   ....[26]....
        /*0108*/ 	.word	0x0000df10


	//   ....[27]....
        /*010c*/ 	.word	0x0000df80


	//----- nvinfo : EIATTR_EXIT_INSTR_OFFSETS
	.align		4
.L_2272:
        /*0110*/ 	.byte	0x04, 0x1c
        /*0112*/ 	.short	(.L_2274 - .L_2273)


	//   ....[0]....
.L_2273:
        /*0114*/ 	.word	0x00000aa0


	//   ....[1]....
        /*0118*/ 	.word	0x0000d720


	//----- nvinfo : EIATTR_MAX_THREADS
	.align		4
.L_2274:
        /*011c*/ 	.byte	0x04, 0x05
        /*011e*/ 	.short	(.L_2276 - .L_2275)
.L_2275:
        /*0120*/ 	.word	0x00000080
        /*0124*/ 	.word	0x00000001
        /*0128*/ 	.word	0x00000001


	//----- nvinfo : EIATTR_CRS_STACK_SIZE
	.align		4
.L_2276:
        /*012c*/ 	.byte	0x04, 0x1e
        /*012e*/ 	.short	(.L_2278 - .L_2277)
.L_2277:
        /*0130*/ 	.word	0x00000000


	//----- nvinfo : EIATTR_CBANK_PARAM_SIZE
	.align		4
.L_2278:
        /*0134*/ 	.byte	0x03, 0x19
        /*0136*/ 	.short	0x00e8


	//----- nvinfo : EIATTR_PARAM_CBANK
	.align		4
        /*0138*/ 	.byte	0x04, 0x0a
        /*013a*/ 	.short	(.L_2280 - .L_2279)
	.align		4
.L_2279:
        /*013c*/ 	.word	index@(.nv.constant0._ZN10layer_norm13ln_fwd_kernelINS_13Kernel_traitsIf13__nv_bfloat16fS2_fjLj4096ELj1ELj1ELj4ELj16ENS_18Kernel_traits_baseILj4096EfS2_fS2_fjLj128EEEEELb1ELb0ELb0ELb0EEEvNS_9FwdParamsE)
        /*0140*/ 	.short	0x0210
        /*0142*/ 	.short	0x00e8


	//----- nvinfo : EIATTR_SW_WAR
	.align		4
.L_2280:
        /*0144*/ 	.byte	0x04, 0x36
        /*0146*/ 	.short	(.L_2282 - .L_2281)
.L_2281:
        /*0148*/ 	.word	0x00000008
.L_2282:


//--------------------- .nv.info._ZN10layer_norm13ln_fwd_kernelINS_13Kernel_traitsIf13__nv_bfloat16fS2_fjLj4096ELj1ELj1ELj4ELj16ENS_18Kernel_traits_baseILj4096EfS2_fS2_fjLj128EEEEELb1ELb0ELb0ELb1EEEvNS_9FwdParamsE --------------------------
	.section	.nv.info._ZN10layer_norm13ln_fwd_kernelINS_13Kernel_traitsIf13__nv_bfloat16fS2_fjLj4096ELj1ELj1ELj4ELj16ENS_18Kernel_traits_baseILj4096EfS2_fS2_fjLj128EEEEELb1ELb0ELb0ELb1EEEvNS_9FwdParamsE,"",@"SHT_CUDA_INFO"
	.sectionflags	@""
	.align	4


	//----- nvinfo : EIATTR_CUDA_API_VERSION
	.align		4
        /*0000*/ 	.byte	0x04, 0x37
        /*0002*/ 	.short	(.L_2284 - .L_2283)
.L_2283:
        /*0004*/ 	.word	0x00000082


	//----- nvinfo : EIATTR_KPARAM_INFO
	.align		4
.L_2284:
        /*0008*/ 	.byte	0x04, 0x17
        /*000a*/ 	.short	(.L_2286 - .L_2285)
.L_2285:
        /*000c*/ 	.word	0x00000000
        /*0010*/ 	.short	0x0000
        /*0012*/ 	.short	0x0000
        /*0014*/ 	.byte	0x00, 0xf0, 0xa1, 0x03


	//----- nvinfo : EIATTR_SPARSE_MMA_MASK
	.align		4
.L_2286:
        /*0018*/ 	.byte	0x03, 0x50
        /*001a*/ 	.short	0x0000


	//----- nvinfo : EIATTR_MAXREG_COUNT
	.align		4
        /*001c*/ 	.byte	0x03, 0x1b
        /*001e*/ 	.short	0x00ff


	//----- nvinfo : EIATTR_NUM_BARRIERS
	.align		4
        /*0020*/ 	.byte	0x02, 0x4c
        /*0022*/ 	.byte	0x01
	.zero		1


	//----- nvinfo : EIATTR_MERCURY_ISA_VERSION
	.align		4
        /*0024*/ 	.byte	0x03, 0x5f
        /*0026*/ 	.short	0x0101


	//----- nvinfo : EIATTR_COOP_GROUP_MASK_REGIDS
	.align		4
        /*0028*/ 	.byte	0x04, 0x29
        /*002a*/ 	.short	(.L_2288 - .L_2287)


	//   ....[0]....
.L_2287:
        /*002c*/ 	.word	0xffffffff


	//   ....[1]....
        /*0030*/ 	.word	0xffffffff


	//   ....[2]....
        /*0034*/ 	.word	0xffffffff


	//   ....[3]....
        /*0038*/ 	.word	0xffffffff


	//   ....[4]....
        /*003c*/ 	.word	0xffffffff


	//   ....[5]....
        /*0040*/ 	.word	0xffffffff


	//   ....[6]....
        /*0044*/ 	.word	0xffffffff


	//   ....[7]....
        /*0048*/ 	.word	0xffffffff


	//   ....[8]....
        /*004c*/ 	.word	0xffffffff


	//   ....[9]....
        /*0050*/ 	.word	0xffffffff


	//   ....[10]....
        /*0054*/ 	.word	0xffffffff


	//   ....[11]....
        /*0058*/ 	.word	0xffffffff


	//   ....[12]....
        /*005c*/ 	.word	0xffffffff


	//   ....[13]....
        /*0060*/ 	.word	0xffffffff


	//   ....[14]....
        /*0064*/ 	.word	0xffffffff


	//   ....[15]....
        /*0068*/ 	.word	0xffffffff


	//   ....[16]....
        /*006c*/ 	.word	0xffffffff


	//   ....[17]....
        /*0070*/ 	.word	0xffffffff


	//   ....[18]....
        /*0074*/ 	.word	0x05000080


	//   ....[19]....
        /*0078*/ 	.word	0x05000080


	//   ....[20]....
        /*007c*/ 	.word	0x05000080


	//   ....[21]....
        /*0080*/ 	.word	0x05000080


	//   ....[22]....
        /*0084*/ 	.word	0x05000080


	//   ....[23]....
        /*0088*/ 	.word	0x05000080


	//   ....[24]....
        /*008c*/ 	.word	0x05000080


	//   ....[25]....
        /*0090*/ 	.word	0x05000080


	//   ....[26]....
        /*0094*/ 	.word	0x05000080


	//   ....[27]....
        /*0098*/ 	.word	0x05000080


	//----- nvinfo : EIATTR_COOP_GROUP_INSTR_OFFSETS
	.align		4
.L_2288:
        /*009c*/ 	.byte	0x04, 0x28
        /*009e*/ 	.short	(.L_2290 - .L_2289)


	//   ....[0]....
.L_2289:
        /*00a0*/ 	.word	0x0000bee0


	//   ....[1]....
        /*00a4*/ 	.word	0x0000bf00


	//   ....[2]....
        /*00a8*/ 	.word	0x0000bf20


	//   ....[3]....
        /*00ac*/ 	.word	0x0000bf40


	//   ....[4]....
        /*00b0*/ 	.word	0x0000bf60


	//   ....[5]....
        /*00b4*/ 	.word	0x0000c390


	//   ....[6]....
        /*00b8*/ 	.word	0x0000c3b0


	//   ....[7]....
        /*00bc*/ 	.word	0x0000c3d0


	//   ....[8]....
        /*00c0*/ 	.word	0x0000c3f0


	//   ....[9]....
        /*00c4*/ 	.word	0x0000c410


	//   ....[10]....
        /*00c8*/ 	.word	0x0000c550


	//   ....[11]....
        /*00cc*/ 	.word	0x0000c5e0


	//   ....[12]....
        /*00d0*/ 	.word	0x0000c600


	//   ....[13]....
        /*00d4*/ 	.word	0x0000c610


	//   ....[14]....
        /*00d8*/ 	.word	0x0000c6b0


	//   ....[15]....
        /*00dc*/ 	.word	0x0000c700


	//   ....[16]....
        /*00e0*/ 	.word	0x0000c790


	//   ....[17]....
        /*00e4*/ 	.word	0x0000c7c0


	//   ....[18]....
        /*00e8*/ 	.word	0x0000d0f0


	//   ....[19]....
        /*00ec*/ 	.word	0x0000d160


	//   ....[20]....
        /*00f0*/ 	.word	0x0000d1d0


	//   ....[21]....
        /*00f4*/ 	.word	0x0000d240


	//   ....[22]....
        /*00f8*/ 	.word	0x0000d2b0


	//   ....[23]....
        /*00fc*/ 	.word	0x0000d720


	//   ....[24]....
        /*0100*/ 	.word	0x0000d790


	//   ....[25]....
        /*0104*/ 	.word	0x0000d800


	//   ....[26]....
        /*0108*/ 	.word	0x0000d870


	//   ....[27]....
        /*010c*/ 	.word	0x0000d8e0


	//----- nvinfo : EIATTR_EXIT_INSTR_OFFSETS
	.align		4
.L_2290:
        /*0110*/ 	.byte	0x04, 0x1c
        /*0112*/ 	.short	(.L_2292 - .L_2291)


	//   ....[0]....
.L_2291:
        /*0114*/ 	.word	0x00000710


	//   ....[1]....
        /*0118*/ 	.word	0x0000d090


	//----- nvinfo : EIATTR_MAX_THREADS
	.align		4
.L_2292:
        /*011c*/ 	.byte	0x04, 0x05
        /*011e*/ 	.short	(.L_2294 - .L_2293)
.L_2293:
        /*0120*/ 	.word	0x00000080
        /*0124*/ 	.word	0x00000001
        /*0128*/ 	.word	0x00000001


	//----- nvinfo : EIATTR_CRS_STACK_SIZE
	.align		4
.L_2294:
        /*012c*/ 	.byte	0x04, 0x1e
        /*012e*/ 	.short	(.L_2296 - .L_2295)
.L_2295:
        /*0130*/ 	.word	0x00000000


	//----- nvinfo : EIATTR_CBANK_PARAM_SIZE
	.align		4
.L_2296:
        /*0134*/ 	.byte	0x03, 0x19
        /*0136*/ 	.short	0x00e8


	//----- nvinfo : EIATTR_PARAM_CBANK
	.align		4
        /*0138*/ 	.byte	0x04, 0x0a
        /*013a*/ 	.short	(.L_2298 - .L_2297)
	.align		4
.L_2297:
        /*013c*/ 	.word	index@(.nv.constant0._ZN10layer_norm13ln_fwd_kernelINS_13Kernel_traitsIf13__nv_bfloat16fS2_fjLj4096ELj1ELj1ELj4ELj16ENS_18Kernel_traits_baseILj4096EfS2_fS2_fjLj128EEEEELb1ELb0ELb0ELb1EEEvNS_9FwdParamsE)
        /*0140*/ 	.short	0x0210
        /*0142*/ 	.short	0x00e8


	//----- nvinfo : EIATTR_SW_WAR
	.align		4
.L_2298:
        /*0144*/ 	.byte	0x04, 0x36
        /*0146*/ 	.short	(.L_2300 - .L_2299)
.L_2299:
        /*0148*/ 	.word	0x00000008
.L_2300:


//--------------------- .nv.info._ZN10layer_norm13ln_fwd_kernelINS_13Kernel_traitsIf13__nv_bfloat16fS2_fjLj4096ELj1ELj1ELj4ELj16ENS_18Kernel_traits_baseILj4096EfS2_fS2_fjLj128EEEEELb1ELb0ELb1ELb0EEEvNS_9FwdParamsE --------------------------
	.section	.nv.info._ZN10layer_norm13ln_fwd_kernelINS_13Kernel_traitsIf13__nv_bfloat16fS2_fjLj4096ELj1ELj1ELj4ELj16ENS_18Kernel_traits_baseILj4096EfS2_fS2_fjLj128EEEEELb1ELb0ELb1ELb0EEEvNS_9FwdParamsE,"",@"SHT_CUDA_INFO"
	.sectionflags	@""
	.align	4


	//----- nvinfo : EIATTR_CUDA_API_VERSION
	.align		4
        /*0000*/ 	.byte	0x04, 0x37
        /*0002*/ 	.short	(.L_2302 - .L_2301)
.L_2301:
        /*0004*/ 	.word	0x00000082


	//----- nvinfo : EIATTR_KPARAM_INFO
	.align		4
.L_2302:
        /*0008*/ 	.byte	0x04, 0x17
        /*000a*/ 	.short	(.L_2304 - .L_2303)
.L_2303:
        /*000c*/ 	.word	0x00000000
        /*0010*/ 	.short	0x0000
        /*0012*/ 	.short	0x0000
        /*0014*/ 	.byte	0x00, 0xf0, 0xa1, 0x03


	//----- nvinfo : EIATTR_SPARSE_MMA_MASK
	.align		4
.L_2304:
        /*0018*/ 	.byte	0x03, 0x50
        /*001a*/ 	.short	0x0000


	//----- nvinfo : EIATTR_MAXREG_COUNT
	.align		4
        /*001c*/ 	.byte	0x03, 0x1b
        /*001e*/ 	.short	0x00ff


	//----- nvinfo : EIATTR_NUM_BARRIERS
	.align		4
        /*0020*/ 	.byte	0x02, 0x4c
        /*0022*/ 	.byte	0x01
	.zero		1


	//----- nvinfo : EIATTR_MERCURY_ISA_VERSION
	.align		4
        /*0024*/ 	.byte	0x03, 0x5f
        /*0026*/ 	.short	0x0101


	//----- nvinfo : EIATTR_COOP_GROUP_MASK_REGIDS
	.align		4
        /*0028*/ 	.byte	0x04, 0x29
        /*002a*/ 	.short	(.L_2306 - .L_2305)


	//   ....[0]....
.L_2305:
        /*002c*/ 	.word	0xffffffff


	//   ....[1]....
        /*0030*/ 	.word	0xffffffff


	//   ....[2]....
        /*0034*/ 	.word	0xffffffff


	//   ....[3]....
        /*0038*/ 	.word	0xffffffff


	//   ....[4]....
        /*003c*/ 	.word	0xffffffff


	//   ....[5]....
        /*0040*/ 	.word	0xffffffff


	//   ....[6]....
        /*0044*/ 	.word	0xffffffff


	//   ....[7]....
        /*0048*/ 	.word	0xffffffff


	//   ....[8]....
        /*004c*/ 	.word	0xffffffff


	//   ....[9]....
        /*0050*/ 	.word	0xffffffff


	//   ....[10]....
        /*0054*/ 	.word	0xffffffff


	//   ....[11]....
        /*0058*/ 	.word	0xffffffff


	//   ....[12]....
        /*005c*/ 	.word	0xffffffff


	//   ....[13]....
        /*0060*/ 	.word	0xffffffff


	//   ....[14]....
        /*0064*/ 	.word	0xffffffff


	//   ....[15]....
        /*0068*/ 	.word	0xffffffff


	//   ....[16]....
        /*006c*/ 	.word	0xffffffff


	//   ....[17]....
        /*0070*/ 	.word	0xffffffff


	//   ....[18]....
        /*0074*/ 	.word	0x0500008f


	//   ....[19]....
        /*0078*/ 	.word	0x0500008f


	//   ....[20]....
        /*007c*/ 	.word	0x0500008f


	//   ....[21]....
        /*0080*/ 	.word	0x0500008f


	//   ....[22]....
        /*0084*/ 	.word	0x0500008f


	//   ....[23]....
        /*0088*/ 	.word	0x0500008f


	//   ....[24]....
        /*008c*/ 	.word	0x0500008f


	//   ....[25]....
        /*0090*/ 	.word	0x0500008f


	//   ....[26]....
        /*0094*/ 	.word	0x0500008f


	//   ....[27]....
        /*0098*/ 	.word	0x0500008f


	//----- nvinfo : EIATTR_COOP_GROUP_INSTR_OFFSETS
	.align		4
.L_2306:
        /*009c*/ 	.byte	0x04, 0x28
        /*009e*/ 	.short	(.L_2308 - .L_2307)


	//   ....[0]....
.L_2307:
        /*00a0*/ 	.word	0x0000d660


	//   ....[1]....
        /*00a4*/ 	.word	0x0000d680


	//   ....[2]....
        /*00a8*/ 	.word	0x0000d6a0


	//   ....[3]....
        /*00ac*/ 	.word	0x0000d6c0


	//   ....[4]....
        /*00b0*/ 	.word	0x0000d6e0


	//   ....[5]....
        /*00b4*/ 	.word	0x0000db20


	//   ....[6]....
        /*00b8*/ 	.word	0x0000db40


	//   ....[7]....
        /*00bc*/ 	.word	0x0000db60


	//   ....[8]....
        /*00c0*/ 	.word	0x0000db80


	//   ....[9]....
        /*00c4*/ 	.word	0x0000dba0


	//   ....[10]....
        /*00c8*/ 	.word	0x0000dcf0


	//   ....[11]....
        /*00cc*/ 	.word	0x0000dd80


	//   ....[12]....
        /*00d0*/ 	.word	0x0000ddf0


	//   ....[13]....
        /*00d4*/ 	.word	0x0000de00


	//   ....[14]....
        /*00d8*/ 	.word	0x0000de80


	//   ....[15]....
        /*00dc*/ 	.word	0x0000deb0


	//   ....[16]....
        /*00e0*/ 	.word	0x0000df50


	//   ....[17]....
        /*00e4*/ 	.word	0x0000df80


	//   ....[18]....
        /*00e8*/ 	.word	0x0000ea50


	//   ....[19]....
        /*00ec*/ 	.word	0x0000eac0


	//   ....[20]....
        /*00f0*/ 	.word	0x0000eb30


	//   ....[21]....
        /*00f4*/ 	.word	0x0000eba0


	//   ....[22]....
        /*00f8*/ 	.word	0x0000ec10


	//   ....[23]....
        /*00fc*/ 	.word	0x0000f0a0


	//   ....[24]....
        /*0100*/ 	.word	0x0000f110


	//   ....[25]....
        /*0104*/ 	.word	0x0000f180


	//   ....[26]....
        /*0108*/ 	.word	0x0000f1f0


	//   ....[27]....
        /*010c*/ 	.word	0x0000f260


	//----- nvinfo : EIATTR_EXIT_INSTR_OFFSETS
	.align		4
.L_2308:
        /*0110*/ 	.byte	0x04, 0x1c
        /*0112*/ 	.short	(.L_2310 - .L_2309)


	//   ....[0]....
.L_2309:
        /*0114*/ 	.word	0x00000a90


	//   ....[1]....
        /*0118*/ 	.word	0x0000e9f0


	//----- nvinfo : EIATTR_MAX_THREADS
	.align		4
.L_2310:
        /*011c*/ 	.byte	0x04, 0x05
        /*011e*/ 	.short	(.L_2312 - .L_2311)
.L_2311:
        /*0120*/ 	.word	0x00000080
        /*0124*/ 	.word	0x00000001
        /*0128*/ 	.word	0x00000001


	//----- nvinfo : EIATTR_CRS_STACK_SIZE
	.align		4
.L_2312:
        /*012c*/ 	.byte	0x04, 0x1e
        /*012e*/ 	.short	(.L_2314 - .L_2313)
.L_2313:
        /*0130*/ 	.word	0x00000000


	//----- nvinfo : EIATTR_CBANK_PARAM_SIZE
	.align		4
.L_2314:
        /*0134*/ 	.byte	0x03, 0x19
        /*0136*/ 	.short	0x00e8


	//----- nvinfo : EIATTR_PARAM_CBANK
	.align		4
        /*0138*/ 	.byte	0x04, 0x0a
        /*013a*/ 	.short	(.L_2316 - .L_2315)
	.align		4
.L_2315:
        /*013c*/ 	.word	index@(.nv.constant0._ZN10layer_norm13ln_fwd_kernelINS_13Kernel_traitsIf13__nv_bfloat16fS2_fjLj4096ELj1ELj1ELj4ELj16ENS_18Kernel_traits_baseILj4096EfS2_fS2_fjLj128EEEEELb1ELb0ELb1ELb0EEEvNS_9FwdParamsE)
        /*0140*/ 	.short	0x0210
        /*0142*/ 	.short	0x00e8


	//----- nvinfo : EIATTR_SW_WAR
	.align		4
.L_2316:
        /*0144*/ 	.byte	0x04, 0x36
        /*0146*/ 	.short	(.L_2318 - .L_2317)
.L_2317:
        /*0148*/ 	.word	0x00000008
.L_2318:


//--------------------- .nv.info._ZN10layer_norm13ln_fwd_kernelINS_13Kernel_traitsIf13__nv_bfloat16fS2_fjLj4096ELj1ELj1ELj4ELj16ENS_18Kernel_traits_baseILj4096EfS2_fS2_fjLj128EEEEELb1ELb0ELb1ELb1EEEvNS_9FwdParamsE --------------------------
	.section	.nv.info._ZN10layer_norm13ln_fwd_kernelINS_13Kernel_traitsIf13__nv_bfloat16fS2_fjLj4096ELj1ELj1ELj4ELj16ENS_18Kernel_traits_baseILj4096EfS2_fS2_fjLj128EEEEELb1ELb0ELb1ELb1EEEvNS_9FwdParamsE,"",@"SHT_CUDA_INFO"
	.sectionflags	@""
	.align	4


	//----- nvinfo : EIATTR_CUDA_API_VERSION
	.align		4
        /*0000*/ 	.byte	0x04, 0x37
        /*0002*/ 	.short	(.L_2320 - .L_2319)
.L_2319:
        /*0004*/ 	.word	0x00000082


	//----- nvinfo : EIATTR_KPARAM_INFO
	.align		4
.L_2320:
        /*0008*/ 	.byte	0x04, 0x17
        /*000a*/ 	.short	(.L_2322 - .L_2321)
.L_2321:
        /*000c*/ 	.word	0x00000000
        /*0010*/ 	.short	0x0000
        /*0012*/ 	.short	0x0000
        /*0014*/ 	.byte	0x00, 0xf0, 0xa1, 0x03


	//----- nvinfo : EIATTR_SPARSE_MMA_MASK
	.align		4
.L_2322:
        /*0018*/ 	.byte	0x03, 0x50
        /*001a*/ 	.short	0x0000


	//----- nvinfo : EIATTR_MAXREG_COUNT
	.align		4
        /*001c*/ 	.byte	0x03, 0x1b
        /*001e*/ 	.short	0x00ff


	//----- nvinfo : EIATTR_NUM_BARRIERS
	.align		4
        /*0020*/ 	.byte	0x02, 0x4c
        /*0022*/ 	.byte	0x01
	.zero		1


	//----- nvinfo : EIATTR_MERCURY_ISA_VERSION
	.align		4
        /*0024*/ 	.byte	0x03, 0x5f
        /*0026*/ 	.short	0x0101


	//----- nvinfo : EIATTR_COOP_GROUP_MASK_REGIDS
	.align		4
        /*0028*/ 	.byte	0x04, 0x29
        /*002a*/ 	.short	(.L_2324 - .L_2323)


	//   ....[0]....
.L_2323:
        /*002c*/ 	.word	0xffffffff


	//   ....[1]....
        /*0030*/ 	.word	0xffffffff


	//   ....[2]....
        /*0034*/ 	.word	0xffffffff


	//   ....[3]....
        /*0038*/ 	.word	0xffffffff


	//   ....[4]....
        /*003c*/ 	.word	0xffffffff


	//   ....[5]....
        /*0040*/ 	.word	0xffffffff


	//   ....[6]....
        /*0044*/ 	.word	0xffffffff


	//   ....[7]....
        /*0048*/ 	.word	0xffffffff


	//   ....[8]....
        /*004c*/ 	.word	0xffffffff


	//   ....[9]....
        /*0050*/ 	.word	0xffffffff


	//   ....[10]....
        /*0054*/ 	.word	0xffffffff


	//   ....[11]....
        /*0058*/ 	.word	0xffffffff


	//   ....[12]....
        /*005c*/ 	.word	0xffffffff


	//   ....[13]....
        /*0060*/ 	.word	0xffffffff


	//   ....[14]....
        /*0064*/ 	.word	0xffffffff


	//   ....[15]....
        /*0068*/ 	.word	0xffffffff


	//   ....[16]....
        /*006c*/ 	.word	0xffffffff


	//   ....[17]....
        /*0070*/ 	.word	0xffffffff


	//   ....[18]....
        /*0074*/ 	.word	0x0500008b


	//   ....[19]....
        /*0078*/ 	.word	0x0500008b


	//   ....[20]....
        /*007c*/ 	.word	0x0500008b


	//   ....[21]....
        /*0080*/ 	.word	0x0500008b


	//   ....[22]....
        /*0084*/ 	.word	0x0500008b


	//   ....[23]....
        /*0088*/ 	.word	0x0500008b


	//   ....[24]....
        /*008c*/ 	.word	0x0500008b


	//   ....[25]....
        /*0090*/ 	.word	0x0500008b


	//   ....[26]....
        /*0094*/ 	.word	0x0500008b


	//   ....[27]....
        /*0098*/ 	.word	0x0500008b


	//----- nvinfo : EIATTR_COOP_GROUP_INSTR_OFFSETS
	.align		4
.L_2324:
        /*009c*/ 	.byte	0x04, 0x28
        /*009e*/ 	.short	(.L_2326 - .L_2325)


	//   ....[0]....
.L_2325:
        /*00a0*/ 	.word	0x0000d040


	//   ....[1]....
        /*00a4*/ 	.word	0x0000d060


	//   ....[2]....
        /*00a8*/ 	.word	0x0000d080


	//   ....[3]....
        /*00ac*/ 	.word	0x0000d0a0


	//   ....[4]....
        /*00b0*/ 	.word	0x0000d0c0


	//   ....[5]....
        /*00b4*/ 	.word	0x0000d4f0


	//   ....[6]....
        /*00b8*/ 	.word	0x0000d510


	//   ....[7]....
        /*00bc*/ 	.word	0x0000d530


	//   ....[8]....
        /*00c0*/ 	.word	0x0000d550


	//   ....[9]....
        /*00c4*/ 	.word	0x0000d570


	//   ....[10]....
        /*00c8*/ 	.word	0x0000d6f0


	//   ....[11]....
        /*00cc*/ 	.word	0x0000d740


	//   ....[12]....
        /*00d0*/ 	.word	0x0000d760


	//   ....[13]....
        /*00d4*/ 	.word	0x0000d770


	//   ....[14]....
        /*00d8*/ 	.word	0x0000d830


	//   ....[15]....
        /*00dc*/ 	.word	0x0000d860


	//   ....[16]....
        /*00e0*/ 	.word	0x0000d900


	//   ....[17]....
        /*00e4*/ 	.word	0x0000d930


	//   ....[18]....
        /*00e8*/ 	.word	0x0000e300


	//   ....[19]....
        /*00ec*/ 	.word	0x0000e370


	//   ....[20]....
        /*00f0*/ 	.word	0x0000e3e0


	//   ....[21]....
        /*00f4*/ 	.word	0x0000e450


	//   ....[22]....
        /*00f8*/ 	.word	0x0000e4c0


	//   ....[23]....
        /*00fc*/ 	.word	0x0000e930


	//   ....[24]....
        /*0100*/ 	.word	0x0000e9a0


	//   ....[25]....
        /*0104*/ 	.word	0x0000ea10


	//   ....[26]....
        /*0108*/ 	.word	0x0000ea80


	//   ....[27]....
        /*010c*/ 	.word	0x0000eaf0


	//----- nvinfo : EIATTR_EXIT_INSTR_OFFSETS
	.align		4
.L_2326:
        /*0110*/ 	.byte	0x04, 0x1c
        /*0112*/ 	.short	(.L_2328 - .L_2327)


	//   ....[0]....
.L_2327:
        /*0114*/ 	.word	0x00000710


	//   ....[1]....
        /*0118*/ 	.word	0x0000e2a0


	//----- nvinfo : EIATTR_MAX_THREADS
	.align		4
.L_2328:
        /*011c*/ 	.byte	0x04, 0x05
        /*011e*/ 	.short	(.L_2330 - .L_2329)
.L_2329:
        /*0120*/ 	.word	0x00000080
        /*0124*/ 	.word	0x00000001
        /*0128*/ 	.word	0x00000001


	//----- nvinfo : EIATTR_CRS_STACK_SIZE
	.align		4
.L_2330:
        /*012c*/ 	.byte	0x04, 0x1e
        /*012e*/ 	.short	(.L_2332 - .L_2331)
.L_2331:
        /*0130*/ 	.word	0x00000000


	//----- nvinfo : EIATTR_CBANK_PARAM_SIZE
	.align		4
.L_2332:
        /*0134*/ 	.byte	0x03, 0x19
        /*0136*/ 	.short	0x00e8


	//----- nvinfo : EIATTR_PARAM_CBANK
	.align		4
        /*0138*/ 	.byte	0x04, 0x0a
        /*013a*/ 	.short	(.L_2334 - .L_2333)
	.align		4
.L_2333:
        /*013c*/ 	.word	index@(.nv.constant0._ZN10layer_norm13ln_fwd_kernelINS_13Kernel_traitsIf13__nv_bfloat16fS2_fjLj4096ELj1ELj1ELj4ELj16ENS_18Kernel_traits_baseILj4096EfS2_fS2_fjLj128EEEEELb1ELb0ELb1ELb1EEEvNS_9FwdParamsE)
        /*0140*/ 	.short	0x0210
        /*0142*/ 	.short	0x00e8


	//----- nvinfo : EIATTR_SW_WAR
	.align		4
.L_2334:
        /*0144*/ 	.byte	0x04, 0x36
        /*0146*/ 	.short	(.L_2336 - .L_2335)
.L_2335:
        /*0148*/ 	.word	0x00000008
.L_2336:


//--------------------- .nv.info._ZN10layer_norm13ln_fwd_kernelINS_13Kernel_traitsIf13__nv_bfloat16fS2_fjLj4096ELj1ELj1ELj4ELj16ENS_18Kernel_traits_baseILj4096EfS2_fS2_fjLj128EEEEELb1ELb1ELb0ELb0EEEvNS_9FwdParamsE --------------------------
	.section	.nv.info._ZN10layer_norm13ln_fwd_kernelINS_13Kernel_traitsIf13__nv_bfloat16fS2_fjLj4096ELj1ELj1ELj4ELj16ENS_18Kernel_traits_baseILj4096EfS2_fS2_fjLj128EEEEELb1ELb1ELb0ELb0EEEvNS_9FwdParamsE,"",@"SHT_CUDA_INFO"
	.sectionflags	@""
	.align	4


	//----- nvinfo : EIATTR_CUDA_API_VERSION
	.align		4
        /*0000*/ 	.byte	0x04, 0x37
        /*0002*/ 	.short	(.L_2338 - .L_2337)
.L_2337:
        /*0004*/ 	.word	0x00000082


	//----- nvinfo : EIATTR_KPARAM_INFO
	.align		4
.L_2338:
        /*0008*/ 	.byte	0x04, 0x17
        /*000a*/ 	.short	(.L_2340 - .L_2339)
.L_2339:
        /*000c*/ 	.word	0x00000000
        /*0010*/ 	.short	0x0000
        /*0012*/ 	.short	0x0000
        /*0014*/ 	.byte	0x00, 0xf0, 0xa1, 0x03


	//----- nvinfo : EIATTR_SPARSE_MMA_MASK
	.align		4
.L_2340:
        /*0018*/ 	.byte	0x03, 0x50
        /*001a*/ 	.short	0x0000


	//----- nvinfo : EIATTR_MAXREG_COUNT
	.align		4
        /*001c*/ 	.byte	0x03, 0x1b
        /*001e*/ 	.short	0x00ff


	//----- nvinfo : EIATTR_NUM_BARRIERS
	.align		4
        /*0020*/ 	.byte	0x02, 0x4c
        /*0022*/ 	.byte	0x01
	.zero		1


	//----- nvinfo : EIATTR_MERCURY_ISA_VERSION
	.align		4
        /*0024*/ 	.byte	0x03, 0x5f
        /*0026*/ 	.short	0x0101


	//----- nvinfo : EIATTR_COOP_GROUP_MASK_REGIDS
	.align		4
        /*0028*/ 	.byte	0x04, 0x29
        /*002a*/ 	.short	(.L_2342 - .L_2341)


	//   ....[0]....
.L_2341:
        /*002c*/ 	.word	0xffffffff


	//   ....[1]....
        /*0030*/ 	.word	0xffffffff


	//   ....[2]....
        /*0034*/ 	.word	0xffffffff


	//   ....[3]....
        /*0038*/ 	.word	0xffffffff


	//   ....[4]....
        /*003c*/ 	.word	0xffffffff


	//   ....[5]....
        /*0040*/ 	.word	0xffffffff


	//   ....[6]....
        /*0044*/ 	.word	0xffffffff


	//   ....[7]....
        /*0048*/ 	.word	0xffffffff


	//   ....[8]....
        /*004c*/ 	.word	0xffffffff


	//   ....[9]....
        /*0050*/ 	.word	0xffffffff


	//   ....[10]....
        /*0054*/ 	.word	0xffffffff


	//   ....[11]....
        /*0058*/ 	.word	0xffffffff


	//   ....[12]....
        /*005c*/ 	.word	0xffffffff


	//   ....[13]....
        /*0060*/ 	.word	0xffffffff


	//   ....[14]....
        /*0064*/ 	.word	0xffffffff


	//   ....[15]....
        /*0068*/ 	.word	0xffffffff


	//   ....[16]....
        /*006c*/ 	.word	0xffffffff


	//   ....[17]....
        /*0070*/ 	.word	0xffffffff


	//   ....[18]....
        /*0074*/ 	.word	0x05000096


	//   ....[19]....
        /*0078*/ 	.word	0x05000096


	//   ....[20]....
        /*007c*/ 	.word	0x05000096


	//   ....[21]....
        /*0080*/ 	.word	0x05000096


	//   ....[22]....
        /*0084*/ 	.word	0x05000096


	//   ....[23]....
        /*0088*/ 	.word	0x05000096


	//   ....[24]....
        /*008c*/ 	.word	0x05000096


	//   ....[25]....
        /*0090*/ 	.word	0x05000096


	//   ....[26]....
        /*0094*/ 	.word	0x05000096


	//   ....[27]....
        /*0098*/ 	.word	0x05000096


	//----- nvinfo : EIATTR_COOP_GROUP_INSTR_OFFSETS
	.align		4
.L_2342:
        /*009c*/ 	.byte	0x04, 0x28
        /*009e*/ 	.short	(.L_2344 - .L_2343)


	//   ....[0]....
.L_2343:
        /*00a0*/ 	.word	0x0000c850


	//   ....[1]....
        /*00a4*/ 	.word	0x0000c870


	//   ....[2]....
        /*00a8*/ 	.word	0x0000c890


	//   ....[3]....
        /*00ac*/ 	.word	0x0000c8b0


	//   ....[4]....
        /*00b0*/ 	.word	0x0000c8d0


	//   ....[5]....
        /*00b4*/ 	.word	0x0000cd10


	//   ....[6]....
        /*00b8*/ 	.word	0x0000cd30


	//   ....[7]....
        /*00bc*/ 	.word	0x0000cd50


	//   ....[8]....
        /*00c0*/ 	.word	0x0000cd70


	//   ....[9]....
        /*00c4*/ 	.word	0x0000cd90


	//   ....[10]....
        /*00c8*/ 	.word	0x0000cee0


	//   ....[11]....
        /*00cc*/ 	.word	0x0000cf70


	//   ....[12]....
        /*00d0*/ 	.word	0x0000cfc0


	//   ....[13]....
        /*00d4*/ 	.word	0x0000cff0


	//   ....[14]....
        /*00d8*/ 	.word	0x0000d030


	//   ....[15]....
        /*00dc*/ 	.word	0x0000d060


	//   ....[16]....
        /*00e0*/ 	.word	0x0000d140


	//   ....[17]....
        /*00e4*/ 	.word	0x0000d160


	//   ....[18]....
        /*00e8*/ 	.word	0x0000db90


	//   ....[19]....
        /*00ec*/ 	.word	0x0000dbf0


	//   ....[20]....
        /*00f0*/ 	.word	0x0000dc50


	//   ....[21]....
        /*00f4*/ 	.word	0x0000dcb0


	//   ....[22]....
        /*00f8*/ 	.word	0x0000dd10


	//   ....[23]....
        /*00fc*/ 	.word	0x0000e190


	//   ....[24]....
        /*0100*/ 	.word	0x0000e1f0


	//   ....[25]....
        /*0104*/ 	.word	0x0000e250


	//   ....[26]....
        /*0108*/ 	.word	0x0000e2b0


	//   ....[27]....
        /*010c*/ 	.word	0x0000e300


	//----- nvinfo : EIATTR_EXIT_INSTR_OFFSETS
	.align		4
.L_2344:
        /*0110*/ 	.byte	0x04, 0x1c
        /*0112*/ 	.short	(.L_2346 - .L_2345)


	//   ....[0]....
.L_2345:
        /*0114*/ 	.word	0x00000be0


	//   ....[1]....
        /*0118*/ 	.word	0x0000db40


	//----- nvinfo : EIATTR_MAX_THREADS
	.align		4
.L_2346:
        /*011c*/ 	.byte	0x04, 0x05
        /*011e*/ 	.short	(.L_2348 - .L_2347)
.L_2347:
        /*0120*/ 	.word	0x00000080
        /*0124*/ 	.word	0x00000001
        /*0128*/ 	.word	0x00000001


	//----- nvinfo : EIATTR_CRS_STACK_SIZE
	.align		4
.L_2348:
        /*012c*/ 	.byte	0x04, 0x1e
        /*012e*/ 	.short	(.L_2350 - .L_2349)
.L_2349:
        /*0130*/ 	.word	0x00000000


	//----- nvinfo : EIATTR_CBANK_PARAM_SIZE
	.align		4
.L_2350:
        /*0134*/ 	.byte	0x03, 0x19
        /*0136*/ 	.short	0x00e8


	//----- nvinfo : EIATTR_PARAM_CBANK
	.align		4
        /*0138*/ 	.byte	0x04, 0x0a
        /*013a*/ 	.short	(.L_2352 - .L_2351)
	.align		4
.L_2351:
        /*013c*/ 	.word	index@(.nv.constant0._ZN10layer_norm13ln_fwd_kernelINS_13Kernel_traitsIf13__nv_bfloat16fS2_fjLj4096ELj1ELj1ELj4ELj16ENS_18Kernel_traits_baseILj4096EfS2_fS2_fjLj128EEEEELb1ELb1ELb0ELb0EEEvNS_9FwdParamsE)
        /*0140*/ 	.short	0x0210
        /*0142*/ 	.short	0x00e8


	//----- nvinfo : EIATTR_SW_WAR
	.align		4
.L_2352:
        /*0144*/ 	.byte	0x04, 0x36
        /*0146*/ 	.short	(.L_2354 - .L_2353)
.L_2353:
        /*0148*/ 	.word	0x00000008
.L_2354:


//--------------------- .nv.info._ZN10layer_norm13ln_fwd_kernelINS_13Kernel_traitsIf13__nv_bfloat16fS2_fjLj4096ELj1ELj1ELj4ELj16ENS_18Kernel_traits_baseILj4096EfS2_fS2_fjLj128EEEEELb1ELb1ELb0ELb1EEEvNS_9FwdParamsE --------------------------
	.section	.nv.info._ZN10layer_norm13ln_fwd_kernelINS_13Kernel_traitsIf13__nv_bfloat16fS2_fjLj4096ELj1ELj1ELj4ELj16ENS_18Kernel_traits_baseILj4096EfS2_fS2_fjLj128EEEEELb1ELb1ELb0ELb1EEEvNS_9FwdParamsE,"",@"SHT_CUDA_INFO"
	.sectionflags	@""
	.align	4


	//----- nvinfo : EIATTR_CUDA_API_VERSION
	.align		4
        /*0000*/ 	.byte	0x04, 0x37
        /*0002*/ 	.short	(.L_2356 - .L_2355)
.L_2355:
        /*0004*/ 	.word	0x00000082


	//----- nvinfo : EIATTR_KPARAM_INFO
	.align		4
.L_2356:
        /*0008*/ 	.byte	0x04, 0x17
        /*000a*/ 	.short	(.L_2358 - .L_2357)
.L_2357:
        /*000c*/ 	.word	0x00000000
        /*0010*/ 	.short	0x0000
        /*0012*/ 	.short	0x0000
        /*0014*/ 	.byte	0x00, 0xf0, 0xa1, 0x03


	//----- nvinfo : EIATTR_SPARSE_MMA_MASK
	.align		4
.L_2358:
        /*0018*/ 	.byte	0x03, 0x50
        /*001a*/ 	.short	0x0000


	//----- nvinfo : EIATTR_MAXREG_COUNT
	.align		4
        /*001c*/ 	.byte	0x03, 0x1b
        /*001e*/ 	.short	0x00ff


	//----- nvinfo : EIATTR_NUM_BARRIERS
	.align		4
        /*0020*/ 	.byte	0x02, 0x4c
        /*0022*/ 	.byte	0x01
	.zero		1


	//----- nvinfo : EIATTR_MERCURY_ISA_VERSION
	.align		4
        /*0024*/ 	.byte	0x03, 0x5f
        /*0026*/ 	.short	0x0101


	//----- nvinfo : EIATTR_COOP_GROUP_MASK_REGIDS
	.align		4
        /*0028*/ 	.byte	0x04, 0x29
        /*002a*/ 	.short	(.L_2360 - .L_2359)


	//   ....[0]....
.L_2359:
        /*002c*/ 	.word	0xffffffff


	//   ....[1]....
        /*0030*/ 	.word	0xffffffff


	//   ....[2]....
        /*0034*/ 	.word	0xffffffff


	//   ....[3]....
        /*0038*/ 	.word	0xffffffff


	//   ....[4]....
        /*003c*/ 	.word	0xffffffff


	//   ....[5]....
        /*0040*/ 	.word	0xffffffff


	//   ....[6]....
        /*0044*/ 	.word	0xffffffff


	//   ....[7]....
        /*0048*/ 	.word	0xffffffff


	//   ....[8]....
        /*004c*/ 	.word	0xffffffff


	//   ....[9]....
        /*0050*/ 	.word	0xffffffff


	//   ....[10]....
        /*0054*/ 	.word	0xffffffff


	//   ....[11]....
        /*0058*/ 	.word	0xffffffff


	//   ....[12]....
        /*005c*/ 	.word	0xffffffff


	//   ....[13]....
        /*0060*/ 	.word	0xffffffff


	//   ....[14]....
        /*0064*/ 	.word	0xffffffff


	//   ....[15]....
        /*0068*/ 	.word	0xffffffff


	//   ....[16]....
        /*006c*/ 	.word	0xffffffff


	//   ....[17]....
        /*0070*/ 	.word	0xffffffff


	//   ....[18]....
        /*0074*/ 	.word	0x0500009e


	//   ....[19]....
        /*0078*/ 	.word	0x0500009e


	//   ....[20]....
        /*007c*/ 	.word	0x0500009e


	//   ....[21]....
        /*0080*/ 	.word	0x0500009e


	//   ....[22]....
        /*0084*/ 	.word	0x0500009e


	//   ....[23]....
        /*0088*/ 	.word	0x0500009e


	//   ....[24]....
        /*008c*/ 	.word	0x0500009e


	//   ....[25]....
        /*0090*/ 	.word	0x0500009e


	//   ....[26]....
        /*0094*/ 	.word	0x0500009e


	//   ....[27]....
        /*0098*/ 	.word	0x0500009e


	//----- nvinfo : EIATTR_COOP_GROUP_INSTR_OFFSETS
	.align		4
.L_2360:
        /*009c*/ 	.byte	0x04, 0x28
        /*009e*/ 	.short	(.L_2362 - .L_2361)


	//   ....[0]....
.L_2361:
        /*00a0*/ 	.word	0x0000c010


	//   ....[1]....
        /*00a4*/ 	.word	0x0000c030


	//   ....[2]....
        /*00a8*/ 	.word	0x0000c050


	//   ....[3]....
        /*00ac*/ 	.word	0x0000c070


	//   ....[4]....
        /*00b0*/ 	.word	0x0000c090


	//   ....[5]....
        /*00b4*/ 	.word	0x0000c4c0


	//   ....[6]....
        /*00b8*/ 	.word	0x0000c4e0


	//   ....[7]....
        /*00bc*/ 	.word	0x0000c500


	//   ....[8]....
        /*00c0*/ 	.word	0x0000c520


	//   ....[9]....
        /*00c4*/ 	.word	0x0000c540


	//   ....[10]....
        /*00c8*/ 	.word	0x0000c6a0


	//   ....[11]....
        /*00cc*/ 	.word	0x0000c700


	//   ....[12]....
        /*00d0*/ 	.word	0x0000c790


	//   ....[13]....
        /*00d4*/ 	.word	0x0000c7c0


	//   ....[14]....
        /*00d8*/ 	.word	0x0000c7e0


	//   ....[15]....
        /*00dc*/ 	.word	0x0000c7f0


	//   ....[16]....
        /*00e0*/ 	.word	0x0000c8e0


	//   ....[17]....
        /*00e4*/ 	.word	0x0000c8f0


	//   ....[18]....
        /*00e8*/ 	.word	0x0000d210


	//   ....[19]....
        /*00ec*/ 	.word	0x0000d270


	//   ....[20]....
        /*00f0*/ 	.word	0x0000d2d0


	//   ....[21]....
        /*00f4*/ 	.word	0x0000d330


	//   ....[22]....
        /*00f8*/ 	.word	0x0000d390


	//   ....[23]....
        /*00fc*/ 	.word	0x0000d7f0


	//   ....[24]....
        /*0100*/ 	.word	0x0000d850


	//   ....[25]....
        /*0104*/ 	.word	0x0000d8b0


	//   ....[26]....
        /*0108*/ 	.word	0x0000d910


	//   ....[27]....
        /*010c*/ 	.word	0x0000d970


	//----- nvinfo : EIATTR_EXIT_INSTR_OFFSETS
	.align		4
.L_2362:
        /*0110*/ 	.byte	0x04, 0x1c
        /*0112*/ 	.short	(.L_2364 - .L_2363)


	//   ....[0]....
.L_2363:
        /*0114*/ 	.word	0x00000750


	//   ....[1]....
        /*0118*/ 	.word	0x0000d1c0


	//----- nvinfo : EIATTR_MAX_THREADS
	.align		4
.L_2364:
        /*011c*/ 	.byte	0x04, 0x05
        /*011e*/ 	.short	(.L_2366 - .L_2365)
.L_2365:
        /*0120*/ 	.word	0x00000080
        /*0124*/ 	.word	0x00000001
        /*0128*/ 	.word	0x00000001


	//----- nvinfo : EIATTR_CRS_STACK_SIZE
	.align		4
.L_2366:
        /*012c*/ 	.byte	0x04, 0x1e
        /*012e*/ 	.short	(.L_2368 - .L_2367)
.L_2367:
        /*0130*/ 	.word	0x00000000


	//----- nvinfo : EIATTR_CBANK_PARAM_SIZE
	.align		4
.L_2368:
        /*0134*/ 	.byte	0x03, 0x19
        /*0136*/ 	.short	0x00e8


	//----- nvinfo : EIATTR_PARAM_CBANK
	.align		4
        /*0138*/ 	.byte	0x04, 0x0a
        /*013a*/ 	.short	(.L_2370 - .L_2369)
	.align		4
.L_2369:
        /*013c*/ 	.word	index@(.nv.constant0._ZN10layer_norm13ln_fwd_kernelINS_13Kernel_traitsIf13__nv_bfloat16fS2_fjLj4096ELj1ELj1ELj4ELj16ENS_18Kernel_traits_baseILj4096EfS2_fS2_fjLj128EEEEELb1ELb1ELb0ELb1EEEvNS_9FwdParamsE)
        /*0140*/ 	.short	0x0210
        /*0142*/ 	.short	0x00e8


	//----- nvinfo : EIATTR_SW_WAR
	.align		4
.L_2370:
        /*0144*/ 	.byte	0x04, 0x36
        /*0146*/ 	.short	(.L_2372 - .L_2371)
.L_2371:
        /*0148*/ 	.word	0x00000008
.L_2372:


//--------------------- .nv.info._ZN10layer_norm13ln_fwd_kernelINS_13Kernel_traitsIf13__nv_bfloat16fS2_fjLj4096ELj1ELj1ELj4ELj16ENS_18Kernel_traits_baseILj4096EfS2_fS2_fjLj128EEEEELb1ELb1ELb1ELb0EEEvNS_9FwdParamsE --------------------------
	.section	.nv.info._ZN10layer_norm13ln_fwd_kernelINS_13Kernel_traitsIf13__nv_bfloat16fS2_fjLj4096ELj1ELj1ELj4ELj16ENS_18Kernel_traits_baseILj4096EfS2_fS2_fjLj128EEEEELb1ELb1ELb1ELb0EEEvNS_9FwdParamsE,"",@"SHT_CUDA_INFO"
	.sectionflags	@""
	.align	4


	//----- nvinfo : EIATTR_CUDA_API_VERSION
	.align		4
        /*0000*/ 	.byte	0x04, 0x37
        /*0002*/ 	.short	(.L_2374 - .L_2373)
.L_2373:
        /*0004*/ 	.word	0x00000082


	//----- nvinfo : EIATTR_KPARAM_INFO
	.align		4
.L_2374:
        /*0008*/ 	.byte	0x04, 0x17
        /*000a*/ 	.short	(.L_2376 - .L_2375)
.L_2375:
        /*000c*/ 	.word	0x00000000
        /*0010*/ 	.short	0x0000
        /*0012*/ 	.short	0x0000
        /*0014*/ 	.byte	0x00, 0xf0, 0xa1, 0x03


	//----- nvinfo : EIATTR_SPARSE_MMA_MASK
	.align		4
.L_2376:
        /*0018*/ 	.byte	0x03, 0x50
        /*001a*/ 	.short	0x0000


	//----- nvinfo : EIATTR_MAXREG_COUNT
	.align		4
        /*001c*/ 	.byte	0x03, 0x1b
        /*001e*/ 	.short	0x00ff


	//----- nvinfo : EIATTR_NUM_BARRIERS
	.align		4
        /*0020*/ 	.byte	0x02, 0x4c
        /*0022*/ 	.byte	0x01
	.zero		1


	//----- nvinfo : EIATTR_MERCURY_ISA_VERSION
	.align		4
        /*0024*/ 	.byte	0x03, 0x5f
        /*0026*/ 	.short	0x0101


	//----- nvinfo : EIATTR_COOP_GROUP_MASK_REGIDS
	.align		4
        /*0028*/ 	.byte	0x04, 0x29
        /*002a*/ 	.short	(.L_2378 - .L_2377)


	//   ....[0]....
.L_2377:
        /*002c*/ 	.word	0xffffffff


	//   ....[1]....
        /*0030*/ 	.word	0xffffffff


	//   ....[2]....
        /*0034*/ 	.word	0xffffffff


	//   ....[3]....
        /*0038*/ 	.word	0xffffffff


	//   ....[4]....
        /*003c*/ 	.word	0xffffffff


	//   ....[5]....
        /*0040*/ 	.word	0xffffffff


	//   ....[6]....
        /*0044*/ 	.word	0xffffffff


	//   ....[7]....
        /*0048*/ 	.word	0xffffffff


	//   ....[8]....
        /*004c*/ 	.word	0xffffffff


	//   ....[9]....
        /*0050*/ 	.word	0xffffffff


	//   ....[10]....
        /*0054*/ 	.word	0xffffffff


	//   ....[11]....
        /*0058*/ 	.word	0xffffffff


	//   ....[12]....
        /*005c*/ 	.word	0xffffffff


	//   ....[13]....
        /*0060*/ 	.word	0xffffffff


	//   ....[14]....
        /*0064*/ 	.word	0xffffffff


	//   ....[15]....
        /*0068*/ 	.word	0xffffffff


	//   ....[16]....
        /*006c*/ 	.word	0xffffffff


	//   ....[17]....
        /*0070*/ 	.word	0xffffffff


	//   ....[18]....
        /*0074*/ 	.word	0x050000c4


	//   ....[19]....
        /*0078*/ 	.word	0x050000c4


	//   ....[20]....
        /*007c*/ 	.word	0x050000c4


	//   ....[21]....
        /*0080*/ 	.word	0x050000c4


	//   ....[22]....
        /*0084*/ 	.word	0x050000c4


	//   ....[23]....
        /*0088*/ 	.word	0x050000c4


	//   ....[24]....
        /*008c*/ 	.word	0x050000c4


	//   ....[25]....
        /*0090*/ 	.word	0x050000c4


	//   ....[26]....
        /*0094*/ 	.word	0x050000c4


	//   ....[27]....
        /*0098*/ 	.word	0x050000c4


	//----- nvinfo : EIATTR_COOP_GROUP_INSTR_OFFSETS
	.align		4
.L_2378:
        /*009c*/ 	.byte	0x04, 0x28
        /*009e*/ 	.short	(.L_2380 - .L_2379)


	//   ....[0]....
.L_2379:
        /*00a0*/ 	.word	0x0000d950


	//   ....[1]....
        /*00a4*/ 	.word	0x0000d970


	//   ....[2]....
        /*00a8*/ 	.word	0x0000d990


	//   ....[3]....
        /*00ac*/ 	.word	0x0000d9b0


	//   ....[4]....
        /*00b0*/ 	.word	0x0000d9d0


	//   ....[5]....
        /*00b4*/ 	.word	0x0000de10


	//   ....[6]....
        /*00b8*/ 	.word	0x0000de30


	//   ....[7]....
        /*00bc*/ 	.word	0x0000de50


	//   ....[8]....
        /*00c0*/ 	.word	0x0000de70


	//   ....[9]....
        /*00c4*/ 	.word	0x0000de90


	//   ....[10]....
        /*00c8*/ 	.word	0x0000e060


	//   ....[11]....
        /*00cc*/ 	.word	0x0000e0d0


	//   ....[12]....
        /*00d0*/ 	.word	0x0000e110


	//   ....[13]....
        /*00d4*/ 	.word	0x0000e120


	//   ....[14]....
        /*00d8*/ 	.word	0x0000e1e0


	//   ....[15]....
        /*00dc*/ 	.word	0x0000e210


	//   ....[16]....
        /*00e0*/ 	.word	0x0000e2b0


	//   ....[17]....
        /*00e4*/ 	.word	0x0000e2d0


	//   ....[18]....
        /*00e8*/ 	.word	0x0000ed30


	//   ....[19]....
        /*00ec*/ 	.word	0x0000eda0


	//   ....[20]....
        /*00f0*/ 	.word	0x0000ee10


	//   ....[21]....
        /*00f4*/ 	.word	0x0000ee80


	//   ....[22]....
        /*00f8*/ 	.word	0x0000eef0


	//   ....[23]....
        /*00fc*/ 	.word	0x0000f380


	//   ....[24]....
        /*0100*/ 	.word	0x0000f3f0


	//   ....[25]....
        /*0104*/ 	.word	0x0000f460


	//   ....[26]....
        /*0108*/ 	.word	0x0000f4d0


	//   ....[27]....
        /*010c*/ 	.word	0x0000f540


	//----- nvinfo : EIATTR_EXIT_INSTR_OFFSETS
	.align		4
.L_2380:
        /*0110*/ 	.byte	0x04, 0x1c
        /*0112*/ 	.short	(.L_2382 - .L_2381)


	//   ....[0]....
.L_2381:
        /*0114*/ 	.word	0x00000b50


	//   ....[1]....
        /*0118*/ 	.word	0x0000ecd0


	//----- nvinfo : EIATTR_MAX_THREADS
	.align		4
.L_2382:
        /*011c*/ 	.byte	0x04, 0x05
        /*011e*/ 	.short	(.L_2384 - .L_2383)
.L_2383:
        /*0120*/ 	.word	0x00000080
        /*0124*/ 	.word	0x00000001
        /*0128*/ 	.word	0x00000001


	//----- nvinfo : EIATTR_CRS_STACK_SIZE
	.align		4
.L_2384:
        /*012c*/ 	.byte	0x04, 0x1e
        /*012e*/ 	.short	(.L_2386 - .L_2385)
.L_2385:
        /*0130*/ 	.word	0x00000000


	//----- nvinfo : EIATTR_CBANK_PARAM_SIZE
	.align		4
.L_2386:
        /*0134*/ 	.byte	0x03, 0x19
        /*0136*/ 	.short	0x00e8


	//----- nvinfo : EIATTR_PARAM_CBANK
	.align		4
        /*0138*/ 	.byte	0x04, 0x0a
        /*013a*/ 	.short	(.L_2388 - .L_2387)
	.align		4
.L_2387:
        /*013c*/ 	.word	index@(.nv.constant0._ZN10layer_norm13ln_fwd_kernelINS_13Kernel_traitsIf13__nv_bfloat16fS2_fjLj4096ELj1ELj1ELj4ELj16ENS_18Kernel_traits_baseILj4096EfS2_fS2_fjLj128EEEEELb1ELb1ELb1ELb0EEEvNS_9FwdParamsE)
        /*0140*/ 	.short	0x0210
        /*0142*/ 	.short	0x00e8


	//----- nvinfo : EIATTR_SW_WAR
	.align		4
.L_2388:
        /*0144*/ 	.byte	0x04, 0x36
        /*0146*/ 	.short	(.L_2390 - .L_2389)
.L_2389:
        /*0148*/ 	.word	0x00000008
.L_2390:


//--------------------- .nv.info._ZN10layer_norm13ln_fwd_kernelINS_13Kernel_traitsIf13__nv_bfloat16fS2_fjLj4096ELj1ELj1ELj4ELj16ENS_18Kernel_traits_baseILj4096EfS2_fS2_fjLj128EEEEELb1ELb1ELb1ELb1EEEvNS_9FwdParamsE --------------------------
	.section	.nv.info._ZN10layer_norm13ln_fwd_kernelINS_13Kernel_traitsIf13__nv_bfloat16fS2_fjLj4096ELj1ELj1ELj4ELj16ENS_18Kernel_traits_baseILj4096EfS2_fS2_fjLj128EEEEELb1ELb1ELb1ELb1EEEvNS_9FwdParamsE,"",@"SHT_CUDA_INFO"
	.sectionflags	@""
	.align	4


	//----- nvinfo : EIATTR_CUDA_API_VERSION
	.align		4
        /*0000*/ 	.byte	0x04, 0x37
        /*0002*/ 	.short	(.L_2392 - .L_2391)
.L_2391:
        /*0004*/ 	.word	0x00000082


	//----- nvinfo : EIATTR_KPARAM_INFO
	.align		4
.L_2392:
        /*0008*/ 	.byte	0x04, 0x17
        /*000a*/ 	.short	(.L_2394 - .L_2393)
.L_2393:
        /*000c*/ 	.word	0x00000000
        /*0010*/ 	.short	0x0000
        /*0012*/ 	.short	0x0000
        /*0014*/ 	.byte	0x00, 0xf0, 0xa1, 0x03


	//----- nvinfo : EIATTR_SPARSE_MMA_MASK
	.align		4
.L_2394:
        /*0018*/ 	.byte	0x03, 0x50
        /*001a*/ 	.short	0x0000


	//----- nvinfo : EIATTR_MAXREG_COUNT
	.align		4
        /*001c*/ 	.byte	0x03, 0x1b
        /*001e*/ 	.short	0x00ff


	//----- nvinfo : EIATTR_NUM_BARRIERS
	.align		4
        /*0020*/ 	.byte	0x02, 0x4c
        /*0022*/ 	.byte	0x01
	.zero		1


	//----- nvinfo : EIATTR_MERCURY_ISA_VERSION
	.align		4
        /*0024*/ 	.byte	0x03, 0x5f
        /*0026*/ 	.short	0x0101


	//----- nvinfo : EIATTR_COOP_GROUP_MASK_REGIDS
	.align		4
        /*0028*/ 	.byte	0x04, 0x29
        /*002a*/ 	.short	(.L_2396 - .L_2395)


	//   ....[0]....
.L_2395:
        /*002c*/ 	.word	0xffffffff


	//   ....[1]....
        /*0030*/ 	.word	0xffffffff


	//   ....[2]....
        /*0034*/ 	.word	0xffffffff


	//   ....[3]....
        /*0038*/ 	.word	0xffffffff


	//   ....[4]....
        /*003c*/ 	.word	0xffffffff


	//   ....[5]....
        /*0040*/ 	.word	0xffffffff


	//   ....[6]....
        /*0044*/ 	.word	0xffffffff


	//   ....[7]....
        /*0048*/ 	.word	0xffffffff


	//   ....[8]....
        /*004c*/ 	.word	0xffffffff


	//   ....[9]....
        /*0050*/ 	.word	0xffffffff


	//   ....[10]....
        /*0054*/ 	.word	0xffffffff


	//   ....[11]....
        /*0058*/ 	.word	0xffffffff


	//   ....[12]....
        /*005c*/ 	.word	0xffffffff


	//   ....[13]....
        /*0060*/ 	.word	0xffffffff


	//   ....[14]....
        /*0064*/ 	.word	0xffffffff


	//   ....[15]....
        /*0068*/ 	.word	0xffffffff


	//   ....[16]....
        /*006c*/ 	.word	0xffffffff


	//   ....[17]....
        /*0070*/ 	.word	0xffffffff


	//   ....[18]....
        /*0074*/ 	.word	0x050000c0


	//   ....[19]....
        /*0078*/ 	.word	0x050000c0


	//   ....[20]....
        /*007c*/ 	.word	0x050000c0


	//   ....[21]....
        /*0080*/ 	.word	0x050000c0


	//   ....[22]....
        /*0084*/ 	.word	0x050000c0


	//   ....[23]....
        /*0088*/ 	.word	0x050000c0


	//   ....[24]....
        /*008c*/ 	.word	0x050000c0


	//   ....[25]....
        /*0090*/ 	.word	0x050000c0


	//   ....[26]....
        /*0094*/ 	.word	0x050000c0


	//   ....[27]....
        /*0098*/ 	.word	0x050000c0


	//----- nvinfo : EIATTR_COOP_GROUP_INSTR_OFFSETS
	.align		4
.L_2396:
        /*009c*/ 	.byte	0x04, 0x28
        /*009e*/ 	.short	(.L_2398 - .L_2397)


	//   ....[0]....
.L_2397:
        /*00a0*/ 	.word	0x0000d310


	//   ....[1]....
        /*00a4*/ 	.word	0x0000d330


	//   ....[2]....
        /*00a8*/ 	.word	0x0000d350


	//   ....[3]....
        /*00ac*/ 	.word	0x0000d370


	//   ....[4]....
        /*00b0*/ 	.word	0x0000d390


	//   ....[5]....
        /*00b4*/ 	.word	0x0000d7c0


	//   ....[6]....
        /*00b8*/ 	.word	0x0000d7e0


	//   ....[7]....
        /*00bc*/ 	.word	0x0000d800


	//   ....[8]....
        /*00c0*/ 	.word	0x0000d820


	//   ....[9]....
        /*00c4*/ 	.word	0x0000d840


	//   ....[10]....
        /*00c8*/ 	.word	0x0000d9c0


	//   ....[11]....
        /*00cc*/ 	.word	0x0000da10


	//   ....[12]....
        /*00d0*/ 	.word	0x0000da30


	//   ....[13]....
        /*00d4*/ 	.word	0x0000da40


	//   ....[14]....
        /*00d8*/ 	.word	0x0000db00


	//   ....[15]....
        /*00dc*/ 	.word	0x0000db30


	//   ....[16]....
        /*00e0*/ 	.word	0x0000dbe0


	//   ....[17]....
        /*00e4*/ 	.word	0x0000dc10


	//   ....[18]....
        /*00e8*/ 	.word	0x0000e5c0


	//   ....[19]....
        /*00ec*/ 	.word	0x0000e630


	//   ....[20]....
        /*00f0*/ 	.word	0x0000e6a0


	//   ....[21]....
        /*00f4*/ 	.word	0x0000e710


	//   ....[22]....
        /*00f8*/ 	.word	0x0000e780


	//   ....[23]....
        /*00fc*/ 	.word	0x0000ebf0


	//   ....[24]....
        /*0100*/ 	.word	0x0000ec60


	//   ....[25]....
        /*0104*/ 	.word	0x0000ecd0


	//   ....[26]....
        /*0108*/ 	.word	0x0000ed40


	//   ....[27]....
        /*010c*/ 	.word	0x0000edb0


	//----- nvinfo : EIATTR_EXIT_INSTR_OFFSETS
	.align		4
.L_2398:
        /*0110*/ 	.byte	0x04, 0x1c
        /*0112*/ 	.short	(.L_2400 - .L_2399)


	//   ....[0]....
.L_2399:
        /*0114*/ 	.word	0x000003a0


	//   ....[1]....
        /*0118*/ 	.word	0x0000e560


	//----- nvinfo : EIATTR_MAX_THREADS
	.align		4
.L_2400:
        /*011c*/ 	.byte	0x04, 0x05
        /*011e*/ 	.short	(.L_2402 - .L_2401)
.L_2401:
        /*0120*/ 	.word	0x00000080
        /*0124*/ 	.word	0x00000001
        /*0128*/ 	.word	0x00000001


	//----- nvinfo : EIATTR_CRS_STACK_SIZE
	.align		4
.L_2402:
        /*012c*/ 	.byte	0x04, 0x1e
        /*012e*/ 	.short	(.L_2404 - .L_2403)
.L_2403:
        /*0130*/ 	.word	0x00000000


	//----- nvinfo : EIATTR_CBANK_PARAM_SIZE
	.align		4
.L_2404:
        /*0134*/ 	.byte	0x03, 0x19
        /*0136*/ 	.short	0x00e8


	//----- nvinfo : EIATTR_PARAM_CBANK
	.align		4
        /*0138*/ 	.byte	0x04, 0x0a
        /*013a*/ 	.short	(.L_2406 - .L_2405)
	.align		4
.L_2405:
        /*013c*/ 	.word	index@(.nv.constant0._ZN10layer_norm13ln_fwd_kernelINS_13Kernel_traitsIf13__nv_bfloat16fS2_fjLj4096ELj1ELj1ELj4ELj16ENS_18Kernel_traits_baseILj4096EfS2_fS2_fjLj128EEEEELb1ELb1ELb1ELb1EEEvNS_9FwdParamsE)
        /*0140*/ 	.short	0x0210
        /*0142*/ 	.short	0x00e8


	//----- nvinfo : EIATTR_SW_WAR
	.align		4
.L_2406:
        /*0144*/ 	.byte	0x04, 0x36
        /*0146*/ 	.short	(.L_2408 - .L_2407)
.L_2407:
        /*0148*/ 	.word	0x00000008
.L_2408:


//--------------------- .nv.info._ZN10layer_norm13ln_fwd_kernelINS_13Kernel_traitsIf6__halfS2_S2_fjLj4096ELj1ELj1ELj4ELj16ENS_18Kernel_traits_baseILj4096EfS2_S2_S2_fjLj128EEEEELb0ELb0ELb0ELb0EEEvNS_9FwdParamsE --------------------------
	.section	.nv.info._ZN10layer_norm13ln_fwd_kernelINS_13Kernel_traitsIf6__halfS2_S2_fjLj4096ELj1ELj1ELj4ELj16ENS_18Kernel_traits_baseILj4096EfS2_S2_S2_fjLj128EEEEELb0ELb0ELb0ELb0EEEvNS_9FwdParamsE,"",@"SHT_CUDA_INFO"
	.sectionflags	@""
	.align	4


	//----- nvinfo : EIATTR_CUDA_API_VERSION
	.align		4
        /*0000*/ 	.byte	0x04, 0x37
        /*0002*/ 	.short	(.L_2410 - .L_2409)
.L_2409:
        /*0004*/ 	.word	0x00000082


	//----- nvinfo : EIATTR_KPARAM_INFO
	.align		4
.L_2410:
        /*0008*/ 	.byte	0x04, 0x17
        /*000a*/ 	.short	(.L_2412 - .L_2411)
.L_2411:
        /*000c*/ 	.word	0x00000000
        /*0010*/ 	.short	0x0000
        /*0012*/ 	.short	0x0000
        /*0014*/ 	.byte	0x00, 0xf0, 0xa1, 0x03


	//----- nvinfo : EIATTR_SPARSE_MMA_MASK
	.align		4
.L_2412:
        /*0018*/ 	.byte	0x03, 0x50
        /*001a*/ 	.short	0x0000


	//----- nvinfo : EIATTR_MAXREG_COUNT
	.align		4
        /*001c*/ 	.byte	0x03, 0x1b
        /*001e*/ 	.short	0x00ff


	//----- nvinfo : EIATTR_NUM_BARRIERS
	.align		4
        /*0020*/ 	.byte	0x02, 0x4c
        /*0022*/ 	.byte	0x01
	.zero		1


	//----- nvinfo : EIATTR_MERCURY_ISA_VERSION
	.align		4
        /*0024*/ 	.byte	0x03, 0x5f
        /*0026*/ 	.short	0x0101


	//----- nvinfo : EIATTR_COOP_GROUP_MASK_REGIDS
	.align		4
        /*0028*/ 	.byte	0x04, 0x29
        /*002a*/ 	.short	(.L_2414 - .L_2413)


	//   ....[0]....
.L_2413:
        /*002c*/ 	.word	0xffffffff


	//   ....[1]....
        /*0030*/ 	.word	0xffffffff


	//   ....[2]....
        /*0034*/ 	.word	0xffffffff


	//   ....[3]....
        /*0038*/ 	.word	0xffffffff


	//   ....[4]....
        /*003c*/ 	.word	0xffffffff


	//   ....[5]....
        /*0040*/ 	.word	0xffffffff


	//   ....[6]....
        /*0044*/ 	.word	0xffffffff


	//   ....[7]....
        /*0048*/ 	.word	0xffffffff


	//   ....[8]....
        /*004c*/ 	.word	0xffffffff


	//   ....[9]....
        /*0050*/ 	.word	0xffffffff


	//   ....[10]....
        /*0054*/ 	.word	0xffffffff


	//   ....[11]....
        /*0058*/ 	.word	0xffffffff


	//   ....[12]....
        /*005c*/ 	.word	0xffffffff


	//   ....[13]....
        /*0060*/ 	.word	0xffffffff


	//   ....[14]....
        /*0064*/ 	.word	0xffffffff


	//   ....[15]....
        /*0068*/ 	.word	0xffffffff


	//   ....[16]....
        /*006c*/ 	.word	0xffffffff


	//   ....[17]....
        /*0070*/ 	.word	0xffffffff


	//   ....[18]....
        /*0074*/ 	.word	0x05000076


	//   ....[19]....
        /*0078*/ 	.word	0x05000076


	//   ....[20]....
        /*007c*/ 	.word	0x05000076


	//   ....[21]....
        /*0080*/ 	.word	0x05000076


	//   ....[22]....
        /*0084*/ 	.word	0x05000076


	//   ....[23]....
        /*0088*/ 	.word	0x05000076


	//   ....[24]....
        /*008c*/ 	.word	0x05000076


	//   ....[25]....
        /*0090*/ 	.word	0x05000076


	//   ....[26]....
        /*0094*/ 	.word	0x05000076


	//   ....[27]....
        /*0098*/ 	.word	0x05000076


	//----- nvinfo : EIATTR_COOP_GROUP_INSTR_OFFSETS
	.align		4
.L_2414:
        /*009c*/ 	.byte	0x04, 0x28
        /*009e*/ 	.short	(.L_2416 - .L_2415)


	//   ....[0]....
.L_2415:
        /*00a0*/ 	.word	0x00002200


	//   ....[1]....
        /*00a4*/ 	.word	0x00002220


	//   ....[2]....
        /*00a8*/ 	.word	0x00002240


	//   ....[3]....
        /*00ac*/ 	.word	0x00002260


	//   ....[4]....
        /*00b0*/ 	.word	0x00002280


	//   ....[5]....
        /*00b4*/ 	.word	0x000026c0


	//   ....[6]....
        /*00b8*/ 	.word	0x000026e0


	//   ....[7]....
        /*00bc*/ 	.word	0x00002700


	//   ....[8]....
        /*00c0*/ 	.word	0x00002720


	//   ....[9]....
        /*00c4*/ 	.word	0x00002740


	//   ....[10]....
        /*00c8*/ 	.word	0x00002880


	//   ....[11]....
        /*00cc*/ 	.word	0x00002920


	//   ....[12]....
        /*00d0*/ 	.word	0x00002980


	//   ....[13]....
        /*00d4*/ 	.word	0x00002a00


	//   ....[14]....
        /*00d8*/ 	.word	0x00002a10


	//   ....[15]....
        /*00dc*/ 	.word	0x00002aa0


	//   ....[16]....
        /*00e0*/ 	.word	0x00002ad0


	//   ....[17]....
        /*00e4*/ 	.word	0x00002b10


	//   ....[18]....
        /*00e8*/ 	.word	0x00003570


	//   ....[19]....
        /*00ec*/ 	.word	0x000035e0


	//   ....[20]....
        /*00f0*/ 	.word	0x00003650


	//   ....[21]....
        /*00f4*/ 	.word	0x000036c0


	//   ....[22]....
        /*00f8*/ 	.word	0x00003730


	//   ....[23]....
        /*00fc*/ 	.word	0x00003bc0


	//   ....[24]....
        /*0100*/ 	.word	0x00003c30


	//   ....[25]....
        /*0104*/ 	.word	0x00003ca0


	//   ....[26]....
        /*0108*/ 	.word	0x00003d10


	//   ....[27]....
        /*010c*/ 	.word	0x00003d80


	//----- nvinfo : EIATTR_EXIT_INSTR_OFFSETS
	.align		4
.L_2416:
        /*0110*/ 	.byte	0x04, 0x1c
        /*0112*/ 	.short	(.L_2418 - .L_2417)


	//   ....[0]....
.L_2417:
        /*0114*/ 	.word	0x00000630


	//   ....[1]....
        /*0118*/ 	.word	0x00003510


	//----- nvinfo : EIATTR_MAX_THREADS
	.align		4
.L_2418:
        /*011c*/ 	.byte	0x04, 0x05
        /*011e*/ 	.short	(.L_2420 - .L_2419)
.L_2419:
        /*0120*/ 	.word	0x00000080
        /*0124*/ 	.word	0x00000001
        /*0128*/ 	.word	0x00000001


	//----- nvinfo : EIATTR_CRS_STACK_SIZE
	.align		4
.L_2420:
        /*012c*/ 	.byte	0x04, 0x1e
        /*012e*/ 	.short	(.L_2422 - .L_2421)
.L_2421:
        /*0130*/ 	.word	0x00000000


	//----- nvinfo : EIATTR_CBANK_PARAM_SIZE
	.align		4
.L_2422:
        /*0134*/ 	.byte	0x03, 0x19
        /*0136*/ 	.short	0x00e8


	//----- nvinfo : EIATTR_PARAM_CBANK
	.align		4
        /*0138*/ 	.byte	0x04, 0x0a
        /*013a*/ 	.short	(.L_2424 - .L_2423)
	.align		4
.L_2423:
        /*013c*/ 	.word	index@(.nv.constant0._ZN10layer_norm13ln_fwd_kernelINS_13Kernel_traitsIf6__halfS2_S2_fjLj4096ELj1ELj1ELj4ELj16ENS_18Kernel_traits_baseILj4096EfS2_S2_S2_fjLj128EEEEELb0ELb0ELb0ELb0EEEvNS_9FwdParamsE)
        /*0140*/ 	.short	0x0210
        /*0142*/ 	.short	0x00e8


	//----- nvinfo : EIATTR_SW_WAR
	.align		4
.L_2424:
        /*0144*/ 	.byte	0x04, 0x36
        /*0146*/ 	.short	(.L_2426 - .L_2425)
.L_2425:
        /*0148*/ 	.word	0x00000008
.L_2426:


//--------------------- .nv.info._ZN10layer_norm13ln_fwd_kernelINS_13Kernel_traitsIf6__halfS2_S2_fjLj4096ELj1ELj1ELj4ELj16ENS_18Kernel_traits_baseILj4096EfS2_S2_S2_fjLj128EEEEELb0ELb0ELb0ELb1EEEvNS_9FwdParamsE --------------------------
	.section	.nv.info._ZN10layer_norm13ln_fwd_kernelINS_13Kernel_traitsIf6__halfS2_S2_fjLj4096ELj1ELj1ELj4ELj16ENS_18Kernel_traits_baseILj4096EfS2_S2_S2_fjLj128EEEEELb0ELb0ELb0ELb1EEEvNS_9FwdParamsE,"",@"SHT_CUDA_INFO"
	.sectionflags	@""
	.align	4


	//----- nvinfo : EIATTR_CUDA_API_VERSION
	.align		4
        /*0000*/ 	.byte	0x04, 0x37
        /*0002*/ 	.short	(.L_2428 - .L_2427)
.L_2427:
        /*0004*/ 	.word	0x00000082


	//----- nvinfo : EIATTR_KPARAM_INFO
	.align		4
.L_2428:
        /*0008*/ 	.byte	0x04, 0x17
        /*000a*/ 	.short	(.L_2430 - .L_2429)
.L_2429:
        /*000c*/ 	.word	0x00000000
        /*0010*/ 	.short	0x0000
        /*0012*/ 	.short	0x0000
        /*0014*/ 	.byte	0x00, 0xf0, 0xa1, 0x03


	//----- nvinfo : EIATTR_SPARSE_MMA_MASK
	.align		4
.L_2430:
        /*0018*/ 	.byte	0x03, 0x50
        /*001a*/ 	.short	0x0000


	//----- nvinfo : EIATTR_MAXREG_COUNT
	.align		4
        /*001c*/ 	.byte	0x03, 0x1b
        /*001e*/ 	.short	0x00ff


	//----- nvinfo : EIATTR_NUM_BARRIERS
	.align		4
        /*0020*/ 	.byte	0x02, 0x4c
        /*0022*/ 	.byte	0x01
	.zero		1


	//----- nvinfo : EIATTR_MERCURY_ISA_VERSION
	.align		4
        /*0024*/ 	.byte	0x03, 0x5f
        /*0026*/ 	.short	0x0101


	//----- nvinfo : EIATTR_COOP_GROUP_MASK_REGIDS
	.align		4
        /*0028*/ 	.byte	0x04, 0x29
        /*002a*/ 	.short	(.L_2432 - .L_2431)


	//   ....[0]....
.L_2431:
        /*002c*/ 	.word	0xffffffff


	//   ....[1]....
        /*0030*/ 	.word	0xffffffff


	//   ....[2]....
        /*0034*/ 	.word	0xffffffff


	//   ....[3]....
        /*0038*/ 	.word	0xffffffff


	//   ....[4]....
        /*003c*/ 	.word	0xffffffff


	//   ....[5]....
        /*0040*/ 	.word	0xffffffff


	//   ....[6]....
        /*0044*/ 	.word	0xffffffff


	//   ....[7]....
        /*0048*/ 	.word	0xffffffff


	//   ....[8]....
        /*004c*/ 	.word	0xffffffff


	//   ....[9]....
        /*0050*/ 	.word	0xffffffff


	//   ....[10]....
        /*0054*/ 	.word	0xffffffff


	//   ....[11]....
        /*0058*/ 	.word	0xffffffff


	//   ....[12]....
        /*005c*/ 	.word	0xffffffff


	//   ....[13]....
        /*0060*/ 	.word	0xffffffff


	//   ....[14]....
        /*0064*/ 	.word	0xffffffff


	//   ....[15]....
        /*0068*/ 	.word	0xffffffff


	//   ....[16]....
        /*006c*/ 	.word	0xffffffff


	//   ....[17]....
        /*0070*/ 	.word	0xffffffff


	//   ....[18]....
        /*0074*/ 	.word	0x05000056


	//   ....[19]....
        /*0078*/ 	.word	0x05000056


	//   ....[20]....
        /*007c*/ 	.word	0x05000056


	//   ....[21]....
        /*0080*/ 	.word	0x05000056


	//   ....[22]....
        /*0084*/ 	.word	0x05000056


	//   ....[23]....
        /*0088*/ 	.word	0x05000056


	//   ....[24]....
        /*008c*/ 	.word	0x05000056


	//   ....[25]....
        /*0090*/ 	.word	0x05000056


	//   ....[26]....
        /*0094*/ 	.word	0x05000056


	//   ....[27]....
        /*0098*/ 	.word	0x05000056


	//----- nvinfo : EIATTR_COOP_GROUP_INSTR_OFFSETS
	.align		4
.L_2432:
        /*009c*/ 	.byte	0x04, 0x28
        /*009e*/ 	.short	(.L_2434 - .L_2433)


	//   ....[0]....
.L_2433:
        /*00a0*/ 	.word	0x00001c20


	//   ....[1]....
        /*00a4*/ 	.word	0x00001c40


	//   ....[2]....
        /*00a8*/ 	.word	0x00001c60


	//   ....[3]....
        /*00ac*/ 	.word	0x00001c80


	//   ....[4]....
        /*00b0*/ 	.word	0x00001ca0


	//   ....[5]....
        /*00b4*/ 	.word	0x000020d0


	//   ....[6]....
        /*00b8*/ 	.word	0x000020f0


	//   ....[7]....
        /*00bc*/ 	.word	0x00002110


	//   ....[8]....
        /*00c0*/ 	.word	0x00002130


	//   ....[9]....
        /*00c4*/ 	.word	0x00002150


	//   ....[10]....
        /*00c8*/ 	.word	0x000022a0


	//   ....[11]....
        /*00cc*/ 	.word	0x000022d0


	//   ....[12]....
        /*00d0*/ 	.word	0x00002330


	//   ....[13]....
        /*00d4*/ 	.word	0x00002350


	//   ....[14]....
        /*00d8*/ 	.word	0x000023c0


	//   ....[15]....
        /*00dc*/ 	.word	0x00002470


	//   ....[16]....
        /*00e0*/ 	.word	0x000024c0


	//   ....[17]....
        /*00e4*/ 	.word	0x000024d0


	//   ....[18]....
        /*00e8*/ 	.word	0x00002e00


	//   ....[19]....
        /*00ec*/ 	.word	0x00002e50


	//   ....[20]....
        /*00f0*/ 	.word	0x00002eb0


	//   ....[21]....
        /*00f4*/ 	.word	0x00002f10


	//   ....[22]....
        /*00f8*/ 	.word	0x00002f70


	//   ....[23]....
        /*00fc*/ 	.word	0x000033f0


	//   ....[24]....
        /*0100*/ 	.word	0x00003440


	//   ....[25]....
        /*0104*/ 	.word	0x000034a0


	//   ....[26]....
        /*0108*/ 	.word	0x00003500


	//   ....[27]....
        /*010c*/ 	.word	0x00003560


	//----- nvinfo : EIATTR_EXIT_INSTR_OFFSETS
	.align		4
.L_2434:
        /*0110*/ 	.byte	0x04, 0x1c
        /*0112*/ 	.short	(.L_2436 - .L_2435)


	//   ....[0]....
.L_2435:
        /*0114*/ 	.word	0x000002e0


	//   ....[1]....
        /*0118*/ 	.word	0x00002da0


	//----- nvinfo : EIATTR_MAX_THREADS
	.align		4
.L_2436:
        /*011c*/ 	.byte	0x04, 0x05
        /*011e*/ 	.short	(.L_2438 - .L_2437)
.L_2437:
        /*0120*/ 	.word	0x00000080
        /*0124*/ 	.word	0x00000001
        /*0128*/ 	.word	0x00000001


	//----- nvinfo : EIATTR_CRS_STACK_SIZE
	.align		4
.L_2438:
        /*012c*/ 	.byte	0x04, 0x1e
        /*012e*/ 	.short	(.L_2440 - .L_2439)
.L_2439:
        /*0130*/ 	.word	0x00000000


	//----- nvinfo : EIATTR_CBANK_PARAM_SIZE
	.align		4
.L_2440:
        /*0134*/ 	.byte	0x03, 0x19
        /*0136*/ 	.short	0x00e8


	//----- nvinfo : EIATTR_PARAM_CBANK
	.align		4
        /*0138*/ 	.byte	0x04, 0x0a
        /*013a*/ 	.short	(.L_2442 - .L_2441)
	.align		4
.L_2441:
        /*013c*/ 	.word	index@(.nv.constant0._ZN10layer_norm13ln_fwd_kernelINS_13Kernel_traitsIf6__halfS2_S2_fjLj4096ELj1ELj1ELj4ELj16ENS_18Kernel_traits_baseILj4096EfS2_S2_S2_fjLj128EEEEELb0ELb0ELb0ELb1EEEvNS_9FwdParamsE)
        /*0140*/ 	.short	0x0210
        /*0142*/ 	.short	0x00e8


	//----- nvinfo : EIATTR_SW_WAR
	.align		4
.L_2442:
        /*0144*/ 	.byte	0x04, 0x36
        /*0146*/ 	.short	(.L_2444 - .L_2443)
.L_2443:
        /*0148*/ 	.word	0x00000008
.L_2444:


//--------------------- .nv.info._ZN10layer_norm13ln_fwd_kernelINS_13Kernel_traitsIf6__halfS2_S2_fjLj4096ELj1ELj1ELj4ELj16ENS_18Kernel_traits_baseILj4096EfS2_S2_S2_fjLj128EEEEELb0ELb0ELb1ELb0EEEvNS_9FwdParamsE --------------------------
	.section	.nv.info._ZN10layer_norm13ln_fwd_kernelINS_13Kernel_traitsIf6__halfS2_S2_fjLj4096ELj1ELj1ELj4ELj16ENS_18Kernel_traits_baseILj4096EfS2_S2_S2_fjLj128EEEEELb0ELb0ELb1ELb0EEEvNS_9FwdParamsE,"",@"SHT_CUDA_INFO"
	.sectionflags	@""
	.align	4


	//----- nvinfo : EIATTR_CUDA_API_VERSION
	.align		4
        /*0000*/ 	.byte	0x04, 0x37
        /*0002*/ 	.short	(.L_2446 - .L_2445)
.L_2445:
        /*0004*/ 	.word	0x00000082


	//----- nvinfo : EIATTR_KPARAM_INFO
	.align		4
.L_2446:
        /*0008*/ 	.byte	0x04, 0x17
        /*000a*/ 	.short	(.L_2448 - .L_2447)
.L_2447:
        /*000c*/ 	.word	0x00000000
        /*0010*/ 	.short	0x0000
        /*0012*/ 	.short	0x0000
        /*0014*/ 	.byte	0x00, 0xf0, 0xa1, 0x03


	//----- nvinfo : EIATTR_SPARSE_MMA_MASK
	.align		4
.L_2448:
        /*0018*/ 	.byte	0x03, 0x50
        /*001a*/ 	.short	0x0000


	//----- nvinfo : EIATTR_MAXREG_COUNT
	.align		4
        /*001c*/ 	.byte	0x03, 0x1b
        /*001e*/ 	.short	0x00ff


	//----- nvinfo : EIATTR_NUM_BARRIERS
	.align		4
        /*0020*/ 	.byte	0x02, 0x4c
        /*0022*/ 	.byte	0x01
	.zero		1


	//----- nvinfo : EIATTR_MERCURY_ISA_VERSION
	.align		4
        /*0024*/ 	.byte	0x03, 0x5f
        /*0026*/ 	.short	0x0101


	//----- nvinfo : EIATTR_COOP_GROUP_MASK_REGIDS
	.align		4
        /*0028*/ 	.byte	0x04, 0x29
        /*002a*/ 	.short	(.L_2450 - .L_2449)


	//   ....[0]....
.L_2449:
        /*002c*/ 	.word	0xffffffff


	//   ....[1]....
        /*0030*/ 	.word	0xffffffff


	//   ....[2]....
        /*0034*/ 	.word	0xffffffff


	//   ....[3]....
        /*0038*/ 	.word	0xffffffff


	//   ....[4]....
        /*003c*/ 	.word	0xffffffff


	//   ....[5]....
        /*0040*/ 	.word	0xffffffff


	//   ....[6]....
        /*0044*/ 	.word	0xffffffff


	//   ....[7]....
        /*0048*/ 	.word	0xffffffff


	//   ....[8]....
        /*004c*/ 	.word	0xffffffff


	//   ....[9]....
        /*0050*/ 	.word	0xffffffff


	//   ....[10]....
        /*0054*/ 	.word	0xffffffff


	//   ....[11]....
        /*0058*/ 	.word	0xffffffff


	//   ....[12]....
        /*005c*/ 	.word	0xffffffff


	//   ....[13]....
        /*0060*/ 	.word	0xffffffff


	//   ....[14]....
        /*0064*/ 	.word	0xffffffff


	//   ....[15]....
        /*0068*/ 	.word	0xffffffff


	//   ....[16]....
        /*006c*/ 	.word	0xffffffff


	//   ....[17]....
        /*0070*/ 	.word	0xffffffff


	//   ....[18]....
        /*0074*/ 	.word	0x0500007b


	//   ....[19]....
        /*0078*/ 	.word	0x0500007b


	//   ....[20]....
        /*007c*/ 	.word	0x0500007b


	//   ....[21]....
        /*0080*/ 	.word	0x0500007b


	//   ....[22]....
        /*0084*/ 	.word	0x0500007b


	//   ....[23]....
        /*0088*/ 	.word	0x0500007b


	//   ....[24]....
        /*008c*/ 	.word	0x0500007b


	//   ....[25]....
        /*0090*/ 	.word	0x0500007b


	//   ....[26]....
        /*0094*/ 	.word	0x0500007b


	//   ....[27]....
        /*0098*/ 	.word	0x0500007b


	//----- nvinfo : EIATTR_COOP_GROUP_INSTR_OFFSETS
	.align		4
.L_2450:
        /*009c*/ 	.byte	0x04, 0x28
        /*009e*/ 	.short	(.L_2452 - .L_2451)


	//   ....[0]....
.L_2451:
        /*00a0*/ 	.word	0x000026b0


	//   ....[1]....
        /*00a4*/ 	.word	0x000026d0


	//   ....[2]....
        /*00a8*/ 	.word	0x000026f0


	//   ....[3]....
        /*00ac*/ 	.word	0x00002710


	//   ....[4]....
        /*00b0*/ 	.word	0x00002730


	//   ....[5]....
        /*00b4*/ 	.word	0x00002b70


	//   ....[6]....
        /*00b8*/ 	.word	0x00002b90


	//   ....[7]....
        /*00bc*/ 	.word	0x00002bb0


	//   ....[8]....
        /*00c0*/ 	.word	0x00002bd0


	//   ....[9]....
        /*00c4*/ 	.word	0x00002bf0


	//   ....[10]....
        /*00c8*/ 	.word	0x00002d40


	//   ....[11]....
        /*00cc*/ 	.word	0x00002dd0


	//   ....[12]....
        /*00d0*/ 	.word	0x00002e30


	//   ....[13]....
        /*00d4*/ 	.word	0x00002e60


	//   ....[14]....
        /*00d8*/ 	.word	0x00002ef0


	//   ....[15]....
        /*00dc*/ 	.word	0x00002f40


	//   ....[16]....
        /*00e0*/ 	.word	0x00002fc0


	//   ....[17]....
        /*00e4*/ 	.word	0x00002fd0


	//   ....[18]....
        /*00e8*/ 	.word	0x00003a90


	//   ....[19]....
        /*00ec*/ 	.word	0x00003af0


	//   ....[20]....
        /*00f0*/ 	.word	0x00003b50


	//   ....[21]....
        /*00f4*/ 	.word	0x00003bb0


	//   ....[22]....
        /*00f8*/ 	.word	0x00003c10


	//   ....[23]....
        /*00fc*/ 	.word	0x000040a0


	//   ....[24]....
        /*0100*/ 	.word	0x000040f0


	//   ....[25]....
        /*0104*/ 	.word	0x00004150


	//   ....[26]....
        /*0108*/ 	.word	0x000041b0


	//   ....[27]....
        /*010c*/ 	.word	0x00004210


	//----- nvinfo : EIATTR_EXIT_INSTR_OFFSETS
	.align		4
.L_2452:
        /*0110*/ 	.byte	0x04, 0x1c
        /*0112*/ 	.short	(.L_2454 - .L_2453)


	//   ....[0]....
.L_2453:
        /*0114*/ 	.word	0x000005f0


	//   ....[1]....
        /*0118*/ 	.word	0x00003a40


	//----- nvinfo : EIATTR_MAX_THREADS
	.align		4
.L_2454:
        /*011c*/ 	.byte	0x04, 0x05
        /*011e*/ 	.short	(.L_2456 - .L_2455)
.L_2455:
        /*0120*/ 	.word	0x00000080
        /*0124*/ 	.word	0x00000001
        /*0128*/ 	.word	0x00000001


	//----- nvinfo : EIATTR_CRS_STACK_SIZE
	.align		4
.L_2456:
        /*012c*/ 	.byte	0x04, 0x1e
        /*012e*/ 	.short	(.L_2458 - .L_2457)
.L_2457:
        /*0130*/ 	.word	0x00000000


	//----- nvinfo : EIATTR_CBANK_PARAM_SIZE
	.align		4
.L_2458:
        /*0134*/ 	.byte	0x03, 0x19
        /*0136*/ 	.short	0x00e8


	//----- nvinfo : EIATTR_PARAM_CBANK
	.align		4
        /*0138*/ 	.byte	0x04, 0x0a
        /*013a*/ 	.short	(.L_2460 - .L_2459)
	.align		4
.L_2459:
        /*013c*/ 	.word	index@(.nv.constant0._ZN10layer_norm13ln_fwd_kernelINS_13Kernel_traitsIf6__halfS2_S2_fjLj4096ELj1ELj1ELj4ELj16ENS_18Kernel_traits_baseILj4096EfS2_S2_S2_fjLj128EEEEELb0ELb0ELb1ELb0EEEvNS_9FwdParamsE)
        /*0140*/ 	.short	0x0210
        /*0142*/ 	.short	0x00e8


	//----- nvinfo : EIATTR_SW_WAR
	.align		4
.L_2460:
        /*0144*/ 	.byte	0x04, 0x36
        /*0146*/ 	.short	(.L_2462 - .L_2461)
.L_2461:
        /*0148*/ 	.word	0x00000008
.L_2462:


//--------------------- .nv.info._ZN10layer_norm13ln_fwd_kernelINS_13Kernel_traitsIf6__halfS2_S2_fjLj4096ELj1ELj1ELj4ELj16ENS_18Kernel_traits_baseILj4096EfS2_S2_S2_fjLj128EEEEELb0ELb0ELb1ELb1EEEvNS_9FwdParamsE --------------------------
	.section	.nv.info._ZN10layer_norm13ln_fwd_kernelINS_13Kernel_traitsIf6__halfS2_S2_fjLj4096ELj1ELj1ELj4ELj16ENS_18Kernel_traits_baseILj4096EfS2_S2_S2_fjLj128EEEEELb0ELb0ELb1ELb1EEEvNS_9FwdParamsE,"",@"SHT_CUDA_INFO"
	.sectionflags	@""
	.align	4


	//----- nvinfo : EIATTR_CUDA_API_VERSION
	.align		4
        /*0000*/ 	.byte	0x04, 0x37
        /*0002*/ 	.short	(.L_2464 - .L_2463)
.L_2463:
        /*0004*/ 	.word	0x00000082


	//----- nvinfo : EIATTR_KPARAM_INFO
	.align		4
.L_2464:
        /*0008*/ 	.byte	0x04, 0x17
        /*000a*/ 	.short	(.L_2466 - .L_2465)
.L_2465:
        /*000c*/ 	.word	0x00000000
        /*0010*/ 	.short	0x0000
        /*0012*/ 	.short	0x0000
        /*0014*/ 	.byte	0x00, 0xf0, 0xa1, 0x03


	//----- nvinfo : EIATTR_SPARSE_MMA_MASK
	.align		4
.L_2466:
        /*0018*/ 	.byte	0x03, 0x50
        /*001a*/ 	.short	0x0000


	//----- nvinfo : EIATTR_MAXREG_COUNT
	.align		4
        /*001c*/ 	.byte	0x03, 0x1b
        /*001e*/ 	.short	0x00ff


	//----- nvinfo : EIATTR_NUM_BARRIERS
	.align		4
        /*0020*/ 	.byte	0x02, 0x4c
        /*0022*/ 	.byte	0x01
	.zero		1


	//----- nvinfo : EIATTR_MERCURY_ISA_VERSION
	.align		4
        /*0024*/ 	.byte	0x03, 0x5f
        /*0026*/ 	.short	0x0101


	//----- nvinfo : EIATTR_COOP_GROUP_MASK_REGIDS
	.align		4
        /*0028*/ 	.byte	0x04, 0x29
        /*002a*/ 	.short	(.L_2468 - .L_2467)


	//   ....[0]....
.L_2467:
        /*002c*/ 	.word	0xffffffff


	//   ....[1]....
        /*0030*/ 	.word	0xffffffff


	//   ....[2]....
        /*0034*/ 	.word	0xffffffff


	//   ....[3]....
        /*0038*/ 	.word	0xffffffff


	//   ....[4]....
        /*003c*/ 	.word	0xffffffff


	//   ....[5]....
        /*0040*/ 	.word	0xffffffff


	//   ....[6]....
        /*0044*/ 	.word	0xffffffff


	//   ....[7]....
        /*0048*/ 	.word	0xffffffff


	//   ....[8]....
        /*004c*/ 	.word	0xffffffff


	//   ....[9]....
        /*0050*/ 	.word	0xffffffff


	//   ....[10]....
        /*0054*/ 	.word	0xffffffff


	//   ....[11]....
        /*0058*/ 	.word	0xffffffff


	//   ....[12]....
        /*005c*/ 	.word	0xffffffff


	//   ....[13]....
        /*0060*/ 	.word	0xffffffff


	//   ....[14]....
        /*0064*/ 	.word	0xffffffff


	//   ....[15]....
        /*0068*/ 	.word	0xffffffff


	//   ....[16]....
        /*006c*/ 	.word	0xffffffff


	//   ....[17]....
        /*0070*/ 	.word	0xffffffff


	//   ....[18]....
        /*0074*/ 	.word	0x05000056


	//   ....[19]....
        /*0078*/ 	.word	0x05000056


	//   ....[20]....
        /*007c*/ 	.word	0x05000056


	//   ....[21]....
        /*0080*/ 	.word	0x05000056


	//   ....[22]....
        /*0084*/ 	.word	0x05000056


	//   ....[23]....
        /*0088*/ 	.word	0x05000056


	//   ....[24]....
        /*008c*/ 	.word	0x05000056


	//   ....[25]....
        /*0090*/ 	.word	0x05000056


	//   ....[26]....
        /*0094*/ 	.word	0x05000056


	//   ....[27]....
        /*0098*/ 	.word	0x05000056


	//----- nvinfo : EIATTR_COOP_GROUP_INSTR_OFFSETS
	.align		4
.L_2468:
        /*009c*/ 	.byte	0x04, 0x28
        /*009e*/ 	.short	(.L_2470 - .L_2469)


	//   ....[0]....
.L_2469:
        /*00a0*/ 	.word	0x00002130


	//   ....[1]....
        /*00a4*/ 	.word	0x00002150


	//   ....[2]....
        /*00a8*/ 	.word	0x00002170


	//   ....[3]....
        /*00ac*/ 	.word	0x00002190


	//   ....[4]....
        /*00b0*/ 	.word	0x000021b0


	//   ....[5]....
        /*00b4*/ 	.word	0x000025e0


	//   ....[6]....
        /*00b8*/ 	.word	0x00002600


	//   ....[7]....
        /*00bc*/ 	.word	0x00002620


	//   ....[8]....
        /*00c0*/ 	.word	0x00002640


	//   ....[9]....
        /*00c4*/ 	.word	0x00002660


	//   ....[10]....
        /*00c8*/ 	.word	0x00002780


	//   ....[11]....
        /*00cc*/ 	.word	0x00002800


	//   ....[12]....
        /*00d0*/ 	.word	0x00002830


	//   ....[13]....
        /*00d4*/ 	.word	0x00002840


	//   ....[14]....
        /*00d8*/ 	.word	0x000028d0


	//   ....[15]....
        /*00dc*/ 	.word	0x00002910


	//   ....[16]....
        /*00e0*/ 	.word	0x000029e0


	//   ....[17]....
        /*00e4*/ 	.word	0x000029f0


	//   ....[18]....
        /*00e8*/ 	.word	0x000033d0


	//   ....[19]....
        /*00ec*/ 	.word	0x00003440


	//   ....[20]....
        /*00f0*/ 	.word	0x000034b0


	//   ....[21]....
        /*00f4*/ 	.word	0x00003520


	//   ....[22]....
        /*00f8*/ 	.word	0x00003590


	//   ....[23]....
        /*00fc*/ 	.word	0x00003a20


	//   ....[24]....
        /*0100*/ 	.word	0x00003a90


	//   ....[25]....
        /*0104*/ 	.word	0x00003b00


	//   ....[26]....
        /*0108*/ 	.word	0x00003b70


	//   ....[27]....
        /*010c*/ 	.word	0x00003be0


	//----- nvinfo : EIATTR_EXIT_INSTR_OFFSETS
	.align		4
.L_2470:
        /*0110*/ 	.byte	0x04, 0x1c
        /*0112*/ 	.short	(.L_2472 - .L_2471)


	//   ....[0]....
.L_2471:
        /*0114*/ 	.word	0x00000290


	//   ....[1]....
        /*0118*/ 	.word	0x00003370


	//----- nvinfo : EIATTR_MAX_THREADS
	.align		4
.L_2472:
        /*011c*/ 	.byte	0x04, 0x05
        /*011e*/ 	.short	(.L_2474 - .L_2473)
.L_2473:
        /*0120*/ 	.word	0x00000080
        /*0124*/ 	.word	0x00000001
        /*0128*/ 	.word	0x00000001


	//----- nvinfo : EIATTR_CRS_STACK_SIZE
	.align		4
.L_2474:
        /*012c*/ 	.byte	0x04, 0x1e
        /*012e*/ 	.short	(.L_2476 - .L_2475)
.L_2475:
        /*0130*/ 	.word	0x00000000


	//----- nvinfo : EIATTR_CBANK_PARAM_SIZE
	.align		4
.L_2476:
        /*0134*/ 	.byte	0x03, 0x19
        /*0136*/ 	.short	0x00e8


	//----- nvinfo : EIATTR_PARAM_CBANK
	.align		4
        /*0138*/ 	.byte	0x04, 0x0a
        /*013a*/ 	.short	(.L_2478 - .L_2477)
	.align		4
.L_2477:
        /*013c*/ 	.word	index@(.nv.constant0._ZN10layer_norm13ln_fwd_kernelINS_13Kernel_traitsIf6__halfS2_S2_fjLj4096ELj1ELj1ELj4ELj16ENS_18Kernel_traits_baseILj4096EfS2_S2_S2_fjLj128EEEEELb0ELb0ELb1ELb1EEEvNS_9FwdParamsE)
        /*0140*/ 	.short	0x0210
        /*0142*/ 	.short	0x00e8


	//----- nvinfo : EIATTR_SW_WAR
	.align		4
.L_2478:
        /*0144*/ 	.byte	0x04, 0x36
        /*0146*/ 	.short	(.L_2480 - .L_2479)
.L_2479:
        /*0148*/ 	.word	0x00000008
.L_2480:


//--------------------- .nv.info._ZN10layer_norm13ln_fwd_kernelINS_13Kernel_traitsIf6__halfS2_S2_fjLj4096ELj1ELj1ELj4ELj16ENS_18Kernel_traits_baseILj4096EfS2_S2_S2_fjLj128EEEEELb0ELb1ELb0ELb0EEEvNS_9FwdParamsE --------------------------
	.section	.nv.info._ZN10layer_norm13ln_fwd_kernelINS_13Kernel_traitsIf6__halfS2_S2_fjLj4096ELj1ELj1ELj4ELj16ENS_18Kernel_traits_baseILj4096EfS2_S2_S2_fjLj128EEEEELb0ELb1ELb0ELb0EEEvNS_9FwdParamsE,"",@"SHT_CUDA_INFO"
	.sectionflags	@""
	.align	4


	//----- nvinfo : EIATTR_CUDA_API_VERSION
	.align		4
        /*0000*/ 	.byte	0x04, 0x37
        /*0002*/ 	.short	(.L_2482 - .L_2481)
.L_2481:
        /*0004*/ 	.word	0x00000082


	//----- nvinfo : EIATTR_KPARAM_INFO
	.align		4
.L_2482:
        /*0008*/ 	.byte	0x04, 0x17
        /*000a*/ 	.short	(.L_2484 - .L_2483)
.L_2483:
        /*000c*/ 	.word	0x00000000
        /*0010*/ 	.short	0x0000
        /*0012*/ 	.short	0x0000
        /*0014*/ 	.byte	0x00, 0xf0, 0xa1, 0x03


	//----- nvinfo : EIATTR_SPARSE_MMA_MASK
	.align		4
.L_2484:
        /*0018*/ 	.byte	0x03, 0x50
        /*001a*/ 	.short	0x0000


	//----- nvinfo : EIATTR_MAXREG_COUNT
	.align		4
        /*001c*/ 	.byte	0x03, 0x1b
        /*001e*/ 	.short	0x00ff


	//----- nvinfo : EIATTR_NUM_BARRIERS
	.align		4
        /*0020*/ 	.byte	0x02, 0x4c
        /*0022*/ 	.byte	0x01
	.zero		1


	//----- nvinfo : EIATTR_MERCURY_ISA_VERSION
	.align		4
        /*0024*/ 	.byte	0x03, 0x5f
        /*0026*/ 	.short	0x0101


	//----- nvinfo : EIATTR_COOP_GROUP_MASK_REGIDS
	.align		4
        /*0028*/ 	.byte	0x04, 0x29
        /*002a*/ 	.short	(.L_2486 - .L_2485)


	//   ....[0]....
.L_2485:
        /*002c*/ 	.word	0xffffffff


	//   ....[1]....
        /*0030*/ 	.word	0xffffffff


	//   ....[2]....
        /*0034*/ 	.word	0xffffffff


	//   ....[3]....
        /*0038*/ 	.word	0xffffffff


	//   ....[4]....
        /*003c*/ 	.word	0xffffffff


	//   ....[5]....
        /*0040*/ 	.word	0xffffffff


	//   ....[6]....
        /*0044*/ 	.word	0xffffffff


	//   ....[7]....
        /*0048*/ 	.word	0xffffffff


	//   ....[8]....
        /*004c*/ 	.word	0xffffffff


	//   ....[9]....
        /*0050*/ 	.word	0xffffffff


	//   ....[10]....
        /*0054*/ 	.word	0xffffffff


	//   ....[11]....
        /*0058*/ 	.word	0xffffffff


	//   ....[12]....
        /*005c*/ 	.word	0xffffffff


	//   ....[13]....
        /*0060*/ 	.word	0xffffffff


	//   ....[14]....
        /*0064*/ 	.word	0xffffffff


	//   ....[15]....
        /*0068*/ 	.word	0xffffffff


	//   ....[16]....
        /*006c*/ 	.word	0xffffffff


	//   ....[17]....
        /*0070*/ 	.word	0xffffffff


	//   ....[18]....
        /*0074*/ 	.word	0x05000095


	//   ....[19]....
        /*0078*/ 	.word	0x05000095


	//   ....[20]....
        /*007c*/ 	.word	0x05000095


	//   ....[21]....
        /*0080*/ 	.word	0x05000095


	//   ....[22]....
        /*0084*/ 	.word	0x05000095


	//   ....[23]....
        /*0088*/ 	.word	0x05000095


	//   ....[24]....
        /*008c*/ 	.word	0x05000095


	//   ....[25]....
        /*0090*/ 	.word	0x05000095


	//   ....[26]....
        /*0094*/ 	.word	0x05000095


	//   ....[27]....
        /*0098*/ 	.word	0x05000095


	//----- nvinfo : EIATTR_COOP_GROUP_INSTR_OFFSETS
	.align		4
.L_2486:
        /*009c*/ 	.byte	0x04, 0x28
        /*009e*/ 	.short	(.L_2488 - .L_2487)


	//   ....[0]....
.L_2487:
        /*00a0*/ 	.word	0x00001b70


	//   ....[1]....
        /*00a4*/ 	.word	0x00001b90


	//   ....[2]....
        /*00a8*/ 	.word	0x00001bb0


	//   ....[3]....
        /*00ac*/ 	.word	0x00001bd0


	//   ....[4]....
        /*00b0*/ 	.word	0x00001bf0


	//   ....[5]....
        /*00b4*/ 	.word	0x00002030


	//   ....[6]....
        /*00b8*/ 	.word	0x00002050


	//   ....[7]....
        /*00bc*/ 	.word	0x00002070


	//   ....[8]....
        /*00c0*/ 	.word	0x00002090


	//   ....[9]....
        /*00c4*/ 	.word	0x000020b0


	//   ....[10]....
        /*00c8*/ 	.word	0x00002250


	//   ....[11]....
        /*00cc*/ 	.word	0x000022a0


	//   ....[12]....
        /*00d0*/ 	.word	0x000022c0


	//   ....[13]....
        /*00d4*/ 	.word	0x000022d0


	//   ....[14]....
        /*00d8*/ 	.word	0x00002390


	//   ....[15]....
        /*00dc*/ 	.word	0x000023c0


	//   ....[16]....
        /*00e0*/ 	.word	0x00002460


	//   ....[17]....
        /*00e4*/ 	.word	0x00002490


	//   ....[18]....
        /*00e8*/ 	.word	0x00002ec0


	//   ....[19]....
        /*00ec*/ 	.word	0x00002f30


	//   ....[20]....
        /*00f0*/ 	.word	0x00002fa0


	//   ....[21]....
        /*00f4*/ 	.word	0x00003010


	//   ....[22]....
        /*00f8*/ 	.word	0x00003080


	//   ....[23]....
        /*00fc*/ 	.word	0x00003500


	//   ....[24]....
        /*0100*/ 	.word	0x00003570


	//   ....[25]....
        /*0104*/ 	.word	0x000035e0


	//   ....[26]....
        /*0108*/ 	.word	0x00003650


	//   ....[27]....
        /*010c*/ 	.word	0x000036c0


	//----- nvinfo : EIATTR_EXIT_INSTR_OFFSETS
	.align		4
.L_2488:
        /*0110*/ 	.byte	0x04, 0x1c
        /*0112*/ 	.short	(.L_2490 - .L_2489)


	//   ....[0]....
.L_2489:
        /*0114*/ 	.word	0x00000720


	//   ....[1]....
        /*0118*/ 	.word	0x00002e60


	//----- nvinfo : EIATTR_MAX_THREADS
	.align		4
.L_2490:
        /*011c*/ 	.byte	0x04, 0x05
        /*011e*/ 	.short	(.L_2492 - .L_2491)
.L_2491:
        /*0120*/ 	.word	0x00000080
        /*0124*/ 	.word	0x00000001
        /*0128*/ 	.word	0x00000001


	//----- nvinfo : EIATTR_CRS_STACK_SIZE
	.align		4
.L_2492:
        /*012c*/ 	.byte	0x04, 0x1e
        /*012e*/ 	.short	(.L_2494 - .L_2493)
.L_2493:
        /*0130*/ 	.word	0x00000000


	//----- nvinfo : EIATTR_CBANK_PARAM_SIZE
	.align		4
.L_2494:
        /*0134*/ 	.byte	0x03, 0x19
        /*0136*/ 	.short	0x00e8


	//----- nvinfo : EIATTR_PARAM_CBANK
	.align		4
        /*0138*/ 	.byte	0x04, 0x0a
        /*013a*/ 	.short	(.L_2496 - .L_2495)
	.align		4
.L_2495:
        /*013c*/ 	.word	index@(.nv.constant0._ZN10layer_norm13ln_fwd_kernelINS_13Kernel_traitsIf6__halfS2_S2_fjLj4096ELj1ELj1ELj4ELj16ENS_18Kernel_traits_baseILj4096EfS2_S2_S2_fjLj128EEEEELb0ELb1ELb0ELb0EEEvNS_9FwdParamsE)
        /*0140*/ 	.short	0x0210
        /*0142*/ 	.short	0x00e8


	//----- nvinfo : EIATTR_SW_WAR
	.align		4
.L_2496:
        /*0144*/ 	.byte	0x04, 0x36
        /*0146*/ 	.short	(.L_2498 - .L_2497)
.L_2497:
        /*0148*/ 	.word	0x00000008
.L_2498:


//--------------------- .nv.info._ZN10layer_norm13ln_fwd_kernelINS_13Kernel_traitsIf6__halfS2_S2_fjLj4096ELj1ELj1ELj4ELj16ENS_18Kernel_traits_baseILj4096EfS2_S2_S2_fjLj128EEEEELb0ELb1ELb0ELb1EEEvNS_9FwdParamsE --------------------------
	.section	.nv.info._ZN10layer_norm13ln_fwd_kernelINS_13Kernel_traitsIf6__halfS2_S2_fjLj4096ELj1ELj1ELj4ELj16ENS_18Kernel_traits_baseILj4096EfS2_S2_S2_fjLj128EEEEELb0ELb1ELb0ELb1EEEvNS_9FwdParamsE,"",@"SHT_CUDA_INFO"
	.sectionflags	@""
	.align	4


	//----- nvinfo : EIATTR_CUDA_API_VERSION
	.align		4
        /*0000*/ 	.byte	0x04, 0x37
        /*0002*/ 	.short	(.L_2500 - .L_2499)
.L_2499:
        /*0004*/ 	.word	0x00000082


	//----- nvinfo : EIATTR_KPARAM_INFO
	.align		4
.L_2500:
        /*0008*/ 	.byte	0x04, 0x17
        /*000a*/ 	.short	(.L_2502 - .L_2501)
.L_2501:
        /*000c*/ 	.word	0x00000000
        /*0010*/ 	.short	0x0000
        /*0012*/ 	.short	0x0000
        /*0014*/ 	.byte	0x00, 0xf0, 0xa1, 0x03


	//----- nvinfo : EIATTR_SPARSE_MMA_MASK
	.align		4
.L_2502:
        /*0018*/ 	.byte	0x03, 0x50
        /*001a*/ 	.short	0x0000


	//----- nvinfo : EIATTR_MAXREG_COUNT
	.align		4
        /*001c*/ 	.byte	0x03, 0x1b
        /*001e*/ 	.short	0x00ff


	//----- nvinfo : EIATTR_NUM_BARRIERS
	.align		4
        /*0020*/ 	.byte	0x02, 0x4c
        /*0022*/ 	.byte	0x01
	.zero		1


	//----- nvinfo : EIATTR_MERCURY_ISA_VERSION
	.align		4
        /*0024*/ 	.byte	0x03, 0x5f
        /*0026*/ 	.short	0x0101


	//----- nvinfo : EIATTR_COOP_GROUP_MASK_REGIDS
	.align		4
        /*0028*/ 	.byte	0x04, 0x29
        /*002a*/ 	.short	(.L_2504 - .L_2503)


	//   ....[0]....
.L_2503:
        /*002c*/ 	.word	0xffffffff


	//   ....[1]....
        /*0030*/ 	.word	0xffffffff


	//   ....[2]....
        /*0034*/ 	.word	0xffffffff


	//   ....[3]....
        /*0038*/ 	.word	0xffffffff


	//   ....[4]....
        /*003c*/ 	.word	0xffffffff


	//   ....[5]....
        /*0040*/ 	.word	0xffffffff


	//   ....[6]....
        /*0044*/ 	.word	0xffffffff


	//   ....[7]....
        /*0048*/ 	.word	0xffffffff


	//   ....[8]....
        /*004c*/ 	.word	0xffffffff


	//   ....[9]....
        /*0050*/ 	.word	0xffffffff


	//   ....[10]....
        /*0054*/ 	.word	0xffffffff


	//   ....[11]....
        /*0058*/ 	.word	0xffffffff


	//   ....[12]....
        /*005c*/ 	.word	0xffffffff


	//   ....[13]....
        /*0060*/ 	.word	0xffffffff


	//   ....[14]....
        /*0064*/ 	.word	0xffffffff


	//   ....[15]....
        /*0068*/ 	.word	0xffffffff


	//   ....[16]....
        /*006c*/ 	.word	0xffffffff


	//   ....[17]....
        /*0070*/ 	.word	0xffffffff


	//   ....[18]....
        /*0074*/ 	.word	0x05000092


	//   ....[19]....
        /*0078*/ 	.word	0x05000092


	//   ....[20]....
        /*007c*/ 	.word	0x05000092


	//   ....[21]....
        /*0080*/ 	.word	0x05000092


	//   ....[22]....
        /*0084*/ 	.word	0x05000092


	//   ....[23]....
        /*0088*/ 	.word	0x05000092


	//   ....[24]....
        /*008c*/ 	.word	0x05000092


	//   ....[25]....
        /*0090*/ 	.word	0x05000092


	//   ....[26]....
        /*0094*/ 	.word	0x05000092


	//   ....[27]....
        /*0098*/ 	.word	0x05000092


	//----- nvinfo : EIATTR_COOP_GROUP_INSTR_OFFSETS
	.align		4
.L_2504:
        /*009c*/ 	.byte	0x04, 0x28
        /*009e*/ 	.short	(.L_2506 - .L_2505)


	//   ....[0]....
.L_2505:
        /*00a0*/ 	.word	0x000015c0


	//   ....[1]....
        /*00a4*/ 	.word	0x000015e0


	//   ....[2]....
        /*00a8*/ 	.word	0x00001600


	//   ....[3]....
        /*00ac*/ 	.word	0x00001620


	//   ....[4]....
        /*00b0*/ 	.word	0x00001640


	//   ....[5]....
        /*00b4*/ 	.word	0x00001a70


	//   ....[6]....
        /*00b8*/ 	.word	0x00001a90


	//   ....[7]....
        /*00bc*/ 	.word	0x00001ab0


	//   ....[8]....
        /*00c0*/ 	.word	0x00001ad0


	//   ....[9]....
        /*00c4*/ 	.word	0x00001af0


	//   ....[10]....
        /*00c8*/ 	.word	0x00001c50


	//   ....[11]....
        /*00cc*/ 	.word	0x00001cd0


	//   ....[12]....
        /*00d0*/ 	.word	0x00001ce0


	//   ....[13]....
        /*00d4*/ 	.word	0x00001cf0


	//   ....[14]....
        /*00d8*/ 	.word	0x00001db0


	//   ....[15]....
        /*00dc*/ 	.word	0x00001de0


	//   ....[16]....
        /*00e0*/ 	.word	0x00001e90


	//   ....[17]....
        /*00e4*/ 	.word	0x00001eb0


	//   ....[18]....
        /*00e8*/ 	.word	0x000027b0


	//   ....[19]....
        /*00ec*/ 	.word	0x00002820


	//   ....[20]....
        /*00f0*/ 	.word	0x00002890


	//   ....[21]....
        /*00f4*/ 	.word	0x00002900


	//   ....[22]....
        /*00f8*/ 	.word	0x00002970


	//   ....[23]....
        /*00fc*/ 	.word	0x00002df0


	//   ....[24]....
        /*0100*/ 	.word	0x00002e60


	//   ....[25]....
        /*0104*/ 	.word	0x00002ed0


	//   ....[26]....
        /*0108*/ 	.word	0x00002f40


	//   ....[27]....
        /*010c*/ 	.word	0x00002fb0


	//----- nvinfo : EIATTR_EXIT_INSTR_OFFSETS
	.align		4
.L_2506:
        /*0110*/ 	.byte	0x04, 0x1c
        /*0112*/ 	.short	(.L_2508 - .L_2507)


	//   ....[0]....
.L_2507:
        /*0114*/ 	.word	0x000002e0


	//   ....[1]....
        /*0118*/ 	.word	0x00002750


	//----- nvinfo : EIATTR_MAX_THREADS
	.align		4
.L_2508:
        /*011c*/ 	.byte	0x04, 0x05
        /*011e*/ 	.short	(.L_2510 - .L_2509)
.L_2509:
        /*0120*/ 	.word	0x00000080
        /*0124*/ 	.word	0x00000001
        /*0128*/ 	.word	0x00000001


	//----- nvinfo : EIATTR_CRS_STACK_SIZE
	.align		4
.L_2510:
        /*012c*/ 	.byte	0x04, 0x1e
        /*012e*/ 	.short	(.L_2512 - .L_2511)
.L_2511:
        /*0130*/ 	.word	0x00000000


	//----- nvinfo : EIATTR_CBANK_PARAM_SIZE
	.align		4
.L_2512:
        /*0134*/ 	.byte	0x03, 0x19
        /*0136*/ 	.short	0x00e8


	//----- nvinfo : EIATTR_PARAM_CBANK
	.align		4
        /*0138*/ 	.byte	0x04, 0x0a
        /*013a*/ 	.short	(.L_2514 - .L_2513)
	.align		4
.L_2513:
        /*013c*/ 	.word	index@(.nv.constant0._ZN10layer_norm13ln_fwd_kernelINS_13Kernel_traitsIf6__halfS2_S2_fjLj4096ELj1ELj1ELj4ELj16ENS_18Kernel_traits_baseILj4096EfS2_S2_S2_fjLj128EEEEELb0ELb1ELb0ELb1EEEvNS_9FwdParamsE)
        /*0140*/ 	.short	0x0210
        /*0142*/ 	.short	0x00e8


	//----- nvinfo : EIATTR_SW_WAR
	.align		4
.L_2514:
        /*0144*/ 	.byte	0x04, 0x36
        /*0146*/ 	.short	(.L_2516 - .L_2515)
.L_2515:
        /*0148*/ 	.word	0x00000008
.L_2516:


//--------------------- .nv.info._ZN10layer_norm13ln_fwd_kernelINS_13Kernel_traitsIf6__halfS2_S2_fjLj4096ELj1ELj1ELj4ELj16ENS_18Kernel_traits_baseILj4096EfS2_S2_S2_fjLj128EEEEELb0ELb1ELb1ELb0EEEvNS_9FwdParamsE --------------------------
	.section	.nv.info._ZN10layer_norm13ln_fwd_kernelINS_13Kernel_traitsIf6__halfS2_S2_fjLj4096ELj1ELj1ELj4ELj16ENS_18Kernel_traits_baseILj4096EfS2_S2_S2_fjLj128EEEEELb0ELb1ELb1ELb0EEEvNS_9FwdParamsE,"",@"SHT_CUDA_INFO"
	.sectionflags	@""
	.align	4


	//----- nvinfo : EIATTR_CUDA_API_VERSION
	.align		4
        /*0000*/ 	.byte	0x04, 0x37
        /*0002*/ 	.short	(.L_2518 - .L_2517)
.L_2517:
        /*0004*/ 	.word	0x00000082


	//----- nvinfo : EIATTR_KPARAM_INFO
	.align		4
.L_2518:
        /*0008*/ 	.byte	0x04, 0x17
        /*000a*/ 	.short	(.L_2520 - .L_2519)
.L_2519:
        /*000c*/ 	.word	0x00000000
        /*0010*/ 	.short	0x0000
        /*0012*/ 	.short	0x0000
        /*0014*/ 	.byte	0x00, 0xf0, 0xa1, 0x03


	//----- nvinfo : EIATTR_SPARSE_MMA_MASK
	.align		4
.L_2520:
        /*0018*/ 	.byte	0x03, 0x50
        /*001a*/ 	.short	0x0000


	//----- nvinfo : EIATTR_MAXREG_COUNT
	.align		4
        /*001c*/ 	.byte	0x03, 0x1b
        /*001e*/ 	.short	0x00ff


	//----- nvinfo : EIATTR_NUM_BARRIERS
	.align		4
        /*0020*/ 	.byte	0x02, 0x4c
        /*0022*/ 	.byte	0x01
	.zero		1


	//----- nvinfo : EIATTR_MERCURY_ISA_VERSION
	.align		4
        /*0024*/ 	.byte	0x03, 0x5f
        /*0026*/ 	.short	0x0101


	//----- nvinfo : EIATTR_COOP_GROUP_MASK_REGIDS
	.align		4
        /*0028*/ 	.byte	0x04, 0x29
        /*002a*/ 	.short	(.L_2522 - .L_2521)


	//   ....[0]....
.L_2521:
        /*002c*/ 	.word	0xffffffff


	//   ....[1]....
        /*0030*/ 	.word	0xffffffff


	//   ....[2]....
        /*0034*/ 	.word	0xffffffff


	//   ....[3]....
        /*0038*/ 	.word	0xffffffff


	//   ....[4]....
        /*003c*/ 	.word	0xffffffff


	//   ....[5]....
        /*0040*/ 	.word	0xffffffff


	//   ....[6]....
        /*0044*/ 	.word	0xffffffff


	//   ....[7]....
        /*0048*/ 	.word	0xffffffff


	//   ....[8]....
        /*004c*/ 	.word	0xffffffff


	//   ....[9]....
        /*0050*/ 	.word	0xffffffff


	//   ....[10]....
        /*0054*/ 	.word	0xffffffff


	//   ....[11]....
        /*0058*/ 	.word	0xffffffff


	//   ....[12]....
        /*005c*/ 	.word	0xffffffff


	//   ....[13]....
        /*0060*/ 	.word	0xffffffff


	//   ....[14]....
        /*0064*/ 	.word	0xffffffff


	//   ....[15]....
        /*0068*/ 	.word	0xffffffff


	//   ....[16]....
        /*006c*/ 	.word	0xffffffff


	//   ....[17]....
        /*0070*/ 	.word	0xffffffff


	//   ....[18]....
        /*0074*/ 	.word	0x0500009d


	//   ....[19]....
        /*0078*/ 	.word	0x0500009d


	//   ....[20]....
        /*007c*/ 	.word	0x0500009d


	//   ....[21]....
        /*0080*/ 	.word	0x0500009d


	//   ....[22]....
        /*0084*/ 	.word	0x0500009d


	//   ....[23]....
        /*0088*/ 	.word	0x0500009d


	//   ....[24]....
        /*008c*/ 	.word	0x0500009d


	//   ....[25]....
        /*0090*/ 	.word	0x0500009d


	//   ....[26]....
        /*0094*/ 	.word	0x0500009d


	//   ....[27]....
        /*0098*/ 	.word	0x0500009d


	//----- nvinfo : EIATTR_COOP_GROUP_INSTR_OFFSETS
	.align		4
.L_2522:
        /*009c*/ 	.byte	0x04, 0x28
        /*009e*/ 	.short	(.L_2524 - .L_2523)


	//   ....[0]....
.L_2523:
        /*00a0*/ 	.word	0x000029f0


	//   ....[1]....
        /*00a4*/ 	.word	0x00002a10


	//   ....[2]....
        /*00a8*/ 	.word	0x00002a30


	//   ....[3]....
        /*00ac*/ 	.word	0x00002a50


	//   ....[4]....
        /*00b0*/ 	.word	0x00002a70


	//   ....[5]....
        /*00b4*/ 	.word	0x00002eb0


	//   ....[6]....
        /*00b8*/ 	.word	0x00002ed0


	//   ....[7]....
        /*00bc*/ 	.word	0x00002ef0


	//   ....[8]....
        /*00c0*/ 	.word	0x00002f10


	//   ....[9]....
        /*00c4*/ 	.word	0x00002f30


	//   ....[10]....
        /*00c8*/ 	.word	0x00003090


	//   ....[11]....
        /*00cc*/ 	.word	0x00003130


	//   ....[12]....
        /*00d0*/ 	.word	0x00003150


	//   ....[13]....
        /*00d4*/ 	.word	0x00003160


	//   ....[14]....
        /*00d8*/ 	.word	0x000031e0


	//   ....[15]....
        /*00dc*/ 	.word	0x00003230


	//   ....[16]....
        /*00e0*/ 	.word	0x000032f0


	//   ....[17]....
        /*00e4*/ 	.word	0x00003310


	//   ....[18]....
        /*00e8*/ 	.word	0x00003de0


	//   ....[19]....
        /*00ec*/ 	.word	0x00003e50


	//   ....[20]....
        /*00f0*/ 	.word	0x00003ec0


	//   ....[21]....
        /*00f4*/ 	.word	0x00003f30


	//   ....[22]....
        /*00f8*/ 	.word	0x00003fa0


	//   ....[23]....
        /*00fc*/ 	.word	0x00004430


	//   ....[24]....
        /*0100*/ 	.word	0x000044a0


	//   ....[25]....
        /*0104*/ 	.word	0x00004510


	//   ....[26]....
        /*0108*/ 	.word	0x00004580


	//   ....[27]....
        /*010c*/ 	.word	0x000045f0


	//----- nvinfo : EIATTR_EXIT_INSTR_OFFSETS
	.align		4
.L_2524:
        /*0110*/ 	.byte	0x04, 0x1c
        /*0112*/ 	.short	(.L_2526 - .L_2525)


	//   ....[0]....
.L_2525:
        /*0114*/ 	.word	0x00000730


	//   ....[1]....
        /*0118*/ 	.word	0x00003d80


	//----- nvinfo : EIATTR_MAX_THREADS
	.align		4
.L_2526:
        /*011c*/ 	.byte	0x04, 0x05
        /*011e*/ 	.short	(.L_2528 - .L_2527)
.L_2527:
        /*0120*/ 	.word	0x00000080
        /*0124*/ 	.word	0x00000001
        /*0128*/ 	.word	0x00000001


	//----- nvinfo : EIATTR_CRS_STACK_SIZE
	.align		4
.L_2528:
        /*012c*/ 	.byte	0x04, 0x1e
        /*012e*/ 	.short	(.L_2530 - .L_2529)
.L_2529:
        /*0130*/ 	.word	0x00000000


	//----- nvinfo : EIATTR_CBANK_PARAM_SIZE
	.align		4
.L_2530:
        /*0134*/ 	.byte	0x03, 0x19
        /*0136*/ 	.short	0x00e8


	//----- nvinfo : EIATTR_PARAM_CBANK
	.align		4
        /*0138*/ 	.byte	0x04, 0x0a
        /*013a*/ 	.short	(.L_2532 - .L_2531)
	.align		4
.L_2531:
        /*013c*/ 	.word	index@(.nv.constant0._ZN10layer_norm13ln_fwd_kernelINS_13Kernel_traitsIf6__halfS2_S2_fjLj4096ELj1ELj1ELj4ELj16ENS_18Kernel_traits_baseILj4096EfS2_S2_S2_fjLj128EEEEELb0ELb1ELb1ELb0EEEvNS_9FwdParamsE)
        /*0140*/ 	.short	0x0210
        /*0142*/ 	.short	0x00e8


	//----- nvinfo : EIATTR_SW_WAR
	.align		4
.L_2532:
        /*0144*/ 	.byte	0x04, 0x36
        /*0146*/ 	.short	(.L_2534 - .L_2533)
.L_2533:
        /*0148*/ 	.word	0x00000008
.L_2534:


//--------------------- .nv.info._ZN10layer_norm13ln_fwd_kernelINS_13Kernel_traitsIf6__halfS2_S2_fjLj4096ELj1ELj1ELj4ELj16ENS_18Kernel_traits_baseILj4096EfS2_S2_S2_fjLj128EEEEELb0ELb1ELb1ELb1EEEvNS_9FwdParamsE --------------------------
	.section	.nv.info._ZN10layer_norm13ln_fwd_kernelINS_13Kernel_traitsIf6__halfS2_S2_fjLj4096ELj1ELj1ELj4ELj16ENS_18Kernel_traits_baseILj4096EfS2_S2_S2_fjLj128EEEEELb0ELb1ELb1ELb1EEEvNS_9FwdParamsE,"",@"SHT_CUDA_INFO"
	.sectionflags	@""
	.align	4


	//----- nvinfo : EIATTR_CUDA_API_VERSION
	.align		4
        /*0000*/ 	.byte	0x04, 0x37
        /*0002*/ 	.short	(.L_2536 - .L_2535)
.L_2535:
        /*0004*/ 	.word	0x00000082


	//----- nvinfo : EIATTR_KPARAM_INFO
	.align		4
.L_2536:
        /*0008*/ 	.byte	0x04, 0x17
        /*000a*/ 	.short	(.L_2538 - .L_2537)
.L_2537:
        /*000c*/ 	.word	0x00000000
        /*0010*/ 	.short	0x0000
        /*0012*/ 	.short	0x0000
        /*0014*/ 	.byte	0x00, 0xf0, 0xa1, 0x03


	//----- nvinfo : EIATTR_SPARSE_MMA_MASK
	.align		4
.L_2538:
        /*0018*/ 	.byte	0x03, 0x50
        /*001a*/ 	.short	0x0000


	//----- nvinfo : EIATTR_MAXREG_COUNT
	.align		4
        /*001c*/ 	.byte	0x03, 0x1b
        /*001e*/ 	.short	0x00ff


	//----- nvinfo : EIATTR_NUM_BARRIERS
	.align		4
        /*0020*/ 	.byte	0x02, 0x4c
        /*0022*/ 	.byte	0x01
	.zero		1


	//----- nvinfo : EIATTR_MERCURY_ISA_VERSION
	.align		4
        /*0024*/ 	.byte	0x03, 0x5f
        /*0026*/ 	.short	0x0101


	//----- nvinfo : EIATTR_COOP_GROUP_MASK_REGIDS
	.align		4
        /*0028*/ 	.byte	0x04, 0x29
        /*002a*/ 	.short	(.L_2540 - .L_2539)


	//   ....[0]....
.L_2539:
        /*002c*/ 	.word	0xffffffff


	//   ....[1]....
        /*0030*/ 	.word	0xffffffff


	//   ....[2]....
        /*0034*/ 	.word	0xffffffff


	//   ....[3]....
        /*0038*/ 	.word	0xffffffff


	//   ....[4]....
        /*003c*/ 	.word	0xffffffff


	//   ....[5]....
        /*0040*/ 	.word	0xffffffff


	//   ....[6]....
        /*0044*/ 	.word	0xffffffff


	//   ....[7]....
        /*0048*/ 	.word	0xffffffff


	//   ....[8]....
        /*004c*/ 	.word	0xffffffff


	//   ....[9]....
        /*0050*/ 	.word	0xffffffff


	//   ....[10]....
        /*0054*/ 	.word	0xffffffff


	//   ....[11]....
        /*0058*/ 	.word	0xffffffff


	//   ....[12]....
        /*005c*/ 	.word	0xffffffff


	//   ....[13]....
        /*0060*/ 	.word	0xffffffff


	//   ....[14]....
        /*0064*/ 	.word	0xffffffff


	//   ....[15]....
        /*0068*/ 	.word	0xffffffff


	//   ....[16]....
        /*006c*/ 	.word	0xffffffff


	//   ....[17]....
        /*0070*/ 	.word	0xffffffff


	//   ....[18]....
        /*0074*/ 	.word	0x0500009b


	//   ....[19]....
        /*0078*/ 	.word	0x0500009b


	//   ....[20]....
        /*007c*/ 	.word	0x0500009b


	//   ....[21]....
        /*0080*/ 	.word	0x0500009b


	//   ....[22]....
        /*0084*/ 	.word	0x0500009b


	//   ....[23]....
        /*0088*/ 	.word	0x0500009b


	//   ....[24]....
        /*008c*/ 	.word	0x0500009b


	//   ....[25]....
        /*0090*/ 	.word	0x0500009b


	//   ....[26]....
        /*0094*/ 	.word	0x0500009b


	//   ....[27]....
        /*0098*/ 	.word	0x0500009b


	//----- nvinfo : EIATTR_COOP_GROUP_INSTR_OFFSETS
	.align		4
.L_2540:
        /*009c*/ 	.byte	0x04, 0x28
        /*009e*/ 	.short	(.L_2542 - .L_2541)


	//   ....[0]....
.L_2541:
        /*00a0*/ 	.word	0x000023c0


	//   ....[1]....
        /*00a4*/ 	.word	0x000023e0


	//   ....[2]....
        /*00a8*/ 	.word	0x00002400


	//   ....[3]....
        /*00ac*/ 	.word	0x00002420


	//   ....[4]....
        /*00b0*/ 	.word	0x00002440


	//   ....[5]....
        /*00b4*/ 	.word	0x00002870


	//   ....[6]....
        /*00b8*/ 	.word	0x00002890


	//   ....[7]....
        /*00bc*/ 	.word	0x000028b0


	//   ....[8]....
        /*00c0*/ 	.word	0x000028d0


	//   ....[9]....
        /*00c4*/ 	.word	0x000028f0


	//   ....[10]....
        /*00c8*/ 	.word	0x00002a20


	//   ....[11]....
        /*00cc*/ 	.word	0x00002ac0


	//   ....[12]....
        /*00d0*/ 	.word	0x00002ad0


	//   ....[13]....
        /*00d4*/ 	.word	0x00002b20


	//   ....[14]....
        /*00d8*/ 	.word	0x00002b60


	//   ....[15]....
        /*00dc*/ 	.word	0x00002b90


	//   ....[16]....
        /*00e0*/ 	.word	0x00002c90


	//   ....[17]....
        /*00e4*/ 	.word	0x00002ca0


	//   ....[18]....
        /*00e8*/ 	.word	0x00003660


	//   ....[19]....
        /*00ec*/ 	.word	0x000036d0


	//   ....[20]....
        /*00f0*/ 	.word	0x00003740


	//   ....[21]....
        /*00f4*/ 	.word	0x000037b0


	//   ....[22]....
        /*00f8*/ 	.word	0x00003820


	//   ....[23]....
        /*00fc*/ 	.word	0x00003ca0


	//   ....[24]....
        /*0100*/ 	.word	0x00003d10


	//   ....[25]....
        /*0104*/ 	.word	0x00003d80


	//   ....[26]....
        /*0108*/ 	.word	0x00003df0


	//   ....[27]....
        /*010c*/ 	.word	0x00003e60


	//----- nvinfo : EIATTR_EXIT_INSTR_OFFSETS
	.align		4
.L_2542:
        /*0110*/ 	.byte	0x04, 0x1c
        /*0112*/ 	.short	(.L_2544 - .L_2543)


	//   ....[0]....
.L_2543:
        /*0114*/ 	.word	0x000002e0


	//   ....[1]....
        /*0118*/ 	.word	0x00003600


	//----- nvinfo : EIATTR_MAX_THREADS
	.align		4
.L_2544:
        /*011c*/ 	.byte	0x04, 0x05
        /*011e*/ 	.short	(.L_2546 - .L_2545)
.L_2545:
        /*0120*/ 	.word	0x00000080
        /*0124*/ 	.word	0x00000001
        /*0128*/ 	.word	0x00000001


	//----- nvinfo : EIATTR_CRS_STACK_SIZE
	.align		4
.L_2546:
        /*012c*/ 	.byte	0x04, 0x1e
        /*012e*/ 	.short	(.L_2548 - .L_2547)
.L_2547:
        /*0130*/ 	.word	0x00000000


	//----- nvinfo : EIATTR_CBANK_PARAM_SIZE
	.align		4
.L_2548:
        /*0134*/ 	.byte	0x03, 0x19
        /*0136*/ 	.short	0x00e8


	//----- nvinfo : EIATTR_PARAM_CBANK
	.align		4
        /*0138*/ 	.byte	0x04, 0x0a
        /*013a*/ 	.short	(.L_2550 - .L_2549)
	.align		4
.L_2549:
        /*013c*/ 	.word	index@(.nv.constant0._ZN10layer_norm13ln_fwd_kernelINS_13Kernel_traitsIf6__halfS2_S2_fjLj4096ELj1ELj1ELj4ELj16ENS_18Kernel_traits_baseILj4096EfS2_S2_S2_fjLj128EEEEELb0ELb1ELb1ELb1EEEvNS_9FwdParamsE)
        /*0140*/ 	.short	0x0210
        /*0142*/ 	.short	0x00e8


	//----- nvinfo : EIATTR_SW_WAR
	.align		4
.L_2550:
        /*0144*/ 	.byte	0x04, 0x36
        /*0146*/ 	.short	(.L_2552 - .L_2551)
.L_2551:
        /*0148*/ 	.word	0x00000008
.L_2552:


//--------------------- .nv.info._ZN10layer_norm13ln_fwd_kernelINS_13Kernel_traitsIf6__halfS2_S2_fjLj4096ELj1ELj1ELj4ELj16ENS_18Kernel_traits_baseILj4096EfS2_S2_S2_fjLj128EEEEELb1ELb0ELb0ELb0EEEvNS_9FwdParamsE --------------------------
	.section	.nv.info._ZN10layer_norm13ln_fwd_kernelINS_13Kernel_traitsIf6__halfS2_S2_fjLj4096ELj1ELj1ELj4ELj16ENS_18Kernel_traits_baseILj4096EfS2_S2_S2_fjLj128EEEEELb1ELb0ELb0ELb0EEEvNS_9FwdParamsE,"",@"SHT_CUDA_INFO"
	.sectionflags	@""
	.align	4


	//----- nvinfo : EIATTR_CUDA_API_VERSION
	.align		4
        /*0000*/ 	.byte	0x04, 0x37
        /*0002*/ 	.short	(.L_2554 - .L_2553)
.L_2553:
        /*0004*/ 	.word	0x00000082


	//----- nvinfo : EIATTR_KPARAM_INFO
	.align		4
.L_2554:
        /*0008*/ 	.byte	0x04, 0x17
        /*000a*/ 	.short	(.L_2556 - .L_2555)
.L_2555:
        /*000c*/ 	.word	0x00000000
        /*0010*/ 	.short	0x0000
        /*0012*/ 	.short	0x0000
        /*0014*/ 	.byte	0x00, 0xf0, 0xa1, 0x03


	//----- nvinfo : EIATTR_SPARSE_MMA_MASK
	.align		4
.L_2556:
        /*0018*/ 	.byte	0x03, 0x50
        /*001a*/ 	.short	0x0000


	//----- nvinfo : EIATTR_MAXREG_COUNT
	.align		4
        /*001c*/ 	.byte	0x03, 0x1b
        /*001e*/ 	.short	0x00ff


	//----- nvinfo : EIATTR_NUM_BARRIERS
	.align		4
        /*0020*/ 	.byte	0x02, 0x4c
        /*0022*/ 	.byte	0x01
	.zero		1


	//----- nvinfo : EIATTR_MERCURY_ISA_VERSION
	.align		4
        /*0024*/ 	.byte	0x03, 0x5f
        /*0026*/ 	.short	0x0101


	//----- nvinfo : EIATTR_COOP_GROUP_MASK_REGIDS
	.align		4
        /*0028*/ 	.byte	0x04, 0x29
        /*002a*/ 	.short	(.L_2558 - .L_2557)


	//   ....[0]....
.L_2557:
        /*002c*/ 	.word	0xffffffff


	//   ....[1]....
        /*0030*/ 	.word	0xffffffff


	//   ....[2]....
        /*0034*/ 	.word	0xffffffff


	//   ....[3]....
        /*0038*/ 	.word	0xffffffff


	//   ....[4]....
        /*003c*/ 	.word	0xffffffff


	//   ....[5]....
        /*0040*/ 	.word	0xffffffff


	//   ....[6]....
        /*0044*/ 	.word	0xffffffff


	//   ....[7]....
        /*0048*/ 	.word	0xffffffff


	//   ....[8]....
        /*004c*/ 	.word	0xffffffff


	//   ....[9]....
        /*0050*/ 	.word	0xffffffff


	//   ....[10]....
        /*0054*/ 	.word	0xffffffff


	//   ....[11]....
        /*0058*/ 	.word	0xffffffff


	//   ....[12]....
        /*005c*/ 	.word	0xffffffff


	//   ....[13]....
        /*0060*/ 	.word	0xffffffff


	//   ....[14]....
        /*0064*/ 	.word	0xffffffff


	//   ....[15]....
        /*0068*/ 	.word	0xffffffff


	//   ....[16]....
        /*006c*/ 	.word	0xffffffff


	//   ....[17]....
        /*0070*/ 	.word	0xffffffff


	//   ....[18]....
        /*0074*/ 	.word	0x0500006a


	//   ....[19]....
        /*0078*/ 	.word	0x0500006a


	//   ....[20]....
        /*007c*/ 	.word	0x0500006a


	//   ....[21]....
        /*0080*/ 	.word	0x0500006a


	//   ....[22]....
        /*0084*/ 	.word	0x0500006a


	//   ....[23]....
        /*0088*/ 	.word	0x0500006a


	//   ....[24]....
        /*008c*/ 	.word	0x0500006a


	//   ....[25]....
        /*0090*/ 	.word	0x0500006a


	//   ....[26]....
        /*0094*/ 	.word	0x0500006a


	//   ....[27]....
        /*0098*/ 	.word	0x0500006a


	//----- nvinfo : EIATTR_COOP_GROUP_INSTR_OFFSETS
	.align		4
.L_2558:
        /*009c*/ 	.byte	0x04, 0x28
        /*009e*/ 	.short	(.L_2560 - .L_2559)


	//   ....[0]....
.L_2559:
        /*00a0*/ 	.word	0x0000c6c0


	//   ....[1]....
        /*00a4*/ 	.word	0x0000c6e0


	//   ....[2]....
        /*00a8*/ 	.word	0x0000c700


	//   ....[3]....
        /*00ac*/ 	.word	0x0000c720


	//   ....[4]....
        /*00b0*/ 	.word	0x0000c740


	//   ....[5]....
        /*00b4*/ 	.word	0x0000cb80


	//   ....[6]....
        /*00b8*/ 	.word	0x0000cba0


	//   ....[7]....
        /*00bc*/ 	.word	0x0000cbc0


	//   ....[8]....
        /*00c0*/ 	.word	0x0000cbe0


	//   ....[9]....
        /*00c4*/ 	.word	0x0000cc00


	//   ....[10]....
        /*00c8*/ 	.word	0x0000cd90


	//   ....[11]....
        /*00cc*/ 	.word	0x0000cdb0


	//   ....[12]....
        /*00d0*/ 	.word	0x0000ce40


	//   ....[13]....
        /*00d4*/ 	.word	0x0000cea0


	//   ....[14]....
        /*00d8*/ 	.word	0x0000ceb0


	//   ....[15]....
        /*00dc*/ 	.word	0x0000cec0


	//   ....[16]....
        /*00e0*/ 	.word	0x0000cfb0


	//   ....[17]....
        /*00e4*/ 	.word	0x0000cfc0


	//   ....[18]....
        /*00e8*/ 	.word	0x0000da10


	//   ....[19]....
        /*00ec*/ 	.word	0x0000da80


	//   ....[20]....
        /*00f0*/ 	.word	0x0000daf0


	//   ....[21]....
        /*00f4*/ 	.word	0x0000db60


	//   ....[22]....
        /*00f8*/ 	.word	0x0000dbd0


	//   ....[23]....
        /*00fc*/ 	.word	0x0000e060


	//   ....[24]....
        /*0100*/ 	.word	0x0000e0d0


	//   ....[25]....
        /*0104*/ 	.word	0x0000e140


	//   ....[26]....
        /*0108*/ 	.word	0x0000e1b0


	//   ....[27]....
        /*010c*/ 	.word	0x0000e220


	//----- nvinfo : EIATTR_EXIT_INSTR_OFFSETS
	.align		4
.L_2560:
        /*0110*/ 	.byte	0x04, 0x1c
        /*0112*/ 	.short	(.L_2562 - .L_2561)


	//   ....[0]....
.L_2561:
        /*0114*/ 	.word	0x00000aa0


	//   ....[1]....
        /*0118*/ 	.word	0x0000d9b0


	//----- nvinfo : EIATTR_MAX_THREADS
	.align		4
.L_2562:
        /*011c*/ 	.byte	0x04, 0x05
        /*011e*/ 	.short	(.L_2564 - .L_2563)
.L_2563:
        /*0120*/ 	.word	0x00000080
        /*0124*/ 	.word	0x00000001
        /*0128*/ 	.word	0x00000001


	//----- nvinfo : EIATTR_CRS_STACK_SIZE
	.align		4
.L_2564:
        /*012c*/ 	.byte	0x04, 0x1e
        /*012e*/ 	.short	(.L_2566 - .L_2565)
.L_2565:
        /*0130*/ 	.word	0x00000000


	//----- nvinfo : EIATTR_CBANK_PARAM_SIZE
	.align		4
.L_2566:
        /*0134*/ 	.byte	0x03, 0x19
        /*0136*/ 	.short	0x00e8


	//----- nvinfo : EIATTR_PARAM_CBANK
	.align		4
        /*0138*/ 	.byte	0x04, 0x0a
        /*013a*/ 	.short	(.L_2568 - .L_2567)
	.align		4
.L_2567:
        /*013c*/ 	.word	index@(.nv.constant0._ZN10layer_norm13ln_fwd_kernelINS_13Kernel_traitsIf6__halfS2_S2_fjLj4096ELj1ELj1ELj4ELj16ENS_18Kernel_traits_baseILj4096EfS2_S2_S2_fjLj128EEEEELb1ELb0ELb0ELb0EEEvNS_9FwdParamsE)
        /*0140*/ 	.short	0x0210
        /*0142*/ 	.short	0x00e8


	//----- nvinfo : EIATTR_SW_WAR
	.align		4
.L_2568:
        /*0144*/ 	.byte	0x04, 0x36
        /*0146*/ 	.short	(.L_2570 - .L_2569)
.L_2569:
        /*0148*/ 	.word	0x00000008
.L_2570:


//--------------------- .nv.info._ZN10layer_norm13ln_fwd_kernelINS_13Kernel_traitsIf6__halfS2_S2_fjLj4096ELj1ELj1ELj4ELj16ENS_18Kernel_traits_baseILj4096EfS2_S2_S2_fjLj128EEEEELb1ELb0ELb0ELb1EEEvNS_9FwdParamsE --------------------------
	.section	.nv.info._ZN10layer_norm13ln_fwd_kernelINS_13Kernel_traitsIf6__halfS2_S2_fjLj4096ELj1ELj1ELj4ELj16ENS_18Kernel_traits_baseILj4096EfS2_S2_S2_fjLj128EEEEELb1ELb0ELb0ELb1EEEvNS_9FwdParamsE,"",@"SHT_CUDA_INFO"
	.sectionflags	@""
	.align	4


	//----- nvinfo : EIATTR_CUDA_API_VERSION
	.align		4
        /*0000*/ 	.byte	0x04, 0x37
        /*0002*/ 	.short	(.L_2572 - .L_2571)
.L_2571:
        /*0004*/ 	.word	0x00000082


	//----- nvinfo : EIATTR_KPARAM_INFO
	.align		4
.L_2572:
        /*0008*/ 	.byte	0x04, 0x17
        /*000a*/ 	.short	(.L_2574 - .L_2573)
.L_2573:
        /*000c*/ 	.word	0x00000000
        /*0010*/ 	.short	0x0000
        /*0012*/ 	.short	0x0000
        /*0014*/ 	.byte	0x00, 0xf0, 0xa1, 0x03


	//----- nvinfo : EIATTR_SPARSE_MMA_MASK
	.align		4
.L_2574:
        /*0018*/ 	.byte	0x03, 0x50
        /*001a*/ 	.short	0x0000


	//----- nvinfo : EIATTR_MAXREG_COUNT
	.align		4
        /*001c*/ 	.byte	0x03, 0x1b
        /*001e*/ 	.short	0x00ff


	//----- nvinfo : EIATTR_NUM_BARRIERS
	.align		4
        /*0020*/ 	.byte	0x02, 0x4c
        /*0022*/ 	.byte	0x01
	.zero		1


	//----- nvinfo : EIATTR_MERCURY_ISA_VERSION
	.align		4
        /*0024*/ 	.byte	0x03, 0x5f
        /*0026*/ 	.short	0x0101


	//----- nvinfo : EIATTR_COOP_GROUP_MASK_REGIDS
	.align		4
        /*0028*/ 	.byte	0x04, 0x29
        /*002a*/ 	.short	(.L_2576 - .L_2575)


	//   ....[0]....
.L_2575:
        /*002c*/ 	.word	0xffffffff


	//   ....[1]....
        /*0030*/ 	.word	0xffffffff


	//   ....[2]....
        /*0034*/ 	.word	0xffffffff


	//   ....[3]....
        /*0038*/ 	.word	0xffffffff


	//   ....[4]....
        /*003c*/ 	.word	0xffffffff


	//   ....[5]....
        /*0040*/ 	.word	0xffffffff


	//   ....[6]....
        /*0044*/ 	.word	0xffffffff


	//   ....[7]....
        /*0048*/ 	.word	0xffffffff


	//   ....[8]....
        /*004c*/ 	.word	0xffffffff


	//   ....[9]....
        /*0050*/ 	.word	0xffffffff


	//   ....[10]....
        /*0054*/ 	.word	0xffffffff


	//   ....[11]....
        /*0058*/ 	.word	0xffffffff


	//   ....[12]....
        /*005c*/ 	.word	0xffffffff


	//   ....[13]....
        /*0060*/ 	.word	0xffffffff


	//   ....[14]....
        /*0064*/ 	.word	0xffffffff


	//   ....[15]....
        /*0068*/ 	.word	0xffffffff


	//   ....[16]....
        /*006c*/ 	.word	0xffffffff


	//   ....[17]....
        /*0070*/ 	.word	0xffffffff


	//   ....[18]....
        /*0074*/ 	.word	0x05000022


	//   ....[19]....
        /*0078*/ 	.word	0x05000022


	//   ....[20]....
        /*007c*/ 	.word	0x05000022


	//   ....[21]....
        /*0080*/ 	.word	0x05000022


	//   ....[22]....
        /*0084*/ 	.word	0x05000022


	//   ....[23]....
        /*0088*/ 	.word	0x05000022


	//   ....[24]....
        /*008c*/ 	.word	0x05000022


	//   ....[25]....
        /*0090*/ 	.word	0x05000022


	//   ....[26]....
        /*0094*/ 	.word	0x05000022


	//   ....[27]....
        /*0098*/ 	.word	0x05000022


	//----- nvinfo : EIATTR_COOP_GROUP_INSTR_OFFSETS
	.align		4
.L_2576:
        /*009c*/ 	.byte	0x04, 0x28
        /*009e*/ 	.short	(.L_2578 - .L_2577)


	//   ....[0]....
.L_2577:
        /*00a0*/ 	.word	0x0000be70


	//   ....[1]....
        /*00a4*/ 	.word	0x0000be90


	//   ....[2]....
        /*00a8*/ 	.word	0x0000beb0


	//   ....[3]....
        /*00ac*/ 	.word	0x0000bed0


	//   ....[4]....
        /*00b0*/ 	.word	0x0000bef0


	//   ....[5]....
        /*00b4*/ 	.word	0x0000c320


	//   ....[6]....
        /*00b8*/ 	.word	0x0000c340


	//   ....[7]....
        /*00bc*/ 	.word	0x0000c360


	//   ....[8]....
        /*00c0*/ 	.word	0x0000c380


	//   ....[9]....
        /*00c4*/ 	.word	0x0000c3a0


	//   ....[10]....
        /*00c8*/ 	.word	0x0000c510


	//   ....[11]....
        /*00cc*/ 	.word	0x0000c580


	//   ....[12]....
        /*00d0*/ 	.word	0x0000c5a0


	//   ....[13]....
        /*00d4*/ 	.word	0x0000c5b0


	//   ....[14]....
        /*00d8*/ 	.word	0x0000c660


	//   ....[15]....
        /*00dc*/ 	.word	0x0000c6a0


	//   ....[16]....
        /*00e0*/ 	.word	0x0000c740


	//   ....[17]....
        /*00e4*/ 	.word	0x0000c760


	//   ....[18]....
        /*00e8*/ 	.word	0x0000d080


	//   ....[19]....
        /*00ec*/ 	.word	0x0000d0f0


	//   ....[20]....
        /*00f0*/ 	.word	0x0000d160


	//   ....[21]....
        /*00f4*/ 	.word	0x0000d1d0


	//   ....[22]....
        /*00f8*/ 	.word	0x0000d240


	//   ....[23]....
        /*00fc*/ 	.word	0x0000d6c0


	//   ....[24]....
        /*0100*/ 	.word	0x0000d730


	//   ....[25]....
        /*0104*/ 	.word	0x0000d7a0


	//   ....[26]....
        /*0108*/ 	.word	0x0000d810


	//   ....[27]....
        /*010c*/ 	.word	0x0000d880


	//----- nvinfo : EIATTR_EXIT_INSTR_OFFSETS
	.align		4
.L_2578:
        /*0110*/ 	.byte	0x04, 0x1c
        /*0112*/ 	.short	(.L_2580 - .L_2579)


	//   ....[0]....
.L_2579:
        /*0114*/ 	.word	0x00000710


	//   ....[1]....
        /*0118*/ 	.word	0x0000d020


	//----- nvinfo : EIATTR_MAX_THREADS
	.align		4
.L_2580:
        /*011c*/ 	.byte	0x04, 0x05
        /*011e*/ 	.short	(.L_2582 - .L_2581)
.L_2581:
        /*0120*/ 	.word	0x00000080
        /*0124*/ 	.word	0x00000001
        /*0128*/ 	.word	0x00000001


	//----- nvinfo : EIATTR_CRS_STACK_SIZE
	.align		4
.L_2582:
        /*012c*/ 	.byte	0x04, 0x1e
        /*012e*/ 	.short	(.L_2584 - .L_2583)
.L_2583:
        /*0130*/ 	.word	0x00000000


	//----- nvinfo : EIATTR_CBANK_PARAM_SIZE
	.align		4
.L_2584:
        /*0134*/ 	.byte	0x03, 0x19
        /*0136*/ 	.short	0x00e8


	//----- nvinfo : EIATTR_PARAM_CBANK
	.align		4
        /*0138*/ 	.byte	0x04, 0x0a
        /*013a*/ 	.short	(.L_2586 - .L_2585)
	.align		4
.L_2585:
        /*013c*/ 	.word	index@(.nv.constant0._ZN10layer_norm13ln_fwd_kernelINS_13Kernel_traitsIf6__halfS2_S2_fjLj4096ELj1ELj1ELj4ELj16ENS_18Kernel_traits_baseILj4096EfS2_S2_S2_fjLj128EEEEELb1ELb0ELb0ELb1EEEvNS_9FwdParamsE)
        /*0140*/ 	.short	0x0210
        /*0142*/ 	.short	0x00e8


	//----- nvinfo : EIATTR_SW_WAR
	.align		4
.L_2586:
        /*0144*/ 	.byte	0x04, 0x36
        /*0146*/ 	.short	(.L_2588 - .L_2587)
.L_2587:
        /*0148*/ 	.word	0x00000008
.L_2588:


//--------------------- .nv.info._ZN10layer_norm13ln_fwd_kernelINS_13Kernel_traitsIf6__halfS2_S2_fjLj4096ELj1ELj1ELj4ELj16ENS_18Kernel_traits_baseILj4096EfS2_S2_S2_fjLj128EEEEELb1ELb0ELb1ELb0EEEvNS_9FwdParamsE --------------------------
	.section	.nv.info._ZN10layer_norm13ln_fwd_kernelINS_13Kernel_traitsIf6__halfS2_S2_fjLj4096ELj1ELj1ELj4ELj16ENS_18Kernel_traits_baseILj4096EfS2_S2_S2_fjLj128EEEEELb1ELb0ELb1ELb0EEEvNS_9FwdParamsE,"",@"SHT_CUDA_INFO"
	.sectionflags	@""
	.align	4


	//----- nvinfo : EIATTR_CUDA_API_VERSION
	.align		4
        /*0000*/ 	.byte	0x04, 0x37
        /*0002*/ 	.short	(.L_2590 - .L_2589)
.L_2589:
        /*0004*/ 	.word	0x00000082


	//----- nvinfo : EIATTR_KPARAM_INFO
	.align		4
.L_2590:
        /*0008*/ 	.byte	0x04, 0x17
        /*000a*/ 	.short	(.L_2592 - .L_2591)
.L_2591:
        /*000c*/ 	.word	0x00000000
        /*0010*/ 	.short	0x0000
        /*0012*/ 	.short	0x0000
        /*0014*/ 	.byte	0x00, 0xf0, 0xa1, 0x03


	//----- nvinfo : EIATTR_SPARSE_MMA_MASK
	.align		4
.L_2592:
        /*0018*/ 	.byte	0x03, 0x50
        /*001a*/ 	.short	0x0000


	//----- nvinfo : EIATTR_MAXREG_COUNT
	.align		4
        /*001c*/ 	.byte	0x03, 0x1b
        /*001e*/ 	.short	0x00ff


	//----- nvinfo : EIATTR_NUM_BARRIERS
	.align		4
        /*0020*/ 	.byte	0x02, 0x4c
        /*0022*/ 	.byte	0x01
	.zero		1


	//----- nvinfo : EIATTR_MERCURY_ISA_VERSION
	.align		4
        /*0024*/ 	.byte	0x03, 0x5f
        /*0026*/ 	.short	0x0101


	//----- nvinfo : EIATTR_COOP_GROUP_MASK_REGIDS
	.align		4
        /*0028*/ 	.byte	0x04, 0x29
        /*002a*/ 	.short	(.L_2594 - .L_2593)


	//   ....[0]....
.L_2593:
        /*002c*/ 	.word	0xffffffff


	//   ....[1]....
        /*0030*/ 	.word	0xffffffff


	//   ....[2]....
        /*0034*/ 	.word	0xffffffff


	//   ....[3]....
        /*0038*/ 	.word	0xffffffff


	//   ....[4]....
        /*003c*/ 	.word	0xffffffff


	//   ....[5]....
        /*0040*/ 	.word	0xffffffff


	//   ....[6]....
        /*0044*/ 	.word	0xffffffff


	//   ....[7]....
        /*0048*/ 	.word	0xffffffff


	//   ....[8]....
        /*004c*/ 	.word	0xffffffff


	//   ....[9]....
        /*0050*/ 	.word	0xffffffff


	//   ....[10]....
        /*0054*/ 	.word	0xffffffff


	//   ....[11]....
        /*0058*/ 	.word	0xffffffff


	//   ....[12]....
        /*005c*/ 	.word	0xffffffff


	//   ....[13]....
        /*0060*/ 	.word	0xffffffff


	//   ....[14]....
        /*0064*/ 	.word	0xffffffff


	//   ....[15]....
        /*0068*/ 	.word	0xffffffff


	//   ....[16]....
        /*006c*/ 	.word	0xffffffff


	//   ....[17]....
        /*0070*/ 	.word	0xffffffff


	//   ....[18]....
        /*0074*/ 	.word	0x0500007e


	//   ....[19]....
        /*0078*/ 	.word	0x0500007e


	//   ....[20]....
        /*007c*/ 	.word	0x0500007e


	//   ....[21]....
        /*0080*/ 	.word	0x0500007e


	//   ....[22]....
        /*0084*/ 	.word	0x0500007e


	//   ....[23]....
        /*0088*/ 	.word	0x0500007e


	//   ....[24]....
        /*008c*/ 	.word	0x0500007e


	//   ....[25]....
        /*0090*/ 	.word	0x0500007e


	//   ....[26]....
        /*0094*/ 	.word	0x0500007e


	//   ....[27]....
        /*0098*/ 	.word	0x0500007e


	//----- nvinfo : EIATTR_COOP_GROUP_INSTR_OFFSETS
	.align		4
.L_2594:
        /*009c*/ 	.byte	0x04, 0x28
        /*009e*/ 	.short	(.L_2596 - .L_2595)


	//   ....[0]....
.L_2595:
        /*00a0*/ 	.word	0x0000dba0


	//   ....[1]....
        /*00a4*/ 	.word	0x0000dbc0


	//   ....[2]....
        /*00a8*/ 	.word	0x0000dbe0


	//   ....[3]....
        /*00ac*/ 	.word	0x0000dc00


	//   ....[4]....
        /*00b0*/ 	.word	0x0000dc20


	//   ....[5]....
        /*00b4*/ 	.word	0x0000e060


	//   ....[6]....
        /*00b8*/ 	.word	0x0000e080


	//   ....[7]....
        /*00bc*/ 	.word	0x0000e0a0


	//   ....[8]....
        /*00c0*/ 	.word	0x0000e0c0


	//   ....[9]....
        /*00c4*/ 	.word	0x0000e0e0


	//   ....[10]....
        /*00c8*/ 	.word	0x0000e280


	//   ....[11]....
        /*00cc*/ 	.word	0x0000e2d0


	//   ....[12]....
        /*00d0*/ 	.word	0x0000e2f0


	//   ....[13]....
        /*00d4*/ 	.word	0x0000e300


	//   ....[14]....
        /*00d8*/ 	.word	0x0000e3d0


	//   ....[15]....
        /*00dc*/ 	.word	0x0000e400


	//   ....[16]....
        /*00e0*/ 	.word	0x0000e4a0


	//   ....[17]....
        /*00e4*/ 	.word	0x0000e4d0


	//   ....[18]....
        /*00e8*/ 	.word	0x0000efa0


	//   ....[19]....
        /*00ec*/ 	.word	0x0000f010


	//   ....[20]....
        /*00f0*/ 	.word	0x0000f080


	//   ....[21]....
        /*00f4*/ 	.word	0x0000f0f0


	//   ....[22]....
        /*00f8*/ 	.word	0x0000f160


	//   ....[23]....
        /*00fc*/ 	.word	0x0000f5f0


	//   ....[24]....
        /*0100*/ 	.word	0x0000f660


	//   ....[25]....
        /*0104*/ 	.word	0x0000f6d0


	//   ....[26]....
        /*0108*/ 	.word	0x0000f740


	//   ....[27]....
        /*010c*/ 	.word	0x0000f7b0


	//----- nvinfo : EIATTR_EXIT_INSTR_OFFSETS
	.align		4
.L_2596:
        /*0110*/ 	.byte	0x04, 0x1c
        /*0112*/ 	.short	(.L_2598 - .L_2597)


	//   ....[0]....
.L_2597:
        /*0114*/ 	.word	0x00000a90


	//   ....[1]....
        /*0118*/ 	.word	0x0000ef40


	//----- nvinfo : EIATTR_MAX_THREADS
	.align		4
.L_2598:
        /*011c*/ 	.byte	0x04, 0x05
        /*011e*/ 	.short	(.L_2600 - .L_2599)
.L_2599:
        /*0120*/ 	.word	0x00000080
        /*0124*/ 	.word	0x00000001
        /*0128*/ 	.word	0x00000001


	//----- nvinfo : EIATTR_CRS_STACK_SIZE
	.align		4
.L_2600:
        /*012c*/ 	.byte	0x04, 0x1e
        /*012e*/ 	.short	(.L_2602 - .L_2601)
.L_2601:
        /*0130*/ 	.word	0x00000000


	//----- nvinfo : EIATTR_CBANK_PARAM_SIZE
	.align		4
.L_2602:
        /*0134*/ 	.byte	0x03, 0x19
        /*0136*/ 	.short	0x00e8


	//----- nvinfo : EIATTR_PARAM_CBANK
	.align		4
        /*0138*/ 	.byte	0x04, 0x0a
        /*013a*/ 	.short	(.L_2604 - .L_2603)
	.align		4
.L_2603:
        /*013c*/ 	.word	index@(.nv.constant0._ZN10layer_norm13ln_fwd_kernelINS_13Kernel_traitsIf6__halfS2_S2_fjLj4096ELj1ELj1ELj4ELj16ENS_18Kernel_traits_baseILj4096EfS2_S2_S2_fjLj128EEEEELb1ELb0ELb1ELb0EEEvNS_9FwdParamsE)
        /*0140*/ 	.short	0x0210
        /*0142*/ 	.short	0x00e8


	//----- nvinfo : EIATTR_SW_WAR
	.align		4
.L_2604:
        /*0144*/ 	.byte	0x04, 0x36
        /*0146*/ 	.short	(.L_2606 - .L_2605)
.L_2605:
        /*0148*/ 	.word	0x00000008
.L_2606:


//--------------------- .nv.info._ZN10layer_norm13ln_fwd_kernelINS_13Kernel_traitsIf6__halfS2_S2_fjLj4096ELj1ELj1ELj4ELj16ENS_18Kernel_traits_baseILj4096EfS2_S2_S2_fjLj128EEEEELb1ELb0ELb1ELb1EEEvNS_9FwdParamsE --------------------------
	.section	.nv.info._ZN10layer_norm13ln_fwd_kernelINS_13Kernel_traitsIf6__halfS2_S2_fjLj4096ELj1ELj1ELj4ELj16ENS_18Kernel_traits_baseILj4096EfS2_S2_S2_fjLj128EEEEELb1ELb0ELb1ELb1EEEvNS_9FwdParamsE,"",@"SHT_CUDA_INFO"
	.sectionflags	@""
	.align	4


	//----- nvinfo : EIATTR_CUDA_API_VERSION
	.align		4
        /*0000*/ 	.byte	0x04, 0x37
        /*0002*/ 	.short	(.L_2608 - .L_2607)
.L_2607:
        /*0004*/ 	.word	0x00000082


	//----- nvinfo : EIATTR_KPARAM_INFO
	.align		4
.L_2608:
        /*0008*/ 	.byte	0x04, 0x17
        /*000a*/ 	.short	(.L_2610 - .L_2609)
.L_2609:
        /*000c*/ 	.word	0x00000000
        /*0010*/ 	.short	0x0000
        /*0012*/ 	.short	0x0000
        /*0014*/ 	.byte	0x00, 0xf0, 0xa1, 0x03


	//----- nvinfo : EIATTR_SPARSE_MMA_MASK
	.align		4
.L_2610:
        /*0018*/ 	.byte	0x03, 0x50
        /*001a*/ 	.short	0x0000


	//----- nvinfo : EIATTR_MAXREG_COUNT
	.align		4
        /*001c*/ 	.byte	0x03, 0x1b
        /*001e*/ 	.short	0x00ff


	//----- nvinfo : EIATTR_NUM_BARRIERS
	.align		4
        /*0020*/ 	.byte	0x02, 0x4c
        /*0022*/ 	.byte	0x01
	.zero		1


	//----- nvinfo : EIATTR_MERCURY_ISA_VERSION
	.align		4
        /*0024*/ 	.byte	0x03, 0x5f
        /*0026*/ 	.short	0x0101


	//----- nvinfo : EIATTR_COOP_GROUP_MASK_REGIDS
	.align		4
        /*0028*/ 	.byte	0x04, 0x29
        /*002a*/ 	.short	(.L_2612 - .L_2611)


	//   ....[0]....
.L_2611:
        /*002c*/ 	.word	0xffffffff


	//   ....[1]....
        /*0030*/ 	.word	0xffffffff


	//   ....[2]....
        /*0034*/ 	.word	0xffffffff


	//   ....[3]....
        /*0038*/ 	.word	0xffffffff


	//   ....[4]....
        /*003c*/ 	.word	0xffffffff


	//   ....[5]....
        /*0040*/ 	.word	0xffffffff


	//   ....[6]....
        /*0044*/ 	.word	0xffffffff


	//   ....[7]....
        /*0048*/ 	.word	0xffffffff


	//   ....[8]....
        /*004c*/ 	.word	0xffffffff


	//   ....[9]....
        /*0050*/ 	.word	0xffffffff


	//   ....[10]....
        /*0054*/ 	.word	0xffffffff


	//   ....[11]....
        /*0058*/ 	.word	0xffffffff


	//   ....[12]....
        /*005c*/ 	.word	0xffffffff


	//   ....[13]....
        /*0060*/ 	.word	0xffffffff


	//   ....[14]....
        /*0064*/ 	.word	0xffffffff


	//   ....[15]....
        /*0068*/ 	.word	0xffffffff


	//   ....[16]....
        /*006c*/ 	.word	0xffffffff


	//   ....[17]....
        /*0070*/ 	.word	0xffffffff


	//   ....[18]....
        /*0074*/ 	.word	0x05000070


	//   ....[19]....
        /*0078*/ 	.word	0x05000070


	//   ....[20]....
        /*007c*/ 	.word	0x05000070


	//   ....[21]....
        /*0080*/ 	.word	0x05000070


	//   ....[22]....
        /*0084*/ 	.word	0x05000070


	//   ....[23]....
        /*0088*/ 	.word	0x05000070


	//   ....[24]....
        /*008c*/ 	.word	0x05000070


	//   ....[25]....
        /*0090*/ 	.word	0x05000070


	//   ....[26]....
        /*0094*/ 	.word	0x05000070


	//   ....[27]....
        /*0098*/ 	.word	0x05000070


	//----- nvinfo : EIATTR_COOP_GROUP_INSTR_OFFSETS
	.align		4
.L_2612:
        /*009c*/ 	.byte	0x04, 0x28
        /*009e*/ 	.short	(.L_2614 - .L_2613)


	//   ....[0]....
.L_2613:
        /*00a0*/ 	.word	0x0000d630


	//   ....[1]....
        /*00a4*/ 	.word	0x0000d650


	//   ....[2]....
        /*00a8*/ 	.word	0x0000d670


	//   ....[3]....
        /*00ac*/ 	.word	0x0000d690


	//   ....[4]....
        /*00b0*/ 	.word	0x0000d6b0


	//   ....[5]....
        /*00b4*/ 	.word	0x0000dae0


	//   ....[6]....
        /*00b8*/ 	.word	0x0000db00


	//   ....[7]....
        /*00bc*/ 	.word	0x0000db20


	//   ....[8]....
        /*00c0*/ 	.word	0x0000db40


	//   ....[9]....
        /*00c4*/ 	.word	0x0000db60


	//   ....[10]....
        /*00c8*/ 	.word	0x0000dcc0


	//   ....[11]....
        /*00cc*/ 	.word	0x0000dd30


	//   ....[12]....
        /*00d0*/ 	.word	0x0000dd50


	//   ....[13]....
        /*00d4*/ 	.word	0x0000dd60


	//   ....[14]....
        /*00d8*/ 	.word	0x0000de20


	//   ....[15]....
        /*00dc*/ 	.word	0x0000de50


	//   ....[16]....
        /*00e0*/ 	.word	0x0000def0


	//   ....[17]....
        /*00e4*/ 	.word	0x0000df20


	//   ....[18]....
        /*00e8*/ 	.word	0x0000e8f0


	//   ....[19]....
        /*00ec*/ 	.word	0x0000e960


	//   ....[20]....
        /*00f0*/ 	.word	0x0000e9d0


	//   ....[21]....
        /*00f4*/ 	.word	0x0000ea40


	//   ....[22]....
        /*00f8*/ 	.word	0x0000eab0


	//   ....[23]....
        /*00fc*/ 	.word	0x0000ef30


	//   ....[24]....
        /*0100*/ 	.word	0x0000efa0


	//   ....[25]....
        /*0104*/ 	.word	0x0000f010


	//   ....[26]....
        /*0108*/ 	.word	0x0000f080


	//   ....[27]....
        /*010c*/ 	.word	0x0000f0f0


	//----- nvinfo : EIATTR_EXIT_INSTR_OFFSETS
	.align		4
.L_2614:
        /*0110*/ 	.byte	0x04, 0x1c
        /*0112*/ 	.short	(.L_2616 - .L_2615)


	//   ....[0]....
.L_2615:
        /*0114*/ 	.word	0x00000710


	//   ....[1]....
        /*0118*/ 	.word	0x0000e890


	//----- nvinfo : EIATTR_MAX_THREADS
	.align		4
.L_2616:
        /*011c*/ 	.byte	0x04, 0x05
        /*011e*/ 	.short	(.L_2618 - .L_2617)
.L_2617:
        /*0120*/ 	.word	0x00000080
        /*0124*/ 	.word	0x00000001
        /*0128*/ 	.word	0x00000001


	//----- nvinfo : EIATTR_CRS_STACK_SIZE
	.align		4
.L_2618:
        /*012c*/ 	.byte	0x04, 0x1e
        /*012e*/ 	.short	(.L_2620 - .L_2619)
.L_2619:
        /*0130*/ 	.word	0x00000000


	//----- nvinfo : EIATTR_CBANK_PARAM_SIZE
	.align		4
.L_2620:
        /*0134*/ 	.byte	0x03, 0x19
        /*0136*/ 	.short	0x00e8


	//----- nvinfo : EIATTR_PARAM_CBANK
	.align		4
        /*0138*/ 	.byte	0x04, 0x0a
        /*013a*/ 	.short	(.L_2622 - .L_2621)
	.align		4
.L_2621:
        /*013c*/ 	.word	index@(.nv.constant0._ZN10layer_norm13ln_fwd_kernelINS_13Kernel_traitsIf6__halfS2_S2_fjLj4096ELj1ELj1ELj4ELj16ENS_18Kernel_traits_baseILj4096EfS2_S2_S2_fjLj128EEEEELb1ELb0ELb1ELb1EEEvNS_9FwdParamsE)
        /*0140*/ 	.short	0x0210
        /*0142*/ 	.short	0x00e8


	//----- nvinfo : EIATTR_SW_WAR
	.align		4
.L_2622:
        /*0144*/ 	.byte	0x04, 0x36
        /*0146*/ 	.short	(.L_2624 - .L_2623)
.L_2623:
        /*0148*/ 	.word	0x00000008
.L_2624:


//--------------------- .nv.info._ZN10layer_norm13ln_fwd_kernelINS_13Kernel_traitsIf6__halfS2_S2_fjLj4096ELj1ELj1ELj4ELj16ENS_18Kernel_traits_baseILj4096EfS2_S2_S2_fjLj128EEEEELb1ELb1ELb0ELb0EEEvNS_9FwdParamsE --------------------------
	.section	.nv.info._ZN10layer_norm13ln_fwd_kernelINS_13Kernel_traitsIf6__halfS2_S2_fjLj4096ELj1ELj1ELj4ELj16ENS_18Kernel_traits_baseILj4096EfS2_S2_S2_fjLj128EEEEELb1ELb1ELb0ELb0EEEvNS_9FwdParamsE,"",@"SHT_CUDA_INFO"
	.sectionflags	@""
	.align	4


	//----- nvinfo : EIATTR_CUDA_API_VERSION
	.align		4
        /*0000*/ 	.byte	0x04, 0x37
        /*0002*/ 	.short	(.L_2626 - .L_2625)
.L_2625:
        /*0004*/ 	.word	0x00000082


	//----- nvinfo : EIATTR_KPARAM_INFO
	.align		4
.L_2626:
        /*0008*/ 	.byte	0x04, 0x17
        /*000a*/ 	.short	(.L_2628 - .L_2627)
.L_2627:
        /*000c*/ 	.word	0x00000000
        /*0010*/ 	.short	0x0000
        /*0012*/ 	.short	0x0000
        /*0014*/ 	.byte	0x00, 0xf0, 0xa1, 0x03


	//----- nvinfo : EIATTR_SPARSE_MMA_MASK
	.align		4
.L_2628:
        /*0018*/ 	.byte	0x03, 0x50
        /*001a*/ 	.short	0x0000


	//----- nvinfo : EIATTR_MAXREG_COUNT
	.align		4
        /*001c*/ 	.byte	0x03, 0x1b
        /*001e*/ 	.short	0x00ff


	//----- nvinfo : EIATTR_NUM_BARRIERS
	.align		4
        /*0020*/ 	.byte	0x02, 0x4c
        /*0022*/ 	.byte	0x01
	.zero		1


	//----- nvinfo : EIATTR_MERCURY_ISA_VERSION
	.align		4
        /*0024*/ 	.byte	0x03, 0x5f
        /*0026*/ 	.short	0x0101


	//----- nvinfo : EIATTR_COOP_GROUP_MASK_REGIDS
	.align		4
        /*0028*/ 	.byte	0x04, 0x29
        /*002a*/ 	.short	(.L_2630 - .L_2629)


	//   ....[0]....
.L_2629:
        /*002c*/ 	.word	0xffffffff


	//   ....[1]....
        /*0030*/ 	.word	0xffffffff


	//   ....[2]....
        /*0034*/ 	.word	0xffffffff


	//   ....[3]....
        /*0038*/ 	.word	0xffffffff


	//   ....[4]....
        /*003c*/ 	.word	0xffffffff


	//   ....[5]....
        /*0040*/ 	.word	0xffffffff


	//   ....[6]....
        /*0044*/ 	.word	0xffffffff


	//   ....[7]....
        /*0048*/ 	.word	0xffffffff


	//   ....[8]....
        /*004c*/ 	.word	0xffffffff


	//   ....[9]....
        /*0050*/ 	.word	0xffffffff


	//   ....[10]....
        /*0054*/ 	.word	0xffffffff


	//   ....[11]....
        /*0058*/ 	.word	0xffffffff


	//   ....[12]....
        /*005c*/ 	.word	0xffffffff


	//   ....[13]....
        /*0060*/ 	.word	0xffffffff


	//   ....[14]....
        /*0064*/ 	.word	0xffffffff


	//   ....[15]....
        /*0068*/ 	.word	0xffffffff


	//   ....[16]....
        /*006c*/ 	.word	0xffffffff


	//   ....[17]....
        /*0070*/ 	.word	0xffffffff


	//   ....[18]....
        /*0074*/ 	.word	0x0500009f


	//   ....[19]....
        /*0078*/ 	.word	0x0500009f


	//   ....[20]....
        /*007c*/ 	.word	0x0500009f


	//   ....[21]....
        /*0080*/ 	.word	0x0500009f


	//   ....[22]....
        /*0084*/ 	.word	0x0500009f


	//   ....[23]....
        /*0088*/ 	.word	0x0500009f


	//   ....[24]....
        /*008c*/ 	.word	0x0500009f


	//   ....[25]....
        /*0090*/ 	.word	0x0500009f


	//   ....[26]....
        /*0094*/ 	.word	0x0500009f


	//   ....[27]....
        /*0098*/ 	.word	0x0500009f


	//----- nvinfo : EIATTR_COOP_GROUP_INSTR_OFFSETS
	.align		4
.L_2630:
        /*009c*/ 	.byte	0x04, 0x28
        /*009e*/ 	.short	(.L_2632 - .L_2631)


	//   ....[0]....
.L_2631:
        /*00a0*/ 	.word	0x0000ca00


	//   ....[1]....
        /*00a4*/ 	.word	0x0000ca20


	//   ....[2]....
        /*00a8*/ 	.word	0x0000ca40


	//   ....[3]....
        /*00ac*/ 	.word	0x0000ca60


	//   ....[4]....
        /*00b0*/ 	.word	0x0000ca80


	//   ....[5]....
        /*00b4*/ 	.word	0x0000cec0


	//   ....[6]....
        /*00b8*/ 	.word	0x0000cee0


	//   ....[7]....
        /*00bc*/ 	.word	0x0000cf00


	//   ....[8]....
        /*00c0*/ 	.word	0x0000cf20


	//   ....[9]....
        /*00c4*/ 	.word	0x0000cf40


	//   ....[10]....
        /*00c8*/ 	.word	0x0000d080


	//   ....[11]....
        /*00cc*/ 	.word	0x0000d130


	//   ....[12]....
        /*00d0*/ 	.word	0x0000d140


	//   ....[13]....
        /*00d4*/ 	.word	0x0000d1c0


	//   ....[14]....
        /*00d8*/ 	.word	0x0000d1e0


	//   ....[15]....
        /*00dc*/ 	.word	0x0000d200


	//   ....[16]....
        /*00e0*/ 	.word	0x0000d2f0


	//   ....[17]....
        /*00e4*/ 	.word	0x0000d300


	//   ....[18]....
        /*00e8*/ 	.word	0x0000dd50


	//   ....[19]....
        /*00ec*/ 	.word	0x0000ddc0


	//   ....[20]....
        /*00f0*/ 	.word	0x0000de30


	//   ....[21]....
        /*00f4*/ 	.word	0x0000dea0


	//   ....[22]....
        /*00f8*/ 	.word	0x0000df10


	//   ....[23]....
        /*00fc*/ 	.word	0x0000e3b0


	//   ....[24]....
        /*0100*/ 	.word	0x0000e420


	//   ....[25]....
        /*0104*/ 	.word	0x0000e490


	//   ....[26]....
        /*0108*/ 	.word	0x0000e500


	//   ....[27]....
        /*010c*/ 	.word	0x0000e570


	//----- nvinfo : EIATTR_EXIT_INSTR_OFFSETS
	.align		4
.L_2632:
        /*0110*/ 	.byte	0x04, 0x1c
        /*0112*/ 	.short	(.L_2634 - .L_2633)


	//   ....[0]....
.L_2633:
        /*0114*/ 	.word	0x00000be0


	//   ....[1]....
        /*0118*/ 	.word	0x0000dcf0


	//----- nvinfo : EIATTR_MAX_THREADS
	.align		4
.L_2634:
        /*011c*/ 	.byte	0x04, 0x05
        /*011e*/ 	.short	(.L_2636 - .L_2635)
.L_2635:
        /*0120*/ 	.word	0x00000080
        /*0124*/ 	.word	0x00000001
        /*0128*/ 	.word	0x00000001


	//----- nvinfo : EIATTR_CRS_STACK_SIZE
	.align		4
.L_2636:
        /*012c*/ 	.byte	0x04, 0x1e
        /*012e*/ 	.short	(.L_2638 - .L_2637)
.L_2637:
        /*0130*/ 	.word	0x00000000


	//----- nvinfo : EIATTR_CBANK_PARAM_SIZE
	.align		4
.L_2638:
        /*0134*/ 	.byte	0x03, 0x19
        /*0136*/ 	.short	0x00e8


	//----- nvinfo : EIATTR_PARAM_CBANK
	.align		4
        /*0138*/ 	.byte	0x04, 0x0a
        /*013a*/ 	.short	(.L_2640 - .L_2639)
	.align		4
.L_2639:
        /*013c*/ 	.word	index@(.nv.constant0._ZN10layer_norm13ln_fwd_kernelINS_13Kernel_traitsIf6__halfS2_S2_fjLj4096ELj1ELj1ELj4ELj16ENS_18Kernel_traits_baseILj4096EfS2_S2_S2_fjLj128EEEEELb1ELb1ELb0ELb0EEEvNS_9FwdParamsE)
        /*0140*/ 	.short	0x0210
        /*0142*/ 	.short	0x00e8


	//----- nvinfo : EIATTR_SW_WAR
	.align		4
.L_2640:
        /*0144*/ 	.byte	0x04, 0x36
        /*0146*/ 	.short	(.L_2642 - .L_2641)
.L_2641:
        /*0148*/ 	.word	0x00000008
.L_2642:


//--------------------- .nv.info._ZN10layer_norm13ln_fwd_kernelINS_13Kernel_traitsIf6__halfS2_S2_fjLj4096ELj1ELj1ELj4ELj16ENS_18Kernel_traits_baseILj4096EfS2_S2_S2_fjLj128EEEEELb1ELb1ELb0ELb1EEEvNS_9FwdParamsE --------------------------
	.section	.nv.info._ZN10layer_norm13ln_fwd_kernelINS_13Kernel_traitsIf6__halfS2_S2_fjLj4096ELj1ELj1ELj4ELj16ENS_18Kernel_traits_baseILj4096EfS2_S2_S2_fjLj128EEEEELb1ELb1ELb0ELb1EEEvNS_9FwdParamsE,"",@"SHT_CUDA_INFO"
	.sectionflags	@""
	.align	4


	//----- nvinfo : EIATTR_CUDA_API_VERSION
	.align		4
        /*0000*/ 	.byte	0x04, 0x37
        /*0002*/ 	.short	(.L_2644 - .L_2643)
.L_2643:
        /*0004*/ 	.word	0x00000082


	//----- nvinfo : EIATTR_KPARAM_INFO
	.align		4
.L_2644:
        /*0008*/ 	.byte	0x04, 0x17
        /*000a*/ 	.short	(.L_2646 - .L_2645)
.L_2645:
        /*000c*/ 	.word	0x00000000
        /*0010*/ 	.short	0x0000
        /*0012*/ 	.short	0x0000
        /*0014*/ 	.byte	0x00, 0xf0, 0xa1, 0x03


	//----- nvinfo : EIATTR_SPARSE_MMA_MASK
	.align		4
.L_2646:
        /*0018*/ 	.byte	0x03, 0x50
        /*001a*/ 	.short	0x0000


	//----- nvinfo : EIATTR_MAXREG_COUNT
	.align		4
        /*001c*/ 	.byte	0x03, 0x1b
        /*001e*/ 	.short	0x00ff


	//----- nvinfo : EIATTR_NUM_BARRIERS
	.align		4
        /*0020*/ 	.byte	0x02, 0x4c
        /*0022*/ 	.byte	0x01
	.zero		1


	//----- nvinfo : EIATTR_MERCURY_ISA_VERSION
	.align		4
        /*0024*/ 	.byte	0x03, 0x5f
        /*0026*/ 	.short	0x0101


	//----- nvinfo : EIATTR_COOP_GROUP_MASK_REGIDS
	.align		4
        /*0028*/ 	.byte	0x04, 0x29
        /*002a*/ 	.short	(.L_2648 - .L_2647)


	//   ....[0]....
.L_2647:
        /*002c*/ 	.word	0xffffffff


	//   ....[1]....
        /*0030*/ 	.word	0xffffffff


	//   ....[2]....
        /*0034*/ 	.word	0xffffffff


	//   ....[3]....
        /*0038*/ 	.word	0xffffffff


	//   ....[4]....
        /*003c*/ 	.word	0xffffffff


	//   ....[5]....
        /*0040*/ 	.word	0xffffffff


	//   ....[6]....
        /*0044*/ 	.word	0xffffffff


	//   ....[7]....
        /*0048*/ 	.word	0xffffffff


	//   ....[8]....
        /*004c*/ 	.word	0xffffffff


	//   ....[9]....
        /*0050*/ 	.word	0xffffffff


	//   ....[10]....
        /*0054*/ 	.word	0xffffffff


	//   ....[11]....
        /*0058*/ 	.word	0xffffffff


	//   ....[12]....
        /*005c*/ 	.word	0xffffffff


	//   ....[13]....
        /*0060*/ 	.word	0xffffffff


	//   ....[14]....
        /*0064*/ 	.word	0xffffffff


	//   ....[15]....
        /*0068*/ 	.word	0xffffffff


	//   ....[16]....
        /*006c*/ 	.word	0xffffffff


	//   ....[17]....
        /*0070*/ 	.word	0xffffffff


	//   ....[18]....
        /*0074*/ 	.word	0x05000083


	//   ....[19]....
        /*0078*/ 	.word	0x05000083


	//   ....[20]....
        /*007c*/ 	.word	0x05000083


	//   ....[21]....
        /*0080*/ 	.word	0x05000083


	//   ....[22]....
        /*0084*/ 	.word	0x05000083


	//   ....[23]....
        /*0088*/ 	.word	0x05000083


	//   ....[24]....
        /*008c*/ 	.word	0x05000083


	//   ....[25]....
        /*0090*/ 	.word	0x05000083


	//   ....[26]....
        /*0094*/ 	.word	0x05000083


	//   ....[27]....
        /*0098*/ 	.word	0x05000083


	//----- nvinfo : EIATTR_COOP_GROUP_INSTR_OFFSETS
	.align		4
.L_2648:
        /*009c*/ 	.byte	0x04, 0x28
        /*009e*/ 	.short	(.L_2650 - .L_2649)


	//   ....[0]....
.L_2649:
        /*00a0*/ 	.word	0x0000c290


	//   ....[1]....
        /*00a4*/ 	.word	0x0000c2b0


	//   ....[2]....
        /*00a8*/ 	.word	0x0000c2d0


	//   ....[3]....
        /*00ac*/ 	.word	0x0000c2f0


	//   ....[4]....
        /*00b0*/ 	.word	0x0000c310


	//   ....[5]....
        /*00b4*/ 	.word	0x0000c740


	//   ....[6]....
        /*00b8*/ 	.word	0x0000c760


	//   ....[7]....
        /*00bc*/ 	.word	0x0000c780


	//   ....[8]....
        /*00c0*/ 	.word	0x0000c7a0


	//   ....[9]....
        /*00c4*/ 	.word	0x0000c7c0


	//   ....[10]....
        /*00c8*/ 	.word	0x0000c8d0


	//   ....[11]....
        /*00cc*/ 	.word	0x0000c9a0


	//   ....[12]....
        /*00d0*/ 	.word	0x0000c9c0


	//   ....[13]....
        /*00d4*/ 	.word	0x0000c9d0


	//   ....[14]....
        /*00d8*/ 	.word	0x0000ca80


	//   ....[15]....
        /*00dc*/ 	.word	0x0000cab0


	//   ....[16]....
        /*00e0*/ 	.word	0x0000cb50


	//   ....[17]....
        /*00e4*/ 	.word	0x0000cb80


	//   ....[18]....
        /*00e8*/ 	.word	0x0000d4b0


	//   ....[19]....
        /*00ec*/ 	.word	0x0000d520


	//   ....[20]....
        /*00f0*/ 	.word	0x0000d590


	//   ....[21]....
        /*00f4*/ 	.word	0x0000d600


	//   ....[22]....
        /*00f8*/ 	.word	0x0000d670


	//   ....[23]....
        /*00fc*/ 	.word	0x0000daf0


	//   ....[24]....
        /*0100*/ 	.word	0x0000db60


	//   ....[25]....
        /*0104*/ 	.word	0x0000dbd0


	//   ....[26]....
        /*0108*/ 	.word	0x0000dc40


	//   ....[27]....
        /*010c*/ 	.word	0x0000dcb0


	//----- nvinfo : EIATTR_EXIT_INSTR_OFFSETS
	.align		4
.L_2650:
        /*0110*/ 	.byte	0x04, 0x1c
        /*0112*/ 	.short	(.L_2652 - .L_2651)


	//   ....[0]....
.L_2651:
        /*0114*/ 	.word	0x00000750


	//   ....[1]....
        /*0118*/ 	.word	0x0000d450


	//----- nvinfo : EIATTR_MAX_THREADS
	.align		4
.L_2652:
        /*011c*/ 	.byte	0x04, 0x05
        /*011e*/ 	.short	(.L_2654 - .L_2653)
.L_2653:
        /*0120*/ 	.word	0x00000080
        /*0124*/ 	.word	0x00000001
        /*0128*/ 	.word	0x00000001


	//----- nvinfo : EIATTR_CRS_STACK_SIZE
	.align		4
.L_2654:
        /*012c*/ 	.byte	0x04, 0x1e
        /*012e*/ 	.short	(.L_2656 - .L_2655)
.L_2655:
        /*0130*/ 	.word	0x00000000


	//----- nvinfo : EIATTR_CBANK_PARAM_SIZE
	.align		4
.L_2656:
        /*0134*/ 	.byte	0x03, 0x19
        /*0136*/ 	.short	0x00e8


	//----- nvinfo : EIATTR_PARAM_CBANK
	.align		4
        /*0138*/ 	.byte	0x04, 0x0a
        /*013a*/ 	.short	(.L_2658 - .L_2657)
	.align		4
.L_2657:
        /*013c*/ 	.word	index@(.nv.constant0._ZN10layer_norm13ln_fwd_kernelINS_13Kernel_traitsIf6__halfS2_S2_fjLj4096ELj1ELj1ELj4ELj16ENS_18Kernel_traits_baseILj4096EfS2_S2_S2_fjLj128EEEEELb1ELb1ELb0ELb1EEEvNS_9FwdParamsE)
        /*0140*/ 	.short	0x0210
        /*0142*/ 	.short	0x00e8


	//----- nvinfo : EIATTR_SW_WAR
	.align		4
.L_2658:
        /*0144*/ 	.byte	0x04, 0x36
        /*0146*/ 	.short	(.L_2660 - .L_2659)
.L_2659:
        /*0148*/ 	.word	0x00000008
.L_2660:


//--------------------- .nv.info._ZN10layer_norm13ln_fwd_kernelINS_13Kernel_traitsIf6__halfS2_S2_fjLj4096ELj1ELj1ELj4ELj16ENS_18Kernel_traits_baseILj4096EfS2_S2_S2_fjLj128EEEEELb1ELb1ELb1ELb0EEEvNS_9FwdParamsE --------------------------
	.section	.nv.info._ZN10layer_norm13ln_fwd_kernelINS_13Kernel_traitsIf6__halfS2_S2_fjLj4096ELj1ELj1ELj4ELj16ENS_18Kernel_traits_baseILj4096EfS2_S2_S2_fjLj128EEEEELb1ELb1ELb1ELb0EEEvNS_9FwdParamsE,"",@"SHT_CUDA_INFO"
	.sectionflags	@""
	.align	4


	//----- nvinfo : EIATTR_CUDA_API_VERSION
	.align		4
        /*0000*/ 	.byte	0x04, 0x37
        /*0002*/ 	.short	(.L_2662 - .L_2661)
.L_2661:
        /*0004*/ 	.word	0x00000082


	//----- nvinfo : EIATTR_KPARAM_INFO
	.align		4
.L_2662:
        /*0008*/ 	.byte	0x04, 0x17
        /*000a*/ 	.short	(.L_2664 - .L_2663)
.L_2663:
        /*000c*/ 	.word	0x00000000
        /*0010*/ 	.short	0x0000
        /*0012*/ 	.short	0x0000
        /*0014*/ 	.byte	0x00, 0xf0, 0xa1, 0x03


	//----- nvinfo : EIATTR_SPARSE_MMA_MASK
	.align		4
.L_2664:
        /*0018*/ 	.byte	0x03, 0x50
        /*001a*/ 	.short	0x0000


	//----- nvinfo : EIATTR_MAXREG_COUNT
	.align		4
        /*001c*/ 	.byte	0x03, 0x1b
        /*001e*/ 	.short	0x00ff


	//----- nvinfo : EIATTR_NUM_BARRIERS
	.align		4
        /*0020*/ 	.byte	0x02, 0x4c
        /*0022*/ 	.byte	0x01
	.zero		1


	//----- nvinfo : EIATTR_MERCURY_ISA_VERSION
	.align		4
        /*0024*/ 	.byte	0x03, 0x5f
        /*0026*/ 	.short	0x0101


	//----- nvinfo : EIATTR_COOP_GROUP_MASK_REGIDS
	.align		4
        /*0028*/ 	.byte	0x04, 0x29
        /*002a*/ 	.short	(.L_2666 - .L_2665)


	//   ....[0]....
.L_2665:
        /*002c*/ 	.word	0xffffffff


	//   ....[1]....
        /*0030*/ 	.word	0xffffffff


	//   ....[2]....
        /*0034*/ 	.word	0xffffffff


	//   ....[3]....
        /*0038*/ 	.word	0xffffffff


	//   ....[4]....
        /*003c*/ 	.word	0xffffffff


	//   ....[5]....
        /*0040*/ 	.word	0xffffffff


	//   ....[6]....
        /*0044*/ 	.word	0xffffffff


	//   ....[7]....
        /*0048*/ 	.word	0xffffffff


	//   ....[8]....
        /*004c*/ 	.word	0xffffffff


	//   ....[9]....
        /*0050*/ 	.word	0xffffffff


	//   ....[10]....
        /*0054*/ 	.word	0xffffffff


	//   ....[11]....
        /*0058*/ 	.word	0xffffffff


	//   ....[12]....
        /*005c*/ 	.word	0xffffffff


	//   ....[13]....
        /*0060*/ 	.word	0xffffffff


	//   ....[14]....
        /*0064*/ 	.word	0xffffffff


	//   ....[15]....
        /*0068*/ 	.word	0xffffffff


	//   ....[16]....
        /*006c*/ 	.word	0xffffffff


	//   ....[17]....
        /*0070*/ 	.word	0xffffffff


	//   ....[18]....
        /*0074*/ 	.word	0x050000b6


	//   ....[19]....
        /*0078*/ 	.word	0x050000b6


	//   ....[20]....
        /*007c*/ 	.word	0x050000b6


	//   ....[21]....
        /*0080*/ 	.word	0x050000b6


	//   ....[22]....
        /*0084*/ 	.word	0x050000b6


	//   ....[23]....
        /*0088*/ 	.word	0x050000b6


	//   ....[24]....
        /*008c*/ 	.word	0x050000b6


	//   ....[25]....
        /*0090*/ 	.word	0x050000b6


	//   ....[26]....
        /*0094*/ 	.word	0x050000b6


	//   ....[27]....
        /*0098*/ 	.word	0x050000b6


	//----- nvinfo : EIATTR_COOP_GROUP_INSTR_OFFSETS
	.align		4
.L_2666:
        /*009c*/ 	.byte	0x04, 0x28
        /*009e*/ 	.short	(.L_2668 - .L_2667)


	//   ....[0]....
.L_2667:
        /*00a0*/ 	.word	0x0000de90


	//   ....[1]....
        /*00a4*/ 	.word	0x0000deb0


	//   ....[2]....
        /*00a8*/ 	.word	0x0000ded0


	//   ....[3]....
        /*00ac*/ 	.word	0x0000def0


	//   ....[4]....
        /*00b0*/ 	.word	0x0000df10


	//   ....[5]....
        /*00b4*/ 	.word	0x0000e350


	//   ....[6]....
        /*00b8*/ 	.word	0x0000e370


	//   ....[7]....
        /*00bc*/ 	.word	0x0000e390


	//   ....[8]....
        /*00c0*/ 	.word	0x0000e3b0


	//   ....[9]....
        /*00c4*/ 	.word	0x0000e3d0


	//   ....[10]....
        /*00c8*/ 	.word	0x0000e510


	//   ....[11]....
        /*00cc*/ 	.word	0x0000e560


	//   ....[12]....
        /*00d0*/ 	.word	0x0000e690


	//   ....[13]....
        /*00d4*/ 	.word	0x0000e6a0


	//   ....[14]....
        /*00d8*/ 	.word	0x0000e720


	//   ....[15]....
        /*00dc*/ 	.word	0x0000e750


	//   ....[16]....
        /*00e0*/ 	.word	0x0000e7f0


	//   ....[17]....
        /*00e4*/ 	.word	0x0000e810


	//   ....[18]....
        /*00e8*/ 	.word	0x0000f270


	//   ....[19]....
        /*00ec*/ 	.word	0x0000f2e0


	//   ....[20]....
        /*00f0*/ 	.word	0x0000f350


	//   ....[21]....
        /*00f4*/ 	.word	0x0000f3c0


	//   ....[22]....
        /*00f8*/ 	.word	0x0000f430


	//   ....[23]....
        /*00fc*/ 	.word	0x0000f8c0


	//   ....[24]....
        /*0100*/ 	.word	0x0000f930


	//   ....[25]....
        /*0104*/ 	.word	0x0000f9a0


	//   ....[26]....
        /*0108*/ 	.word	0x0000fa10


	//   ....[27]....
        /*010c*/ 	.word	0x0000fa80


	//----- nvinfo : EIATTR_EXIT_INSTR_OFFSETS
	.align		4
.L_2668:
        /*0110*/ 	.byte	0x04, 0x1c
        /*0112*/ 	.short	(.L_2670 - .L_2669)


	//   ....[0]....
.L_2669:
        /*0114*/ 	.word	0x00000b50


	//   ....[1]....
        /*0118*/ 	.word	0x0000f210


	//----- nvinfo : EIATTR_MAX_THREADS
	.align		4
.L_2670:
        /*011c*/ 	.byte	0x04, 0x05
        /*011e*/ 	.short	(.L_2672 - .L_2671)
.L_2671:
        /*0120*/ 	.word	0x00000080
        /*0124*/ 	.word	0x00000001
        /*0128*/ 	.word	0x00000001


	//----- nvinfo : EIATTR_CRS_STACK_SIZE
	.align		4
.L_2672:
        /*012c*/ 	.byte	0x04, 0x1e
        /*012e*/ 	.short	(.L_2674 - .L_2673)
.L_2673:
        /*0130*/ 	.word	0x00000000


	//----- nvinfo : EIATTR_CBANK_PARAM_SIZE
	.align		4
.L_2674:
        /*0134*/ 	.byte	0x03, 0x19
        /*0136*/ 	.short	0x00e8


	//----- nvinfo : EIATTR_PARAM_CBANK
	.align		4
        /*0138*/ 	.byte	0x04, 0x0a
        /*013a*/ 	.short	(.L_2676 - .L_2675)
	.align		4
.L_2675:
        /*013c*/ 	.word	index@(.nv.constant0._ZN10layer_norm13ln_fwd_kernelINS_13Kernel_traitsIf6__halfS2_S2_fjLj4096ELj1ELj1ELj4ELj16ENS_18Kernel_traits_baseILj4096EfS2_S2_S2_fjLj128EEEEELb1ELb1ELb1ELb0EEEvNS_9FwdParamsE)
        /*0140*/ 	.short	0x0210
        /*0142*/ 	.short	0x00e8


	//----- nvinfo : EIATTR_SW_WAR
	.align		4
.L_2676:
        /*0144*/ 	.byte	0x04, 0x36
        /*0146*/ 	.short	(.L_2678 - .L_2677)
.L_2677:
        /*0148*/ 	.word	0x00000008
.L_2678:


//--------------------- .nv.info._ZN10layer_norm13ln_fwd_kernelINS_13Kernel_traitsIf6__halfS2_S2_fjLj4096ELj1ELj1ELj4ELj16ENS_18Kernel_traits_baseILj4096EfS2_S2_S2_fjLj128EEEEELb1ELb1ELb1ELb1EEEvNS_9FwdParamsE --------------------------
	.section	.nv.info._ZN10layer_norm13ln_fwd_kernelINS_13Kernel_traitsIf6__halfS2_S2_fjLj4096ELj1ELj1ELj4ELj16ENS_18Kernel_traits_baseILj4096EfS2_S2_S2_fjLj128EEEEELb1ELb1ELb1ELb1EEEvNS_9FwdParamsE,"",@"SHT_CUDA_INFO"
	.sectionflags	@""
	.align	4


	//----- nvinfo : EIATTR_CUDA_API_VERSION
	.align		4
        /*0000*/ 	.byte	0x04, 0x37
        /*0002*/ 	.short	(.L_2680 - .L_2679)
.L_2679:
        /*0004*/ 	.word	0x00000082


	//----- nvinfo : EIATTR_KPARAM_INFO
	.align		4
.L_2680:
        /*0008*/ 	.byte	0x04, 0x17
        /*000a*/ 	.short	(.L_2682 - .L_2681)
.L_2681:
        /*000c*/ 	.word	0x00000000
        /*0010*/ 	.short	0x0000
        /*0012*/ 	.short	0x0000
        /*0014*/ 	.byte	0x00, 0xf0, 0xa1, 0x03


	//----- nvinfo : EIATTR_SPARSE_MMA_MASK
	.align		4
.L_2682:
        /*0018*/ 	.byte	0x03, 0x50
        /*001a*/ 	.short	0x0000


	//----- nvinfo : EIATTR_MAXREG_COUNT
	.align		4
        /*001c*/ 	.byte	0x03, 0x1b
        /*001e*/ 	.short	0x00ff


	//----- nvinfo : EIATTR_NUM_BARRIERS
	.align		4
        /*0020*/ 	.byte	0x02, 0x4c
        /*0022*/ 	.byte	0x01
	.zero		1


	//----- nvinfo : EIATTR_MERCURY_ISA_VERSION
	.align		4
        /*0024*/ 	.byte	0x03, 0x5f
        /*0026*/ 	.short	0x0101


	//----- nvinfo : EIATTR_COOP_GROUP_MASK_REGIDS
	.align		4
        /*0028*/ 	.byte	0x04, 0x29
        /*002a*/ 	.short	(.L_2684 - .L_2683)


	//   ....[0]....
.L_2683:
        /*002c*/ 	.word	0xffffffff


	//   ....[1]....
        /*0030*/ 	.word	0xffffffff


	//   ....[2]....
        /*0034*/ 	.word	0xffffffff


	//   ....[3]....
        /*0038*/ 	.word	0xffffffff


	//   ....[4]....
        /*003c*/ 	.word	0xffffffff


	//   ....[5]....
        /*0040*/ 	.word	0xffffffff


	//   ....[6]....
        /*0044*/ 	.word	0xffffffff


	//   ....[7]....
        /*0048*/ 	.word	0xffffffff


	//   ....[8]....
        /*004c*/ 	.word	0xffffffff


	//   ....[9]....
        /*0050*/ 	.word	0xffffffff


	//   ....[10]....
        /*0054*/ 	.word	0xffffffff


	//   ....[11]....
        /*0058*/ 	.word	0xffffffff


	//   ....[12]....
        /*005c*/ 	.word	0xffffffff


	//   ....[13]....
        /*0060*/ 	.word	0xffffffff


	//   ....[14]....
        /*0064*/ 	.word	0xffffffff


	//   ....[15]....
        /*0068*/ 	.word	0xffffffff


	//   ....[16]....
        /*006c*/ 	.word	0xffffffff


	//   ....[17]....
        /*0070*/ 	.word	0xffffffff


	//   ....[18]....
        /*0074*/ 	.word	0x0500008a


	//   ....[19]....
        /*0078*/ 	.word	0x0500008a


	//   ....[20]....
        /*007c*/ 	.word	0x0500008a


	//   ....[21]....
        /*0080*/ 	.word	0x0500008a


	//   ....[22]....
        /*0084*/ 	.word	0x0500008a


	//   ....[23]....
        /*0088*/ 	.word	0x0500008a


	//   ....[24]....
        /*008c*/ 	.word	0x0500008a


	//   ....[25]....
        /*0090*/ 	.word	0x0500008a


	//   ....[26]....
        /*0094*/ 	.word	0x0500008a


	//   ....[27]....
        /*0098*/ 	.word	0x0500008a


	//----- nvinfo : EIATTR_COOP_GROUP_INSTR_OFFSETS
	.align		4
.L_2684:
        /*009c*/ 	.byte	0x04, 0x28
        /*009e*/ 	.short	(.L_2686 - .L_2685)


	//   ....[0]....
.L_2685:
        /*00a0*/ 	.word	0x0000d860


	//   ....[1]....
        /*00a4*/ 	.word	0x0000d880


	//   ....[2]....
        /*00a8*/ 	.word	0x0000d8a0


	//   ....[3]....
        /*00ac*/ 	.word	0x0000d8c0


	//   ....[4]....
        /*00b0*/ 	.word	0x0000d8e0


	//   ....[5]....
        /*00b4*/ 	.word	0x0000dd10


	//   ....[6]....
        /*00b8*/ 	.word	0x0000dd30


	//   ....[7]....
        /*00bc*/ 	.word	0x0000dd50


	//   ....[8]....
        /*00c0*/ 	.word	0x0000dd70


	//   ....[9]....
        /*00c4*/ 	.word	0x0000dd90


	//   ....[10]....
        /*00c8*/ 	.word	0x0000def0


	//   ....[11]....
        /*00cc*/ 	.word	0x0000df50


	//   ....[12]....
        /*00d0*/ 	.word	0x0000df80


	//   ....[13]....
        /*00d4*/ 	.word	0x0000df90


	//   ....[14]....
        /*00d8*/ 	.word	0x0000e060


	//   ....[15]....
        /*00dc*/ 	.word	0x0000e090


	//   ....[16]....
        /*00e0*/ 	.word	0x0000e130


	//   ....[17]....
        /*00e4*/ 	.word	0x0000e160


	//   ....[18]....
        /*00e8*/ 	.word	0x0000eb10


	//   ....[19]....
        /*00ec*/ 	.word	0x0000eb80


	//   ....[20]....
        /*00f0*/ 	.word	0x0000ebf0


	//   ....[21]....
        /*00f4*/ 	.word	0x0000ec60


	//   ....[22]....
        /*00f8*/ 	.word	0x0000ecd0


	//   ....[23]....
        /*00fc*/ 	.word	0x0000f140


	//   ....[24]....
        /*0100*/ 	.word	0x0000f1b0


	//   ....[25]....
        /*0104*/ 	.word	0x0000f220


	//   ....[26]....
        /*0108*/ 	.word	0x0000f290


	//   ....[27]....
        /*010c*/ 	.word	0x0000f300


	//----- nvinfo : EIATTR_EXIT_INSTR_OFFSETS
	.align		4
.L_2686:
        /*0110*/ 	.byte	0x04, 0x1c
        /*0112*/ 	.short	(.L_2688 - .L_2687)


	//   ....[0]....
.L_2687:
        /*0114*/ 	.word	0x00000750


	//   ....[1]....
        /*0118*/ 	.word	0x0000eab0


	//----- nvinfo : EIATTR_MAX_THREADS
	.align		4
.L_2688:
        /*011c*/ 	.byte	0x04, 0x05
        /*011e*/ 	.short	(.L_2690 - .L_2689)
.L_2689:
        /*0120*/ 	.word	0x00000080
        /*0124*/ 	.word	0x00000001
        /*0128*/ 	.word	0x00000001


	//----- nvinfo : EIATTR_CRS_STACK_SIZE
	.align		4
.L_2690:
        /*012c*/ 	.byte	0x04, 0x1e
        /*012e*/ 	.short	(.L_2692 - .L_2691)
.L_2691:
        /*0130*/ 	.word	0x00000000


	//----- nvinfo : EIATTR_CBANK_PARAM_SIZE
	.align		4
.L_2692:
        /*0134*/ 	.byte	0x03, 0x19
        /*0136*/ 	.short	0x00e8


	//----- nvinfo : EIATTR_PARAM_CBANK
	.align		4
        /*0138*/ 	.byte	0x04, 0x0a
        /*013a*/ 	.short	(.L_2694 - .L_2693)
	.align		4
.L_2693:
        /*013c*/ 	.word	index@(.nv.constant0._ZN10layer_norm13ln_fwd_kernelINS_13Kernel_traitsIf6__halfS2_S2_fjLj4096ELj1ELj1ELj4ELj16ENS_18Kernel_traits_baseILj4096EfS2_S2_S2_fjLj128EEEEELb1ELb1ELb1ELb1EEEvNS_9FwdParamsE)
        /*0140*/ 	.short	0x0210
        /*0142*/ 	.short	0x00e8


	//----- nvinfo : EIATTR_SW_WAR
	.align		4
.L_2694:
        /*0144*/ 	.byte	0x04, 0x36
        /*0146*/ 	.short	(.L_2696 - .L_2695)
.L_2695:
        /*0148*/ 	.word	0x00000008
.L_2696:


//--------------------- .nv.info._ZN10layer_norm13ln_fwd_kernelINS_13Kernel_traitsI6__halfS2_fS2_fjLj4096ELj1ELj1ELj4ELj16ENS_18Kernel_traits_baseILj4096ES2_S2_fS2_fjLj128EEEEELb0ELb0ELb0ELb0EEEvNS_9FwdParamsE --------------------------
	.section	.nv.info._ZN10layer_norm13ln_fwd_kernelINS_13Kernel_traitsI6__halfS2_fS2_fjLj4096ELj1ELj1ELj4ELj16ENS_18Kernel_traits_baseILj4096ES2_S2_fS2_fjLj128EEEEELb0ELb0ELb0ELb0EEEvNS_9FwdParamsE,"",@"SHT_CUDA_INFO"
	.sectionflags	@""
	.align	4


	//----- nvinfo : EIATTR_CUDA_API_VERSION
	.align		4
        /*0000*/ 	.byte	0x04, 0x37
        /*0002*/ 	.short	(.L_2698 - .L_2697)
.L_2697:
        /*0004*/ 	.word	0x00000082


	//----- nvinfo : EIATTR_KPARAM_INFO
	.align		4
.L_2698:
        /*0008*/ 	.byte	0x04, 0x17
        /*000a*/ 	.short	(.L_2700 - .L_2699)
.L_2699:
        /*000c*/ 	.word	0x00000000
        /*0010*/ 	.short	0x0000
        /*0012*/ 	.short	0x0000
        /*0014*/ 	.byte	0x00, 0xf0, 0xa1, 0x03


	//----- nvinfo : EIATTR_SPARSE_MMA_MASK
	.align		4
.L_2700:
        /*0018*/ 	.byte	0x03, 0x50
        /*001a*/ 	.short	0x0000


	//----- nvinfo : EIATTR_MAXREG_COUNT
	.align		4
        /*001c*/ 	.byte	0x03, 0x1b
        /*001e*/ 	.short	0x00ff


	//----- nvinfo : EIATTR_NUM_BARRIERS
	.align		4
        /*0020*/ 	.byte	0x02, 0x4c
        /*0022*/ 	.byte	0x01
	.zero		1


	//----- nvinfo : EIATTR_MERCURY_ISA_VERSION
	.align		4
        /*0024*/ 	.byte	0x03, 0x5f
        /*0026*/ 	.short	0x0101


	//----- nvinfo : EIATTR_COOP_GROUP_MASK_REGIDS
	.align		4
        /*0028*/ 	.byte	0x04, 0x29
        /*002a*/ 	.short	(.L_2702 - .L_2701)


	//   ....[0]....
.L_2701:
        /*002c*/ 	.word	0xffffffff


	//   ....[1]....
        /*0030*/ 	.word	0xffffffff


	//   ....[2]....
        /*0034*/ 	.word	0xffffffff


	//   ....[3]....
        /*0038*/ 	.word	0xffffffff


	//   ....[4]....
        /*003c*/ 	.word	0xffffffff


	//   ....[5]....
        /*0040*/ 	.word	0xffffffff


	//   ....[6]....
        /*0044*/ 	.word	0xffffffff


	//   ....[7]....
        /*0048*/ 	.word	0xffffffff


	//   ....[8]....
        /*004c*/ 	.word	0xffffffff


	//   ....[9]....
        /*0050*/ 	.word	0xffffffff


	//   ....[10]....
        /*0054*/ 	.word	0xffffffff


	//   ....[11]....
        /*0058*/ 	.word	0xffffffff


	//   ....[12]....
        /*005c*/ 	.word	0xffffffff


	//   ....[13]....
        /*0060*/ 	.word	0xffffffff


	//   ....[14]....
        /*0064*/ 	.word	0xffffffff


	//   ....[15]....
        /*0068*/ 	.word	0xffffffff


	//   ....[16]....
        /*006c*/ 	.word	0xffffffff


	//   ....[17]....
        /*0070*/ 	.word	0xffffffff


	//   ....[18]....
        /*0074*/ 	.word	0x05000076


	//   ....[19]....
        /*0078*/ 	.word	0x05000076


	//   ....[20]....
        /*007c*/ 	.word	0x05000076


	//   ....[21]....
        /*0080*/ 	.word	0x05000076


	//   ....[22]....
        /*0084*/ 	.word	0x05000076


	//   ....[23]....
        /*0088*/ 	.word	0x05000076


	//   ....[24]....
        /*008c*/ 	.word	0x05000076


	//   ....[25]....
        /*0090*/ 	.word	0x05000076


	//   ....[26]....
        /*0094*/ 	.word	0x05000076


	//   ....[27]....
        /*0098*/ 	.word	0x05000076


	//----- nvinfo : EIATTR_COOP_GROUP_INSTR_OFFSETS
	.align		4
.L_2702:
        /*009c*/ 	.byte	0x04, 0x28
        /*009e*/ 	.short	(.L_2704 - .L_2703)


	//   ....[0]....
.L_2703:
        /*00a0*/ 	.word	0x00001930


	//   ....[1]....
        /*00a4*/ 	.word	0x00001950


	//   ....[2]....
        /*00a8*/ 	.word	0x00001970


	//   ....[3]....
        /*00ac*/ 	.word	0x00001990


	//   ....[4]....
        /*00b0*/ 	.word	0x000019b0


	//   ....[5]....
        /*00b4*/ 	.word	0x00001df0


	//   ....[6]....
        /*00b8*/ 	.word	0x00001e10


	//   ....[7]....
        /*00bc*/ 	.word	0x00001e30


	//   ....[8]....
        /*00c0*/ 	.word	0x00001e50


	//   ....[9]....
        /*00c4*/ 	.word	0x00001e70


	//   ....[10]....
        /*00c8*/ 	.word	0x00001fd0


	//   ....[11]....
        /*00cc*/ 	.word	0x00002070


	//   ....[12]....
        /*00d0*/ 	.word	0x00002080


	//   ....[13]....
        /*00d4*/ 	.word	0x000020d0


	//   ....[14]....
        /*00d8*/ 	.word	0x00002120


	//   ....[15]....
        /*00dc*/ 	.word	0x00002140


	//   ....[16]....
        /*00e0*/ 	.word	0x00002240


	//   ....[17]....
        /*00e4*/ 	.word	0x00002250


	//   ....[18]....
        /*00e8*/ 	.word	0x00002c90


	//   ....[19]....
        /*00ec*/ 	.word	0x00002d00


	//   ....[20]....
        /*00f0*/ 	.word	0x00002d70


	//   ....[21]....
        /*00f4*/ 	.word	0x00002de0


	//   ....[22]....
        /*00f8*/ 	.word	0x00002e50


	//   ....[23]....
        /*00fc*/ 	.word	0x000032e0


	//   ....[24]....
        /*0100*/ 	.word	0x00003350


	//   ....[25]....
        /*0104*/ 	.word	0x000033c0


	//   ....[26]....
        /*0108*/ 	.word	0x00003430


	//   ....[27]....
        /*010c*/ 	.word	0x000034a0


	//----- nvinfo : EIATTR_EXIT_INSTR_OFFSETS
	.align		4
.L_2704:
        /*0110*/ 	.byte	0x04, 0x1c
        /*0112*/ 	.short	(.L_2706 - .L_2705)


	//   ....[0]....
.L_2705:
        /*0114*/ 	.word	0x000004e0


	//   ....[1]....
        /*0118*/ 	.word	0x00002c30


	//----- nvinfo : EIATTR_MAX_THREADS
	.align		4
.L_2706:
        /*011c*/ 	.byte	0x04, 0x05
        /*011e*/ 	.short	(.L_2708 - .L_2707)
.L_2707:
        /*0120*/ 	.word	0x00000080
        /*0124*/ 	.word	0x00000001
        /*0128*/ 	.word	0x00000001


	//----- nvinfo : EIATTR_CRS_STACK_SIZE
	.align		4
.L_2708:
        /*012c*/ 	.byte	0x04, 0x1e
        /*012e*/ 	.short	(.L_2710 - .L_2709)
.L_2709:
        /*0130*/ 	.word	0x00000000


	//----- nvinfo : EIATTR_CBANK_PARAM_SIZE
	.align		4
.L_2710:
        /*0134*/ 	.byte	0x03, 0x19
        /*0136*/ 	.short	0x00e8


	//----- nvinfo : EIATTR_PARAM_CBANK
	.align		4
        /*0138*/ 	.byte	0x04, 0x0a
        /*013a*/ 	.short	(.L_2712 - .L_2711)
	.align		4
.L_2711:
        /*013c*/ 	.word	index@(.nv.constant0._ZN10layer_norm13ln_fwd_kernelINS_13Kernel_traitsI6__halfS2_fS2_fjLj4096ELj1ELj1ELj4ELj16ENS_18Kernel_traits_baseILj4096ES2_S2_fS2_fjLj128EEEEELb0ELb0ELb0ELb0EEEvNS_9FwdParamsE)
        /*0140*/ 	.short	0x0210
        /*0142*/ 	.short	0x00e8


	//----- nvinfo : EIATTR_SW_WAR
	.align		4
.L_2712:
        /*0144*/ 	.byte	0x04, 0x36
        /*0146*/ 	.short	(.L_2714 - .L_2713)
.L_2713:
        /*0148*/ 	.word	0x00000008
.L_2714:


//--------------------- .nv.info._ZN10layer_norm13ln_fwd_kernelINS_13Kernel_traitsI6__halfS2_fS2_fjLj4096ELj1ELj1ELj4ELj16ENS_18Kernel_traits_baseILj4096ES2_S2_fS2_fjLj128EEEEELb0ELb0ELb0ELb1EEEvNS_9FwdParamsE --------------------------
	.section	.nv.info._ZN10layer_norm13ln_fwd_kernelINS_13Kernel_traitsI6__halfS2_fS2_fjLj4096ELj1ELj1ELj4ELj16ENS_18Kernel_traits_baseILj4096ES2_S2_fS2_fjLj128EEEEELb0ELb0ELb0ELb1EEEvNS_9FwdParamsE,"",@"SHT_CUDA_INFO"
	.sectionflags	@""
	.align	4


	//----- nvinfo : EIATTR_CUDA_API_VERSION
	.align		4
        /*0000*/ 	.byte	0x04, 0x37
        /*0002*/ 	.short	(.L_2716 - .L_2715)
.L_2715:
        /*0004*/ 	.word	0x00000082


	//----- nvinfo : EIATTR_KPARAM_INFO
	.align		4
.L_2716:
        /*0008*/ 	.byte	0x04, 0x17
        /*000a*/ 	.short	(.L_2718 - .L_2717)
.L_2717:
        /*000c*/ 	.word	0x00000000
        /*0010*/ 	.short	0x0000
        /*0012*/ 	.short	0x0000
        /*0014*/ 	.byte	0x00, 0xf0, 0xa1, 0x03


	//----- nvinfo : EIATTR_SPARSE_MMA_MASK
	.align		4
.L_2718:
        /*0018*/ 	.byte	0x03, 0x50
        /*001a*/ 	.short	0x0000


	//----- nvinfo : EIATTR_MAXREG_COUNT
	.align		4
        /*001c*/ 	.byte	0x03, 0x1b
        /*001e*/ 	.short	0x00ff


	//----- nvinfo : EIATTR_NUM_BARRIERS
	.align		4
        /*0020*/ 	.byte	0x02, 0x4c
        /*0022*/ 	.byte	0x01
	.zero		1


	//----- nvinfo : EIATTR_MERCURY_ISA_VERSION
	.align		4
        /*0024*/ 	.byte	0x03, 0x5f
        /*0026*/ 	.short	0x0101


	//----- nvinfo : EIATTR_COOP_GROUP_MASK_REGIDS
	.align		4
        /*0028*/ 	.byte	0x04, 0x29
        /*002a*/ 	.short	(.L_2720 - .L_2719)


	//   ....[0]....
.L_2719:
        /*002c*/ 	.word	0xffffffff


	//   ....[1]....
        /*0030*/ 	.word	0xffffffff


	//   ....[2]....
        /*0034*/ 	.word	0xffffffff


	//   ....[3]....
        /*0038*/ 	.word	0xffffffff


	//   ....[4]....
        /*003c*/ 	.word	0xffffffff


	//   ....[5]....
        /*0040*/ 	.word	0xffffffff


	//   ....[6]....
        /*0044*/ 	.word	0xffffffff


	//   ....[7]....
        /*0048*/ 	.word	0xffffffff


	//   ....[8]....
        /*004c*/ 	.word	0xffffffff


	//   ....[9]....
        /*0050*/ 	.word	0xffffffff


	//   ....[10]....
        /*0054*/ 	.word	0xffffffff


	//   ....[11]....
        /*0058*/ 	.word	0xffffffff


	//   ....[12]....
        /*005c*/ 	.word	0xffffffff


	//   ....[13]....
        /*0060*/ 	.word	0xffffffff


	//   ....[14]....
        /*0064*/ 	.word	0xffffffff


	//   ....[15]....
        /*0068*/ 	.word	0xffffffff


	//   ....[16]....
        /*006c*/ 	.word	0xffffffff


	//   ....[17]....
        /*0070*/ 	.word	0xffffffff


	//   ....[18]....
        /*0074*/ 	.word	0x0500001b


	//   ....[19]....
        /*0078*/ 	.word	0x0500001b


	//   ....[20]....
        /*007c*/ 	.word	0x0500001b


	//   ....[21]....
        /*0080*/ 	.word	0x0500001b


	//   ....[22]....
        /*0084*/ 	.word	0x0500001b


	//   ....[23]....
        /*0088*/ 	.word	0x0500001b


	//   ....[24]....
        /*008c*/ 	.word	0x0500001b


	//   ....[25]....
        /*0090*/ 	.word	0x0500001b


	//   ....[26]....
        /*0094*/ 	.word	0x0500001b


	//   ....[27]....
        /*0098*/ 	.word	0x0500001b


	//----- nvinfo : EIATTR_COOP_GROUP_INSTR_OFFSETS
	.align		4
.L_2720:
        /*009c*/ 	.byte	0x04, 0x28
        /*009e*/ 	.short	(.L_2722 - .L_2721)


	//   ....[0]....
.L_2721:
        /*00a0*/ 	.word	0x00001530


	//   ....[1]....
        /*00a4*/ 	.word	0x00001550


	//   ....[2]....
        /*00a8*/ 	.word	0x00001570


	//   ....[3]....
        /*00ac*/ 	.word	0x00001590


	//   ....[4]....
        /*00b0*/ 	.word	0x000015b0


	//   ....[5]....
        /*00b4*/ 	.word	0x000019e0


	//   ....[6]....
        /*00b8*/ 	.word	0x00001a00


	//   ....[7]....
        /*00bc*/ 	.word	0x00001a20


	//   ....[8]....
        /*00c0*/ 	.word	0x00001a40


	//   ....[9]....
        /*00c4*/ 	.word	0x00001a60


	//   ....[10]....
        /*00c8*/ 	.word	0x00001bc0


	//   ....[11]....
        /*00cc*/ 	.word	0x00001c00


	//   ....[12]....
        /*00d0*/ 	.word	0x00001c10


	//   ....[13]....
        /*00d4*/ 	.word	0x00001cd0


	//   ....[14]....
        /*00d8*/ 	.word	0x00001ce0


	//   ....[15]....
        /*00dc*/ 	.word	0x00001d20


	//   ....[16]....
        /*00e0*/ 	.word	0x00001df0


	//   ....[17]....
        /*00e4*/ 	.word	0x00001e00


	//   ....[18]....
        /*00e8*/ 	.word	0x00002710


	//   ....[19]....
        /*00ec*/ 	.word	0x00002770


	//   ....[20]....
        /*00f0*/ 	.word	0x000027d0


	//   ....[21]....
        /*00f4*/ 	.word	0x00002830


	//   ....[22]....
        /*00f8*/ 	.word	0x00002890


	//   ....[23]....
        /*00fc*/ 	.word	0x00002d00


	//   ....[24]....
        /*0100*/ 	.word	0x00002d60


	//   ....[25]....
        /*0104*/ 	.word	0x00002dc0


	//   ....[26]....
        /*0108*/ 	.word	0x00002e20


	//   ....[27]....
        /*010c*/ 	.word	0x00002e80


	//----- nvinfo : EIATTR_EXIT_INSTR_OFFSETS
	.align		4
.L_2722:
        /*0110*/ 	.byte	0x04, 0x1c
        /*0112*/ 	.short	(.L_2724 - .L_2723)


	//   ....[0]....
.L_2723:
        /*0114*/ 	.word	0x00000160


	//   ....[1]....
        /*0118*/ 	.word	0x000026c0


	//----- nvinfo : EIATTR_MAX_THREADS
	.align		4
.L_2724:
        /*011c*/ 	.byte	0x04, 0x05
        /*011e*/ 	.short	(.L_2726 - .L_2725)
.L_2725:
        /*0120*/ 	.word	0x00000080
        /*0124*/ 	.word	0x00000001
        /*0128*/ 	.word	0x00000001


	//----- nvinfo : EIATTR_CRS_STACK_SIZE
	.align		4
.L_2726:
        /*012c*/ 	.byte	0x04, 0x1e
        /*012e*/ 	.short	(.L_2728 - .L_2727)
.L_2727:
        /*0130*/ 	.word	0x00000000


	//----- nvinfo : EIATTR_CBANK_PARAM_SIZE
	.align		4
.L_2728:
        /*0134*/ 	.byte	0x03, 0x19
        /*0136*/ 	.short	0x00e8


	//----- nvinfo : EIATTR_PARAM_CBANK
	.align		4
        /*0138*/ 	.byte	0x04, 0x0a
        /*013a*/ 	.short	(.L_2730 - .L_2729)
	.align		4
.L_2729:
        /*013c*/ 	.word	index@(.nv.constant0._ZN10layer_norm13ln_fwd_kernelINS_13Kernel_traitsI6__halfS2_fS2_fjLj4096ELj1ELj1ELj4ELj16ENS_18Kernel_traits_baseILj4096ES2_S2_fS2_fjLj128EEEEELb0ELb0ELb0ELb1EEEvNS_9FwdParamsE)
        /*0140*/ 	.short	0x0210
        /*0142*/ 	.short	0x00e8


	//----- nvinfo : EIATTR_SW_WAR
	.align		4
.L_2730:
        /*0144*/ 	.byte	0x04, 0x36
        /*0146*/ 	.short	(.L_2732 - .L_2731)
.L_2731:
        /*0148*/ 	.word	0x00000008
.L_2732:


//--------------------- .nv.info._ZN10layer_norm13ln_fwd_kernelINS_13Kernel_traitsI6__halfS2_fS2_fjLj4096ELj1ELj1ELj4ELj16ENS_18Kernel_traits_baseILj4096ES2_S2_fS2_fjLj128EEEEELb0ELb0ELb1ELb0EEEvNS_9FwdParamsE --------------------------
	.section	.nv.info._ZN10layer_norm13ln_fwd_kernelINS_13Kernel_traitsI6__halfS2_fS2_fjLj4096ELj1ELj1ELj4ELj16ENS_18Kernel_traits_baseILj4096ES2_S2_fS2_fjLj128EEEEELb0ELb0ELb1ELb0EEEvNS_9FwdParamsE,"",@"SHT_CUDA_INFO"
	.sectionflags	@""
	.align	4


	//----- nvinfo : EIATTR_CUDA_API_VERSION
	.align		4
        /*0000*/ 	.byte	0x04, 0x37
        /*0002*/ 	.short	(.L_2734 - .L_2733)
.L_2733:
        /*0004*/ 	.word	0x00000082


	//----- nvinfo : EIATTR_KPARAM_INFO
	.align		4
.L_2734:
        /*0008*/ 	.byte	0x04, 0x17
        /*000a*/ 	.short	(.L_2736 - .L_2735)
.L_2735:
        /*000c*/ 	.word	0x00000000
        /*0010*/ 	.short	0x0000
        /*0012*/ 	.short	0x0000
        /*0014*/ 	.byte	0x00, 0xf0, 0xa1, 0x03


	//----- nvinfo : EIATTR_SPARSE_MMA_MASK
	.align		4
.L_2736:
        /*0018*/ 	.byte	0x03, 0x50
        /*001a*/ 	.short	0x0000


	//----- nvinfo : EIATTR_MAXREG_COUNT
	.align		4
        /*001c*/ 	.byte	0x03, 0x1b
        /*001e*/ 	.short	0x00ff


	//----- nvinfo : EIATTR_NUM_BARRIERS
	.align		4
        /*0020*/ 	.byte	0x02, 0x4c
        /*0022*/ 	.byte	0x01
	.zero		1


	//----- nvinfo : EIATTR_MERCURY_ISA_VERSION
	.align		4
        /*0024*/ 	.byte	0x03, 0x5f
        /*0026*/ 	.short	0x0101


	//----- nvinfo : EIATTR_COOP_GROUP_MASK_REGIDS
	.align		4
        /*0028*/ 	.byte	0x04, 0x29
        /*002a*/ 	.short	(.L_2738 - .L_2737)


	//   ....[0]....
.L_2737:
        /*002c*/ 	.word	0xffffffff


	//   ....[1]....
        /*0030*/ 	.word	0xffffffff


	//   ....[2]....
        /*0034*/ 	.word	0xffffffff


	//   ....[3]....
        /*0038*/ 	.word	0xffffffff


	//   ....[4]....
        /*003c*/ 	.word	0xffffffff


	//   ....[5]....
        /*0040*/ 	.word	0xffffffff


	//   ....[6]....
        /*0044*/ 	.word	0xffffffff


	//   ....[7]....
        /*0048*/ 	.word	0xffffffff


	//   ....[8]....
        /*004c*/ 	.word	0xffffffff


	//   ....[9]....
        /*0050*/ 	.word	0xffffffff


	//   ....[10]....
        /*0054*/ 	.word	0xffffffff


	//   ....[11]....
        /*0058*/ 	.word	0xffffffff


	//   ....[12]....
        /*005c*/ 	.word	0xffffffff


	//   ....[13]....
        /*0060*/ 	.word	0xffffffff


	//   ....[14]....
        /*0064*/ 	.word	0xffffffff


	//   ....[15]....
        /*0068*/ 	.word	0xffffffff


	//   ....[16]....
        /*006c*/ 	.word	0xffffffff


	//   ....[17]....
        /*0070*/ 	.word	0xffffffff


	//   ....[18]....
        /*0074*/ 	.word	0x05000081


	//   ....[19]....
        /*0078*/ 	.word	0x05000081


	//   ....[20]....
        /*007c*/ 	.word	0x05000081


	//   ....[21]....
        /*0080*/ 	.word	0x05000081


	//   ....[22]....
        /*0084*/ 	.word	0x05000081


	//   ....[23]....
        /*0088*/ 	.word	0x05000081


	//   ....[24]....
        /*008c*/ 	.word	0x05000081


	//   ....[25]....
        /*0090*/ 	.word	0x05000081


	//   ....[26]....
        /*0094*/ 	.word	0x05000081


	//   ....[27]....
        /*0098*/ 	.word	0x05000081


	//----- nvinfo : EIATTR_COOP_GROUP_INSTR_OFFSETS
	.align		4
.L_2738:
        /*009c*/ 	.byte	0x04, 0x28
        /*009e*/ 	.short	(.L_2740 - .L_2739)


	//   ....[0]....
.L_2739:
        /*00a0*/ 	.word	0x00002560


	//   ....[1]....
        /*00a4*/ 	.word	0x00002580


	//   ....[2]....
        /*00a8*/ 	.word	0x000025a0


	//   ....[3]....
        /*00ac*/ 	.word	0x000025c0


	//   ....[4]....
        /*00b0*/ 	.word	0x000025e0


	//   ....[5]....
        /*00b4*/ 	.word	0x00002a20


	//   ....[6]....
        /*00b8*/ 	.word	0x00002a40


	//   ....[7]....
        /*00bc*/ 	.word	0x00002a60


	//   ....[8]....
        /*00c0*/ 	.word	0x00002a80


	//   ....[9]....
        /*00c4*/ 	.word	0x00002aa0


	//   ....[10]....
        /*00c8*/ 	.word	0x00002c00


	//   ....[11]....
        /*00cc*/ 	.word	0x00002c60


	//   ....[12]....
        /*00d0*/ 	.word	0x00002cc0


	//   ....[13]....
        /*00d4*/ 	.word	0x00002d40


	//   ....[14]....
        /*00d8*/ 	.word	0x00002d50


	//   ....[15]....
        /*00dc*/ 	.word	0x00002e00


	//   ....[16]....
        /*00e0*/ 	.word	0x00002e20


	//   ....[17]....
        /*00e4*/ 	.word	0x00002e60


	//   ....[18]....
        /*00e8*/ 	.word	0x00003950


	//   ....[19]....
        /*00ec*/ 	.word	0x000039c0


	//   ....[20]....
        /*00f0*/ 	.word	0x00003a30


	//   ....[21]....
        /*00f4*/ 	.word	0x00003aa0


	//   ....[22]....
        /*00f8*/ 	.word	0x00003b10


	//   ....[23]....
        /*00fc*/ 	.word	0x00003fa0


	//   ....[24]....
        /*0100*/ 	.word	0x00004010


	//   ....[25]....
        /*0104*/ 	.word	0x00004080


	//   ....[26]....
        /*0108*/ 	.word	0x000040f0


	//   ....[27]....
        /*010c*/ 	.word	0x00004160


	//----- nvinfo : EIATTR_EXIT_INSTR_OFFSETS
	.align		4
.L_2740:
        /*0110*/ 	.byte	0x04, 0x1c
        /*0112*/ 	.short	(.L_2742 - .L_2741)


	//   ....[0]....
.L_2741:
        /*0114*/ 	.word	0x000004f0


	//   ....[1]....
        /*0118*/ 	.word	0x000038f0


	//----- nvinfo : EIATTR_MAX_THREADS
	.align		4
.L_2742:
        /*011c*/ 	.byte	0x04, 0x05
        /*011e*/ 	.short	(.L_2744 - .L_2743)
.L_2743:
        /*0120*/ 	.word	0x00000080
        /*0124*/ 	.word	0x00000001
        /*0128*/ 	.word	0x00000001


	//----- nvinfo : EIATTR_CRS_STACK_SIZE
	.align		4
.L_2744:
        /*012c*/ 	.byte	0x04, 0x1e
        /*012e*/ 	.short	(.L_2746 - .L_2745)
.L_2745:
        /*0130*/ 	.word	0x00000000


	//----- nvinfo : EIATTR_CBANK_PARAM_SIZE
	.align		4
.L_2746:
        /*0134*/ 	.byte	0x03, 0x19
        /*0136*/ 	.short	0x00e8


	//----- nvinfo : EIATTR_PARAM_CBANK
	.align		4
        /*0138*/ 	.byte	0x04, 0x0a
        /*013a*/ 	.short	(.L_2748 - .L_2747)
	.align		4
.L_2747:
        /*013c*/ 	.word	index@(.nv.constant0._ZN10layer_norm13ln_fwd_kernelINS_13Kernel_traitsI6__halfS2_fS2_fjLj4096ELj1ELj1ELj4ELj16ENS_18Kernel_traits_baseILj4096ES2_S2_fS2_fjLj128EEEEELb0ELb0ELb1ELb0EEEvNS_9FwdParamsE)
        /*0140*/ 	.short	0x0210
        /*0142*/ 	.short	0x00e8


	//----- nvinfo : EIATTR_SW_WAR
	.align		4
.L_2748:
        /*0144*/ 	.byte	0x04, 0x36
        /*0146*/ 	.short	(.L_2750 - .L_2749)
.L_2749:
        /*0148*/ 	.word	0x00000008
.L_2750:


//--------------------- .nv.info._ZN10layer_norm13ln_fwd_kernelINS_13Kernel_traitsI6__halfS2_fS2_fjLj4096ELj1ELj1ELj4ELj16ENS_18Kernel_traits_baseILj4096ES2_S2_fS2_fjLj128EEEEELb0ELb0ELb1ELb1EEEvNS_9FwdParamsE --------------------------
	.section	.nv.info._ZN10layer_norm13ln_fwd_kernelINS_13Kernel_traitsI6__halfS2_fS2_fjLj4096ELj1ELj1ELj4ELj16ENS_18Kernel_traits_baseILj4096ES2_S2_fS2_fjLj128EEEEELb0ELb0ELb1ELb1EEEvNS_9FwdParamsE,"",@"SHT_CUDA_INFO"
	.sectionflags	@""
	.align	4


	//----- nvinfo : EIATTR_CUDA_API_VERSION
	.align		4
        /*0000*/ 	.byte	0x04, 0x37
        /*0002*/ 	.short	(.L_2752 - .L_2751)
.L_2751:
        /*0004*/ 	.word	0x00000082


	//----- nvinfo : EIATTR_KPARAM_INFO
	.align		4
.L_2752:
        /*0008*/ 	.byte	0x04, 0x17
        /*000a*/ 	.short	(.L_2754 - .L_2753)
.L_2753:
        /*000c*/ 	.word	0x00000000
        /*0010*/ 	.short	0x0000
        /*0012*/ 	.short	0x0000
        /*0014*/ 	.byte	0x00, 0xf0, 0xa1, 0x03


	//----- nvinfo : EIATTR_SPARSE_MMA_MASK
	.align		4
.L_2754:
        /*0018*/ 	.byte	0x03, 0x50
        /*001a*/ 	.short	0x0000


	//----- nvinfo : EIATTR_MAXREG_COUNT
	.align		4
        /*001c*/ 	.byte	0x03, 0x1b
        /*001e*/ 	.short	0x00ff


	//----- nvinfo : EIATTR_NUM_BARRIERS
	.align		4
        /*0020*/ 	.byte	0x02, 0x4c
        /*0022*/ 	.byte	0x01
	.zero		1


	//----- nvinfo : EIATTR_MERCURY_ISA_VERSION
	.align		4
        /*0024*/ 	.byte	0x03, 0x5f
        /*0026*/ 	.short	0x0101


	//----- nvinfo : EIATTR_COOP_GROUP_MASK_REGIDS
	.align		4
        /*0028*/ 	.byte	0x04, 0x29
        /*002a*/ 	.short	(.L_2756 - .L_2755)


	//   ....[0]....
.L_2755:
        /*002c*/ 	.word	0xffffffff


	//   ....[1]....
        /*0030*/ 	.word	0xffffffff


	//   ....[2]....
        /*0034*/ 	.word	0xffffffff


	//   ....[3]....
        /*0038*/ 	.word	0xffffffff


	//   ....[4]....
        /*003c*/ 	.word	0xffffffff


	//   ....[5]....
        /*0040*/ 	.word	0xffffffff


	//   ....[6]....
        /*0044*/ 	.word	0xffffffff


	//   ....[7]....
        /*0048*/ 	.word	0xffffffff


	//   ....[8]....
        /*004c*/ 	.word	0xffffffff


	//   ....[9]....
        /*0050*/ 	.word	0xffffffff


	//   ....[10]....
        /*0054*/ 	.word	0xffffffff


	//   ....[11]....
        /*0058*/ 	.word	0xffffffff


	//   ....[12]....
        /*005c*/ 	.word	0xffffffff


	//   ....[13]....
        /*0060*/ 	.word	0xffffffff


	//   ....[14]....
        /*0064*/ 	.word	0xffffffff


	//   ....[15]....
        /*0068*/ 	.word	0xffffffff


	//   ....[16]....
        /*006c*/ 	.word	0xffffffff


	//   ....[17]....
        /*0070*/ 	.word	0xffffffff


	//   ....[18]....
        /*0074*/ 	.word	0x05000073


	//   ....[19]....
        /*0078*/ 	.word	0x05000073


	//   ....[20]....
        /*007c*/ 	.word	0x05000073


	//   ....[21]....
        /*0080*/ 	.word	0x05000073


	//   ....[22]....
        /*0084*/ 	.word	0x05000073


	//   ....[23]....
        /*0088*/ 	.word	0x05000073


	//   ....[24]....
        /*008c*/ 	.word	0x05000073


	//   ....[25]....
        /*0090*/ 	.word	0x05000073


	//   ....[26]....
        /*0094*/ 	.word	0x05000073


	//   ....[27]....
        /*0098*/ 	.word	0x05000073


	//----- nvinfo : EIATTR_COOP_GROUP_INSTR_OFFSETS
	.align		4
.L_2756:
        /*009c*/ 	.byte	0x04, 0x28
        /*009e*/ 	.short	(.L_2758 - .L_2757)


	//   ....[0]....
.L_2757:
        /*00a0*/ 	.word	0x00001e00


	//   ....[1]....
        /*00a4*/ 	.word	0x00001e20


	//   ....[2]....
        /*00a8*/ 	.word	0x00001e40


	//   ....[3]....
        /*00ac*/ 	.word	0x00001e60


	//   ....[4]....
        /*00b0*/ 	.word	0x00001e80


	//   ....[5]....
        /*00b4*/ 	.word	0x000022b0


	//   ....[6]....
        /*00b8*/ 	.word	0x000022d0


	//   ....[7]....
        /*00bc*/ 	.word	0x000022f0


	//   ....[8]....
        /*00c0*/ 	.word	0x00002310


	//   ....[9]....
        /*00c4*/ 	.word	0x00002330


	//   ....[10]....
        /*00c8*/ 	.word	0x00002490


	//   ....[11]....
        /*00cc*/ 	.word	0x00002500


	//   ....[12]....
        /*00d0*/ 	.word	0x00002510


	//   ....[13]....
        /*00d4*/ 	.word	0x00002540


	//   ....[14]....
        /*00d8*/ 	.word	0x000025a0


	//   ....[15]....
        /*00dc*/ 	.word	0x000025e0


	//   ....[16]....
        /*00e0*/ 	.word	0x000026b0


	//   ....[17]....
        /*00e4*/ 	.word	0x000026e0


	//   ....[18]....
        /*00e8*/ 	.word	0x00003230


	//   ....[19]....
        /*00ec*/ 	.word	0x000032a0


	//   ....[20]....
        /*00f0*/ 	.word	0x00003310


	//   ....[21]....
        /*00f4*/ 	.word	0x00003380


	//   ....[22]....
        /*00f8*/ 	.word	0x000033f0


	//   ....[23]....
        /*00fc*/ 	.word	0x00003870


	//   ....[24]....
        /*0100*/ 	.word	0x000038e0


	//   ....[25]....
        /*0104*/ 	.word	0x00003950


	//   ....[26]....
        /*0108*/ 	.word	0x000039c0


	//   ....[27]....
        /*010c*/ 	.word	0x00003a30


	//----- nvinfo : EIATTR_EXIT_INSTR_OFFSETS
	.align		4
.L_2758:
        /*0110*/ 	.byte	0x04, 0x1c
        /*0112*/ 	.short	(.L_2760 - .L_2759)


	//   ....[0]....
.L_2759:
        /*0114*/ 	.word	0x00000160


	//   ....[1]....
        /*0118*/ 	.word	0x000031d0


	//----- nvinfo : EIATTR_MAX_THREADS
	.align		4
.L_2760:
        /*011c*/ 	.byte	0x04, 0x05
        /*011e*/ 	.short	(.L_2762 - .L_2761)
.L_2761:
        /*0120*/ 	.word	0x00000080
        /*0124*/ 	.word	0x00000001
        /*0128*/ 	.word	0x00000001


	//----- nvinfo : EIATTR_CRS_STACK_SIZE
	.align		4
.L_2762:
        /*012c*/ 	.byte	0x04, 0x1e
        /*012e*/ 	.short	(.L_2764 - .L_2763)
.L_2763:
        /*0130*/ 	.word	0x00000000


	//----- nvinfo : EIATTR_CBANK_PARAM_SIZE
	.align		4
.L_2764:
        /*0134*/ 	.byte	0x03, 0x19
        /*0136*/ 	.short	0x00e8


	//----- nvinfo : EIATTR_PARAM_CBANK
	.align		4
        /*0138*/ 	.byte	0x04, 0x0a
        /*013a*/ 	.short	(.L_2766 - .L_2765)
	.align		4
.L_2765:
        /*013c*/ 	.word	index@(.nv.constant0._ZN10layer_norm13ln_fwd_kernelINS_13Kernel_traitsI6__halfS2_fS2_fjLj4096ELj1ELj1ELj4ELj16ENS_18Kernel_traits_baseILj4096ES2_S2_fS2_fjLj128EEEEELb0ELb0ELb1ELb1EEEvNS_9FwdParamsE)
        /*0140*/ 	.short	0x0210
        /*0142*/ 	.short	0x00e8


	//----- nvinfo : EIATTR_SW_WAR
	.align		4
.L_2766:
        /*0144*/ 	.byte	0x04, 0x36
        /*0146*/ 	.short	(.L_2768 - .L_2767)
.L_2767:
        /*0148*/ 	.word	0x00000008
.L_2768:


//--------------------- .nv.info._ZN10layer_norm13ln_fwd_kernelINS_13Kernel_traitsI6__halfS2_fS2_fjLj4096ELj1ELj1ELj4ELj16ENS_18Kernel_traits_baseILj4096ES2_S2_fS2_fjLj128EEEEELb0ELb1ELb0ELb0EEEvNS_9FwdParamsE --------------------------
	.section	.nv.info._ZN10layer_norm13ln_fwd_kernelINS_13Kernel_traitsI6__halfS2_fS2_fjLj4096ELj1ELj1ELj4ELj16ENS_18Kernel_traits_baseILj4096ES2_S2_fS2_fjLj128EEEEELb0ELb1ELb0ELb0EEEvNS_9FwdParamsE,"",@"SHT_CUDA_INFO"
	.sectionflags	@""
	.align	4


	//----- nvinfo : EIATTR_CUDA_API_VERSION
	.align		4
        /*0000*/ 	.byte	0x04, 0x37
        /*0002*/ 	.short	(.L_2770 - .L_2769)
.L_2769:
        /*0004*/ 	.word	0x00000082


	//----- nvinfo : EIATTR_KPARAM_INFO
	.align		4
.L_2770:
        /*0008*/ 	.byte	0x04, 0x17
        /*000a*/ 	.short	(.L_2772 - .L_2771)
.L_2771:
        /*000c*/ 	.word	0x00000000
        /*0010*/ 	.short	0x0000
        /*0012*/ 	.short	0x0000
        /*0014*/ 	.byte	0x00, 0xf0, 0xa1, 0x03


	//----- nvinfo : EIATTR_SPARSE_MMA_MASK
	.align		4
.L_2772:
        /*0018*/ 	.byte	0x03, 0x50
        /*001a*/ 	.short	0x0000


	//----- nvinfo : EIATTR_MAXREG_COUNT
	.align		4
        /*001c*/ 	.byte	0x03, 0x1b
        /*001e*/ 	.short	0x00ff


	//----- nvinfo : EIATTR_NUM_BARRIERS
	.align		4
        /*0020*/ 	.byte	0x02, 0x4c
        /*0022*/ 	.byte	0x01
	.zero		1


	//----- nvinfo : EIATTR_MERCURY_ISA_VERSION
	.align		4
        /*0024*/ 	.byte	0x03, 0x5f
        /*0026*/ 	.short	0x0101


	//----- nvinfo : EIATTR_COOP_GROUP_MASK_REGIDS
	.align		4
        /*0028*/ 	.byte	0x04, 0x29
        /*002a*/ 	.short	(.L_2774 - .L_2773)


	//   ....[0]....
.L_2773:
        /*002c*/ 	.word	0xffffffff


	//   ....[1]....
        /*0030*/ 	.word	0xffffffff


	//   ....[2]....
        /*0034*/ 	.word	0xffffffff


	//   ....[3]....
        /*0038*/ 	.word	0xffffffff


	//   ....[4]....
        /*003c*/ 	.word	0xffffffff


	//   ....[5]....
        /*0040*/ 	.word	0xffffffff


	//   ....[6]....
        /*0044*/ 	.word	0xffffffff


	//   ....[7]....
        /*0048*/ 	.word	0xffffffff


	//   ....[8]....
        /*004c*/ 	.word	0xffffffff


	//   ....[9]....
        /*0050*/ 	.word	0xffffffff


	//   ....[10]....
        /*0054*/ 	.word	0xffffffff


	//   ....[11]....
        /*0058*/ 	.word	0xffffffff


	//   ....[12]....
        /*005c*/ 	.word	0xffffffff


	//   ....[13]....
        /*0060*/ 	.word	0xffffffff


	//   ....[14]....
        /*0064*/ 	.word	0xffffffff


	//   ....[15]....
        /*0068*/ 	.word	0xffffffff


	//   ....[16]....
        /*006c*/ 	.word	0xffffffff


	//   ....[17]....
        /*0070*/ 	.word	0xffffffff


	//   ....[18]....
        /*0074*/ 	.word	0x05000099


	//   ....[19]....
        /*0078*/ 	.word	0x05000099


	//   ....[20]....
        /*007c*/ 	.word	0x05000099


	//   ....[21]....
        /*0080*/ 	.word	0x05000099


	//   ....[22]....
        /*0084*/ 	.word	0x05000099


	//   ....[23]....
        /*0088*/ 	.word	0x05000099


	//   ....[24]....
        /*008c*/ 	.word	0x05000099


	//   ....[25]....
        /*0090*/ 	.word	0x05000099


	//   ....[26]....
        /*0094*/ 	.word	0x05000099


	//   ....[27]....
        /*0098*/ 	.word	0x05000099


	//----- nvinfo : EIATTR_COOP_GROUP_INSTR_OFFSETS
	.align		4
.L_2774:
        /*009c*/ 	.byte	0x04, 0x28
        /*009e*/ 	.short	(.L_2776 - .L_2775)


	//   ....[0]....
.L_2775:
        /*00a0*/ 	.word	0x00001e30


	//   ....[1]....
        /*00a4*/ 	.word	0x00001e50


	//   ....[2]....
        /*00a8*/ 	.word	0x00001e70


	//   ....[3]....
        /*00ac*/ 	.word	0x00001e90


	//   ....[4]....
        /*00b0*/ 	.word	0x00001eb0


	//   ....[5]....
        /*00b4*/ 	.word	0x000022f0


	//   ....[6]....
        /*00b8*/ 	.word	0x00002310


	//   ....[7]....
        /*00bc*/ 	.word	0x00002330


	//   ....[8]....
        /*00c0*/ 	.word	0x00002350


	//   ....[9]....
        /*00c4*/ 	.word	0x00002370


	//   ....[10]....
        /*00c8*/ 	.word	0x00002520


	//   ....[11]....
        /*00cc*/ 	.word	0x00002570


	//   ....[12]....
        /*00d0*/ 	.word	0x00002580


	//   ....[13]....
        /*00d4*/ 	.word	0x000025d0


	//   ....[14]....
        /*00d8*/ 	.word	0x00002610


	//   ....[15]....
        /*00dc*/ 	.word	0x00002640


	//   ....[16]....
        /*00e0*/ 	.word	0x00002740


	//   ....[17]....
        /*00e4*/ 	.word	0x00002760


	//   ....[18]....
        /*00e8*/ 	.word	0x00003180


	//   ....[19]....
        /*00ec*/ 	.word	0x000031f0


	//   ....[20]....
        /*00f0*/ 	.word	0x00003260


	//   ....[21]....
        /*00f4*/ 	.word	0x000032d0


	//   ....[22]....
        /*00f8*/ 	.word	0x00003340


	//   ....[23]....
        /*00fc*/ 	.word	0x000037c0


	//   ....[24]....
        /*0100*/ 	.word	0x00003830


	//   ....[25]....
        /*0104*/ 	.word	0x000038a0


	//   ....[26]....
        /*0108*/ 	.word	0x00003910


	//   ....[27]....
        /*010c*/ 	.word	0x00003980


	//----- nvinfo : EIATTR_EXIT_INSTR_OFFSETS
	.align		4
.L_2776:
        /*0110*/ 	.byte	0x04, 0x1c
        /*0112*/ 	.short	(.L_2778 - .L_2777)


	//   ....[0]....
.L_2777:
        /*0114*/ 	.word	0x000005e0


	//   ....[1]....
        /*0118*/ 	.word	0x00003120


	//----- nvinfo : EIATTR_MAX_THREADS
	.align		4
.L_2778:
        /*011c*/ 	.byte	0x04, 0x05
        /*011e*/ 	.short	(.L_2780 - .L_2779)
.L_2779:
        /*0120*/ 	.word	0x00000080
        /*0124*/ 	.word	0x00000001
        /*0128*/ 	.word	0x00000001


	//----- nvinfo : EIATTR_CRS_STACK_SIZE
	.align		4
.L_2780:
        /*012c*/ 	.byte	0x04, 0x1e
        /*012e*/ 	.short	(.L_2782 - .L_2781)
.L_2781:
        /*0130*/ 	.word	0x00000000


	//----- nvinfo : EIATTR_CBANK_PARAM_SIZE
	.align		4
.L_2782:
        /*0134*/ 	.byte	0x03, 0x19
        /*0136*/ 	.short	0x00e8


	//----- nvinfo : EIATTR_PARAM_CBANK
	.align		4
        /*0138*/ 	.byte	0x04, 0x0a
        /*013a*/ 	.short	(.L_2784 - .L_2783)
	.align		4
.L_2783:
        /*013c*/ 	.word	index@(.nv.constant0._ZN10layer_norm13ln_fwd_kernelINS_13Kernel_traitsI6__halfS2_fS2_fjLj4096ELj1ELj1ELj4ELj16ENS_18Kernel_traits_baseILj4096ES2_S2_fS2_fjLj128EEEEELb0ELb1ELb0ELb0EEEvNS_9FwdParamsE)
        /*0140*/ 	.short	0x0210
        /*0142*/ 	.short	0x00e8


	//----- nvinfo : EIATTR_SW_WAR
	.align		4
.L_2784:
        /*0144*/ 	.byte	0x04, 0x36
        /*0146*/ 	.short	(.L_2786 - .L_2785)
.L_2785:
        /*0148*/ 	.word	0x00000008
.L_2786:


//--------------------- .nv.info._ZN10layer_norm13ln_fwd_kernelINS_13Kernel_traitsI6__halfS2_fS2_fjLj4096ELj1ELj1ELj4ELj16ENS_18Kernel_traits_baseILj4096ES2_S2_fS2_fjLj128EEEEELb0ELb1ELb0ELb1EEEvNS_9FwdParamsE --------------------------
	.section	.nv.info._ZN10layer_norm13ln_fwd_kernelINS_13Kernel_traitsI6__halfS2_fS2_fjLj4096ELj1ELj1ELj4ELj16ENS_18Kernel_traits_baseILj4096ES2_S2_fS2_fjLj128EEEEELb0ELb1ELb0ELb1EEEvNS_9FwdParamsE,"",@"SHT_CUDA_INFO"
	.sectionflags	@""
	.align	4


	//----- nvinfo : EIATTR_CUDA_API_VERSION
	.align		4
        /*0000*/ 	.byte	0x04, 0x37
        /*0002*/ 	.short	(.L_2788 - .L_2787)
.L_2787:
        /*0004*/ 	.word	0x00000082


	//----- nvinfo : EIATTR_KPARAM_INFO
	.align		4
.L_2788:
        /*0008*/ 	.byte	0x04, 0x17
        /*000a*/ 	.short	(.L_2790 - .L_2789)
.L_2789:
        /*000c*/ 	.word	0x00000000
        /*0010*/ 	.short	0x0000
        /*0012*/ 	.short	0x0000
        /*0014*/ 	.byte	0x00, 0xf0, 0xa1, 0x03


	//----- nvinfo : EIATTR_SPARSE_MMA_MASK
	.align		4
.L_2790:
        /*0018*/ 	.byte	0x03, 0x50
        /*001a*/ 	.short	0x0000


	//----- nvinfo : EIATTR_MAXREG_COUNT
	.align		4
        /*001c*/ 	.byte	0x03, 0x1b
        /*001e*/ 	.short	0x00ff


	//----- nvinfo : EIATTR_NUM_BARRIERS
	.align		4
        /*0020*/ 	.byte	0x02, 0x4c
        /*0022*/ 	.byte	0x01
	.zero		1


	//----- nvinfo : EIATTR_MERCURY_ISA_VERSION
	.align		4
        /*0024*/ 	.byte	0x03, 0x5f
        /*0026*/ 	.short	0x0101


	//----- nvinfo : EIATTR_COOP_GROUP_MASK_REGIDS
	.align		4
        /*0028*/ 	.byte	0x04, 0x29
        /*002a*/ 	.short	(.L_2792 - .L_2791)


	//   ....[0]....
.L_2791:
        /*002c*/ 	.word	0xffffffff


	//   ....[1]....
        /*0030*/ 	.word	0xffffffff


	//   ....[2]....
        /*0034*/ 	.word	0xffffffff


	//   ....[3]....
        /*0038*/ 	.word	0xffffffff


	//   ....[4]....
        /*003c*/ 	.word	0xffffffff


	//   ....[5]....
        /*0040*/ 	.word	0xffffffff


	//   ....[6]....
        /*0044*/ 	.word	0xffffffff


	//   ....[7]....
        /*0048*/ 	.word	0xffffffff


	//   ....[8]....
        /*004c*/ 	.word	0xffffffff


	//   ....[9]....
        /*0050*/ 	.word	0xffffffff


	//   ....[10]....
        /*0054*/ 	.word	0xffffffff


	//   ....[11]....
        /*0058*/ 	.word	0xffffffff


	//   ....[12]....
        /*005c*/ 	.word	0xffffffff


	//   ....[13]....
        /*0060*/ 	.word	0xffffffff


	//   ....[14]....
        /*0064*/ 	.word	0xffffffff


	//   ....[15]....
        /*0068*/ 	.word	0xffffffff


	//   ....[16]....
        /*006c*/ 	.word	0xffffffff


	//   ....[17]....
        /*0070*/ 	.word	0xffffffff


	//   ....[18]....
        /*0074*/ 	.word	0x05000091


	//   ....[19]....
        /*0078*/ 	.word	0x05000091


	//   ....[20]....
        /*007c*/ 	.word	0x05000091


	//   ....[21]....
        /*0080*/ 	.word	0x05000091


	//   ....[22]....
        /*0084*/ 	.word	0x05000091


	//   ....[23]....
        /*0088*/ 	.word	0x05000091


	//   ....[24]....
        /*008c*/ 	.word	0x05000091


	//   ....[25]....
        /*0090*/ 	.word	0x05000091


	//   ....[26]....
        /*0094*/ 	.word	0x05000091


	//   ....[27]....
        /*0098*/ 	.word	0x05000091


	//----- nvinfo : EIATTR_COOP_GROUP_INSTR_OFFSETS
	.align		4
.L_2792:
        /*009c*/ 	.byte	0x04, 0x28
        /*009e*/ 	.short	(.L_2794 - .L_2793)


	//   ....[0]....
.L_2793:
        /*00a0*/ 	.word	0x00001990


	//   ....[1]....
        /*00a4*/ 	.word	0x000019b0


	//   ....[2]....
        /*00a8*/ 	.word	0x000019d0


	//   ....[3]....
        /*00ac*/ 	.word	0x000019f0


	//   ....[4]....
        /*00b0*/ 	.word	0x00001a10


	//   ....[5]....
        /*00b4*/ 	.word	0x00001e40


	//   ....[6]....
        /*00b8*/ 	.word	0x00001e60


	//   ....[7]....
        /*00bc*/ 	.word	0x00001e80


	//   ....[8]....
        /*00c0*/ 	.word	0x00001ea0


	//   ....[9]....
        /*00c4*/ 	.word	0x00001ec0


	//   ....[10]....
        /*00c8*/ 	.word	0x00002020


	//   ....[11]....
        /*00cc*/ 	.word	0x00002070


	//   ....[12]....
        /*00d0*/ 	.word	0x000020b0


	//   ....[13]....
        /*00d4*/ 	.word	0x000020d0


	//   ....[14]....
        /*00d8*/ 	.word	0x00002150


	//   ....[15]....
        /*00dc*/ 	.word	0x00002190


	//   ....[16]....
        /*00e0*/ 	.word	0x00002210


	//   ....[17]....
        /*00e4*/ 	.word	0x00002260


	//   ....[18]....
        /*00e8*/ 	.word	0x00002b80


	//   ....[19]....
        /*00ec*/ 	.word	0x00002bf0


	//   ....[20]....
        /*00f0*/ 	.word	0x00002c60


	//   ....[21]....
        /*00f4*/ 	.word	0x00002cd0


	//   ....[22]....
        /*00f8*/ 	.word	0x00002d40


	//   ....[23]....
        /*00fc*/ 	.word	0x000031c0


	//   ....[24]....
        /*0100*/ 	.word	0x00003230


	//   ....[25]....
        /*0104*/ 	.word	0x000032a0


	//   ....[26]....
        /*0108*/ 	.word	0x00003310


	//   ....[27]....
        /*010c*/ 	.word	0x00003380


	//----- nvinfo : EIATTR_EXIT_INSTR_OFFSETS
	.align		4
.L_2794:
        /*0110*/ 	.byte	0x04, 0x1c
        /*0112*/ 	.short	(.L_2796 - .L_2795)


	//   ....[0]....
.L_2795:
        /*0114*/ 	.word	0x000001a0


	//   ....[1]....
        /*0118*/ 	.word	0x00002b20


	//----- nvinfo : EIATTR_MAX_THREADS
	.align		4
.L_2796:
        /*011c*/ 	.byte	0x04, 0x05
        /*011e*/ 	.short	(.L_2798 - .L_2797)
.L_2797:
        /*0120*/ 	.word	0x00000080
        /*0124*/ 	.word	0x00000001
        /*0128*/ 	.word	0x00000001


	//----- nvinfo : EIATTR_CRS_STACK_SIZE
	.align		4
.L_2798:
        /*012c*/ 	.byte	0x04, 0x1e
        /*012e*/ 	.short	(.L_2800 - .L_2799)
.L_2799:
        /*0130*/ 	.word	0x00000000


	//----- nvinfo : EIATTR_CBANK_PARAM_SIZE
	.align		4
.L_2800:
        /*0134*/ 	.byte	0x03, 0x19
        /*0136*/ 	.short	0x00e8


	//----- nvinfo : EIATTR_PARAM_CBANK
	.align		4
        /*0138*/ 	.byte	0x04, 0x0a
        /*013a*/ 	.short	(.L_2802 - .L_2801)
	.align		4
.L_2801:
        /*013c*/ 	.word	index@(.nv.constant0._ZN10layer_norm13ln_fwd_kernelINS_13Kernel_traitsI6__halfS2_fS2_fjLj4096ELj1ELj1ELj4ELj16ENS_18Kernel_traits_baseILj4096ES2_S2_fS2_fjLj128EEEEELb0ELb1ELb0ELb1EEEvNS_9FwdParamsE)
        /*0140*/ 	.short	0x0210
        /*0142*/ 	.short	0x00e8


	//----- nvinfo : EIATTR_SW_WAR
	.align		4
.L_2802:
        /*0144*/ 	.byte	0x04, 0x36
        /*0146*/ 	.short	(.L_2804 - .L_2803)
.L_2803:
        /*0148*/ 	.word	0x00000008
.L_2804:


//--------------------- .nv.info._ZN10layer_norm13ln_fwd_kernelINS_13Kernel_traitsI6__halfS2_fS2_fjLj4096ELj1ELj1ELj4ELj16ENS_18Kernel_traits_baseILj4096ES2_S2_fS2_fjLj128EEEEELb0ELb1ELb1ELb0EEEvNS_9FwdParamsE --------------------------
	.section	.nv.info._ZN10layer_norm13ln_fwd_kernelINS_13Kernel_traitsI6__halfS2_fS2_fjLj4096ELj1ELj1ELj4ELj16ENS_18Kernel_traits_baseILj4096ES2_S2_fS2_fjLj128EEEEELb0ELb1ELb1ELb0EEEvNS_9FwdParamsE,"",@"SHT_CUDA_INFO"
	.sectionflags	@""
	.align	4


	//----- nvinfo : EIATTR_CUDA_API_VERSION
	.align		4
        /*0000*/ 	.byte	0x04, 0x37
        /*0002*/ 	.short	(.L_2806 - .L_2805)
.L_2805:
        /*0004*/ 	.word	0x00000082


	//----- nvinfo : EIATTR_KPARAM_INFO
	.align		4
.L_2806:
        /*0008*/ 	.byte	0x04, 0x17
        /*000a*/ 	.short	(.L_2808 - .L_2807)
.L_2807:
        /*000c*/ 	.word	0x00000000
        /*0010*/ 	.short	0x0000
        /*0012*/ 	.short	0x0000
        /*0014*/ 	.byte	0x00, 0xf0, 0xa1, 0x03


	//----- nvinfo : EIATTR_SPARSE_MMA_MASK
	.align		4
.L_2808:
        /*0018*/ 	.byte	0x03, 0x50
        /*001a*/ 	.short	0x0000


	//----- nvinfo : EIATTR_MAXREG_COUNT
	.align		4
        /*001c*/ 	.byte	0x03, 0x1b
        /*001e*/ 	.short	0x00ff


	//----- nvinfo : EIATTR_NUM_BARRIERS
	.align		4
        /*0020*/ 	.byte	0x02, 0x4c
        /*0022*/ 	.byte	0x01
	.zero		1


	//----- nvinfo : EIATTR_MERCURY_ISA_VERSION
	.align		4
        /*0024*/ 	.byte	0x03, 0x5f
        /*0026*/ 	.short	0x0101


	//----- nvinfo : EIATTR_COOP_GROUP_MASK_REGIDS
	.align		4
        /*0028*/ 	.byte	0x04, 0x29
        /*002a*/ 	.short	(.L_2810 - .L_2809)


	//   ....[0]....
.L_2809:
        /*002c*/ 	.word	0xffffffff


	//   ....[1]....
        /*0030*/ 	.word	0xffffffff


	//   ....[2]....
        /*0034*/ 	.word	0xffffffff


	//   ....[3]....
        /*0038*/ 	.word	0xffffffff


	//   ....[4]....
        /*003c*/ 	.word	0xffffffff


	//   ....[5]....
        /*0040*/ 	.word	0xffffffff


	//   ....[6]....
        /*0044*/ 	.word	0xffffffff


	//   ....[7]....
        /*0048*/ 	.word	0xffffffff


	//   ....[8]....
        /*004c*/ 	.word	0xffffffff


	//   ....[9]....
        /*0050*/ 	.word	0xffffffff


	//   ....[10]....
        /*0054*/ 	.word	0xffffffff


	//   ....[11]....
        /*0058*/ 	.word	0xffffffff


	//   ....[12]....
        /*005c*/ 	.word	0xffffffff


	//   ....[13]....
        /*0060*/ 	.word	0xffffffff


	//   ....[14]....
        /*0064*/ 	.word	0xffffffff


	//   ....[15]....
        /*0068*/ 	.word	0xffffffff


	//   ....[16]....
        /*006c*/ 	.word	0xffffffff


	//   ....[17]....
        /*0070*/ 	.word	0xffffffff


	//   ....[18]....
        /*0074*/ 	.word	0x0500009c


	//   ....[19]....
        /*0078*/ 	.word	0x0500009c


	//   ....[20]....
        /*007c*/ 	.word	0x0500009c


	//   ....[21]....
        /*0080*/ 	.word	0x0500009c


	//   ....[22]....
        /*0084*/ 	.word	0x0500009c


	//   ....[23]....
        /*0088*/ 	.word	0x0500009c


	//   ....[24]....
        /*008c*/ 	.word	0x0500009c


	//   ....[25]....
        /*0090*/ 	.word	0x0500009c


	//   ....[26]....
        /*0094*/ 	.word	0x0500009c


	//   ....[27]....
        /*0098*/ 	.word	0x0500009c


	//----- nvinfo : EIATTR_COOP_GROUP_INSTR_OFFSETS
	.align		4
.L_2810:
        /*009c*/ 	.byte	0x04, 0x28
        /*009e*/ 	.short	(.L_2812 - .L_2811)


	//   ....[0]....
.L_2811:
        /*00a0*/ 	.word	0x00002a50


	//   ....[1]....
        /*00a4*/ 	.word	0x00002a70


	//   ....[2]....
        /*00a8*/ 	.word	0x00002a90


	//   ....[3]....
        /*00ac*/ 	.word	0x00002ab0


	//   ....[4]....
        /*00b0*/ 	.word	0x00002ad0


	//   ....[5]....
        /*00b4*/ 	.word	0x00002f10


	//   ....[6]....
        /*00b8*/ 	.word	0x00002f30


	//   ....[7]....
        /*00bc*/ 	.word	0x00002f50


	//   ....[8]....
        /*00c0*/ 	.word	0x00002f70


	//   ....[9]....
        /*00c4*/ 	.word	0x00002f90


	//   ....[10]....
        /*00c8*/ 	.word	0x000030f0


	//   ....[11]....
        /*00cc*/ 	.word	0x00003180


	//   ....[12]....
        /*00d0*/ 	.word	0x000031a0


	//   ....[13]....
        /*00d4*/ 	.word	0x000031b0


	//   ....[14]....
        /*00d8*/ 	.word	0x00003270


	//   ....[15]....
        /*00dc*/ 	.word	0x000032a0


	//   ....[16]....
        /*00e0*/ 	.word	0x00003350


	//   ....[17]....
        /*00e4*/ 	.word	0x00003370


	//   ....[18]....
        /*00e8*/ 	.word	0x00003e50


	//   ....[19]....
        /*00ec*/ 	.word	0x00003ec0


	//   ....[20]....
        /*00f0*/ 	.word	0x00003f30


	//   ....[21]....
        /*00f4*/ 	.word	0x00003fa0


	//   ....[22]....
        /*00f8*/ 	.word	0x00004010


	//   ....[23]....
        /*00fc*/ 	.word	0x000044b0


	//   ....[24]....
        /*0100*/ 	.word	0x00004520


	//   ....[25]....
        /*0104*/ 	.word	0x00004590


	//   ....[26]....
        /*0108*/ 	.word	0x00004600


	//   ....[27]....
        /*010c*/ 	.word	0x00004670


	//----- nvinfo : EIATTR_EXIT_INSTR_OFFSETS
	.align		4
.L_2812:
        /*0110*/ 	.byte	0x04, 0x1c
        /*0112*/ 	.short	(.L_2814 - .L_2813)


	//   ....[0]....
.L_2813:
        /*0114*/ 	.word	0x000005f0


	//   ....[1]....
        /*0118*/ 	.word	0x00003df0


	//----- nvinfo : EIATTR_MAX_THREADS
	.align		4
.L_2814:
        /*011c*/ 	.byte	0x04, 0x05
        /*011e*/ 	.short	(.L_2816 - .L_2815)
.L_2815:
        /*0120*/ 	.word	0x00000080
        /*0124*/ 	.word	0x00000001
        /*0128*/ 	.word	0x00000001


	//----- nvinfo : EIATTR_CRS_STACK_SIZE
	.align		4
.L_2816:
        /*012c*/ 	.byte	0x04, 0x1e
        /*012e*/ 	.short	(.L_2818 - .L_2817)
.L_2817:
        /*0130*/ 	.word	0x00000000


	//----- nvinfo : EIATTR_CBANK_PARAM_SIZE
	.align		4
.L_2818:
        /*0134*/ 	.byte	0x03, 0x19
        /*0136*/ 	.short	0x00e8


	//----- nvinfo : EIATTR_PARAM_CBANK
	.align		4
        /*0138*/ 	.byte	0x04, 0x0a
        /*013a*/ 	.short	(.L_2820 - .L_2819)
	.align		4
.L_2819:
        /*013c*/ 	.word	index@(.nv.constant0._ZN10layer_norm13ln_fwd_kernelINS_13Kernel_traitsI6__halfS2_fS2_fjLj4096ELj1ELj1ELj4ELj16ENS_18Kernel_traits_baseILj4096ES2_S2_fS2_fjLj128EEEEELb0ELb1ELb1ELb0EEEvNS_9FwdParamsE)
        /*0140*/ 	.short	0x0210
        /*0142*/ 	.short	0x00e8


	//----- nvinfo : EIATTR_SW_WAR
	.align		4
.L_2820:
        /*0144*/ 	.byte	0x04, 0x36
        /*0146*/ 	.short	(.L_2822 - .L_2821)
.L_2821:
        /*0148*/ 	.word	0x00000008
.L_2822:


//--------------------- .nv.info._ZN10layer_norm13ln_fwd_kernelINS_13Kernel_traitsI6__halfS2_fS2_fjLj4096ELj1ELj1ELj4ELj16ENS_18Kernel_traits_baseILj4096ES2_S2_fS2_fjLj128EEEEELb0ELb1ELb1ELb1EEEvNS_9FwdParamsE --------------------------
	.section	.nv.info._ZN10layer_norm13ln_fwd_kernelINS_13Kernel_traitsI6__halfS2_fS2_fjLj4096ELj1ELj1ELj4ELj16ENS_18Kernel_traits_baseILj4096ES2_S2_fS2_fjLj128EEEEELb0ELb1ELb1ELb1EEEvNS_9FwdParamsE,"",@"SHT_CUDA_INFO"
	.sectionflags	@""
	.align	4


	//----- nvinfo : EIATTR_CUDA_API_VERSION
	.align		4
        /*0000*/ 	.byte	0x04, 0x37
        /*0002*/ 	.short	(.L_2824 - .L_2823)
.L_2823:
        /*0004*/ 	.word	0x00000082


	//----- nvinfo : EIATTR_KPARAM_INFO
	.align		4
.L_2824:
        /*0008*/ 	.byte	0x04, 0x17
        /*000a*/ 	.short	(.L_2826 - .L_2825)
.L_2825:
        /*000c*/ 	.word	0x00000000
        /*0010*/ 	.short	0x0000
        /*0012*/ 	.short	0x0000
        /*0014*/ 	.byte	0x00, 0xf0, 0xa1, 0x03


	//----- nvinfo : EIATTR_SPARSE_MMA_MASK
	.align		4
.L_2826:
        /*0018*/ 	.byte	0x03, 0x50
        /*001a*/ 	.short	0x0000


	//----- nvinfo : EIATTR_MAXREG_COUNT
	.align		4
        /*001c*/ 	.byte	0x03, 0x1b
        /*001e*/ 	.short	0x00ff


	//----- nvinfo : EIATTR_NUM_BARRIERS
	.align		4
        /*0020*/ 	.byte	0x02, 0x4c
        /*0022*/ 	.byte	0x01
	.zero		1


	//----- nvinfo : EIATTR_MERCURY_ISA_VERSION
	.align		4
        /*0024*/ 	.byte	0x03, 0x5f
        /*0026*/ 	.short	0x0101


	//----- nvinfo : EIATTR_COOP_GROUP_MASK_REGIDS
	.align		4
        /*0028*/ 	.byte	0x04, 0x29
        /*002a*/ 	.short	(.L_2828 - .L_2827)


	//   ....[0]....
.L_2827:
        /*002c*/ 	.word	0xffffffff


	//   ....[1]....
        /*0030*/ 	.word	0xffffffff


	//   ....[2]....
        /*0034*/ 	.word	0xffffffff


	//   ....[3]....
        /*0038*/ 	.word	0xffffffff


	//   ....[4]....
        /*003c*/ 	.word	0xffffffff


	//   ....[5]....
        /*0040*/ 	.word	0xffffffff


	//   ....[6]....
        /*0044*/ 	.word	0xffffffff


	//   ....[7]....
        /*0048*/ 	.word	0xffffffff


	//   ....[8]....
        /*004c*/ 	.word	0xffffffff


	//   ....[9]....
        /*0050*/ 	.word	0xffffffff


	//   ....[10]....
        /*0054*/ 	.word	0xffffffff


	//   ....[11]....
        /*0058*/ 	.word	0xffffffff


	//   ....[12]....
        /*005c*/ 	.word	0xffffffff


	//   ....[13]....
        /*0060*/ 	.word	0xffffffff


	//   ....[14]....
        /*0064*/ 	.word	0xffffffff


	//   ....[15]....
        /*0068*/ 	.word	0xffffffff


	//   ....[16]....
        /*006c*/ 	.word	0xffffffff


	//   ....[17]....
        /*0070*/ 	.word	0xffffffff


	//   ....[18]....
        /*0074*/ 	.word	0x0500009c


	//   ....[19]....
        /*0078*/ 	.word	0x0500009c


	//   ....[20]....
        /*007c*/ 	.word	0x0500009c


	//   ....[21]....
        /*0080*/ 	.word	0x0500009c


	//   ....[22]....
        /*0084*/ 	.word	0x0500009c


	//   ....[23]....
        /*0088*/ 	.word	0x0500009c


	//   ....[24]....
        /*008c*/ 	.word	0x0500009c


	//   ....[25]....
        /*0090*/ 	.word	0x0500009c


	//   ....[26]....
        /*0094*/ 	.word	0x0500009c


	//   ....[27]....
        /*0098*/ 	.word	0x0500009c


	//----- nvinfo : EIATTR_COOP_GROUP_INSTR_OFFSETS
	.align		4
.L_2828:
        /*009c*/ 	.byte	0x04, 0x28
        /*009e*/ 	.short	(.L_2830 - .L_2829)


	//   ....[0]....
.L_2829:
        /*00a0*/ 	.word	0x00002400


	//   ....[1]....
        /*00a4*/ 	.word	0x00002420


	//   ....[2]....
        /*00a8*/ 	.word	0x00002440


	//   ....[3]....
        /*00ac*/ 	.word	0x00002460


	//   ....[4]....
        /*00b0*/ 	.word	0x00002480


	//   ....[5]....
        /*00b4*/ 	.word	0x000028b0


	//   ....[6]....
        /*00b8*/ 	.word	0x000028d0


	//   ....[7]....
        /*00bc*/ 	.word	0x000028f0


	//   ....[8]....
        /*00c0*/ 	.word	0x00002910


	//   ....[9]....
        /*00c4*/ 	.word	0x00002930


	//   ....[10]....
        /*00c8*/ 	.word	0x00002a60


	//   ....[11]....
        /*00cc*/ 	.word	0x00002b00


	//   ....[12]....
        /*00d0*/ 	.word	0x00002b10


	//   ....[13]....
        /*00d4*/ 	.word	0x00002b20


	//   ....[14]....
        /*00d8*/ 	.word	0x00002bb0


	//   ....[15]....
        /*00dc*/ 	.word	0x00002c00


	//   ....[16]....
        /*00e0*/ 	.word	0x00002cc0


	//   ....[17]....
        /*00e4*/ 	.word	0x00002cd0


	//   ....[18]....
        /*00e8*/ 	.word	0x000036a0


	//   ....[19]....
        /*00ec*/ 	.word	0x00003710


	//   ....[20]....
        /*00f0*/ 	.word	0x00003780


	//   ....[21]....
        /*00f4*/ 	.word	0x000037f0


	//   ....[22]....
        /*00f8*/ 	.word	0x00003860


	//   ....[23]....
        /*00fc*/ 	.word	0x00003ce0


	//   ....[24]....
        /*0100*/ 	.word	0x00003d50


	//   ....[25]....
        /*0104*/ 	.word	0x00003dc0


	//   ....[26]....
        /*0108*/ 	.word	0x00003e30


	//   ....[27]....
        /*010c*/ 	.word	0x00003ea0


	//----- nvinfo : EIATTR_EXIT_INSTR_OFFSETS
	.align		4
.L_2830:
        /*0110*/ 	.byte	0x04, 0x1c
        /*0112*/ 	.short	(.L_2832 - .L_2831)


	//   ....[0]....
.L_2831:
        /*0114*/ 	.word	0x000001a0


	//   ....[1]....
        /*0118*/ 	.word	0x00003640


	//----- nvinfo : EIATTR_MAX_THREADS
	.align		4
.L_2832:
        /*011c*/ 	.byte	0x04, 0x05
        /*011e*/ 	.short	(.L_2834 - .L_2833)
.L_2833:
        /*0120*/ 	.word	0x00000080
        /*0124*/ 	.word	0x00000001
        /*0128*/ 	.word	0x00000001


	//----- nvinfo : EIATTR_CRS_STACK_SIZE
	.align		4
.L_2834:
        /*012c*/ 	.byte	0x04, 0x1e
        /*012e*/ 	.short	(.L_2836 - .L_2835)
.L_2835:
        /*0130*/ 	.word	0x00000000


	//----- nvinfo : EIATTR_CBANK_PARAM_SIZE
	.align		4
.L_2836:
        /*0134*/ 	.byte	0x03, 0x19
        /*0136*/ 	.short	0x00e8


	//----- nvinfo : EIATTR_PARAM_CBANK
	.align		4
        /*0138*/ 	.byte	0x04, 0x0a
        /*013a*/ 	.short	(.L_2838 - .L_2837)
	.align		4
.L_2837:
        /*013c*/ 	.word	index@(.nv.constant0._ZN10layer_norm13ln_fwd_kernelINS_13Kernel_traitsI6__halfS2_fS2_fjLj4096ELj1ELj1ELj4ELj16ENS_18Kernel_traits_baseILj4096ES2_S2_fS2_fjLj128EEEEELb0ELb1ELb1ELb1EEEvNS_9FwdParamsE)
        /*0140*/ 	.short	0x0210
        /*0142*/ 	.short	0x00e8


	//----- nvinfo : EIATTR_SW_WAR
	.align		4
.L_2838:
        /*0144*/ 	.byte	0x04, 0x36
        /*0146*/ 	.short	(.L_2840 - .L_2839)
.L_2839:
        /*0148*/ 	.word	0x00000008
.L_2840:


//--------------------- .nv.info._ZN10layer_norm13ln_fwd_kernelINS_13Kernel_traitsI6__halfS2_fS2_fjLj4096ELj1ELj1ELj4ELj16ENS_18Kernel_traits_baseILj4096ES2_S2_fS2_fjLj128EEEEELb1ELb0ELb0ELb0EEEvNS_9FwdParamsE --------------------------
	.section	.nv.info._ZN10layer_norm13ln_fwd_kernelINS_13Kernel_traitsI6__halfS2_fS2_fjLj4096ELj1ELj1ELj4ELj16ENS_18Kernel_traits_baseILj4096ES2_S2_fS2_fjLj128EEEEELb1ELb0ELb0ELb0EEEvNS_9FwdParamsE,"",@"SHT_CUDA_INFO"
	.sectionflags	@""
	.align	4


	//----- nvinfo : EIATTR_CUDA_API_VERSION
	.align		4
        /*0000*/ 	.byte	0x04, 0x37
        /*0002*/ 	.short	(.L_2842 - .L_2841)
.L_2841:
        /*0004*/ 	.word	0x00000082


	//----- nvinfo : EIATTR_KPARAM_INFO
	.align		4
.L_2842:
        /*0008*/ 	.byte	0x04, 0x17
        /*000a*/ 	.short	(.L_2844 - .L_2843)
.L_2843:
        /*000c*/ 	.word	0x00000000
        /*0010*/ 	.short	0x0000
        /*0012*/ 	.short	0x0000
        /*0014*/ 	.byte	0x00, 0xf0, 0xa1, 0x03


	//----- nvinfo : EIATTR_SPARSE_MMA_MASK
	.align		4
.L_2844:
        /*0018*/ 	.byte	0x03, 0x50
        /*001a*/ 	.short	0x0000


	//----- nvinfo : EIATTR_MAXREG_COUNT
	.align		4
        /*001c*/ 	.byte	0x03, 0x1b
        /*001e*/ 	.short	0x00ff


	//----- nvinfo : EIATTR_NUM_BARRIERS
	.align		4
        /*0020*/ 	.byte	0x02, 0x4c
        /*0022*/ 	.byte	0x01
	.zero		1


	//----- nvinfo : EIATTR_MERCURY_ISA_VERSION
	.align		4
        /*0024*/ 	.byte	0x03, 0x5f
        /*0026*/ 	.short	0x0101


	//----- nvinfo : EIATTR_COOP_GROUP_MASK_REGIDS
	.align		4
        /*0028*/ 	.byte	0x04, 0x29
        /*002a*/ 	.short	(.L_2846 - .L_2845)


	//   ....[0]....
.L_2845:
        /*002c*/ 	.word	0xffffffff


	//   ....[1]....
        /*0030*/ 	.word	0xffffffff


	//   ....[2]....
        /*0034*/ 	.word	0xffffffff


	//   ....[3]....
        /*0038*/ 	.word	0xffffffff


	//   ....[4]....
        /*003c*/ 	.word	0xffffffff


	//   ....[5]....
        /*0040*/ 	.word	0xffffffff


	//   ....[6]....
        /*0044*/ 	.word	0xffffffff


	//   ....[7]....
        /*0048*/ 	.word	0xffffffff


	//   ....[8]....
        /*004c*/ 	.word	0xffffffff


	//   ....[9]....
        /*0050*/ 	.word	0xffffffff


	//   ....[10]....
        /*0054*/ 	.word	0xffffffff


	//   ....[11]....
        /*0058*/ 	.word	0xffffffff


	//   ....[12]....
        /*005c*/ 	.word	0xffffffff


	//   ....[13]....
        /*0060*/ 	.word	0xffffffff


	//   ....[14]....
        /*0064*/ 	.word	0xffffffff


	//   ....[15]....
        /*0068*/ 	.word	0xffffffff


	//   ....[16]....
        /*006c*/ 	.word	0xffffffff


	//   ....[17]....
        /*0070*/ 	.word	0xffffffff


	//   ....[18]....
        /*0074*/ 	.word	0x05000085


	//   ....[19]....
        /*0078*/ 	.word	0x05000085


	//   ....[20]....
        /*007c*/ 	.word	0x05000085


	//   ....[21]....
        /*0080*/ 	.word	0x05000085


	//   ....[22]....
        /*0084*/ 	.word	0x05000085


	//   ....[23]....
        /*0088*/ 	.word	0x05000085


	//   ....[24]....
        /*008c*/ 	.word	0x05000085


	//   ....[25]....
        /*0090*/ 	.word	0x05000085


	//   ....[26]....
        /*0094*/ 	.word	0x05000085


	//   ....[27]....
        /*0098*/ 	.word	0x05000085


	//----- nvinfo : EIATTR_COOP_GROUP_INSTR_OFFSETS
	.align		4
.L_2846:
        /*009c*/ 	.byte	0x04, 0x28
        /*009e*/ 	.short	(.L_2848 - .L_2847)


	//   ....[0]....
.L_2847:
        /*00a0*/ 	.word	0x0000c7f0


	//   ....[1]....
        /*00a4*/ 	.word	0x0000c810


	//   ....[2]....
        /*00a8*/ 	.word	0x0000c830


	//   ....[3]....
        /*00ac*/ 	.word	0x0000c850


	//   ....[4]....
        /*00b0*/ 	.word	0x0000c870


	//   ....[5]....
        /*00b4*/ 	.word	0x0000ccb0


	//   ....[6]....
        /*00b8*/ 	.word	0x0000ccd0


	//   ....[7]....
        /*00bc*/ 	.word	0x0000ccf0


	//   ....[8]....
        /*00c0*/ 	.word	0x0000cd10


	//   ....[9]....
        /*00c4*/ 	.word	0x0000cd30


	//   ....[10]....
        /*00c8*/ 	.word	0x0000cec0


	//   ....[11]....
        /*00cc*/ 	.word	0x0000cf10


	//   ....[12]....
        /*00d0*/ 	.word	0x0000cf30


	//   ....[13]....
        /*00d4*/ 	.word	0x0000cf40


	//   ....[14]....
        /*00d8*/ 	.word	0x0000d000


	//   ....[15]....
        /*00dc*/ 	.word	0x0000d040


	//   ....[16]....
        /*00e0*/ 	.word	0x0000d0e0


	//   ....[17]....
        /*00e4*/ 	.word	0x0000d110


	//   ....[18]....
        /*00e8*/ 	.word	0x0000db40


	//   ....[19]....
        /*00ec*/ 	.word	0x0000dbb0


	//   ....[20]....
        /*00f0*/ 	.word	0x0000dc20


	//   ....[21]....
        /*00f4*/ 	.word	0x0000dc90


	//   ....[22]....
        /*00f8*/ 	.word	0x0000dd00


	//   ....[23]....
        /*00fc*/ 	.word	0x0000e190


	//   ....[24]....
        /*0100*/ 	.word	0x0000e200


	//   ....[25]....
        /*0104*/ 	.word	0x0000e270


	//   ....[26]....
        /*0108*/ 	.word	0x0000e2e0


	//   ....[27]....
        /*010c*/ 	.word	0x0000e350


	//----- nvinfo : EIATTR_EXIT_INSTR_OFFSETS
	.align		4
.L_2848:
        /*0110*/ 	.byte	0x04, 0x1c
        /*0112*/ 	.short	(.L_2850 - .L_2849)


	//   ....[0]....
.L_2849:
        /*0114*/ 	.word	0x000009a0


	//   ....[1]....
        /*0118*/ 	.word	0x0000dae0


	//----- nvinfo : EIATTR_MAX_THREADS
	.align		4
.L_2850:
        /*011c*/ 	.byte	0x04, 0x05
        /*011e*/ 	.short	(.L_2852 - .L_2851)
.L_2851:
        /*0120*/ 	.word	0x00000080
        /*0124*/ 	.word	0x00000001
        /*0128*/ 	.word	0x00000001


	//----- nvinfo : EIATTR_CRS_STACK_SIZE
	.align		4
.L_2852:
        /*012c*/ 	.byte	0x04, 0x1e
        /*012e*/ 	.short	(.L_2854 - .L_2853)
.L_2853:
        /*0130*/ 	.word	0x00000000


	//----- nvinfo : EIATTR_CBANK_PARAM_SIZE
	.align		4
.L_2854:
        /*0134*/ 	.byte	0x03, 0x19
        /*0136*/ 	.short	0x00e8


	//----- nvinfo : EIATTR_PARAM_CBANK
	.align		4
        /*0138*/ 	.byte	0x04, 0x0a
        /*013a*/ 	.short	(.L_2856 - .L_2855)
	.align		4
.L_2855:
        /*013c*/ 	.word	index@(.nv.constant0._ZN10layer_norm13ln_fwd_kernelINS_13Kernel_traitsI6__halfS2_fS2_fjLj4096ELj1ELj1ELj4ELj16ENS_18Kernel_traits_baseILj4096ES2_S2_fS2_fjLj128EEEEELb1ELb0ELb0ELb0EEEvNS_9FwdParamsE)
        /*0140*/ 	.short	0x0210
        /*0142*/ 	.short	0x00e8


	//----- nvinfo : EIATTR_SW_WAR
	.align		4
.L_2856:
        /*0144*/ 	.byte	0x04, 0x36
        /*0146*/ 	.short	(.L_2858 - .L_2857)
.L_2857:
        /*0148*/ 	.word	0x00000008
.L_2858:


//--------------------- .nv.info._ZN10layer_norm13ln_fwd_kernelINS_13Kernel_traitsI6__halfS2_fS2_fjLj4096ELj1ELj1ELj4ELj16ENS_18Kernel_traits_baseILj4096ES2_S2_fS2_fjLj128EEEEELb1ELb0ELb0ELb1EEEvNS_9FwdParamsE --------------------------
	.section	.nv.info._ZN10layer_norm13ln_fwd_kernelINS_13Kernel_traitsI6__halfS2_fS2_fjLj4096ELj1ELj1ELj4ELj16ENS_18Kernel_traits_baseILj4096ES2_S2_fS2_fjLj128EEEEELb1ELb0ELb0ELb1EEEvNS_9FwdParamsE,"",@"SHT_CUDA_INFO"
	.sectionflags	@""
	.align	4


	//----- nvinfo : EIATTR_CUDA_API_VERSION
	.align		4
        /*0000*/ 	.byte	0x04, 0x37
        /*0002*/ 	.short	(.L_2860 - .L_2859)
.L_2859:
        /*0004*/ 	.word	0x00000082


	//----- nvinfo : EIATTR_KPARAM_INFO
	.align		4
.L_2860:
        /*0008*/ 	.byte	0x04, 0x17
        /*000a*/ 	.short	(.L_2862 - .L_2861)
.L_2861:
        /*000c*/ 	.word	0x00000000
        /*0010*/ 	.short	0x0000
        /*0012*/ 	.short	0x0000
        /*0014*/ 	.byte	0x00, 0xf0, 0xa1, 0x03


	//----- nvinfo : EIATTR_SPARSE_MMA_MASK
	.align		4
.L_2862:
        /*0018*/ 	.byte	0x03, 0x50
        /*001a*/ 	.short	0x0000


	//----- nvinfo : EIATTR_MAXREG_COUNT
	.align		4
        /*001c*/ 	.byte	0x03, 0x1b
        /*001e*/ 	.short	0x00ff


	//----- nvinfo : EIATTR_NUM_BARRIERS
	.align		4
        /*0020*/ 	.byte	0x02, 0x4c
        /*0022*/ 	.byte	0x01
	.zero		1


	//----- nvinfo : EIATTR_MERCURY_ISA_VERSION
	.align		4
        /*0024*/ 	.byte	0x03, 0x5f
        /*0026*/ 	.short	0x0101


	//----- nvinfo : EIATTR_COOP_GROUP_MASK_REGIDS
	.align		4
        /*0028*/ 	.byte	0x04, 0x29
        /*002a*/ 	.short	(.L_2864 - .L_2863)


	//   ....[0]....
.L_2863:
        /*002c*/ 	.word	0xffffffff


	//   ....[1]....
        /*0030*/ 	.word	0xffffffff


	//   ....[2]....
        /*0034*/ 	.word	0xffffffff


	//   ....[3]....
        /*0038*/ 	.word	0xffffffff


	//   ....[4]....
        /*003c*/ 	.word	0xffffffff


	//   ....[5]....
        /*0040*/ 	.word	0xffffffff


	//   ....[6]....
        /*0044*/ 	.word	0xffffffff


	//   ....[7]....
        /*0048*/ 	.word	0xffffffff


	//   ....[8]....
        /*004c*/ 	.word	0xffffffff


	//   ....[9]....
        /*0050*/ 	.word	0xffffffff


	//   ....[10]....
        /*0054*/ 	.word	0xffffffff


	//   ....[11]....
        /*0058*/ 	.word	0xffffffff


	//   ....[12]....
        /*005c*/ 	.word	0xffffffff


	//   ....[13]....
        /*0060*/ 	.word	0xffffffff


	//   ....[14]....
        /*0064*/ 	.word	0xffffffff


	//   ....[15]....
        /*0068*/ 	.word	0xffffffff


	//   ....[16]....
        /*006c*/ 	.word	0xffffffff


	//   ....[17]....
        /*0070*/ 	.word	0xffffffff


	//   ....[18]....
        /*0074*/ 	.word	0x0500007f


	//   ....[19]....
        /*0078*/ 	.word	0x0500007f


	//   ....[20]....
        /*007c*/ 	.word	0x0500007f


	//   ....[21]....
        /*0080*/ 	.word	0x0500007f


	//   ....[22]....
        /*0084*/ 	.word	0x0500007f


	//   ....[23]....
        /*0088*/ 	.word	0x0500007f


	//   ....[24]....
        /*008c*/ 	.word	0x0500007f


	//   ....[25]....
        /*0090*/ 	.word	0x0500007f


	//   ....[26]....
        /*0094*/ 	.word	0x0500007f


	//   ....[27]....
        /*0098*/ 	.word	0x0500007f


	//----- nvinfo : EIATTR_COOP_GROUP_INSTR_OFFSETS
	.align		4
.L_2864:
        /*009c*/ 	.byte	0x04, 0x28
        /*009e*/ 	.short	(.L_2866 - .L_2865)


	//   ....[0]....
.L_2865:
        /*00a0*/ 	.word	0x0000bcd0


	//   ....[1]....
        /*00a4*/ 	.word	0x0000bcf0


	//   ....[2]....
        /*00a8*/ 	.word	0x0000bd10


	//   ....[3]....
        /*00ac*/ 	.word	0x0000bd30


	//   ....[4]....
        /*00b0*/ 	.word	0x0000bd50


	//   ....[5]....
        /*00b4*/ 	.word	0x0000c180


	//   ....[6]....
        /*00b8*/ 	.word	0x0000c1a0


	//   ....[7]....
        /*00bc*/ 	.word	0x0000c1c0


	//   ....[8]....
        /*00c0*/ 	.word	0x0000c1e0


	//   ....[9]....
        /*00c4*/ 	.word	0x0000c200


	//   ....[10]....
        /*00c8*/ 	.word	0x0000c370


	//   ....[11]....
        /*00cc*/ 	.word	0x0000c3d0


	//   ....[12]....
        /*00d0*/ 	.word	0x0000c400


	//   ....[13]....
        /*00d4*/ 	.word	0x0000c430


	//   ....[14]....
        /*00d8*/ 	.word	0x0000c4b0


	//   ....[15]....
        /*00dc*/ 	.word	0x0000c4f0


	//   ....[16]....
        /*00e0*/ 	.word	0x0000c560


	//   ....[17]....
        /*00e4*/ 	.word	0x0000c5b0


	//   ....[18]....
        /*00e8*/ 	.word	0x0000cee0


	//   ....[19]....
        /*00ec*/ 	.word	0x0000cf50


	//   ....[20]....
        /*00f0*/ 	.word	0x0000cfc0


	//   ....[21]....
        /*00f4*/ 	.word	0x0000d030


	//   ....[22]....
        /*00f8*/ 	.word	0x0000d0a0


	//   ....[23]....
        /*00fc*/ 	.word	0x0000d520


	//   ....[24]....
        /*0100*/ 	.word	0x0000d590


	//   ....[25]....
        /*0104*/ 	.word	0x0000d600


	//   ....[26]....
        /*0108*/ 	.word	0x0000d670


	//   ....[27]....
        /*010c*/ 	.word	0x0000d6e0


	//----- nvinfo : EIATTR_EXIT_INSTR_OFFSETS
	.align		4
.L_2866:
        /*0110*/ 	.byte	0x04, 0x1c
        /*0112*/ 	.short	(.L_2868 - .L_2867)


	//   ....[0]....
.L_2867:
        /*0114*/ 	.word	0x000005d0


	//   ....[1]....
        /*0118*/ 	.word	0x0000ce80


	//----- nvinfo : EIATTR_MAX_THREADS
	.align		4
.L_2868:
        /*011c*/ 	.byte	0x04, 0x05
        /*011e*/ 	.short	(.L_2870 - .L_2869)
.L_2869:
        /*0120*/ 	.word	0x00000080
        /*0124*/ 	.word	0x00000001
        /*0128*/ 	.word	0x00000001


	//----- nvinfo : EIATTR_CRS_STACK_SIZE
	.align		4
.L_2870:
        /*012c*/ 	.byte	0x04, 0x1e
        /*012e*/ 	.short	(.L_2872 - .L_2871)
.L_2871:
        /*0130*/ 	.word	0x00000000


	//----- nvinfo : EIATTR_CBANK_PARAM_SIZE
	.align		4
.L_2872:
        /*0134*/ 	.byte	0x03, 0x19
        /*0136*/ 	.short	0x00e8


	//----- nvinfo : EIATTR_PARAM_CBANK
	.align		4
        /*0138*/ 	.byte	0x04, 0x0a
        /*013a*/ 	.short	(.L_2874 - .L_2873)
	.align		4
.L_2873:
        /*013c*/ 	.word	index@(.nv.constant0._ZN10layer_norm13ln_fwd_kernelINS_13Kernel_traitsI6__halfS2_fS2_fjLj4096ELj1ELj1ELj4ELj16ENS_18Kernel_traits_baseILj4096ES2_S2_fS2_fjLj128EEEEELb1ELb0ELb0ELb1EEEvNS_9FwdParamsE)
        /*0140*/ 	.short	0x0210
        /*0142*/ 	.short	0x00e8


	//----- nvinfo : EIATTR_SW_WAR
	.align		4
.L_2874:
        /*0144*/ 	.byte	0x04, 0x36
        /*0146*/ 	.short	(.L_2876 - .L_2875)
.L_2875:
        /*0148*/ 	.word	0x00000008
.L_2876:


//--------------------- .nv.info._ZN10layer_norm13ln_fwd_kernelINS_13Kernel_traitsI6__halfS2_fS2_fjLj4096ELj1ELj1ELj4ELj16ENS_18Kernel_traits_baseILj4096ES2_S2_fS2_fjLj128EEEEELb1ELb0ELb1ELb0EEEvNS_9FwdParamsE --------------------------
	.section	.nv.info._ZN10layer_norm13ln_fwd_kernelINS_13Kernel_traitsI6__halfS2_fS2_fjLj4096ELj1ELj1ELj4ELj16ENS_18Kernel_traits_baseILj4096ES2_S2_fS2_fjLj128EEEEELb1ELb0ELb1ELb0EEEvNS_9FwdParamsE,"",@"SHT_CUDA_INFO"
	.sectionflags	@""
	.align	4


	//----- nvinfo : EIATTR_CUDA_API_VERSION
	.align		4
        /*0000*/ 	.byte	0x04, 0x37
        /*0002*/ 	.short	(.L_2878 - .L_2877)
.L_2877:
        /*0004*/ 	.word	0x00000082


	//----- nvinfo : EIATTR_KPARAM_INFO
	.align		4
.L_2878:
        /*0008*/ 	.byte	0x04, 0x17
        /*000a*/ 	.short	(.L_2880 - .L_2879)
.L_2879:
        /*000c*/ 	.word	0x00000000
        /*0010*/ 	.short	0x0000
        /*0012*/ 	.short	0x0000
        /*0014*/ 	.byte	0x00, 0xf0, 0xa1, 0x03


	//----- nvinfo : EIATTR_SPARSE_MMA_MASK
	.align		4
.L_2880:
        /*0018*/ 	.byte	0x03, 0x50
        /*001a*/ 	.short	0x0000


	//----- nvinfo : EIATTR_MAXREG_COUNT
	.align		4
        /*001c*/ 	.byte	0x03, 0x1b
        /*001e*/ 	.short	0x00ff


	//----- nvinfo : EIATTR_NUM_BARRIERS
	.align		4
        /*0020*/ 	.byte	0x02, 0x4c
        /*0022*/ 	.byte	0x01
	.zero		1


	//----- nvinfo : EIATTR_MERCURY_ISA_VERSION
	.align		4
        /*0024*/ 	.byte	0x03, 0x5f
        /*0026*/ 	.short	0x0101


	//----- nvinfo : EIATTR_COOP_GROUP_MASK_REGIDS
	.align		4
        /*0028*/ 	.byte	0x04, 0x29
        /*002a*/ 	.short	(.L_2882 - .L_2881)


	//   ....[0]....
.L_2881:
        /*002c*/ 	.word	0xffffffff


	//   ....[1]....
        /*0030*/ 	.word	0xffffffff


	//   ....[2]....
        /*0034*/ 	.word	0xffffffff


	//   ....[3]....
        /*0038*/ 	.word	0xffffffff


	//   ....[4]....
        /*003c*/ 	.word	0xffffffff


	//   ....[5]....
        /*0040*/ 	.word	0xffffffff


	//   ....[6]....
        /*0044*/ 	.word	0xffffffff


	//   ....[7]....
        /*0048*/ 	.word	0xffffffff


	//   ....[8]....
        /*004c*/ 	.word	0xffffffff


	//   ....[9]....
        /*0050*/ 	.word	0xffffffff


	//   ....[10]....
        /*0054*/ 	.word	0xffffffff


	//   ....[11]....
        /*0058*/ 	.word	0xffffffff


	//   ....[12]....
        /*005c*/ 	.word	0xffffffff


	//   ....[13]....
        /*0060*/ 	.word	0xffffffff


	//   ....[14]....
        /*0064*/ 	.word	0xffffffff


	//   ....[15]....
        /*0068*/ 	.word	0xffffffff


	//   ....[16]....
        /*006c*/ 	.word	0xffffffff


	//   ....[17]....
        /*0070*/ 	.word	0xffffffff


	//   ....[18]....
        /*0074*/ 	.word	0x05000091


	//   ....[19]....
        /*0078*/ 	.word	0x05000091


	//   ....[20]....
        /*007c*/ 	.word	0x05000091


	//   ....[21]....
        /*0080*/ 	.word	0x05000091


	//   ....[22]....
        /*0084*/ 	.word	0x05000091


	//   ....[23]....
        /*0088*/ 	.word	0x05000091


	//   ....[24]....
        /*008c*/ 	.word	0x05000091


	//   ....[25]....
        /*0090*/ 	.word	0x05000091


	//   ....[26]....
        /*0094*/ 	.word	0x05000091


	//   ....[27]....
        /*0098*/ 	.word	0x05000091


	//----- nvinfo : EIATTR_COOP_GROUP_INSTR_OFFSETS
	.align		4
.L_2882:
        /*009c*/ 	.byte	0x04, 0x28
        /*009e*/ 	.short	(.L_2884 - .L_2883)


	//   ....[0]....
.L_2883:
        /*00a0*/ 	.word	0x0000d860


	//   ....[1]....
        /*00a4*/ 	.word	0x0000d880


	//   ....[2]....
        /*00a8*/ 	.word	0x0000d8a0


	//   ....[3]....
        /*00ac*/ 	.word	0x0000d8c0


	//   ....[4]....
        /*00b0*/ 	.word	0x0000d8e0


	//   ....[5]....
        /*00b4*/ 	.word	0x0000dd20


	//   ....[6]....
        /*00b8*/ 	.word	0x0000dd40


	//   ....[7]....
        /*00bc*/ 	.word	0x0000dd60


	//   ....[8]....
        /*00c0*/ 	.word	0x0000dd80


	//   ....[9]....
        /*00c4*/ 	.word	0x0000dda0


	//   ....[10]....
        /*00c8*/ 	.word	0x0000def0


	//   ....[11]....
        /*00cc*/ 	.word	0x0000df80


	//   ....[12]....
        /*00d0*/ 	.word	0x0000dff0


	//   ....[13]....
        /*00d4*/ 	.word	0x0000e000


	//   ....[14]....
        /*00d8*/ 	.word	0x0000e080


	//   ....[15]....
        /*00dc*/ 	.word	0x0000e0b0


	//   ....[16]....
        /*00e0*/ 	.word	0x0000e150


	//   ....[17]....
        /*00e4*/ 	.word	0x0000e180


	//   ....[18]....
        /*00e8*/ 	.word	0x0000ec50


	//   ....[19]....
        /*00ec*/ 	.word	0x0000ecc0


	//   ....[20]....
        /*00f0*/ 	.word	0x0000ed30


	//   ....[21]....
        /*00f4*/ 	.word	0x0000eda0


	//   ....[22]....
        /*00f8*/ 	.word	0x0000ee10


	//   ....[23]....
        /*00fc*/ 	.word	0x0000f2a0


	//   ....[24]....
        /*0100*/ 	.word	0x0000f310


	//   ....[25]....
        /*0104*/ 	.word	0x0000f380


	//   ....[26]....
        /*0108*/ 	.word	0x0000f3f0


	//   ....[27]....
        /*010c*/ 	.word	0x0000f460


	//----- nvinfo : EIATTR_EXIT_INSTR_OFFSETS
	.align		4
.L_2884:
        /*0110*/ 	.byte	0x04, 0x1c
        /*0112*/ 	.short	(.L_2886 - .L_2885)


	//   ....[0]....
.L_2885:
        /*0114*/ 	.word	0x00000990


	//   ....[1]....
        /*0118*/ 	.word	0x0000ebf0


	//----- nvinfo : EIATTR_MAX_THREADS
	.align		4
.L_2886:
        /*011c*/ 	.byte	0x04, 0x05
        /*011e*/ 	.short	(.L_2888 - .L_2887)
.L_2887:
        /*0120*/ 	.word	0x00000080
        /*0124*/ 	.word	0x00000001
        /*0128*/ 	.word	0x00000001


	//----- nvinfo : EIATTR_CRS_STACK_SIZE
	.align		4
.L_2888:
        /*012c*/ 	.byte	0x04, 0x1e
        /*012e*/ 	.short	(.L_2890 - .L_2889)
.L_2889:
        /*0130*/ 	.word	0x00000000


	//----- nvinfo : EIATTR_CBANK_PARAM_SIZE
	.align		4
.L_2890:
        /*0134*/ 	.byte	0x03, 0x19
        /*0136*/ 	.short	0x00e8


	//----- nvinfo : EIATTR_PARAM_CBANK
	.align		4
        /*0138*/ 	.byte	0x04, 0x0a
        /*013a*/ 	.short	(.L_2892 - .L_2891)
	.align		4
.L_2891:
        /*013c*/ 	.word	index@(.nv.constant0._ZN10layer_norm13ln_fwd_kernelINS_13Kernel_traitsI6__halfS2_fS2_fjLj4096ELj1ELj1ELj4ELj16ENS_18Kernel_traits_baseILj4096ES2_S2_fS2_fjLj128EEEEELb1ELb0ELb1ELb0EEEvNS_9FwdParamsE)
        /*0140*/ 	.short	0x0210
        /*0142*/ 	.short	0x00e8


	//----- nvinfo : EIATTR_SW_WAR
	.align		4
.L_2892:
        /*0144*/ 	.byte	0x04, 0x36
        /*0146*/ 	.short	(.L_2894 - .L_2893)
.L_2893:
        /*0148*/ 	.word	0x00000008
.L_2894:


//--------------------- .nv.info._ZN10layer_norm13ln_fwd_kernelINS_13Kernel_traitsI6__halfS2_fS2_fjLj4096ELj1ELj1ELj4ELj16ENS_18Kernel_traits_baseILj4096ES2_S2_fS2_fjLj128EEEEELb1ELb0ELb1ELb1EEEvNS_9FwdParamsE --------------------------
	.section	.nv.info._ZN10layer_norm13ln_fwd_kernelINS_13Kernel_traitsI6__halfS2_fS2_fjLj4096ELj1ELj1ELj4ELj16ENS_18Kernel_traits_baseILj4096ES2_S2_fS2_fjLj128EEEEELb1ELb0ELb1ELb1EEEvNS_9FwdParamsE,"",@"SHT_CUDA_INFO"
	.sectionflags	@""
	.align	4


	//----- nvinfo : EIATTR_CUDA_API_VERSION
	.align		4
        /*0000*/ 	.byte	0x04, 0x37
        /*0002*/ 	.short	(.L_2896 - .L_2895)
.L_2895:
        /*0004*/ 	.word	0x00000082


	//----- nvinfo : EIATTR_KPARAM_INFO
	.align		4
.L_2896:
        /*0008*/ 	.byte	0x04, 0x17
        /*000a*/ 	.short	(.L_2898 - .L_2897)
.L_2897:
        /*000c*/ 	.word	0x00000000
        /*0010*/ 	.short	0x0000
        /*0012*/ 	.short	0x0000
        /*0014*/ 	.byte	0x00, 0xf0, 0xa1, 0x03


	//----- nvinfo : EIATTR_SPARSE_MMA_MASK
	.align		4
.L_2898:
        /*0018*/ 	.byte	0x03, 0x50
        /*001a*/ 	.short	0x0000


	//----- nvinfo : EIATTR_MAXREG_COUNT
	.align		4
        /*001c*/ 	.byte	0x03, 0x1b
        /*001e*/ 	.short	0x00ff


	//----- nvinfo : EIATTR_NUM_BARRIERS
	.align		4
        /*0020*/ 	.byte	0x02, 0x4c
        /*0022*/ 	.byte	0x01
	.zero		1


	//----- nvinfo : EIATTR_MERCURY_ISA_VERSION
	.align		4
        /*0024*/ 	.byte	0x03, 0x5f
        /*0026*/ 	.short	0x0101


	//----- nvinfo : EIATTR_COOP_GROUP_MASK_REGIDS
	.align		4
        /*0028*/ 	.byte	0x04, 0x29
        /*002a*/ 	.short	(.L_2900 - .L_2899)


	//   ....[0]....
.L_2899:
        /*002c*/ 	.word	0xffffffff


	//   ....[1]....
        /*0030*/ 	.word	0xffffffff


	//   ....[2]....
        /*0034*/ 	.word	0xffffffff


	//   ....[3]....
        /*0038*/ 	.word	0xffffffff


	//   ....[4]....
        /*003c*/ 	.word	0xffffffff


	//   ....[5]....
        /*0040*/ 	.word	0xffffffff


	//   ....[6]....
        /*0044*/ 	.word	0xffffffff


	//   ....[7]....
        /*0048*/ 	.word	0xffffffff


	//   ....[8]....
        /*004c*/ 	.word	0xffffffff


	//   ....[9]....
        /*0050*/ 	.word	0xffffffff


	//   ....[10]....
        /*0054*/ 	.word	0xffffffff


	//   ....[11]....
        /*0058*/ 	.word	0xffffffff


	//   ....[12]....
        /*005c*/ 	.word	0xffffffff


	//   ....[13]....
        /*0060*/ 	.word	0xffffffff


	//   ....[14]....
        /*0064*/ 	.word	0xffffffff


	//   ....[15]....
        /*0068*/ 	.word	0xffffffff


	//   ....[16]....
        /*006c*/ 	.word	0xffffffff


	//   ....[17]....
        /*0070*/ 	.word	0xffffffff


	//   ....[18]....
        /*0074*/ 	.word	0x05000078


	//   ....[19]....
        /*0078*/ 	.word	0x05000078


	//   ....[20]....
        /*007c*/ 	.word	0x05000078


	//   ....[21]....
        /*0080*/ 	.word	0x05000078


	//   ....[22]....
        /*0084*/ 	.word	0x05000078


	//   ....[23]....
        /*0088*/ 	.word	0x05000078


	//   ....[24]....
        /*008c*/ 	.word	0x05000078


	//   ....[25]....
        /*0090*/ 	.word	0x05000078


	//   ....[26]....
        /*0094*/ 	.word	0x05000078


	//   ....[27]....
        /*0098*/ 	.word	0x05000078


	//----- nvinfo : EIATTR_COOP_GROUP_INSTR_OFFSETS
	.align		4
.L_2900:
        /*009c*/ 	.byte	0x04, 0x28
        /*009e*/ 	.short	(.L_2902 - .L_2901)


	//   ....[0]....
.L_2901:
        /*00a0*/ 	.word	0x0000d050


	//   ....[1]....
        /*00a4*/ 	.word	0x0000d070


	//   ....[2]....
        /*00a8*/ 	.word	0x0000d090


	//   ....[3]....
        /*00ac*/ 	.word	0x0000d0b0


	//   ....[4]....
        /*00b0*/ 	.word	0x0000d0d0


	//   ....[5]....
        /*00b4*/ 	.word	0x0000d500


	//   ....[6]....
        /*00b8*/ 	.word	0x0000d520


	//   ....[7]....
        /*00bc*/ 	.word	0x0000d540


	//   ....[8]....
        /*00c0*/ 	.word	0x0000d560


	//   ....[9]....
        /*00c4*/ 	.word	0x0000d580


	//   ....[10]....
        /*00c8*/ 	.word	0x0000d6c0


	//   ....[11]....
        /*00cc*/ 	.word	0x0000d720


	//   ....[12]....
        /*00d0*/ 	.word	0x0000d7b0


	//   ....[13]....
        /*00d4*/ 	.word	0x0000d810


	//   ....[14]....
        /*00d8*/ 	.word	0x0000d820


	//   ....[15]....
        /*00dc*/ 	.word	0x0000d8d0


	//   ....[16]....
        /*00e0*/ 	.word	0x0000d920


	//   ....[17]....
        /*00e4*/ 	.word	0x0000d930


	//   ....[18]....
        /*00e8*/ 	.word	0x0000e500


	//   ....[19]....
        /*00ec*/ 	.word	0x0000e560


	//   ....[20]....
        /*00f0*/ 	.word	0x0000e5c0


	//   ....[21]....
        /*00f4*/ 	.word	0x0000e620


	//   ....[22]....
        /*00f8*/ 	.word	0x0000e680


	//   ....[23]....
        /*00fc*/ 	.word	0x0000eaf0


	//   ....[24]....
        /*0100*/ 	.word	0x0000eb50


	//   ....[25]....
        /*0104*/ 	.word	0x0000ebb0


	//   ....[26]....
        /*0108*/ 	.word	0x0000ec10


	//   ....[27]....
        /*010c*/ 	.word	0x0000ec60


	//----- nvinfo : EIATTR_EXIT_INSTR_OFFSETS
	.align		4
.L_2902:
        /*0110*/ 	.byte	0x04, 0x1c
        /*0112*/ 	.short	(.L_2904 - .L_2903)


	//   ....[0]....
.L_2903:
        /*0114*/ 	.word	0x000005d0


	//   ....[1]....
        /*0118*/ 	.word	0x0000e4b0


	//----- nvinfo : EIATTR_MAX_THREADS
	.align		4
.L_2904:
        /*011c*/ 	.byte	0x04, 0x05
        /*011e*/ 	.short	(.L_2906 - .L_2905)
.L_2905:
        /*0120*/ 	.word	0x00000080
        /*0124*/ 	.word	0x00000001
        /*0128*/ 	.word	0x00000001


	//----- nvinfo : EIATTR_CRS_STACK_SIZE
	.align		4
.L_2906:
        /*012c*/ 	.byte	0x04, 0x1e
        /*012e*/ 	.short	(.L_2908 - .L_2907)
.L_2907:
        /*0130*/ 	.word	0x00000000


	//----- nvinfo : EIATTR_CBANK_PARAM_SIZE
	.align		4
.L_2908:
        /*0134*/ 	.byte	0x03, 0x19
        /*0136*/ 	.short	0x00e8


	//----- nvinfo : EIATTR_PARAM_CBANK
	.align		4
        /*0138*/ 	.byte	0x04, 0x0a
        /*013a*/ 	.short	(.L_2910 - .L_2909)
	.align		4
.L_2909:
        /*013c*/ 	.word	index@(.nv.constant0._ZN10layer_norm13ln_fwd_kernelINS_13Kernel_traitsI6__halfS2_fS2_fjLj4096ELj1ELj1ELj4ELj16ENS_18Kernel_traits_baseILj4096ES2_S2_fS2_fjLj128EEEEELb1ELb0ELb1ELb1EEEvNS_9FwdParamsE)
        /*0140*/ 	.short	0x0210
        /*0142*/ 	.short	0x00e8


	//----- nvinfo : EIATTR_SW_WAR
	.align		4
.L_2910:
        /*0144*/ 	.byte	0x04, 0x36
        /*0146*/ 	.short	(.L_2912 - .L_2911)
.L_2911:
        /*0148*/ 	.word	0x00000008
.L_2912:


//--------------------- .nv.info._ZN10layer_norm13ln_fwd_kernelINS_13Kernel_traitsI6__halfS2_fS2_fjLj4096ELj1ELj1ELj4ELj16ENS_18Kernel_traits_baseILj4096ES2_S2_fS2_fjLj128EEEEELb1ELb1ELb0ELb0EEEvNS_9FwdParamsE --------------------------
	.section	.nv.info._ZN10layer_norm13ln_fwd_kernelINS_13Kernel_traitsI6__halfS2_fS2_fjLj4096ELj1ELj1ELj4ELj16ENS_18Kernel_traits_baseILj4096ES2_S2_fS2_fjLj128EEEEELb1ELb1ELb0ELb0EEEvNS_9FwdParamsE,"",@"SHT_CUDA_INFO"
	.sectionflags	@""
	.align	4


	//----- nvinfo : EIATTR_CUDA_API_VERSION
	.align		4
        /*0000*/ 	.byte	0x04, 0x37
        /*0002*/ 	.short	(.L_2914 - .L_2913)
.L_2913:
        /*0004*/ 	.word	0x00000082


	//----- nvinfo : EIATTR_KPARAM_INFO
	.align		4
.L_2914:
        /*0008*/ 	.byte	0x04, 0x17
        /*000a*/ 	.short	(.L_2916 - .L_2915)
.L_2915:
        /*000c*/ 	.word	0x00000000
        /*0010*/ 	.short	0x0000
        /*0012*/ 	.short	0x0000
        /*0014*/ 	.byte	0x00, 0xf0, 0xa1, 0x03


	//----- nvinfo : EIATTR_SPARSE_MMA_MASK
	.align		4
.L_2916:
        /*0018*/ 	.byte	0x03, 0x50
        /*001a*/ 	.short	0x0000


	//----- nvinfo : EIATTR_MAXREG_COUNT
	.align		4
        /*001c*/ 	.byte	0x03, 0x1b
        /*001e*/ 	.short	0x00ff


	//----- nvinfo : EIATTR_NUM_BARRIERS
	.align		4
        /*0020*/ 	.byte	0x02, 0x4c
        /*0022*/ 	.byte	0x01
	.zero		1


	//----- nvinfo : EIATTR_ANNOTATIONS
	.align		4
        /*0024*/ 	.byte	0x04, 0x55
        /*0026*/ 	.short	(.L_2918 - .L_2917)


	//   ....[0]....
.L_2917:
        /*0028*/ 	.word	0x00000001
        /*002c*/ 	.byte	0x10, 0x0b, 0x00, 0x00, 0x01, 0x00, 0x00, 0x00, 0x50, 0x0b, 0x00, 0x00, 0x01, 0x00, 0x00, 0x00
        /*003c*/ 	.byte	0xc0, 0x19, 0x00, 0x00, 0x01, 0x00, 0x00, 0x00, 0x80, 0x1f, 0x00, 0x00


	//----- nvinfo : EIATTR_MERCURY_ISA_VERSION
	.align		4
.L_2918:
        /*0048*/ 	.byte	0x03, 0x5f
        /*004a*/ 	.short	0x0101


	//----- nvinfo : EIATTR_COOP_GROUP_MASK_REGIDS
	.align		4
        /*004c*/ 	.byte	0x04, 0x29
        /*004e*/ 	.short	(.L_2920 - .L_2919)


	//   ....[0]....
.L_2919:
        /*0050*/ 	.word	0xffffffff


	//   ....[1]....
        /*0054*/ 	.word	0xffffffff


	//   ....[2]....
        /*0058*/ 	.word	0xffffffff


	//   ....[3]....
        /*005c*/ 	.word	0xffffffff


	//   ....[4]....
        /*0060*/ 	.word	0xffffffff


	//   ....[5]....
        /*0064*/ 	.word	0xffffffff


	//   ....[6]....
        /*0068*/ 	.word	0xffffffff


	//   ....[7]....
        /*006c*/ 	.word	0xffffffff


	//   ....[8]....
        /*0070*/ 	.word	0xffffffff


	//   ....[9]....
        /*0074*/ 	.word	0xffffffff


	//   ....[10]....
        /*0078*/ 	.word	0xffffffff


	//   ....[11]....
        /*007c*/ 	.word	0xffffffff


	//   ....[12]....
        /*0080*/ 	.word	0xffffffff


	//   ....[13]....
        /*0084*/ 	.word	0xffffffff


	//   ....[14]....
        /*0088*/ 	.word	0xffffffff


	//   ....[15]....
        /*008c*/ 	.word	0xffffffff


	//   ....[16]....
        /*0090*/ 	.word	0xffffffff


	//   ....[17]....
        /*0094*/ 	.word	0xffffffff


	//   ....[18]....
        /*0098*/ 	.word	0x0500006a


	//   ....[19]....
        /*009c*/ 	.word	0x0500006a


	//   ....[20]....
        /*00a0*/ 	.word	0x0500006a


	//   ....[21]....
        /*00a4*/ 	.word	0x0500006a


	//   ....[22]....
        /*00a8*/ 	.word	0x0500006a


	//   ....[23]....
        /*00ac*/ 	.word	0x0500006a


	//   ....[24]....
        /*00b0*/ 	.word	0x0500006a


	//   ....[25]....
        /*00b4*/ 	.word	0x0500006a


	//   ....[26]....
        /*00b8*/ 	.word	0x0500006a


	//   ....[27]....
        /*00bc*/ 	.word	0x0500006a


	//----- nvinfo : EIATTR_COOP_GROUP_INSTR_OFFSETS
	.align		4
.L_2920:
        /*00c0*/ 	.byte	0x04, 0x28
        /*00c2*/ 	.short	(.L_2922 - .L_2921)


	//   ....[0]....
.L_2921:
        /*00c4*/ 	.word	0x0000ce00


	//   ....[1]....
        /*00c8*/ 	.word	0x0000ce20


	//   ....[2]....
        /*00cc*/ 	.word	0x0000ce40


	//   ....[3]....
        /*00d0*/ 	.word	0x0000ce60


	//   ....[4]....
        /*00d4*/ 	.word	0x0000ce80


	//   ....[5]....
        /*00d8*/ 	.word	0x0000d2c0


	//   ....[6]....
        /*00dc*/ 	.word	0x0000d2e0


	//   ....[7]....
        /*00e0*/ 	.word	0x0000d300


	//   ....[8]....
        /*00e4*/ 	.word	0x0000d320


	//   ....[9]....
        /*00e8*/ 	.word	0x0000d340


	//   ....[10]....
        /*00ec*/ 	.word	0x0000d480


	//   ....[11]....
        /*00f0*/ 	.word	0x0000d520


	//   ....[12]....
        /*00f4*/ 	.word	0x0000d530


	//   ....[13]....
        /*00f8*/ 	.word	0x0000d5b0


	//   ....[14]....
        /*00fc*/ 	.word	0x0000d5f0


	//   ....[15]....
        /*0100*/ 	.word	0x0000d600


	//   ....[16]....
        /*0104*/ 	.word	0x0000d6f0


	//   ....[17]....
        /*0108*/ 	.word	0x0000d700


	//   ....[18]....
        /*010c*/ 	.word	0x0000e140


	//   ....[19]....
        /*0110*/ 	.word	0x0000e1a0


	//   ....[20]....
        /*0114*/ 	.word	0x0000e200


	//   ....[21]....
        /*0118*/ 	.word	0x0000e260


	//   ....[22]....
        /*011c*/ 	.word	0x0000e2c0


	//   ....[23]....
        /*0120*/ 	.word	0x0000e740


	//   ....[24]....
        /*0124*/ 	.word	0x0000e7a0


	//   ....[25]....
        /*0128*/ 	.word	0x0000e800


	//   ....[26]....
        /*012c*/ 	.word	0x0000e860


	//   ....[27]....
        /*0130*/ 	.word	0x0000e8c0


	//----- nvinfo : EIATTR_EXIT_INSTR_OFFSETS
	.align		4
.L_2922:
        /*0134*/ 	.byte	0x04, 0x1c
        /*0136*/ 	.short	(.L_2924 - .L_2923)


	//   ....[0]....
.L_2923:
        /*0138*/ 	.word	0x00000ab0


	//   ....[1]....
        /*013c*/ 	.word	0x0000e0f0


	//----- nvinfo : EIATTR_MAX_THREADS
	.align		4
.L_2924:
        /*0140*/ 	.byte	0x04, 0x05
        /*0142*/ 	.short	(.L_2926 - .L_2925)
.L_2925:
        /*0144*/ 	.word	0x00000080
        /*0148*/ 	.word	0x00000001
        /*014c*/ 	.word	0x00000001


	//----- nvinfo : EIATTR_CRS_STACK_SIZE
	.align		4
.L_2926:
        /*0150*/ 	.byte	0x04, 0x1e
        /*0152*/ 	.short	(.L_2928 - .L_2927)
.L_2927:
        /*0154*/ 	.word	0x00000000


	//----- nvinfo : EIATTR_CBANK_PARAM_SIZE
	.align		4
.L_2928:
        /*0158*/ 	.byte	0x03, 0x19
        /*015a*/ 	.short	0x00e8


	//----- nvinfo : EIATTR_PARAM_CBANK
	.align		4
        /*015c*/ 	.byte	0x04, 0x0a
        /*015e*/ 	.short	(.L_2930 - .L_2929)
	.align		4
.L_2929:
        /*0160*/ 	.word	index@(.nv.constant0._ZN10layer_norm13ln_fwd_kernelINS_13Kernel_traitsI6__halfS2_fS2_fjLj4096ELj1ELj1ELj4ELj16ENS_18Kernel_traits_baseILj4096ES2_S2_fS2_fjLj128EEEEELb1ELb1ELb0ELb0EEEvNS_9FwdParamsE)
        /*0164*/ 	.short	0x0210
        /*0166*/ 	.short	0x00e8


	//----- nvinfo : EIATTR_SW_WAR
	.align		4
.L_2930:
        /*0168*/ 	.byte	0x04, 0x36
        /*016a*/ 	.short	(.L_2932 - .L_2931)
.L_2931:
        /*016c*/ 	.word	0x00000008
.L_2932:


//--------------------- .nv.info._ZN10layer_norm13ln_fwd_kernelINS_13Kernel_traitsI6__halfS2_fS2_fjLj4096ELj1ELj1ELj4ELj16ENS_18Kernel_traits_baseILj4096ES2_S2_fS2_fjLj128EEEEELb1ELb1ELb0ELb1EEEvNS_9FwdParamsE --------------------------
	.section	.nv.info._ZN10layer_norm13ln_fwd_kernelINS_13Kernel_traitsI6__halfS2_fS2_fjLj4096ELj1ELj1ELj4ELj16ENS_18Kernel_traits_baseILj4096ES2_S2_fS2_fjLj128EEEEELb1ELb1ELb0ELb1EEEvNS_9FwdParamsE,"",@"SHT_CUDA_INFO"
	.sectionflags	@""
	.align	4


	//----- nvinfo : EIATTR_CUDA_API_VERSION
	.align		4
        /*0000*/ 	.byte	0x04, 0x37
        /*0002*/ 	.short	(.L_2934 - .L_2933)
.L_2933:
        /*0004*/ 	.word	0x00000082


	//----- nvinfo : EIATTR_KPARAM_INFO
	.align		4
.L_2934:
        /*0008*/ 	.byte	0x04, 0x17
        /*000a*/ 	.short	(.L_2936 - .L_2935)
.L_2935:
        /*000c*/ 	.word	0x00000000
        /*0010*/ 	.short	0x0000
        /*0012*/ 	.short	0x0000
        /*0014*/ 	.byte	0x00, 0xf0, 0xa1, 0x03


	//----- nvinfo : EIATTR_SPARSE_MMA_MASK
	.align		4
.L_2936:
        /*0018*/ 	.byte	0x03, 0x50
        /*001a*/ 	.short	0x0000


	//----- nvinfo : EIATTR_MAXREG_COUNT
	.align		4
        /*001c*/ 	.byte	0x03, 0x1b
        /*001e*/ 	.short	0x00ff


	//----- nvinfo : EIATTR_NUM_BARRIERS
	.align		4
        /*0020*/ 	.byte	0x02, 0x4c
        /*0022*/ 	.byte	0x01
	.zero		1


	//----- nvinfo : EIATTR_MERCURY_ISA_VERSION
	.align		4
        /*0024*/ 	.byte	0x03, 0x5f
        /*0026*/ 	.short	0x0101


	//----- nvinfo : EIATTR_COOP_GROUP_MASK_REGIDS
	.align		4
        /*0028*/ 	.byte	0x04, 0x29
        /*002a*/ 	.short	(.L_2938 - .L_2937)


	//   ....[0]....
.L_2937:
        /*002c*/ 	.word	0xffffffff


	//   ....[1]....
        /*0030*/ 	.word	0xffffffff


	//   ....[2]....
        /*0034*/ 	.word	0xffffffff


	//   ....[3]....
        /*0038*/ 	.word	0xffffffff


	//   ....[4]....
        /*003c*/ 	.word	0xffffffff


	//   ....[5]....
        /*0040*/ 	.word	0xffffffff


	//   ....[6]....
        /*0044*/ 	.word	0xffffffff


	//   ....[7]....
        /*0048*/ 	.word	0xffffffff


	//   ....[8]....
        /*004c*/ 	.word	0xffffffff


	//   ....[9]....
        /*0050*/ 	.word	0xffffffff


	//   ....[10]....
        /*0054*/ 	.word	0xffffffff


	//   ....[11]....
        /*0058*/ 	.word	0xffffffff


	//   ....[12]....
        /*005c*/ 	.word	0xffffffff


	//   ....[13]....
        /*0060*/ 	.word	0xffffffff


	//   ....[14]....
        /*0064*/ 	.word	0xffffffff


	//   ....[15]....
        /*0068*/ 	.word	0xffffffff


	//   ....[16]....
        /*006c*/ 	.word	0xffffffff


	//   ....[17]....
        /*0070*/ 	.word	0xffffffff


	//   ....[18]....
        /*0074*/ 	.word	0x05000095


	//   ....[19]....
        /*0078*/ 	.word	0x05000095


	//   ....[20]....
        /*007c*/ 	.word	0x05000095


	//   ....[21]....
        /*0080*/ 	.word	0x05000095


	//   ....[22]....
        /*0084*/ 	.word	0x05000095


	//   ....[23]....
        /*0088*/ 	.word	0x05000095


	//   ....[24]....
        /*008c*/ 	.word	0x05000095


	//   ....[25]....
        /*0090*/ 	.word	0x05000095


	//   ....[26]....
        /*0094*/ 	.word	0x05000095


	//   ....[27]....
        /*0098*/ 	.word	0x05000095


	//----- nvinfo : EIATTR_COOP_GROUP_INSTR_OFFSETS
	.align		4
.L_2938:
        /*009c*/ 	.byte	0x04, 0x28
        /*009e*/ 	.short	(.L_2940 - .L_2939)


	//   ....[0]....
.L_2939:
        /*00a0*/ 	.word	0x0000c540


	//   ....[1]....
        /*00a4*/ 	.word	0x0000c560


	//   ....[2]....
        /*00a8*/ 	.word	0x0000c580


	//   ....[3]....
        /*00ac*/ 	.word	0x0000c5a0


	//   ....[4]....
        /*00b0*/ 	.word	0x0000c5c0


	//   ....[5]....
        /*00b4*/ 	.word	0x0000c9f0


	//   ....[6]....
        /*00b8*/ 	.word	0x0000ca10


	//   ....[7]....
        /*00bc*/ 	.word	0x0000ca30


	//   ....[8]....
        /*00c0*/ 	.word	0x0000ca50


	//   ....[9]....
        /*00c4*/ 	.word	0x0000ca70


	//   ....[10]....
        /*00c8*/ 	.word	0x0000cbd0


	//   ....[11]....
        /*00cc*/ 	.word	0x0000cc30


	//   ....[12]....
        /*00d0*/ 	.word	0x0000cc60


	//   ....[13]....
        /*00d4*/ 	.word	0x0000cc70


	//   ....[14]....
        /*00d8*/ 	.word	0x0000cd20


	//   ....[15]....
        /*00dc*/ 	.word	0x0000cd60


	//   ....[16]....
        /*00e0*/ 	.word	0x0000cdd0


	//   ....[17]....
        /*00e4*/ 	.word	0x0000ce20


	//   ....[18]....
        /*00e8*/ 	.word	0x0000d740


	//   ....[19]....
        /*00ec*/ 	.word	0x0000d7b0


	//   ....[20]....
        /*00f0*/ 	.word	0x0000d820


	//   ....[21]....
        /*00f4*/ 	.word	0x0000d890


	//   ....[22]....
        /*00f8*/ 	.word	0x0000d900


	//   ....[23]....
        /*00fc*/ 	.word	0x0000dd80


	//   ....[24]....
        /*0100*/ 	.word	0x0000ddf0


	//   ....[25]....
        /*0104*/ 	.word	0x0000de60


	//   ....[26]....
        /*0108*/ 	.word	0x0000ded0


	//   ....[27]....
        /*010c*/ 	.word	0x0000df40


	//----- nvinfo : EIATTR_EXIT_INSTR_OFFSETS
	.align		4
.L_2940:
        /*0110*/ 	.byte	0x04, 0x1c
        /*0112*/ 	.short	(.L_2942 - .L_2941)


	//   ....[0]....
.L_2941:
        /*0114*/ 	.word	0x00000610


	//   ....[1]....
        /*0118*/ 	.word	0x0000d6e0


	//----- nvinfo : EIATTR_MAX_THREADS
	.align		4
.L_2942:
        /*011c*/ 	.byte	0x04, 0x05
        /*011e*/ 	.short	(.L_2944 - .L_2943)
.L_2943:
        /*0120*/ 	.word	0x00000080
        /*0124*/ 	.word	0x00000001
        /*0128*/ 	.word	0x00000001


	//----- nvinfo : EIATTR_CRS_STACK_SIZE
	.align		4
.L_2944:
        /*012c*/ 	.byte	0x04, 0x1e
        /*012e*/ 	.short	(.L_2946 - .L_2945)
.L_2945:
        /*0130*/ 	.word	0x00000000


	//----- nvinfo : EIATTR_CBANK_PARAM_SIZE
	.align		4
.L_2946:
        /*0134*/ 	.byte	0x03, 0x19
        /*0136*/ 	.short	0x00e8


	//----- nvinfo : EIATTR_PARAM_CBANK
	.align		4
        /*0138*/ 	.byte	0x04, 0x0a
        /*013a*/ 	.short	(.L_2948 - .L_2947)
	.align		4
.L_2947:
        /*013c*/ 	.word	index@(.nv.constant0._ZN10layer_norm13ln_fwd_kernelINS_13Kernel_traitsI6__halfS2_fS2_fjLj4096ELj1ELj1ELj4ELj16ENS_18Kernel_traits_baseILj4096ES2_S2_fS2_fjLj128EEEEELb1ELb1ELb0ELb1EEEvNS_9FwdParamsE)
        /*0140*/ 	.short	0x0210
        /*0142*/ 	.short	0x00e8


	//----- nvinfo : EIATTR_SW_WAR
	.align		4
.L_2948:
        /*0144*/ 	.byte	0x04, 0x36
        /*0146*/ 	.short	(.L_2950 - .L_2949)
.L_2949:
        /*0148*/ 	.word	0x00000008
.L_2950:


//--------------------- .nv.info._ZN10layer_norm13ln_fwd_kernelINS_13Kernel_traitsI6__halfS2_fS2_fjLj4096ELj1ELj1ELj4ELj16ENS_18Kernel_traits_baseILj4096ES2_S2_fS2_fjLj128EEEEELb1ELb1ELb1ELb0EEEvNS_9FwdParamsE --------------------------
	.section	.nv.info._ZN10layer_norm13ln_fwd_kernelINS_13Kernel_traitsI6__halfS2_fS2_fjLj4096ELj1ELj1ELj4ELj16ENS_18Kernel_traits_baseILj4096ES2_S2_fS2_fjLj128EEEEELb1ELb1ELb1ELb0EEEvNS_9FwdParamsE,"",@"SHT_CUDA_INFO"
	.sectionflags	@""
	.align	4


	//----- nvinfo : EIATTR_CUDA_API_VERSION
	.align		4
        /*0000*/ 	.byte	0x04, 0x37
        /*0002*/ 	.short	(.L_2952 - .L_2951)
.L_2951:
        /*0004*/ 	.word	0x00000082


	//----- nvinfo : EIATTR_KPARAM_INFO
	.align		4
.L_2952:
        /*0008*/ 	.byte	0x04, 0x17
        /*000a*/ 	.short	(.L_2954 - .L_2953)
.L_2953:
        /*000c*/ 	.word	0x00000000
        /*0010*/ 	.short	0x0000
        /*0012*/ 	.short	0x0000
        /*0014*/ 	.byte	0x00, 0xf0, 0xa1, 0x03


	//----- nvinfo : EIATTR_SPARSE_MMA_MASK
	.align		4
.L_2954:
        /*0018*/ 	.byte	0x03, 0x50
        /*001a*/ 	.short	0x0000


	//----- nvinfo : EIATTR_MAXREG_COUNT
	.align		4
        /*001c*/ 	.byte	0x03, 0x1b
        /*001e*/ 	.short	0x00ff


	//----- nvinfo : EIATTR_NUM_BARRIERS
	.align		4
        /*0020*/ 	.byte	0x02, 0x4c
        /*0022*/ 	.byte	0x01
	.zero		1


	//----- nvinfo : EIATTR_MERCURY_ISA_VERSION
	.align		4
        /*0024*/ 	.byte	0x03, 0x5f
        /*0026*/ 	.short	0x0101


	//----- nvinfo : EIATTR_COOP_GROUP_MASK_REGIDS
	.align		4
        /*0028*/ 	.byte	0x04, 0x29
        /*002a*/ 	.short	(.L_2956 - .L_2955)


	//   ....[0]....
.L_2955:
        /*002c*/ 	.word	0xffffffff


	//   ....[1]....
        /*0030*/ 	.word	0xffffffff


	//   ....[2]....
        /*0034*/ 	.word	0xffffffff


	//   ....[3]....
        /*0038*/ 	.word	0xffffffff


	//   ....[4]....
        /*003c*/ 	.word	0xffffffff


	//   ....[5]....
        /*0040*/ 	.word	0xffffffff


	//   ....[6]....
        /*0044*/ 	.word	0xffffffff


	//   ....[7]....
        /*0048*/ 	.word	0xffffffff


	//   ....[8]....
        /*004c*/ 	.word	0xffffffff


	//   ....[9]....
        /*0050*/ 	.word	0xffffffff


	//   ....[10]....
        /*0054*/ 	.word	0xffffffff


	//   ....[11]....
        /*0058*/ 	.word	0xffffffff


	//   ....[12]....
        /*005c*/ 	.word	0xffffffff


	//   ....[13]....
        /*0060*/ 	.word	0xffffffff


	//   ....[14]....
        /*0064*/ 	.word	0xffffffff


	//   ....[15]....
        /*0068*/ 	.word	0xffffffff


	//   ....[16]....
        /*006c*/ 	.word	0xffffffff


	//   ....[17]....
        /*0070*/ 	.word	0xffffffff


	//   ....[18]....
        /*0074*/ 	.word	0x050000c5


	//   ....[19]....
        /*0078*/ 	.word	0x050000c5


	//   ....[20]....
        /*007c*/ 	.word	0x050000c5


	//   ....[21]....
        /*0080*/ 	.word	0x050000c5


	//   ....[22]....
        /*0084*/ 	.word	0x050000c5


	//   ....[23]....
        /*0088*/ 	.word	0x050000c5


	//   ....[24]....
        /*008c*/ 	.word	0x050000c5


	//   ....[25]....
        /*0090*/ 	.word	0x050000c5


	//   ....[26]....
        /*0094*/ 	.word	0x050000c5


	//   ....[27]....
        /*0098*/ 	.word	0x050000c5


	//----- nvinfo : EIATTR_COOP_GROUP_INSTR_OFFSETS
	.align		4
.L_2956:
        /*009c*/ 	.byte	0x04, 0x28
        /*009e*/ 	.short	(.L_2958 - .L_2957)


	//   ....[0]....
.L_2957:
        /*00a0*/ 	.word	0x0000dd10


	//   ....[1]....
        /*00a4*/ 	.word	0x0000dd30


	//   ....[2]....
        /*00a8*/ 	.word	0x0000dd50


	//   ....[3]....
        /*00ac*/ 	.word	0x0000dd70


	//   ....[4]....
        /*00b0*/ 	.word	0x0000dd90


	//   ....[5]....
        /*00b4*/ 	.word	0x0000e1d0


	//   ....[6]....
        /*00b8*/ 	.word	0x0000e1f0


	//   ....[7]....
        /*00bc*/ 	.word	0x0000e210


	//   ....[8]....
        /*00c0*/ 	.word	0x0000e230


	//   ....[9]....
        /*00c4*/ 	.word	0x0000e250


	//   ....[10]....
        /*00c8*/ 	.word	0x0000e3a0


	//   ....[11]....
        /*00cc*/ 	.word	0x0000e420


	//   ....[12]....
        /*00d0*/ 	.word	0x0000e510


	//   ....[13]....
        /*00d4*/ 	.word	0x0000e520


	//   ....[14]....
        /*00d8*/ 	.word	0x0000e5a0


	//   ....[15]....
        /*00dc*/ 	.word	0x0000e5d0


	//   ....[16]....
        /*00e0*/ 	.word	0x0000e660


	//   ....[17]....
        /*00e4*/ 	.word	0x0000e690


	//   ....[18]....
        /*00e8*/ 	.word	0x0000f0f0


	//   ....[19]....
        /*00ec*/ 	.word	0x0000f160


	//   ....[20]....
        /*00f0*/ 	.word	0x0000f1d0


	//   ....[21]....
        /*00f4*/ 	.word	0x0000f240


	//   ....[22]....
        /*00f8*/ 	.word	0x0000f2b0


	//   ....[23]....
        /*00fc*/ 	.word	0x0000f740


	//   ....[24]....
        /*0100*/ 	.word	0x0000f7b0


	//   ....[25]....
        /*0104*/ 	.word	0x0000f820


	//   ....[26]....
        /*0108*/ 	.word	0x0000f890


	//   ....[27]....
        /*010c*/ 	.word	0x0000f900


	//----- nvinfo : EIATTR_EXIT_INSTR_OFFSETS
	.align		4
.L_2958:
        /*0110*/ 	.byte	0x04, 0x1c
        /*0112*/ 	.short	(.L_2960 - .L_2959)


	//   ....[0]....
.L_2959:
        /*0114*/ 	.word	0x00000a40


	//   ....[1]....
        /*0118*/ 	.word	0x0000f090


	//----- nvinfo : EIATTR_MAX_THREADS
	.align		4
.L_2960:
        /*011c*/ 	.byte	0x04, 0x05
        /*011e*/ 	.short	(.L_2962 - .L_2961)
.L_2961:
        /*0120*/ 	.word	0x00000080
        /*0124*/ 	.word	0x00000001
        /*0128*/ 	.word	0x00000001


	//----- nvinfo : EIATTR_CRS_STACK_SIZE
	.align		4
.L_2962:
        /*012c*/ 	.byte	0x04, 0x1e
        /*012e*/ 	.short	(.L_2964 - .L_2963)
.L_2963:
        /*0130*/ 	.word	0x00000000


	//----- nvinfo : EIATTR_CBANK_PARAM_SIZE
	.align		4
.L_2964:
        /*0134*/ 	.byte	0x03, 0x19
        /*0136*/ 	.short	0x00e8


	//----- nvinfo : EIATTR_PARAM_CBANK
	.align		4
        /*0138*/ 	.byte	0x04, 0x0a
        /*013a*/ 	.short	(.L_2966 - .L_2965)
	.align		4
.L_2965:
        /*013c*/ 	.word	index@(.nv.constant0._ZN10layer_norm13ln_fwd_kernelINS_13Kernel_traitsI6__halfS2_fS2_fjLj4096ELj1ELj1ELj4ELj16ENS_18Kernel_traits_baseILj4096ES2_S2_fS2_fjLj128EEEEELb1ELb1ELb1ELb0EEEvNS_9FwdParamsE)
        /*0140*/ 	.short	0x0210
        /*0142*/ 	.short	0x00e8


	//----- nvinfo : EIATTR_SW_WAR
	.align		4
.L_2966:
        /*0144*/ 	.byte	0x04, 0x36
        /*0146*/ 	.short	(.L_2968 - .L_2967)
.L_2967:
        /*0148*/ 	.word	0x00000008
.L_2968:


//--------------------- .nv.info._ZN10layer_norm13ln_fwd_kernelINS_13Kernel_traitsI6__halfS2_fS2_fjLj4096ELj1ELj1ELj4ELj16ENS_18Kernel_traits_baseILj4096ES2_S2_fS2_fjLj128EEEEELb1ELb1ELb1ELb1EEEvNS_9FwdParamsE --------------------------
	.section	.nv.info._ZN10layer_norm13ln_fwd_kernelINS_13Kernel_traitsI6__halfS2_fS2_fjLj4096ELj1ELj1ELj4ELj16ENS_18Kernel_traits_baseILj4096ES2_S2_fS2_fjLj128EEEEELb1ELb1ELb1ELb1EEEvNS_9FwdParamsE,"",@"SHT_CUDA_INFO"
	.sectionflags	@""
	.align	4


	//----- nvinfo : EIATTR_CUDA_API_VERSION
	.align		4
        /*0000*/ 	.byte	0x04, 0x37
        /*0002*/ 	.short	(.L_2970 - .L_2969)
.L_2969:
        /*0004*/ 	.word	0x00000082


	//----- nvinfo : EIATTR_KPARAM_INFO
	.align		4
.L_2970:
        /*0008*/ 	.byte	0x04, 0x17
        /*000a*/ 	.short	(.L_2972 - .L_2971)
.L_2971:
        /*000c*/ 	.word	0x00000000
        /*0010*/ 	.short	0x0000
        /*0012*/ 	.short	0x0000
        /*0014*/ 	.byte	0x00, 0xf0, 0xa1, 0x03


	//----- nvinfo : EIATTR_SPARSE_MMA_MASK
	.align		4
.L_2972:
        /*0018*/ 	.byte	0x03, 0x50
        /*001a*/ 	.short	0x0000


	//----- nvinfo : EIATTR_MAXREG_COUNT
	.align		4
        /*001c*/ 	.byte	0x03, 0x1b
        /*001e*/ 	.short	0x00ff


	//----- nvinfo : EIATTR_NUM_BARRIERS
	.align		4
        /*0020*/ 	.byte	0x02, 0x4c
        /*0022*/ 	.byte	0x01
	.zero		1


	//----- nvinfo : EIATTR_MERCURY_ISA_VERSION
	.align		4
        /*0024*/ 	.byte	0x03, 0x5f
        /*0026*/ 	.short	0x0101


	//----- nvinfo : EIATTR_COOP_GROUP_MASK_REGIDS
	.align		4
        /*0028*/ 	.byte	0x04, 0x29
        /*002a*/ 	.short	(.L_2974 - .L_2973)


	//   ....[0]....
.L_2973:
        /*002c*/ 	.word	0xffffffff


	//   ....[1]....
        /*0030*/ 	.word	0xffffffff


	//   ....[2]....
        /*0034*/ 	.word	0xffffffff


	//   ....[3]....
        /*0038*/ 	.word	0xffffffff


	//   ....[4]....
        /*003c*/ 	.word	0xffffffff


	//   ....[5]....
        /*0040*/ 	.word	0xffffffff


	//   ....[6]....
        /*0044*/ 	.word	0xffffffff


	//   ....[7]....
        /*0048*/ 	.word	0xffffffff


	//   ....[8]....
        /*004c*/ 	.word	0xffffffff


	//   ....[9]....
        /*0050*/ 	.word	0xffffffff


	//   ....[10]....
        /*0054*/ 	.word	0xffffffff


	//   ....[11]....
        /*0058*/ 	.word	0xffffffff


	//   ....[12]....
        /*005c*/ 	.word	0xffffffff


	//   ....[13]....
        /*0060*/ 	.word	0xffffffff


	//   ....[14]....
        /*0064*/ 	.word	0xffffffff


	//   ....[15]....
        /*0068*/ 	.word	0xffffffff


	//   ....[16]....
        /*006c*/ 	.word	0xffffffff


	//   ....[17]....
        /*0070*/ 	.word	0xffffffff


	//   ....[18]....
        /*0074*/ 	.word	0x0500007d


	//   ....[19]....
        /*0078*/ 	.word	0x0500007d


	//   ....[20]....
        /*007c*/ 	.word	0x0500007d


	//   ....[21]....
        /*0080*/ 	.word	0x0500007d


	//   ....[22]....
        /*0084*/ 	.word	0x0500007d


	//   ....[23]....
        /*0088*/ 	.word	0x0500007d


	//   ....[24]....
        /*008c*/ 	.word	0x0500007d


	//   ....[25]....
        /*0090*/ 	.word	0x0500007d


	//   ....[26]....
        /*0094*/ 	.word	0x0500007d


	//   ....[27]....
        /*0098*/ 	.word	0x0500007d


	//----- nvinfo : EIATTR_COOP_GROUP_INSTR_OFFSETS
	.align		4
.L_2974:
        /*009c*/ 	.byte	0x04, 0x28
        /*009e*/ 	.short	(.L_2976 - .L_2975)


	//   ....[0]....
.L_2975:
        /*00a0*/ 	.word	0x0000d4f0


	//   ....[1]....
        /*00a4*/ 	.word	0x0000d510


	//   ....[2]....
        /*00a8*/ 	.word	0x0000d530


	//   ....[3]....
        /*00ac*/ 	.word	0x0000d550


	//   ....[4]....
        /*00b0*/ 	.word	0x0000d570


	//   ....[5]....
        /*00b4*/ 	.word	0x0000d9a0


	//   ....[6]....
        /*00b8*/ 	.word	0x0000d9c0


	//   ....[7]....
        /*00bc*/ 	.word	0x0000d9e0


	//   ....[8]....
        /*00c0*/ 	.word	0x0000da00


	//   ....[9]....
        /*00c4*/ 	.word	0x0000da20


	//   ....[10]....
        /*00c8*/ 	.word	0x0000db80


	//   ....[11]....
        /*00cc*/ 	.word	0x0000dbe0


	//   ....[12]....
        /*00d0*/ 	.word	0x0000dc10


	//   ....[13]....
        /*00d4*/ 	.word	0x0000dc20


	//   ....[14]....
        /*00d8*/ 	.word	0x0000dce0


	//   ....[15]....
        /*00dc*/ 	.word	0x0000dd10


	//   ....[16]....
        /*00e0*/ 	.word	0x0000ddb0


	//   ....[17]....
        /*00e4*/ 	.word	0x0000dde0


	//   ....[18]....
        /*00e8*/ 	.word	0x0000e990


	//   ....[19]....
        /*00ec*/ 	.word	0x0000ea00


	//   ....[20]....
        /*00f0*/ 	.word	0x0000ea70


	//   ....[21]....
        /*00f4*/ 	.word	0x0000eae0


	//   ....[22]....
        /*00f8*/ 	.word	0x0000eb50


	//   ....[23]....
        /*00fc*/ 	.word	0x0000efd0


	//   ....[24]....
        /*0100*/ 	.word	0x0000f040


	//   ....[25]....
        /*0104*/ 	.word	0x0000f0b0


	//   ....[26]....
        /*0108*/ 	.word	0x0000f120


	//   ....[27]....
        /*010c*/ 	.word	0x0000f190


	//----- nvinfo : EIATTR_EXIT_INSTR_OFFSETS
	.align		4
.L_2976:
        /*0110*/ 	.byte	0x04, 0x1c
        /*0112*/ 	.short	(.L_2978 - .L_2977)


	//   ....[0]....
.L_2977:
        /*0114*/ 	.word	0x00000610


	//   ....[1]....
        /*0118*/ 	.word	0x0000e940


	//----- nvinfo : EIATTR_MAX_THREADS
	.align		4
.L_2978:
        /*011c*/ 	.byte	0x04, 0x05
        /*011e*/ 	.short	(.L_2980 - .L_2979)
.L_2979:
        /*0120*/ 	.word	0x00000080
        /*0124*/ 	.word	0x00000001
        /*0128*/ 	.word	0x00000001


	//----- nvinfo : EIATTR_CRS_STACK_SIZE
	.align		4
.L_2980:
        /*012c*/ 	.byte	0x04, 0x1e
        /*012e*/ 	.short	(.L_2982 - .L_2981)
.L_2981:
        /*0130*/ 	.word	0x00000000


	//----- nvinfo : EIATTR_CBANK_PARAM_SIZE
	.align		4
.L_2982:
        /*0134*/ 	.byte	0x03, 0x19
        /*0136*/ 	.short	0x00e8


	//----- nvinfo : EIATTR_PARAM_CBANK
	.align		4
        /*0138*/ 	.byte	0x04, 0x0a
        /*013a*/ 	.short	(.L_2984 - .L_2983)
	.align		4
.L_2983:
        /*013c*/ 	.word	index@(.nv.constant0._ZN10layer_norm13ln_fwd_kernelINS_13Kernel_traitsI6__halfS2_fS2_fjLj4096ELj1ELj1ELj4ELj16ENS_18Kernel_traits_baseILj4096ES2_S2_fS2_fjLj128EEEEELb1ELb1ELb1ELb1EEEvNS_9FwdParamsE)
        /*0140*/ 	.short	0x0210
        /*0142*/ 	.short	0x00e8


	//----- nvinfo : EIATTR_SW_WAR
	.align		4
.L_2984:
        /*0144*/ 	.byte	0x04, 0x36
        /*0146*/ 	.short	(.L_2986 - .L_2985)
.L_2985:
        /*0148*/ 	.word	0x00000008
.L_2986:


//--------------------- .nv.info._ZN10layer_norm13ln_fwd_kernelINS_13Kernel_traitsIf6__halffS2_fjLj4096ELj1ELj1ELj4ELj16ENS_18Kernel_traits_baseILj4096EfS2_fS2_fjLj128EEEEELb0ELb0ELb0ELb0EEEvNS_9FwdParamsE --------------------------
	.section	.nv.info._ZN10layer_norm13ln_fwd_kernelINS_13Kernel_traitsIf6__halffS2_fjLj4096ELj1ELj1ELj4ELj16ENS_18Kernel_traits_baseILj4096EfS2_fS2_fjLj128EEEEELb0ELb0ELb0ELb0EEEvNS_9FwdParamsE,"",@"SHT_CUDA_INFO"
	.sectionflags	@""
	.align	4


	//----- nvinfo : EIATTR_CUDA_API_VERSION
	.align		4
        /*0000*/ 	.byte	0x04, 0x37
        /*0002*/ 	.short	(.L_2988 - .L_2987)
.L_2987:
        /*0004*/ 	.word	0x00000082


	//----- nvinfo : EIATTR_KPARAM_INFO
	.align		4
.L_2988:
        /*0008*/ 	.byte	0x04, 0x17
        /*000a*/ 	.short	(.L_2990 - .L_2989)
.L_2989:
        /*000c*/ 	.word	0x00000000
        /*0010*/ 	.short	0x0000
        /*0012*/ 	.short	0x0000
        /*0014*/ 	.byte	0x00, 0xf0, 0xa1, 0x03


	//----- nvinfo : EIATTR_SPARSE_MMA_MASK
	.align		4
.L_2990:
        /*0018*/ 	.byte	0x03, 0x50
        /*001a*/ 	.short	0x0000


	//----- nvinfo : EIATTR_MAXREG_COUNT
	.align		4
        /*001c*/ 	.byte	0x03, 0x1b
        /*001e*/ 	.short	0x00ff


	//----- nvinfo : EIATTR_NUM_BARRIERS
	.align		4
        /*0020*/ 	.byte	0x02, 0x4c
        /*0022*/ 	.byte	0x01
	.zero		1


	//----- nvinfo : EIATTR_MERCURY_ISA_VERSION
	.align		4
        /*0024*/ 	.byte	0x03, 0x5f
        /*0026*/ 	.short	0x0101


	//----- nvinfo : EIATTR_COOP_GROUP_MASK_REGIDS
	.align		4
        /*0028*/ 	.byte	0x04, 0x29
        /*002a*/ 	.short	(.L_2992 - .L_2991)


	//   ....[0]....
.L_2991:
        /*002c*/ 	.word	0xffffffff


	//   ....[1]....
        /*0030*/ 	.word	0xffffffff


	//   ....[2]....
        /*0034*/ 	.word	0xffffffff


	//   ....[3]....
        /*0038*/ 	.word	0xffffffff


	//   ....[4]....
        /*003c*/ 	.word	0xffffffff


	//   ....[5]....
        /*0040*/ 	.word	0xffffffff


	//   ....[6]....
        /*0044*/ 	.word	0xffffffff


	//   ....[7]....
        /*0048*/ 	.word	0xffffffff


	//   ....[8]....
        /*004c*/ 	.word	0xffffffff


	//   ....[9]....
        /*0050*/ 	.word	0xffffffff


	//   ....[10]....
        /*0054*/ 	.word	0xffffffff


	//   ....[11]....
        /*0058*/ 	.word	0xffffffff


	//   ....[12]....
        /*005c*/ 	.word	0xffffffff


	//   ....[13]....
        /*0060*/ 	.word	0xffffffff


	//   ....[14]....
        /*0064*/ 	.word	0xffffffff


	//   ....[15]....
        /*0068*/ 	.word	0xffffffff


	//   ....[16]....
        /*006c*/ 	.word	0xffffffff


	//   ....[17]....
        /*0070*/ 	.word	0xffffffff


	//   ....[18]....
        /*0074*/ 	.word	0x05000075


	//   ....[19]....
        /*0078*/ 	.word	0x05000075


	//   ....[20]....
        /*007c*/ 	.word	0x05000075


	//   ....[21]....
        /*0080*/ 	.word	0x05000075


	//   ....[22]....
        /*0084*/ 	.word	0x05000075


	//   ....[23]....
        /*0088*/ 	.word	0x05000075


	//   ....[24]....
        /*008c*/ 	.word	0x05000075


	//   ....[25]....
        /*0090*/ 	.word	0x05000075


	//   ....[26]....
        /*0094*/ 	.word	0x05000075


	//   ....[27]....
        /*0098*/ 	.word	0x05000075


	//----- nvinfo : EIATTR_COOP_GROUP_INSTR_OFFSETS
	.align		4
.L_2992:
        /*009c*/ 	.byte	0x04, 0x28
        /*009e*/ 	.short	(.L_2994 - .L_2993)


	//   ....[0]....
.L_2993:
        /*00a0*/ 	.word	0x00001630


	//   ....[1]....
        /*00a4*/ 	.word	0x00001650


	//   ....[2]....
        /*00a8*/ 	.word	0x00001670


	//   ....[3]....
        /*00ac*/ 	.word	0x00001690


	//   ....[4]....
        /*00b0*/ 	.word	0x000016b0


	//   ....[5]....
        /*00b4*/ 	.word	0x00001af0


	//   ....[6]....
        /*00b8*/ 	.word	0x00001b10


	//   ....[7]....
        /*00bc*/ 	.word	0x00001b30


	//   ....[8]....
        /*00c0*/ 	.word	0x00001b50


	//   ....[9]....
        /*00c4*/ 	.word	0x00001b70


	//   ....[10]....
        /*00c8*/ 	.word	0x00001cd0


	//   ....[11]....
        /*00cc*/ 	.word	0x00001d60


	//   ....[12]....
        /*00d0*/ 	.word	0x00001d80


	//   ....[13]....
        /*00d4*/ 	.word	0x00001d90


	//   ....[14]....
        /*00d8*/ 	.word	0x00001e50


	//   ....[15]....
        /*00dc*/ 	.word	0x00001e80


	//   ....[16]....
        /*00e0*/ 	.word	0x00001f30


	//   ....[17]....
        /*00e4*/ 	.word	0x00001f50


	//   ....[18]....
        /*00e8*/ 	.word	0x000029b0


	//   ....[19]....
        /*00ec*/ 	.word	0x00002a20


	//   ....[20]....
        /*00f0*/ 	.word	0x00002a90


	//   ....[21]....
        /*00f4*/ 	.word	0x00002b00


	//   ....[22]....
        /*00f8*/ 	.word	0x00002b70


	//   ....[23]....
        /*00fc*/ 	.word	0x00003000


	//   ....[24]....
        /*0100*/ 	.word	0x00003070


	//   ....[25]....
        /*0104*/ 	.word	0x000030e0


	//   ....[26]....
        /*0108*/ 	.word	0x00003150


	//   ....[27]....
        /*010c*/ 	.word	0x000031c0


	//----- nvinfo : EIATTR_EXIT_INSTR_OFFSETS
	.align		4
.L_2994:
        /*0110*/ 	.byte	0x04, 0x1c
        /*0112*/ 	.short	(.L_2996 - .L_2995)


	//   ....[0]....
.L_2995:
        /*0114*/ 	.word	0x000005e0


	//   ....[1]....
        /*0118*/ 	.word	0x00002950


	//----- nvinfo : EIATTR_MAX_THREADS
	.align		4
.L_2996:
        /*011c*/ 	.byte	0x04, 0x05
        /*011e*/ 	.short	(.L_2998 - .L_2997)
.L_2997:
        /*0120*/ 	.word	0x00000080
        /*0124*/ 	.word	0x00000001
        /*0128*/ 	.word	0x00000001


	//----- nvinfo : EIATTR_CRS_STACK_SIZE
	.align		4
.L_2998:
        /*012c*/ 	.byte	0x04, 0x1e
        /*012e*/ 	.short	(.L_3000 - .L_2999)
.L_2999:
        /*0130*/ 	.word	0x00000000


	//----- nvinfo : EIATTR_CBANK_PARAM_SIZE
	.align		4
.L_3000:
        /*0134*/ 	.byte	0x03, 0x19
        /*0136*/ 	.short	0x00e8


	//----- nvinfo : EIATTR_PARAM_CBANK
	.align		4
        /*0138*/ 	.byte	0x04, 0x0a
        /*013a*/ 	.short	(.L_3002 - .L_3001)
	.align		4
.L_3001:
        /*013c*/ 	.word	index@(.nv.constant0._ZN10layer_norm13ln_fwd_kernelINS_13Kernel_traitsIf6__halffS2_fjLj4096ELj1ELj1ELj4ELj16ENS_18Kernel_traits_baseILj4096EfS2_fS2_fjLj128EEEEELb0ELb0ELb0ELb0EEEvNS_9FwdParamsE)
        /*0140*/ 	.short	0x0210
        /*0142*/ 	.short	0x00e8


	//----- nvinfo : EIATTR_SW_WAR
	.align		4
.L_3002:
        /*0144*/ 	.byte	0x04, 0x36
        /*0146*/ 	.short	(.L_3004 - .L_3003)
.L_3003:
        /*0148*/ 	.word	0x00000008
.L_3004:


//--------------------- .nv.info._ZN10layer_norm13ln_fwd_kernelINS_13Kernel_traitsIf6__halffS2_fjLj4096ELj1ELj1ELj4ELj16ENS_18Kernel_traits_baseILj4096EfS2_fS2_fjLj128EEEEELb0ELb0ELb0ELb1EEEvNS_9FwdParamsE --------------------------
	.section	.nv.info._ZN10layer_norm13ln_fwd_kernelINS_13Kernel_traitsIf6__halffS2_fjLj4096ELj1ELj1ELj4ELj16ENS_18Kernel_traits_baseILj4096EfS2_fS2_fjLj128EEEEELb0ELb0ELb0ELb1EEEvNS_9FwdParamsE,"",@"SHT_CUDA_INFO"
	.sectionflags	@""
	.align	4


	//----- nvinfo : EIATTR_CUDA_API_VERSION
	.align		4
        /*0000*/ 	.byte	0x04, 0x37
        /*0002*/ 	.short	(.L_3006 - .L_3005)
.L_3005:
        /*0004*/ 	.word	0x00000082


	//----- nvinfo : EIATTR_KPARAM_INFO
	.align		4
.L_3006:
        /*0008*/ 	.byte	0x04, 0x17
        /*000a*/ 	.short	(.L_3008 - .L_3007)
.L_3007:
        /*000c*/ 	.word	0x00000000
        /*0010*/ 	.short	0x0000
        /*0012*/ 	.short	0x0000
        /*0014*/ 	.byte	0x00, 0xf0, 0xa1, 0x03


	//----- nvinfo : EIATTR_SPARSE_MMA_MASK
	.align		4
.L_3008:
        /*0018*/ 	.byte	0x03, 0x50
        /*001a*/ 	.short	0x0000


	//----- nvinfo : EIATTR_MAXREG_COUNT
	.align		4
        /*001c*/ 	.byte	0x03, 0x1b
        /*001e*/ 	.short	0x00ff


	//----- nvinfo : EIATTR_NUM_BARRIERS
	.align		4
        /*0020*/ 	.byte	0x02, 0x4c
        /*0022*/ 	.byte	0x01
	.zero		1


	//----- nvinfo : EIATTR_MERCURY_ISA_VERSION
	.align		4
        /*0024*/ 	.byte	0x03, 0x5f
        /*0026*/ 	.short	0x0101


	//----- nvinfo : EIATTR_COOP_GROUP_MASK_REGIDS
	.align		4
        /*0028*/ 	.byte	0x04, 0x29
        /*002a*/ 	.short	(.L_3010 - .L_3009)


	//   ....[0]....
.L_3009:
        /*002c*/ 	.word	0xffffffff


	//   ....[1]....
        /*0030*/ 	.word	0xffffffff


	//   ....[2]....
        /*0034*/ 	.word	0xffffffff


	//   ....[3]....
        /*0038*/ 	.word	0xffffffff


	//   ....[4]....
        /*003c*/ 	.word	0xffffffff


	//   ....[5]....
        /*0040*/ 	.word	0xffffffff


	//   ....[6]....
        /*0044*/ 	.word	0xffffffff


	//   ....[7]....
        /*0048*/ 	.word	0xffffffff


	//   ....[8]....
        /*004c*/ 	.word	0xffffffff


	//   ....[9]....
        /*0050*/ 	.word	0xffffffff


	//   ....[10]....
        /*0054*/ 	.word	0xffffffff


	//   ....[11]....
        /*0058*/ 	.word	0xffffffff


	//   ....[12]....
        /*005c*/ 	.word	0xffffffff


	//   ....[13]....
        /*0060*/ 	.word	0xffffffff


	//   ....[14]....
        /*0064*/ 	.word	0xffffffff


	//   ....[15]....
        /*0068*/ 	.word	0xffffffff


	//   ....[16]....
        /*006c*/ 	.word	0xffffffff


	//   ....[17]....
        /*0070*/ 	.word	0xffffffff


	//   ....[18]....
        /*0074*/ 	.word	0x05000055


	//   ....[19]....
        /*0078*/ 	.word	0x05000055


	//   ....[20]....
        /*007c*/ 	.word	0x05000055


	//   ....[21]....
        /*0080*/ 	.word	0x05000055


	//   ....[22]....
        /*0084*/ 	.word	0x05000055


	//   ....[23]....
        /*0088*/ 	.word	0x05000055


	//   ....[24]....
        /*008c*/ 	.word	0x05000055


	//   ....[25]....
        /*0090*/ 	.word	0x05000055


	//   ....[26]....
        /*0094*/ 	.word	0x05000055


	//   ....[27]....
        /*0098*/ 	.word	0x05000055


	//----- nvinfo : EIATTR_COOP_GROUP_INSTR_OFFSETS
	.align		4
.L_3010:
        /*009c*/ 	.byte	0x04, 0x28
        /*009e*/ 	.short	(.L_3012 - .L_3011)


	//   ....[0]....
.L_3011:
        /*00a0*/ 	.word	0x00001200


	//   ....[1]....
        /*00a4*/ 	.word	0x00001220


	//   ....[2]....
        /*00a8*/ 	.word	0x00001240


	//   ....[3]....
        /*00ac*/ 	.word	0x00001260


	//   ....[4]....
        /*00b0*/ 	.word	0x00001280


	//   ....[5]....
        /*00b4*/ 	.word	0x000016b0


	//   ....[6]....
        /*00b8*/ 	.word	0x000016d0


	//   ....[7]....
        /*00bc*/ 	.word	0x000016f0


	//   ....[8]....
        /*00c0*/ 	.word	0x00001710


	//   ....[9]....
        /*00c4*/ 	.word	0x00001730


	//   ....[10]....
        /*00c8*/ 	.word	0x00001880


	//   ....[11]....
        /*00cc*/ 	.word	0x000018f0


	//   ....[12]....
        /*00d0*/ 	.word	0x00001910


	//   ....[13]....
        /*00d4*/ 	.word	0x00001920


	//   ....[14]....
        /*00d8*/ 	.word	0x000019d0


	//   ....[15]....
        /*00dc*/ 	.word	0x00001a20


	//   ....[16]....
        /*00e0*/ 	.word	0x00001ad0


	//   ....[17]....
        /*00e4*/ 	.word	0x00001ae0


	//   ....[18]....
        /*00e8*/ 	.word	0x000023f0


	//   ....[19]....
        /*00ec*/ 	.word	0x00002460


	//   ....[20]....
        /*00f0*/ 	.word	0x000024d0


	//   ....[21]....
        /*00f4*/ 	.word	0x00002540


	//   ....[22]....
        /*00f8*/ 	.word	0x000025b0


	//   ....[23]....
        /*00fc*/ 	.word	0x00002a30


	//   ....[24]....
        /*0100*/ 	.word	0x00002aa0


	//   ....[25]....
        /*0104*/ 	.word	0x00002b10


	//   ....[26]....
        /*0108*/ 	.word	0x00002b80


	//   ....[27]....
        /*010c*/ 	.word	0x00002bf0


	//----- nvinfo : EIATTR_EXIT_INSTR_OFFSETS
	.align		4
.L_3012:
        /*0110*/ 	.byte	0x04, 0x1c
        /*0112*/ 	.short	(.L_3014 - .L_3013)


	//   ....[0]....
.L_3013:
        /*0114*/ 	.word	0x00000290


	//   ....[1]....
        /*0118*/ 	.word	0x00002390


	//----- nvinfo : EIATTR_MAX_THREADS
	.align		4
.L_3014:
        /*011c*/ 	.byte	0x04, 0x05
        /*011e*/ 	.short	(.L_3016 - .L_3015)
.L_3015:
        /*0120*/ 	.word	0x00000080
        /*0124*/ 	.word	0x00000001
        /*0128*/ 	.word	0x00000001


	//----- nvinfo : EIATTR_CRS_STACK_SIZE
	.align		4
.L_3016:
        /*012c*/ 	.byte	0x04, 0x1e
        /*012e*/ 	.short	(.L_3018 - .L_3017)
.L_3017:
        /*0130*/ 	.word	0x00000000


	//----- nvinfo : EIATTR_CBANK_PARAM_SIZE
	.align		4
.L_3018:
        /*0134*/ 	.byte	0x03, 0x19
        /*0136*/ 	.short	0x00e8


	//----- nvinfo : EIATTR_PARAM_CBANK
	.align		4
        /*0138*/ 	.byte	0x04, 0x0a
        /*013a*/ 	.short	(.L_3020 - .L_3019)
	.align		4
.L_3019:
        /*013c*/ 	.word	index@(.nv.constant0._ZN10layer_norm13ln_fwd_kernelINS_13Kernel_traitsIf6__halffS2_fjLj4096ELj1ELj1ELj4ELj16ENS_18Kernel_traits_baseILj4096EfS2_fS2_fjLj128EEEEELb0ELb0ELb0ELb1EEEvNS_9FwdParamsE)
        /*0140*/ 	.short	0x0210
        /*0142*/ 	.short	0x00e8


	//----- nvinfo : EIATTR_SW_WAR
	.align		4
.L_3020:
        /*0144*/ 	.byte	0x04, 0x36
        /*0146*/ 	.short	(.L_3022 - .L_3021)
.L_3021:
        /*0148*/ 	.word	0x00000008
.L_3022:


//--------------------- .nv.info._ZN10layer_norm13ln_fwd_kernelINS_13Kernel_traitsIf6__halffS2_fjLj4096ELj1ELj1ELj4ELj16ENS_18Kernel_traits_baseILj4096EfS2_fS2_fjLj128EEEEELb0ELb0ELb1ELb0EEEvNS_9FwdParamsE --------------------------
	.section	.nv.info._ZN10layer_norm13ln_fwd_kernelINS_13Kernel_traitsIf6__halffS2_fjLj4096ELj1ELj1ELj4ELj16ENS_18Kernel_traits_baseILj4096EfS2_fS2_fjLj128EEEEELb0ELb0ELb1ELb0EEEvNS_9FwdParamsE,"",@"SHT_CUDA_INFO"
	.sectionflags	@""
	.align	4


	//----- nvinfo : EIATTR_CUDA_API_VERSION
	.align		4
        /*0000*/ 	.byte	0x04, 0x37
        /*0002*/ 	.short	(.L_3024 - .L_3023)
.L_3023:
        /*0004*/ 	.word	0x00000082


	//----- nvinfo : EIATTR_KPARAM_INFO
	.align		4
.L_3024:
        /*0008*/ 	.byte	0x04, 0x17
        /*000a*/ 	.short	(.L_3026 - .L_3025)
.L_3025:
        /*000c*/ 	.word	0x00000000
        /*0010*/ 	.short	0x0000
        /*0012*/ 	.short	0x0000
        /*0014*/ 	.byte	0x00, 0xf0, 0xa1, 0x03


	//----- nvinfo : EIATTR_SPARSE_MMA_MASK
	.align		4
.L_3026:
        /*0018*/ 	.byte	0x03, 0x50
        /*001a*/ 	.short	0x0000


	//----- nvinfo : EIATTR_MAXREG_COUNT
	.align		4
        /*001c*/ 	.byte	0x03, 0x1b
        /*001e*/ 	.short	0x00ff


	//----- nvinfo : EIATTR_NUM_BARRIERS
	.align		4
        /*0020*/ 	.byte	0x02, 0x4c
        /*0022*/ 	.byte	0x01
	.zero		1


	//----- nvinfo : EIATTR_MERCURY_ISA_VERSION
	.align		4
        /*0024*/ 	.byte	0x03, 0x5f
        /*0026*/ 	.short	0x0101


	//----- nvinfo : EIATTR_COOP_GROUP_MASK_REGIDS
	.align		4
        /*0028*/ 	.byte	0x04, 0x29
        /*002a*/ 	.short	(.L_3028 - .L_3027)


	//   ....[0]....
.L_3027:
        /*002c*/ 	.word	0xffffffff


	//   ....[1]....
        /*0030*/ 	.word	0xffffffff


	//   ....[2]....
        /*0034*/ 	.word	0xffffffff


	//   ....[3]....
        /*0038*/ 	.word	0xffffffff


	//   ....[4]....
        /*003c*/ 	.word	0xffffffff


	//   ....[5]....
        /*0040*/ 	.word	0xffffffff


	//   ....[6]....
        /*0044*/ 	.word	0xffffffff


	//   ....[7]....
        /*0048*/ 	.word	0xffffffff


	//   ....[8]....
        /*004c*/ 	.word	0xffffffff


	//   ....[9]....
        /*0050*/ 	.word	0xffffffff


	//   ....[10]....
        /*0054*/ 	.word	0xffffffff


	//   ....[11]....
        /*0058*/ 	.word	0xffffffff


	//   ....[12]....
        /*005c*/ 	.word	0xffffffff


	//   ....[13]....
        /*0060*/ 	.word	0xffffffff


	//   ....[14]....
        /*0064*/ 	.word	0xffffffff


	//   ....[15]....
        /*0068*/ 	.word	0xffffffff


	//   ....[16]....
        /*006c*/ 	.word	0xffffffff


	//   ....[17]....
        /*0070*/ 	.word	0xffffffff


	//   ....[18]....
        /*0074*/ 	.word	0x05000082


	//   ....[19]....
        /*0078*/ 	.word	0x05000082


	//   ....[20]....
        /*007c*/ 	.word	0x05000082


	//   ....[21]....
        /*0080*/ 	.word	0x05000082


	//   ....[22]....
        /*0084*/ 	.word	0x05000082


	//   ....[23]....
        /*0088*/ 	.word	0x05000082


	//   ....[24]....
        /*008c*/ 	.word	0x05000082


	//   ....[25]....
        /*0090*/ 	.word	0x05000082


	//   ....[26]....
        /*0094*/ 	.word	0x05000082


	//   ....[27]....
        /*0098*/ 	.word	0x05000082


	//----- nvinfo : EIATTR_COOP_GROUP_INSTR_OFFSETS
	.align		4
.L_3028:
        /*009c*/ 	.byte	0x04, 0x28
        /*009e*/ 	.short	(.L_3030 - .L_3029)


	//   ....[0]....
.L_3029:
        /*00a0*/ 	.word	0x00002260


	//   ....[1]....
        /*00a4*/ 	.word	0x00002280


	//   ....[2]....
        /*00a8*/ 	.word	0x000022a0


	//   ....[3]....
        /*00ac*/ 	.word	0x000022c0


	//   ....[4]....
        /*00b0*/ 	.word	0x000022e0


	//   ....[5]....
        /*00b4*/ 	.word	0x00002720


	//   ....[6]....
        /*00b8*/ 	.word	0x00002740


	//   ....[7]....
        /*00bc*/ 	.word	0x00002760


	//   ....[8]....
        /*00c0*/ 	.word	0x00002780


	//   ....[9]....
        /*00c4*/ 	.word	0x000027a0


	//   ....[10]....
        /*00c8*/ 	.word	0x00002940


	//   ....[11]....
        /*00cc*/ 	.word	0x00002960


	//   ....[12]....
        /*00d0*/ 	.word	0x000029e0


	//   ....[13]....
        /*00d4*/ 	.word	0x00002a10


	//   ....[14]....
        /*00d8*/ 	.word	0x00002a50


	//   ....[15]....
        /*00dc*/ 	.word	0x00002b10


	//   ....[16]....
        /*00e0*/ 	.word	0x00002b90


	//   ....[17]....
        /*00e4*/ 	.word	0x00002ba0


	//   ....[18]....
        /*00e8*/ 	.word	0x00003650


	//   ....[19]....
        /*00ec*/ 	.word	0x000036c0


	//   ....[20]....
        /*00f0*/ 	.word	0x00003730


	//   ....[21]....
        /*00f4*/ 	.word	0x000037a0


	//   ....[22]....
        /*00f8*/ 	.word	0x00003810


	//   ....[23]....
        /*00fc*/ 	.word	0x00003c90


	//   ....[24]....
        /*0100*/ 	.word	0x00003d00


	//   ....[25]....
        /*0104*/ 	.word	0x00003d70


	//   ....[26]....
        /*0108*/ 	.word	0x00003de0


	//   ....[27]....
        /*010c*/ 	.word	0x00003e50


	//----- nvinfo : EIATTR_EXIT_INSTR_OFFSETS
	.align		4
.L_3030:
        /*0110*/ 	.byte	0x04, 0x1c
        /*0112*/ 	.short	(.L_3032 - .L_3031)


	//   ....[0]....
.L_3031:
        /*0114*/ 	.word	0x000005f0


	//   ....[1]....
        /*0118*/ 	.word	0x000035f0


	//----- nvinfo : EIATTR_MAX_THREADS
	.align		4
.L_3032:
        /*011c*/ 	.byte	0x04, 0x05
        /*011e*/ 	.short	(.L_3034 - .L_3033)
.L_3033:
        /*0120*/ 	.word	0x00000080
        /*0124*/ 	.word	0x00000001
        /*0128*/ 	.word	0x00000001


	//----- nvinfo : EIATTR_CRS_STACK_SIZE
	.align		4
.L_3034:
        /*012c*/ 	.byte	0x04, 0x1e
        /*012e*/ 	.short	(.L_3036 - .L_3035)
.L_3035:
        /*0130*/ 	.word	0x00000000


	//----- nvinfo : EIATTR_CBANK_PARAM_SIZE
	.align		4
.L_3036:
        /*0134*/ 	.byte	0x03, 0x19
        /*0136*/ 	.short	0x00e8


	//----- nvinfo : EIATTR_PARAM_CBANK
	.align		4
        /*0138*/ 	.byte	0x04, 0x0a
        /*013a*/ 	.short	(.L_3038 - .L_3037)
	.align		4
.L_3037:
        /*013c*/ 	.word	index@(.nv.constant0._ZN10layer_norm13ln_fwd_kernelINS_13Kernel_traitsIf6__halffS2_fjLj4096ELj1ELj1ELj4ELj16ENS_18Kernel_traits_baseILj4096EfS2_fS2_fjLj128EEEEELb0ELb0ELb1ELb0EEEvNS_9FwdParamsE)
        /*0140*/ 	.short	0x0210
        /*0142*/ 	.short	0x00e8


	//----- nvinfo : EIATTR_SW_WAR
	.align		4
.L_3038:
        /*0144*/ 	.byte	0x04, 0x36
        /*0146*/ 	.short	(.L_3040 - .L_3039)
.L_3039:
        /*0148*/ 	.word	0x00000008
.L_3040:


//--------------------- .nv.info._ZN10layer_norm13ln_fwd_kernelINS_13Kernel_traitsIf6__halffS2_fjLj4096ELj1ELj1ELj4ELj16ENS_18Kernel_traits_baseILj4096EfS2_fS2_fjLj128EEEEELb0ELb0ELb1ELb1EEEvNS_9FwdParamsE --------------------------
	.section	.nv.info._ZN10layer_norm13ln_fwd_kernelINS_13Kernel_traitsIf6__halffS2_fjLj4096ELj1ELj1ELj4ELj16ENS_18Kernel_traits_baseILj4096EfS2_fS2_fjLj128EEEEELb0ELb0ELb1ELb1EEEvNS_9FwdParamsE,"",@"SHT_CUDA_INFO"
	.sectionflags	@""
	.align	4


	//----- nvinfo : EIATTR_CUDA_API_VERSION
	.align		4
        /*0000*/ 	.byte	0x04, 0x37
        /*0002*/ 	.short	(.L_3042 - .L_3041)
.L_3041:
        /*0004*/ 	.word	0x00000082


	//----- nvinfo : EIATTR_KPARAM_INFO
	.align		4
.L_3042:
        /*0008*/ 	.byte	0x04, 0x17
        /*000a*/ 	.short	(.L_3044 - .L_3043)
.L_3043:
        /*000c*/ 	.word	0x00000000
        /*0010*/ 	.short	0x0000
        /*0012*/ 	.short	0x0000
        /*0014*/ 	.byte	0x00, 0xf0, 0xa1, 0x03


	//----- nvinfo : EIATTR_SPARSE_MMA_MASK
	.align		4
.L_3044:
        /*0018*/ 	.byte	0x03, 0x50
        /*001a*/ 	.short	0x0000


	//----- nvinfo : EIATTR_MAXREG_COUNT
	.align		4
        /*001c*/ 	.byte	0x03, 0x1b
        /*001e*/ 	.short	0x00ff


	//----- nvinfo : EIATTR_NUM_BARRIERS
	.align		4
        /*0020*/ 	.byte	0x02, 0x4c
        /*0022*/ 	.byte	0x01
	.zero		1


	//----- nvinfo : EIATTR_MERCURY_ISA_VERSION
	.align		4
        /*0024*/ 	.byte	0x03, 0x5f
        /*0026*/ 	.short	0x0101


	//----- nvinfo : EIATTR_COOP_GROUP_MASK_REGIDS
	.align		4
        /*0028*/ 	.byte	0x04, 0x29
        /*002a*/ 	.short	(.L_3046 - .L_3045)


	//   ....[0]....
.L_3045:
        /*002c*/ 	.word	0xffffffff


	//   ....[1]....
        /*0030*/ 	.word	0xffffffff


	//   ....[2]....
        /*0034*/ 	.word	0xffffffff


	//   ....[3]....
        /*0038*/ 	.word	0xffffffff


	//   ....[4]....
        /*003c*/ 	.word	0xffffffff


	//   ....[5]....
        /*0040*/ 	.word	0xffffffff


	//   ....[6]....
        /*0044*/ 	.word	0xffffffff


	//   ....[7]....
        /*0048*/ 	.word	0xffffffff


	//   ....[8]....
        /*004c*/ 	.word	0xffffffff


	//   ....[9]....
        /*0050*/ 	.word	0xffffffff


	//   ....[10]....
        /*0054*/ 	.word	0xffffffff


	//   ....[11]....
        /*0058*/ 	.word	0xffffffff


	//   ....[12]....
        /*005c*/ 	.word	0xffffffff


	//   ....[13]....
        /*0060*/ 	.word	0xffffffff


	//   ....[14]....
        /*0064*/ 	.word	0xffffffff


	//   ....[15]....
        /*0068*/ 	.word	0xffffffff


	//   ....[16]....
        /*006c*/ 	.word	0xffffffff


	//   ....[17]....
        /*0070*/ 	.word	0xffffffff


	//   ....[18]....
        /*0074*/ 	.word	0x05000073


	//   ....[19]....
        /*0078*/ 	.word	0x05000073


	//   ....[20]....
        /*007c*/ 	.word	0x05000073


	//   ....[21]....
        /*0080*/ 	.word	0x05000073


	//   ....[22]....
        /*0084*/ 	.word	0x05000073


	//   ....[23]....
        /*0088*/ 	.word	0x05000073


	//   ....[24]....
        /*008c*/ 	.word	0x05000073


	//   ....[25]....
        /*0090*/ 	.word	0x05000073


	//   ....[26]....
        /*0094*/ 	.word	0x05000073


	//   ....[27]....
        /*0098*/ 	.word	0x05000073


	//----- nvinfo : EIATTR_COOP_GROUP_INSTR_OFFSETS
	.align		4
.L_3046:
        /*009c*/ 	.byte	0x04, 0x28
        /*009e*/ 	.short	(.L_3048 - .L_3047)


	//   ....[0]....
.L_3047:
        /*00a0*/ 	.word	0x00001c60


	//   ....[1]....
        /*00a4*/ 	.word	0x00001c80


	//   ....[2]....
        /*00a8*/ 	.word	0x00001ca0


	//   ....[3]....
        /*00ac*/ 	.word	0x00001cc0


	//   ....[4]....
        /*00b0*/ 	.word	0x00001ce0


	//   ....[5]....
        /*00b4*/ 	.word	0x00002110


	//   ....[6]....
        /*00b8*/ 	.word	0x00002130


	//   ....[7]....
        /*00bc*/ 	.word	0x00002150


	//   ....[8]....
        /*00c0*/ 	.word	0x00002170


	//   ....[9]....
        /*00c4*/ 	.word	0x00002190


	//   ....[10]....
        /*00c8*/ 	.word	0x00002320


	//   ....[11]....
        /*00cc*/ 	.word	0x00002370


	//   ....[12]....
        /*00d0*/ 	.word	0x00002380


	//   ....[13]....
        /*00d4*/ 	.word	0x000023d0


	//   ....[14]....
        /*00d8*/ 	.word	0x00002460


	//   ....[15]....
        /*00dc*/ 	.word	0x00002480


	//   ....[16]....
        /*00e0*/ 	.word	0x00002540


	//   ....[17]....
        /*00e4*/ 	.word	0x00002550


	//   ....[18]....
        /*00e8*/ 	.word	0x00002f40


	//   ....[19]....
        /*00ec*/ 	.word	0x00002fa0


	//   ....[20]....
        /*00f0*/ 	.word	0x00003000


	//   ....[21]....
        /*00f4*/ 	.word	0x00003060


	//   ....[22]....
        /*00f8*/ 	.word	0x000030c0


	//   ....[23]....
        /*00fc*/ 	.word	0x00003540


	//   ....[24]....
        /*0100*/ 	.word	0x000035a0


	//   ....[25]....
        /*0104*/ 	.word	0x00003600


	//   ....[26]....
        /*0108*/ 	.word	0x00003660


	//   ....[27]....
        /*010c*/ 	.word	0x000036c0


	//----- nvinfo : EIATTR_EXIT_INSTR_OFFSETS
	.align		4
.L_3048:
        /*0110*/ 	.byte	0x04, 0x1c
        /*0112*/ 	.short	(.L_3050 - .L_3049)


	//   ....[0]....
.L_3049:
        /*0114*/ 	.word	0x00000290


	//   ....[1]....
        /*0118*/ 	.word	0x00002ee0


	//----- nvinfo : EIATTR_MAX_THREADS
	.align		4
.L_3050:
        /*011c*/ 	.byte	0x04, 0x05
        /*011e*/ 	.short	(.L_3052 - .L_3051)
.L_3051:
        /*0120*/ 	.word	0x00000080
        /*0124*/ 	.word	0x00000001
        /*0128*/ 	.word	0x00000001


	//----- nvinfo : EIATTR_CRS_STACK_SIZE
	.align		4
.L_3052:
        /*012c*/ 	.byte	0x04, 0x1e
        /*012e*/ 	.short	(.L_3054 - .L_3053)
.L_3053:
        /*0130*/ 	.word	0x00000000


	//----- nvinfo : EIATTR_CBANK_PARAM_SIZE
	.align		4
.L_3054:
        /*0134*/ 	.byte	0x03, 0x19
        /*0136*/ 	.short	0x00e8


	//----- nvinfo : EIATTR_PARAM_CBANK
	.align		4
        /*0138*/ 	.byte	0x04, 0x0a
        /*013a*/ 	.short	(.L_3056 - .L_3055)
	.align		4
.L_3055:
        /*013c*/ 	.word	index@(.nv.constant0._ZN10layer_norm13ln_fwd_kernelINS_13Kernel_traitsIf6__halffS2_fjLj4096ELj1ELj1ELj4ELj16ENS_18Kernel_traits_baseILj4096EfS2_fS2_fjLj128EEEEELb0ELb0ELb1ELb1EEEvNS_9FwdParamsE)
        /*0140*/ 	.short	0x0210
        /*0142*/ 	.short	0x00e8


	//----- nvinfo : EIATTR_SW_WAR
	.align		4
.L_3056:
        /*0144*/ 	.byte	0x04, 0x36
        /*0146*/ 	.short	(.L_3058 - .L_3057)
.L_3057:
        /*0148*/ 	.word	0x00000008
.L_3058:


//--------------------- .nv.info._ZN10layer_norm13ln_fwd_kernelINS_13Kernel_traitsIf6__halffS2_fjLj4096ELj1ELj1ELj4ELj16ENS_18Kernel_traits_baseILj4096EfS2_fS2_fjLj128EEEEELb0ELb1ELb0ELb0EEEvNS_9FwdParamsE --------------------------
	.section	.nv.info._ZN10layer_norm13ln_fwd_kernelINS_13Kernel_traitsIf6__halffS2_fjLj4096ELj1ELj1ELj4ELj16ENS_18Kernel_traits_baseILj4096EfS2_fS2_fjLj128EEEEELb0ELb1ELb0ELb0EEEvNS_9FwdParamsE,"",@"SHT_CUDA_INFO"
	.sectionflags	@""
	.align	4


	//----- nvinfo : EIATTR_CUDA_API_VERSION
	.align		4
        /*0000*/ 	.byte	0x04, 0x37
        /*0002*/ 	.short	(.L_3060 - .L_3059)
.L_3059:
        /*0004*/ 	.word	0x00000082


	//----- nvinfo : EIATTR_KPARAM_INFO
	.align		4
.L_3060:
        /*0008*/ 	.byte	0x04, 0x17
        /*000a*/ 	.short	(.L_3062 - .L_3061)
.L_3061:
        /*000c*/ 	.word	0x00000000
        /*0010*/ 	.short	0x0000
        /*0012*/ 	.short	0x0000
        /*0014*/ 	.byte	0x00, 0xf0, 0xa1, 0x03


	//----- nvinfo : EIATTR_SPARSE_MMA_MASK
	.align		4
.L_3062:
        /*0018*/ 	.byte	0x03, 0x50
        /*001a*/ 	.short	0x0000


	//----- nvinfo : EIATTR_MAXREG_COUNT
	.align		4
        /*001c*/ 	.byte	0x03, 0x1b
        /*001e*/ 	.short	0x00ff


	//----- nvinfo : EIATTR_NUM_BARRIERS
	.align		4
        /*0020*/ 	.byte	0x02, 0x4c
        /*0022*/ 	.byte	0x01
	.zero		1


	//----- nvinfo : EIATTR_MERCURY_ISA_VERSION
	.align		4
        /*0024*/ 	.byte	0x03, 0x5f
        /*0026*/ 	.short	0x0101


	//----- nvinfo : EIATTR_COOP_GROUP_MASK_REGIDS
	.align		4
        /*0028*/ 	.byte	0x04, 0x29
        /*002a*/ 	.short	(.L_3064 - .L_3063)


	//   ....[0]....
.L_3063:
        /*002c*/ 	.word	0xffffffff


	//   ....[1]....
        /*0030*/ 	.word	0xffffffff


	//   ....[2]....
        /*0034*/ 	.word	0xffffffff


	//   ....[3]....
        /*0038*/ 	.word	0xffffffff


	//   ....[4]....
        /*003c*/ 	.word	0xffffffff


	//   ....[5]....
        /*0040*/ 	.word	0xffffffff


	//   ....[6]....
        /*0044*/ 	.word	0xffffffff


	//   ....[7]....
        /*0048*/ 	.word	0xffffffff


	//   ....[8]....
        /*004c*/ 	.word	0xffffffff


	//   ....[9]....
        /*0050*/ 	.word	0xffffffff


	//   ....[10]....
        /*0054*/ 	.word	0xffffffff


	//   ....[11]....
        /*0058*/ 	.word	0xffffffff


	//   ....[12]....
        /*005c*/ 	.word	0xffffffff


	//   ....[13]....
        /*0060*/ 	.word	0xffffffff


	//   ....[14]....
        /*0064*/ 	.word	0xffffffff


	//   ....[15]....
        /*0068*/ 	.word	0xffffffff


	//   ....[16]....
        /*006c*/ 	.word	0xffffffff


	//   ....[17]....
        /*0070*/ 	.word	0xffffffff


	//   ....[18]....
        /*0074*/ 	.word	0x05000098


	//   ....[19]....
        /*0078*/ 	.word	0x05000098


	//   ....[20]....
        /*007c*/ 	.word	0x05000098


	//   ....[21]....
        /*0080*/ 	.word	0x05000098


	//   ....[22]....
        /*0084*/ 	.word	0x05000098


	//   ....[23]....
        /*0088*/ 	.word	0x05000098


	//   ....[24]....
        /*008c*/ 	.word	0x05000098


	//   ....[25]....
        /*0090*/ 	.word	0x05000098


	//   ....[26]....
        /*0094*/ 	.word	0x05000098


	//   ....[27]....
        /*0098*/ 	.word	0x05000098


	//----- nvinfo : EIATTR_COOP_GROUP_INSTR_OFFSETS
	.align		4
.L_3064:
        /*009c*/ 	.byte	0x04, 0x28
        /*009e*/ 	.short	(.L_3066 - .L_3065)


	//   ....[0]....
.L_3065:
        /*00a0*/ 	.word	0x00001970


	//   ....[1]....
        /*00a4*/ 	.word	0x00001990


	//   ....[2]....
        /*00a8*/ 	.word	0x000019b0


	//   ....[3]....
        /*00ac*/ 	.word	0x000019d0


	//   ....[4]....
        /*00b0*/ 	.word	0x000019f0


	//   ....[5]....
        /*00b4*/ 	.word	0x00001e30


	//   ....[6]....
        /*00b8*/ 	.word	0x00001e50


	//   ....[7]....
        /*00bc*/ 	.word	0x00001e70


	//   ....[8]....
        /*00c0*/ 	.word	0x00001e90


	//   ....[9]....
        /*00c4*/ 	.word	0x00001eb0


	//   ....[10]....
        /*00c8*/ 	.word	0x00002060


	//   ....[11]....
        /*00cc*/ 	.word	0x000020a0


	//   ....[12]....
        /*00d0*/ 	.word	0x000020c0


	//   ....[13]....
        /*00d4*/ 	.word	0x000020d0


	//   ....[14]....
        /*00d8*/ 	.word	0x00002190


	//   ....[15]....
        /*00dc*/ 	.word	0x000021c0


	//   ....[16]....
        /*00e0*/ 	.word	0x00002260


	//   ....[17]....
        /*00e4*/ 	.word	0x00002290


	//   ....[18]....
        /*00e8*/ 	.word	0x00002cd0


	//   ....[19]....
        /*00ec*/ 	.word	0x00002d40


	//   ....[20]....
        /*00f0*/ 	.word	0x00002db0


	//   ....[21]....
        /*00f4*/ 	.word	0x00002e20


	//   ....[22]....
        /*00f8*/ 	.word	0x00002e90


	//   ....[23]....
        /*00fc*/ 	.word	0x00003320


	//   ....[24]....
        /*0100*/ 	.word	0x00003390


	//   ....[25]....
        /*0104*/ 	.word	0x00003400


	//   ....[26]....
        /*0108*/ 	.word	0x00003470


	//   ....[27]....
        /*010c*/ 	.word	0x000034e0


	//----- nvinfo : EIATTR_EXIT_INSTR_OFFSETS
	.align		4
.L_3066:
        /*0110*/ 	.byte	0x04, 0x1c
        /*0112*/ 	.short	(.L_3068 - .L_3067)


	//   ....[0]....
.L_3067:
        /*0114*/ 	.word	0x00000720


	//   ....[1]....
        /*0118*/ 	.word	0x00002c70


	//----- nvinfo : EIATTR_MAX_THREADS
	.align		4
.L_3068:
        /*011c*/ 	.byte	0x04, 0x05
        /*011e*/ 	.short	(.L_3070 - .L_3069)
.L_3069:
        /*0120*/ 	.word	0x00000080
        /*0124*/ 	.word	0x00000001
        /*0128*/ 	.word	0x00000001


	//----- nvinfo : EIATTR_CRS_STACK_SIZE
	.align		4
.L_3070:
        /*012c*/ 	.byte	0x04, 0x1e
        /*012e*/ 	.short	(.L_3072 - .L_3071)
.L_3071:
        /*0130*/ 	.word	0x00000000


	//----- nvinfo : EIATTR_CBANK_PARAM_SIZE
	.align		4
.L_3072:
        /*0134*/ 	.byte	0x03, 0x19
        /*0136*/ 	.short	0x00e8


	//----- nvinfo : EIATTR_PARAM_CBANK
	.align		4
        /*0138*/ 	.byte	0x04, 0x0a
        /*013a*/ 	.short	(.L_3074 - .L_3073)
	.align		4
.L_3073:
        /*013c*/ 	.word	index@(.nv.constant0._ZN10layer_norm13ln_fwd_kernelINS_13Kernel_traitsIf6__halffS2_fjLj4096ELj1ELj1ELj4ELj16ENS_18Kernel_traits_baseILj4096EfS2_fS2_fjLj128EEEEELb0ELb1ELb0ELb0EEEvNS_9FwdParamsE)
        /*0140*/ 	.short	0x0210
        /*0142*/ 	.short	0x00e8


	//----- nvinfo : EIATTR_SW_WAR
	.align		4
.L_3074:
        /*0144*/ 	.byte	0x04, 0x36
        /*0146*/ 	.short	(.L_3076 - .L_3075)
.L_3075:
        /*0148*/ 	.word	0x00000008
.L_3076:


//--------------------- .nv.info._ZN10layer_norm13ln_fwd_kernelINS_13Kernel_traitsIf6__halffS2_fjLj4096ELj1ELj1ELj4ELj16ENS_18Kernel_traits_baseILj4096EfS2_fS2_fjLj128EEEEELb0ELb1ELb0ELb1EEEvNS_9FwdParamsE --------------------------
	.section	.nv.info._ZN10layer_norm13ln_fwd_kernelINS_13Kernel_traitsIf6__halffS2_fjLj4096ELj1ELj1ELj4ELj16ENS_18Kernel_traits_baseILj4096EfS2_fS2_fjLj128EEEEELb0ELb1ELb0ELb1EEEvNS_9FwdParamsE,"",@"SHT_CUDA_INFO"
	.sectionflags	@""
	.align	4


	//----- nvinfo : EIATTR_CUDA_API_VERSION
	.align		4
        /*0000*/ 	.byte	0x04, 0x37
        /*0002*/ 	.short	(.L_3078 - .L_3077)
.L_3077:
        /*0004*/ 	.word	0x00000082


	//----- nvinfo : EIATTR_KPARAM_INFO
	.align		4
.L_3078:
        /*0008*/ 	.byte	0x04, 0x17
        /*000a*/ 	.short	(.L_3080 - .L_3079)
.L_3079:
        /*000c*/ 	.word	0x00000000
        /*0010*/ 	.short	0x0000
        /*0012*/ 	.short	0x0000
        /*0014*/ 	.byte	0x00, 0xf0, 0xa1, 0x03


	//----- nvinfo : EIATTR_SPARSE_MMA_MASK
	.align		4
.L_3080:
        /*0018*/ 	.byte	0x03, 0x50
        /*001a*/ 	.short	0x0000


	//----- nvinfo : EIATTR_MAXREG_COUNT
	.align		4
        /*001c*/ 	.byte	0x03, 0x1b
        /*001e*/ 	.short	0x00ff


	//----- nvinfo : EIATTR_NUM_BARRIERS
	.align		4
        /*0020*/ 	.byte	0x02, 0x4c
        /*0022*/ 	.byte	0x01
	.zero		1


	//----- nvinfo : EIATTR_MERCURY_ISA_VERSION
	.align		4
        /*0024*/ 	.byte	0x03, 0x5f
        /*0026*/ 	.short	0x0101


	//----- nvinfo : EIATTR_COOP_GROUP_MASK_REGIDS
	.align		4
        /*0028*/ 	.byte	0x04, 0x29
        /*002a*/ 	.short	(.L_3082 - .L_3081)


	//   ....[0]....
.L_3081:
        /*002c*/ 	.word	0xffffffff


	//   ....[1]....
        /*0030*/ 	.word	0xffffffff


	//   ....[2]....
        /*0034*/ 	.word	0xffffffff


	//   ....[3]....
        /*0038*/ 	.word	0xffffffff


	//   ....[4]....
        /*003c*/ 	.word	0xffffffff


	//   ....[5]....
        /*0040*/ 	.word	0xffffffff


	//   ....[6]....
        /*0044*/ 	.word	0xffffffff


	//   ....[7]....
        /*0048*/ 	.word	0xffffffff


	//   ....[8]....
        /*004c*/ 	.word	0xffffffff


	//   ....[9]....
        /*0050*/ 	.word	0xffffffff


	//   ....[10]....
        /*0054*/ 	.word	0xffffffff


	//   ....[11]....
        /*0058*/ 	.word	0xffffffff


	//   ....[12]....
        /*005c*/ 	.word	0xffffffff


	//   ....[13]....
        /*0060*/ 	.word	0xffffffff


	//   ....[14]....
        /*0064*/ 	.word	0xffffffff


	//   ....[15]....
        /*0068*/ 	.word	0xffffffff


	//   ....[16]....
        /*006c*/ 	.word	0xffffffff


	//   ....[17]....
        /*0070*/ 	.word	0xffffffff


	//   ....[18]....
        /*0074*/ 	.word	0x0500009a


	//   ....[19]....
        /*0078*/ 	.word	0x0500009a


	//   ....[20]....
        /*007c*/ 	.word	0x0500009a


	//   ....[21]....
        /*0080*/ 	.word	0x0500009a


	//   ....[22]....
        /*0084*/ 	.word	0x0500009a


	//   ....[23]....
        /*0088*/ 	.word	0x0500009a


	//   ....[24]....
        /*008c*/ 	.word	0x0500009a


	//   ....[25]....
        /*0090*/ 	.word	0x0500009a


	//   ....[26]....
        /*0094*/ 	.word	0x0500009a


	//   ....[27]....
        /*0098*/ 	.word	0x0500009a


	//----- nvinfo : EIATTR_COOP_GROUP_INSTR_OFFSETS
	.align		4
.L_3082:
        /*009c*/ 	.byte	0x04, 0x28
        /*009e*/ 	.short	(.L_3084 - .L_3083)


	//   ....[0]....
.L_3083:
        /*00a0*/ 	.word	0x00001470


	//   ....[1]....
        /*00a4*/ 	.word	0x00001490


	//   ....[2]....
        /*00a8*/ 	.word	0x000014b0


	//   ....[3]....
        /*00ac*/ 	.word	0x000014d0


	//   ....[4]....
        /*00b0*/ 	.word	0x000014f0


	//   ....[5]....
        /*00b4*/ 	.word	0x00001920


	//   ....[6]....
        /*00b8*/ 	.word	0x00001940


	//   ....[7]....
        /*00bc*/ 	.word	0x00001960


	//   ....[8]....
        /*00c0*/ 	.word	0x00001980


	//   ....[9]....
        /*00c4*/ 	.word	0x000019a0


	//   ....[10]....
        /*00c8*/ 	.word	0x00001b00


	//   ....[11]....
        /*00cc*/ 	.word	0x00001b50


	//   ....[12]....
        /*00d0*/ 	.word	0x00001b80


	//   ....[13]....
        /*00d4*/ 	.word	0x00001b90


	//   ....[14]....
        /*00d8*/ 	.word	0x00001c50


	//   ....[15]....
        /*00dc*/ 	.word	0x00001c80


	//   ....[16]....
        /*00e0*/ 	.word	0x00001d10


	//   ....[17]....
        /*00e4*/ 	.word	0x00001d40


	//   ....[18]....
        /*00e8*/ 	.word	0x00002640


	//   ....[19]....
        /*00ec*/ 	.word	0x000026b0


	//   ....[20]....
        /*00f0*/ 	.word	0x00002720


	//   ....[21]....
        /*00f4*/ 	.word	0x00002790


	//   ....[22]....
        /*00f8*/ 	.word	0x00002800


	//   ....[23]....
        /*00fc*/ 	.word	0x00002c80


	//   ....[24]....
        /*0100*/ 	.word	0x00002cf0


	//   ....[25]....
        /*0104*/ 	.word	0x00002d60


	//   ....[26]....
        /*0108*/ 	.word	0x00002dd0


	//   ....[27]....
        /*010c*/ 	.word	0x00002e40


	//----- nvinfo : EIATTR_EXIT_INSTR_OFFSETS
	.align		4
.L_3084:
        /*0110*/ 	.byte	0x04, 0x1c
        /*0112*/ 	.short	(.L_3086 - .L_3085)


	//   ....[0]....
.L_3085:
        /*0114*/ 	.word	0x000002d0


	//   ....[1]....
        /*0118*/ 	.word	0x000025e0


	//----- nvinfo : EIATTR_MAX_THREADS
	.align		4
.L_3086:
        /*011c*/ 	.byte	0x04, 0x05
        /*011e*/ 	.short	(.L_3088 - .L_3087)
.L_3087:
        /*0120*/ 	.word	0x00000080
        /*0124*/ 	.word	0x00000001
        /*0128*/ 	.word	0x00000001


	//----- nvinfo : EIATTR_CRS_STACK_SIZE
	.align		4
.L_3088:
        /*012c*/ 	.byte	0x04, 0x1e
        /*012e*/ 	.short	(.L_3090 - .L_3089)
.L_3089:
        /*0130*/ 	.word	0x00000000


	//----- nvinfo : EIATTR_CBANK_PARAM_SIZE
	.align		4
.L_3090:
        /*0134*/ 	.byte	0x03, 0x19
        /*0136*/ 	.short	0x00e8


	//----- nvinfo : EIATTR_PARAM_CBANK
	.align		4
        /*0138*/ 	.byte	0x04, 0x0a
        /*013a*/ 	.short	(.L_3092 - .L_3091)
	.align		4
.L_3091:
        /*013c*/ 	.word	index@(.nv.constant0._ZN10layer_norm13ln_fwd_kernelINS_13Kernel_traitsIf6__halffS2_fjLj4096ELj1ELj1ELj4ELj16ENS_18Kernel_traits_baseILj4096EfS2_fS2_fjLj128EEEEELb0ELb1ELb0ELb1EEEvNS_9FwdParamsE)
        /*0140*/ 	.short	0x0210
        /*0142*/ 	.short	0x00e8


	//----- nvinfo : EIATTR_SW_WAR
	.align		4
.L_3092:
        /*0144*/ 	.byte	0x04, 0x36
        /*0146*/ 	.short	(.L_3094 - .L_3093)
.L_3093:
        /*0148*/ 	.word	0x00000008
.L_3094:


//--------------------- .nv.info._ZN10layer_norm13ln_fwd_kernelINS_13Kernel_traitsIf6__halffS2_fjLj4096ELj1ELj1ELj4ELj16ENS_18Kernel_traits_baseILj4096EfS2_fS2_fjLj128EEEEELb0ELb1ELb1ELb0EEEvNS_9FwdParamsE --------------------------
	.section	.nv.info._ZN10layer_norm13ln_fwd_kernelINS_13Kernel_traitsIf6__halffS2_fjLj4096ELj1ELj1ELj4ELj16ENS_18Kernel_traits_baseILj4096EfS2_fS2_fjLj128EEEEELb0ELb1ELb1ELb0EEEvNS_9FwdParamsE,"",@"SHT_CUDA_INFO"
	.sectionflags	@""
	.align	4


	//----- nvinfo : EIATTR_CUDA_API_VERSION
	.align		4
        /*0000*/ 	.byte	0x04, 0x37
        /*0002*/ 	.short	(.L_3096 - .L_3095)
.L_3095:
        /*0004*/ 	.word	0x00000082


	//----- nvinfo : EIATTR_KPARAM_INFO
	.align		4
.L_3096:
        /*0008*/ 	.byte	0x04, 0x17
        /*000a*/ 	.short	(.L_3098 - .L_3097)
.L_3097:
        /*000c*/ 	.word	0x00000000
        /*0010*/ 	.short	0x0000
        /*0012*/ 	.short	0x0000
        /*0014*/ 	.byte	0x00, 0xf0, 0xa1, 0x03


	//----- nvinfo : EIATTR_SPARSE_MMA_MASK
	.align		4
.L_3098:
        /*0018*/ 	.byte	0x03, 0x50
        /*001a*/ 	.short	0x0000


	//----- nvinfo : EIATTR_MAXREG_COUNT
	.align		4
        /*001c*/ 	.byte	0x03, 0x1b
        /*001e*/ 	.short	0x00ff


	//----- nvinfo : EIATTR_NUM_BARRIERS
	.align		4
        /*0020*/ 	.byte	0x02, 0x4c
        /*0022*/ 	.byte	0x01
	.zero		1


	//----- nvinfo : EIATTR_MERCURY_ISA_VERSION
	.align		4
        /*0024*/ 	.byte	0x03, 0x5f
        /*0026*/ 	.short	0x0101


	//----- nvinfo : EIATTR_COOP_GROUP_MASK_REGIDS
	.align		4
        /*0028*/ 	.byte	0x04, 0x29
        /*002a*/ 	.short	(.L_3100 - .L_3099)


	//   ....[0]....
.L_3099:
        /*002c*/ 	.word	0xffffffff


	//   ....[1]....
        /*0030*/ 	.word	0xffffffff


	//   ....[2]....
        /*0034*/ 	.word	0xffffffff


	//   ....[3]....
        /*0038*/ 	.word	0xffffffff


	//   ....[4]....
        /*003c*/ 	.word	0xffffffff


	//   ....[5]....
        /*0040*/ 	.word	0xffffffff


	//   ....[6]....
        /*0044*/ 	.word	0xffffffff


	//   ....[7]....
        /*0048*/ 	.word	0xffffffff


	//   ....[8]....
        /*004c*/ 	.word	0xffffffff


	//   ....[9]....
        /*0050*/ 	.word	0xffffffff


	//   ....[10]....
        /*0054*/ 	.word	0xffffffff


	//   ....[11]....
        /*0058*/ 	.word	0xffffffff


	//   ....[12]....
        /*005c*/ 	.word	0xffffffff


	//   ....[13]....
        /*0060*/ 	.word	0xffffffff


	//   ....[14]....
        /*0064*/ 	.word	0xffffffff


	//   ....[15]....
        /*0068*/ 	.word	0xffffffff


	//   ....[16]....
        /*006c*/ 	.word	0xffffffff


	//   ....[17]....
        /*0070*/ 	.word	0xffffffff


	//   ....[18]....
        /*0074*/ 	.word	0x0500009d


	//   ....[19]....
        /*0078*/ 	.word	0x0500009d


	//   ....[20]....
        /*007c*/ 	.word	0x0500009d


	//   ....[21]....
        /*0080*/ 	.word	0x0500009d


	//   ....[22]....
        /*0084*/ 	.word	0x0500009d


	//   ....[23]....
        /*0088*/ 	.word	0x0500009d


	//   ....[24]....
        /*008c*/ 	.word	0x0500009d


	//   ....[25]....
        /*0090*/ 	.word	0x0500009d


	//   ....[26]....
        /*0094*/ 	.word	0x0500009d


	//   ....[27]....
        /*0098*/ 	.word	0x0500009d


	//----- nvinfo : EIATTR_COOP_GROUP_INSTR_OFFSETS
	.align		4
.L_3100:
        /*009c*/ 	.byte	0x04, 0x28
        /*009e*/ 	.short	(.L_3102 - .L_3101)


	//   ....[0]....
.L_3101:
        /*00a0*/ 	.word	0x00002590


	//   ....[1]....
        /*00a4*/ 	.word	0x000025b0


	//   ....[2]....
        /*00a8*/ 	.word	0x000025d0


	//   ....[3]....
        /*00ac*/ 	.word	0x000025f0


	//   ....[4]....
        /*00b0*/ 	.word	0x00002610


	//   ....[5]....
        /*00b4*/ 	.word	0x00002a50


	//   ....[6]....
        /*00b8*/ 	.word	0x00002a70


	//   ....[7]....
        /*00bc*/ 	.word	0x00002a90


	//   ....[8]....
        /*00c0*/ 	.word	0x00002ab0


	//   ....[9]....
        /*00c4*/ 	.word	0x00002ad0


	//   ....[10]....
        /*00c8*/ 	.word	0x00002c30


	//   ....[11]....
        /*00cc*/ 	.word	0x00002cc0


	//   ....[12]....
        /*00d0*/ 	.word	0x00002cf0


	//   ....[13]....
        /*00d4*/ 	.word	0x00002d00


	//   ....[14]....
        /*00d8*/ 	.word	0x00002dc0


	//   ....[15]....
        /*00dc*/ 	.word	0x00002df0


	//   ....[16]....
        /*00e0*/ 	.word	0x00002ea0


	//   ....[17]....
        /*00e4*/ 	.word	0x00002eb0


	//   ....[18]....
        /*00e8*/ 	.word	0x00003990


	//   ....[19]....
        /*00ec*/ 	.word	0x00003a00


	//   ....[20]....
        /*00f0*/ 	.word	0x00003a70


	//   ....[21]....
        /*00f4*/ 	.word	0x00003ae0


	//   ....[22]....
        /*00f8*/ 	.word	0x00003b50


	//   ....[23]....
        /*00fc*/ 	.word	0x00003fe0


	//   ....[24]....
        /*0100*/ 	.word	0x00004050


	//   ....[25]....
        /*0104*/ 	.word	0x000040c0


	//   ....[26]....
        /*0108*/ 	.word	0x00004130


	//   ....[27]....
        /*010c*/ 	.word	0x000041a0


	//----- nvinfo : EIATTR_EXIT_INSTR_OFFSETS
	.align		4
.L_3102:
        /*0110*/ 	.byte	0x04, 0x1c
        /*0112*/ 	.short	(.L_3104 - .L_3103)


	//   ....[0]....
.L_3103:
        /*0114*/ 	.word	0x00000730


	//   ....[1]....
        /*0118*/ 	.word	0x00003930


	//----- nvinfo : EIATTR_MAX_THREADS
	.align		4
.L_3104:
        /*011c*/ 	.byte	0x04, 0x05
        /*011e*/ 	.short	(.L_3106 - .L_3105)
.L_3105:
        /*0120*/ 	.word	0x00000080
        /*0124*/ 	.word	0x00000001
        /*0128*/ 	.word	0x00000001


	//----- nvinfo : EIATTR_CRS_STACK_SIZE
	.align		4
.L_3106:
        /*012c*/ 	.byte	0x04, 0x1e
        /*012e*/ 	.short	(.L_3108 - .L_3107)
.L_3107:
        /*0130*/ 	.word	0x00000000


	//----- nvinfo : EIATTR_CBANK_PARAM_SIZE
	.align		4
.L_3108:
        /*0134*/ 	.byte	0x03, 0x19
        /*0136*/ 	.short	0x00e8


	//----- nvinfo : EIATTR_PARAM_CBANK
	.align		4
        /*0138*/ 	.byte	0x04, 0x0a
        /*013a*/ 	.short	(.L_3110 - .L_3109)
	.align		4
.L_3109:
        /*013c*/ 	.word	index@(.nv.constant0._ZN10layer_norm13ln_fwd_kernelINS_13Kernel_traitsIf6__halffS2_fjLj4096ELj1ELj1ELj4ELj16ENS_18Kernel_traits_baseILj4096EfS2_fS2_fjLj128EEEEELb0ELb1ELb1ELb0EEEvNS_9FwdParamsE)
        /*0140*/ 	.short	0x0210
        /*0142*/ 	.short	0x00e8


	//----- nvinfo : EIATTR_SW_WAR
	.align		4
.L_3110:
        /*0144*/ 	.byte	0x04, 0x36
        /*0146*/ 	.short	(.L_3112 - .L_3111)
.L_3111:
        /*0148*/ 	.word	0x00000008
.L_3112:


//--------------------- .nv.info._ZN10layer_norm13ln_fwd_kernelINS_13Kernel_traitsIf6__halffS2_fjLj4096ELj1ELj1ELj4ELj16ENS_18Kernel_traits_baseILj4096EfS2_fS2_fjLj128EEEEELb0ELb1ELb1ELb1EEEvNS_9FwdParamsE --------------------------
	.section	.nv.info._ZN10layer_norm13ln_fwd_kernelINS_13Kernel_traitsIf6__halffS2_fjLj4096ELj1ELj1ELj4ELj16ENS_18Kernel_traits_baseILj4096EfS2_fS2_fjLj128EEEEELb0ELb1ELb1ELb1EEEvNS_9FwdParamsE,"",@"SHT_CUDA_INFO"
	.sectionflags	@""
	.align	4


	//----- nvinfo : EIATTR_CUDA_API_VERSION
	.align		4
        /*0000*/ 	.byte	0x04, 0x37
        /*0002*/ 	.short	(.L_3114 - .L_3113)
.L_3113:
        /*0004*/ 	.word	0x00000082


	//----- nvinfo : EIATTR_KPARAM_INFO
	.align		4
.L_3114:
        /*0008*/ 	.byte	0x04, 0x17
        /*000a*/ 	.short	(.L_3116 - .L_3115)
.L_3115:
        /*000c*/ 	.word	0x00000000
        /*0010*/ 	.short	0x0000
        /*0012*/ 	.short	0x0000
        /*0014*/ 	.byte	0x00, 0xf0, 0xa1, 0x03


	//----- nvinfo : EIATTR_SPARSE_MMA_MASK
	.align		4
.L_3116:
        /*0018*/ 	.byte	0x03, 0x50
        /*001a*/ 	.short	0x0000


	//----- nvinfo : EIATTR_MAXREG_COUNT
	.align		4
        /*001c*/ 	.byte	0x03, 0x1b
        /*001e*/ 	.short	0x00ff


	//----- nvinfo : EIATTR_NUM_BARRIERS
	.align		4
        /*0020*/ 	.byte	0x02, 0x4c
        /*0022*/ 	.byte	0x01
	.zero		1


	//----- nvinfo : EIATTR_MERCURY_ISA_VERSION
	.align		4
        /*0024*/ 	.byte	0x03, 0x5f
        /*0026*/ 	.short	0x0101


	//----- nvinfo : EIATTR_COOP_GROUP_MASK_REGIDS
	.align		4
        /*0028*/ 	.byte	0x04, 0x29
        /*002a*/ 	.short	(.L_3118 - .L_3117)


	//   ....[0]....
.L_3117:
        /*002c*/ 	.word	0xffffffff


	//   ....[1]....
        /*0030*/ 	.word	0xffffffff


	//   ....[2]....
        /*0034*/ 	.word	0xffffffff


	//   ....[3]....
        /*0038*/ 	.word	0xffffffff


	//   ....[4]....
        /*003c*/ 	.word	0xffffffff


	//   ....[5]....
        /*0040*/ 	.word	0xffffffff


	//   ....[6]....
        /*0044*/ 	.word	0xffffffff


	//   ....[7]....
        /*0048*/ 	.word	0xffffffff


	//   ....[8]....
        /*004c*/ 	.word	0xffffffff


	//   ....[9]....
        /*0050*/ 	.word	0xffffffff


	//   ....[10]....
        /*0054*/ 	.word	0xffffffff


	//   ....[11]....
        /*0058*/ 	.word	0xffffffff


	//   ....[12]....
        /*005c*/ 	.word	0xffffffff


	//   ....[13]....
        /*0060*/ 	.word	0xffffffff


	//   ....[14]....
        /*0064*/ 	.word	0xffffffff


	//   ....[15]....
        /*0068*/ 	.word	0xffffffff


	//   ....[16]....
        /*006c*/ 	.word	0xffffffff


	//   ....[17]....
        /*0070*/ 	.word	0xffffffff


	//   ....[18]....
        /*0074*/ 	.word	0x05000097


	//   ....[19]....
        /*0078*/ 	.word	0x05000097


	//   ....[20]....
        /*007c*/ 	.word	0x05000097


	//   ....[21]....
        /*0080*/ 	.word	0x05000097


	//   ....[22]....
        /*0084*/ 	.word	0x05000097


	//   ....[23]....
        /*0088*/ 	.word	0x05000097


	//   ....[24]....
        /*008c*/ 	.word	0x05000097


	//   ....[25]....
        /*0090*/ 	.word	0x05000097


	//   ....[26]....
        /*0094*/ 	.word	0x05000097


	//   ....[27]....
        /*0098*/ 	.word	0x05000097


	//----- nvinfo : EIATTR_COOP_GROUP_INSTR_OFFSETS
	.align		4
.L_3118:
        /*009c*/ 	.byte	0x04, 0x28
        /*009e*/ 	.short	(.L_3120 - .L_3119)


	//   ....[0]....
.L_3119:
        /*00a0*/ 	.word	0x00001f50


	//   ....[1]....
        /*00a4*/ 	.word	0x00001f70


	//   ....[2]....
        /*00a8*/ 	.word	0x00001f90


	//   ....[3]....
        /*00ac*/ 	.word	0x00001fb0


	//   ....[4]....
        /*00b0*/ 	.word	0x00001fd0


	//   ....[5]....
        /*00b4*/ 	.word	0x00002400


	//   ....[6]....
        /*00b8*/ 	.word	0x00002420


	//   ....[7]....
        /*00bc*/ 	.word	0x00002440


	//   ....[8]....
        /*00c0*/ 	.word	0x00002460


	//   ....[9]....
        /*00c4*/ 	.word	0x00002480


	//   ....[10]....
        /*00c8*/ 	.word	0x000025e0


	//   ....[11]....
        /*00cc*/ 	.word	0x00002650


	//   ....[12]....
        /*00d0*/ 	.word	0x00002660


	//   ....[13]....
        /*00d4*/ 	.word	0x000026b0


	//   ....[14]....
        /*00d8*/ 	.word	0x00002700


	//   ....[15]....
        /*00dc*/ 	.word	0x00002720


	//   ....[16]....
        /*00e0*/ 	.word	0x00002820


	//   ....[17]....
        /*00e4*/ 	.word	0x00002830


	//   ....[18]....
        /*00e8*/ 	.word	0x000031f0


	//   ....[19]....
        /*00ec*/ 	.word	0x00003260


	//   ....[20]....
        /*00f0*/ 	.word	0x000032d0


	//   ....[21]....
        /*00f4*/ 	.word	0x00003340


	//   ....[22]....
        /*00f8*/ 	.word	0x000033b0


	//   ....[23]....
        /*00fc*/ 	.word	0x00003820


	//   ....[24]....
        /*0100*/ 	.word	0x00003890


	//   ....[25]....
        /*0104*/ 	.word	0x00003900


	//   ....[26]....
        /*0108*/ 	.word	0x00003970


	//   ....[27]....
        /*010c*/ 	.word	0x000039e0


	//----- nvinfo : EIATTR_EXIT_INSTR_OFFSETS
	.align		4
.L_3120:
        /*0110*/ 	.byte	0x04, 0x1c
        /*0112*/ 	.short	(.L_3122 - .L_3121)


	//   ....[0]....
.L_3121:
        /*0114*/ 	.word	0x000002e0


	//   ....[1]....
        /*0118*/ 	.word	0x00003190


	//----- nvinfo : EIATTR_MAX_THREADS
	.align		4
.L_3122:
        /*011c*/ 	.byte	0x04, 0x05
        /*011e*/ 	.short	(.L_3124 - .L_3123)
.L_3123:
        /*0120*/ 	.word	0x00000080
        /*0124*/ 	.word	0x00000001
        /*0128*/ 	.word	0x00000001


	//----- nvinfo : EIATTR_CRS_STACK_SIZE
	.align		4
.L_3124:
        /*012c*/ 	.byte	0x04, 0x1e
        /*012e*/ 	.short	(.L_3126 - .L_3125)
.L_3125:
        /*0130*/ 	.word	0x00000000


	//----- nvinfo : EIATTR_CBANK_PARAM_SIZE
	.align		4
.L_3126:
        /*0134*/ 	.byte	0x03, 0x19
        /*0136*/ 	.short	0x00e8


	//----- nvinfo : EIATTR_PARAM_CBANK
	.align		4
        /*0138*/ 	.byte	0x04, 0x0a
        /*013a*/ 	.short	(.L_3128 - .L_3127)
	.align		4
.L_3127:
        /*013c*/ 	.word	index@(.nv.constant0._ZN10layer_norm13ln_fwd_kernelINS_13Kernel_traitsIf6__halffS2_fjLj4096ELj1ELj1ELj4ELj16ENS_18Kernel_traits_baseILj4096EfS2_fS2_fjLj128EEEEELb0ELb1ELb1ELb1EEEvNS_9FwdParamsE)
        /*0140*/ 	.short	0x0210
        /*0142*/ 	.short	0x00e8


	//----- nvinfo : EIATTR_SW_WAR
	.align		4
.L_3128:
        /*0144*/ 	.byte	0x04, 0x36
        /*0146*/ 	.short	(.L_3130 - .L_3129)
.L_3129:
        /*0148*/ 	.word	0x00000008
.L_3130:


//--------------------- .nv.info._ZN10layer_norm13ln_fwd_kernelINS_13Kernel_traitsIf6__halffS2_fjLj4096ELj1ELj1ELj4ELj16ENS_18Kernel_traits_baseILj4096EfS2_fS2_fjLj128EEEEELb1ELb0ELb0ELb0EEEvNS_9FwdParamsE --------------------------
	.section	.nv.info._ZN10layer_norm13ln_fwd_kernelINS_13Kernel_traitsIf6__halffS2_fjLj4096ELj1ELj1ELj4ELj16ENS_18Kernel_traits_baseILj4096EfS2_fS2_fjLj128EEEEELb1ELb0ELb0ELb0EEEvNS_9FwdParamsE,"",@"SHT_CUDA_INFO"
	.sectionflags	@""
	.align	4


	//----- nvinfo : EIATTR_CUDA_API_VERSION
	.align		4
        /*0000*/ 	.byte	0x04, 0x37
        /*0002*/ 	.short	(.L_3132 - .L_3131)
.L_3131:
        /*0004*/ 	.word	0x00000082


	//----- nvinfo : EIATTR_KPARAM_INFO
	.align		4
.L_3132:
        /*0008*/ 	.byte	0x04, 0x17
        /*000a*/ 	.short	(.L_3134 - .L_3133)
.L_3133:
        /*000c*/ 	.word	0x00000000
        /*0010*/ 	.short	0x0000
        /*0012*/ 	.short	0x0000
        /*0014*/ 	.byte	0x00, 0xf0, 0xa1, 0x03


	//----- nvinfo : EIATTR_SPARSE_MMA_MASK
	.align		4
.L_3134:
        /*0018*/ 	.byte	0x03, 0x50
        /*001a*/ 	.short	0x0000


	//----- nvinfo : EIATTR_MAXREG_COUNT
	.align		4
        /*001c*/ 	.byte	0x03, 0x1b
        /*001e*/ 	.short	0x00ff


	//----- nvinfo : EIATTR_NUM_BARRIERS
	.align		4
        /*0020*/ 	.byte	0x02, 0x4c
        /*0022*/ 	.byte	0x01
	.zero		1


	//----- nvinfo : EIATTR_MERCURY_ISA_VERSION
	.align		4
        /*0024*/ 	.byte	0x03, 0x5f
        /*0026*/ 	.short	0x0101


	//----- nvinfo : EIATTR_COOP_GROUP_MASK_REGIDS
	.align		4
        /*0028*/ 	.byte	0x04, 0x29
        /*002a*/ 	.short	(.L_3136 - .L_3135)


	//   ....[0]....
.L_3135:
        /*002c*/ 	.word	0xffffffff


	//   ....[1]....
        /*0030*/ 	.word	0xffffffff


	//   ....[2]....
        /*0034*/ 	.word	0xffffffff


	//   ....[3]....
        /*0038*/ 	.word	0xffffffff


	//   ....[4]....
        /*003c*/ 	.word	0xffffffff


	//   ....[5]....
        /*0040*/ 	.word	0xffffffff


	//   ....[6]....
        /*0044*/ 	.word	0xffffffff


	//   ....[7]....
        /*0048*/ 	.word	0xffffffff


	//   ....[8]....
        /*004c*/ 	.word	0xffffffff


	//   ....[9]....
        /*0050*/ 	.word	0xffffffff


	//   ....[10]....
        /*0054*/ 	.word	0xffffffff


	//   ....[11]....
        /*0058*/ 	.word	0xffffffff


	//   ....[12]....
        /*005c*/ 	.word	0xffffffff


	//   ....[13]....
        /*0060*/ 	.word	0xffffffff


	//   ....[14]....
        /*0064*/ 	.word	0xffffffff


	//   ....[15]....
        /*0068*/ 	.word	0xffffffff


	//   ....[16]....
        /*006c*/ 	.word	0xffffffff


	//   ....[17]....
        /*0070*/ 	.word	0xffffffff


	//   ....[18]....
        /*0074*/ 	.word	0x05000086


	//   ....[19]....
        /*0078*/ 	.word	0x05000086


	//   ....[20]....
        /*007c*/ 	.word	0x05000086


	//   ....[21]....
        /*0080*/ 	.word	0x05000086


	//   ....[22]....
        /*0084*/ 	.word	0x05000086


	//   ....[23]....
        /*0088*/ 	.word	0x05000086


	//   ....[24]....
        /*008c*/ 	.word	0x05000086


	//   ....[25]....
        /*0090*/ 	.word	0x05000086


	//   ....[26]....
        /*0094*/ 	.word	0x05000086


	//   ....[27]....
        /*0098*/ 	.word	0x05000086


	//----- nvinfo : EIATTR_COOP_GROUP_INSTR_OFFSETS
	.align		4
.L_3136:
        /*009c*/ 	.byte	0x04, 0x28
        /*009e*/ 	.short	(.L_3138 - .L_3137)


	//   ....[0]....
.L_3137:
        /*00a0*/ 	.word	0x0000c320


	//   ....[1]....
        /*00a4*/ 	.word	0x0000c340


	//   ....[2]....
        /*00a8*/ 	.word	0x0000c360


	//   ....[3]....
        /*00ac*/ 	.word	0x0000c380


	//   ....[4]....
        /*00b0*/ 	.word	0x0000c3a0


	//   ....[5]....
        /*00b4*/ 	.word	0x0000c7e0


	//   ....[6]....
        /*00b8*/ 	.word	0x0000c800


	//   ....[7]....
        /*00bc*/ 	.word	0x0000c820


	//   ....[8]....
        /*00c0*/ 	.word	0x0000c840


	//   ....[9]....
        /*00c4*/ 	.word	0x0000c860


	//   ....[10]....
        /*00c8*/ 	.word	0x0000c9f0


	//   ....[11]....
        /*00cc*/ 	.word	0x0000ca40


	//   ....[12]....
        /*00d0*/ 	.word	0x0000ca60


	//   ....[13]....
        /*00d4*/ 	.word	0x0000ca70


	//   ....[14]....
        /*00d8*/ 	.word	0x0000cb30


	//   ....[15]....
        /*00dc*/ 	.word	0x0000cb60


	//   ....[16]....
        /*00e0*/ 	.word	0x0000cc00


	//   ....[17]....
        /*00e4*/ 	.word	0x0000cc30


	//   ....[18]....
        /*00e8*/ 	.word	0x0000d670


	//   ....[19]....
        /*00ec*/ 	.word	0x0000d6e0


	//   ....[20]....
        /*00f0*/ 	.word	0x0000d750


	//   ....[21]....
        /*00f4*/ 	.word	0x0000d7c0


	//   ....[22]....
        /*00f8*/ 	.word	0x0000d830


	//   ....[23]....
        /*00fc*/ 	.word	0x0000dcb0


	//   ....[24]....
        /*0100*/ 	.word	0x0000dd20


	//   ....[25]....
        /*0104*/ 	.word	0x0000dd90


	//   ....[26]....
        /*0108*/ 	.word	0x0000de00


	//   ....[27]....
        /*010c*/ 	.word	0x0000de70


	//----- nvinfo : EIATTR_EXIT_INSTR_OFFSETS
	.align		4
.L_3138:
        /*0110*/ 	.byte	0x04, 0x1c
        /*0112*/ 	.short	(.L_3140 - .L_3139)


	//   ....[0]....
.L_3139:
        /*0114*/ 	.word	0x00000aa0


	//   ....[1]....
        /*0118*/ 	.word	0x0000d610


	//----- nvinfo : EIATTR_MAX_THREADS
	.align		4
.L_3140:
        /*011c*/ 	.byte	0x04, 0x05
        /*011e*/ 	.short	(.L_3142 - .L_3141)
.L_3141:
        /*0120*/ 	.word	0x00000080
        /*0124*/ 	.word	0x00000001
        /*0128*/ 	.word	0x00000001


	//----- nvinfo : EIATTR_CRS_STACK_SIZE
	.align		4
.L_3142:
        /*012c*/ 	.byte	0x04, 0x1e
        /*012e*/ 	.short	(.L_3144 - .L_3143)
.L_3143:
        /*0130*/ 	.word	0x00000000


	//----- nvinfo : EIATTR_CBANK_PARAM_SIZE
	.align		4
.L_3144:
        /*0134*/ 	.byte	0x03, 0x19
        /*0136*/ 	.short	0x00e8


	//----- nvinfo : EIATTR_PARAM_CBANK
	.align		4
        /*0138*/ 	.byte	0x04, 0x0a
        /*013a*/ 	.short	(.L_3146 - .L_3145)
	.align		4
.L_3145:
        /*013c*/ 	.word	index@(.nv.constant0._ZN10layer_norm13ln_fwd_kernelINS_13Kernel_traitsIf6__halffS2_fjLj4096ELj1ELj1ELj4ELj16ENS_18Kernel_traits_baseILj4096EfS2_fS2_fjLj128EEEEELb1ELb0ELb0ELb0EEEvNS_9FwdParamsE)
        /*0140*/ 	.short	0x0210
        /*0142*/ 	.short	0x00e8


	//----- nvinfo : EIATTR_SW_WAR
	.align		4
.L_3146:
        /*0144*/ 	.byte	0x04, 0x36
        /*0146*/ 	.short	(.L_3148 - .L_3147)
.L_3147:
        /*0148*/ 	.word	0x00000008
.L_3148:


//--------------------- .nv.info._ZN10layer_norm13ln_fwd_kernelINS_13Kernel_traitsIf6__halffS2_fjLj4096ELj1ELj1ELj4ELj16ENS_18Kernel_traits_baseILj4096EfS2_fS2_fjLj128EEEEELb1ELb0ELb0ELb1EEEvNS_9FwdParamsE --------------------------
	.section	.nv.info._ZN10layer_norm13ln_fwd_kernelINS_13Kernel_traitsIf6__halffS2_fjLj4096ELj1ELj1ELj4ELj16ENS_18Kernel_traits_baseILj4096EfS2_fS2_fjLj128EEEEELb1ELb0ELb0ELb1EEEvNS_9FwdParamsE,"",@"SHT_CUDA_INFO"
	.sectionflags	@""
	.align	4


	//----- nvinfo : EIATTR_CUDA_API_VERSION
	.align		4
        /*0000*/ 	.byte	0x04, 0x37
        /*0002*/ 	.short	(.L_3150 - .L_3149)
.L_3149:
        /*0004*/ 	.word	0x00000082


	//----- nvinfo : EIATTR_KPARAM_INFO
	.align		4
.L_3150:
        /*0008*/ 	.byte	0x04, 0x17
        /*000a*/ 	.short	(.L_3152 - .L_3151)
.L_3151:
        /*000c*/ 	.word	0x00000000
        /*0010*/ 	.short	0x0000
        /*0012*/ 	.short	0x0000
        /*0014*/ 	.byte	0x00, 0xf0, 0xa1, 0x03


	//----- nvinfo : EIATTR_SPARSE_MMA_MASK
	.align		4
.L_3152:
        /*0018*/ 	.byte	0x03, 0x50
        /*001a*/ 	.short	0x0000


	//----- nvinfo : EIATTR_MAXREG_COUNT
	.align		4
        /*001c*/ 	.byte	0x03, 0x1b
        /*001e*/ 	.short	0x00ff


	//----- nvinfo : EIATTR_NUM_BARRIERS
	.align		4
        /*0020*/ 	.byte	0x02, 0x4c
        /*0022*/ 	.byte	0x01
	.zero		1


	//----- nvinfo : EIATTR_MERCURY_ISA_VERSION
	.align		4
        /*0024*/ 	.byte	0x03, 0x5f
        /*0026*/ 	.short	0x0101


	//----- nvinfo : EIATTR_COOP_GROUP_MASK_REGIDS
	.align		4
        /*0028*/ 	.byte	0x04, 0x29
        /*002a*/ 	.short	(.L_3154 - .L_3153)


	//   ....[0]....
.L_3153:
        /*002c*/ 	.word	0xffffffff


	//   ....[1]....
        /*0030*/ 	.word	0xffffffff


	//   ....[2]....
        /*0034*/ 	.word	0xffffffff


	//   ....[3]....
        /*0038*/ 	.word	0xffffffff


	//   ....[4]....
        /*003c*/ 	.word	0xffffffff


	//   ....[5]....
        /*0040*/ 	.word	0xffffffff


	//   ....[6]....
        /*0044*/ 	.word	0xffffffff


	//   ....[7]....
        /*0048*/ 	.word	0xffffffff


	//   ....[8]....
        /*004c*/ 	.word	0xffffffff


	//   ....[9]....
        /*0050*/ 	.word	0xffffffff


	//   ....[10]....
        /*0054*/ 	.word	0xffffffff


	//   ....[11]....
        /*0058*/ 	.word	0xffffffff


	//   ....[12]....
        /*005c*/ 	.word	0xffffffff


	//   ....[13]....
        /*0060*/ 	.word	0xffffffff


	//   ....[14]....
        /*0064*/ 	.word	0xffffffff


	//   ....[15]....
        /*0068*/ 	.word	0xffffffff


	//   ....[16]....
        /*006c*/ 	.word	0xffffffff


	//   ....[17]....
        /*0070*/ 	.word	0xffffffff


	//   ....[18]....
        /*0074*/ 	.word	0x05000080


	//   ....[19]....
        /*0078*/ 	.word	0x05000080


	//   ....[20]....
        /*007c*/ 	.word	0x05000080


	//   ....[21]....
        /*0080*/ 	.word	0x05000080


	//   ....[22]....
        /*0084*/ 	.word	0x05000080


	//   ....[23]....
        /*0088*/ 	.word	0x05000080


	//   ....[24]....
        /*008c*/ 	.word	0x05000080


	//   ....[25]....
        /*0090*/ 	.word	0x05000080


	//   ....[26]....
        /*0094*/ 	.word	0x05000080


	//   ....[27]....
        /*0098*/ 	.word	0x05000080


	//----- nvinfo : EIATTR_COOP_GROUP_INSTR_OFFSETS
	.align		4
.L_3154:
        /*009c*/ 	.byte	0x04, 0x28
        /*009e*/ 	.short	(.L_3156 - .L_3155)


	//   ....[0]....
.L_3155:
        /*00a0*/ 	.word	0x0000bde0


	//   ....[1]....
        /*00a4*/ 	.word	0x0000be00


	//   ....[2]....
        /*00a8*/ 	.word	0x0000be20


	//   ....[3]....
        /*00ac*/ 	.word	0x0000be40


	//   ....[4]....
        /*00b0*/ 	.word	0x0000be60


	//   ....[5]....
        /*00b4*/ 	.word	0x0000c290


	//   ....[6]....
        /*00b8*/ 	.word	0x0000c2b0


	//   ....[7]....
        /*00bc*/ 	.word	0x0000c2d0


	//   ....[8]....
        /*00c0*/ 	.word	0x0000c2f0


	//   ....[9]....
        /*00c4*/ 	.word	0x0000c310


	//   ....[10]....
        /*00c8*/ 	.word	0x0000c450


	//   ....[11]....
        /*00cc*/ 	.word	0x0000c4e0


	//   ....[12]....
        /*00d0*/ 	.word	0x0000c500


	//   ....[13]....
        /*00d4*/ 	.word	0x0000c510


	//   ....[14]....
        /*00d8*/ 	.word	0x0000c5b0


	//   ....[15]....
        /*00dc*/ 	.word	0x0000c600


	//   ....[16]....
        /*00e0*/ 	.word	0x0000c690


	//   ....[17]....
        /*00e4*/ 	.word	0x0000c6c0


	//   ....[18]....
        /*00e8*/ 	.word	0x0000cff0


	//   ....[19]....
        /*00ec*/ 	.word	0x0000d060


	//   ....[20]....
        /*00f0*/ 	.word	0x0000d0d0


	//   ....[21]....
        /*00f4*/ 	.word	0x0000d140


	//   ....[22]....
        /*00f8*/ 	.word	0x0000d1b0


	//   ....[23]....
        /*00fc*/ 	.word	0x0000d620


	//   ....[24]....
        /*0100*/ 	.word	0x0000d690


	//   ....[25]....
        /*0104*/ 	.word	0x0000d700


	//   ....[26]....
        /*0108*/ 	.word	0x0000d770


	//   ....[27]....
        /*010c*/ 	.word	0x0000d7e0


	//----- nvinfo : EIATTR_EXIT_INSTR_OFFSETS
	.align		4
.L_3156:
        /*0110*/ 	.byte	0x04, 0x1c
        /*0112*/ 	.short	(.L_3158 - .L_3157)


	//   ....[0]....
.L_3157:
        /*0114*/ 	.word	0x00000710


	//   ....[1]....
        /*0118*/ 	.word	0x0000cf90


	//----- nvinfo : EIATTR_MAX_THREADS
	.align		4
.L_3158:
        /*011c*/ 	.byte	0x04, 0x05
        /*011e*/ 	.short	(.L_3160 - .L_3159)
.L_3159:
        /*0120*/ 	.word	0x00000080
        /*0124*/ 	.word	0x00000001
        /*0128*/ 	.word	0x00000001


	//----- nvinfo : EIATTR_CRS_STACK_SIZE
	.align		4
.L_3160:
        /*012c*/ 	.byte	0x04, 0x1e
        /*012e*/ 	.short	(.L_3162 - .L_3161)
.L_3161:
        /*0130*/ 	.word	0x00000000


	//----- nvinfo : EIATTR_CBANK_PARAM_SIZE
	.align		4
.L_3162:
        /*0134*/ 	.byte	0x03, 0x19
        /*0136*/ 	.short	0x00e8


	//----- nvinfo : EIATTR_PARAM_CBANK
	.align		4
        /*0138*/ 	.byte	0x04, 0x0a
        /*013a*/ 	.short	(.L_3164 - .L_3163)
	.align		4
.L_3163:
        /*013c*/ 	.word	index@(.nv.constant0._ZN10layer_norm13ln_fwd_kernelINS_13Kernel_traitsIf6__halffS2_fjLj4096ELj1ELj1ELj4ELj16ENS_18Kernel_traits_baseILj4096EfS2_fS2_fjLj128EEEEELb1ELb0ELb0ELb1EEEvNS_9FwdParamsE)
        /*0140*/ 	.short	0x0210
        /*0142*/ 	.short	0x00e8


	//----- nvinfo : EIATTR_SW_WAR
	.align		4
.L_3164:
        /*0144*/ 	.byte	0x04, 0x36
        /*0146*/ 	.short	(.L_3166 - .L_3165)
.L_3165:
        /*0148*/ 	.word	0x00000008
.L_3166:


//--------------------- .nv.info._ZN10layer_norm13ln_fwd_kernelINS_13Kernel_traitsIf6__halffS2_fjLj4096ELj1ELj1ELj4ELj16ENS_18Kernel_traits_baseILj4096EfS2_fS2_fjLj128EEEEELb1ELb0ELb1ELb0EEEvNS_9FwdParamsE --------------------------
	.section	.nv.info._ZN10layer_norm13ln_fwd_kernelINS_13Kernel_traitsIf6__halffS2_fjLj4096ELj1ELj1ELj4ELj16ENS_18Kernel_traits_baseILj4096EfS2_fS2_fjLj128EEEEELb1ELb0ELb1ELb0EEEvNS_9FwdParamsE,"",@"SHT_CUDA_INFO"
	.sectionflags	@""
	.align	4


	//----- nvinfo : EIATTR_CUDA_API_VERSION
	.align		4
        /*0000*/ 	.byte	0x04, 0x37
        /*0002*/ 	.short	(.L_3168 - .L_3167)
.L_3167:
        /*0004*/ 	.word	0x00000082


	//----- nvinfo : EIATTR_KPARAM_INFO
	.align		4
.L_3168:
        /*0008*/ 	.byte	0x04, 0x17
        /*000a*/ 	.short	(.L_3170 - .L_3169)
.L_3169:
        /*000c*/ 	.word	0x00000000
        /*0010*/ 	.short	0x0000
        /*0012*/ 	.short	0x0000
        /*0014*/ 	.byte	0x00, 0xf0, 0xa1, 0x03


	//----- nvinfo : EIATTR_SPARSE_MMA_MASK
	.align		4
.L_3170:
        /*0018*/ 	.byte	0x03, 0x50
        /*001a*/ 	.short	0x0000


	//----- nvinfo : EIATTR_MAXREG_COUNT
	.align		4
        /*001c*/ 	.byte	0x03, 0x1b
        /*001e*/ 	.short	0x00ff


	//----- nvinfo : EIATTR_NUM_BARRIERS
	.align		4
        /*0020*/ 	.byte	0x02, 0x4c
        /*0022*/ 	.byte	0x01
	.zero		1


	//----- nvinfo : EIATTR_MERCURY_ISA_VERSION
	.align		4
        /*0024*/ 	.byte	0x03, 0x5f
        /*0026*/ 	.short	0x0101


	//----- nvinfo : EIATTR_COOP_GROUP_MASK_REGIDS
	.align		4
        /*0028*/ 	.byte	0x04, 0x29
        /*002a*/ 	.short	(.L_3172 - .L_3171)


	//   ....[0]....
.L_3171:
        /*002c*/ 	.word	0xffffffff


	//   ....[1]....
        /*0030*/ 	.word	0xffffffff


	//   ....[2]....
        /*0034*/ 	.word	0xffffffff


	//   ....[3]....
        /*0038*/ 	.word	0xffffffff


	//   ....[4]....
        /*003c*/ 	.word	0xffffffff


	//   ....[5]....
        /*0040*/ 	.word	0xffffffff


	//   ....[6]....
        /*0044*/ 	.word	0xffffffff


	//   ....[7]....
        /*0048*/ 	.word	0xffffffff


	//   ....[8]....
        /*004c*/ 	.word	0xffffffff


	//   ....[9]....
        /*0050*/ 	.word	0xffffffff


	//   ....[10]....
        /*0054*/ 	.word	0xffffffff


	//   ....[11]....
        /*0058*/ 	.word	0xffffffff


	//   ....[12]....
        /*005c*/ 	.word	0xffffffff


	//   ....[13]....
        /*0060*/ 	.word	0xffffffff


	//   ....[14]....
        /*0064*/ 	.word	0xffffffff


	//   ....[15]....
        /*0068*/ 	.word	0xffffffff


	//   ....[16]....
        /*006c*/ 	.word	0xffffffff


	//   ....[17]....
        /*0070*/ 	.word	0xffffffff


	//   ....[18]....
        /*0074*/ 	.word	0x0500008f


	//   ....[19]....
        /*0078*/ 	.word	0x0500008f


	//   ....[20]....
        /*007c*/ 	.word	0x0500008f


	//   ....[21]....
        /*0080*/ 	.word	0x0500008f


	//   ....[22]....
        /*0084*/ 	.word	0x0500008f


	//   ....[23]....
        /*0088*/ 	.word	0x0500008f


	//   ....[24]....
        /*008c*/ 	.word	0x0500008f


	//   ....[25]....
        /*0090*/ 	.word	0x0500008f


	//   ....[26]....
        /*0094*/ 	.word	0x0500008f


	//   ....[27]....
        /*0098*/ 	.word	0x0500008f


	//----- nvinfo : EIATTR_COOP_GROUP_INSTR_OFFSETS
	.align		4
.L_3172:
        /*009c*/ 	.byte	0x04, 0x28
        /*009e*/ 	.short	(.L_3174 - .L_3173)


	//   ....[0]....
.L_3173:
        /*00a0*/ 	.word	0x0000d560


	//   ....[1]....
        /*00a4*/ 	.word	0x0000d580


	//   ....[2]....
        /*00a8*/ 	.word	0x0000d5a0


	//   ....[3]....
        /*00ac*/ 	.word	0x0000d5c0


	//   ....[4]....
        /*00b0*/ 	.word	0x0000d5e0


	//   ....[5]....
        /*00b4*/ 	.word	0x0000da20


	//   ....[6]....
        /*00b8*/ 	.word	0x0000da40


	//   ....[7]....
        /*00bc*/ 	.word	0x0000da60


	//   ....[8]....
        /*00c0*/ 	.word	0x0000da80


	//   ....[9]....
        /*00c4*/ 	.word	0x0000daa0


	//   ....[10]....
        /*00c8*/ 	.word	0x0000dbf0


	//   ....[11]....
        /*00cc*/ 	.word	0x0000dc80


	//   ....[12]....
        /*00d0*/ 	.word	0x0000dcf0


	//   ....[13]....
        /*00d4*/ 	.word	0x0000dd00


	//   ....[14]....
        /*00d8*/ 	.word	0x0000dd80


	//   ....[15]....
        /*00dc*/ 	.word	0x0000ddb0


	//   ....[16]....
        /*00e0*/ 	.word	0x0000de50


	//   ....[17]....
        /*00e4*/ 	.word	0x0000de80


	//   ....[18]....
        /*00e8*/ 	.word	0x0000e950


	//   ....[19]....
        /*00ec*/ 	.word	0x0000e9c0


	//   ....[20]....
        /*00f0*/ 	.word	0x0000ea30


	//   ....[21]....
        /*00f4*/ 	.word	0x0000eaa0


	//   ....[22]....
        /*00f8*/ 	.word	0x0000eb10


	//   ....[23]....
        /*00fc*/ 	.word	0x0000efa0


	//   ....[24]....
        /*0100*/ 	.word	0x0000f010


	//   ....[25]....
        /*0104*/ 	.word	0x0000f080


	//   ....[26]....
        /*0108*/ 	.word	0x0000f0f0


	//   ....[27]....
        /*010c*/ 	.word	0x0000f160


	//----- nvinfo : EIATTR_EXIT_INSTR_OFFSETS
	.align		4
.L_3174:
        /*0110*/ 	.byte	0x04, 0x1c
        /*0112*/ 	.short	(.L_3176 - .L_3175)


	//   ....[0]....
.L_3175:
        /*0114*/ 	.word	0x00000a90


	//   ....[1]....
        /*0118*/ 	.word	0x0000e8f0


	//----- nvinfo : EIATTR_MAX_THREADS
	.align		4
.L_3176:
        /*011c*/ 	.byte	0x04, 0x05
        /*011e*/ 	.short	(.L_3178 - .L_3177)
.L_3177:
        /*0120*/ 	.word	0x00000080
        /*0124*/ 	.word	0x00000001
        /*0128*/ 	.word	0x00000001


	//----- nvinfo : EIATTR_CRS_STACK_SIZE
	.align		4
.L_3178:
        /*012c*/ 	.byte	0x04, 0x1e
        /*012e*/ 	.short	(.L_3180 - .L_3179)
.L_3179:
        /*0130*/ 	.word	0x00000000


	//----- nvinfo : EIATTR_CBANK_PARAM_SIZE
	.align		4
.L_3180:
        /*0134*/ 	.byte	0x03, 0x19
        /*0136*/ 	.short	0x00e8


	//----- nvinfo : EIATTR_PARAM_CBANK
	.align		4
        /*0138*/ 	.byte	0x04, 0x0a
        /*013a*/ 	.short	(.L_3182 - .L_3181)
	.align		4
.L_3181:
        /*013c*/ 	.word	index@(.nv.constant0._ZN10layer_norm13ln_fwd_kernelINS_13Kernel_traitsIf6__halffS2_fjLj4096ELj1ELj1ELj4ELj16ENS_18Kernel_traits_baseILj4096EfS2_fS2_fjLj128EEEEELb1ELb0ELb1ELb0EEEvNS_9FwdParamsE)
        /*0140*/ 	.short	0x0210
        /*0142*/ 	.short	0x00e8


	//----- nvinfo : EIATTR_SW_WAR
	.align		4
.L_3182:
        /*0144*/ 	.byte	0x04, 0x36
        /*0146*/ 	.short	(.L_3184 - .L_3183)
.L_3183:
        /*0148*/ 	.word	0x00000008
.L_3184:


//--------------------- .nv.info._ZN10layer_norm13ln_fwd_kernelINS_13Kernel_traitsIf6__halffS2_fjLj4096ELj1ELj1ELj4ELj16ENS_18Kernel_traits_baseILj4096EfS2_fS2_fjLj128EEEEELb1ELb0ELb1ELb1EEEvNS_9FwdParamsE --------------------------
	.section	.nv.info._ZN10layer_norm13ln_fwd_kernelINS_13Kernel_traitsIf6__halffS2_fjLj4096ELj1ELj1ELj4ELj16ENS_18Kernel_traits_baseILj4096EfS2_fS2_fjLj128EEEEELb1ELb0ELb1ELb1EEEvNS_9FwdParamsE,"",@"SHT_CUDA_INFO"
	.sectionflags	@""
	.align	4


	//----- nvinfo : EIATTR_CUDA_API_VERSION
	.align		4
        /*0000*/ 	.byte	0x04, 0x37
        /*0002*/ 	.short	(.L_3186 - .L_3185)
.L_3185:
        /*0004*/ 	.word	0x00000082


	//----- nvinfo : EIATTR_KPARAM_INFO
	.align		4
.L_3186:
        /*0008*/ 	.byte	0x04, 0x17
        /*000a*/ 	.short	(.L_3188 - .L_3187)
.L_3187:
        /*000c*/ 	.word	0x00000000
        /*0010*/ 	.short	0x0000
        /*0012*/ 	.short	0x0000
        /*0014*/ 	.byte	0x00, 0xf0, 0xa1, 0x03


	//----- nvinfo : EIATTR_SPARSE_MMA_MASK
	.align		4
.L_3188:
        /*0018*/ 	.byte	0x03, 0x50
        /*001a*/ 	.short	0x0000


	//----- nvinfo : EIATTR_MAXREG_COUNT
	.align		4
        /*001c*/ 	.byte	0x03, 0x1b
        /*001e*/ 	.short	0x00ff


	//----- nvinfo : EIATTR_NUM_BARRIERS
	.align		4
        /*0020*/ 	.byte	0x02, 0x4c
        /*0022*/ 	.byte	0x01
	.zero		1


	//----- nvinfo : EIATTR_MERCURY_ISA_VERSION
	.align		4
        /*0024*/ 	.byte	0x03, 0x5f
        /*0026*/ 	.short	0x0101


	//----- nvinfo : EIATTR_COOP_GROUP_MASK_REGIDS
	.align		4
        /*0028*/ 	.byte	0x04, 0x29
        /*002a*/ 	.short	(.L_3190 - .L_3189)


	//   ....[0]....
.L_3189:
        /*002c*/ 	.word	0xffffffff


	//   ....[1]....
        /*0030*/ 	.word	0xffffffff


	//   ....[2]....
        /*0034*/ 	.word	0xffffffff


	//   ....[3]....
        /*0038*/ 	.word	0xffffffff


	//   ....[4]....
        /*003c*/ 	.word	0xffffffff


	//   ....[5]....
        /*0040*/ 	.word	0xffffffff


	//   ....[6]....
        /*0044*/ 	.word	0xffffffff


	//   ....[7]....
        /*0048*/ 	.word	0xffffffff


	//   ....[8]....
        /*004c*/ 	.word	0xffffffff


	//   ....[9]....
        /*0050*/ 	.word	0xffffffff


	//   ....[10]....
        /*0054*/ 	.word	0xffffffff


	//   ....[11]....
        /*0058*/ 	.word	0xffffffff


	//   ....[12]....
        /*005c*/ 	.word	0xffffffff


	//   ....[13]....
        /*0060*/ 	.word	0xffffffff


	//   ....[14]....
        /*0064*/ 	.word	0xffffffff


	//   ....[15]....
        /*0068*/ 	.word	0xffffffff


	//   ....[16]....
        /*006c*/ 	.word	0xffffffff


	//   ....[17]....
        /*0070*/ 	.word	0xffffffff


	//   ....[18]....
        /*0074*/ 	.word	0x0500008b


	//   ....[19]....
        /*0078*/ 	.word	0x0500008b


	//   ....[20]....
        /*007c*/ 	.word	0x0500008b


	//   ....[21]....
        /*0080*/ 	.word	0x0500008b


	//   ....[22]....
        /*0084*/ 	.word	0x0500008b


	//   ....[23]....
        /*0088*/ 	.word	0x0500008b


	//   ....[24]....
        /*008c*/ 	.word	0x0500008b


	//   ....[25]....
        /*0090*/ 	.word	0x0500008b


	//   ....[26]....
        /*0094*/ 	.word	0x0500008b


	//   ....[27]....
        /*0098*/ 	.word	0x0500008b


	//----- nvinfo : EIATTR_COOP_GROUP_INSTR_OFFSETS
	.align		4
.L_3190:
        /*009c*/ 	.byte	0x04, 0x28
        /*009e*/ 	.short	(.L_3192 - .L_3191)


	//   ....[0]....
.L_3191:
        /*00a0*/ 	.word	0x0000cf40


	//   ....[1]....
        /*00a4*/ 	.word	0x0000cf60


	//   ....[2]....
        /*00a8*/ 	.word	0x0000cf80


	//   ....[3]....
        /*00ac*/ 	.word	0x0000cfa0


	//   ....[4]....
        /*00b0*/ 	.word	0x0000cfc0


	//   ....[5]....
        /*00b4*/ 	.word	0x0000d3f0


	//   ....[6]....
        /*00b8*/ 	.word	0x0000d410


	//   ....[7]....
        /*00bc*/ 	.word	0x0000d430


	//   ....[8]....
        /*00c0*/ 	.word	0x0000d450


	//   ....[9]....
        /*00c4*/ 	.word	0x0000d470


	//   ....[10]....
        /*00c8*/ 	.word	0x0000d5f0


	//   ....[11]....
        /*00cc*/ 	.word	0x0000d640


	//   ....[12]....
        /*00d0*/ 	.word	0x0000d660


	//   ....[13]....
        /*00d4*/ 	.word	0x0000d670


	//   ....[14]....
        /*00d8*/ 	.word	0x0000d730


	//   ....[15]....
        /*00dc*/ 	.word	0x0000d760


	//   ....[16]....
        /*00e0*/ 	.word	0x0000d800


	//   ....[17]....
        /*00e4*/ 	.word	0x0000d830


	//   ....[18]....
        /*00e8*/ 	.word	0x0000e200


	//   ....[19]....
        /*00ec*/ 	.word	0x0000e270


	//   ....[20]....
        /*00f0*/ 	.word	0x0000e2e0


	//   ....[21]....
        /*00f4*/ 	.word	0x0000e350


	//   ....[22]....
        /*00f8*/ 	.word	0x0000e3c0


	//   ....[23]....
        /*00fc*/ 	.word	0x0000e830


	//   ....[24]....
        /*0100*/ 	.word	0x0000e8a0


	//   ....[25]....
        /*0104*/ 	.word	0x0000e910


	//   ....[26]....
        /*0108*/ 	.word	0x0000e980


	//   ....[27]....
        /*010c*/ 	.word	0x0000e9f0


	//----- nvinfo : EIATTR_EXIT_INSTR_OFFSETS
	.align		4
.L_3192:
        /*0110*/ 	.byte	0x04, 0x1c
        /*0112*/ 	.short	(.L_3194 - .L_3193)


	//   ....[0]....
.L_3193:
        /*0114*/ 	.word	0x00000710


	//   ....[1]....
        /*0118*/ 	.word	0x0000e1a0


	//----- nvinfo : EIATTR_MAX_THREADS
	.align		4
.L_3194:
        /*011c*/ 	.byte	0x04, 0x05
        /*011e*/ 	.short	(.L_3196 - .L_3195)
.L_3195:
        /*0120*/ 	.word	0x00000080
        /*0124*/ 	.word	0x00000001
        /*0128*/ 	.word	0x00000001


	//----- nvinfo : EIATTR_CRS_STACK_SIZE
	.align		4
.L_3196:
        /*012c*/ 	.byte	0x04, 0x1e
        /*012e*/ 	.short	(.L_3198 - .L_3197)
.L_3197:
        /*0130*/ 	.word	0x00000000


	//----- nvinfo : EIATTR_CBANK_PARAM_SIZE
	.align		4
.L_3198:
        /*0134*/ 	.byte	0x03, 0x19
        /*0136*/ 	.short	0x00e8


	//----- nvinfo : EIATTR_PARAM_CBANK
	.align		4
        /*0138*/ 	.byte	0x04, 0x0a
        /*013a*/ 	.short	(.L_3200 - .L_3199)
	.align		4
.L_3199:
        /*013c*/ 	.word	index@(.nv.constant0._ZN10layer_norm13ln_fwd_kernelINS_13Kernel_traitsIf6__halffS2_fjLj4096ELj1ELj1ELj4ELj16ENS_18Kernel_traits_baseILj4096EfS2_fS2_fjLj128EEEEELb1ELb0ELb1ELb1EEEvNS_9FwdParamsE)
        /*0140*/ 	.short	0x0210
        /*0142*/ 	.short	0x00e8


	//----- nvinfo : EIATTR_SW_WAR
	.align		4
.L_3200:
        /*0144*/ 	.byte	0x04, 0x36
        /*0146*/ 	.short	(.L_3202 - .L_3201)
.L_3201:
        /*0148*/ 	.word	0x00000008
.L_3202:


//--------------------- .nv.info._ZN10layer_norm13ln_fwd_kernelINS_13Kernel_traitsIf6__halffS2_fjLj4096ELj1ELj1ELj4ELj16ENS_18Kernel_traits_baseILj4096EfS2_fS2_fjLj128EEEEELb1ELb1ELb0ELb0EEEvNS_9FwdParamsE --------------------------
	.section	.nv.info._ZN10layer_norm13ln_fwd_kernelINS_13Kernel_traitsIf6__halffS2_fjLj4096ELj1ELj1ELj4ELj16ENS_18Kernel_traits_baseILj4096EfS2_fS2_fjLj128EEEEELb1ELb1ELb0ELb0EEEvNS_9FwdParamsE,"",@"SHT_CUDA_INFO"
	.sectionflags	@""
	.align	4


	//----- nvinfo : EIATTR_CUDA_API_VERSION
	.align		4
        /*0000*/ 	.byte	0x04, 0x37
        /*0002*/ 	.short	(.L_3204 - .L_3203)
.L_3203:
        /*0004*/ 	.word	0x00000082


	//----- nvinfo : EIATTR_KPARAM_INFO
	.align		4
.L_3204:
        /*0008*/ 	.byte	0x04, 0x17
        /*000a*/ 	.short	(.L_3206 - .L_3205)
.L_3205:
        /*000c*/ 	.word	0x00000000
        /*0010*/ 	.short	0x0000
        /*0012*/ 	.short	0x0000
        /*0014*/ 	.byte	0x00, 0xf0, 0xa1, 0x03


	//----- nvinfo : EIATTR_SPARSE_MMA_MASK
	.align		4
.L_3206:
        /*0018*/ 	.byte	0x03, 0x50
        /*001a*/ 	.short	0x0000


	//----- nvinfo : EIATTR_MAXREG_COUNT
	.align		4
        /*001c*/ 	.byte	0x03, 0x1b
        /*001e*/ 	.short	0x00ff


	//----- nvinfo : EIATTR_NUM_BARRIERS
	.align		4
        /*0020*/ 	.byte	0x02, 0x4c
        /*0022*/ 	.byte	0x01
	.zero		1


	//----- nvinfo : EIATTR_MERCURY_ISA_VERSION
	.align		4
        /*0024*/ 	.byte	0x03, 0x5f
        /*0026*/ 	.short	0x0101


	//----- nvinfo : EIATTR_COOP_GROUP_MASK_REGIDS
	.align		4
        /*0028*/ 	.byte	0x04, 0x29
        /*002a*/ 	.short	(.L_3208 - .L_3207)


	//   ....[0]....
.L_3207:
        /*002c*/ 	.word	0xffffffff


	//   ....[1]....
        /*0030*/ 	.word	0xffffffff


	//   ....[2]....
        /*0034*/ 	.word	0xffffffff


	//   ....[3]....
        /*0038*/ 	.word	0xffffffff


	//   ....[4]....
        /*003c*/ 	.word	0xffffffff


	//   ....[5]....
        /*0040*/ 	.word	0xffffffff


	//   ....[6]....
        /*0044*/ 	.word	0xffffffff


	//   ....[7]....
        /*0048*/ 	.word	0xffffffff


	//   ....[8]....
        /*004c*/ 	.word	0xffffffff


	//   ....[9]....
        /*0050*/ 	.word	0xffffffff


	//   ....[10]....
        /*0054*/ 	.word	0xffffffff


	//   ....[11]....
        /*0058*/ 	.word	0xffffffff


	//   ....[12]....
        /*005c*/ 	.word	0xffffffff


	//   ....[13]....
        /*0060*/ 	.word	0xffffffff


	//   ....[14]....
        /*0064*/ 	.word	0xffffffff


	//   ....[15]....
        /*0068*/ 	.word	0xffffffff


	//   ....[16]....
        /*006c*/ 	.word	0xffffffff


	//   ....[17]....
        /*0070*/ 	.word	0xffffffff


	//   ....[18]....
        /*0074*/ 	.word	0x05000096


	//   ....[19]....
        /*0078*/ 	.word	0x05000096


	//   ....[20]....
        /*007c*/ 	.word	0x05000096


	//   ....[21]....
        /*0080*/ 	.word	0x05000096


	//   ....[22]....
        /*0084*/ 	.word	0x05000096


	//   ....[23]....
        /*0088*/ 	.word	0x05000096


	//   ....[24]....
        /*008c*/ 	.word	0x05000096


	//   ....[25]....
        /*0090*/ 	.word	0x05000096


	//   ....[26]....
        /*0094*/ 	.word	0x05000096


	//   ....[27]....
        /*0098*/ 	.word	0x05000096


	//----- nvinfo : EIATTR_COOP_GROUP_INSTR_OFFSETS
	.align		4
.L_3208:
        /*009c*/ 	.byte	0x04, 0x28
        /*009e*/ 	.short	(.L_3210 - .L_3209)


	//   ....[0]....
.L_3209:
        /*00a0*/ 	.word	0x0000c750


	//   ....[1]....
        /*00a4*/ 	.word	0x0000c770


	//   ....[2]....
        /*00a8*/ 	.word	0x0000c790


	//   ....[3]....
        /*00ac*/ 	.word	0x0000c7b0


	//   ....[4]....
        /*00b0*/ 	.word	0x0000c7d0


	//   ....[5]....
        /*00b4*/ 	.word	0x0000cc10


	//   ....[6]....
        /*00b8*/ 	.word	0x0000cc30


	//   ....[7]....
        /*00bc*/ 	.word	0x0000cc50


	//   ....[8]....
        /*00c0*/ 	.word	0x0000cc70


	//   ....[9]....
        /*00c4*/ 	.word	0x0000cc90


	//   ....[10]....
        /*00c8*/ 	.word	0x0000cdd0


	//   ....[11]....
        /*00cc*/ 	.word	0x0000ce70


	//   ....[12]....
        /*00d0*/ 	.word	0x0000cec0


	//   ....[13]....
        /*00d4*/ 	.word	0x0000cef0


	//   ....[14]....
        /*00d8*/ 	.word	0x0000cf30


	//   ....[15]....
        /*00dc*/ 	.word	0x0000cf60


	//   ....[16]....
        /*00e0*/ 	.word	0x0000d040


	//   ....[17]....
        /*00e4*/ 	.word	0x0000d060


	//   ....[18]....
        /*00e8*/ 	.word	0x0000da90


	//   ....[19]....
        /*00ec*/ 	.word	0x0000daf0


	//   ....[20]....
        /*00f0*/ 	.word	0x0000db50


	//   ....[21]....
        /*00f4*/ 	.word	0x0000dbb0


	//   ....[22]....
        /*00f8*/ 	.word	0x0000dc10


	//   ....[23]....
        /*00fc*/ 	.word	0x0000e090


	//   ....[24]....
        /*0100*/ 	.word	0x0000e0f0


	//   ....[25]....
        /*0104*/ 	.word	0x0000e150


	//   ....[26]....
        /*0108*/ 	.word	0x0000e1b0


	//   ....[27]....
        /*010c*/ 	.word	0x0000e200


	//----- nvinfo : EIATTR_EXIT_INSTR_OFFSETS
	.align		4
.L_3210:
        /*0110*/ 	.byte	0x04, 0x1c
        /*0112*/ 	.short	(.L_3212 - .L_3211)


	//   ....[0]....
.L_3211:
        /*0114*/ 	.word	0x00000be0


	//   ....[1]....
        /*0118*/ 	.word	0x0000da40


	//----- nvinfo : EIATTR_MAX_THREADS
	.align		4
.L_3212:
        /*011c*/ 	.byte	0x04, 0x05
        /*011e*/ 	.short	(.L_3214 - .L_3213)
.L_3213:
        /*0120*/ 	.word	0x00000080
        /*0124*/ 	.word	0x00000001
        /*0128*/ 	.word	0x00000001


	//----- nvinfo : EIATTR_CRS_STACK_SIZE
	.align		4
.L_3214:
        /*012c*/ 	.byte	0x04, 0x1e
        /*012e*/ 	.short	(.L_3216 - .L_3215)
.L_3215:
        /*0130*/ 	.word	0x00000000


	//----- nvinfo : EIATTR_CBANK_PARAM_SIZE
	.align		4
.L_3216:
        /*0134*/ 	.byte	0x03, 0x19
        /*0136*/ 	.short	0x00e8


	//----- nvinfo : EIATTR_PARAM_CBANK
	.align		4
        /*0138*/ 	.byte	0x04, 0x0a
        /*013a*/ 	.short	(.L_3218 - .L_3217)
	.align		4
.L_3217:
        /*013c*/ 	.word	index@(.nv.constant0._ZN10layer_norm13ln_fwd_kernelINS_13Kernel_traitsIf6__halffS2_fjLj4096ELj1ELj1ELj4ELj16ENS_18Kernel_traits_baseILj4096EfS2_fS2_fjLj128EEEEELb1ELb1ELb0ELb0EEEvNS_9FwdParamsE)
        /*0140*/ 	.short	0x0210
        /*0142*/ 	.short	0x00e8


	//----- nvinfo : EIATTR_SW_WAR
	.align		4
.L_3218:
        /*0144*/ 	.byte	0x04, 0x36
        /*0146*/ 	.short	(.L_3220 - .L_3219)
.L_3219:
        /*0148*/ 	.word	0x00000008
.L_3220:


//--------------------- .nv.info._ZN10layer_norm13ln_fwd_kernelINS_13Kernel_traitsIf6__halffS2_fjLj4096ELj1ELj1ELj4ELj16ENS_18Kernel_traits_baseILj4096EfS2_fS2_fjLj128EEEEELb1ELb1ELb0ELb1EEEvNS_9FwdParamsE --------------------------
	.section	.nv.info._ZN10layer_norm13ln_fwd_kernelINS_13Kernel_traitsIf6__halffS2_fjLj4096ELj1ELj1ELj4ELj16ENS_18Kernel_traits_baseILj4096EfS2_fS2_fjLj128EEEEELb1ELb1ELb0ELb1EEEvNS_9FwdParamsE,"",@"SHT_CUDA_INFO"
	.sectionflags	@""
	.align	4


	//----- nvinfo : EIATTR_CUDA_API_VERSION
	.align		4
        /*0000*/ 	.byte	0x04, 0x37
        /*0002*/ 	.short	(.L_3222 - .L_3221)
.L_3221:
        /*0004*/ 	.word	0x00000082


	//----- nvinfo : EIATTR_KPARAM_INFO
	.align		4
.L_3222:
        /*0008*/ 	.byte	0x04, 0x17
        /*000a*/ 	.short	(.L_3224 - .L_3223)
.L_3223:
        /*000c*/ 	.word	0x00000000
        /*0010*/ 	.short	0x0000
        /*0012*/ 	.short	0x0000
        /*0014*/ 	.byte	0x00, 0xf0, 0xa1, 0x03


	//----- nvinfo : EIATTR_SPARSE_MMA_MASK
	.align		4
.L_3224:
        /*0018*/ 	.byte	0x03, 0x50
        /*001a*/ 	.short	0x0000


	//----- nvinfo : EIATTR_MAXREG_COUNT
	.align		4
        /*001c*/ 	.byte	0x03, 0x1b
        /*001e*/ 	.short	0x00ff


	//----- nvinfo : EIATTR_NUM_BARRIERS
	.align		4
        /*0020*/ 	.byte	0x02, 0x4c
        /*0022*/ 	.byte	0x01
	.zero		1


	//----- nvinfo : EIATTR_MERCURY_ISA_VERSION
	.align		4
        /*0024*/ 	.byte	0x03, 0x5f
        /*0026*/ 	.short	0x0101


	//----- nvinfo : EIATTR_COOP_GROUP_MASK_REGIDS
	.align		4
        /*0028*/ 	.byte	0x04, 0x29
        /*002a*/ 	.short	(.L_3226 - .L_3225)


	//   ....[0]....
.L_3225:
        /*002c*/ 	.word	0xffffffff


	//   ....[1]....
        /*0030*/ 	.word	0xffffffff


	//   ....[2]....
        /*0034*/ 	.word	0xffffffff


	//   ....[3]....
        /*0038*/ 	.word	0xffffffff


	//   ....[4]....
        /*003c*/ 	.word	0xffffffff


	//   ....[5]....
        /*0040*/ 	.word	0xffffffff


	//   ....[6]....
        /*0044*/ 	.word	0xffffffff


	//   ....[7]....
        /*0048*/ 	.word	0xffffffff


	//   ....[8]....
        /*004c*/ 	.word	0xffffffff


	//   ....[9]....
        /*0050*/ 	.word	0xffffffff


	//   ....[10]....
        /*0054*/ 	.word	0xffffffff


	//   ....[11]....
        /*0058*/ 	.word	0xffffffff


	//   ....[12]....
        /*005c*/ 	.word	0xffffffff


	//   ....[13]....
        /*0060*/ 	.word	0xffffffff


	//   ....[14]....
        /*0064*/ 	.word	0xffffffff


	//   ....[15]....
        /*0068*/ 	.word	0xffffffff


	//   ....[16]....
        /*006c*/ 	.word	0xffffffff


	//   ....[17]....
        /*0070*/ 	.word	0xffffffff


	//   ....[18]....
        /*0074*/ 	.word	0x0500009d


	//   ....[19]....
        /*0078*/ 	.word	0x0500009d


	//   ....[20]....
        /*007c*/ 	.word	0x0500009d


	//   ....[21]....
        /*0080*/ 	.word	0x0500009d


	//   ....[22]....
        /*0084*/ 	.word	0x0500009d


	//   ....[23]....
        /*0088*/ 	.word	0x0500009d


	//   ....[24]....
        /*008c*/ 	.word	0x0500009d


	//   ....[25]....
        /*0090*/ 	.word	0x0500009d


	//   ....[26]....
        /*0094*/ 	.word	0x0500009d


	//   ....[27]....
        /*0098*/ 	.word	0x0500009d


	//----- nvinfo : EIATTR_COOP_GROUP_INSTR_OFFSETS
	.align		4
.L_3226:
        /*009c*/ 	.byte	0x04, 0x28
        /*009e*/ 	.short	(.L_3228 - .L_3227)


	//   ....[0]....
.L_3227:
        /*00a0*/ 	.word	0x0000bf10


	//   ....[1]....
        /*00a4*/ 	.word	0x0000bf30


	//   ....[2]....
        /*00a8*/ 	.word	0x0000bf50


	//   ....[3]....
        /*00ac*/ 	.word	0x0000bf70


	//   ....[4]....
        /*00b0*/ 	.word	0x0000bf90


	//   ....[5]....
        /*00b4*/ 	.word	0x0000c3c0


	//   ....[6]....
        /*00b8*/ 	.word	0x0000c3e0


	//   ....[7]....
        /*00bc*/ 	.word	0x0000c400


	//   ....[8]....
        /*00c0*/ 	.word	0x0000c420


	//   ....[9]....
        /*00c4*/ 	.word	0x0000c440


	//   ....[10]....
        /*00c8*/ 	.word	0x0000c5a0


	//   ....[11]....
        /*00cc*/ 	.word	0x0000c600


	//   ....[12]....
        /*00d0*/ 	.word	0x0000c610


	//   ....[13]....
        /*00d4*/ 	.word	0x0000c6d0


	//   ....[14]....
        /*00d8*/ 	.word	0x0000c6e0


	//   ....[15]....
        /*00dc*/ 	.word	0x0000c780


	//   ....[16]....
        /*00e0*/ 	.word	0x0000c7d0


	//   ....[17]....
        /*00e4*/ 	.word	0x0000c800


	//   ....[18]....
        /*00e8*/ 	.word	0x0000d110


	//   ....[19]....
        /*00ec*/ 	.word	0x0000d170


	//   ....[20]....
        /*00f0*/ 	.word	0x0000d1d0


	//   ....[21]....
        /*00f4*/ 	.word	0x0000d230


	//   ....[22]....
        /*00f8*/ 	.word	0x0000d290


	//   ....[23]....
        /*00fc*/ 	.word	0x0000d700


	//   ....[24]....
        /*0100*/ 	.word	0x0000d760


	//   ....[25]....
        /*0104*/ 	.word	0x0000d7c0


	//   ....[26]....
        /*0108*/ 	.word	0x0000d820


	//   ....[27]....
        /*010c*/ 	.word	0x0000d880


	//----- nvinfo : EIATTR_EXIT_INSTR_OFFSETS
	.align		4
.L_3228:
        /*0110*/ 	.byte	0x04, 0x1c
        /*0112*/ 	.short	(.L_3230 - .L_3229)


	//   ....[0]....
.L_3229:
        /*0114*/ 	.word	0x00000750


	//   ....[1]....
        /*0118*/ 	.word	0x0000d0c0


	//----- nvinfo : EIATTR_MAX_THREADS
	.align		4
.L_3230:
        /*011c*/ 	.byte	0x04, 0x05
        /*011e*/ 	.short	(.L_3232 - .L_3231)
.L_3231:
        /*0120*/ 	.word	0x00000080
        /*0124*/ 	.word	0x00000001
        /*0128*/ 	.word	0x00000001


	//----- nvinfo : EIATTR_CRS_STACK_SIZE
	.align		4
.L_3232:
        /*012c*/ 	.byte	0x04, 0x1e
        /*012e*/ 	.short	(.L_3234 - .L_3233)
.L_3233:
        /*0130*/ 	.word	0x00000000


	//----- nvinfo : EIATTR_CBANK_PARAM_SIZE
	.align		4
.L_3234:
        /*0134*/ 	.byte	0x03, 0x19
        /*0136*/ 	.short	0x00e8


	//----- nvinfo : EIATTR_PARAM_CBANK
	.align		4
        /*0138*/ 	.byte	0x04, 0x0a
        /*013a*/ 	.short	(.L_3236 - .L_3235)
	.align		4
.L_3235:
        /*013c*/ 	.word	index@(.nv.constant0._ZN10layer_norm13ln_fwd_kernelINS_13Kernel_traitsIf6__halffS2_fjLj4096ELj1ELj1ELj4ELj16ENS_18Kernel_traits_baseILj4096EfS2_fS2_fjLj128EEEEELb1ELb1ELb0ELb1EEEvNS_9FwdParamsE)
        /*0140*/ 	.short	0x0210
        /*0142*/ 	.short	0x00e8


	//----- nvinfo : EIATTR_SW_WAR
	.align		4
.L_3236:
        /*0144*/ 	.byte	0x04, 0x36
        /*0146*/ 	.short	(.L_3238 - .L_3237)
.L_3237:
        /*0148*/ 	.word	0x00000008
.L_3238:


//--------------------- .nv.info._ZN10layer_norm13ln_fwd_kernelINS_13Kernel_traitsIf6__halffS2_fjLj4096ELj1ELj1ELj4ELj16ENS_18Kernel_traits_baseILj4096EfS2_fS2_fjLj128EEEEELb1ELb1ELb1ELb0EEEvNS_9FwdParamsE --------------------------
	.section	.nv.info._ZN10layer_norm13ln_fwd_kernelINS_13Kernel_traitsIf6__halffS2_fjLj4096ELj1ELj1ELj4ELj16ENS_18Kernel_traits_baseILj4096EfS2_fS2_fjLj128EEEEELb1ELb1ELb1ELb0EEEvNS_9FwdParamsE,"",@"SHT_CUDA_INFO"
	.sectionflags	@""
	.align	4


	//----- nvinfo : EIATTR_CUDA_API_VERSION
	.align		4
        /*0000*/ 	.byte	0x04, 0x37
        /*0002*/ 	.short	(.L_3240 - .L_3239)
.L_3239:
        /*0004*/ 	.word	0x00000082


	//----- nvinfo : EIATTR_KPARAM_INFO
	.align		4
.L_3240:
        /*0008*/ 	.byte	0x04, 0x17
        /*000a*/ 	.short	(.L_3242 - .L_3241)
.L_3241:
        /*000c*/ 	.word	0x00000000
        /*0010*/ 	.short	0x0000
        /*0012*/ 	.short	0x0000
        /*0014*/ 	.byte	0x00, 0xf0, 0xa1, 0x03


	//----- nvinfo : EIATTR_SPARSE_MMA_MASK
	.align		4
.L_3242:
        /*0018*/ 	.byte	0x03, 0x50
        /*001a*/ 	.short	0x0000


	//----- nvinfo : EIATTR_MAXREG_COUNT
	.align		4
        /*001c*/ 	.byte	0x03, 0x1b
        /*001e*/ 	.short	0x00ff


	//----- nvinfo : EIATTR_NUM_BARRIERS
	.align		4
        /*0020*/ 	.byte	0x02, 0x4c
        /*0022*/ 	.byte	0x01
	.zero		1


	//----- nvinfo : EIATTR_MERCURY_ISA_VERSION
	.align		4
        /*0024*/ 	.byte	0x03, 0x5f
        /*0026*/ 	.short	0x0101


	//----- nvinfo : EIATTR_COOP_GROUP_MASK_REGIDS
	.align		4
        /*0028*/ 	.byte	0x04, 0x29
        /*002a*/ 	.short	(.L_3244 - .L_3243)


	//   ....[0]....
.L_3243:
        /*002c*/ 	.word	0xffffffff


	//   ....[1]....
        /*0030*/ 	.word	0xffffffff


	//   ....[2]....
        /*0034*/ 	.word	0xffffffff


	//   ....[3]....
        /*0038*/ 	.word	0xffffffff


	//   ....[4]....
        /*003c*/ 	.word	0xffffffff


	//   ....[5]....
        /*0040*/ 	.word	0xffffffff


	//   ....[6]....
        /*0044*/ 	.word	0xffffffff


	//   ....[7]....
        /*0048*/ 	.word	0xffffffff


	//   ....[8]....
        /*004c*/ 	.word	0xffffffff


	//   ....[9]....
        /*0050*/ 	.word	0xffffffff


	//   ....[10]....
        /*0054*/ 	.word	0xffffffff


	//   ....[11]....
        /*0058*/ 	.word	0xffffffff


	//   ....[12]....
        /*005c*/ 	.word	0xffffffff


	//   ....[13]....
        /*0060*/ 	.word	0xffffffff


	//   ....[14]....
        /*0064*/ 	.word	0xffffffff


	//   ....[15]....
        /*0068*/ 	.word	0xffffffff


	//   ....[16]....
        /*006c*/ 	.word	0xffffffff


	//   ....[17]....
        /*0070*/ 	.word	0xffffffff


	//   ....[18]....
        /*0074*/ 	.word	0x050000c4


	//   ....[19]....
        /*0078*/ 	.word	0x050000c4


	//   ....[20]....
        /*007c*/ 	.word	0x050000c4


	//   ....[21]....
        /*0080*/ 	.word	0x050000c4


	//   ....[22]....
        /*0084*/ 	.word	0x050000c4


	//   ....[23]....
        /*0088*/ 	.word	0x050000c4


	//   ....[24]....
        /*008c*/ 	.word	0x050000c4


	//   ....[25]....
        /*0090*/ 	.word	0x050000c4


	//   ....[26]....
        /*0094*/ 	.word	0x050000c4


	//   ....[27]....
        /*0098*/ 	.word	0x050000c4


	//----- nvinfo : EIATTR_COOP_GROUP_INSTR_OFFSETS
	.align		4
.L_3244:
        /*009c*/ 	.byte	0x04, 0x28
        /*009e*/ 	.short	(.L_3246 - .L_3245)


	//   ....[0]....
.L_3245:
        /*00a0*/ 	.word	0x0000d850


	//   ....[1]....
        /*00a4*/ 	.word	0x0000d870


	//   ....[2]....
        /*00a8*/ 	.word	0x0000d890


	//   ....[3]....
        /*00ac*/ 	.word	0x0000d8b0


	//   ....[4]....
        /*00b0*/ 	.word	0x0000d8d0


	//   ....[5]....
        /*00b4*/ 	.word	0x0000dd10


	//   ....[6]....
        /*00b8*/ 	.word	0x0000dd30


	//   ....[7]....
        /*00bc*/ 	.word	0x0000dd50


	//   ....[8]....
        /*00c0*/ 	.word	0x0000dd70


	//   ....[9]....
        /*00c4*/ 	.word	0x0000dd90


	//   ....[10]....
        /*00c8*/ 	.word	0x0000df60


	//   ....[11]....
        /*00cc*/ 	.word	0x0000dfd0


	//   ....[12]....
        /*00d0*/ 	.word	0x0000e010


	//   ....[13]....
        /*00d4*/ 	.word	0x0000e020


	//   ....[14]....
        /*00d8*/ 	.word	0x0000e0e0


	//   ....[15]....
        /*00dc*/ 	.word	0x0000e110


	//   ....[16]....
        /*00e0*/ 	.word	0x0000e1b0


	//   ....[17]....
        /*00e4*/ 	.word	0x0000e1d0


	//   ....[18]....
        /*00e8*/ 	.word	0x0000ec30


	//   ....[19]....
        /*00ec*/ 	.word	0x0000eca0


	//   ....[20]....
        /*00f0*/ 	.word	0x0000ed10


	//   ....[21]....
        /*00f4*/ 	.word	0x0000ed80


	//   ....[22]....
        /*00f8*/ 	.word	0x0000edf0


	//   ....[23]....
        /*00fc*/ 	.word	0x0000f280


	//   ....[24]....
        /*0100*/ 	.word	0x0000f2f0


	//   ....[25]....
        /*0104*/ 	.word	0x0000f360


	//   ....[26]....
        /*0108*/ 	.word	0x0000f3d0


	//   ....[27]....
        /*010c*/ 	.word	0x0000f440


	//----- nvinfo : EIATTR_EXIT_INSTR_OFFSETS
	.align		4
.L_3246:
        /*0110*/ 	.byte	0x04, 0x1c
        /*0112*/ 	.short	(.L_3248 - .L_3247)


	//   ....[0]....
.L_3247:
        /*0114*/ 	.word	0x00000b50


	//   ....[1]....
        /*0118*/ 	.word	0x0000ebd0


	//----- nvinfo : EIATTR_MAX_THREADS
	.align		4
.L_3248:
        /*011c*/ 	.byte	0x04, 0x05
        /*011e*/ 	.short	(.L_3250 - .L_3249)
.L_3249:
        /*0120*/ 	.word	0x00000080
        /*0124*/ 	.word	0x00000001
        /*0128*/ 	.word	0x00000001


	//----- nvinfo : EIATTR_CRS_STACK_SIZE
	.align		4
.L_3250:
        /*012c*/ 	.byte	0x04, 0x1e
        /*012e*/ 	.short	(.L_3252 - .L_3251)
.L_3251:
        /*0130*/ 	.word	0x00000000


	//----- nvinfo : EIATTR_CBANK_PARAM_SIZE
	.align		4
.L_3252:
        /*0134*/ 	.byte	0x03, 0x19
        /*0136*/ 	.short	0x00e8


	//----- nvinfo : EIATTR_PARAM_CBANK
	.align		4
        /*0138*/ 	.byte	0x04, 0x0a
        /*013a*/ 	.short	(.L_3254 - .L_3253)
	.align		4
.L_3253:
        /*013c*/ 	.word	index@(.nv.constant0._ZN10layer_norm13ln_fwd_kernelINS_13Kernel_traitsIf6__halffS2_fjLj4096ELj1ELj1ELj4ELj16ENS_18Kernel_traits_baseILj4096EfS2_fS2_fjLj128EEEEELb1ELb1ELb1ELb0EEEvNS_9FwdParamsE)
        /*0140*/ 	.short	0x0210
        /*0142*/ 	.short	0x00e8


	//----- nvinfo : EIATTR_SW_WAR
	.align		4
.L_3254:
        /*0144*/ 	.byte	0x04, 0x36
        /*0146*/ 	.short	(.L_3256 - .L_3255)
.L_3255:
        /*0148*/ 	.word	0x00000008
.L_3256:


//--------------------- .nv.info._ZN10layer_norm13ln_fwd_kernelINS_13Kernel_traitsIf6__halffS2_fjLj4096ELj1ELj1ELj4ELj16ENS_18Kernel_traits_baseILj4096EfS2_fS2_fjLj128EEEEELb1ELb1ELb1ELb1EEEvNS_9FwdParamsE --------------------------
	.section	.nv.info._ZN10layer_norm13ln_fwd_kernelINS_13Kernel_traitsIf6__halffS2_fjLj4096ELj1ELj1ELj4ELj16ENS_18Kernel_traits_baseILj4096EfS2_fS2_fjLj128EEEEELb1ELb1ELb1ELb1EEEvNS_9FwdParamsE,"",@"SHT_CUDA_INFO"
	.sectionflags	@""
	.align	4


	//----- nvinfo : EIATTR_CUDA_API_VERSION
	.align		4
        /*0000*/ 	.byte	0x04, 0x37
        /*0002*/ 	.short	(.L_3258 - .L_3257)
.L_3257:
        /*0004*/ 	.word	0x00000082


	//----- nvinfo : EIATTR_KPARAM_INFO
	.align		4
.L_3258:
        /*0008*/ 	.byte	0x04, 0x17
        /*000a*/ 	.short	(.L_3260 - .L_3259)
.L_3259:
        /*000c*/ 	.word	0x00000000
        /*0010*/ 	.short	0x0000
        /*0012*/ 	.short	0x0000
        /*0014*/ 	.byte	0x00, 0xf0, 0xa1, 0x03


	//----- nvinfo : EIATTR_SPARSE_MMA_MASK
	.align		4
.L_3260:
        /*0018*/ 	.byte	0x03, 0x50
        /*001a*/ 	.short	0x0000


	//----- nvinfo : EIATTR_MAXREG_COUNT
	.align		4
        /*001c*/ 	.byte	0x03, 0x1b
        /*001e*/ 	.short	0x00ff


	//----- nvinfo : EIATTR_NUM_BARRIERS
	.align		4
        /*0020*/ 	.byte	0x02, 0x4c
        /*0022*/ 	.byte	0x01
	.zero		1


	//----- nvinfo : EIATTR_MERCURY_ISA_VERSION
	.align		4
        /*0024*/ 	.byte	0x03, 0x5f
        /*0026*/ 	.short	0x0101


	//----- nvinfo : EIATTR_COOP_GROUP_MASK_REGIDS
	.align		4
        /*0028*/ 	.byte	0x04, 0x29
        /*002a*/ 	.short	(.L_3262 - .L_3261)


	//   ....[0]....
.L_3261:
        /*002c*/ 	.word	0xffffffff


	//   ....[1]....
        /*0030*/ 	.word	0xffffffff


	//   ....[2]....
        /*0034*/ 	.word	0xffffffff


	//   ....[3]....
        /*0038*/ 	.word	0xffffffff


	//   ....[4]....
        /*003c*/ 	.word	0xffffffff


	//   ....[5]....
        /*0040*/ 	.word	0xffffffff


	//   ....[6]....
        /*0044*/ 	.word	0xffffffff


	//   ....[7]....
        /*0048*/ 	.word	0xffffffff


	//   ....[8]....
        /*004c*/ 	.word	0xffffffff


	//   ....[9]....
        /*0050*/ 	.word	0xffffffff


	//   ....[10]....
        /*0054*/ 	.word	0xffffffff


	//   ....[11]....
        /*0058*/ 	.word	0xffffffff


	//   ....[12]....
        /*005c*/ 	.word	0xffffffff


	//   ....[13]....
        /*0060*/ 	.word	0xffffffff


	//   ....[14]....
        /*0064*/ 	.word	0xffffffff


	//   ....[15]....
        /*0068*/ 	.word	0xffffffff


	//   ....[16]....
        /*006c*/ 	.word	0xffffffff


	//   ....[17]....
        /*0070*/ 	.word	0xffffffff


	//   ....[18]....
        /*0074*/ 	.word	0x050000c0


	//   ....[19]....
        /*0078*/ 	.word	0x050000c0


	//   ....[20]....
        /*007c*/ 	.word	0x050000c0


	//   ....[21]....
        /*0080*/ 	.word	0x050000c0


	//   ....[22]....
        /*0084*/ 	.word	0x050000c0


	//   ....[23]....
        /*0088*/ 	.word	0x050000c0


	//   ....[24]....
        /*008c*/ 	.word	0x050000c0


	//   ....[25]....
        /*0090*/ 	.word	0x050000c0


	//   ....[26]....
        /*0094*/ 	.word	0x050000c0


	//   ....[27]....
        /*0098*/ 	.word	0x050000c0


	//----- nvinfo : EIATTR_COOP_GROUP_INSTR_OFFSETS
	.align		4
.L_3262:
        /*009c*/ 	.byte	0x04, 0x28
        /*009e*/ 	.short	(.L_3264 - .L_3263)


	//   ....[0]....
.L_3263:
        /*00a0*/ 	.word	0x0000d210


	//   ....[1]....
        /*00a4*/ 	.word	0x0000d230


	//   ....[2]....
        /*00a8*/ 	.word	0x0000d250


	//   ....[3]....
        /*00ac*/ 	.word	0x0000d270


	//   ....[4]....
        /*00b0*/ 	.word	0x0000d290


	//   ....[5]....
        /*00b4*/ 	.word	0x0000d6c0


	//   ....[6]....
        /*00b8*/ 	.word	0x0000d6e0


	//   ....[7]....
        /*00bc*/ 	.word	0x0000d700


	//   ....[8]....
        /*00c0*/ 	.word	0x0000d720


	//   ....[9]....
        /*00c4*/ 	.word	0x0000d740


	//   ....[10]....
        /*00c8*/ 	.word	0x0000d8c0


	//   ....[11]....
        /*00cc*/ 	.word	0x0000d910


	//   ....[12]....
        /*00d0*/ 	.word	0x0000d930


	//   ....[13]....
        /*00d4*/ 	.word	0x0000d940


	//   ....[14]....
        /*00d8*/ 	.word	0x0000da00


	//   ....[15]....
        /*00dc*/ 	.word	0x0000da30


	//   ....[16]....
        /*00e0*/ 	.word	0x0000dae0


	//   ....[17]....
        /*00e4*/ 	.word	0x0000db10


	//   ....[18]....
        /*00e8*/ 	.word	0x0000e4c0


	//   ....[19]....
        /*00ec*/ 	.word	0x0000e530


	//   ....[20]....
        /*00f0*/ 	.word	0x0000e5a0


	//   ....[21]....
        /*00f4*/ 	.word	0x0000e610


	//   ....[22]....
        /*00f8*/ 	.word	0x0000e680


	//   ....[23]....
        /*00fc*/ 	.word	0x0000eaf0


	//   ....[24]....
        /*0100*/ 	.word	0x0000eb60


	//   ....[25]....
        /*0104*/ 	.word	0x0000ebd0


	//   ....[26]....
        /*0108*/ 	.word	0x0000ec40


	//   ....[27]....
        /*010c*/ 	.word	0x0000ecb0


	//----- nvinfo : EIATTR_EXIT_INSTR_OFFSETS
	.align		4
.L_3264:
        /*0110*/ 	.byte	0x04, 0x1c
        /*0112*/ 	.short	(.L_3266 - .L_3265)


	//   ....[0]....
.L_3265:
        /*0114*/ 	.word	0x000003a0


	//   ....[1]....
        /*0118*/ 	.word	0x0000e460


	//----- nvinfo : EIATTR_MAX_THREADS
	.align		4
.L_3266:
        /*011c*/ 	.byte	0x04, 0x05
        /*011e*/ 	.short	(.L_3268 - .L_3267)
.L_3267:
        /*0120*/ 	.word	0x00000080
        /*0124*/ 	.word	0x00000001
        /*0128*/ 	.word	0x00000001


	//----- nvinfo : EIATTR_CRS_STACK_SIZE
	.align		4
.L_3268:
        /*012c*/ 	.byte	0x04, 0x1e
        /*012e*/ 	.short	(.L_3270 - .L_3269)
.L_3269:
        /*0130*/ 	.word	0x00000000


	//----- nvinfo : EIATTR_CBANK_PARAM_SIZE
	.align		4
.L_3270:
        /*0134*/ 	.byte	0x03, 0x19
        /*0136*/ 	.short	0x00e8


	//----- nvinfo : EIATTR_PARAM_CBANK
	.align		4
        /*0138*/ 	.byte	0x04, 0x0a
        /*013a*/ 	.short	(.L_3272 - .L_3271)
	.align		4
.L_3271:
        /*013c*/ 	.word	index@(.nv.constant0._ZN10layer_norm13ln_fwd_kernelINS_13Kernel_traitsIf6__halffS2_fjLj4096ELj1ELj1ELj4ELj16ENS_18Kernel_traits_baseILj4096EfS2_fS2_fjLj128EEEEELb1ELb1ELb1ELb1EEEvNS_9FwdParamsE)
        /*0140*/ 	.short	0x0210
        /*0142*/ 	.short	0x00e8


	//----- nvinfo : EIATTR_SW_WAR
	.align		4
.L_3272:
        /*0144*/ 	.byte	0x04, 0x36
        /*0146*/ 	.short	(.L_3274 - .L_3273)
.L_3273:
        /*0148*/ 	.word	0x00000008
.L_3274:


//--------------------- .nv.info._ZN10layer_norm13ln_fwd_kernelINS_13Kernel_traitsI6__halfffffjLj4096ELj1ELj1ELj4ELj16ENS_18Kernel_traits_baseILj4096ES2_ffffjLj128EEEEELb0ELb0ELb0ELb0EEEvNS_9FwdParamsE --------------------------
	.section	.nv.info._ZN10layer_norm13ln_fwd_kernelINS_13Kernel_traitsI6__halfffffjLj4096ELj1ELj1ELj4ELj16ENS_18Kernel_traits_baseILj4096ES2_ffffjLj128EEEEELb0ELb0ELb0ELb0EEEvNS_9FwdParamsE,"",@"SHT_CUDA_INFO"
	.sectionflags	@""
	.align	4


	//----- nvinfo : EIATTR_CUDA_API_VERSION
	.align		4
        /*0000*/ 	.byte	0x04, 0x37
        /*0002*/ 	.short	(.L_3276 - .L_3275)
.L_3275:
        /*0004*/ 	.word	0x00000082


	//----- nvinfo : EIATTR_KPARAM_INFO
	.align		4
.L_3276:
        /*0008*/ 	.byte	0x04, 0x17
        /*000a*/ 	.short	(.L_3278 - .L_3277)
.L_3277:
        /*000c*/ 	.word	0x00000000
        /*0010*/ 	.short	0x0000
        /*0012*/ 	.short	0x0000
        /*0014*/ 	.byte	0x00, 0xf0, 0xa1, 0x03


	//----- nvinfo : EIATTR_SPARSE_MMA_MASK
	.align		4
.L_3278:
        /*0018*/ 	.byte	0x03, 0x50
        /*001a*/ 	.short	0x0000


	//----- nvinfo : EIATTR_MAXREG_COUNT
	.align		4
        /*001c*/ 	.byte	0x03, 0x1b
        /*001e*/ 	.short	0x00ff


	//----- nvinfo : EIATTR_NUM_BARRIERS
	.align		4
        /*0020*/ 	.byte	0x02, 0x4c
        /*0022*/ 	.byte	0x01
	.zero		1


	//----- nvinfo : EIATTR_MERCURY_ISA_VERSION
	.align		4
        /*0024*/ 	.byte	0x03, 0x5f
        /*0026*/ 	.short	0x0101


	//----- nvinfo : EIATTR_COOP_GROUP_MASK_REGIDS
	.align		4
        /*0028*/ 	.byte	0x04, 0x29
        /*002a*/ 	.short	(.L_3280 - .L_3279)


	//   ....[0]....
.L_3279:
        /*002c*/ 	.word	0xffffffff


	//   ....[1]....
        /*0030*/ 	.word	0xffffffff


	//   ....[2]....
        /*0034*/ 	.word	0xffffffff


	//   ....[3]....
        /*0038*/ 	.word	0xffffffff


	//   ....[4]....
        /*003c*/ 	.word	0xffffffff


	//   ....[5]....
        /*0040*/ 	.word	0xffffffff


	//   ....[6]....
        /*0044*/ 	.word	0xffffffff


	//   ....[7]....
        /*0048*/ 	.word	0xffffffff


	//   ....[8]....
        /*004c*/ 	.word	0xffffffff


	//   ....[9]....
        /*0050*/ 	.word	0xffffffff


	//   ....[10]....
        /*0054*/ 	.word	0xffffffff


	//   ....[11]....
        /*0058*/ 	.word	0xffffffff


	//   ....[12]....
        /*005c*/ 	.word	0xffffffff


	//   ....[13]....
        /*0060*/ 	.word	0xffffffff


	//   ....[14]....
        /*0064*/ 	.word	0xffffffff


	//   ....[15]....
        /*0068*/ 	.word	0xffffffff


	//   ....[16]....
        /*006c*/ 	.word	0xffffffff


	//   ....[17]....
        /*0070*/ 	.word	0xffffffff


	//   ....[18]....
        /*0074*/ 	.word	0x05000077


	//   ....[19]....
        /*0078*/ 	.word	0x05000077


	//   ....[20]....
        /*007c*/ 	.word	0x05000077


	//   ....[21]....
        /*0080*/ 	.word	0x05000077


	//   ....[22]....
        /*0084*/ 	.word	0x05000077


	//   ....[23]....
        /*0088*/ 	.word	0x05000077


	//   ....[24]....
        /*008c*/ 	.word	0x05000077


	//   ....[25]....
        /*0090*/ 	.word	0x05000077


	//   ....[26]....
        /*0094*/ 	.word	0x05000077


	//   ....[27]....
        /*0098*/ 	.word	0x05000077


	//----- nvinfo : EIATTR_COOP_GROUP_INSTR_OFFSETS
	.align		4
.L_3280:
        /*009c*/ 	.byte	0x04, 0x28
        /*009e*/ 	.short	(.L_3282 - .L_3281)


	//   ....[0]....
.L_3281:
        /*00a0*/ 	.word	0x00002af0


	//   ....[1]....
        /*00a4*/ 	.word	0x00002b20


	//   ....[2]....
        /*00a8*/ 	.word	0x00002b40


	//   ....[3]....
        /*00ac*/ 	.word	0x00002b60


	//   ....[4]....
        /*00b0*/ 	.word	0x00002b80


	//   ....[5]....
        /*00b4*/ 	.word	0x00002ff0


	//   ....[6]....
        /*00b8*/ 	.word	0x00003010


	//   ....[7]....
        /*00bc*/ 	.word	0x00003030


	//   ....[8]....
        /*00c0*/ 	.word	0x00003050


	//   ....[9]....
        /*00c4*/ 	.word	0x00003070


	//   ....[10]....
        /*00c8*/ 	.word	0x000031b0


	//   ....[11]....
        /*00cc*/ 	.word	0x00003250


	//   ....[12]....
        /*00d0*/ 	.word	0x000032b0


	//   ....[13]....
        /*00d4*/ 	.word	0x00003330


	//   ....[14]....
        /*00d8*/ 	.word	0x00003340


	//   ....[15]....
        /*00dc*/ 	.word	0x000033d0


	//   ....[16]....
        /*00e0*/ 	.word	0x000033f0


	//   ....[17]....
        /*00e4*/ 	.word	0x00003440


	//   ....[18]....
        /*00e8*/ 	.word	0x00003fa0


	//   ....[19]....
        /*00ec*/ 	.word	0x00004010


	//   ....[20]....
        /*00f0*/ 	.word	0x00004080


	//   ....[21]....
        /*00f4*/ 	.word	0x000040f0


	//   ....[22]....
        /*00f8*/ 	.word	0x00004160


	//   ....[23]....
        /*00fc*/ 	.word	0x00004630


	//   ....[24]....
        /*0100*/ 	.word	0x000046a0


	//   ....[25]....
        /*0104*/ 	.word	0x00004710


	//   ....[26]....
        /*0108*/ 	.word	0x00004780


	//   ....[27]....
        /*010c*/ 	.word	0x000047f0


	//----- nvinfo : EIATTR_EXIT_INSTR_OFFSETS
	.align		4
.L_3282:
        /*0110*/ 	.byte	0x04, 0x1c
        /*0112*/ 	.short	(.L_3284 - .L_3283)


	//   ....[0]....
.L_3283:
        /*0114*/ 	.word	0x000008f0


	//   ....[1]....
        /*0118*/ 	.word	0x00003f40


	//----- nvinfo : EIATTR_MAX_THREADS
	.align		4
.L_3284:
        /*011c*/ 	.byte	0x04, 0x05
        /*011e*/ 	.short	(.L_3286 - .L_3285)
.L_3285:
        /*0120*/ 	.word	0x00000080
        /*0124*/ 	.word	0x00000001
        /*0128*/ 	.word	0x00000001


	//----- nvinfo : EIATTR_CRS_STACK_SIZE
	.align		4
.L_3286:
        /*012c*/ 	.byte	0x04, 0x1e
        /*012e*/ 	.short	(.L_3288 - .L_3287)
.L_3287:
        /*0130*/ 	.word	0x00000000


	//----- nvinfo : EIATTR_CBANK_PARAM_SIZE
	.align		4
.L_3288:
        /*0134*/ 	.byte	0x03, 0x19
        /*0136*/ 	.short	0x00e8


	//----- nvinfo : EIATTR_PARAM_CBANK
	.align		4
        /*0138*/ 	.byte	0x04, 0x0a
        /*013a*/ 	.short	(.L_3290 - .L_3289)
	.align		4
.L_3289:
        /*013c*/ 	.word	index@(.nv.constant0._ZN10layer_norm13ln_fwd_kernelINS_13Kernel_traitsI6__halfffffjLj4096ELj1ELj1ELj4ELj16ENS_18Kernel_traits_baseILj4096ES2_ffffjLj128EEEEELb0ELb0ELb0ELb0EEEvNS_9FwdParamsE)
        /*0140*/ 	.short	0x0210
        /*0142*/ 	.short	0x00e8


	//----- nvinfo : EIATTR_SW_WAR
	.align		4
.L_3290:
        /*0144*/ 	.byte	0x04, 0x36
        /*0146*/ 	.short	(.L_3292 - .L_3291)
.L_3291:
        /*0148*/ 	.word	0x00000008
.L_3292:


//--------------------- .nv.info._ZN10layer_norm13ln_fwd_kernelINS_13Kernel_traitsI6__halfffffjLj4096ELj1ELj1ELj4ELj16ENS_18Kernel_traits_baseILj4096ES2_ffffjLj128EEEEELb0ELb0ELb0ELb1EEEvNS_9FwdParamsE --------------------------
	.section	.nv.info._ZN10layer_norm13ln_fwd_kernelINS_13Kernel_traitsI6__halfffffjLj4096ELj1ELj1ELj4ELj16ENS_18Kernel_traits_baseILj4096ES2_ffffjLj128EEEEELb0ELb0ELb0ELb1EEEvNS_9FwdParamsE,"",@"SHT_CUDA_INFO"
	.sectionflags	@""
	.align	4


	//----- nvinfo : EIATTR_CUDA_API_VERSION
	.align		4
        /*0000*/ 	.byte	0x04, 0x37
        /*0002*/ 	.short	(.L_3294 - .L_3293)
.L_3293:
        /*0004*/ 	.word	0x00000082


	//----- nvinfo : EIATTR_KPARAM_INFO
	.align		4
.L_3294:
        /*0008*/ 	.byte	0x04, 0x17
        /*000a*/ 	.short	(.L_3296 - .L_3295)
.L_3295:
        /*000c*/ 	.word	0x00000000
        /*0010*/ 	.short	0x0000
        /*0012*/ 	.short	0x0000
        /*0014*/ 	.byte	0x00, 0xf0, 0xa1, 0x03


	//----- nvinfo : EIATTR_SPARSE_MMA_MASK
	.align		4
.L_3296:
        /*0018*/ 	.byte	0x03, 0x50
        /*001a*/ 	.short	0x0000


	//----- nvinfo : EIATTR_MAXREG_COUNT
	.align		4
        /*001c*/ 	.byte	0x03, 0x1b
        /*001e*/ 	.short	0x00ff


	//----- nvinfo : EIATTR_NUM_BARRIERS
	.align		4
        /*0020*/ 	.byte	0x02, 0x4c
        /*0022*/ 	.byte	0x01
	.zero		1


	//----- nvinfo : EIATTR_MERCURY_ISA_VERSION
	.align		4
        /*0024*/ 	.byte	0x03, 0x5f
        /*0026*/ 	.short	0x0101


	//----- nvinfo : EIATTR_COOP_GROUP_MASK_REGIDS
	.align		4
        /*0028*/ 	.byte	0x04, 0x29
        /*002a*/ 	.short	(.L_3298 - .L_3297)


	//   ....[0]....
.L_3297:
        /*002c*/ 	.word	0xffffffff


	//   ....[1]....
        /*0030*/ 	.word	0xffffffff


	//   ....[2]....
        /*0034*/ 	.word	0xffffffff


	//   ....[3]....
        /*0038*/ 	.word	0xffffffff


	//   ....[4]....
        /*003c*/ 	.word	0xffffffff


	//   ....[5]....
        /*0040*/ 	.word	0xffffffff


	//   ....[6]....
        /*0044*/ 	.word	0xffffffff


	//   ....[7]....
        /*0048*/ 	.word	0xffffffff


	//   ....[8]....
        /*004c*/ 	.word	0xffffffff


	//   ....[9]....
        /*0050*/ 	.word	0xffffffff


	//   ....[10]....
        /*0054*/ 	.word	0xffffffff


	//   ....[11]....
        /*0058*/ 	.word	0xffffffff


	//   ....[12]....
        /*005c*/ 	.word	0xffffffff


	//   ....[13]....
        /*0060*/ 	.word	0xffffffff


	//   ....[14]....
        /*0064*/ 	.word	0xffffffff


	//   ....[15]....
        /*0068*/ 	.word	0xffffffff


	//   ....[16]....
        /*006c*/ 	.word	0xffffffff


	//   ....[17]....
        /*0070*/ 	.word	0xffffffff


	//   ....[18]....
        /*0074*/ 	.word	0x0500002e


	//   ....[19]....
        /*0078*/ 	.word	0x0500002e


	//   ....[20]....
        /*007c*/ 	.word	0x0500002e


	//   ....[21]....
        /*0080*/ 	.word	0x0500002e


	//   ....[22]....
        /*0084*/ 	.word	0x0500002e


	//   ....[23]....
        /*0088*/ 	.word	0x0500002e


	//   ....[24]....
        /*008c*/ 	.word	0x0500002e


	//   ....[25]....
        /*0090*/ 	.word	0x0500002e


	//   ....[26]....
        /*0094*/ 	.word	0x0500002e


	//   ....[27]....
        /*0098*/ 	.word	0x0500002e


	//----- nvinfo : EIATTR_COOP_GROUP_INSTR_OFFSETS
	.align		4
.L_3298:
        /*009c*/ 	.byte	0x04, 0x28
        /*009e*/ 	.short	(.L_3300 - .L_3299)


	//   ....[0]....
.L_3299:
        /*00a0*/ 	.word	0x00001d50


	//   ....[1]....
        /*00a4*/ 	.word	0x00001d70


	//   ....[2]....
        /*00a8*/ 	.word	0x00001d90


	//   ....[3]....
        /*00ac*/ 	.word	0x00001db0


	//   ....[4]....
        /*00b0*/ 	.word	0x00001dd0


	//   ....[5]....
        /*00b4*/ 	.word	0x00002200


	//   ....[6]....
        /*00b8*/ 	.word	0x00002220


	//   ....[7]....
        /*00bc*/ 	.word	0x00002240


	//   ....[8]....
        /*00c0*/ 	.word	0x00002260


	//   ....[9]....
        /*00c4*/ 	.word	0x00002280


	//   ....[10]....
        /*00c8*/ 	.word	0x000023f0


	//   ....[11]....
        /*00cc*/ 	.word	0x00002430


	//   ....[12]....
        /*00d0*/ 	.word	0x00002440


	//   ....[13]....
        /*00d4*/ 	.word	0x000024d0


	//   ....[14]....
        /*00d8*/ 	.word	0x00002510


	//   ....[15]....
        /*00dc*/ 	.word	0x00002580


	//   ....[16]....
        /*00e0*/ 	.word	0x00002620


	//   ....[17]....
        /*00e4*/ 	.word	0x00002630


	//   ....[18]....
        /*00e8*/ 	.word	0x00002ec0


	//   ....[19]....
        /*00ec*/ 	.word	0x00002f10


	//   ....[20]....
        /*00f0*/ 	.word	0x00002f70


	//   ....[21]....
        /*00f4*/ 	.word	0x00002fd0


	//   ....[22]....
        /*00f8*/ 	.word	0x00003030


	//   ....[23]....
        /*00fc*/ 	.word	0x000034b0


	//   ....[24]....
        /*0100*/ 	.word	0x00003500


	//   ....[25]....
        /*0104*/ 	.word	0x00003560


	//   ....[26]....
        /*0108*/ 	.word	0x000035c0


	//   ....[27]....
        /*010c*/ 	.word	0x00003620


	//----- nvinfo : EIATTR_EXIT_INSTR_OFFSETS
	.align		4
.L_3300:
        /*0110*/ 	.byte	0x04, 0x1c
        /*0112*/ 	.short	(.L_3302 - .L_3301)


	//   ....[0]....
.L_3301:
        /*0114*/ 	.word	0x000001d0


	//   ....[1]....
        /*0118*/ 	.word	0x00002e60


	//----- nvinfo : EIATTR_MAX_THREADS
	.align		4
.L_3302:
        /*011c*/ 	.byte	0x04, 0x05
        /*011e*/ 	.short	(.L_3304 - .L_3303)
.L_3303:
        /*0120*/ 	.word	0x00000080
        /*0124*/ 	.word	0x00000001
        /*0128*/ 	.word	0x00000001


	//----- nvinfo : EIATTR_CRS_STACK_SIZE
	.align		4
.L_3304:
        /*012c*/ 	.byte	0x04, 0x1e
        /*012e*/ 	.short	(.L_3306 - .L_3305)
.L_3305:
        /*0130*/ 	.word	0x00000000


	//----- nvinfo : EIATTR_CBANK_PARAM_SIZE
	.align		4
.L_3306:
        /*0134*/ 	.byte	0x03, 0x19
        /*0136*/ 	.short	0x00e8


	//----- nvinfo : EIATTR_PARAM_CBANK
	.align		4
        /*0138*/ 	.byte	0x04, 0x0a
        /*013a*/ 	.short	(.L_3308 - .L_3307)
	.align		4
.L_3307:
        /*013c*/ 	.word	index@(.nv.constant0._ZN10layer_norm13ln_fwd_kernelINS_13Kernel_traitsI6__halfffffjLj4096ELj1ELj1ELj4ELj16ENS_18Kernel_traits_baseILj4096ES2_ffffjLj128EEEEELb0ELb0ELb0ELb1EEEvNS_9FwdParamsE)
        /*0140*/ 	.short	0x0210
        /*0142*/ 	.short	0x00e8


	//----- nvinfo : EIATTR_SW_WAR
	.align		4
.L_3308:
        /*0144*/ 	.byte	0x04, 0x36
        /*0146*/ 	.short	(.L_3310 - .L_3309)
.L_3309:
        /*0148*/ 	.word	0x00000008
.L_3310:


//--------------------- .nv.info._ZN10layer_norm13ln_fwd_kernelINS_13Kernel_traitsI6__halfffffjLj4096ELj1ELj1ELj4ELj16ENS_18Kernel_traits_baseILj4096ES2_ffffjLj128EEEEELb0ELb0ELb1ELb0EEEvNS_9FwdParamsE --------------------------
	.section	.nv.info._ZN10layer_norm13ln_fwd_kernelINS_13Kernel_traitsI6__halfffffjLj4096ELj1ELj1ELj4ELj16ENS_18Kernel_traits_baseILj4096ES2_ffffjLj128EEEEELb0ELb0ELb1ELb0EEEvNS_9FwdParamsE,"",@"SHT_CUDA_INFO"
	.sectionflags	@""
	.align	4


	//----- nvinfo : EIATTR_CUDA_API_VERSION
	.align		4
        /*0000*/ 	.byte	0x04, 0x37
        /*0002*/ 	.short	(.L_3312 - .L_3311)
.L_3311:
        /*0004*/ 	.word	0x00000082


	//----- nvinfo : EIATTR_KPARAM_INFO
	.align		4
.L_3312:
        /*0008*/ 	.byte	0x04, 0x17
        /*000a*/ 	.short	(.L_3314 - .L_3313)
.L_3313:
        /*000c*/ 	.word	0x00000000
        /*0010*/ 	.short	0x0000
        /*0012*/ 	.short	0x0000
        /*0014*/ 	.byte	0x00, 0xf0, 0xa1, 0x03


	//----- nvinfo : EIATTR_SPARSE_MMA_MASK
	.align		4
.L_3314:
        /*0018*/ 	.byte	0x03, 0x50
        /*001a*/ 	.short	0x0000


	//----- nvinfo : EIATTR_MAXREG_COUNT
	.align		4
        /*001c*/ 	.byte	0x03, 0x1b
        /*001e*/ 	.short	0x00ff


	//----- nvinfo : EIATTR_NUM_BARRIERS
	.align		4
        /*0020*/ 	.byte	0x02, 0x4c
        /*0022*/ 	.byte	0x01
	.zero		1


	//----- nvinfo : EIATTR_MERCURY_ISA_VERSION
	.align		4
        /*0024*/ 	.byte	0x03, 0x5f
        /*0026*/ 	.short	0x0101


	//----- nvinfo : EIATTR_COOP_GROUP_MASK_REGIDS
	.align		4
        /*0028*/ 	.byte	0x04, 0x29
        /*002a*/ 	.short	(.L_3316 - .L_3315)


	//   ....[0]....
.L_3315:
        /*002c*/ 	.word	0xffffffff


	//   ....[1]....
        /*0030*/ 	.word	0xffffffff


	//   ....[2]....
        /*0034*/ 	.word	0xffffffff


	//   ....[3]....
        /*0038*/ 	.word	0xffffffff


	//   ....[4]....
        /*003c*/ 	.word	0xffffffff


	//   ....[5]....
        /*0040*/ 	.word	0xffffffff


	//   ....[6]....
        /*0044*/ 	.word	0xffffffff


	//   ....[7]....
        /*0048*/ 	.word	0xffffffff


	//   ....[8]....
        /*004c*/ 	.word	0xffffffff


	//   ....[9]....
        /*0050*/ 	.word	0xffffffff


	//   ....[10]....
        /*0054*/ 	.word	0xffffffff


	//   ....[11]....
        /*0058*/ 	.word	0xffffffff


	//   ....[12]....
        /*005c*/ 	.word	0xffffffff


	//   ....[13]....
        /*0060*/ 	.word	0xffffffff


	//   ....[14]....
        /*0064*/ 	.word	0xffffffff


	//   ....[15]....
        /*0068*/ 	.word	0xffffffff


	//   ....[16]....
        /*006c*/ 	.word	0xffffffff


	//   ....[17]....
        /*0070*/ 	.word	0xffffffff


	//   ....[18]....
        /*0074*/ 	.word	0x05000083


	//   ....[19]....
        /*0078*/ 	.word	0x05000083


	//   ....[20]....
        /*007c*/ 	.word	0x05000083


	//   ....[21]....
        /*0080*/ 	.word	0x05000083


	//   ....[22]....
        /*0084*/ 	.word	0x05000083


	//   ....[23]....
        /*0088*/ 	.word	0x05000083


	//   ....[24]....
        /*008c*/ 	.word	0x05000083


	//   ....[25]....
        /*0090*/ 	.word	0x05000083


	//   ....[26]....
        /*0094*/ 	.word	0x05000083


	//   ....[27]....
        /*0098*/ 	.word	0x05000083


	//----- nvinfo : EIATTR_COOP_GROUP_INSTR_OFFSETS
	.align		4
.L_3316:
        /*009c*/ 	.byte	0x04, 0x28
        /*009e*/ 	.short	(.L_3318 - .L_3317)


	//   ....[0]....
.L_3317:
        /*00a0*/ 	.word	0x00002f00


	//   ....[1]....
        /*00a4*/ 	.word	0x00002f50


	//   ....[2]....
        /*00a8*/ 	.word	0x00002f70


	//   ....[3]....
        /*00ac*/ 	.word	0x00002f90


	//   ....[4]....
        /*00b0*/ 	.word	0x00002fb0


	//   ....[5]....
        /*00b4*/ 	.word	0x00003400


	//   ....[6]....
        /*00b8*/ 	.word	0x00003420


	//   ....[7]....
        /*00bc*/ 	.word	0x00003440


	//   ....[8]....
        /*00c0*/ 	.word	0x00003460


	//   ....[9]....
        /*00c4*/ 	.word	0x00003480


	//   ....[10]....
        /*00c8*/ 	.word	0x00003620


	//   ....[11]....
        /*00cc*/ 	.word	0x00003660


	//   ....[12]....
        /*00d0*/ 	.word	0x00003670


	//   ....[13]....
        /*00d4*/ 	.word	0x00003720


	//   ....[14]....
        /*00d8*/ 	.word	0x00003730


	//   ....[15]....
        /*00dc*/ 	.word	0x000037f0


	//   ....[16]....
        /*00e0*/ 	.word	0x00003870


	//   ....[17]....
        /*00e4*/ 	.word	0x000038e0


	//   ....[18]....
        /*00e8*/ 	.word	0x00004470


	//   ....[19]....
        /*00ec*/ 	.word	0x000044e0


	//   ....[20]....
        /*00f0*/ 	.word	0x00004550


	//   ....[21]....
        /*00f4*/ 	.word	0x000045c0


	//   ....[22]....
        /*00f8*/ 	.word	0x00004630


	//   ....[23]....
        /*00fc*/ 	.word	0x00004ae0


	//   ....[24]....
        /*0100*/ 	.word	0x00004b50


	//   ....[25]....
        /*0104*/ 	.word	0x00004bc0


	//   ....[26]....
        /*0108*/ 	.word	0x00004c30


	//   ....[27]....
        /*010c*/ 	.word	0x00004ca0


	//----- nvinfo : EIATTR_EXIT_INSTR_OFFSETS
	.align		4
.L_3318:
        /*0110*/ 	.byte	0x04, 0x1c
        /*0112*/ 	.short	(.L_3320 - .L_3319)


	//   ....[0]....
.L_3319:
        /*0114*/ 	.word	0x000008c0


	//   ....[1]....
        /*0118*/ 	.word	0x000043f0


	//----- nvinfo : EIATTR_MAX_THREADS
	.align		4
.L_3320:
        /*011c*/ 	.byte	0x04, 0x05
        /*011e*/ 	.short	(.L_3322 - .L_3321)
.L_3321:
        /*0120*/ 	.word	0x00000080
        /*0124*/ 	.word	0x00000001
        /*0128*/ 	.word	0x00000001


	//----- nvinfo : EIATTR_CRS_STACK_SIZE
	.align		4
.L_3322:
        /*012c*/ 	.byte	0x04, 0x1e
        /*012e*/ 	.short	(.L_3324 - .L_3323)
.L_3323:
        /*0130*/ 	.word	0x00000000


	//----- nvinfo : EIATTR_CBANK_PARAM_SIZE
	.align		4
.L_3324:
        /*0134*/ 	.byte	0x03, 0x19
        /*0136*/ 	.short	0x00e8


	//----- nvinfo : EIATTR_PARAM_CBANK
	.align		4
        /*0138*/ 	.byte	0x04, 0x0a
        /*013a*/ 	.short	(.L_3326 - .L_3325)
	.align		4
.L_3325:
        /*013c*/ 	.word	index@(.nv.constant0._ZN10layer_norm13ln_fwd_kernelINS_13Kernel_traitsI6__halfffffjLj4096ELj1ELj1ELj4ELj16ENS_18Kernel_traits_baseILj4096ES2_ffffjLj128EEEEELb0ELb0ELb1ELb0EEEvNS_9FwdParamsE)
        /*0140*/ 	.short	0x0210
        /*0142*/ 	.short	0x00e8


	//----- nvinfo : EIATTR_SW_WAR
	.align		4
.L_3326:
        /*0144*/ 	.byte	0x04, 0x36
        /*0146*/ 	.short	(.L_3328 - .L_3327)
.L_3327:
        /*0148*/ 	.word	0x00000008
.L_3328:


//--------------------- .nv.info._ZN10layer_norm13ln_fwd_kernelINS_13Kernel_traitsI6__halfffffjLj4096ELj1ELj1ELj4ELj16ENS_18Kernel_traits_baseILj4096ES2_ffffjLj128EEEEELb0ELb0ELb1ELb1EEEvNS_9FwdParamsE --------------------------
	.section	.nv.info._ZN10layer_norm13ln_fwd_kernelINS_13Kernel_traitsI6__halfffffjLj4096ELj1ELj1ELj4ELj16ENS_18Kernel_traits_baseILj4096ES2_ffffjLj128EEEEELb0ELb0ELb1ELb1EEEvNS_9FwdParamsE,"",@"SHT_CUDA_INFO"
	.sectionflags	@""
	.align	4


	//----- nvinfo : EIATTR_CUDA_API_VERSION
	.align		4
        /*0000*/ 	.byte	0x04, 0x37
        /*0002*/ 	.short	(.L_3330 - .L_3329)
.L_3329:
        /*0004*/ 	.word	0x00000082


	//----- nvinfo : EIATTR_KPARAM_INFO
	.align		4
.L_3330:
        /*0008*/ 	.byte	0x04, 0x17
        /*000a*/ 	.short	(.L_3332 - .L_3331)
.L_3331:
        /*000c*/ 	.word	0x00000000
        /*0010*/ 	.short	0x0000
        /*0012*/ 	.short	0x0000
        /*0014*/ 	.byte	0x00, 0xf0, 0xa1, 0x03


	//----- nvinfo : EIATTR_SPARSE_MMA_MASK
	.align		4
.L_3332:
        /*0018*/ 	.byte	0x03, 0x50
        /*001a*/ 	.short	0x0000


	//----- nvinfo : EIATTR_MAXREG_COUNT
	.align		4
        /*001c*/ 	.byte	0x03, 0x1b
        /*001e*/ 	.short	0x00ff


	//----- nvinfo : EIATTR_NUM_BARRIERS
	.align		4
        /*0020*/ 	.byte	0x02, 0x4c
        /*0022*/ 	.byte	0x01
	.zero		1


	//----- nvinfo : EIATTR_MERCURY_ISA_VERSION
	.align		4
        /*0024*/ 	.byte	0x03, 0x5f
        /*0026*/ 	.short	0x0101


	//----- nvinfo : EIATTR_COOP_GROUP_MASK_REGIDS
	.align		4
        /*0028*/ 	.byte	0x04, 0x29
        /*002a*/ 	.short	(.L_3334 - .L_3333)


	//   ....[0]....
.L_3333:
        /*002c*/ 	.word	0xffffffff


	//   ....[1]....
        /*0030*/ 	.word	0xffffffff


	//   ....[2]....
        /*0034*/ 	.word	0xffffffff


	//   ....[3]....
        /*0038*/ 	.word	0xffffffff


	//   ....[4]....
        /*003c*/ 	.word	0xffffffff


	//   ....[5]....
        /*0040*/ 	.word	0xffffffff


	//   ....[6]....
        /*0044*/ 	.word	0xffffffff


	//   ....[7]....
        /*0048*/ 	.word	0xffffffff


	//   ....[8]....
        /*004c*/ 	.word	0xffffffff


	//   ....[9]....
        /*0050*/ 	.word	0xffffffff


	//   ....[10]....
        /*0054*/ 	.word	0xffffffff


	//   ....[11]....
        /*0058*/ 	.word	0xffffffff


	//   ....[12]....
        /*005c*/ 	.word	0xffffffff


	//   ....[13]....
        /*0060*/ 	.word	0xffffffff


	//   ....[14]....
        /*0064*/ 	.word	0xffffffff


	//   ....[15]....
        /*0068*/ 	.word	0xffffffff


	//   ....[16]....
        /*006c*/ 	.word	0xffffffff


	//   ....[17]....
        /*0070*/ 	.word	0xffffffff


	//   ....[18]....
        /*0074*/ 	.word	0x05000070


	//   ....[19]....
        /*0078*/ 	.word	0x05000070


	//   ....[20]....
        /*007c*/ 	.word	0x05000070


	//   ....[21]....
        /*0080*/ 	.word	0x05000070


	//   ....[22]....
        /*0084*/ 	.word	0x05000070


	//   ....[23]....
        /*0088*/ 	.word	0x05000070


	//   ....[24]....
        /*008c*/ 	.word	0x05000070


	//   ....[25]....
        /*0090*/ 	.word	0x05000070


	//   ....[26]....
        /*0094*/ 	.word	0x05000070


	//   ....[27]....
        /*0098*/ 	.word	0x05000070


	//----- nvinfo : EIATTR_COOP_GROUP_INSTR_OFFSETS
	.align		4
.L_3334:
        /*009c*/ 	.byte	0x04, 0x28
        /*009e*/ 	.short	(.L_3336 - .L_3335)


	//   ....[0]....
.L_3335:
        /*00a0*/ 	.word	0x000021e0


	//   ....[1]....
        /*00a4*/ 	.word	0x00002200


	//   ....[2]....
        /*00a8*/ 	.word	0x00002220


	//   ....[3]....
        /*00ac*/ 	.word	0x00002240


	//   ....[4]....
        /*00b0*/ 	.word	0x00002260


	//   ....[5]....
        /*00b4*/ 	.word	0x00002690


	//   ....[6]....
        /*00b8*/ 	.word	0x000026b0


	//   ....[7]....
        /*00bc*/ 	.word	0x000026d0


	//   ....[8]....
        /*00c0*/ 	.word	0x000026f0


	//   ....[9]....
        /*00c4*/ 	.word	0x00002710


	//   ....[10]....
        /*00c8*/ 	.word	0x00002850


	//   ....[11]....
        /*00cc*/ 	.word	0x000028f0


	//   ....[12]....
        /*00d0*/ 	.word	0x00002900


	//   ....[13]....
        /*00d4*/ 	.word	0x00002910


	//   ....[14]....
        /*00d8*/ 	.word	0x000029d0


	//   ....[15]....
        /*00dc*/ 	.word	0x00002a00


	//   ....[16]....
        /*00e0*/ 	.word	0x00002ac0


	//   ....[17]....
        /*00e4*/ 	.word	0x00002ad0


	//   ....[18]....
        /*00e8*/ 	.word	0x00003460


	//   ....[19]....
        /*00ec*/ 	.word	0x000034d0


	//   ....[20]....
        /*00f0*/ 	.word	0x00003540


	//   ....[21]....
        /*00f4*/ 	.word	0x000035b0


	//   ....[22]....
        /*00f8*/ 	.word	0x00003620


	//   ....[23]....
        /*00fc*/ 	.word	0x00003ab0


	//   ....[24]....
        /*0100*/ 	.word	0x00003b20


	//   ....[25]....
        /*0104*/ 	.word	0x00003b90


	//   ....[26]....
        /*0108*/ 	.word	0x00003c00


	//   ....[27]....
        /*010c*/ 	.word	0x00003c70


	//----- nvinfo : EIATTR_EXIT_INSTR_OFFSETS
	.align		4
.L_3336:
        /*0110*/ 	.byte	0x04, 0x1c
        /*0112*/ 	.short	(.L_3338 - .L_3337)


	//   ....[0]....
.L_3337:
        /*0114*/ 	.word	0x00000190


	//   ....[1]....
        /*0118*/ 	.word	0x00003400


	//----- nvinfo : EIATTR_MAX_THREADS
	.align		4
.L_3338:
        /*011c*/ 	.byte	0x04, 0x05
        /*011e*/ 	.short	(.L_3340 - .L_3339)
.L_3339:
        /*0120*/ 	.word	0x00000080
        /*0124*/ 	.word	0x00000001
        /*0128*/ 	.word	0x00000001


	//----- nvinfo : EIATTR_CRS_STACK_SIZE
	.align		4
.L_3340:
        /*012c*/ 	.byte	0x04, 0x1e
        /*012e*/ 	.short	(.L_3342 - .L_3341)
.L_3341:
        /*0130*/ 	.word	0x00000000


	//----- nvinfo : EIATTR_CBANK_PARAM_SIZE
	.align		4
.L_3342:
        /*0134*/ 	.byte	0x03, 0x19
        /*0136*/ 	.short	0x00e8


	//----- nvinfo : EIATTR_PARAM_CBANK
	.align		4
        /*0138*/ 	.byte	0x04, 0x0a
        /*013a*/ 	.short	(.L_3344 - .L_3343)
	.align		4
.L_3343:
        /*013c*/ 	.word	index@(.nv.constant0._ZN10layer_norm13ln_fwd_kernelINS_13Kernel_traitsI6__halfffffjLj4096ELj1ELj1ELj4ELj16ENS_18Kernel_traits_baseILj4096ES2_ffffjLj128EEEEELb0ELb0ELb1ELb1EEEvNS_9FwdParamsE)
        /*0140*/ 	.short	0x0210
        /*0142*/ 	.short	0x00e8


	//----- nvinfo : EIATTR_SW_WAR
	.align		4
.L_3344:
        /*0144*/ 	.byte	0x04, 0x36
        /*0146*/ 	.short	(.L_3346 - .L_3345)
.L_3345:
        /*0148*/ 	.word	0x00000008
.L_3346:


//--------------------- .nv.info._ZN10layer_norm13ln_fwd_kernelINS_13Kernel_traitsI6__halfffffjLj4096ELj1ELj1ELj4ELj16ENS_18Kernel_traits_baseILj4096ES2_ffffjLj128EEEEELb0ELb1ELb0ELb0EEEvNS_9FwdParamsE --------------------------
	.section	.nv.info._ZN10layer_norm13ln_fwd_kernelINS_13Kernel_traitsI6__halfffffjLj4096ELj1ELj1ELj4ELj16ENS_18Kernel_traits_baseILj4096ES2_ffffjLj128EEEEELb0ELb1ELb0ELb0EEEvNS_9FwdParamsE,"",@"SHT_CUDA_INFO"
	.sectionflags	@""
	.align	4


	//----- nvinfo : EIATTR_CUDA_API_VERSION
	.align		4
        /*0000*/ 	.byte	0x04, 0x37
        /*0002*/ 	.short	(.L_3348 - .L_3347)
.L_3347:
        /*0004*/ 	.word	0x00000082


	//----- nvinfo : EIATTR_KPARAM_INFO
	.align		4
.L_3348:
        /*0008*/ 	.byte	0x04, 0x17
        /*000a*/ 	.short	(.L_3350 - .L_3349)
.L_3349:
        /*000c*/ 	.word	0x00000000
        /*0010*/ 	.short	0x0000
        /*0012*/ 	.short	0x0000
        /*0014*/ 	.byte	0x00, 0xf0, 0xa1, 0x03


	//----- nvinfo : EIATTR_SPARSE_MMA_MASK
	.align		4
.L_3350:
        /*0018*/ 	.byte	0x03, 0x50
        /*001a*/ 	.short	0x0000


	//----- nvinfo : EIATTR_MAXREG_COUNT
	.align		4
        /*001c*/ 	.byte	0x03, 0x1b
        /*001e*/ 	.short	0x00ff


	//----- nvinfo : EIATTR_NUM_BARRIERS
	.align		4
        /*0020*/ 	.byte	0x02, 0x4c
        /*0022*/ 	.byte	0x01
	.zero		1


	//----- nvinfo : EIATTR_MERCURY_ISA_VERSION
	.align		4
        /*0024*/ 	.byte	0x03, 0x5f
        /*0026*/ 	.short	0x0101


	//----- nvinfo : EIATTR_COOP_GROUP_MASK_REGIDS
	.align		4
        /*0028*/ 	.byte	0x04, 0x29
        /*002a*/ 	.short	(.L_3352 - .L_3351)


	//   ....[0]....
.L_3351:
        /*002c*/ 	.word	0xffffffff


	//   ....[1]....
        /*0030*/ 	.word	0xffffffff


	//   ....[2]....
        /*0034*/ 	.word	0xffffffff


	//   ....[3]....
        /*0038*/ 	.word	0xffffffff


	//   ....[4]....
        /*003c*/ 	.word	0xffffffff


	//   ....[5]....
        /*0040*/ 	.word	0xffffffff


	//   ....[6]....
        /*0044*/ 	.word	0xffffffff


	//   ....[7]....
        /*0048*/ 	.word	0xffffffff


	//   ....[8]....
        /*004c*/ 	.word	0xffffffff


	//   ....[9]....
        /*0050*/ 	.word	0xffffffff


	//   ....[10]....
        /*0054*/ 	.word	0xffffffff


	//   ....[11]....
        /*0058*/ 	.word	0xffffffff


	//   ....[12]....
        /*005c*/ 	.word	0xffffffff


	//   ....[13]....
        /*0060*/ 	.word	0xffffffff


	//   ....[14]....
        /*0064*/ 	.word	0xffffffff


	//   ....[15]....
        /*0068*/ 	.word	0xffffffff


	//   ....[16]....
        /*006c*/ 	.word	0xffffffff


	//   ....[17]....
        /*0070*/ 	.word	0xffffffff


	//   ....[18]....
        /*0074*/ 	.word	0x05000097


	//   ....[19]....
        /*0078*/ 	.word	0x05000097


	//   ....[20]....
        /*007c*/ 	.word	0x05000097


	//   ....[21]....
        /*0080*/ 	.word	0x05000097


	//   ....[22]....
        /*0084*/ 	.word	0x05000097


	//   ....[23]....
        /*0088*/ 	.word	0x05000097


	//   ....[24]....
        /*008c*/ 	.word	0x05000097


	//   ....[25]....
        /*0090*/ 	.word	0x05000097


	//   ....[26]....
        /*0094*/ 	.word	0x05000097


	//   ....[27]....
        /*0098*/ 	.word	0x05000097


	//----- nvinfo : EIATTR_COOP_GROUP_INSTR_OFFSETS
	.align		4
.L_3352:
        /*009c*/ 	.byte	0x04, 0x28
        /*009e*/ 	.short	(.L_3354 - .L_3353)


	//   ....[0]....
.L_3353:
        /*00a0*/ 	.word	0x00002a50


	//   ....[1]....
        /*00a4*/ 	.word	0x00002a80


	//   ....[2]....
        /*00a8*/ 	.word	0x00002aa0


	//   ....[3]....
        /*00ac*/ 	.word	0x00002ac0


	//   ....[4]....
        /*00b0*/ 	.word	0x00002ae0


	//   ....[5]....
        /*00b4*/ 	.word	0x00002f40


	//   ....[6]....
        /*00b8*/ 	.word	0x00002f60


	//   ....[7]....
        /*00bc*/ 	.word	0x00002f80


	//   ....[8]....
        /*00c0*/ 	.word	0x00002fa0


	//   ....[9]....
        /*00c4*/ 	.word	0x00002fc0


	//   ....[10]....
        /*00c8*/ 	.word	0x00003170


	//   ....[11]....
        /*00cc*/ 	.word	0x000031b0


	//   ....[12]....
        /*00d0*/ 	.word	0x000031d0


	//   ....[13]....
        /*00d4*/ 	.word	0x000031e0


	//   ....[14]....
        /*00d8*/ 	.word	0x00003280


	//   ....[15]....
        /*00dc*/ 	.word	0x000032e0


	//   ....[16]....
        /*00e0*/ 	.word	0x00003360


	//   ....[17]....
        /*00e4*/ 	.word	0x000033b0


	//   ....[18]....
        /*00e8*/ 	.word	0x00003ee0


	//   ....[19]....
        /*00ec*/ 	.word	0x00003f50


	//   ....[20]....
        /*00f0*/ 	.word	0x00003fc0


	//   ....[21]....
        /*00f4*/ 	.word	0x00004030


	//   ....[22]....
        /*00f8*/ 	.word	0x000040a0


	//   ....[23]....
        /*00fc*/ 	.word	0x00004560


	//   ....[24]....
        /*0100*/ 	.word	0x000045d0


	//   ....[25]....
        /*0104*/ 	.word	0x00004640


	//   ....[26]....
        /*0108*/ 	.word	0x000046b0


	//   ....[27]....
        /*010c*/ 	.word	0x00004720


	//----- nvinfo : EIATTR_EXIT_INSTR_OFFSETS
	.align		4
.L_3354:
        /*0110*/ 	.byte	0x04, 0x1c
        /*0112*/ 	.short	(.L_3356 - .L_3355)


	//   ....[0]....
.L_3355:
        /*0114*/ 	.word	0x00000ab0


	//   ....[1]....
        /*0118*/ 	.word	0x00003e80


	//----- nvinfo : EIATTR_MAX_THREADS
	.align		4
.L_3356:
        /*011c*/ 	.byte	0x04, 0x05
        /*011e*/ 	.short	(.L_3358 - .L_3357)
.L_3357:
        /*0120*/ 	.word	0x00000080
        /*0124*/ 	.word	0x00000001
        /*0128*/ 	.word	0x00000001


	//----- nvinfo : EIATTR_CRS_STACK_SIZE
	.align		4
.L_3358:
        /*012c*/ 	.byte	0x04, 0x1e
        /*012e*/ 	.short	(.L_3360 - .L_3359)
.L_3359:
        /*0130*/ 	.word	0x00000000


	//----- nvinfo : EIATTR_CBANK_PARAM_SIZE
	.align		4
.L_3360:
        /*0134*/ 	.byte	0x03, 0x19
        /*0136*/ 	.short	0x00e8


	//----- nvinfo : EIATTR_PARAM_CBANK
	.align		4
        /*0138*/ 	.byte	0x04, 0x0a
        /*013a*/ 	.short	(.L_3362 - .L_3361)
	.align		4
.L_3361:
        /*013c*/ 	.word	index@(.nv.constant0._ZN10layer_norm13ln_fwd_kernelINS_13Kernel_traitsI6__halfffffjLj4096ELj1ELj1ELj4ELj16ENS_18Kernel_traits_baseILj4096ES2_ffffjLj128EEEEELb0ELb1ELb0ELb0EEEvNS_9FwdParamsE)
        /*0140*/ 	.short	0x0210
        /*0142*/ 	.short	0x00e8


	//----- nvinfo : EIATTR_SW_WAR
	.align		4
.L_3362:
        /*0144*/ 	.byte	0x04, 0x36
        /*0146*/ 	.short	(.L_3364 - .L_3363)
.L_3363:
        /*0148*/ 	.word	0x00000008
.L_3364:


//--------------------- .nv.info._ZN10layer_norm13ln_fwd_kernelINS_13Kernel_traitsI6__halfffffjLj4096ELj1ELj1ELj4ELj16ENS_18Kernel_traits_baseILj4096ES2_ffffjLj128EEEEELb0ELb1ELb0ELb1EEEvNS_9FwdParamsE --------------------------
	.section	.nv.info._ZN10layer_norm13ln_fwd_kernelINS_13Kernel_traitsI6__halfffffjLj4096ELj1ELj1ELj4ELj16ENS_18Kernel_traits_baseILj4096ES2_ffffjLj128EEEEELb0ELb1ELb0ELb1EEEvNS_9FwdParamsE,"",@"SHT_CUDA_INFO"
	.sectionflags	@""
	.align	4


	//----- nvinfo : EIATTR_CUDA_API_VERSION
	.align		4
        /*0000*/ 	.byte	0x04, 0x37
        /*0002*/ 	.short	(.L_3366 - .L_3365)
.L_3365:
        /*0004*/ 	.word	0x00000082


	//----- nvinfo : EIATTR_KPARAM_INFO
	.align		4
.L_3366:
        /*0008*/ 	.byte	0x04, 0x17
        /*000a*/ 	.short	(.L_3368 - .L_3367)
.L_3367:
        /*000c*/ 	.word	0x00000000
        /*0010*/ 	.short	0x0000
        /*0012*/ 	.short	0x0000
        /*0014*/ 	.byte	0x00, 0xf0, 0xa1, 0x03


	//----- nvinfo : EIATTR_SPARSE_MMA_MASK
	.align		4
.L_3368:
        /*0018*/ 	.byte	0x03, 0x50
        /*001a*/ 	.short	0x0000


	//----- nvinfo : EIATTR_MAXREG_COUNT
	.align		4
        /*001c*/ 	.byte	0x03, 0x1b
        /*001e*/ 	.short	0x00ff


	//----- nvinfo : EIATTR_NUM_BARRIERS
	.align		4
        /*0020*/ 	.byte	0x02, 0x4c
        /*0022*/ 	.byte	0x01
	.zero		1


	//----- nvinfo : EIATTR_MERCURY_ISA_VERSION
	.align		4
        /*0024*/ 	.byte	0x03, 0x5f
        /*0026*/ 	.short	0x0101


	//----- nvinfo : EIATTR_COOP_GROUP_MASK_REGIDS
	.align		4
        /*0028*/ 	.byte	0x04, 0x29
        /*002a*/ 	.short	(.L_3370 - .L_3369)


	//   ....[0]....
.L_3369:
        /*002c*/ 	.word	0xffffffff


	//   ....[1]....
        /*0030*/ 	.word	0xffffffff


	//   ....[2]....
        /*0034*/ 	.word	0xffffffff


	//   ....[3]....
        /*0038*/ 	.word	0xffffffff


	//   ....[4]....
        /*003c*/ 	.word	0xffffffff


	//   ....[5]....
        /*0040*/ 	.word	0xffffffff


	//   ....[6]....
        /*0044*/ 	.word	0xffffffff


	//   ....[7]....
        /*0048*/ 	.word	0xffffffff


	//   ....[8]....
        /*004c*/ 	.word	0xffffffff


	//   ....[9]....
        /*0050*/ 	.word	0xffffffff


	//   ....[10]....
        /*0054*/ 	.word	0xffffffff


	//   ....[11]....
        /*0058*/ 	.word	0xffffffff


	//   ....[12]....
        /*005c*/ 	.word	0xffffffff


	//   ....[13]....
        /*0060*/ 	.word	0xffffffff


	//   ....[14]....
        /*0064*/ 	.word	0xffffffff


	//   ....[15]....
        /*0068*/ 	.word	0xffffffff


	//   ....[16]....
        /*006c*/ 	.word	0xffffffff


	//   ....[17]....
        /*0070*/ 	.word	0xffffffff


	//   ....[18]....
        /*0074*/ 	.word	0x05000099


	//   ....[19]....
        /*0078*/ 	.word	0x05000099


	//   ....[20]....
        /*007c*/ 	.word	0x05000099


	//   ....[21]....
        /*0080*/ 	.word	0x05000099


	//   ....[22]....
        /*0084*/ 	.word	0x05000099


	//   ....[23]....
        /*0088*/ 	.word	0x05000099


	//   ....[24]....
        /*008c*/ 	.word	0x05000099


	//   ....[25]....
        /*0090*/ 	.word	0x05000099


	//   ....[26]....
        /*0094*/ 	.word	0x05000099


	//   ....[27]....
        /*0098*/ 	.word	0x05000099


	//----- nvinfo : EIATTR_COOP_GROUP_INSTR_OFFSETS
	.align		4
.L_3370:
        /*009c*/ 	.byte	0x04, 0x28
        /*009e*/ 	.short	(.L_3372 - .L_3371)


	//   ....[0]....
.L_3371:
        /*00a0*/ 	.word	0x00001c60


	//   ....[1]....
        /*00a4*/ 	.word	0x00001c80


	//   ....[2]....
        /*00a8*/ 	.word	0x00001ca0


	//   ....[3]....
        /*00ac*/ 	.word	0x00001cc0


	//   ....[4]....
        /*00b0*/ 	.word	0x00001ce0


	//   ....[5]....
        /*00b4*/ 	.word	0x00002110


	//   ....[6]....
        /*00b8*/ 	.word	0x00002130


	//   ....[7]....
        /*00bc*/ 	.word	0x00002150


	//   ....[8]....
        /*00c0*/ 	.word	0x00002170


	//   ....[9]....
        /*00c4*/ 	.word	0x00002190


	//   ....[10]....
        /*00c8*/ 	.word	0x000022f0


	//   ....[11]....
        /*00cc*/ 	.word	0x00002340


	//   ....[12]....
        /*00d0*/ 	.word	0x00002380


	//   ....[13]....
        /*00d4*/ 	.word	0x000023b0


	//   ....[14]....
        /*00d8*/ 	.word	0x00002440


	//   ....[15]....
        /*00dc*/ 	.word	0x00002470


	//   ....[16]....
        /*00e0*/ 	.word	0x00002500


	//   ....[17]....
        /*00e4*/ 	.word	0x00002540


	//   ....[18]....
        /*00e8*/ 	.word	0x00002db0


	//   ....[19]....
        /*00ec*/ 	.word	0x00002e20


	//   ....[20]....
        /*00f0*/ 	.word	0x00002e90


	//   ....[21]....
        /*00f4*/ 	.word	0x00002f00


	//   ....[22]....
        /*00f8*/ 	.word	0x00002f70


	//   ....[23]....
        /*00fc*/ 	.word	0x000033f0


	//   ....[24]....
        /*0100*/ 	.word	0x00003460


	//   ....[25]....
        /*0104*/ 	.word	0x000034d0


	//   ....[26]....
        /*0108*/ 	.word	0x00003540


	//   ....[27]....
        /*010c*/ 	.word	0x000035b0


	//----- nvinfo : EIATTR_EXIT_INSTR_OFFSETS
	.align		4
.L_3372:
        /*0110*/ 	.byte	0x04, 0x1c
        /*0112*/ 	.short	(.L_3374 - .L_3373)


	//   ....[0]....
.L_3373:
        /*0114*/ 	.word	0x000001d0


	//   ....[1]....
        /*0118*/ 	.word	0x00002d50


	//----- nvinfo : EIATTR_MAX_THREADS
	.align		4
.L_3374:
        /*011c*/ 	.byte	0x04, 0x05
        /*011e*/ 	.short	(.L_3376 - .L_3375)
.L_3375:
        /*0120*/ 	.word	0x00000080
        /*0124*/ 	.word	0x00000001
        /*0128*/ 	.word	0x00000001


	//----- nvinfo : EIATTR_CRS_STACK_SIZE
	.align		4
.L_3376:
        /*012c*/ 	.byte	0x04, 0x1e
        /*012e*/ 	.short	(.L_3378 - .L_3377)
.L_3377:
        /*0130*/ 	.word	0x00000000


	//----- nvinfo : EIATTR_CBANK_PARAM_SIZE
	.align		4
.L_3378:
        /*0134*/ 	.byte	0x03, 0x19
        /*0136*/ 	.short	0x00e8


	//----- nvinfo : EIATTR_PARAM_CBANK
	.align		4
        /*0138*/ 	.byte	0x04, 0x0a
        /*013a*/ 	.short	(.L_3380 - .L_3379)
	.align		4
.L_3379:
        /*013c*/ 	.word	index@(.nv.constant0._ZN10layer_norm13ln_fwd_kernelINS_13Kernel_traitsI6__halfffffjLj4096ELj1ELj1ELj4ELj16ENS_18Kernel_traits_baseILj4096ES2_ffffjLj128EEEEELb0ELb1ELb0ELb1EEEvNS_9FwdParamsE)
        /*0140*/ 	.short	0x0210
        /*0142*/ 	.short	0x00e8


	//----- nvinfo : EIATTR_SW_WAR
	.align		4
.L_3380:
        /*0144*/ 	.byte	0x04, 0x36
        /*0146*/ 	.short	(.L_3382 - .L_3381)
.L_3381:
        /*0148*/ 	.word	0x00000008
.L_3382:


//--------------------- .nv.info._ZN10layer_norm13ln_fwd_kernelINS_13Kernel_traitsI6__halfffffjLj4096ELj1ELj1ELj4ELj16ENS_18Kernel_traits_baseILj4096ES2_ffffjLj128EEEEELb0ELb1ELb1ELb0EEEvNS_9FwdParamsE --------------------------
	.section	.nv.info._ZN10layer_norm13ln_fwd_kernelINS_13Kernel_traitsI6__halfffffjLj4096ELj1ELj1ELj4ELj16ENS_18Kernel_traits_baseILj4096ES2_ffffjLj128EEEEELb0ELb1ELb1ELb0EEEvNS_9FwdParamsE,"",@"SHT_CUDA_INFO"
	.sectionflags	@""
	.align	4


	//----- nvinfo : EIATTR_CUDA_API_VERSION
	.align		4
        /*0000*/ 	.byte	0x04, 0x37
        /*0002*/ 	.short	(.L_3384 - .L_3383)
.L_3383:
        /*0004*/ 	.word	0x00000082


	//----- nvinfo : EIATTR_KPARAM_INFO
	.align		4
.L_3384:
        /*0008*/ 	.byte	0x04, 0x17
        /*000a*/ 	.short	(.L_3386 - .L_3385)
.L_3385:
        /*000c*/ 	.word	0x00000000
        /*0010*/ 	.short	0x0000
        /*0012*/ 	.short	0x0000
        /*0014*/ 	.byte	0x00, 0xf0, 0xa1, 0x03


	//----- nvinfo : EIATTR_SPARSE_MMA_MASK
	.align		4
.L_3386:
        /*0018*/ 	.byte	0x03, 0x50
        /*001a*/ 	.short	0x0000


	//----- nvinfo : EIATTR_MAXREG_COUNT
	.align		4
        /*001c*/ 	.byte	0x03, 0x1b
        /*001e*/ 	.short	0x00ff


	//----- nvinfo : EIATTR_NUM_BARRIERS
	.align		4
        /*0020*/ 	.byte	0x02, 0x4c
        /*0022*/ 	.byte	0x01
	.zero		1


	//----- nvinfo : EIATTR_MERCURY_ISA_VERSION
	.align		4
        /*0024*/ 	.byte	0x03, 0x5f
        /*0026*/ 	.short	0x0101


	//----- nvinfo : EIATTR_COOP_GROUP_MASK_REGIDS
	.align		4
        /*0028*/ 	.byte	0x04, 0x29
        /*002a*/ 	.short	(.L_3388 - .L_3387)


	//   ....[0]....
.L_3387:
        /*002c*/ 	.word	0xffffffff


	//   ....[1]....
        /*0030*/ 	.word	0xffffffff


	//   ....[2]....
        /*0034*/ 	.word	0xffffffff


	//   ....[3]....
        /*0038*/ 	.word	0xffffffff


	//   ....[4]....
        /*003c*/ 	.word	0xffffffff


	//   ....[5]....
        /*0040*/ 	.word	0xffffffff


	//   ....[6]....
        /*0044*/ 	.word	0xffffffff


	//   ....[7]....
        /*0048*/ 	.word	0xffffffff


	//   ....[8]....
        /*004c*/ 	.word	0xffffffff


	//   ....[9]....
        /*0050*/ 	.word	0xffffffff


	//   ....[10]....
        /*0054*/ 	.word	0xffffffff


	//   ....[11]....
        /*0058*/ 	.word	0xffffffff


	//   ....[12]....
        /*005c*/ 	.word	0xffffffff


	//   ....[13]....
        /*0060*/ 	.word	0xffffffff


	//   ....[14]....
        /*0064*/ 	.word	0xffffffff


	//   ....[15]....
        /*0068*/ 	.word	0xffffffff


	//   ....[16]....
        /*006c*/ 	.word	0xffffffff


	//   ....[17]....
        /*0070*/ 	.word	0xffffffff


	//   ....[18]....
        /*0074*/ 	.word	0x050000a3


	//   ....[19]....
        /*0078*/ 	.word	0x050000a3


	//   ....[20]....
        /*007c*/ 	.word	0x050000a3


	//   ....[21]....
        /*0080*/ 	.word	0x050000a3


	//   ....[22]....
        /*0084*/ 	.word	0x050000a3


	//   ....[23]....
        /*0088*/ 	.word	0x050000a3


	//   ....[24]....
        /*008c*/ 	.word	0x050000a3


	//   ....[25]....
        /*0090*/ 	.word	0x050000a3


	//   ....[26]....
        /*0094*/ 	.word	0x050000a3


	//   ....[27]....
        /*0098*/ 	.word	0x050000a3


	//----- nvinfo : EIATTR_COOP_GROUP_INSTR_OFFSETS
	.align		4
.L_3388:
        /*009c*/ 	.byte	0x04, 0x28
        /*009e*/ 	.short	(.L_3390 - .L_3389)


	//   ....[0]....
.L_3389:
        /*00a0*/ 	.word	0x00003700


	//   ....[1]....
        /*00a4*/ 	.word	0x00003750


	//   ....[2]....
        /*00a8*/ 	.word	0x00003770


	//   ....[3]....
        /*00ac*/ 	.word	0x00003790


	//   ....[4]....
        /*00b0*/ 	.word	0x000037b0


	//   ....[5]....
        /*00b4*/ 	.word	0x00003c00


	//   ....[6]....
        /*00b8*/ 	.word	0x00003c20


	//   ....[7]....
        /*00bc*/ 	.word	0x00003c40


	//   ....[8]....
        /*00c0*/ 	.word	0x00003c60


	//   ....[9]....
        /*00c4*/ 	.word	0x00003c80


	//   ....[10]....
        /*00c8*/ 	.word	0x00003e50


	//   ....[11]....
        /*00cc*/ 	.word	0x00003e90


	//   ....[12]....
        /*00d0*/ 	.word	0x00003ee0


	//   ....[13]....
        /*00d4*/ 	.word	0x00003f70


	//   ....[14]....
        /*00d8*/ 	.word	0x00003f90


	//   ....[15]....
        /*00dc*/ 	.word	0x00004010


	//   ....[16]....
        /*00e0*/ 	.word	0x00004070


	//   ....[17]....
        /*00e4*/ 	.word	0x000040b0


	//   ....[18]....
        /*00e8*/ 	.word	0x00004c70


	//   ....[19]....
        /*00ec*/ 	.word	0x00004ce0


	//   ....[20]....
        /*00f0*/ 	.word	0x00004d50


	//   ....[21]....
        /*00f4*/ 	.word	0x00004dc0


	//   ....[22]....
        /*00f8*/ 	.word	0x00004e30


	//   ....[23]....
        /*00fc*/ 	.word	0x000052d0


	//   ....[24]....
        /*0100*/ 	.word	0x00005340


	//   ....[25]....
        /*0104*/ 	.word	0x000053b0


	//   ....[26]....
        /*0108*/ 	.word	0x00005420


	//   ....[27]....
        /*010c*/ 	.word	0x00005490


	//----- nvinfo : EIATTR_EXIT_INSTR_OFFSETS
	.align		4
.L_3390:
        /*0110*/ 	.byte	0x04, 0x1c
        /*0112*/ 	.short	(.L_3392 - .L_3391)


	//   ....[0]....
.L_3391:
        /*0114*/ 	.word	0x00000ac0


	//   ....[1]....
        /*0118*/ 	.word	0x00004bf0


	//----- nvinfo : EIATTR_MAX_THREADS
	.align		4
.L_3392:
        /*011c*/ 	.byte	0x04, 0x05
        /*011e*/ 	.short	(.L_3394 - .L_3393)
.L_3393:
        /*0120*/ 	.word	0x00000080
        /*0124*/ 	.word	0x00000001
        /*0128*/ 	.word	0x00000001


	//----- nvinfo : EIATTR_CRS_STACK_SIZE
	.align		4
.L_3394:
        /*012c*/ 	.byte	0x04, 0x1e
        /*012e*/ 	.short	(.L_3396 - .L_3395)
.L_3395:
        /*0130*/ 	.word	0x00000000


	//----- nvinfo : EIATTR_CBANK_PARAM_SIZE
	.align		4
.L_3396:
        /*0134*/ 	.byte	0x03, 0x19
        /*0136*/ 	.short	0x00e8


	//----- nvinfo : EIATTR_PARAM_CBANK
	.align		4
        /*0138*/ 	.byte	0x04, 0x0a
        /*013a*/ 	.short	(.L_3398 - .L_3397)
	.align		4
.L_3397:
        /*013c*/ 	.word	index@(.nv.constant0._ZN10layer_norm13ln_fwd_kernelINS_13Kernel_traitsI6__halfffffjLj4096ELj1ELj1ELj4ELj16ENS_18Kernel_traits_baseILj4096ES2_ffffjLj128EEEEELb0ELb1ELb1ELb0EEEvNS_9FwdParamsE)
        /*0140*/ 	.short	0x0210
        /*0142*/ 	.short	0x00e8


	//----- nvinfo : EIATTR_SW_WAR
	.align		4
.L_3398:
        /*0144*/ 	.byte	0x04, 0x36
        /*0146*/ 	.short	(.L_3400 - .L_3399)
.L_3399:
        /*0148*/ 	.word	0x00000008
.L_3400:


//--------------------- .nv.info._ZN10layer_norm13ln_fwd_kernelINS_13Kernel_traitsI6__halfffffjLj4096ELj1ELj1ELj4ELj16ENS_18Kernel_traits_baseILj4096ES2_ffffjLj128EEEEELb0ELb1ELb1ELb1EEEvNS_9FwdParamsE --------------------------
	.section	.nv.info._ZN10layer_norm13ln_fwd_kernelINS_13Kernel_traitsI6__halfffffjLj4096ELj1ELj1ELj4ELj16ENS_18Kernel_traits_baseILj4096ES2_ffffjLj128EEEEELb0ELb1ELb1ELb1EEEvNS_9FwdParamsE,"",@"SHT_CUDA_INFO"
	.sectionflags	@""
	.align	4


	//----- nvinfo : EIATTR_CUDA_API_VERSION
	.align		4
        /*0000*/ 	.byte	0x04, 0x37
        /*0002*/ 	.short	(.L_3402 - .L_3401)
.L_3401:
        /*0004*/ 	.word	0x00000082


	//----- nvinfo : EIATTR_KPARAM_INFO
	.align		4
.L_3402:
        /*0008*/ 	.byte	0x04, 0x17
        /*000a*/ 	.short	(.L_3404 - .L_3403)
.L_3403:
        /*000c*/ 	.word	0x00000000
        /*0010*/ 	.short	0x0000
        /*0012*/ 	.short	0x0000
        /*0014*/ 	.byte	0x00, 0xf0, 0xa1, 0x03


	//----- nvinfo : EIATTR_SPARSE_MMA_MASK
	.align		4
.L_3404:
        /*0018*/ 	.byte	0x03, 0x50
        /*001a*/ 	.short	0x0000


	//----- nvinfo : EIATTR_MAXREG_COUNT
	.align		4
        /*001c*/ 	.byte	0x03, 0x1b
        /*001e*/ 	.short	0x00ff


	//----- nvinfo : EIATTR_NUM_BARRIERS
	.align		4
        /*0020*/ 	.byte	0x02, 0x4c
        /*0022*/ 	.byte	0x01
	.zero		1


	//----- nvinfo : EIATTR_MERCURY_ISA_VERSION
	.align		4
        /*0024*/ 	.byte	0x03, 0x5f
        /*0026*/ 	.short	0x0101


	//----- nvinfo : EIATTR_COOP_GROUP_MASK_REGIDS
	.align		4
        /*0028*/ 	.byte	0x04, 0x29
        /*002a*/ 	.short	(.L_3406 - .L_3405)


	//   ....[0]....
.L_3405:
        /*002c*/ 	.word	0xffffffff


	//   ....[1]....
        /*0030*/ 	.word	0xffffffff


	//   ....[2]....
        /*0034*/ 	.word	0xffffffff


	//   ....[3]....
        /*0038*/ 	.word	0xffffffff


	//   ....[4]....
        /*003c*/ 	.word	0xffffffff


	//   ....[5]....
        /*0040*/ 	.word	0xffffffff


	//   ....[6]....
        /*0044*/ 	.word	0xffffffff


	//   ....[7]....
        /*0048*/ 	.word	0xffffffff


	//   ....[8]....
        /*004c*/ 	.word	0xffffffff


	//   ....[9]....
        /*0050*/ 	.word	0xffffffff


	//   ....[10]....
        /*0054*/ 	.word	0xffffffff


	//   ....[11]....
        /*0058*/ 	.word	0xffffffff


	//   ....[12]....
        /*005c*/ 	.word	0xffffffff


	//   ....[13]....
        /*0060*/ 	.word	0xffffffff


	//   ....[14]....
        /*0064*/ 	.word	0xffffffff


	//   ....[15]....
        /*0068*/ 	.word	0xffffffff


	//   ....[16]....
        /*006c*/ 	.word	0xffffffff


	//   ....[17]....
        /*0070*/ 	.word	0xffffffff


	//   ....[18]....
        /*0074*/ 	.word	0x05000099


	//   ....[19]....
        /*0078*/ 	.word	0x05000099


	//   ....[20]....
        /*007c*/ 	.word	0x05000099


	//   ....[21]....
        /*0080*/ 	.word	0x05000099


	//   ....[22]....
        /*0084*/ 	.word	0x05000099


	//   ....[23]....
        /*0088*/ 	.word	0x05000099


	//   ....[24]....
        /*008c*/ 	.word	0x05000099


	//   ....[25]....
        /*0090*/ 	.word	0x05000099


	//   ....[26]....
        /*0094*/ 	.word	0x05000099


	//   ....[27]....
        /*0098*/ 	.word	0x05000099


	//----- nvinfo : EIATTR_COOP_GROUP_INSTR_OFFSETS
	.align		4
.L_3406:
        /*009c*/ 	.byte	0x04, 0x28
        /*009e*/ 	.short	(.L_3408 - .L_3407)


	//   ....[0]....
.L_3407:
        /*00a0*/ 	.word	0x000027b0


	//   ....[1]....
        /*00a4*/ 	.word	0x000027d0


	//   ....[2]....
        /*00a8*/ 	.word	0x000027f0


	//   ....[3]....
        /*00ac*/ 	.word	0x00002810


	//   ....[4]....
        /*00b0*/ 	.word	0x00002830


	//   ....[5]....
        /*00b4*/ 	.word	0x00002c60


	//   ....[6]....
        /*00b8*/ 	.word	0x00002c80


	//   ....[7]....
        /*00bc*/ 	.word	0x00002ca0


	//   ....[8]....
        /*00c0*/ 	.word	0x00002cc0


	//   ....[9]....
        /*00c4*/ 	.word	0x00002ce0


	//   ....[10]....
        /*00c8*/ 	.word	0x00002e20


	//   ....[11]....
        /*00cc*/ 	.word	0x00002ec0


	//   ....[12]....
        /*00d0*/ 	.word	0x00002ed0


	//   ....[13]....
        /*00d4*/ 	.word	0x00002f20


	//   ....[14]....
        /*00d8*/ 	.word	0x00002f60


	//   ....[15]....
        /*00dc*/ 	.word	0x00002f90


	//   ....[16]....
        /*00e0*/ 	.word	0x000030a0


	//   ....[17]....
        /*00e4*/ 	.word	0x000030b0


	//   ....[18]....
        /*00e8*/ 	.word	0x00003a20


	//   ....[19]....
        /*00ec*/ 	.word	0x00003a90


	//   ....[20]....
        /*00f0*/ 	.word	0x00003b00


	//   ....[21]....
        /*00f4*/ 	.word	0x00003b70


	//   ....[22]....
        /*00f8*/ 	.word	0x00003be0


	//   ....[23]....
        /*00fc*/ 	.word	0x00004060


	//   ....[24]....
        /*0100*/ 	.word	0x000040d0


	//   ....[25]....
        /*0104*/ 	.word	0x00004140


	//   ....[26]....
        /*0108*/ 	.word	0x000041b0


	//   ....[27]....
        /*010c*/ 	.word	0x00004220


	//----- nvinfo : EIATTR_EXIT_INSTR_OFFSETS
	.align		4
.L_3408:
        /*0110*/ 	.byte	0x04, 0x1c
        /*0112*/ 	.short	(.L_3410 - .L_3409)


	//   ....[0]....
.L_3409:
        /*0114*/ 	.word	0x000001d0


	//   ....[1]....
        /*0118*/ 	.word	0x000039c0


	//----- nvinfo : EIATTR_MAX_THREADS
	.align		4
.L_3410:
        /*011c*/ 	.byte	0x04, 0x05
        /*011e*/ 	.short	(.L_3412 - .L_3411)
.L_3411:
        /*0120*/ 	.word	0x00000080
        /*0124*/ 	.word	0x00000001
        /*0128*/ 	.word	0x00000001


	//----- nvinfo : EIATTR_CRS_STACK_SIZE
	.align		4
.L_3412:
        /*012c*/ 	.byte	0x04, 0x1e
        /*012e*/ 	.short	(.L_3414 - .L_3413)
.L_3413:
        /*0130*/ 	.word	0x00000000


	//----- nvinfo : EIATTR_CBANK_PARAM_SIZE
	.align		4
.L_3414:
        /*0134*/ 	.byte	0x03, 0x19
        /*0136*/ 	.short	0x00e8


	//----- nvinfo : EIATTR_PARAM_CBANK
	.align		4
        /*0138*/ 	.byte	0x04, 0x0a
        /*013a*/ 	.short	(.L_3416 - .L_3415)
	.align		4
.L_3415:
        /*013c*/ 	.word	index@(.nv.constant0._ZN10layer_norm13ln_fwd_kernelINS_13Kernel_traitsI6__halfffffjLj4096ELj1ELj1ELj4ELj16ENS_18Kernel_traits_baseILj4096ES2_ffffjLj128EEEEELb0ELb1ELb1ELb1EEEvNS_9FwdParamsE)
        /*0140*/ 	.short	0x0210
        /*0142*/ 	.short	0x00e8


	//----- nvinfo : EIATTR_SW_WAR
	.align		4
.L_3416:
        /*0144*/ 	.byte	0x04, 0x36
        /*0146*/ 	.short	(.L_3418 - .L_3417)
.L_3417:
        /*0148*/ 	.word	0x00000008
.L_3418:


//--------------------- .nv.info._ZN10layer_norm13ln_fwd_kernelINS_13Kernel_traitsI6__halfffffjLj4096ELj1ELj1ELj4ELj16ENS_18Kernel_traits_baseILj4096ES2_ffffjLj128EEEEELb1ELb0ELb0ELb0EEEvNS_9FwdParamsE --------------------------
	.section	.nv.info._ZN10layer_norm13ln_fwd_kernelINS_13Kernel_traitsI6__halfffffjLj4096ELj1ELj1ELj4ELj16ENS_18Kernel_traits_baseILj4096ES2_ffffjLj128EEEEELb1ELb0ELb0ELb0EEEvNS_9FwdParamsE,"",@"SHT_CUDA_INFO"
	.sectionflags	@""
	.align	4


	//----- nvinfo : EIATTR_CUDA_API_VERSION
	.align		4
        /*0000*/ 	.byte	0x04, 0x37
        /*0002*/ 	.short	(.L_3420 - .L_3419)
.L_3419:
        /*0004*/ 	.word	0x00000082


	//----- nvinfo : EIATTR_KPARAM_INFO
	.align		4
.L_3420:
        /*0008*/ 	.byte	0x04, 0x17
        /*000a*/ 	.short	(.L_3422 - .L_3421)
.L_3421:
        /*000c*/ 	.word	0x00000000
        /*0010*/ 	.short	0x0000
        /*0012*/ 	.short	0x0000
        /*0014*/ 	.byte	0x00, 0xf0, 0xa1, 0x03


	//----- nvinfo : EIATTR_SPARSE_MMA_MASK
	.align		4
.L_3422:
        /*0018*/ 	.byte	0x03, 0x50
        /*001a*/ 	.short	0x0000


	//----- nvinfo : EIATTR_MAXREG_COUNT
	.align		4
        /*001c*/ 	.byte	0x03, 0x1b
        /*001e*/ 	.short	0x00ff


	//----- nvinfo : EIATTR_NUM_BARRIERS
	.align		4
        /*0020*/ 	.byte	0x02, 0x4c
        /*0022*/ 	.byte	0x01
	.zero		1


	//----- nvinfo : EIATTR_MERCURY_ISA_VERSION
	.align		4
        /*0024*/ 	.byte	0x03, 0x5f
        /*0026*/ 	.short	0x0101


	//----- nvinfo : EIATTR_COOP_GROUP_MASK_REGIDS
	.align		4
        /*0028*/ 	.byte	0x04, 0x29
        /*002a*/ 	.short	(.L_3424 - .L_3423)


	//   ....[0]....
.L_3423:
        /*002c*/ 	.word	0xffffffff


	//   ....[1]....
        /*0030*/ 	.word	0xffffffff


	//   ....[2]....
        /*0034*/ 	.word	0xffffffff


	//   ....[3]....
        /*0038*/ 	.word	0xffffffff


	//   ....[4]....
        /*003c*/ 	.word	0xffffffff


	//   ....[5]....
        /*0040*/ 	.word	0xffffffff


	//   ....[6]....
        /*0044*/ 	.word	0xffffffff


	//   ....[7]....
        /*0048*/ 	.word	0xffffffff


	//   ....[8]....
        /*004c*/ 	.word	0xffffffff


	//   ....[9]....
        /*0050*/ 	.word	0xffffffff


	//   ....[10]....
        /*0054*/ 	.word	0xffffffff


	//   ....[11]....
        /*0058*/ 	.word	0xffffffff


	//   ....[12]....
        /*005c*/ 	.word	0xffffffff


	//   ....[13]....
        /*0060*/ 	.word	0xffffffff


	//   ....[14]....
        /*0064*/ 	.word	0xffffffff


	//   ....[15]....
        /*0068*/ 	.word	0xffffffff


	//   ....[16]....
        /*006c*/ 	.word	0xffffffff


	//   ....[17]....
        /*0070*/ 	.word	0xffffffff


	//   ....[18]....
        /*0074*/ 	.word	0x05000085


	//   ....[19]....
        /*0078*/ 	.word	0x05000085


	//   ....[20]....
        /*007c*/ 	.word	0x05000085


	//   ....[21]....
        /*0080*/ 	.word	0x05000085


	//   ....[22]....
        /*0084*/ 	.word	0x05000085


	//   ....[23]....
        /*0088*/ 	.word	0x05000085


	//   ....[24]....
        /*008c*/ 	.word	0x05000085


	//   ....[25]....
        /*0090*/ 	.word	0x05000085


	//   ....[26]....
        /*0094*/ 	.word	0x05000085


	//   ....[27]....
        /*0098*/ 	.word	0x05000085


	//----- nvinfo : EIATTR_COOP_GROUP_INSTR_OFFSETS
	.align		4
.L_3424:
        /*009c*/ 	.byte	0x04, 0x28
        /*009e*/ 	.short	(.L_3426 - .L_3425)


	//   ....[0]....
.L_3425:
        /*00a0*/ 	.word	0x0000d020


	//   ....[1]....
        /*00a4*/ 	.word	0x0000d070


	//   ....[2]....
        /*00a8*/ 	.word	0x0000d090


	//   ....[3]....
        /*00ac*/ 	.word	0x0000d0b0


	//   ....[4]....
        /*00b0*/ 	.word	0x0000d0d0


	//   ....[5]....
        /*00b4*/ 	.word	0x0000d520


	//   ....[6]....
        /*00b8*/ 	.word	0x0000d540


	//   ....[7]....
        /*00bc*/ 	.word	0x0000d560


	//   ....[8]....
        /*00c0*/ 	.word	0x0000d580


	//   ....[9]....
        /*00c4*/ 	.word	0x0000d5a0


	//   ....[10]....
        /*00c8*/ 	.word	0x0000d730


	//   ....[11]....
        /*00cc*/ 	.word	0x0000d750


	//   ....[12]....
        /*00d0*/ 	.word	0x0000d7d0


	//   ....[13]....
        /*00d4*/ 	.word	0x0000d7f0


	//   ....[14]....
        /*00d8*/ 	.word	0x0000d890


	//   ....[15]....
        /*00dc*/ 	.word	0x0000d900


	//   ....[16]....
        /*00e0*/ 	.word	0x0000d920


	//   ....[17]....
        /*00e4*/ 	.word	0x0000d960


	//   ....[18]....
        /*00e8*/ 	.word	0x0000e4f0


	//   ....[19]....
        /*00ec*/ 	.word	0x0000e560


	//   ....[20]....
        /*00f0*/ 	.word	0x0000e5d0


	//   ....[21]....
        /*00f4*/ 	.word	0x0000e640


	//   ....[22]....
        /*00f8*/ 	.word	0x0000e6b0


	//   ....[23]....
        /*00fc*/ 	.word	0x0000eb60


	//   ....[24]....
        /*0100*/ 	.word	0x0000ebd0


	//   ....[25]....
        /*0104*/ 	.word	0x0000ec40


	//   ....[26]....
        /*0108*/ 	.word	0x0000ecb0


	//   ....[27]....
        /*010c*/ 	.word	0x0000ed20


	//----- nvinfo : EIATTR_EXIT_INSTR_OFFSETS
	.align		4
.L_3426:
        /*0110*/ 	.byte	0x04, 0x1c
        /*0112*/ 	.short	(.L_3428 - .L_3427)


	//   ....[0]....
.L_3427:
        /*0114*/ 	.word	0x00000d50


	//   ....[1]....
        /*0118*/ 	.word	0x0000e470


	//----- nvinfo : EIATTR_MAX_THREADS
	.align		4
.L_3428:
        /*011c*/ 	.byte	0x04, 0x05
        /*011e*/ 	.short	(.L_3430 - .L_3429)
.L_3429:
        /*0120*/ 	.word	0x00000080
        /*0124*/ 	.word	0x00000001
        /*0128*/ 	.word	0x00000001


	//----- nvinfo : EIATTR_CRS_STACK_SIZE
	.align		4
.L_3430:
        /*012c*/ 	.byte	0x04, 0x1e
        /*012e*/ 	.short	(.L_3432 - .L_3431)
.L_3431:
        /*0130*/ 	.word	0x00000000


	//----- nvinfo : EIATTR_CBANK_PARAM_SIZE
	.align		4
.L_3432:
        /*0134*/ 	.byte	0x03, 0x19
        /*0136*/ 	.short	0x00e8


	//----- nvinfo : EIATTR_PARAM_CBANK
	.align		4
        /*0138*/ 	.byte	0x04, 0x0a
        /*013a*/ 	.short	(.L_3434 - .L_3433)
	.align		4
.L_3433:
        /*013c*/ 	.word	index@(.nv.constant0._ZN10layer_norm13ln_fwd_kernelINS_13Kernel_traitsI6__halfffffjLj4096ELj1ELj1ELj4ELj16ENS_18Kernel_traits_baseILj4096ES2_ffffjLj128EEEEELb1ELb0ELb0ELb0EEEvNS_9FwdParamsE)
        /*0140*/ 	.short	0x0210
        /*0142*/ 	.short	0x00e8


	//----- nvinfo : EIATTR_SW_WAR
	.align		4
.L_3434:
        /*0144*/ 	.byte	0x04, 0x36
        /*0146*/ 	.short	(.L_3436 - .L_3435)
.L_3435:
        /*0148*/ 	.word	0x00000008
.L_3436:


//--------------------- .nv.info._ZN10layer_norm13ln_fwd_kernelINS_13Kernel_traitsI6__halfffffjLj4096ELj1ELj1ELj4ELj16ENS_18Kernel_traits_baseILj4096ES2_ffffjLj128EEEEELb1ELb0ELb0ELb1EEEvNS_9FwdParamsE --------------------------
	.section	.nv.info._ZN10layer_norm13ln_fwd_kernelINS_13Kernel_traitsI6__halfffffjLj4096ELj1ELj1ELj4ELj16ENS_18Kernel_traits_baseILj4096ES2_ffffjLj128EEEEELb1ELb0ELb0ELb1EEEvNS_9FwdParamsE,"",@"SHT_CUDA_INFO"
	.sectionflags	@""
	.align	4


	//----- nvinfo : EIATTR_CUDA_API_VERSION
	.align		4
        /*0000*/ 	.byte	0x04, 0x37
        /*0002*/ 	.short	(.L_3438 - .L_3437)
.L_3437:
        /*0004*/ 	.word	0x00000082


	//----- nvinfo : EIATTR_KPARAM_INFO
	.align		4
.L_3438:
        /*0008*/ 	.byte	0x04, 0x17
        /*000a*/ 	.short	(.L_3440 - .L_3439)
.L_3439:
        /*000c*/ 	.word	0x00000000
        /*0010*/ 	.short	0x0000
        /*0012*/ 	.short	0x0000
        /*0014*/ 	.byte	0x00, 0xf0, 0xa1, 0x03


	//----- nvinfo : EIATTR_SPARSE_MMA_MASK
	.align		4
.L_3440:
        /*0018*/ 	.byte	0x03, 0x50
        /*001a*/ 	.short	0x0000


	//----- nvinfo : EIATTR_MAXREG_COUNT
	.align		4
        /*001c*/ 	.byte	0x03, 0x1b
        /*001e*/ 	.short	0x00ff


	//----- nvinfo : EIATTR_NUM_BARRIERS
	.align		4
        /*0020*/ 	.byte	0x02, 0x4c
        /*0022*/ 	.byte	0x01
	.zero		1


	//----- nvinfo : EIATTR_MERCURY_ISA_VERSION
	.align		4
        /*0024*/ 	.byte	0x03, 0x5f
        /*0026*/ 	.short	0x0101


	//----- nvinfo : EIATTR_COOP_GROUP_MASK_REGIDS
	.align		4
        /*0028*/ 	.byte	0x04, 0x29
        /*002a*/ 	.short	(.L_3442 - .L_3441)


	//   ....[0]....
.L_3441:
        /*002c*/ 	.word	0xffffffff


	//   ....[1]....
        /*0030*/ 	.word	0xffffffff


	//   ....[2]....
        /*0034*/ 	.word	0xffffffff


	//   ....[3]....
        /*0038*/ 	.word	0xffffffff


	//   ....[4]....
        /*003c*/ 	.word	0xffffffff


	//   ....[5]....
        /*0040*/ 	.word	0xffffffff


	//   ....[6]....
        /*0044*/ 	.word	0xffffffff


	//   ....[7]....
        /*0048*/ 	.word	0xffffffff


	//   ....[8]....
        /*004c*/ 	.word	0xffffffff


	//   ....[9]....
        /*0050*/ 	.word	0xffffffff


	//   ....[10]....
        /*0054*/ 	.word	0xffffffff


	//   ....[11]....
        /*0058*/ 	.word	0xffffffff


	//   ....[12]....
        /*005c*/ 	.word	0xffffffff


	//   ....[13]....
        /*0060*/ 	.word	0xffffffff


	//   ....[14]....
        /*0064*/ 	.word	0xffffffff


	//   ....[15]....
        /*0068*/ 	.word	0xffffffff


	//   ....[16]....
        /*006c*/ 	.word	0xffffffff


	//   ....[17]....
        /*0070*/ 	.word	0xffffffff


	//   ....[18]....
        /*0074*/ 	.word	0x0500007b


	//   ....[19]....
        /*0078*/ 	.word	0x0500007b


	//   ....[20]....
        /*007c*/ 	.word	0x0500007b


	//   ....[21]....
        /*0080*/ 	.word	0x0500007b


	//   ....[22]....
        /*0084*/ 	.word	0x0500007b


	//   ....[23]....
        /*0088*/ 	.word	0x0500007b


	//   ....[24]....
        /*008c*/ 	.word	0x0500007b


	//   ....[25]....
        /*0090*/ 	.word	0x0500007b


	//   ....[26]....
        /*0094*/ 	.word	0x0500007b


	//   ....[27]....
        /*0098*/ 	.word	0x0500007b


	//----- nvinfo : EIATTR_COOP_GROUP_INSTR_OFFSETS
	.align		4
.L_3442:
        /*009c*/ 	.byte	0x04, 0x28
        /*009e*/ 	.short	(.L_3444 - .L_3443)


	//   ....[0]....
.L_3443:
        /*00a0*/ 	.word	0x0000c050


	//   ....[1]....
        /*00a4*/ 	.word	0x0000c070


	//   ....[2]....
        /*00a8*/ 	.word	0x0000c090


	//   ....[3]....
        /*00ac*/ 	.word	0x0000c0b0


	//   ....[4]....
        /*00b0*/ 	.word	0x0000c0d0


	//   ....[5]....
        /*00b4*/ 	.word	0x0000c500


	//   ....[6]....
        /*00b8*/ 	.word	0x0000c520


	//   ....[7]....
        /*00bc*/ 	.word	0x0000c540


	//   ....[8]....
        /*00c0*/ 	.word	0x0000c560


	//   ....[9]....
        /*00c4*/ 	.word	0x0000c580


	//   ....[10]....
        /*00c8*/ 	.word	0x0000c6e0


	//   ....[11]....
        /*00cc*/ 	.word	0x0000c750


	//   ....[12]....
        /*00d0*/ 	.word	0x0000c770


	//   ....[13]....
        /*00d4*/ 	.word	0x0000c780


	//   ....[14]....
        /*00d8*/ 	.word	0x0000c830


	//   ....[15]....
        /*00dc*/ 	.word	0x0000c870


	//   ....[16]....
        /*00e0*/ 	.word	0x0000c8e0


	//   ....[17]....
        /*00e4*/ 	.word	0x0000c930


	//   ....[18]....
        /*00e8*/ 	.word	0x0000d1d0


	//   ....[19]....
        /*00ec*/ 	.word	0x0000d240


	//   ....[20]....
        /*00f0*/ 	.word	0x0000d2b0


	//   ....[21]....
        /*00f4*/ 	.word	0x0000d320


	//   ....[22]....
        /*00f8*/ 	.word	0x0000d390


	//   ....[23]....
        /*00fc*/ 	.word	0x0000d810


	//   ....[24]....
        /*0100*/ 	.word	0x0000d880


	//   ....[25]....
        /*0104*/ 	.word	0x0000d8f0


	//   ....[26]....
        /*0108*/ 	.word	0x0000d960


	//   ....[27]....
        /*010c*/ 	.word	0x0000d9d0


	//----- nvinfo : EIATTR_EXIT_INSTR_OFFSETS
	.align		4
.L_3444:
        /*0110*/ 	.byte	0x04, 0x1c
        /*0112*/ 	.short	(.L_3446 - .L_3445)


	//   ....[0]....
.L_3445:
        /*0114*/ 	.word	0x00000610


	//   ....[1]....
        /*0118*/ 	.word	0x0000d170


	//----- nvinfo : EIATTR_MAX_THREADS
	.align		4
.L_3446:
        /*011c*/ 	.byte	0x04, 0x05
        /*011e*/ 	.short	(.L_3448 - .L_3447)
.L_3447:
        /*0120*/ 	.word	0x00000080
        /*0124*/ 	.word	0x00000001
        /*0128*/ 	.word	0x00000001


	//----- nvinfo : EIATTR_CRS_STACK_SIZE
	.align		4
.L_3448:
        /*012c*/ 	.byte	0x04, 0x1e
        /*012e*/ 	.short	(.L_3450 - .L_3449)
.L_3449:
        /*0130*/ 	.word	0x00000000


	//----- nvinfo : EIATTR_CBANK_PARAM_SIZE
	.align		4
.L_3450:
        /*0134*/ 	.byte	0x03, 0x19
        /*0136*/ 	.short	0x00e8


	//----- nvinfo : EIATTR_PARAM_CBANK
	.align		4
        /*0138*/ 	.byte	0x04, 0x0a
        /*013a*/ 	.short	(.L_3452 - .L_3451)
	.align		4
.L_3451:
        /*013c*/ 	.word	index@(.nv.constant0._ZN10layer_norm13ln_fwd_kernelINS_13Kernel_traitsI6__halfffffjLj4096ELj1ELj1ELj4ELj16ENS_18Kernel_traits_baseILj4096ES2_ffffjLj128EEEEELb1ELb0ELb0ELb1EEEvNS_9FwdParamsE)
        /*0140*/ 	.short	0x0210
        /*0142*/ 	.short	0x00e8


	//----- nvinfo : EIATTR_SW_WAR
	.align		4
.L_3452:
        /*0144*/ 	.byte	0x04, 0x36
        /*0146*/ 	.short	(.L_3454 - .L_3453)
.L_3453:
        /*0148*/ 	.word	0x00000008
.L_3454:


//--------------------- .nv.info._ZN10layer_norm13ln_fwd_kernelINS_13Kernel_traitsI6__halfffffjLj4096ELj1ELj1ELj4ELj16ENS_18Kernel_traits_baseILj4096ES2_ffffjLj128EEEEELb1ELb0ELb1ELb0EEEvNS_9FwdParamsE --------------------------
	.section	.nv.info._ZN10layer_norm13ln_fwd_kernelINS_13Kernel_traitsI6__halfffffjLj4096ELj1ELj1ELj4ELj16ENS_18Kernel_traits_baseILj4096ES2_ffffjLj128EEEEELb1ELb0ELb1ELb0EEEvNS_9FwdParamsE,"",@"SHT_CUDA_INFO"
	.sectionflags	@""
	.align	4


	//----- nvinfo : EIATTR_CUDA_API_VERSION
	.align		4
        /*0000*/ 	.byte	0x04, 0x37
        /*0002*/ 	.short	(.L_3456 - .L_3455)
.L_3455:
        /*0004*/ 	.word	0x00000082


	//----- nvinfo : EIATTR_KPARAM_INFO
	.align		4
.L_3456:
        /*0008*/ 	.byte	0x04, 0x17
        /*000a*/ 	.short	(.L_3458 - .L_3457)
.L_3457:
        /*000c*/ 	.word	0x00000000
        /*0010*/ 	.short	0x0000
        /*0012*/ 	.short	0x0000
        /*0014*/ 	.byte	0x00, 0xf0, 0xa1, 0x03


	//----- nvinfo : EIATTR_SPARSE_MMA_MASK
	.align		4
.L_3458:
        /*0018*/ 	.byte	0x03, 0x50
        /*001a*/ 	.short	0x0000


	//----- nvinfo : EIATTR_MAXREG_COUNT
	.align		4
        /*001c*/ 	.byte	0x03, 0x1b
        /*001e*/ 	.short	0x00ff


	//----- nvinfo : EIATTR_NUM_BARRIERS
	.align		4
        /*0020*/ 	.byte	0x02, 0x4c
        /*0022*/ 	.byte	0x01
	.zero		1


	//----- nvinfo : EIATTR_MERCURY_ISA_VERSION
	.align		4
        /*0024*/ 	.byte	0x03, 0x5f
        /*0026*/ 	.short	0x0101


	//----- nvinfo : EIATTR_COOP_GROUP_MASK_REGIDS
	.align		4
        /*0028*/ 	.byte	0x04, 0x29
        /*002a*/ 	.short	(.L_3460 - .L_3459)


	//   ....[0]....
.L_3459:
        /*002c*/ 	.word	0xffffffff


	//   ....[1]....
        /*0030*/ 	.word	0xffffffff


	//   ....[2]....
        /*0034*/ 	.word	0xffffffff


	//   ....[3]....
        /*0038*/ 	.word	0xffffffff


	//   ....[4]....
        /*003c*/ 	.word	0xffffffff


	//   ....[5]....
        /*0040*/ 	.word	0xffffffff


	//   ....[6]....
        /*0044*/ 	.word	0xffffffff


	//   ....[7]....
        /*0048*/ 	.word	0xffffffff


	//   ....[8]....
        /*004c*/ 	.word	0xffffffff


	//   ....[9]....
        /*0050*/ 	.word	0xffffffff


	//   ....[10]....
        /*0054*/ 	.word	0xffffffff


	//   ....[11]....
        /*0058*/ 	.word	0xffffffff


	//   ....[12]....
        /*005c*/ 	.word	0xffffffff


	//   ....[13]....
        /*0060*/ 	.word	0xffffffff


	//   ....[14]....
        /*0064*/ 	.word	0xffffffff


	//   ....[15]....
        /*0068*/ 	.word	0xffffffff


	//   ....[16]....
        /*006c*/ 	.word	0xffffffff


	//   ....[17]....
        /*0070*/ 	.word	0xffffffff


	//   ....[18]....
        /*0074*/ 	.word	0x05000090


	//   ....[19]....
        /*0078*/ 	.word	0x05000090


	//   ....[20]....
        /*007c*/ 	.word	0x05000090


	//   ....[21]....
        /*0080*/ 	.word	0x05000090


	//   ....[22]....
        /*0084*/ 	.word	0x05000090


	//   ....[23]....
        /*0088*/ 	.word	0x05000090


	//   ....[24]....
        /*008c*/ 	.word	0x05000090


	//   ....[25]....
        /*0090*/ 	.word	0x05000090


	//   ....[26]....
        /*0094*/ 	.word	0x05000090


	//   ....[27]....
        /*0098*/ 	.word	0x05000090


	//----- nvinfo : EIATTR_COOP_GROUP_INSTR_OFFSETS
	.align		4
.L_3460:
        /*009c*/ 	.byte	0x04, 0x28
        /*009e*/ 	.short	(.L_3462 - .L_3461)


	//   ....[0]....
.L_3461:
        /*00a0*/ 	.word	0x0000e3d0


	//   ....[1]....
        /*00a4*/ 	.word	0x0000e420


	//   ....[2]....
        /*00a8*/ 	.word	0x0000e440


	//   ....[3]....
        /*00ac*/ 	.word	0x0000e460


	//   ....[4]....
        /*00b0*/ 	.word	0x0000e480


	//   ....[5]....
        /*00b4*/ 	.word	0x0000e8d0


	//   ....[6]....
        /*00b8*/ 	.word	0x0000e8f0


	//   ....[7]....
        /*00bc*/ 	.word	0x0000e910


	//   ....[8]....
        /*00c0*/ 	.word	0x0000e930


	//   ....[9]....
        /*00c4*/ 	.word	0x0000e950


	//   ....[10]....
        /*00c8*/ 	.word	0x0000ea80


	//   ....[11]....
        /*00cc*/ 	.word	0x0000eae0


	//   ....[12]....
        /*00d0*/ 	.word	0x0000ebf0


	//   ....[13]....
        /*00d4*/ 	.word	0x0000ec00


	//   ....[14]....
        /*00d8*/ 	.word	0x0000ec90


	//   ....[15]....
        /*00dc*/ 	.word	0x0000ecd0


	//   ....[16]....
        /*00e0*/ 	.word	0x0000ed60


	//   ....[17]....
        /*00e4*/ 	.word	0x0000ed80


	//   ....[18]....
        /*00e8*/ 	.word	0x0000f940


	//   ....[19]....
        /*00ec*/ 	.word	0x0000f9b0


	//   ....[20]....
        /*00f0*/ 	.word	0x0000fa20


	//   ....[21]....
        /*00f4*/ 	.word	0x0000fa90


	//   ....[22]....
        /*00f8*/ 	.word	0x0000fb00


	//   ....[23]....
        /*00fc*/ 	.word	0x0000ffb0


	//   ....[24]....
        /*0100*/ 	.word	0x00010020


	//   ....[25]....
        /*0104*/ 	.word	0x00010090


	//   ....[26]....
        /*0108*/ 	.word	0x00010100


	//   ....[27]....
        /*010c*/ 	.word	0x00010170


	//----- nvinfo : EIATTR_EXIT_INSTR_OFFSETS
	.align		4
.L_3462:
        /*0110*/ 	.byte	0x04, 0x1c
        /*0112*/ 	.short	(.L_3464 - .L_3463)


	//   ....[0]....
.L_3463:
        /*0114*/ 	.word	0x00000d60


	//   ....[1]....
        /*0118*/ 	.word	0x0000f8c0


	//----- nvinfo : EIATTR_MAX_THREADS
	.align		4
.L_3464:
        /*011c*/ 	.byte	0x04, 0x05
        /*011e*/ 	.short	(.L_3466 - .L_3465)
.L_3465:
        /*0120*/ 	.word	0x00000080
        /*0124*/ 	.word	0x00000001
        /*0128*/ 	.word	0x00000001


	//----- nvinfo : EIATTR_CRS_STACK_SIZE
	.align		4
.L_3466:
        /*012c*/ 	.byte	0x04, 0x1e
        /*012e*/ 	.short	(.L_3468 - .L_3467)
.L_3467:
        /*0130*/ 	.word	0x00000000


	//----- nvinfo : EIATTR_CBANK_PARAM_SIZE
	.align		4
.L_3468:
        /*0134*/ 	.byte	0x03, 0x19
        /*0136*/ 	.short	0x00e8


	//----- nvinfo : EIATTR_PARAM_CBANK
	.align		4
        /*0138*/ 	.byte	0x04, 0x0a
        /*013a*/ 	.short	(.L_3470 - .L_3469)
	.align		4
.L_3469:
        /*013c*/ 	.word	index@(.nv.constant0._ZN10layer_norm13ln_fwd_kernelINS_13Kernel_traitsI6__halfffffjLj4096ELj1ELj1ELj4ELj16ENS_18Kernel_traits_baseILj4096ES2_ffffjLj128EEEEELb1ELb0ELb1ELb0EEEvNS_9FwdParamsE)
        /*0140*/ 	.short	0x0210
        /*0142*/ 	.short	0x00e8


	//----- nvinfo : EIATTR_SW_WAR
	.align		4
.L_3470:
        /*0144*/ 	.byte	0x04, 0x36
        /*0146*/ 	.short	(.L_3472 - .L_3471)
.L_3471:
        /*0148*/ 	.word	0x00000008
.L_3472:


//--------------------- .nv.info._ZN10layer_norm13ln_fwd_kernelINS_13Kernel_traitsI6__halfffffjLj4096ELj1ELj1ELj4ELj16ENS_18Kernel_traits_baseILj4096ES2_ffffjLj128EEEEELb1ELb0ELb1ELb1EEEvNS_9FwdParamsE --------------------------
	.section	.nv.info._ZN10layer_norm13ln_fwd_kernelINS_13Kernel_traitsI6__halfffffjLj4096ELj1ELj1ELj4ELj16ENS_18Kernel_traits_baseILj4096ES2_ffffjLj128EEEEELb1ELb0ELb1ELb1EEEvNS_9FwdParamsE,"",@"SHT_CUDA_INFO"
	.sectionflags	@""
	.align	4


	//----- nvinfo : EIATTR_CUDA_API_VERSION
	.align		4
        /*0000*/ 	.byte	0x04, 0x37
        /*0002*/ 	.short	(.L_3474 - .L_3473)
.L_3473:
        /*0004*/ 	.word	0x00000082


	//----- nvinfo : EIATTR_KPARAM_INFO
	.align		4
.L_3474:
        /*0008*/ 	.byte	0x04, 0x17
        /*000a*/ 	.short	(.L_3476 - .L_3475)
.L_3475:
        /*000c*/ 	.word	0x00000000
        /*0010*/ 	.short	0x0000
        /*0012*/ 	.short	0x0000
        /*0014*/ 	.byte	0x00, 0xf0, 0xa1, 0x03


	//----- nvinfo : EIATTR_SPARSE_MMA_MASK
	.align		4
.L_3476:
        /*0018*/ 	.byte	0x03, 0x50
        /*001a*/ 	.short	0x0000


	//----- nvinfo : EIATTR_MAXREG_COUNT
	.align		4
        /*001c*/ 	.byte	0x03, 0x1b
        /*001e*/ 	.short	0x00ff


	//----- nvinfo : EIATTR_NUM_BARRIERS
	.align		4
        /*0020*/ 	.byte	0x02, 0x4c
        /*0022*/ 	.byte	0x01
	.zero		1


	//----- nvinfo : EIATTR_MERCURY_ISA_VERSION
	.align		4
        /*0024*/ 	.byte	0x03, 0x5f
        /*0026*/ 	.short	0x0101


	//----- nvinfo : EIATTR_COOP_GROUP_MASK_REGIDS
	.align		4
        /*0028*/ 	.byte	0x04, 0x29
        /*002a*/ 	.short	(.L_3478 - .L_3477)


	//   ....[0]....
.L_3477:
        /*002c*/ 	.word	0xffffffff


	//   ....[1]....
        /*0030*/ 	.word	0xffffffff


	//   ....[2]....
        /*0034*/ 	.word	0xffffffff


	//   ....[3]....
        /*0038*/ 	.word	0xffffffff


	//   ....[4]....
        /*003c*/ 	.word	0xffffffff


	//   ....[5]....
        /*0040*/ 	.word	0xffffffff


	//   ....[6]....
        /*0044*/ 	.word	0xffffffff


	//   ....[7]....
        /*0048*/ 	.word	0xffffffff


	//   ....[8]....
        /*004c*/ 	.word	0xffffffff


	//   ....[9]....
        /*0050*/ 	.word	0xffffffff


	//   ....[10]....
        /*0054*/ 	.word	0xffffffff


	//   ....[11]....
        /*0058*/ 	.word	0xffffffff


	//   ....[12]....
        /*005c*/ 	.word	0xffffffff


	//   ....[13]....
        /*0060*/ 	.word	0xffffffff


	//   ....[14]....
        /*0064*/ 	.word	0xffffffff


	//   ....[15]....
        /*0068*/ 	.word	0xffffffff


	//   ....[16]....
        /*006c*/ 	.word	0xffffffff


	//   ....[17]....
        /*0070*/ 	.word	0xffffffff


	//   ....[18]....
        /*0074*/ 	.word	0x05000085


	//   ....[19]....
        /*0078*/ 	.word	0x05000085


	//   ....[20]....
        /*007c*/ 	.word	0x05000085


	//   ....[21]....
        /*0080*/ 	.word	0x05000085


	//   ....[22]....
        /*0084*/ 	.word	0x05000085


	//   ....[23]....
        /*0088*/ 	.word	0x05000085


	//   ....[24]....
        /*008c*/ 	.word	0x05000085


	//   ....[25]....
        /*0090*/ 	.word	0x05000085


	//   ....[26]....
        /*0094*/ 	.word	0x05000085


	//   ....[27]....
        /*0098*/ 	.word	0x05000085


	//----- nvinfo : EIATTR_COOP_GROUP_INSTR_OFFSETS
	.align		4
.L_3478:
        /*009c*/ 	.byte	0x04, 0x28
        /*009e*/ 	.short	(.L_3480 - .L_3479)


	//   ....[0]....
.L_3479:
        /*00a0*/ 	.word	0x0000d650


	//   ....[1]....
        /*00a4*/ 	.word	0x0000d670


	//   ....[2]....
        /*00a8*/ 	.word	0x0000d690


	//   ....[3]....
        /*00ac*/ 	.word	0x0000d6b0


	//   ....[4]....
        /*00b0*/ 	.word	0x0000d6d0


	//   ....[5]....
        /*00b4*/ 	.word	0x0000db00


	//   ....[6]....
        /*00b8*/ 	.word	0x0000db20


	//   ....[7]....
        /*00bc*/ 	.word	0x0000db40


	//   ....[8]....
        /*00c0*/ 	.word	0x0000db60


	//   ....[9]....
        /*00c4*/ 	.word	0x0000db80


	//   ....[10]....
        /*00c8*/ 	.word	0x0000dd00


	//   ....[11]....
        /*00cc*/ 	.word	0x0000dd50


	//   ....[12]....
        /*00d0*/ 	.word	0x0000dd70


	//   ....[13]....
        /*00d4*/ 	.word	0x0000dd80


	//   ....[14]....
        /*00d8*/ 	.word	0x0000de40


	//   ....[15]....
        /*00dc*/ 	.word	0x0000de70


	//   ....[16]....
        /*00e0*/ 	.word	0x0000df10


	//   ....[17]....
        /*00e4*/ 	.word	0x0000df40


	//   ....[18]....
        /*00e8*/ 	.word	0x0000e8d0


	//   ....[19]....
        /*00ec*/ 	.word	0x0000e940


	//   ....[20]....
        /*00f0*/ 	.word	0x0000e9b0


	//   ....[21]....
        /*00f4*/ 	.word	0x0000ea20


	//   ....[22]....
        /*00f8*/ 	.word	0x0000ea90


	//   ....[23]....
        /*00fc*/ 	.word	0x0000ef10


	//   ....[24]....
        /*0100*/ 	.word	0x0000ef80


	//   ....[25]....
        /*0104*/ 	.word	0x0000eff0


	//   ....[26]....
        /*0108*/ 	.word	0x0000f060


	//   ....[27]....
        /*010c*/ 	.word	0x0000f0d0


	//----- nvinfo : EIATTR_EXIT_INSTR_OFFSETS
	.align		4
.L_3480:
        /*0110*/ 	.byte	0x04, 0x1c
        /*0112*/ 	.short	(.L_3482 - .L_3481)


	//   ....[0]....
.L_3481:
        /*0114*/ 	.word	0x00000610


	//   ....[1]....
        /*0118*/ 	.word	0x0000e870


	//----- nvinfo : EIATTR_MAX_THREADS
	.align		4
.L_3482:
        /*011c*/ 	.byte	0x04, 0x05
        /*011e*/ 	.short	(.L_3484 - .L_3483)
.L_3483:
        /*0120*/ 	.word	0x00000080
        /*0124*/ 	.word	0x00000001
        /*0128*/ 	.word	0x00000001


	//----- nvinfo : EIATTR_CRS_STACK_SIZE
	.align		4
.L_3484:
        /*012c*/ 	.byte	0x04, 0x1e
        /*012e*/ 	.short	(.L_3486 - .L_3485)
.L_3485:
        /*0130*/ 	.word	0x00000000


	//----- nvinfo : EIATTR_CBANK_PARAM_SIZE
	.align		4
.L_3486:
        /*0134*/ 	.byte	0x03, 0x19
        /*0136*/ 	.short	0x00e8


	//----- nvinfo : EIATTR_PARAM_CBANK
	.align		4
        /*0138*/ 	.byte	0x04, 0x0a
        /*013a*/ 	.short	(.L_3488 - .L_3487)
	.align		4
.L_3487:
        /*013c*/ 	.word	index@(.nv.constant0._ZN10layer_norm13ln_fwd_kernelINS_13Kernel_traitsI6__halfffffjLj4096ELj1ELj1ELj4ELj16ENS_18Kernel_traits_baseILj4096ES2_ffffjLj128EEEEELb1ELb0ELb1ELb1EEEvNS_9FwdParamsE)
        /*0140*/ 	.short	0x0210
        /*0142*/ 	.short	0x00e8


	//----- nvinfo : EIATTR_SW_WAR
	.align		4
.L_3488:
        /*0144*/ 	.byte	0x04, 0x36
        /*0146*/ 	.short	(.L_3490 - .L_3489)
.L_3489:
        /*0148*/ 	.word	0x00000008
.L_3490:


//--------------------- .nv.info._ZN10layer_norm13ln_fwd_kernelINS_13Kernel_traitsI6__halfffffjLj4096ELj1ELj1ELj4ELj16ENS_18Kernel_traits_baseILj4096ES2_ffffjLj128EEEEELb1ELb1ELb0ELb0EEEvNS_9FwdParamsE --------------------------
	.section	.nv.info._ZN10layer_norm13ln_fwd_kernelINS_13Kernel_traitsI6__halfffffjLj4096ELj1ELj1ELj4ELj16ENS_18Kernel_traits_baseILj4096ES2_ffffjLj128EEEEELb1ELb1ELb0ELb0EEEvNS_9FwdParamsE,"",@"SHT_CUDA_INFO"
	.sectionflags	@""
	.align	4


	//----- nvinfo : EIATTR_CUDA_API_VERSION
	.align		4
        /*0000*/ 	.byte	0x04, 0x37
        /*0002*/ 	.short	(.L_3492 - .L_3491)
.L_3491:
        /*0004*/ 	.word	0x00000082


	//----- nvinfo : EIATTR_KPARAM_INFO
	.align		4
.L_3492:
        /*0008*/ 	.byte	0x04, 0x17
        /*000a*/ 	.short	(.L_3494 - .L_3493)
.L_3493:
        /*000c*/ 	.word	0x00000000
        /*0010*/ 	.short	0x0000
        /*0012*/ 	.short	0x0000
        /*0014*/ 	.byte	0x00, 0xf0, 0xa1, 0x03


	//----- nvinfo : EIATTR_SPARSE_MMA_MASK
	.align		4
.L_3494:
        /*0018*/ 	.byte	0x03, 0x50
        /*001a*/ 	.short	0x0000


	//----- nvinfo : EIATTR_MAXREG_COUNT
	.align		4
        /*001c*/ 	.byte	0x03, 0x1b
        /*001e*/ 	.short	0x00ff


	//----- nvinfo : EIATTR_NUM_BARRIERS
	.align		4
        /*0020*/ 	.byte	0x02, 0x4c
        /*0022*/ 	.byte	0x01
	.zero		1


	//----- nvinfo : EIATTR_MERCURY_ISA_VERSION
	.align		4
        /*0024*/ 	.byte	0x03, 0x5f
        /*0026*/ 	.short	0x0101


	//----- nvinfo : EIATTR_COOP_GROUP_MASK_REGIDS
	.align		4
        /*0028*/ 	.byte	0x04, 0x29
        /*002a*/ 	.short	(.L_3496 - .L_3495)


	//   ....[0]....
.L_3495:
        /*002c*/ 	.word	0xffffffff


	//   ....[1]....
        /*0030*/ 	.word	0xffffffff


	//   ....[2]....
        /*0034*/ 	.word	0xffffffff


	//   ....[3]....
        /*0038*/ 	.word	0xffffffff


	//   ....[4]....
        /*003c*/ 	.word	0xffffffff


	//   ....[5]....
        /*0040*/ 	.word	0xffffffff


	//   ....[6]....
        /*0044*/ 	.word	0xffffffff


	//   ....[7]....
        /*0048*/ 	.word	0xffffffff


	//   ....[8]....
        /*004c*/ 	.word	0xffffffff


	//   ....[9]....
        /*0050*/ 	.word	0xffffffff


	//   ....[10]....
        /*0054*/ 	.word	0xffffffff


	//   ....[11]....
        /*0058*/ 	.word	0xffffffff


	//   ....[12]....
        /*005c*/ 	.word	0xffffffff


	//   ....[13]....
        /*0060*/ 	.word	0xffffffff


	//   ....[14]....
        /*0064*/ 	.word	0xffffffff


	//   ....[15]....
        /*0068*/ 	.word	0xffffffff


	//   ....[16]....
        /*006c*/ 	.word	0xffffffff


	//   ....[17]....
        /*0070*/ 	.word	0xffffffff


	//   ....[18]....
        /*0074*/ 	.word	0x050000a6


	//   ....[19]....
        /*0078*/ 	.word	0x050000a6


	//   ....[20]....
        /*007c*/ 	.word	0x050000a6


	//   ....[21]....
        /*0080*/ 	.word	0x050000a6


	//   ....[22]....
        /*0084*/ 	.word	0x050000a6


	//   ....[23]....
        /*0088*/ 	.word	0x050000a6


	//   ....[24]....
        /*008c*/ 	.word	0x050000a6


	//   ....[25]....
        /*0090*/ 	.word	0x050000a6


	//   ....[26]....
        /*0094*/ 	.word	0x050000a6


	//   ....[27]....
        /*0098*/ 	.word	0x050000a6


	//----- nvinfo : EIATTR_COOP_GROUP_INSTR_OFFSETS
	.align		4
.L_3496:
        /*009c*/ 	.byte	0x04, 0x28
        /*009e*/ 	.short	(.L_3498 - .L_3497)


	//   ....[0]....
.L_3497:
        /*00a0*/ 	.word	0x0000d820


	//   ....[1]....
        /*00a4*/ 	.word	0x0000d870


	//   ....[2]....
        /*00a8*/ 	.word	0x0000d890


	//   ....[3]....
        /*00ac*/ 	.word	0x0000d8b0


	//   ....[4]....
        /*00b0*/ 	.word	0x0000d8d0


	//   ....[5]....
        /*00b4*/ 	.word	0x0000dd20


	//   ....[6]....
        /*00b8*/ 	.word	0x0000dd40


	//   ....[7]....
        /*00bc*/ 	.word	0x0000dd60


	//   ....[8]....
        /*00c0*/ 	.word	0x0000dd80


	//   ....[9]....
        /*00c4*/ 	.word	0x0000dda0


	//   ....[10]....
        /*00c8*/ 	.word	0x0000df30


	//   ....[11]....
        /*00cc*/ 	.word	0x0000df80


	//   ....[12]....
        /*00d0*/ 	.word	0x0000dfa0


	//   ....[13]....
        /*00d4*/ 	.word	0x0000e020


	//   ....[14]....
        /*00d8*/ 	.word	0x0000e050


	//   ....[15]....
        /*00dc*/ 	.word	0x0000e0f0


	//   ....[16]....
        /*00e0*/ 	.word	0x0000e110


	//   ....[17]....
        /*00e4*/ 	.word	0x0000e170


	//   ....[18]....
        /*00e8*/ 	.word	0x0000ecf0


	//   ....[19]....
        /*00ec*/ 	.word	0x0000ed60


	//   ....[20]....
        /*00f0*/ 	.word	0x0000edd0


	//   ....[21]....
        /*00f4*/ 	.word	0x0000ee40


	//   ....[22]....
        /*00f8*/ 	.word	0x0000eeb0


	//   ....[23]....
        /*00fc*/ 	.word	0x0000f350


	//   ....[24]....
        /*0100*/ 	.word	0x0000f3c0


	//   ....[25]....
        /*0104*/ 	.word	0x0000f430


	//   ....[26]....
        /*0108*/ 	.word	0x0000f4a0


	//   ....[27]....
        /*010c*/ 	.word	0x0000f510


	//----- nvinfo : EIATTR_EXIT_INSTR_OFFSETS
	.align		4
.L_3498:
        /*0110*/ 	.byte	0x04, 0x1c
        /*0112*/ 	.short	(.L_3500 - .L_3499)


	//   ....[0]....
.L_3499:
        /*0114*/ 	.word	0x00000f50


	//   ....[1]....
        /*0118*/ 	.word	0x0000ec70


	//----- nvinfo : EIATTR_MAX_THREADS
	.align		4
.L_3500:
        /*011c*/ 	.byte	0x04, 0x05
        /*011e*/ 	.short	(.L_3502 - .L_3501)
.L_3501:
        /*0120*/ 	.word	0x00000080
        /*0124*/ 	.word	0x00000001
        /*0128*/ 	.word	0x00000001


	//----- nvinfo : EIATTR_CRS_STACK_SIZE
	.align		4
.L_3502:
        /*012c*/ 	.byte	0x04, 0x1e
        /*012e*/ 	.short	(.L_3504 - .L_3503)
.L_3503:
        /*0130*/ 	.word	0x00000000


	//----- nvinfo : EIATTR_CBANK_PARAM_SIZE
	.align		4
.L_3504:
        /*0134*/ 	.byte	0x03, 0x19
        /*0136*/ 	.short	0x00e8


	//----- nvinfo : EIATTR_PARAM_CBANK
	.align		4
        /*0138*/ 	.byte	0x04, 0x0a
        /*013a*/ 	.short	(.L_3506 - .L_3505)
	.align		4
.L_3505:
        /*013c*/ 	.word	index@(.nv.constant0._ZN10layer_norm13ln_fwd_kernelINS_13Kernel_traitsI6__halfffffjLj4096ELj1ELj1ELj4ELj16ENS_18Kernel_traits_baseILj4096ES2_ffffjLj128EEEEELb1ELb1ELb0ELb0EEEvNS_9FwdParamsE)
        /*0140*/ 	.short	0x0210
        /*0142*/ 	.short	0x00e8


	//----- nvinfo : EIATTR_SW_WAR
	.align		4
.L_3506:
        /*0144*/ 	.byte	0x04, 0x36
        /*0146*/ 	.short	(.L_3508 - .L_3507)
.L_3507:
        /*0148*/ 	.word	0x00000008
.L_3508:


//--------------------- .nv.info._ZN10layer_norm13ln_fwd_kernelINS_13Kernel_traitsI6__halfffffjLj4096ELj1ELj1ELj4ELj16ENS_18Kernel_traits_baseILj4096ES2_ffffjLj128EEEEELb1ELb1ELb0ELb1EEEvNS_9FwdParamsE --------------------------
	.section	.nv.info._ZN10layer_norm13ln_fwd_kernelINS_13Kernel_traitsI6__halfffffjLj4096ELj1ELj1ELj4ELj16ENS_18Kernel_traits_baseILj4096ES2_ffffjLj128EEEEELb1ELb1ELb0ELb1EEEvNS_9FwdParamsE,"",@"SHT_CUDA_INFO"
	.sectionflags	@""
	.align	4


	//----- nvinfo : EIATTR_CUDA_API_VERSION
	.align		4
        /*0000*/ 	.byte	0x04, 0x37
        /*0002*/ 	.short	(.L_3510 - .L_3509)
.L_3509:
        /*0004*/ 	.word	0x00000082


	//----- nvinfo : EIATTR_KPARAM_INFO
	.align		4
.L_3510:
        /*0008*/ 	.byte	0x04, 0x17
        /*000a*/ 	.short	(.L_3512 - .L_3511)
.L_3511:
        /*000c*/ 	.word	0x00000000
        /*0010*/ 	.short	0x0000
        /*0012*/ 	.short	0x0000
        /*0014*/ 	.byte	0x00, 0xf0, 0xa1, 0x03


	//----- nvinfo : EIATTR_SPARSE_MMA_MASK
	.align		4
.L_3512:
        /*0018*/ 	.byte	0x03, 0x50
        /*001a*/ 	.short	0x0000


	//----- nvinfo : EIATTR_MAXREG_COUNT
	.align		4
        /*001c*/ 	.byte	0x03, 0x1b
        /*001e*/ 	.short	0x00ff


	//----- nvinfo : EIATTR_NUM_BARRIERS
	.align		4
        /*0020*/ 	.byte	0x02, 0x4c
        /*0022*/ 	.byte	0x01
	.zero		1


	//----- nvinfo : EIATTR_MERCURY_ISA_VERSION
	.align		4
        /*0024*/ 	.byte	0x03, 0x5f
        /*0026*/ 	.short	0x0101


	//----- nvinfo : EIATTR_COOP_GROUP_MASK_REGIDS
	.align		4
        /*0028*/ 	.byte	0x04, 0x29
        /*002a*/ 	.short	(.L_3514 - .L_3513)


	//   ....[0]....
.L_3513:
        /*002c*/ 	.word	0xffffffff


	//   ....[1]....
        /*0030*/ 	.word	0xffffffff


	//   ....[2]....
        /*0034*/ 	.word	0xffffffff


	//   ....[3]....
        /*0038*/ 	.word	0xffffffff


	//   ....[4]....
        /*003c*/ 	.word	0xffffffff


	//   ....[5]....
        /*0040*/ 	.word	0xffffffff


	//   ....[6]....
        /*0044*/ 	.word	0xffffffff


	//   ....[7]....
        /*0048*/ 	.word	0xffffffff


	//   ....[8]....
        /*004c*/ 	.word	0xffffffff


	//   ....[9]....
        /*0050*/ 	.word	0xffffffff


	//   ....[10]....
        /*0054*/ 	.word	0xffffffff


	//   ....[11]....
        /*0058*/ 	.word	0xffffffff


	//   ....[12]....
        /*005c*/ 	.word	0xffffffff


	//   ....[13]....
        /*0060*/ 	.word	0xffffffff


	//   ....[14]....
        /*0064*/ 	.word	0xffffffff


	//   ....[15]....
        /*0068*/ 	.word	0xffffffff


	//   ....[16]....
        /*006c*/ 	.word	0xffffffff


	//   ....[17]....
        /*0070*/ 	.word	0xffffffff


	//   ....[18]....
        /*0074*/ 	.word	0x05000096


	//   ....[19]....
        /*0078*/ 	.word	0x05000096


	//   ....[20]....
        /*007c*/ 	.word	0x05000096


	//   ....[21]....
        /*0080*/ 	.word	0x05000096


	//   ....[22]....
        /*0084*/ 	.word	0x05000096


	//   ....[23]....
        /*0088*/ 	.word	0x05000096


	//   ....[24]....
        /*008c*/ 	.word	0x05000096


	//   ....[25]....
        /*0090*/ 	.word	0x05000096


	//   ....[26]....
        /*0094*/ 	.word	0x05000096


	//   ....[27]....
        /*0098*/ 	.word	0x05000096


	//----- nvinfo : EIATTR_COOP_GROUP_INSTR_OFFSETS
	.align		4
.L_3514:
        /*009c*/ 	.byte	0x04, 0x28
        /*009e*/ 	.short	(.L_3516 - .L_3515)


	//   ....[0]....
.L_3515:
        /*00a0*/ 	.word	0x0000c4a0


	//   ....[1]....
        /*00a4*/ 	.word	0x0000c4c0


	//   ....[2]....
        /*00a8*/ 	.word	0x0000c4e0


	//   ....[3]....
        /*00ac*/ 	.word	0x0000c500


	//   ....[4]....
        /*00b0*/ 	.word	0x0000c520


	//   ....[5]....
        /*00b4*/ 	.word	0x0000c950


	//   ....[6]....
        /*00b8*/ 	.word	0x0000c970


	//   ....[7]....
        /*00bc*/ 	.word	0x0000c990


	//   ....[8]....
        /*00c0*/ 	.word	0x0000c9b0


	//   ....[9]....
        /*00c4*/ 	.word	0x0000c9d0


	//   ....[10]....
        /*00c8*/ 	.word	0x0000cb40


	//   ....[11]....
        /*00cc*/ 	.word	0x0000cb90


	//   ....[12]....
        /*00d0*/ 	.word	0x0000cba0


	//   ....[13]....
        /*00d4*/ 	.word	0x0000cc10


	//   ....[14]....
        /*00d8*/ 	.word	0x0000cc80


	//   ....[15]....
        /*00dc*/ 	.word	0x0000ccb0


	//   ....[16]....
        /*00e0*/ 	.word	0x0000cd80


	//   ....[17]....
        /*00e4*/ 	.word	0x0000cd90


	//   ....[18]....
        /*00e8*/ 	.word	0x0000d630


	//   ....[19]....
        /*00ec*/ 	.word	0x0000d6a0


	//   ....[20]....
        /*00f0*/ 	.word	0x0000d710


	//   ....[21]....
        /*00f4*/ 	.word	0x0000d780


	//   ....[22]....
        /*00f8*/ 	.word	0x0000d7f0


	//   ....[23]....
        /*00fc*/ 	.word	0x0000dc70


	//   ....[24]....
        /*0100*/ 	.word	0x0000dce0


	//   ....[25]....
        /*0104*/ 	.word	0x0000dd50


	//   ....[26]....
        /*0108*/ 	.word	0x0000ddc0


	//   ....[27]....
        /*010c*/ 	.word	0x0000de30


	//----- nvinfo : EIATTR_EXIT_INSTR_OFFSETS
	.align		4
.L_3516:
        /*0110*/ 	.byte	0x04, 0x1c
        /*0112*/ 	.short	(.L_3518 - .L_3517)


	//   ....[0]....
.L_3517:
        /*0114*/ 	.word	0x00000650


	//   ....[1]....
        /*0118*/ 	.word	0x0000d5d0


	//----- nvinfo : EIATTR_MAX_THREADS
	.align		4
.L_3518:
        /*011c*/ 	.byte	0x04, 0x05
        /*011e*/ 	.short	(.L_3520 - .L_3519)
.L_3519:
        /*0120*/ 	.word	0x00000080
        /*0124*/ 	.word	0x00000001
        /*0128*/ 	.word	0x00000001


	//----- nvinfo : EIATTR_CRS_STACK_SIZE
	.align		4
.L_3520:
        /*012c*/ 	.byte	0x04, 0x1e
        /*012e*/ 	.short	(.L_3522 - .L_3521)
.L_3521:
        /*0130*/ 	.word	0x00000000


	//----- nvinfo : EIATTR_CBANK_PARAM_SIZE
	.align		4
.L_3522:
        /*0134*/ 	.byte	0x03, 0x19
        /*0136*/ 	.short	0x00e8


	//----- nvinfo : EIATTR_PARAM_CBANK
	.align		4
        /*0138*/ 	.byte	0x04, 0x0a
        /*013a*/ 	.short	(.L_3524 - .L_3523)
	.align		4
.L_3523:
        /*013c*/ 	.word	index@(.nv.constant0._ZN10layer_norm13ln_fwd_kernelINS_13Kernel_traitsI6__halfffffjLj4096ELj1ELj1ELj4ELj16ENS_18Kernel_traits_baseILj4096ES2_ffffjLj128EEEEELb1ELb1ELb0ELb1EEEvNS_9FwdParamsE)
        /*0140*/ 	.short	0x0210
        /*0142*/ 	.short	0x00e8


	//----- nvinfo : EIATTR_SW_WAR
	.align		4
.L_3524:
        /*0144*/ 	.byte	0x04, 0x36
        /*0146*/ 	.short	(.L_3526 - .L_3525)
.L_3525:
        /*0148*/ 	.word	0x00000008
.L_3526:


//--------------------- .nv.info._ZN10layer_norm13ln_fwd_kernelINS_13Kernel_traitsI6__halfffffjLj4096ELj1ELj1ELj4ELj16ENS_18Kernel_traits_baseILj4096ES2_ffffjLj128EEEEELb1ELb1ELb1ELb0EEEvNS_9FwdParamsE --------------------------
	.section	.nv.info._ZN10layer_norm13ln_fwd_kernelINS_13Kernel_traitsI6__halfffffjLj4096ELj1ELj1ELj4ELj16ENS_18Kernel_traits_baseILj4096ES2_ffffjLj128EEEEELb1ELb1ELb1ELb0EEEvNS_9FwdParamsE,"",@"SHT_CUDA_INFO"
	.sectionflags	@""
	.align	4


	//----- nvinfo : EIATTR_CUDA_API_VERSION
	.align		4
        /*0000*/ 	.byte	0x04, 0x37
        /*0002*/ 	.short	(.L_3528 - .L_3527)
.L_3527:
        /*0004*/ 	.word	0x00000082


	//----- nvinfo : EIATTR_KPARAM_INFO
	.align		4
.L_3528:
        /*0008*/ 	.byte	0x04, 0x17
        /*000a*/ 	.short	(.L_3530 - .L_3529)
.L_3529:
        /*000c*/ 	.word	0x00000000
        /*0010*/ 	.short	0x0000
        /*0012*/ 	.short	0x0000
        /*0014*/ 	.byte	0x00, 0xf0, 0xa1, 0x03


	//----- nvinfo : EIATTR_SPARSE_MMA_MASK
	.align		4
.L_3530:
        /*0018*/ 	.byte	0x03, 0x50
        /*001a*/ 	.short	0x0000


	//----- nvinfo : EIATTR_MAXREG_COUNT
	.align		4
        /*001c*/ 	.byte	0x03, 0x1b
        /*001e*/ 	.short	0x00ff


	//----- nvinfo : EIATTR_NUM_BARRIERS
	.align		4
        /*0020*/ 	.byte	0x02, 0x4c
        /*0022*/ 	.byte	0x01
	.zero		1


	//----- nvinfo : EIATTR_MERCURY_ISA_VERSION
	.align		4
        /*0024*/ 	.byte	0x03, 0x5f
        /*0026*/ 	.short	0x0101


	//----- nvinfo : EIATTR_COOP_GROUP_MASK_REGIDS
	.align		4
        /*0028*/ 	.byte	0x04, 0x29
        /*002a*/ 	.short	(.L_3532 - .L_3531)


	//   ....[0]....
.L_3531:
        /*002c*/ 	.word	0xffffffff


	//   ....[1]....
        /*0030*/ 	.word	0xffffffff


	//   ....[2]....
        /*0034*/ 	.word	0xffffffff


	//   ....[3]....
        /*0038*/ 	.word	0xffffffff


	//   ....[4]....
        /*003c*/ 	.word	0xffffffff


	//   ....[5]....
        /*0040*/ 	.word	0xffffffff


	//   ....[6]....
        /*0044*/ 	.word	0xffffffff


	//   ....[7]....
        /*0048*/ 	.word	0xffffffff


	//   ....[8]....
        /*004c*/ 	.word	0xffffffff


	//   ....[9]....
        /*0050*/ 	.word	0xffffffff


	//   ....[10]....
        /*0054*/ 	.word	0xffffffff


	//   ....[11]....
        /*0058*/ 	.word	0xffffffff


	//   ....[12]....
        /*005c*/ 	.word	0xffffffff


	//   ....[13]....
        /*0060*/ 	.word	0xffffffff


	//   ....[14]....
        /*0064*/ 	.word	0xffffffff


	//   ....[15]....
        /*0068*/ 	.word	0xffffffff


	//   ....[16]....
        /*006c*/ 	.word	0xffffffff


	//   ....[17]....
        /*0070*/ 	.word	0xffffffff


	//   ....[18]....
        /*0074*/ 	.word	0x050000af


	//   ....[19]....
        /*0078*/ 	.word	0x050000af


	//   ....[20]....
        /*007c*/ 	.word	0x050000af


	//   ....[21]....
        /*0080*/ 	.word	0x050000af


	//   ....[22]....
        /*0084*/ 	.word	0x050000af


	//   ....[23]....
        /*0088*/ 	.word	0x050000af


	//   ....[24]....
        /*008c*/ 	.word	0x050000af


	//   ....[25]....
        /*0090*/ 	.word	0x050000af


	//   ....[26]....
        /*0094*/ 	.word	0x050000af


	//   ....[27]....
        /*0098*/ 	.word	0x050000af


	//----- nvinfo : EIATTR_COOP_GROUP_INSTR_OFFSETS
	.align		4
.L_3532:
        /*009c*/ 	.byte	0x04, 0x28
        /*009e*/ 	.short	(.L_3534 - .L_3533)


	//   ....[0]....
.L_3533:
        /*00a0*/ 	.word	0x0000eb30


	//   ....[1]....
        /*00a4*/ 	.word	0x0000eb80


	//   ....[2]....
        /*00a8*/ 	.word	0x0000eba0


	//   ....[3]....
        /*00ac*/ 	.word	0x0000ebc0


	//   ....[4]....
        /*00b0*/ 	.word	0x0000ebe0


	//   ....[5]....
        /*00b4*/ 	.word	0x0000f030


	//   ....[6]....
        /*00b8*/ 	.word	0x0000f050


	//   ....[7]....
        /*00bc*/ 	.word	0x0000f070


	//   ....[8]....
        /*00c0*/ 	.word	0x0000f090


	//   ....[9]....
        /*00c4*/ 	.word	0x0000f0b0


	//   ....[10]....
        /*00c8*/ 	.word	0x0000f250


	//   ....[11]....
        /*00cc*/ 	.word	0x0000f260


	//   ....[12]....
        /*00d0*/ 	.word	0x0000f2f0


	//   ....[13]....
        /*00d4*/ 	.word	0x0000f350


	//   ....[14]....
        /*00d8*/ 	.word	0x0000f380


	//   ....[15]....
        /*00dc*/ 	.word	0x0000f410


	//   ....[16]....
        /*00e0*/ 	.word	0x0000f430


	//   ....[17]....
        /*00e4*/ 	.word	0x0000f470


	//   ....[18]....
        /*00e8*/ 	.word	0x000100a0


	//   ....[19]....
        /*00ec*/ 	.word	0x00010110


	//   ....[20]....
        /*00f0*/ 	.word	0x00010180


	//   ....[21]....
        /*00f4*/ 	.word	0x000101f0


	//   ....[22]....
        /*00f8*/ 	.word	0x00010260


	//   ....[23]....
        /*00fc*/ 	.word	0x00010710


	//   ....[24]....
        /*0100*/ 	.word	0x00010780


	//   ....[25]....
        /*0104*/ 	.word	0x000107f0


	//   ....[26]....
        /*0108*/ 	.word	0x00010860


	//   ....[27]....
        /*010c*/ 	.word	0x000108d0


	//----- nvinfo : EIATTR_EXIT_INSTR_OFFSETS
	.align		4
.L_3534:
        /*0110*/ 	.byte	0x04, 0x1c
        /*0112*/ 	.short	(.L_3536 - .L_3535)


	//   ....[0]....
.L_3535:
        /*0114*/ 	.word	0x00000f60


	//   ....[1]....
        /*0118*/ 	.word	0x00010020


	//----- nvinfo : EIATTR_MAX_THREADS
	.align		4
.L_3536:
        /*011c*/ 	.byte	0x04, 0x05
        /*011e*/ 	.short	(.L_3538 - .L_3537)
.L_3537:
        /*0120*/ 	.word	0x00000080
        /*0124*/ 	.word	0x00000001
        /*0128*/ 	.word	0x00000001


	//----- nvinfo : EIATTR_CRS_STACK_SIZE
	.align		4
.L_3538:
        /*012c*/ 	.byte	0x04, 0x1e
        /*012e*/ 	.short	(.L_3540 - .L_3539)
.L_3539:
        /*0130*/ 	.word	0x00000000


	//----- nvinfo : EIATTR_CBANK_PARAM_SIZE
	.align		4
.L_3540:
        /*0134*/ 	.byte	0x03, 0x19
        /*0136*/ 	.short	0x00e8


	//----- nvinfo : EIATTR_PARAM_CBANK
	.align		4
        /*0138*/ 	.byte	0x04, 0x0a
        /*013a*/ 	.short	(.L_3542 - .L_3541)
	.align		4
.L_3541:
        /*013c*/ 	.word	index@(.nv.constant0._ZN10layer_norm13ln_fwd_kernelINS_13Kernel_traitsI6__halfffffjLj4096ELj1ELj1ELj4ELj16ENS_18Kernel_traits_baseILj4096ES2_ffffjLj128EEEEELb1ELb1ELb1ELb0EEEvNS_9FwdParamsE)
        /*0140*/ 	.short	0x0210
        /*0142*/ 	.short	0x00e8


	//----- nvinfo : EIATTR_SW_WAR
	.align		4
.L_3542:
        /*0144*/ 	.byte	0x04, 0x36
        /*0146*/ 	.short	(.L_3544 - .L_3543)
.L_3543:
        /*0148*/ 	.word	0x00000008
.L_3544:


//--------------------- .nv.info._ZN10layer_norm13ln_fwd_kernelINS_13Kernel_traitsI6__halfffffjLj4096ELj1ELj1ELj4ELj16ENS_18Kernel_traits_baseILj4096ES2_ffffjLj128EEEEELb1ELb1ELb1ELb1EEEvNS_9FwdParamsE --------------------------
	.section	.nv.info._ZN10layer_norm13ln_fwd_kernelINS_13Kernel_traitsI6__halfffffjLj4096ELj1ELj1ELj4ELj16ENS_18Kernel_traits_baseILj4096ES2_ffffjLj128EEEEELb1ELb1ELb1ELb1EEEvNS_9FwdParamsE,"",@"SHT_CUDA_INFO"
	.sectionflags	@""
	.align	4


	//----- nvinfo : EIATTR_CUDA_API_VERSION
	.align		4
        /*0000*/ 	.byte	0x04, 0x37
        /*0002*/ 	.short	(.L_3546 - .L_3545)
.L_3545:
        /*0004*/ 	.word	0x00000082


	//----- nvinfo : EIATTR_KPARAM_INFO
	.align		4
.L_3546:
        /*0008*/ 	.byte	0x04, 0x17
        /*000a*/ 	.short	(.L_3548 - .L_3547)
.L_3547:
        /*000c*/ 	.word	0x00000000
        /*0010*/ 	.short	0x0000
        /*0012*/ 	.short	0x0000
        /*0014*/ 	.byte	0x00, 0xf0, 0xa1, 0x03


	//----- nvinfo : EIATTR_SPARSE_MMA_MASK
	.align		4
.L_3548:
        /*0018*/ 	.byte	0x03, 0x50
        /*001a*/ 	.short	0x0000


	//----- nvinfo : EIATTR_MAXREG_COUNT
	.align		4
        /*001c*/ 	.byte	0x03, 0x1b
        /*001e*/ 	.short	0x00ff


	//----- nvinfo : EIATTR_NUM_BARRIERS
	.align		4
        /*0020*/ 	.byte	0x02, 0x4c
        /*0022*/ 	.byte	0x01
	.zero		1


	//----- nvinfo : EIATTR_MERCURY_ISA_VERSION
	.align		4
        /*0024*/ 	.byte	0x03, 0x5f
        /*0026*/ 	.short	0x0101


	//----- nvinfo : EIATTR_COOP_GROUP_MASK_REGIDS
	.align		4
        /*0028*/ 	.byte	0x04, 0x29
        /*002a*/ 	.short	(.L_3550 - .L_3549)


	//   ....[0]....
.L_3549:
        /*002c*/ 	.word	0xffffffff


	//   ....[1]....
        /*0030*/ 	.word	0xffffffff


	//   ....[2]....
        /*0034*/ 	.word	0xffffffff


	//   ....[3]....
        /*0038*/ 	.word	0xffffffff


	//   ....[4]....
        /*003c*/ 	.word	0xffffffff


	//   ....[5]....
        /*0040*/ 	.word	0xffffffff


	//   ....[6]....
        /*0044*/ 	.word	0xffffffff


	//   ....[7]....
        /*0048*/ 	.word	0xffffffff


	//   ....[8]....
        /*004c*/ 	.word	0xffffffff


	//   ....[9]....
        /*0050*/ 	.word	0xffffffff


	//   ....[10]....
        /*0054*/ 	.word	0xffffffff


	//   ....[11]....
        /*0058*/ 	.word	0xffffffff


	//   ....[12]....
        /*005c*/ 	.word	0xffffffff


	//   ....[13]....
        /*0060*/ 	.word	0xffffffff


	//   ....[14]....
        /*0064*/ 	.word	0xffffffff


	//   ....[15]....
        /*0068*/ 	.word	0xffffffff


	//   ....[16]....
        /*006c*/ 	.word	0xffffffff


	//   ....[17]....
        /*0070*/ 	.word	0xffffffff


	//   ....[18]....
        /*0074*/ 	.word	0x0500009f


	//   ....[19]....
        /*0078*/ 	.word	0x0500009f


	//   ....[20]....
        /*007c*/ 	.word	0x0500009f


	//   ....[21]....
        /*0080*/ 	.word	0x0500009f


	//   ....[22]....
        /*0084*/ 	.word	0x0500009f


	//   ....[23]....
        /*0088*/ 	.word	0x0500009f


	//   ....[24]....
        /*008c*/ 	.word	0x0500009f


	//   ....[25]....
        /*0090*/ 	.word	0x0500009f


	//   ....[26]....
        /*0094*/ 	.word	0x0500009f


	//   ....[27]....
        /*0098*/ 	.word	0x0500009f


	//----- nvinfo : EIATTR_COOP_GROUP_INSTR_OFFSETS
	.align		4
.L_3550:
        /*009c*/ 	.byte	0x04, 0x28
        /*009e*/ 	.short	(.L_3552 - .L_3551)


	//   ....[0]....
.L_3551:
        /*00a0*/ 	.word	0x0000dbf0


	//   ....[1]....
        /*00a4*/ 	.word	0x0000dc10


	//   ....[2]....
        /*00a8*/ 	.word	0x0000dc30


	//   ....[3]....
        /*00ac*/ 	.word	0x0000dc50


	//   ....[4]....
        /*00b0*/ 	.word	0x0000dc70


	//   ....[5]....
        /*00b4*/ 	.word	0x0000e0a0


	//   ....[6]....
        /*00b8*/ 	.word	0x0000e0c0


	//   ....[7]....
        /*00bc*/ 	.word	0x0000e0e0


	//   ....[8]....
        /*00c0*/ 	.word	0x0000e100


	//   ....[9]....
        /*00c4*/ 	.word	0x0000e120


	//   ....[10]....
        /*00c8*/ 	.word	0x0000e270


	//   ....[11]....
        /*00cc*/ 	.word	0x0000e2d0


	//   ....[12]....
        /*00d0*/ 	.word	0x0000e340


	//   ....[13]....
        /*00d4*/ 	.word	0x0000e360


	//   ....[14]....
        /*00d8*/ 	.word	0x0000e3c0


	//   ....[15]....
        /*00dc*/ 	.word	0x0000e460


	//   ....[16]....
        /*00e0*/ 	.word	0x0000e4b0


	//   ....[17]....
        /*00e4*/ 	.word	0x0000e4d0


	//   ....[18]....
        /*00e8*/ 	.word	0x0000ee50


	//   ....[19]....
        /*00ec*/ 	.word	0x0000eeb0


	//   ....[20]....
        /*00f0*/ 	.word	0x0000ef10


	//   ....[21]....
        /*00f4*/ 	.word	0x0000ef70


	//   ....[22]....
        /*00f8*/ 	.word	0x0000efd0


	//   ....[23]....
        /*00fc*/ 	.word	0x0000f440


	//   ....[24]....
        /*0100*/ 	.word	0x0000f4a0


	//   ....[25]....
        /*0104*/ 	.word	0x0000f500


	//   ....[26]....
        /*0108*/ 	.word	0x0000f560


	//   ....[27]....
        /*010c*/ 	.word	0x0000f5b0


	//----- nvinfo : EIATTR_EXIT_INSTR_OFFSETS
	.align		4
.L_3552:
        /*0110*/ 	.byte	0x04, 0x1c
        /*0112*/ 	.short	(.L_3554 - .L_3553)


	//   ....[0]....
.L_3553:
        /*0114*/ 	.word	0x00000650


	//   ....[1]....
        /*0118*/ 	.word	0x0000ee00


	//----- nvinfo : EIATTR_MAX_THREADS
	.align		4
.L_3554:
        /*011c*/ 	.byte	0x04, 0x05
        /*011e*/ 	.short	(.L_3556 - .L_3555)
.L_3555:
        /*0120*/ 	.word	0x00000080
        /*0124*/ 	.word	0x00000001
        /*0128*/ 	.word	0x00000001


	//----- nvinfo : EIATTR_CRS_STACK_SIZE
	.align		4
.L_3556:
        /*012c*/ 	.byte	0x04, 0x1e
        /*012e*/ 	.short	(.L_3558 - .L_3557)
.L_3557:
        /*0130*/ 	.word	0x00000000


	//----- nvinfo : EIATTR_CBANK_PARAM_SIZE
	.align		4
.L_3558:
        /*0134*/ 	.byte	0x03, 0x19
        /*0136*/ 	.short	0x00e8


	//----- nvinfo : EIATTR_PARAM_CBANK
	.align		4
        /*0138*/ 	.byte	0x04, 0x0a
        /*013a*/ 	.short	(.L_3560 - .L_3559)
	.align		4
.L_3559:
        /*013c*/ 	.word	index@(.nv.constant0._ZN10layer_norm13ln_fwd_kernelINS_13Kernel_traitsI6__halfffffjLj4096ELj1ELj1ELj4ELj16ENS_18Kernel_traits_baseILj4096ES2_ffffjLj128EEEEELb1ELb1ELb1ELb1EEEvNS_9FwdParamsE)
        /*0140*/ 	.short	0x0210
        /*0142*/ 	.short	0x00e8


	//----- nvinfo : EIATTR_SW_WAR
	.align		4
.L_3560:
        /*0144*/ 	.byte	0x04, 0x36
        /*0146*/ 	.short	(.L_3562 - .L_3561)
.L_3561:
        /*0148*/ 	.word	0x00000008
.L_3562:


//--------------------- .nv.info._ZN10layer_norm13ln_fwd_kernelINS_13Kernel_traitsIfffffjLj4096ELj1ELj1ELj4ELj16ENS_18Kernel_traits_baseILj4096EfffffjLj128EEEEELb0ELb0ELb0ELb0EEEvNS_9FwdParamsE --------------------------
	.section	.nv.info._ZN10layer_norm13ln_fwd_kernelINS_13Kernel_traitsIfffffjLj4096ELj1ELj1ELj4ELj16ENS_18Kernel_traits_baseILj4096EfffffjLj128EEEEELb0ELb0ELb0ELb0EEEvNS_9FwdParamsE,"",@"SHT_CUDA_INFO"
	.sectionflags	@""
	.align	4


	//----- nvinfo : EIATTR_CUDA_API_VERSION
	.align		4
        /*0000*/ 	.byte	0x04, 0x37
        /*0002*/ 	.short	(.L_3564 - .L_3563)
.L_3563:
        /*0004*/ 	.word	0x00000082


	//----- nvinfo : EIATTR_KPARAM_INFO
	.align		4
.L_3564:
        /*0008*/ 	.byte	0x04, 0x17
        /*000a*/ 	.short	(.L_3566 - .L_3565)
.L_3565:
        /*000c*/ 	.word	0x00000000
        /*0010*/ 	.short	0x0000
        /*0012*/ 	.short	0x0000
        /*0014*/ 	.byte	0x00, 0xf0, 0xa1, 0x03


	//----- nvinfo : EIATTR_SPARSE_MMA_MASK
	.align		4
.L_3566:
        /*0018*/ 	.byte	0x03, 0x50
        /*001a*/ 	.short	0x0000


	//----- nvinfo : EIATTR_MAXREG_COUNT
	.align		4
        /*001c*/ 	.byte	0x03, 0x1b
        /*001e*/ 	.short	0x00ff


	//----- nvinfo : EIATTR_NUM_BARRIERS
	.align		4
        /*0020*/ 	.byte	0x02, 0x4c
        /*0022*/ 	.byte	0x01
	.zero		1


	//----- nvinfo : EIATTR_MERCURY_ISA_VERSION
	.align		4
        /*0024*/ 	.byte	0x03, 0x5f
        /*0026*/ 	.short	0x0101


	//----- nvinfo : EIATTR_COOP_GROUP_MASK_REGIDS
	.align		4
        /*0028*/ 	.byte	0x04, 0x29
        /*002a*/ 	.short	(.L_3568 - .L_3567)


	//   ....[0]....
.L_3567:
        /*002c*/ 	.word	0xffffffff


	//   ....[1]....
        /*0030*/ 	.word	0xffffffff


	//   ....[2]....
        /*0034*/ 	.word	0xffffffff


	//   ....[3]....
        /*0038*/ 	.word	0xffffffff


	//   ....[4]....
        /*003c*/ 	.word	0xffffffff


	//   ....[5]....
        /*0040*/ 	.word	0xffffffff


	//   ....[6]....
        /*0044*/ 	.word	0xffffffff


	//   ....[7]....
        /*0048*/ 	.word	0xffffffff


	//   ....[8]....
        /*004c*/ 	.word	0xffffffff


	//   ....[9]....
        /*0050*/ 	.word	0xffffffff


	//   ....[10]....
        /*0054*/ 	.word	0xffffffff


	//   ....[11]....
        /*0058*/ 	.word	0xffffffff


	//   ....[12]....
        /*005c*/ 	.word	0xffffffff


	//   ....[13]....
        /*0060*/ 	.word	0xffffffff


	//   ....[14]....
        /*0064*/ 	.word	0xffffffff


	//   ....[15]....
        /*0068*/ 	.word	0xffffffff


	//   ....[16]....
        /*006c*/ 	.word	0xffffffff


	//   ....[17]....
        /*0070*/ 	.word	0xffffffff


	//   ....[18]....
        /*0074*/ 	.word	0x05000077


	//   ....[19]....
        /*0078*/ 	.word	0x05000077


	//   ....[20]....
        /*007c*/ 	.word	0x05000077


	//   ....[21]....
        /*0080*/ 	.word	0x05000077


	//   ....[22]....
        /*0084*/ 	.word	0x05000077


	//   ....[23]....
        /*0088*/ 	.word	0x05000077


	//   ....[24]....
        /*008c*/ 	.word	0x05000077


	//   ....[25]....
        /*0090*/ 	.word	0x05000077


	//   ....[26]....
        /*0094*/ 	.word	0x05000077


	//   ....[27]....
        /*0098*/ 	.word	0x05000077


	//----- nvinfo : EIATTR_COOP_GROUP_INSTR_OFFSETS
	.align		4
.L_3568:
        /*009c*/ 	.byte	0x04, 0x28
        /*009e*/ 	.short	(.L_3570 - .L_3569)


	//   ....[0]....
.L_3569:
        /*00a0*/ 	.word	0x00002470


	//   ....[1]....
        /*00a4*/ 	.word	0x000024a0


	//   ....[2]....
        /*00a8*/ 	.word	0x000024c0


	//   ....[3]....
        /*00ac*/ 	.word	0x000024e0


	//   ....[4]....
        /*00b0*/ 	.word	0x00002500


	//   ....[5]....
        /*00b4*/ 	.word	0x00002970


	//   ....[6]....
        /*00b8*/ 	.word	0x00002990


	//   ....[7]....
        /*00bc*/ 	.word	0x000029b0


	//   ....[8]....
        /*00c0*/ 	.word	0x000029d0


	//   ....[9]....
        /*00c4*/ 	.word	0x000029f0


	//   ....[10]....
        /*00c8*/ 	.word	0x00002b30


	//   ....[11]....
        /*00cc*/ 	.word	0x00002bd0


	//   ....[12]....
        /*00d0*/ 	.word	0x00002bf0


	//   ....[13]....
        /*00d4*/ 	.word	0x00002ca0


	//   ....[14]....
        /*00d8*/ 	.word	0x00002cc0


	//   ....[15]....
        /*00dc*/ 	.word	0x00002d00


	//   ....[16]....
        /*00e0*/ 	.word	0x00002d60


	//   ....[17]....
        /*00e4*/ 	.word	0x00002db0


	//   ....[18]....
        /*00e8*/ 	.word	0x00003920


	//   ....[19]....
        /*00ec*/ 	.word	0x00003990


	//   ....[20]....
        /*00f0*/ 	.word	0x00003a00


	//   ....[21]....
        /*00f4*/ 	.word	0x00003a70


	//   ....[22]....
        /*00f8*/ 	.word	0x00003ae0


	//   ....[23]....
        /*00fc*/ 	.word	0x00003fb0


	//   ....[24]....
        /*0100*/ 	.word	0x00004020


	//   ....[25]....
        /*0104*/ 	.word	0x00004090


	//   ....[26]....
        /*0108*/ 	.word	0x00004100


	//   ....[27]....
        /*010c*/ 	.word	0x00004170


	//----- nvinfo : EIATTR_EXIT_INSTR_OFFSETS
	.align		4
.L_3570:
        /*0110*/ 	.byte	0x04, 0x1c
        /*0112*/ 	.short	(.L_3572 - .L_3571)


	//   ....[0]....
.L_3571:
        /*0114*/ 	.word	0x00000970


	//   ....[1]....
        /*0118*/ 	.word	0x000038c0


	//----- nvinfo : EIATTR_MAX_THREADS
	.align		4
.L_3572:
        /*011c*/ 	.byte	0x04, 0x05
        /*011e*/ 	.short	(.L_3574 - .L_3573)
.L_3573:
        /*0120*/ 	.word	0x00000080
        /*0124*/ 	.word	0x00000001
        /*0128*/ 	.word	0x00000001


	//----- nvinfo : EIATTR_CRS_STACK_SIZE
	.align		4
.L_3574:
        /*012c*/ 	.byte	0x04, 0x1e
        /*012e*/ 	.short	(.L_3576 - .L_3575)
.L_3575:
        /*0130*/ 	.word	0x00000000


	//----- nvinfo : EIATTR_CBANK_PARAM_SIZE
	.align		4
.L_3576:
        /*0134*/ 	.byte	0x03, 0x19
        /*0136*/ 	.short	0x00e8


	//----- nvinfo : EIATTR_PARAM_CBANK
	.align		4
        /*0138*/ 	.byte	0x04, 0x0a
        /*013a*/ 	.short	(.L_3578 - .L_3577)
	.align		4
.L_3577:
        /*013c*/ 	.word	index@(.nv.constant0._ZN10layer_norm13ln_fwd_kernelINS_13Kernel_traitsIfffffjLj4096ELj1ELj1ELj4ELj16ENS_18Kernel_traits_baseILj4096EfffffjLj128EEEEELb0ELb0ELb0ELb0EEEvNS_9FwdParamsE)
        /*0140*/ 	.short	0x0210
        /*0142*/ 	.short	0x00e8


	//----- nvinfo : EIATTR_SW_WAR
	.align		4
.L_3578:
        /*0144*/ 	.byte	0x04, 0x36
        /*0146*/ 	.short	(.L_3580 - .L_3579)
.L_3579:
        /*0148*/ 	.word	0x00000008
.L_3580:


//--------------------- .nv.info._ZN10layer_norm13ln_fwd_kernelINS_13Kernel_traitsIfffffjLj4096ELj1ELj1ELj4ELj16ENS_18Kernel_traits_baseILj4096EfffffjLj128EEEEELb0ELb0ELb0ELb1EEEvNS_9FwdParamsE --------------------------
	.section	.nv.info._ZN10layer_norm13ln_fwd_kernelINS_13Kernel_traitsIfffffjLj4096ELj1ELj1ELj4ELj16ENS_18Kernel_traits_baseILj4096EfffffjLj128EEEEELb0ELb0ELb0ELb1EEEvNS_9FwdParamsE,"",@"SHT_CUDA_INFO"
	.sectionflags	@""
	.align	4


	//----- nvinfo : EIATTR_CUDA_API_VERSION
	.align		4
        /*0000*/ 	.byte	0x04, 0x37
        /*0002*/ 	.short	(.L_3582 - .L_3581)
.L_3581:
        /*0004*/ 	.word	0x00000082


	//----- nvinfo : EIATTR_KPARAM_INFO
	.align		4
.L_3582:
        /*0008*/ 	.byte	0x04, 0x17
        /*000a*/ 	.short	(.L_3584 - .L_3583)
.L_3583:
        /*000c*/ 	.word	0x00000000
        /*0010*/ 	.short	0x0000
        /*0012*/ 	.short	0x0000
        /*0014*/ 	.byte	0x00, 0xf0, 0xa1, 0x03


	//----- nvinfo : EIATTR_SPARSE_MMA_MASK
	.align		4
.L_3584:
        /*0018*/ 	.byte	0x03, 0x50
        /*001a*/ 	.short	0x0000


	//----- nvinfo : EIATTR_MAXREG_COUNT
	.align		4
        /*001c*/ 	.byte	0x03, 0x1b
        /*001e*/ 	.short	0x00ff


	//----- nvinfo : EIATTR_NUM_BARRIERS
	.align		4
        /*0020*/ 	.byte	0x02, 0x4c
        /*0022*/ 	.byte	0x01
	.zero		1


	//----- nvinfo : EIATTR_MERCURY_ISA_VERSION
	.align		4
        /*0024*/ 	.byte	0x03, 0x5f
        /*0026*/ 	.short	0x0101


	//----- nvinfo : EIATTR_COOP_GROUP_MASK_REGIDS
	.align		4
        /*0028*/ 	.byte	0x04, 0x29
        /*002a*/ 	.short	(.L_3586 - .L_3585)


	//   ....[0]....
.L_3585:
        /*002c*/ 	.word	0xffffffff


	//   ....[1]....
        /*0030*/ 	.word	0xffffffff


	//   ....[2]....
        /*0034*/ 	.word	0xffffffff


	//   ....[3]....
        /*0038*/ 	.word	0xffffffff


	//   ....[4]....
        /*003c*/ 	.word	0xffffffff


	//   ....[5]....
        /*0040*/ 	.word	0xffffffff


	//   ....[6]....
        /*0044*/ 	.word	0xffffffff


	//   ....[7]....
        /*0048*/ 	.word	0xffffffff


	//   ....[8]....
        /*004c*/ 	.word	0xffffffff


	//   ....[9]....
        /*0050*/ 	.word	0xffffffff


	//   ....[10]....
        /*0054*/ 	.word	0xffffffff


	//   ....[11]....
        /*0058*/ 	.word	0xffffffff


	//   ....[12]....
        /*005c*/ 	.word	0xffffffff


	//   ....[13]....
        /*0060*/ 	.word	0xffffffff


	//   ....[14]....
        /*0064*/ 	.word	0xffffffff


	//   ....[15]....
        /*0068*/ 	.word	0xffffffff


	//   ....[16]....
        /*006c*/ 	.word	0xffffffff


	//   ....[17]....
        /*0070*/ 	.word	0xffffffff


	//   ....[18]....
        /*0074*/ 	.word	0x0500005a


	//   ....[19]....
        /*0078*/ 	.word	0x0500005a


	//   ....[20]....
        /*007c*/ 	.word	0x0500005a


	//   ....[21]....
        /*0080*/ 	.word	0x0500005a


	//   ....[22]....
        /*0084*/ 	.word	0x0500005a


	//   ....[23]....
        /*0088*/ 	.word	0x0500005a


	//   ....[24]....
        /*008c*/ 	.word	0x0500005a


	//   ....[25]....
        /*0090*/ 	.word	0x0500005a


	//   ....[26]....
        /*0094*/ 	.word	0x0500005a


	//   ....[27]....
        /*0098*/ 	.word	0x0500005a


	//----- nvinfo : EIATTR_COOP_GROUP_INSTR_OFFSETS
	.align		4
.L_3586:
        /*009c*/ 	.byte	0x04, 0x28
        /*009e*/ 	.short	(.L_3588 - .L_3587)


	//   ....[0]....
.L_3587:
        /*00a0*/ 	.word	0x00001880


	//   ....[1]....
        /*00a4*/ 	.word	0x000018a0


	//   ....[2]....
        /*00a8*/ 	.word	0x000018c0


	//   ....[3]....
        /*00ac*/ 	.word	0x000018e0


	//   ....[4]....
        /*00b0*/ 	.word	0x00001900


	//   ....[5]....
        /*00b4*/ 	.word	0x00001d30


	//   ....[6]....
        /*00b8*/ 	.word	0x00001d50


	//   ....[7]....
        /*00bc*/ 	.word	0x00001d70


	//   ....[8]....
        /*00c0*/ 	.word	0x00001d90


	//   ....[9]....
        /*00c4*/ 	.word	0x00001db0


	//   ....[10]....
        /*00c8*/ 	.word	0x00001f00


	//   ....[11]....
        /*00cc*/ 	.word	0x00001f50


	//   ....[12]....
        /*00d0*/ 	.word	0x00001fa0


	//   ....[13]....
        /*00d4*/ 	.word	0x00001fc0


	//   ....[14]....
        /*00d8*/ 	.word	0x00002050


	//   ....[15]....
        /*00dc*/ 	.word	0x00002080


	//   ....[16]....
        /*00e0*/ 	.word	0x00002120


	//   ....[17]....
        /*00e4*/ 	.word	0x00002150


	//   ....[18]....
        /*00e8*/ 	.word	0x00002a20


	//   ....[19]....
        /*00ec*/ 	.word	0x00002a90


	//   ....[20]....
        /*00f0*/ 	.word	0x00002b00


	//   ....[21]....
        /*00f4*/ 	.word	0x00002b70


	//   ....[22]....
        /*00f8*/ 	.word	0x00002be0


	//   ....[23]....
        /*00fc*/ 	.word	0x00003060


	//   ....[24]....
        /*0100*/ 	.word	0x000030d0


	//   ....[25]....
        /*0104*/ 	.word	0x00003140


	//   ....[26]....
        /*0108*/ 	.word	0x000031b0


	//   ....[27]....
        /*010c*/ 	.word	0x00003220


	//----- nvinfo : EIATTR_EXIT_INSTR_OFFSETS
	.align		4
.L_3588:
        /*0110*/ 	.byte	0x04, 0x1c
        /*0112*/ 	.short	(.L_3590 - .L_3589)


	//   ....[0]....
.L_3589:
        /*0114*/ 	.word	0x000002e0


	//   ....[1]....
        /*0118*/ 	.word	0x000029c0


	//----- nvinfo : EIATTR_MAX_THREADS
	.align		4
.L_3590:
        /*011c*/ 	.byte	0x04, 0x05
        /*011e*/ 	.short	(.L_3592 - .L_3591)
.L_3591:
        /*0120*/ 	.word	0x00000080
        /*0124*/ 	.word	0x00000001
        /*0128*/ 	.word	0x00000001


	//----- nvinfo : EIATTR_CRS_STACK_SIZE
	.align		4
.L_3592:
        /*012c*/ 	.byte	0x04, 0x1e
        /*012e*/ 	.short	(.L_3594 - .L_3593)
.L_3593:
        /*0130*/ 	.word	0x00000000


	//----- nvinfo : EIATTR_CBANK_PARAM_SIZE
	.align		4
.L_3594:
        /*0134*/ 	.byte	0x03, 0x19
        /*0136*/ 	.short	0x00e8


	//----- nvinfo : EIATTR_PARAM_CBANK
	.align		4
        /*0138*/ 	.byte	0x04, 0x0a
        /*013a*/ 	.short	(.L_3596 - .L_3595)
	.align		4
.L_3595:
        /*013c*/ 	.word	index@(.nv.constant0._ZN10layer_norm13ln_fwd_kernelINS_13Kernel_traitsIfffffjLj4096ELj1ELj1ELj4ELj16ENS_18Kernel_traits_baseILj4096EfffffjLj128EEEEELb0ELb0ELb0ELb1EEEvNS_9FwdParamsE)
        /*0140*/ 	.short	0x0210
        /*0142*/ 	.short	0x00e8


	//----- nvinfo : EIATTR_SW_WAR
	.align		4
.L_3596:
        /*0144*/ 	.byte	0x04, 0x36
        /*0146*/ 	.short	(.L_3598 - .L_3597)
.L_3597:
        /*0148*/ 	.word	0x00000008
.L_3598:


//--------------------- .nv.info._ZN10layer_norm13ln_fwd_kernelINS_13Kernel_traitsIfffffjLj4096ELj1ELj1ELj4ELj16ENS_18Kernel_traits_baseILj4096EfffffjLj128EEEEELb0ELb0ELb1ELb0EEEvNS_9FwdParamsE --------------------------
	.section	.nv.info._ZN10layer_norm13ln_fwd_kernelINS_13Kernel_traitsIfffffjLj4096ELj1ELj1ELj4ELj16ENS_18Kernel_traits_baseILj4096EfffffjLj128EEEEELb0ELb0ELb1ELb0EEEvNS_9FwdParamsE,"",@"SHT_CUDA_INFO"
	.sectionflags	@""
	.align	4


	//----- nvinfo : EIATTR_CUDA_API_VERSION
	.align		4
        /*0000*/ 	.byte	0x04, 0x37
        /*0002*/ 	.short	(.L_3600 - .L_3599)
.L_3599:
        /*0004*/ 	.word	0x00000082


	//----- nvinfo : EIATTR_KPARAM_INFO
	.align		4
.L_3600:
        /*0008*/ 	.byte	0x04, 0x17
        /*000a*/ 	.short	(.L_3602 - .L_3601)
.L_3601:
        /*000c*/ 	.word	0x00000000
        /*0010*/ 	.short	0x0000
        /*0012*/ 	.short	0x0000
        /*0014*/ 	.byte	0x00, 0xf0, 0xa1, 0x03


	//----- nvinfo : EIATTR_SPARSE_MMA_MASK
	.align		4
.L_3602:
        /*0018*/ 	.byte	0x03, 0x50
        /*001a*/ 	.short	0x0000


	//----- nvinfo : EIATTR_MAXREG_COUNT
	.align		4
        /*001c*/ 	.byte	0x03, 0x1b
        /*001e*/ 	.short	0x00ff


	//----- nvinfo : EIATTR_NUM_BARRIERS
	.align		4
        /*0020*/ 	.byte	0x02, 0x4c
        /*0022*/ 	.byte	0x01
	.zero		1


	//----- nvinfo : EIATTR_MERCURY_ISA_VERSION
	.align		4
        /*0024*/ 	.byte	0x03, 0x5f
        /*0026*/ 	.short	0x0101


	//----- nvinfo : EIATTR_COOP_GROUP_MASK_REGIDS
	.align		4
        /*0028*/ 	.byte	0x04, 0x29
        /*002a*/ 	.short	(.L_3604 - .L_3603)


	//   ....[0]....
.L_3603:
        /*002c*/ 	.word	0xffffffff


	//   ....[1]....
        /*0030*/ 	.word	0xffffffff


	//   ....[2]....
        /*0034*/ 	.word	0xffffffff


	//   ....[3]....
        /*0038*/ 	.word	0xffffffff


	//   ....[4]....
        /*003c*/ 	.word	0xffffffff


	//   ....[5]....
        /*0040*/ 	.word	0xffffffff


	//   ....[6]....
        /*0044*/ 	.word	0xffffffff


	//   ....[7]....
        /*0048*/ 	.word	0xffffffff


	//   ....[8]....
        /*004c*/ 	.word	0xffffffff


	//   ....[9]....
        /*0050*/ 	.word	0xffffffff


	//   ....[10]....
        /*0054*/ 	.word	0xffffffff


	//   ....[11]....
        /*0058*/ 	.word	0xffffffff


	//   ....[12]....
        /*005c*/ 	.word	0xffffffff


	//   ....[13]....
        /*0060*/ 	.word	0xffffffff


	//   ....[14]....
        /*0064*/ 	.word	0xffffffff


	//   ....[15]....
        /*0068*/ 	.word	0xffffffff


	//   ....[16]....
        /*006c*/ 	.word	0xffffffff


	//   ....[17]....
        /*0070*/ 	.word	0xffffffff


	//   ....[18]....
        /*0074*/ 	.word	0x05000084


	//   ....[19]....
        /*0078*/ 	.word	0x05000084


	//   ....[20]....
        /*007c*/ 	.word	0x05000084


	//   ....[21]....
        /*0080*/ 	.word	0x05000084


	//   ....[22]....
        /*0084*/ 	.word	0x05000084


	//   ....[23]....
        /*0088*/ 	.word	0x05000084


	//   ....[24]....
        /*008c*/ 	.word	0x05000084


	//   ....[25]....
        /*0090*/ 	.word	0x05000084


	//   ....[26]....
        /*0094*/ 	.word	0x05000084


	//   ....[27]....
        /*0098*/ 	.word	0x05000084


	//----- nvinfo : EIATTR_COOP_GROUP_INSTR_OFFSETS
	.align		4
.L_3604:
        /*009c*/ 	.byte	0x04, 0x28
        /*009e*/ 	.short	(.L_3606 - .L_3605)


	//   ....[0]....
.L_3605:
        /*00a0*/ 	.word	0x00002870


	//   ....[1]....
        /*00a4*/ 	.word	0x000028c0


	//   ....[2]....
        /*00a8*/ 	.word	0x000028e0


	//   ....[3]....
        /*00ac*/ 	.word	0x00002900


	//   ....[4]....
        /*00b0*/ 	.word	0x00002920


	//   ....[5]....
        /*00b4*/ 	.word	0x00002d70


	//   ....[6]....
        /*00b8*/ 	.word	0x00002d90


	//   ....[7]....
        /*00bc*/ 	.word	0x00002db0


	//   ....[8]....
        /*00c0*/ 	.word	0x00002dd0


	//   ....[9]....
        /*00c4*/ 	.word	0x00002df0


	//   ....[10]....
        /*00c8*/ 	.word	0x00002f90


	//   ....[11]....
        /*00cc*/ 	.word	0x00002fe0


	//   ....[12]....
        /*00d0*/ 	.word	0x00003030


	//   ....[13]....
        /*00d4*/ 	.word	0x00003060


	//   ....[14]....
        /*00d8*/ 	.word	0x000030d0


	//   ....[15]....
        /*00dc*/ 	.word	0x00003180


	//   ....[16]....
        /*00e0*/ 	.word	0x00003190


	//   ....[17]....
        /*00e4*/ 	.word	0x00003250


	//   ....[18]....
        /*00e8*/ 	.word	0x00003de0


	//   ....[19]....
        /*00ec*/ 	.word	0x00003e50


	//   ....[20]....
        /*00f0*/ 	.word	0x00003ec0


	//   ....[21]....
        /*00f4*/ 	.word	0x00003f30


	//   ....[22]....
        /*00f8*/ 	.word	0x00003fa0


	//   ....[23]....
        /*00fc*/ 	.word	0x00004440


	//   ....[24]....
        /*0100*/ 	.word	0x000044b0


	//   ....[25]....
        /*0104*/ 	.word	0x00004520


	//   ....[26]....
        /*0108*/ 	.word	0x00004590


	//   ....[27]....
        /*010c*/ 	.word	0x00004600


	//----- nvinfo : EIATTR_EXIT_INSTR_OFFSETS
	.align		4
.L_3606:
        /*0110*/ 	.byte	0x04, 0x1c
        /*0112*/ 	.short	(.L_3608 - .L_3607)


	//   ....[0]....
.L_3607:
        /*0114*/ 	.word	0x00000940


	//   ....[1]....
        /*0118*/ 	.word	0x00003d60


	//----- nvinfo : EIATTR_MAX_THREADS
	.align		4
.L_3608:
        /*011c*/ 	.byte	0x04, 0x05
        /*011e*/ 	.short	(.L_3610 - .L_3609)
.L_3609:
        /*0120*/ 	.word	0x00000080
        /*0124*/ 	.word	0x00000001
        /*0128*/ 	.word	0x00000001


	//----- nvinfo : EIATTR_CRS_STACK_SIZE
	.align		4
.L_3610:
        /*012c*/ 	.byte	0x04, 0x1e
        /*012e*/ 	.short	(.L_3612 - .L_3611)
.L_3611:
        /*0130*/ 	.word	0x00000000


	//----- nvinfo : EIATTR_CBANK_PARAM_SIZE
	.align		4
.L_3612:
        /*0134*/ 	.byte	0x03, 0x19
        /*0136*/ 	.short	0x00e8


	//----- nvinfo : EIATTR_PARAM_CBANK
	.align		4
        /*0138*/ 	.byte	0x04, 0x0a
        /*013a*/ 	.short	(.L_3614 - .L_3613)
	.align		4
.L_3613:
        /*013c*/ 	.word	index@(.nv.constant0._ZN10layer_norm13ln_fwd_kernelINS_13Kernel_traitsIfffffjLj4096ELj1ELj1ELj4ELj16ENS_18Kernel_traits_baseILj4096EfffffjLj128EEEEELb0ELb0ELb1ELb0EEEvNS_9FwdParamsE)
        /*0140*/ 	.short	0x0210
        /*0142*/ 	.short	0x00e8


	//----- nvinfo : EIATTR_SW_WAR
	.align		4
.L_3614:
        /*0144*/ 	.byte	0x04, 0x36
        /*0146*/ 	.short	(.L_3616 - .L_3615)
.L_3615:
        /*0148*/ 	.word	0x00000008
.L_3616:


//--------------------- .nv.info._ZN10layer_norm13ln_fwd_kernelINS_13Kernel_traitsIfffffjLj4096ELj1ELj1ELj4ELj16ENS_18Kernel_traits_baseILj4096EfffffjLj128EEEEELb0ELb0ELb1ELb1EEEvNS_9FwdParamsE --------------------------
	.section	.nv.info._ZN10layer_norm13ln_fwd_kernelINS_13Kernel_traitsIfffffjLj4096ELj1ELj1ELj4ELj16ENS_18Kernel_traits_baseILj4096EfffffjLj128EEEEELb0ELb0ELb1ELb1EEEvNS_9FwdParamsE,"",@"SHT_CUDA_INFO"
	.sectionflags	@""
	.align	4


	//----- nvinfo : EIATTR_CUDA_API_VERSION
	.align		4
        /*0000*/ 	.byte	0x04, 0x37
        /*0002*/ 	.short	(.L_3618 - .L_3617)
.L_3617:
        /*0004*/ 	.word	0x00000082


	//----- nvinfo : EIATTR_KPARAM_INFO
	.align		4
.L_3618:
        /*0008*/ 	.byte	0x04, 0x17
        /*000a*/ 	.short	(.L_3620 - .L_3619)
.L_3619:
        /*000c*/ 	.word	0x00000000
        /*0010*/ 	.short	0x0000
        /*0012*/ 	.short	0x0000
        /*0014*/ 	.byte	0x00, 0xf0, 0xa1, 0x03


	//----- nvinfo : EIATTR_SPARSE_MMA_MASK
	.align		4
.L_3620:
        /*0018*/ 	.byte	0x03, 0x50
        /*001a*/ 	.short	0x0000


	//----- nvinfo : EIATTR_MAXREG_COUNT
	.align		4
        /*001c*/ 	.byte	0x03, 0x1b
        /*001e*/ 	.short	0x00ff


	//----- nvinfo : EIATTR_NUM_BARRIERS
	.align		4
        /*0020*/ 	.byte	0x02, 0x4c
        /*0022*/ 	.byte	0x01
	.zero		1


	//----- nvinfo : EIATTR_MERCURY_ISA_VERSION
	.align		4
        /*0024*/ 	.byte	0x03, 0x5f
        /*0026*/ 	.short	0x0101


	//----- nvinfo : EIATTR_COOP_GROUP_MASK_REGIDS
	.align		4
        /*0028*/ 	.byte	0x04, 0x29
        /*002a*/ 	.short	(.L_3622 - .L_3621)


	//   ....[0]....
.L_3621:
        /*002c*/ 	.word	0xffffffff


	//   ....[1]....
        /*0030*/ 	.word	0xffffffff


	//   ....[2]....
        /*0034*/ 	.word	0xffffffff


	//   ....[3]....
        /*0038*/ 	.word	0xffffffff


	//   ....[4]....
        /*003c*/ 	.word	0xffffffff


	//   ....[5]....
        /*0040*/ 	.word	0xffffffff


	//   ....[6]....
        /*0044*/ 	.word	0xffffffff


	//   ....[7]....
        /*0048*/ 	.word	0xffffffff


	//   ....[8]....
        /*004c*/ 	.word	0xffffffff


	//   ....[9]....
        /*0050*/ 	.word	0xffffffff


	//   ....[10]....
        /*0054*/ 	.word	0xffffffff


	//   ....[11]....
        /*0058*/ 	.word	0xffffffff


	//   ....[12]....
        /*005c*/ 	.word	0xffffffff


	//   ....[13]....
        /*0060*/ 	.word	0xffffffff


	//   ....[14]....
        /*0064*/ 	.word	0xffffffff


	//   ....[15]....
        /*0068*/ 	.word	0xffffffff


	//   ....[16]....
        /*006c*/ 	.word	0xffffffff


	//   ....[17]....
        /*0070*/ 	.word	0xffffffff


	//   ....[18]....
        /*0074*/ 	.word	0x05000007


	//   ....[19]....
        /*0078*/ 	.word	0x05000007


	//   ....[20]....
        /*007c*/ 	.word	0x05000007


	//   ....[21]....
        /*0080*/ 	.word	0x05000007


	//   ....[22]....
        /*0084*/ 	.word	0x05000007


	//   ....[23]....
        /*0088*/ 	.word	0x05000007


	//   ....[24]....
        /*008c*/ 	.word	0x05000007


	//   ....[25]....
        /*0090*/ 	.word	0x05000007


	//   ....[26]....
        /*0094*/ 	.word	0x05000007


	//   ....[27]....
        /*0098*/ 	.word	0x05000007


	//----- nvinfo : EIATTR_COOP_GROUP_INSTR_OFFSETS
	.align		4
.L_3622:
        /*009c*/ 	.byte	0x04, 0x28
        /*009e*/ 	.short	(.L_3624 - .L_3623)


	//   ....[0]....
.L_3623:
        /*00a0*/ 	.word	0x00001c70


	//   ....[1]....
        /*00a4*/ 	.word	0x00001c90


	//   ....[2]....
        /*00a8*/ 	.word	0x00001cb0


	//   ....[3]....
        /*00ac*/ 	.word	0x00001cd0


	//   ....[4]....
        /*00b0*/ 	.word	0x00001cf0


	//   ....[5]....
        /*00b4*/ 	.word	0x00002120


	//   ....[6]....
        /*00b8*/ 	.word	0x00002140


	//   ....[7]....
        /*00bc*/ 	.word	0x00002160


	//   ....[8]....
        /*00c0*/ 	.word	0x00002180


	//   ....[9]....
        /*00c4*/ 	.word	0x000021a0


	//   ....[10]....
        /*00c8*/ 	.word	0x000022e0


	//   ....[11]....
        /*00cc*/ 	.word	0x00002380


	//   ....[12]....
        /*00d0*/ 	.word	0x00002390


	//   ....[13]....
        /*00d4*/ 	.word	0x000023a0


	//   ....[14]....
        /*00d8*/ 	.word	0x00002460


	//   ....[15]....
        /*00dc*/ 	.word	0x00002490


	//   ....[16]....
        /*00e0*/ 	.word	0x00002540


	//   ....[17]....
        /*00e4*/ 	.word	0x00002560


	//   ....[18]....
        /*00e8*/ 	.word	0x00002ef0


	//   ....[19]....
        /*00ec*/ 	.word	0x00002f60


	//   ....[20]....
        /*00f0*/ 	.word	0x00002fd0


	//   ....[21]....
        /*00f4*/ 	.word	0x00003040


	//   ....[22]....
        /*00f8*/ 	.word	0x000030b0


	//   ....[23]....
        /*00fc*/ 	.word	0x00003540


	//   ....[24]....
        /*0100*/ 	.word	0x000035b0


	//   ....[25]....
        /*0104*/ 	.word	0x00003620


	//   ....[26]....
        /*0108*/ 	.word	0x00003690


	//   ....[27]....
        /*010c*/ 	.word	0x00003700


	//----- nvinfo : EIATTR_EXIT_INSTR_OFFSETS
	.align		4
.L_3624:
        /*0110*/ 	.byte	0x04, 0x1c
        /*0112*/ 	.short	(.L_3626 - .L_3625)


	//   ....[0]....
.L_3625:
        /*0114*/ 	.word	0x00000290


	//   ....[1]....
        /*0118*/ 	.word	0x00002e90


	//----- nvinfo : EIATTR_MAX_THREADS
	.align		4
.L_3626:
        /*011c*/ 	.byte	0x04, 0x05
        /*011e*/ 	.short	(.L_3628 - .L_3627)
.L_3627:
        /*0120*/ 	.word	0x00000080
        /*0124*/ 	.word	0x00000001
        /*0128*/ 	.word	0x00000001


	//----- nvinfo : EIATTR_CRS_STACK_SIZE
	.align		4
.L_3628:
        /*012c*/ 	.byte	0x04, 0x1e
        /*012e*/ 	.short	(.L_3630 - .L_3629)
.L_3629:
        /*0130*/ 	.word	0x00000000


	//----- nvinfo : EIATTR_CBANK_PARAM_SIZE
	.align		4
.L_3630:
        /*0134*/ 	.byte	0x03, 0x19
        /*0136*/ 	.short	0x00e8


	//----- nvinfo : EIATTR_PARAM_CBANK
	.align		4
        /*0138*/ 	.byte	0x04, 0x0a
        /*013a*/ 	.short	(.L_3632 - .L_3631)
	.align		4
.L_3631:
        /*013c*/ 	.word	index@(.nv.constant0._ZN10layer_norm13ln_fwd_kernelINS_13Kernel_traitsIfffffjLj4096ELj1ELj1ELj4ELj16ENS_18Kernel_traits_baseILj4096EfffffjLj128EEEEELb0ELb0ELb1ELb1EEEvNS_9FwdParamsE)
        /*0140*/ 	.short	0x0210
        /*0142*/ 	.short	0x00e8


	//----- nvinfo : EIATTR_SW_WAR
	.align		4
.L_3632:
        /*0144*/ 	.byte	0x04, 0x36
        /*0146*/ 	.short	(.L_3634 - .L_3633)
.L_3633:
        /*0148*/ 	.word	0x00000008
.L_3634:


//--------------------- .nv.info._ZN10layer_norm13ln_fwd_kernelINS_13Kernel_traitsIfffffjLj4096ELj1ELj1ELj4ELj16ENS_18Kernel_traits_baseILj4096EfffffjLj128EEEEELb0ELb1ELb0ELb0EEEvNS_9FwdParamsE --------------------------
	.section	.nv.info._ZN10layer_norm13ln_fwd_kernelINS_13Kernel_traitsIfffffjLj4096ELj1ELj1ELj4ELj16ENS_18Kernel_traits_baseILj4096EfffffjLj128EEEEELb0ELb1ELb0ELb0EEEvNS_9FwdParamsE,"",@"SHT_CUDA_INFO"
	.sectionflags	@""
	.align	4


	//----- nvinfo : EIATTR_CUDA_API_VERSION
	.align		4
        /*0000*/ 	.byte	0x04, 0x37
        /*0002*/ 	.short	(.L_3636 - .L_3635)
.L_3635:
        /*0004*/ 	.word	0x00000082


	//----- nvinfo : EIATTR_KPARAM_INFO
	.align		4
.L_3636:
        /*0008*/ 	.byte	0x04, 0x17
        /*000a*/ 	.short	(.L_3638 - .L_3637)
.L_3637:
        /*000c*/ 	.word	0x00000000
        /*0010*/ 	.short	0x0000
        /*0012*/ 	.short	0x0000
        /*0014*/ 	.byte	0x00, 0xf0, 0xa1, 0x03


	//----- nvinfo : EIATTR_SPARSE_MMA_MASK
	.align		4
.L_3638:
        /*0018*/ 	.byte	0x03, 0x50
        /*001a*/ 	.short	0x0000


	//----- nvinfo : EIATTR_MAXREG_COUNT
	.align		4
        /*001c*/ 	.byte	0x03, 0x1b
        /*001e*/ 	.short	0x00ff


	//----- nvinfo : EIATTR_NUM_BARRIERS
	.align		4
        /*0020*/ 	.byte	0x02, 0x4c
        /*0022*/ 	.byte	0x01
	.zero		1


	//----- nvinfo : EIATTR_MERCURY_ISA_VERSION
	.align		4
        /*0024*/ 	.byte	0x03, 0x5f
        /*0026*/ 	.short	0x0101


	//----- nvinfo : EIATTR_COOP_GROUP_MASK_REGIDS
	.align		4
        /*0028*/ 	.byte	0x04, 0x29
        /*002a*/ 	.short	(.L_3640 - .L_3639)


	//   ....[0]....
.L_3639:
        /*002c*/ 	.word	0xffffffff


	//   ....[1]....
        /*0030*/ 	.word	0xffffffff


	//   ....[2]....
        /*0034*/ 	.word	0xffffffff


	//   ....[3]....
        /*0038*/ 	.word	0xffffffff


	//   ....[4]....
        /*003c*/ 	.word	0xffffffff


	//   ....[5]....
        /*0040*/ 	.word	0xffffffff


	//   ....[6]....
        /*0044*/ 	.word	0xffffffff


	//   ....[7]....
        /*0048*/ 	.word	0xffffffff


	//   ....[8]....
        /*004c*/ 	.word	0xffffffff


	//   ....[9]....
        /*0050*/ 	.word	0xffffffff


	//   ....[10]....
        /*0054*/ 	.word	0xffffffff


	//   ....[11]....
        /*0058*/ 	.word	0xffffffff


	//   ....[12]....
        /*005c*/ 	.word	0xffffffff


	//   ....[13]....
        /*0060*/ 	.word	0xffffffff


	//   ....[14]....
        /*0064*/ 	.word	0xffffffff


	//   ....[15]....
        /*0068*/ 	.word	0xffffffff


	//   ....[16]....
        /*006c*/ 	.word	0xffffffff


	//   ....[17]....
        /*0070*/ 	.word	0xffffffff


	//   ....[18]....
        /*0074*/ 	.word	0x05000097


	//   ....[19]....
        /*0078*/ 	.word	0x05000097


	//   ....[20]....
        /*007c*/ 	.word	0x05000097


	//   ....[21]....
        /*0080*/ 	.word	0x05000097


	//   ....[22]....
        /*0084*/ 	.word	0x05000097


	//   ....[23]....
        /*0088*/ 	.word	0x05000097


	//   ....[24]....
        /*008c*/ 	.word	0x05000097


	//   ....[25]....
        /*0090*/ 	.word	0x05000097


	//   ....[26]....
        /*0094*/ 	.word	0x05000097


	//   ....[27]....
        /*0098*/ 	.word	0x05000097


	//----- nvinfo : EIATTR_COOP_GROUP_INSTR_OFFSETS
	.align		4
.L_3640:
        /*009c*/ 	.byte	0x04, 0x28
        /*009e*/ 	.short	(.L_3642 - .L_3641)


	//   ....[0]....
.L_3641:
        /*00a0*/ 	.word	0x00001fe0


	//   ....[1]....
        /*00a4*/ 	.word	0x00002010


	//   ....[2]....
        /*00a8*/ 	.word	0x00002030


	//   ....[3]....
        /*00ac*/ 	.word	0x00002050


	//   ....[4]....
        /*00b0*/ 	.word	0x00002070


	//   ....[5]....
        /*00b4*/ 	.word	0x000024d0


	//   ....[6]....
        /*00b8*/ 	.word	0x000024f0


	//   ....[7]....
        /*00bc*/ 	.word	0x00002510


	//   ....[8]....
        /*00c0*/ 	.word	0x00002530


	//   ....[9]....
        /*00c4*/ 	.word	0x00002550


	//   ....[10]....
        /*00c8*/ 	.word	0x000026b0


	//   ....[11]....
        /*00cc*/ 	.word	0x00002740


	//   ....[12]....
        /*00d0*/ 	.word	0x00002760


	//   ....[13]....
        /*00d4*/ 	.word	0x00002770


	//   ....[14]....
        /*00d8*/ 	.word	0x000027f0


	//   ....[15]....
        /*00dc*/ 	.word	0x00002860


	//   ....[16]....
        /*00e0*/ 	.word	0x000028e0


	//   ....[17]....
        /*00e4*/ 	.word	0x00002930


	//   ....[18]....
        /*00e8*/ 	.word	0x00003470


	//   ....[19]....
        /*00ec*/ 	.word	0x000034e0


	//   ....[20]....
        /*00f0*/ 	.word	0x00003550


	//   ....[21]....
        /*00f4*/ 	.word	0x000035c0


	//   ....[22]....
        /*00f8*/ 	.word	0x00003630


	//   ....[23]....
        /*00fc*/ 	.word	0x00003af0


	//   ....[24]....
        /*0100*/ 	.word	0x00003b60


	//   ....[25]....
        /*0104*/ 	.word	0x00003bd0


	//   ....[26]....
        /*0108*/ 	.word	0x00003c40


	//   ....[27]....
        /*010c*/ 	.word	0x00003cb0


	//----- nvinfo : EIATTR_EXIT_INSTR_OFFSETS
	.align		4
.L_3642:
        /*0110*/ 	.byte	0x04, 0x1c
        /*0112*/ 	.short	(.L_3644 - .L_3643)


	//   ....[0]....
.L_3643:
        /*0114*/ 	.word	0x00000b30


	//   ....[1]....
        /*0118*/ 	.word	0x00003410


	//----- nvinfo : EIATTR_MAX_THREADS
	.align		4
.L_3644:
        /*011c*/ 	.byte	0x04, 0x05
        /*011e*/ 	.short	(.L_3646 - .L_3645)
.L_3645:
        /*0120*/ 	.word	0x00000080
        /*0124*/ 	.word	0x00000001
        /*0128*/ 	.word	0x00000001


	//----- nvinfo : EIATTR_CRS_STACK_SIZE
	.align		4
.L_3646:
        /*012c*/ 	.byte	0x04, 0x1e
        /*012e*/ 	.short	(.L_3648 - .L_3647)
.L_3647:
        /*0130*/ 	.word	0x00000000


	//----- nvinfo : EIATTR_CBANK_PARAM_SIZE
	.align		4
.L_3648:
        /*0134*/ 	.byte	0x03, 0x19
        /*0136*/ 	.short	0x00e8


	//----- nvinfo : EIATTR_PARAM_CBANK
	.align		4
        /*0138*/ 	.byte	0x04, 0x0a
        /*013a*/ 	.short	(.L_3650 - .L_3649)
	.align		4
.L_3649:
        /*013c*/ 	.word	index@(.nv.constant0._ZN10layer_norm13ln_fwd_kernelINS_13Kernel_traitsIfffffjLj4096ELj1ELj1ELj4ELj16ENS_18Kernel_traits_baseILj4096EfffffjLj128EEEEELb0ELb1ELb0ELb0EEEvNS_9FwdParamsE)
        /*0140*/ 	.short	0x0210
        /*0142*/ 	.short	0x00e8


	//----- nvinfo : EIATTR_SW_WAR
	.align		4
.L_3650:
        /*0144*/ 	.byte	0x04, 0x36
        /*0146*/ 	.short	(.L_3652 - .L_3651)
.L_3651:
        /*0148*/ 	.word	0x00000008
.L_3652:


//--------------------- .nv.info._ZN10layer_norm13ln_fwd_kernelINS_13Kernel_traitsIfffffjLj4096ELj1ELj1ELj4ELj16ENS_18Kernel_traits_baseILj4096EfffffjLj128EEEEELb0ELb1ELb0ELb1EEEvNS_9FwdParamsE --------------------------
	.section	.nv.info._ZN10layer_norm13ln_fwd_kernelINS_13Kernel_traitsIfffffjLj4096ELj1ELj1ELj4ELj16ENS_18Kernel_traits_baseILj4096EfffffjLj128EEEEELb0ELb1ELb0ELb1EEEvNS_9FwdParamsE,"",@"SHT_CUDA_INFO"
	.sectionflags	@""
	.align	4


	//----- nvinfo : EIATTR_CUDA_API_VERSION
	.align		4
        /*0000*/ 	.byte	0x04, 0x37
        /*0002*/ 	.short	(.L_3654 - .L_3653)
.L_3653:
        /*0004*/ 	.word	0x00000082


	//----- nvinfo : EIATTR_KPARAM_INFO
	.align		4
.L_3654:
        /*0008*/ 	.byte	0x04, 0x17
        /*000a*/ 	.short	(.L_3656 - .L_3655)
.L_3655:
        /*000c*/ 	.word	0x00000000
        /*0010*/ 	.short	0x0000
        /*0012*/ 	.short	0x0000
        /*0014*/ 	.byte	0x00, 0xf0, 0xa1, 0x03


	//----- nvinfo : EIATTR_SPARSE_MMA_MASK
	.align		4
.L_3656:
        /*0018*/ 	.byte	0x03, 0x50
        /*001a*/ 	.short	0x0000


	//----- nvinfo : EIATTR_MAXREG_COUNT
	.align		4
        /*001c*/ 	.byte	0x03, 0x1b
        /*001e*/ 	.short	0x00ff


	//----- nvinfo : EIATTR_NUM_BARRIERS
	.align		4
        /*0020*/ 	.byte	0x02, 0x4c
        /*0022*/ 	.byte	0x01
	.zero		1


	//----- nvinfo : EIATTR_MERCURY_ISA_VERSION
	.align		4
        /*0024*/ 	.byte	0x03, 0x5f
        /*0026*/ 	.short	0x0101


	//----- nvinfo : EIATTR_COOP_GROUP_MASK_REGIDS
	.align		4
        /*0028*/ 	.byte	0x04, 0x29
        /*002a*/ 	.short	(.L_3658 - .L_3657)


	//   ....[0]....
.L_3657:
        /*002c*/ 	.word	0xffffffff


	//   ....[1]....
        /*0030*/ 	.word	0xffffffff


	//   ....[2]....
        /*0034*/ 	.word	0xffffffff


	//   ....[3]....
        /*0038*/ 	.word	0xffffffff


	//   ....[4]....
        /*003c*/ 	.word	0xffffffff


	//   ....[5]....
        /*0040*/ 	.word	0xffffffff


	//   ....[6]....
        /*0044*/ 	.word	0xffffffff


	//   ....[7]....
        /*0048*/ 	.word	0xffffffff


	//   ....[8]....
        /*004c*/ 	.word	0xffffffff


	//   ....[9]....
        /*0050*/ 	.word	0xffffffff


	//   ....[10]....
        /*0054*/ 	.word	0xffffffff


	//   ....[11]....
        /*0058*/ 	.word	0xffffffff


	//   ....[12]....
        /*005c*/ 	.word	0xffffffff


	//   ....[13]....
        /*0060*/ 	.word	0xffffffff


	//   ....[14]....
        /*0064*/ 	.word	0xffffffff


	//   ....[15]....
        /*0068*/ 	.word	0xffffffff


	//   ....[16]....
        /*006c*/ 	.word	0xffffffff


	//   ....[17]....
        /*0070*/ 	.word	0xffffffff


	//   ....[18]....
        /*0074*/ 	.word	0x05000099


	//   ....[19]....
        /*0078*/ 	.word	0x05000099


	//   ....[20]....
        /*007c*/ 	.word	0x05000099


	//   ....[21]....
        /*0080*/ 	.word	0x05000099


	//   ....[22]....
        /*0084*/ 	.word	0x05000099


	//   ....[23]....
        /*0088*/ 	.word	0x05000099


	//   ....[24]....
        /*008c*/ 	.word	0x05000099


	//   ....[25]....
        /*0090*/ 	.word	0x05000099


	//   ....[26]....
        /*0094*/ 	.word	0x05000099


	//   ....[27]....
        /*0098*/ 	.word	0x05000099


	//----- nvinfo : EIATTR_COOP_GROUP_INSTR_OFFSETS
	.align		4
.L_3658:
        /*009c*/ 	.byte	0x04, 0x28
        /*009e*/ 	.short	(.L_3660 - .L_3659)


	//   ....[0]....
.L_3659:
        /*00a0*/ 	.word	0x000013e0


	//   ....[1]....
        /*00a4*/ 	.word	0x00001400


	//   ....[2]....
        /*00a8*/ 	.word	0x00001420


	//   ....[3]....
        /*00ac*/ 	.word	0x00001440


	//   ....[4]....
        /*00b0*/ 	.word	0x00001460


	//   ....[5]....
        /*00b4*/ 	.word	0x00001890


	//   ....[6]....
        /*00b8*/ 	.word	0x000018b0


	//   ....[7]....
        /*00bc*/ 	.word	0x000018d0


	//   ....[8]....
        /*00c0*/ 	.word	0x000018f0


	//   ....[9]....
        /*00c4*/ 	.word	0x00001910


	//   ....[10]....
        /*00c8*/ 	.word	0x00001a60


	//   ....[11]....
        /*00cc*/ 	.word	0x00001ac0


	//   ....[12]....
        /*00d0*/ 	.word	0x00001b00


	//   ....[13]....
        /*00d4*/ 	.word	0x00001b20


	//   ....[14]....
        /*00d8*/ 	.word	0x00001bc0


	//   ....[15]....
        /*00dc*/ 	.word	0x00001bf0


	//   ....[16]....
        /*00e0*/ 	.word	0x00001c90


	//   ....[17]....
        /*00e4*/ 	.word	0x00001cc0


	//   ....[18]....
        /*00e8*/ 	.word	0x00002530


	//   ....[19]....
        /*00ec*/ 	.word	0x000025a0


	//   ....[20]....
        /*00f0*/ 	.word	0x00002610


	//   ....[21]....
        /*00f4*/ 	.word	0x00002680


	//   ....[22]....
        /*00f8*/ 	.word	0x000026f0


	//   ....[23]....
        /*00fc*/ 	.word	0x00002b70


	//   ....[24]....
        /*0100*/ 	.word	0x00002be0


	//   ....[25]....
        /*0104*/ 	.word	0x00002c50


	//   ....[26]....
        /*0108*/ 	.word	0x00002cc0


	//   ....[27]....
        /*010c*/ 	.word	0x00002d30


	//----- nvinfo : EIATTR_EXIT_INSTR_OFFSETS
	.align		4
.L_3660:
        /*0110*/ 	.byte	0x04, 0x1c
        /*0112*/ 	.short	(.L_3662 - .L_3661)


	//   ....[0]....
.L_3661:
        /*0114*/ 	.word	0x000002d0


	//   ....[1]....
        /*0118*/ 	.word	0x000024d0


	//----- nvinfo : EIATTR_MAX_THREADS
	.align		4
.L_3662:
        /*011c*/ 	.byte	0x04, 0x05
        /*011e*/ 	.short	(.L_3664 - .L_3663)
.L_3663:
        /*0120*/ 	.word	0x00000080
        /*0124*/ 	.word	0x00000001
        /*0128*/ 	.word	0x00000001


	//----- nvinfo : EIATTR_CRS_STACK_SIZE
	.align		4
.L_3664:
        /*012c*/ 	.byte	0x04, 0x1e
        /*012e*/ 	.short	(.L_3666 - .L_3665)
.L_3665:
        /*0130*/ 	.word	0x00000000


	//----- nvinfo : EIATTR_CBANK_PARAM_SIZE
	.align		4
.L_3666:
        /*0134*/ 	.byte	0x03, 0x19
        /*0136*/ 	.short	0x00e8


	//----- nvinfo : EIATTR_PARAM_CBANK
	.align		4
        /*0138*/ 	.byte	0x04, 0x0a
        /*013a*/ 	.short	(.L_3668 - .L_3667)
	.align		4
.L_3667:
        /*013c*/ 	.word	index@(.nv.constant0._ZN10layer_norm13ln_fwd_kernelINS_13Kernel_traitsIfffffjLj4096ELj1ELj1ELj4ELj16ENS_18Kernel_traits_baseILj4096EfffffjLj128EEEEELb0ELb1ELb0ELb1EEEvNS_9FwdParamsE)
        /*0140*/ 	.short	0x0210
        /*0142*/ 	.short	0x00e8


	//----- nvinfo : EIATTR_SW_WAR
	.align		4
.L_3668:
        /*0144*/ 	.byte	0x04, 0x36
        /*0146*/ 	.short	(.L_3670 - .L_3669)
.L_3669:
        /*0148*/ 	.word	0x00000008
.L_3670:


//--------------------- .nv.info._ZN10layer_norm13ln_fwd_kernelINS_13Kernel_traitsIfffffjLj4096ELj1ELj1ELj4ELj16ENS_18Kernel_traits_baseILj4096EfffffjLj128EEEEELb0ELb1ELb1ELb0EEEvNS_9FwdParamsE --------------------------
	.section	.nv.info._ZN10layer_norm13ln_fwd_kernelINS_13Kernel_traitsIfffffjLj4096ELj1ELj1ELj4ELj16ENS_18Kernel_traits_baseILj4096EfffffjLj128EEEEELb0ELb1ELb1ELb0EEEvNS_9FwdParamsE,"",@"SHT_CUDA_INFO"
	.sectionflags	@""
	.align	4


	//----- nvinfo : EIATTR_CUDA_API_VERSION
	.align		4
        /*0000*/ 	.byte	0x04, 0x37
        /*0002*/ 	.short	(.L_3672 - .L_3671)
.L_3671:
        /*0004*/ 	.word	0x00000082


	//----- nvinfo : EIATTR_KPARAM_INFO
	.align		4
.L_3672:
        /*0008*/ 	.byte	0x04, 0x17
        /*000a*/ 	.short	(.L_3674 - .L_3673)
.L_3673:
        /*000c*/ 	.word	0x00000000
        /*0010*/ 	.short	0x0000
        /*0012*/ 	.short	0x0000
        /*0014*/ 	.byte	0x00, 0xf0, 0xa1, 0x03


	//----- nvinfo : EIATTR_SPARSE_MMA_MASK
	.align		4
.L_3674:
        /*0018*/ 	.byte	0x03, 0x50
        /*001a*/ 	.short	0x0000


	//----- nvinfo : EIATTR_MAXREG_COUNT
	.align		4
        /*001c*/ 	.byte	0x03, 0x1b
        /*001e*/ 	.short	0x00ff


	//----- nvinfo : EIATTR_NUM_BARRIERS
	.align		4
        /*0020*/ 	.byte	0x02, 0x4c
        /*0022*/ 	.byte	0x01
	.zero		1


	//----- nvinfo : EIATTR_MERCURY_ISA_VERSION
	.align		4
        /*0024*/ 	.byte	0x03, 0x5f
        /*0026*/ 	.short	0x0101


	//----- nvinfo : EIATTR_COOP_GROUP_MASK_REGIDS
	.align		4
        /*0028*/ 	.byte	0x04, 0x29
        /*002a*/ 	.short	(.L_3676 - .L_3675)


	//   ....[0]....
.L_3675:
        /*002c*/ 	.word	0xffffffff


	//   ....[1]....
        /*0030*/ 	.word	0xffffffff


	//   ....[2]....
        /*0034*/ 	.word	0xffffffff


	//   ....[3]....
        /*0038*/ 	.word	0xffffffff


	//   ....[4]....
        /*003c*/ 	.word	0xffffffff


	//   ....[5]....
        /*0040*/ 	.word	0xffffffff


	//   ....[6]....
        /*0044*/ 	.word	0xffffffff


	//   ....[7]....
        /*0048*/ 	.word	0xffffffff


	//   ....[8]....
        /*004c*/ 	.word	0xffffffff


	//   ....[9]....
        /*0050*/ 	.word	0xffffffff


	//   ....[10]....
        /*0054*/ 	.word	0xffffffff


	//   ....[11]....
        /*0058*/ 	.word	0xffffffff


	//   ....[12]....
        /*005c*/ 	.word	0xffffffff


	//   ....[13]....
        /*0060*/ 	.word	0xffffffff


	//   ....[14]....
        /*0064*/ 	.word	0xffffffff


	//   ....[15]....
        /*0068*/ 	.word	0xffffffff


	//   ....[16]....
        /*006c*/ 	.word	0xffffffff


	//   ....[17]....
        /*0070*/ 	.word	0xffffffff


	//   ....[18]....
        /*0074*/ 	.word	0x050000a3


	//   ....[19]....
        /*0078*/ 	.word	0x050000a3


	//   ....[20]....
        /*007c*/ 	.word	0x050000a3


	//   ....[21]....
        /*0080*/ 	.word	0x050000a3


	//   ....[22]....
        /*0084*/ 	.word	0x050000a3


	//   ....[23]....
        /*0088*/ 	.word	0x050000a3


	//   ....[24]....
        /*008c*/ 	.word	0x050000a3


	//   ....[25]....
        /*0090*/ 	.word	0x050000a3


	//   ....[26]....
        /*0094*/ 	.word	0x050000a3


	//   ....[27]....
        /*0098*/ 	.word	0x050000a3


	//----- nvinfo : EIATTR_COOP_GROUP_INSTR_OFFSETS
	.align		4
.L_3676:
        /*009c*/ 	.byte	0x04, 0x28
        /*009e*/ 	.short	(.L_3678 - .L_3677)


	//   ....[0]....
.L_3677:
        /*00a0*/ 	.word	0x00002c70


	//   ....[1]....
        /*00a4*/ 	.word	0x00002cc0


	//   ....[2]....
        /*00a8*/ 	.word	0x00002ce0


	//   ....[3]....
        /*00ac*/ 	.word	0x00002d00


	//   ....[4]....
        /*00b0*/ 	.word	0x00002d20


	//   ....[5]....
        /*00b4*/ 	.word	0x00003170


	//   ....[6]....
        /*00b8*/ 	.word	0x00003190


	//   ....[7]....
        /*00bc*/ 	.word	0x000031b0


	//   ....[8]....
        /*00c0*/ 	.word	0x000031d0


	//   ....[9]....
        /*00c4*/ 	.word	0x000031f0


	//   ....[10]....
        /*00c8*/ 	.word	0x00003380


	//   ....[11]....
        /*00cc*/ 	.word	0x000033c0


	//   ....[12]....
        /*00d0*/ 	.word	0x00003440


	//   ....[13]....
        /*00d4*/ 	.word	0x000034f0


	//   ....[14]....
        /*00d8*/ 	.word	0x00003530


	//   ....[15]....
        /*00dc*/ 	.word	0x000035a0


	//   ....[16]....
        /*00e0*/ 	.word	0x000035e0


	//   ....[17]....
        /*00e4*/ 	.word	0x00003650


	//   ....[18]....
        /*00e8*/ 	.word	0x000041e0


	//   ....[19]....
        /*00ec*/ 	.word	0x00004250


	//   ....[20]....
        /*00f0*/ 	.word	0x000042c0


	//   ....[21]....
        /*00f4*/ 	.word	0x00004330


	//   ....[22]....
        /*00f8*/ 	.word	0x000043a0


	//   ....[23]....
        /*00fc*/ 	.word	0x00004850


	//   ....[24]....
        /*0100*/ 	.word	0x000048c0


	//   ....[25]....
        /*0104*/ 	.word	0x00004930


	//   ....[26]....
        /*0108*/ 	.word	0x000049a0


	//   ....[27]....
        /*010c*/ 	.word	0x00004a10


	//----- nvinfo : EIATTR_EXIT_INSTR_OFFSETS
	.align		4
.L_3678:
        /*0110*/ 	.byte	0x04, 0x1c
        /*0112*/ 	.short	(.L_3680 - .L_3679)


	//   ....[0]....
.L_3679:
        /*0114*/ 	.word	0x00000b40


	//   ....[1]....
        /*0118*/ 	.word	0x00004160


	//----- nvinfo : EIATTR_MAX_THREADS
	.align		4
.L_3680:
        /*011c*/ 	.byte	0x04, 0x05
        /*011e*/ 	.short	(.L_3682 - .L_3681)
.L_3681:
        /*0120*/ 	.word	0x00000080
        /*0124*/ 	.word	0x00000001
        /*0128*/ 	.word	0x00000001


	//----- nvinfo : EIATTR_CRS_STACK_SIZE
	.align		4
.L_3682:
        /*012c*/ 	.byte	0x04, 0x1e
        /*012e*/ 	.short	(.L_3684 - .L_3683)
.L_3683:
        /*0130*/ 	.word	0x00000000


	//----- nvinfo : EIATTR_CBANK_PARAM_SIZE
	.align		4
.L_3684:
        /*0134*/ 	.byte	0x03, 0x19
        /*0136*/ 	.short	0x00e8


	//----- nvinfo : EIATTR_PARAM_CBANK
	.align		4
        /*0138*/ 	.byte	0x04, 0x0a
        /*013a*/ 	.short	(.L_3686 - .L_3685)
	.align		4
.L_3685:
        /*013c*/ 	.word	index@(.nv.constant0._ZN10layer_norm13ln_fwd_kernelINS_13Kernel_traitsIfffffjLj4096ELj1ELj1ELj4ELj16ENS_18Kernel_traits_baseILj4096EfffffjLj128EEEEELb0ELb1ELb1ELb0EEEvNS_9FwdParamsE)
        /*0140*/ 	.short	0x0210
        /*0142*/ 	.short	0x00e8


	//----- nvinfo : EIATTR_SW_WAR
	.align		4
.L_3686:
        /*0144*/ 	.byte	0x04, 0x36
        /*0146*/ 	.short	(.L_3688 - .L_3687)
.L_3687:
        /*0148*/ 	.word	0x00000008
.L_3688:


//--------------------- .nv.info._ZN10layer_norm13ln_fwd_kernelINS_13Kernel_traitsIfffffjLj4096ELj1ELj1ELj4ELj16ENS_18Kernel_traits_baseILj4096EfffffjLj128EEEEELb0ELb1ELb1ELb1EEEvNS_9FwdParamsE --------------------------
	.section	.nv.info._ZN10layer_norm13ln_fwd_kernelINS_13Kernel_traitsIfffffjLj4096ELj1ELj1ELj4ELj16ENS_18Kernel_traits_baseILj4096EfffffjLj128EEEEELb0ELb1ELb1ELb1EEEvNS_9FwdParamsE,"",@"SHT_CUDA_INFO"
	.sectionflags	@""
	.align	4


	//----- nvinfo : EIATTR_CUDA_API_VERSION
	.align		4
        /*0000*/ 	.byte	0x04, 0x37
        /*0002*/ 	.short	(.L_3690 - .L_3689)
.L_3689:
        /*0004*/ 	.word	0x00000082


	//----- nvinfo : EIATTR_KPARAM_INFO
	.align		4
.L_3690:
        /*0008*/ 	.byte	0x04, 0x17
        /*000a*/ 	.short	(.L_3692 - .L_3691)
.L_3691:
        /*000c*/ 	.word	0x00000000
        /*0010*/ 	.short	0x0000
        /*0012*/ 	.short	0x0000
        /*0014*/ 	.byte	0x00, 0xf0, 0xa1, 0x03


	//----- nvinfo : EIATTR_SPARSE_MMA_MASK
	.align		4
.L_3692:
        /*0018*/ 	.byte	0x03, 0x50
        /*001a*/ 	.short	0x0000


	//----- nvinfo : EIATTR_MAXREG_COUNT
	.align		4
        /*001c*/ 	.byte	0x03, 0x1b
        /*001e*/ 	.short	0x00ff


	//----- nvinfo : EIATTR_NUM_BARRIERS
	.align		4
        /*0020*/ 	.byte	0x02, 0x4c
        /*0022*/ 	.byte	0x01
	.zero		1


	//----- nvinfo : EIATTR_MERCURY_ISA_VERSION
	.align		4
        /*0024*/ 	.byte	0x03, 0x5f
        /*0026*/ 	.short	0x0101


	//----- nvinfo : EIATTR_COOP_GROUP_MASK_REGIDS
	.align		4
        /*0028*/ 	.byte	0x04, 0x29
        /*002a*/ 	.short	(.L_3694 - .L_3693)


	//   ....[0]....
.L_3693:
        /*002c*/ 	.word	0xffffffff


	//   ....[1]....
        /*0030*/ 	.word	0xffffffff


	//   ....[2]....
        /*0034*/ 	.word	0xffffffff


	//   ....[3]....
        /*0038*/ 	.word	0xffffffff


	//   ....[4]....
        /*003c*/ 	.word	0xffffffff


	//   ....[5]....
        /*0040*/ 	.word	0xffffffff


	//   ....[6]....
        /*0044*/ 	.word	0xffffffff


	//   ....[7]....
        /*0048*/ 	.word	0xffffffff


	//   ....[8]....
        /*004c*/ 	.word	0xffffffff


	//   ....[9]....
        /*0050*/ 	.word	0xffffffff


	//   ....[10]....
        /*0054*/ 	.word	0xffffffff


	//   ....[11]....
        /*0058*/ 	.word	0xffffffff


	//   ....[12]....
        /*005c*/ 	.word	0xffffffff


	//   ....[13]....
        /*0060*/ 	.word	0xffffffff


	//   ....[14]....
        /*0064*/ 	.word	0xffffffff


	//   ....[15]....
        /*0068*/ 	.word	0xffffffff


	//   ....[16]....
        /*006c*/ 	.word	0xffffffff


	//   ....[17]....
        /*0070*/ 	.word	0xffffffff


	//   ....[18]....
        /*0074*/ 	.word	0x0500009b


	//   ....[19]....
        /*0078*/ 	.word	0x0500009b


	//   ....[20]....
        /*007c*/ 	.word	0x0500009b


	//   ....[21]....
        /*0080*/ 	.word	0x0500009b


	//   ....[22]....
        /*0084*/ 	.word	0x0500009b


	//   ....[23]....
        /*0088*/ 	.word	0x0500009b


	//   ....[24]....
        /*008c*/ 	.word	0x0500009b


	//   ....[25]....
        /*0090*/ 	.word	0x0500009b


	//   ....[26]....
        /*0094*/ 	.word	0x0500009b


	//   ....[27]....
        /*0098*/ 	.word	0x0500009b


	//----- nvinfo : EIATTR_COOP_GROUP_INSTR_OFFSETS
	.align		4
.L_3694:
        /*009c*/ 	.byte	0x04, 0x28
        /*009e*/ 	.short	(.L_3696 - .L_3695)


	//   ....[0]....
.L_3695:
        /*00a0*/ 	.word	0x00001f50


	//   ....[1]....
        /*00a4*/ 	.word	0x00001f70


	//   ....[2]....
        /*00a8*/ 	.word	0x00001f90


	//   ....[3]....
        /*00ac*/ 	.word	0x00001fb0


	//   ....[4]....
        /*00b0*/ 	.word	0x00001fd0


	//   ....[5]....
        /*00b4*/ 	.word	0x00002400


	//   ....[6]....
        /*00b8*/ 	.word	0x00002420


	//   ....[7]....
        /*00bc*/ 	.word	0x00002440


	//   ....[8]....
        /*00c0*/ 	.word	0x00002460


	//   ....[9]....
        /*00c4*/ 	.word	0x00002480


	//   ....[10]....
        /*00c8*/ 	.word	0x000025b0


	//   ....[11]....
        /*00cc*/ 	.word	0x00002650


	//   ....[12]....
        /*00d0*/ 	.word	0x00002660


	//   ....[13]....
        /*00d4*/ 	.word	0x000026b0


	//   ....[14]....
        /*00d8*/ 	.word	0x00002700


	//   ....[15]....
        /*00dc*/ 	.word	0x00002720


	//   ....[16]....
        /*00e0*/ 	.word	0x00002810


	//   ....[17]....
        /*00e4*/ 	.word	0x00002820


	//   ....[18]....
        /*00e8*/ 	.word	0x000031b0


	//   ....[19]....
        /*00ec*/ 	.word	0x00003220


	//   ....[20]....
        /*00f0*/ 	.word	0x00003290


	//   ....[21]....
        /*00f4*/ 	.word	0x00003300


	//   ....[22]....
        /*00f8*/ 	.word	0x00003370


	//   ....[23]....
        /*00fc*/ 	.word	0x000037f0


	//   ....[24]....
        /*0100*/ 	.word	0x00003860


	//   ....[25]....
        /*0104*/ 	.word	0x000038d0


	//   ....[26]....
        /*0108*/ 	.word	0x00003940


	//   ....[27]....
        /*010c*/ 	.word	0x000039b0


	//----- nvinfo : EIATTR_EXIT_INSTR_OFFSETS
	.align		4
.L_3696:
        /*0110*/ 	.byte	0x04, 0x1c
        /*0112*/ 	.short	(.L_3698 - .L_3697)


	//   ....[0]....
.L_3697:
        /*0114*/ 	.word	0x000002e0


	//   ....[1]....
        /*0118*/ 	.word	0x00003150


	//----- nvinfo : EIATTR_MAX_THREADS
	.align		4
.L_3698:
        /*011c*/ 	.byte	0x04, 0x05
        /*011e*/ 	.short	(.L_3700 - .L_3699)
.L_3699:
        /*0120*/ 	.word	0x00000080
        /*0124*/ 	.word	0x00000001
        /*0128*/ 	.word	0x00000001


	//----- nvinfo : EIATTR_CRS_STACK_SIZE
	.align		4
.L_3700:
        /*012c*/ 	.byte	0x04, 0x1e
        /*012e*/ 	.short	(.L_3702 - .L_3701)
.L_3701:
        /*0130*/ 	.word	0x00000000


	//----- nvinfo : EIATTR_CBANK_PARAM_SIZE
	.align		4
.L_3702:
        /*0134*/ 	.byte	0x03, 0x19
        /*0136*/ 	.short	0x00e8


	//----- nvinfo : EIATTR_PARAM_CBANK
	.align		4
        /*0138*/ 	.byte	0x04, 0x0a
        /*013a*/ 	.short	(.L_3704 - .L_3703)
	.align		4
.L_3703:
        /*013c*/ 	.word	index@(.nv.constant0._ZN10layer_norm13ln_fwd_kernelINS_13Kernel_traitsIfffffjLj4096ELj1ELj1ELj4ELj16ENS_18Kernel_traits_baseILj4096EfffffjLj128EEEEELb0ELb1ELb1ELb1EEEvNS_9FwdParamsE)
        /*0140*/ 	.short	0x0210
        /*0142*/ 	.short	0x00e8


	//----- nvinfo : EIATTR_SW_WAR
	.align		4
.L_3704:
        /*0144*/ 	.byte	0x04, 0x36
        /*0146*/ 	.short	(.L_3706 - .L_3705)
.L_3705:
        /*0148*/ 	.word	0x00000008
.L_3706:


//--------------------- .nv.info._ZN10layer_norm13ln_fwd_kernelINS_13Kernel_traitsIfffffjLj4096ELj1ELj1ELj4ELj16ENS_18Kernel_traits_baseILj4096EfffffjLj128EEEEELb1ELb0ELb0ELb0EEEvNS_9FwdParamsE --------------------------
	.section	.nv.info._ZN10layer_norm13ln_fwd_kernelINS_13Kernel_traitsIfffffjLj4096ELj1ELj1ELj4ELj16ENS_18Kernel_traits_baseILj4096EfffffjLj128EEEEELb1ELb0ELb0ELb0EEEvNS_9FwdParamsE,"",@"SHT_CUDA_INFO"
	.sectionflags	@""
	.align	4


	//----- nvinfo : EIATTR_CUDA_API_VERSION
	.align		4
        /*0000*/ 	.byte	0x04, 0x37
        /*0002*/ 	.short	(.L_3708 - .L_3707)
.L_3707:
        /*0004*/ 	.word	0x00000082


	//----- nvinfo : EIATTR_KPARAM_INFO
	.align		4
.L_3708:
        /*0008*/ 	.byte	0x04, 0x17
        /*000a*/ 	.short	(.L_3710 - .L_3709)
.L_3709:
        /*000c*/ 	.word	0x00000000
        /*0010*/ 	.short	0x0000
        /*0012*/ 	.short	0x0000
        /*0014*/ 	.byte	0x00, 0xf0, 0xa1, 0x03


	//----- nvinfo : EIATTR_SPARSE_MMA_MASK
	.align		4
.L_3710:
        /*0018*/ 	.byte	0x03, 0x50
        /*001a*/ 	.short	0x0000


	//----- nvinfo : EIATTR_MAXREG_COUNT
	.align		4
        /*001c*/ 	.byte	0x03, 0x1b
        /*001e*/ 	.short	0x00ff


	//----- nvinfo : EIATTR_NUM_BARRIERS
	.align		4
        /*0020*/ 	.byte	0x02, 0x4c
        /*0022*/ 	.byte	0x01
	.zero		1


	//----- nvinfo : EIATTR_MERCURY_ISA_VERSION
	.align		4
        /*0024*/ 	.byte	0x03, 0x5f
        /*0026*/ 	.short	0x0101


	//----- nvinfo : EIATTR_COOP_GROUP_MASK_REGIDS
	.align		4
        /*0028*/ 	.byte	0x04, 0x29
        /*002a*/ 	.short	(.L_3712 - .L_3711)


	//   ....[0]....
.L_3711:
        /*002c*/ 	.word	0xffffffff


	//   ....[1]....
        /*0030*/ 	.word	0xffffffff


	//   ....[2]....
        /*0034*/ 	.word	0xffffffff


	//   ....[3]....
        /*0038*/ 	.word	0xffffffff


	//   ....[4]....
        /*003c*/ 	.word	0xffffffff


	//   ....[5]....
        /*0040*/ 	.word	0xffffffff


	//   ....[6]....
        /*0044*/ 	.word	0xffffffff


	//   ....[7]....
        /*0048*/ 	.word	0xffffffff


	//   ....[8]....
        /*004c*/ 	.word	0xffffffff


	//   ....[9]....
        /*0050*/ 	.word	0xffffffff


	//   ....[10]....
        /*0054*/ 	.word	0xffffffff


	//   ....[11]....
        /*0058*/ 	.word	0xffffffff


	//   ....[12]....
        /*005c*/ 	.word	0xffffffff


	//   ....[13]....
        /*0060*/ 	.word	0xffffffff


	//   ....[14]....
        /*0064*/ 	.word	0xffffffff


	//   ....[15]....
        /*0068*/ 	.word	0xffffffff


	//   ....[16]....
        /*006c*/ 	.word	0xffffffff


	//   ....[17]....
        /*0070*/ 	.word	0xffffffff


	//   ....[18]....
        /*0074*/ 	.word	0x05000086


	//   ....[19]....
        /*0078*/ 	.word	0x05000086


	//   ....[20]....
        /*007c*/ 	.word	0x05000086


	//   ....[21]....
        /*0080*/ 	.word	0x05000086


	//   ....[22]....
        /*0084*/ 	.word	0x05000086


	//   ....[23]....
        /*0088*/ 	.word	0x05000086


	//   ....[24]....
        /*008c*/ 	.word	0x05000086


	//   ....[25]....
        /*0090*/ 	.word	0x05000086


	//   ....[26]....
        /*0094*/ 	.word	0x05000086


	//   ....[27]....
        /*0098*/ 	.word	0x05000086


	//----- nvinfo : EIATTR_COOP_GROUP_INSTR_OFFSETS
	.align		4
.L_3712:
        /*009c*/ 	.byte	0x04, 0x28
        /*009e*/ 	.short	(.L_3714 - .L_3713)


	//   ....[0]....
.L_3713:
        /*00a0*/ 	.word	0x0000c8a0


	//   ....[1]....
        /*00a4*/ 	.word	0x0000c8f0


	//   ....[2]....
        /*00a8*/ 	.word	0x0000c910


	//   ....[3]....
        /*00ac*/ 	.word	0x0000c930


	//   ....[4]....
        /*00b0*/ 	.word	0x0000c950


	//   ....[5]....
        /*00b4*/ 	.word	0x0000cda0


	//   ....[6]....
        /*00b8*/ 	.word	0x0000cdc0


	//   ....[7]....
        /*00bc*/ 	.word	0x0000cde0


	//   ....[8]....
        /*00c0*/ 	.word	0x0000ce00


	//   ....[9]....
        /*00c4*/ 	.word	0x0000ce20


	//   ....[10]....
        /*00c8*/ 	.word	0x0000cf60


	//   ....[11]....
        /*00cc*/ 	.word	0x0000cfd0


	//   ....[12]....
        /*00d0*/ 	.word	0x0000d030


	//   ....[13]....
        /*00d4*/ 	.word	0x0000d070


	//   ....[14]....
        /*00d8*/ 	.word	0x0000d110


	//   ....[15]....
        /*00dc*/ 	.word	0x0000d190


	//   ....[16]....
        /*00e0*/ 	.word	0x0000d1a0


	//   ....[17]....
        /*00e4*/ 	.word	0x0000d1f0


	//   ....[18]....
        /*00e8*/ 	.word	0x0000dd70


	//   ....[19]....
        /*00ec*/ 	.word	0x0000dde0


	//   ....[20]....
        /*00f0*/ 	.word	0x0000de50


	//   ....[21]....
        /*00f4*/ 	.word	0x0000dec0


	//   ....[22]....
        /*00f8*/ 	.word	0x0000df30


	//   ....[23]....
        /*00fc*/ 	.word	0x0000e3d0


	//   ....[24]....
        /*0100*/ 	.word	0x0000e440


	//   ....[25]....
        /*0104*/ 	.word	0x0000e4b0


	//   ....[26]....
        /*0108*/ 	.word	0x0000e520


	//   ....[27]....
        /*010c*/ 	.word	0x0000e590


	//----- nvinfo : EIATTR_EXIT_INSTR_OFFSETS
	.align		4
.L_3714:
        /*0110*/ 	.byte	0x04, 0x1c
        /*0112*/ 	.short	(.L_3716 - .L_3715)


	//   ....[0]....
.L_3715:
        /*0114*/ 	.word	0x00000dd0


	//   ....[1]....
        /*0118*/ 	.word	0x0000dcf0


	//----- nvinfo : EIATTR_MAX_THREADS
	.align		4
.L_3716:
        /*011c*/ 	.byte	0x04, 0x05
        /*011e*/ 	.short	(.L_3718 - .L_3717)
.L_3717:
        /*0120*/ 	.word	0x00000080
        /*0124*/ 	.word	0x00000001
        /*0128*/ 	.word	0x00000001


	//----- nvinfo : EIATTR_CRS_STACK_SIZE
	.align		4
.L_3718:
        /*012c*/ 	.byte	0x04, 0x1e
        /*012e*/ 	.short	(.L_3720 - .L_3719)
.L_3719:
        /*0130*/ 	.word	0x00000000


	//----- nvinfo : EIATTR_CBANK_PARAM_SIZE
	.align		4
.L_3720:
        /*0134*/ 	.byte	0x03, 0x19
        /*0136*/ 	.short	0x00e8


	//----- nvinfo : EIATTR_PARAM_CBANK
	.align		4
        /*0138*/ 	.byte	0x04, 0x0a
        /*013a*/ 	.short	(.L_3722 - .L_3721)
	.align		4
.L_3721:
        /*013c*/ 	.word	index@(.nv.constant0._ZN10layer_norm13ln_fwd_kernelINS_13Kernel_traitsIfffffjLj4096ELj1ELj1ELj4ELj16ENS_18Kernel_traits_baseILj4096EfffffjLj128EEEEELb1ELb0ELb0ELb0EEEvNS_9FwdParamsE)
        /*0140*/ 	.short	0x0210
        /*0142*/ 	.short	0x00e8


	//----- nvinfo : EIATTR_SW_WAR
	.align		4
.L_3722:
        /*0144*/ 	.byte	0x04, 0x36
        /*0146*/ 	.short	(.L_3724 - .L_3723)
.L_3723:
        /*0148*/ 	.word	0x00000008
.L_3724:


//--------------------- .nv.info._ZN10layer_norm13ln_fwd_kernelINS_13Kernel_traitsIfffffjLj4096ELj1ELj1ELj4ELj16ENS_18Kernel_traits_baseILj4096EfffffjLj128EEEEELb1ELb0ELb0ELb1EEEvNS_9FwdParamsE --------------------------
	.section	.nv.info._ZN10layer_norm13ln_fwd_kernelINS_13Kernel_traitsIfffffjLj4096ELj1ELj1ELj4ELj16ENS_18Kernel_traits_baseILj4096EfffffjLj128EEEEELb1ELb0ELb0ELb1EEEvNS_9FwdParamsE,"",@"SHT_CUDA_INFO"
	.sectionflags	@""
	.align	4


	//----- nvinfo : EIATTR_CUDA_API_VERSION
	.align		4
        /*0000*/ 	.byte	0x04, 0x37
        /*0002*/ 	.short	(.L_3726 - .L_3725)
.L_3725:
        /*0004*/ 	.word	0x00000082


	//----- nvinfo : EIATTR_KPARAM_INFO
	.align		4
.L_3726:
        /*0008*/ 	.byte	0x04, 0x17
        /*000a*/ 	.short	(.L_3728 - .L_3727)
.L_3727:
        /*000c*/ 	.word	0x00000000
        /*0010*/ 	.short	0x0000
        /*0012*/ 	.short	0x0000
        /*0014*/ 	.byte	0x00, 0xf0, 0xa1, 0x03


	//----- nvinfo : EIATTR_SPARSE_MMA_MASK
	.align		4
.L_3728:
        /*0018*/ 	.byte	0x03, 0x50
        /*001a*/ 	.short	0x0000


	//----- nvinfo : EIATTR_MAXREG_COUNT
	.align		4
        /*001c*/ 	.byte	0x03, 0x1b
        /*001e*/ 	.short	0x00ff


	//----- nvinfo : EIATTR_NUM_BARRIERS
	.align		4
        /*0020*/ 	.byte	0x02, 0x4c
        /*0022*/ 	.byte	0x01
	.zero		1


	//----- nvinfo : EIATTR_MERCURY_ISA_VERSION
	.align		4
        /*0024*/ 	.byte	0x03, 0x5f
        /*0026*/ 	.short	0x0101


	//----- nvinfo : EIATTR_COOP_GROUP_MASK_REGIDS
	.align		4
        /*0028*/ 	.byte	0x04, 0x29
        /*002a*/ 	.short	(.L_3730 - .L_3729)


	//   ....[0]....
.L_3729:
        /*002c*/ 	.word	0xffffffff


	//   ....[1]....
        /*0030*/ 	.word	0xffffffff


	//   ....[2]....
        /*0034*/ 	.word	0xffffffff


	//   ....[3]....
        /*0038*/ 	.word	0xffffffff


	//   ....[4]....
        /*003c*/ 	.word	0xffffffff


	//   ....[5]....
        /*0040*/ 	.word	0xffffffff


	//   ....[6]....
        /*0044*/ 	.word	0xffffffff


	//   ....[7]....
        /*0048*/ 	.word	0xffffffff


	//   ....[8]....
        /*004c*/ 	.word	0xffffffff


	//   ....[9]....
        /*0050*/ 	.word	0xffffffff


	//   ....[10]....
        /*0054*/ 	.word	0xffffffff


	//   ....[11]....
        /*0058*/ 	.word	0xffffffff


	//   ....[12]....
        /*005c*/ 	.word	0xffffffff


	//   ....[13]....
        /*0060*/ 	.word	0xffffffff


	//   ....[14]....
        /*0064*/ 	.word	0xffffffff


	//   ....[15]....
        /*0068*/ 	.word	0xffffffff


	//   ....[16]....
        /*006c*/ 	.word	0xffffffff


	//   ....[17]....
        /*0070*/ 	.word	0xffffffff


	//   ....[18]....
        /*0074*/ 	.word	0x0500007a


	//   ....[19]....
        /*0078*/ 	.word	0x0500007a


	//   ....[20]....
        /*007c*/ 	.word	0x0500007a


	//   ....[21]....
        /*0080*/ 	.word	0x0500007a


	//   ....[22]....
        /*0084*/ 	.word	0x0500007a


	//   ....[23]....
        /*0088*/ 	.word	0x0500007a


	//   ....[24]....
        /*008c*/ 	.word	0x0500007a


	//   ....[25]....
        /*0090*/ 	.word	0x0500007a


	//   ....[26]....
        /*0094*/ 	.word	0x0500007a


	//   ....[27]....
        /*0098*/ 	.word	0x0500007a


	//----- nvinfo : EIATTR_COOP_GROUP_INSTR_OFFSETS
	.align		4
.L_3730:
        /*009c*/ 	.byte	0x04, 0x28
        /*009e*/ 	.short	(.L_3732 - .L_3731)


	//   ....[0]....
.L_3731:
        /*00a0*/ 	.word	0x0000bad0


	//   ....[1]....
        /*00a4*/ 	.word	0x0000baf0


	//   ....[2]....
        /*00a8*/ 	.word	0x0000bb10


	//   ....[3]....
        /*00ac*/ 	.word	0x0000bb30


	//   ....[4]....
        /*00b0*/ 	.word	0x0000bb50


	//   ....[5]....
        /*00b4*/ 	.word	0x0000bf80


	//   ....[6]....
        /*00b8*/ 	.word	0x0000bfa0


	//   ....[7]....
        /*00bc*/ 	.word	0x0000bfc0


	//   ....[8]....
        /*00c0*/ 	.word	0x0000bfe0


	//   ....[9]....
        /*00c4*/ 	.word	0x0000c000


	//   ....[10]....
        /*00c8*/ 	.word	0x0000c160


	//   ....[11]....
        /*00cc*/ 	.word	0x0000c1c0


	//   ....[12]....
        /*00d0*/ 	.word	0x0000c1f0


	//   ....[13]....
        /*00d4*/ 	.word	0x0000c200


	//   ....[14]....
        /*00d8*/ 	.word	0x0000c290


	//   ....[15]....
        /*00dc*/ 	.word	0x0000c2f0


	//   ....[16]....
        /*00e0*/ 	.word	0x0000c360


	//   ....[17]....
        /*00e4*/ 	.word	0x0000c3b0


	//   ....[18]....
        /*00e8*/ 	.word	0x0000cc60


	//   ....[19]....
        /*00ec*/ 	.word	0x0000ccd0


	//   ....[20]....
        /*00f0*/ 	.word	0x0000cd40


	//   ....[21]....
        /*00f4*/ 	.word	0x0000cdb0


	//   ....[22]....
        /*00f8*/ 	.word	0x0000ce20


	//   ....[23]....
        /*00fc*/ 	.word	0x0000d290


	//   ....[24]....
        /*0100*/ 	.word	0x0000d300


	//   ....[25]....
        /*0104*/ 	.word	0x0000d370


	//   ....[26]....
        /*0108*/ 	.word	0x0000d3e0


	//   ....[27]....
        /*010c*/ 	.word	0x0000d450


	//----- nvinfo : EIATTR_EXIT_INSTR_OFFSETS
	.align		4
.L_3732:
        /*0110*/ 	.byte	0x04, 0x1c
        /*0112*/ 	.short	(.L_3734 - .L_3733)


	//   ....[0]....
.L_3733:
        /*0114*/ 	.word	0x00000710


	//   ....[1]....
        /*0118*/ 	.word	0x0000cc00


	//----- nvinfo : EIATTR_MAX_THREADS
	.align		4
.L_3734:
        /*011c*/ 	.byte	0x04, 0x05
        /*011e*/ 	.short	(.L_3736 - .L_3735)
.L_3735:
        /*0120*/ 	.word	0x00000080
        /*0124*/ 	.word	0x00000001
        /*0128*/ 	.word	0x00000001


	//----- nvinfo : EIATTR_CRS_STACK_SIZE
	.align		4
.L_3736:
        /*012c*/ 	.byte	0x04, 0x1e
        /*012e*/ 	.short	(.L_3738 - .L_3737)
.L_3737:
        /*0130*/ 	.word	0x00000000


	//----- nvinfo : EIATTR_CBANK_PARAM_SIZE
	.align		4
.L_3738:
        /*0134*/ 	.byte	0x03, 0x19
        /*0136*/ 	.short	0x00e8


	//----- nvinfo : EIATTR_PARAM_CBANK
	.align		4
        /*0138*/ 	.byte	0x04, 0x0a
        /*013a*/ 	.short	(.L_3740 - .L_3739)
	.align		4
.L_3739:
        /*013c*/ 	.word	index@(.nv.constant0._ZN10layer_norm13ln_fwd_kernelINS_13Kernel_traitsIfffffjLj4096ELj1ELj1ELj4ELj16ENS_18Kernel_traits_baseILj4096EfffffjLj128EEEEELb1ELb0ELb0ELb1EEEvNS_9FwdParamsE)
        /*0140*/ 	.short	0x0210
        /*0142*/ 	.short	0x00e8


	//----- nvinfo : EIATTR_SW_WAR
	.align		4
.L_3740:
        /*0144*/ 	.byte	0x04, 0x36
        /*0146*/ 	.short	(.L_3742 - .L_3741)
.L_3741:
        /*0148*/ 	.word	0x00000008
.L_3742:


//--------------------- .nv.info._ZN10layer_norm13ln_fwd_kernelINS_13Kernel_traitsIfffffjLj4096ELj1ELj1ELj4ELj16ENS_18Kernel_traits_baseILj4096EfffffjLj128EEEEELb1ELb0ELb1ELb0EEEvNS_9FwdParamsE --------------------------
	.section	.nv.info._ZN10layer_norm13ln_fwd_kernelINS_13Kernel_traitsIfffffjLj4096ELj1ELj1ELj4ELj16ENS_18Kernel_traits_baseILj4096EfffffjLj128EEEEELb1ELb0ELb1ELb0EEEvNS_9FwdParamsE,"",@"SHT_CUDA_INFO"
	.sectionflags	@""
	.align	4


	//----- nvinfo : EIATTR_CUDA_API_VERSION
	.align		4
        /*0000*/ 	.byte	0x04, 0x37
        /*0002*/ 	.short	(.L_3744 - .L_3743)
.L_3743:
        /*0004*/ 	.word	0x00000082


	//----- nvinfo : EIATTR_KPARAM_INFO
	.align		4
.L_3744:
        /*0008*/ 	.byte	0x04, 0x17
        /*000a*/ 	.short	(.L_3746 - .L_3745)
.L_3745:
        /*000c*/ 	.word	0x00000000
        /*0010*/ 	.short	0x0000
        /*0012*/ 	.short	0x0000
        /*0014*/ 	.byte	0x00, 0xf0, 0xa1, 0x03


	//----- nvinfo : EIATTR_SPARSE_MMA_MASK
	.align		4
.L_3746:
        /*0018*/ 	.byte	0x03, 0x50
        /*001a*/ 	.short	0x0000


	//----- nvinfo : EIATTR_MAXREG_COUNT
	.align		4
        /*001c*/ 	.byte	0x03, 0x1b
        /*001e*/ 	.short	0x00ff


	//----- nvinfo : EIATTR_NUM_BARRIERS
	.align		4
        /*0020*/ 	.byte	0x02, 0x4c
        /*0022*/ 	.byte	0x01
	.zero		1


	//----- nvinfo : EIATTR_MERCURY_ISA_VERSION
	.align		4
        /*0024*/ 	.byte	0x03, 0x5f
        /*0026*/ 	.short	0x0101


	//----- nvinfo : EIATTR_COOP_GROUP_MASK_REGIDS
	.align		4
        /*0028*/ 	.byte	0x04, 0x29
        /*002a*/ 	.short	(.L_3748 - .L_3747)


	//   ....[0]....
.L_3747:
        /*002c*/ 	.word	0xffffffff


	//   ....[1]....
        /*0030*/ 	.word	0xffffffff


	//   ....[2]....
        /*0034*/ 	.word	0xffffffff


	//   ....[3]....
        /*0038*/ 	.word	0xffffffff


	//   ....[4]....
        /*003c*/ 	.word	0xffffffff


	//   ....[5]....
        /*0040*/ 	.word	0xffffffff


	//   ....[6]....
        /*0044*/ 	.word	0xffffffff


	//   ....[7]....
        /*0048*/ 	.word	0xffffffff


	//   ....[8]....
        /*004c*/ 	.word	0xffffffff


	//   ....[9]....
        /*0050*/ 	.word	0xffffffff


	//   ....[10]....
        /*0054*/ 	.word	0xffffffff


	//   ....[11]....
        /*0058*/ 	.word	0xffffffff


	//   ....[12]....
        /*005c*/ 	.word	0xffffffff


	//   ....[13]....
        /*0060*/ 	.word	0xffffffff


	//   ....[14]....
        /*0064*/ 	.word	0xffffffff


	//   ....[15]....
        /*0068*/ 	.word	0xffffffff


	//   ....[16]....
        /*006c*/ 	.word	0xffffffff


	//   ....[17]....
        /*0070*/ 	.word	0xffffffff


	//   ....[18]....
        /*0074*/ 	.word	0x05000091


	//   ....[19]....
        /*0078*/ 	.word	0x05000091


	//   ....[20]....
        /*007c*/ 	.word	0x05000091


	//   ....[21]....
        /*0080*/ 	.word	0x05000091


	//   ....[22]....
        /*0084*/ 	.word	0x05000091


	//   ....[23]....
        /*0088*/ 	.word	0x05000091


	//   ....[24]....
        /*008c*/ 	.word	0x05000091


	//   ....[25]....
        /*0090*/ 	.word	0x05000091


	//   ....[26]....
        /*0094*/ 	.word	0x05000091


	//   ....[27]....
        /*0098*/ 	.word	0x05000091


	//----- nvinfo : EIATTR_COOP_GROUP_INSTR_OFFSETS
	.align		4
.L_3748:
        /*009c*/ 	.byte	0x04, 0x28
        /*009e*/ 	.short	(.L_3750 - .L_3749)


	//   ....[0]....
.L_3749:
        /*00a0*/ 	.word	0x0000dd50


	//   ....[1]....
        /*00a4*/ 	.word	0x0000dda0


	//   ....[2]....
        /*00a8*/ 	.word	0x0000ddc0


	//   ....[3]....
        /*00ac*/ 	.word	0x0000dde0


	//   ....[4]....
        /*00b0*/ 	.word	0x0000de00


	//   ....[5]....
        /*00b4*/ 	.word	0x0000e250


	//   ....[6]....
        /*00b8*/ 	.word	0x0000e270


	//   ....[7]....
        /*00bc*/ 	.word	0x0000e290


	//   ....[8]....
        /*00c0*/ 	.word	0x0000e2b0


	//   ....[9]....
        /*00c4*/ 	.word	0x0000e2d0


	//   ....[10]....
        /*00c8*/ 	.word	0x0000e4c0


	//   ....[11]....
        /*00cc*/ 	.word	0x0000e4f0


	//   ....[12]....
        /*00d0*/ 	.word	0x0000e530


	//   ....[13]....
        /*00d4*/ 	.word	0x0000e5b0


	//   ....[14]....
        /*00d8*/ 	.word	0x0000e650


	//   ....[15]....
        /*00dc*/ 	.word	0x0000e690


	//   ....[16]....
        /*00e0*/ 	.word	0x0000e6e0


	//   ....[17]....
        /*00e4*/ 	.word	0x0000e740


	//   ....[18]....
        /*00e8*/ 	.word	0x0000f2c0


	//   ....[19]....
        /*00ec*/ 	.word	0x0000f330


	//   ....[20]....
        /*00f0*/ 	.word	0x0000f3a0


	//   ....[21]....
        /*00f4*/ 	.word	0x0000f410


	//   ....[22]....
        /*00f8*/ 	.word	0x0000f480


	//   ....[23]....
        /*00fc*/ 	.word	0x0000f930


	//   ....[24]....
        /*0100*/ 	.word	0x0000f9a0


	//   ....[25]....
        /*0104*/ 	.word	0x0000fa10


	//   ....[26]....
        /*0108*/ 	.word	0x0000fa80


	//   ....[27]....
        /*010c*/ 	.word	0x0000faf0


	//----- nvinfo : EIATTR_EXIT_INSTR_OFFSETS
	.align		4
.L_3750:
        /*0110*/ 	.byte	0x04, 0x1c
        /*0112*/ 	.short	(.L_3752 - .L_3751)


	//   ....[0]....
.L_3751:
        /*0114*/ 	.word	0x00000de0


	//   ....[1]....
        /*0118*/ 	.word	0x0000f240


	//----- nvinfo : EIATTR_MAX_THREADS
	.align		4
.L_3752:
        /*011c*/ 	.byte	0x04, 0x05
        /*011e*/ 	.short	(.L_3754 - .L_3753)
.L_3753:
        /*0120*/ 	.word	0x00000080
        /*0124*/ 	.word	0x00000001
        /*0128*/ 	.word	0x00000001


	//----- nvinfo : EIATTR_CRS_STACK_SIZE
	.align		4
.L_3754:
        /*012c*/ 	.byte	0x04, 0x1e
        /*012e*/ 	.short	(.L_3756 - .L_3755)
.L_3755:
        /*0130*/ 	.word	0x00000000


	//----- nvinfo : EIATTR_CBANK_PARAM_SIZE
	.align		4
.L_3756:
        /*0134*/ 	.byte	0x03, 0x19
        /*0136*/ 	.short	0x00e8


	//----- nvinfo : EIATTR_PARAM_CBANK
	.align		4
        /*0138*/ 	.byte	0x04, 0x0a
        /*013a*/ 	.short	(.L_3758 - .L_3757)
	.align		4
.L_3757:
        /*013c*/ 	.word	index@(.nv.constant0._ZN10layer_norm13ln_fwd_kernelINS_13Kernel_traitsIfffffjLj4096ELj1ELj1ELj4ELj16ENS_18Kernel_traits_baseILj4096EfffffjLj128EEEEELb1ELb0ELb1ELb0EEEvNS_9FwdParamsE)
        /*0140*/ 	.short	0x0210
        /*0142*/ 	.short	0x00e8


	//----- nvinfo : EIATTR_SW_WAR
	.align		4
.L_3758:
        /*0144*/ 	.byte	0x04, 0x36
        /*0146*/ 	.short	(.L_3760 - .L_3759)
.L_3759:
        /*0148*/ 	.word	0x00000008
.L_3760:


//--------------------- .nv.info._ZN10layer_norm13ln_fwd_kernelINS_13Kernel_traitsIfffffjLj4096ELj1ELj1ELj4ELj16ENS_18Kernel_traits_baseILj4096EfffffjLj128EEEEELb1ELb0ELb1ELb1EEEvNS_9FwdParamsE --------------------------
	.section	.nv.info._ZN10layer_norm13ln_fwd_kernelINS_13Kernel_traitsIfffffjLj4096ELj1ELj1ELj4ELj16ENS_18Kernel_traits_baseILj4096EfffffjLj128EEEEELb1ELb0ELb1ELb1EEEvNS_9FwdParamsE,"",@"SHT_CUDA_INFO"
	.sectionflags	@""
	.align	4


	//----- nvinfo : EIATTR_CUDA_API_VERSION
	.align		4
        /*0000*/ 	.byte	0x04, 0x37
        /*0002*/ 	.short	(.L_3762 - .L_3761)
.L_3761:
        /*0004*/ 	.word	0x00000082


	//----- nvinfo : EIATTR_KPARAM_INFO
	.align		4
.L_3762:
        /*0008*/ 	.byte	0x04, 0x17
        /*000a*/ 	.short	(.L_3764 - .L_3763)
.L_3763:
        /*000c*/ 	.word	0x00000000
        /*0010*/ 	.short	0x0000
        /*0012*/ 	.short	0x0000
        /*0014*/ 	.byte	0x00, 0xf0, 0xa1, 0x03


	//----- nvinfo : EIATTR_SPARSE_MMA_MASK
	.align		4
.L_3764:
        /*0018*/ 	.byte	0x03, 0x50
        /*001a*/ 	.short	0x0000


	//----- nvinfo : EIATTR_MAXREG_COUNT
	.align		4
        /*001c*/ 	.byte	0x03, 0x1b
        /*001e*/ 	.short	0x00ff


	//----- nvinfo : EIATTR_NUM_BARRIERS
	.align		4
        /*0020*/ 	.byte	0x02, 0x4c
        /*0022*/ 	.byte	0x01
	.zero		1


	//----- nvinfo : EIATTR_MERCURY_ISA_VERSION
	.align		4
        /*0024*/ 	.byte	0x03, 0x5f
        /*0026*/ 	.short	0x0101


	//----- nvinfo : EIATTR_COOP_GROUP_MASK_REGIDS
	.align		4
        /*0028*/ 	.byte	0x04, 0x29
        /*002a*/ 	.short	(.L_3766 - .L_3765)


	//   ....[0]....
.L_3765:
        /*002c*/ 	.word	0xffffffff


	//   ....[1]....
        /*0030*/ 	.word	0xffffffff


	//   ....[2]....
        /*0034*/ 	.word	0xffffffff


	//   ....[3]....
        /*0038*/ 	.word	0xffffffff


	//   ....[4]....
        /*003c*/ 	.word	0xffffffff


	//   ....[5]....
        /*0040*/ 	.word	0xffffffff


	//   ....[6]....
        /*0044*/ 	.word	0xffffffff


	//   ....[7]....
        /*0048*/ 	.word	0xffffffff


	//   ....[8]....
        /*004c*/ 	.word	0xffffffff


	//   ....[9]....
        /*0050*/ 	.word	0xffffffff


	//   ....[10]....
        /*0054*/ 	.word	0xffffffff


	//   ....[11]....
        /*0058*/ 	.word	0xffffffff


	//   ....[12]....
        /*005c*/ 	.word	0xffffffff


	//   ....[13]....
        /*0060*/ 	.word	0xffffffff


	//   ....[14]....
        /*0064*/ 	.word	0xffffffff


	//   ....[15]....
        /*0068*/ 	.word	0xffffffff


	//   ....[16]....
        /*006c*/ 	.word	0xffffffff


	//   ....[17]....
        /*0070*/ 	.word	0xffffffff


	//   ....[18]....
        /*0074*/ 	.word	0x05000085


	//   ....[19]....
        /*0078*/ 	.word	0x05000085


	//   ....[20]....
        /*007c*/ 	.word	0x05000085


	//   ....[21]....
        /*0080*/ 	.word	0x05000085


	//   ....[22]....
        /*0084*/ 	.word	0x05000085


	//   ....[23]....
        /*0088*/ 	.word	0x05000085


	//   ....[24]....
        /*008c*/ 	.word	0x05000085


	//   ....[25]....
        /*0090*/ 	.word	0x05000085


	//   ....[26]....
        /*0094*/ 	.word	0x05000085


	//   ....[27]....
        /*0098*/ 	.word	0x05000085


	//----- nvinfo : EIATTR_COOP_GROUP_INSTR_OFFSETS
	.align		4
.L_3766:
        /*009c*/ 	.byte	0x04, 0x28
        /*009e*/ 	.short	(.L_3768 - .L_3767)


	//   ....[0]....
.L_3767:
        /*00a0*/ 	.word	0x0000d0c0


	//   ....[1]....
        /*00a4*/ 	.word	0x0000d0e0


	//   ....[2]....
        /*00a8*/ 	.word	0x0000d100


	//   ....[3]....
        /*00ac*/ 	.word	0x0000d120


	//   ....[4]....
        /*00b0*/ 	.word	0x0000d140


	//   ....[5]....
        /*00b4*/ 	.word	0x0000d570


	//   ....[6]....
        /*00b8*/ 	.word	0x0000d590


	//   ....[7]....
        /*00bc*/ 	.word	0x0000d5b0


	//   ....[8]....
        /*00c0*/ 	.word	0x0000d5d0


	//   ....[9]....
        /*00c4*/ 	.word	0x0000d5f0


	//   ....[10]....
        /*00c8*/ 	.word	0x0000d770


	//   ....[11]....
        /*00cc*/ 	.word	0x0000d7c0


	//   ....[12]....
        /*00d0*/ 	.word	0x0000d7e0


	//   ....[13]....
        /*00d4*/ 	.word	0x0000d7f0


	//   ....[14]....
        /*00d8*/ 	.word	0x0000d8b0


	//   ....[15]....
        /*00dc*/ 	.word	0x0000d8e0


	//   ....[16]....
        /*00e0*/ 	.word	0x0000d980


	//   ....[17]....
        /*00e4*/ 	.word	0x0000d9b0


	//   ....[18]....
        /*00e8*/ 	.word	0x0000e340


	//   ....[19]....
        /*00ec*/ 	.word	0x0000e3b0


	//   ....[20]....
        /*00f0*/ 	.word	0x0000e420


	//   ....[21]....
        /*00f4*/ 	.word	0x0000e490


	//   ....[22]....
        /*00f8*/ 	.word	0x0000e500


	//   ....[23]....
        /*00fc*/ 	.word	0x0000e980


	//   ....[24]....
        /*0100*/ 	.word	0x0000e9f0


	//   ....[25]....
        /*0104*/ 	.word	0x0000ea60


	//   ....[26]....
        /*0108*/ 	.word	0x0000ead0


	//   ....[27]....
        /*010c*/ 	.word	0x0000eb40


	//----- nvinfo : EIATTR_EXIT_INSTR_OFFSETS
	.align		4
.L_3768:
        /*0110*/ 	.byte	0x04, 0x1c
        /*0112*/ 	.short	(.L_3770 - .L_3769)


	//   ....[0]....
.L_3769:
        /*0114*/ 	.word	0x00000710


	//   ....[1]....
        /*0118*/ 	.word	0x0000e2e0


	//----- nvinfo : EIATTR_MAX_THREADS
	.align		4
.L_3770:
        /*011c*/ 	.byte	0x04, 0x05
        /*011e*/ 	.short	(.L_3772 - .L_3771)
.L_3771:
        /*0120*/ 	.word	0x00000080
        /*0124*/ 	.word	0x00000001
        /*0128*/ 	.word	0x00000001


	//----- nvinfo : EIATTR_CRS_STACK_SIZE
	.align		4
.L_3772:
        /*012c*/ 	.byte	0x04, 0x1e
        /*012e*/ 	.short	(.L_3774 - .L_3773)
.L_3773:
        /*0130*/ 	.word	0x00000000


	//----- nvinfo : EIATTR_CBANK_PARAM_SIZE
	.align		4
.L_3774:
        /*0134*/ 	.byte	0x03, 0x19
        /*0136*/ 	.short	0x00e8


	//----- nvinfo : EIATTR_PARAM_CBANK
	.align		4
        /*0138*/ 	.byte	0x04, 0x0a
        /*013a*/ 	.short	(.L_3776 - .L_3775)
	.align		4
.L_3775:
        /*013c*/ 	.word	index@(.nv.constant0._ZN10layer_norm13ln_fwd_kernelINS_13Kernel_traitsIfffffjLj4096ELj1ELj1ELj4ELj16ENS_18Kernel_traits_baseILj4096EfffffjLj128EEEEELb1ELb0ELb1ELb1EEEvNS_9FwdParamsE)
        /*0140*/ 	.short	0x0210
        /*0142*/ 	.short	0x00e8


	//----- nvinfo : EIATTR_SW_WAR
	.align		4
.L_3776:
        /*0144*/ 	.byte	0x04, 0x36
        /*0146*/ 	.short	(.L_3778 - .L_3777)
.L_3777:
        /*0148*/ 	.word	0x00000008
.L_3778:


//--------------------- .nv.info._ZN10layer_norm13ln_fwd_kernelINS_13Kernel_traitsIfffffjLj4096ELj1ELj1ELj4ELj16ENS_18Kernel_traits_baseILj4096EfffffjLj128EEEEELb1ELb1ELb0ELb0EEEvNS_9FwdParamsE --------------------------
	.section	.nv.info._ZN10layer_norm13ln_fwd_kernelINS_13Kernel_traitsIfffffjLj4096ELj1ELj1ELj4ELj16ENS_18Kernel_traits_baseILj4096EfffffjLj128EEEEELb1ELb1ELb0ELb0EEEvNS_9FwdParamsE,"",@"SHT_CUDA_INFO"
	.sectionflags	@""
	.align	4


	//----- nvinfo : EIATTR_CUDA_API_VERSION
	.align		4
        /*0000*/ 	.byte	0x04, 0x37
        /*0002*/ 	.short	(.L_3780 - .L_3779)
.L_3779:
        /*0004*/ 	.word	0x00000082


	//----- nvinfo : EIATTR_KPARAM_INFO
	.align		4
.L_3780:
        /*0008*/ 	.byte	0x04, 0x17
        /*000a*/ 	.short	(.L_3782 - .L_3781)
.L_3781:
        /*000c*/ 	.word	0x00000000
        /*0010*/ 	.short	0x0000
        /*0012*/ 	.short	0x0000
        /*0014*/ 	.byte	0x00, 0xf0, 0xa1, 0x03


	//----- nvinfo : EIATTR_SPARSE_MMA_MASK
	.align		4
.L_3782:
        /*0018*/ 	.byte	0x03, 0x50
        /*001a*/ 	.short	0x0000


	//----- nvinfo : EIATTR_MAXREG_COUNT
	.align		4
        /*001c*/ 	.byte	0x03, 0x1b
        /*001e*/ 	.short	0x00ff


	//----- nvinfo : EIATTR_NUM_BARRIERS
	.align		4
        /*0020*/ 	.byte	0x02, 0x4c
        /*0022*/ 	.byte	0x01
	.zero		1


	//----- nvinfo : EIATTR_MERCURY_ISA_VERSION
	.align		4
        /*0024*/ 	.byte	0x03, 0x5f
        /*0026*/ 	.short	0x0101


	//----- nvinfo : EIATTR_COOP_GROUP_MASK_REGIDS
	.align		4
        /*0028*/ 	.byte	0x04, 0x29
        /*002a*/ 	.short	(.L_3784 - .L_3783)


	//   ....[0]....
.L_3783:
        /*002c*/ 	.word	0xffffffff


	//   ....[1]....
        /*0030*/ 	.word	0xffffffff


	//   ....[2]....
        /*0034*/ 	.word	0xffffffff


	//   ....[3]....
        /*0038*/ 	.word	0xffffffff


	//   ....[4]....
        /*003c*/ 	.word	0xffffffff


	//   ....[5]....
        /*0040*/ 	.word	0xffffffff


	//   ....[6]....
        /*0044*/ 	.word	0xffffffff


	//   ....[7]....
        /*0048*/ 	.word	0xffffffff


	//   ....[8]....
        /*004c*/ 	.word	0xffffffff


	//   ....[9]....
        /*0050*/ 	.word	0xffffffff


	//   ....[10]....
        /*0054*/ 	.word	0xffffffff


	//   ....[11]....
        /*0058*/ 	.word	0xffffffff


	//   ....[12]....
        /*005c*/ 	.word	0xffffffff


	//   ....[13]....
        /*0060*/ 	.word	0xffffffff


	//   ....[14]....
        /*0064*/ 	.word	0xffffffff


	//   ....[15]....
        /*0068*/ 	.word	0xffffffff


	//   ....[16]....
        /*006c*/ 	.word	0xffffffff


	//   ....[17]....
        /*0070*/ 	.word	0xffffffff


	//   ....[18]....
        /*0074*/ 	.word	0x050000a5


	//   ....[19]....
        /*0078*/ 	.word	0x050000a5


	//   ....[20]....
        /*007c*/ 	.word	0x050000a5


	//   ....[21]....
        /*0080*/ 	.word	0x050000a5


	//   ....[22]....
        /*0084*/ 	.word	0x050000a5


	//   ....[23]....
        /*0088*/ 	.word	0x050000a5


	//   ....[24]....
        /*008c*/ 	.word	0x050000a5


	//   ....[25]....
        /*0090*/ 	.word	0x050000a5


	//   ....[26]....
        /*0094*/ 	.word	0x050000a5


	//   ....[27]....
        /*0098*/ 	.word	0x050000a5


	//----- nvinfo : EIATTR_COOP_GROUP_INSTR_OFFSETS
	.align		4
.L_3784:
        /*009c*/ 	.byte	0x04, 0x28
        /*009e*/ 	.short	(.L_3786 - .L_3785)


	//   ....[0]....
.L_3785:
        /*00a0*/ 	.word	0x0000c9f0


	//   ....[1]....
        /*00a4*/ 	.word	0x0000ca40


	//   ....[2]....
        /*00a8*/ 	.word	0x0000ca60


	//   ....[3]....
        /*00ac*/ 	.word	0x0000ca80


	//   ....[4]....
        /*00b0*/ 	.word	0x0000caa0


	//   ....[5]....
        /*00b4*/ 	.word	0x0000cef0


	//   ....[6]....
        /*00b8*/ 	.word	0x0000cf10


	//   ....[7]....
        /*00bc*/ 	.word	0x0000cf30


	//   ....[8]....
        /*00c0*/ 	.word	0x0000cf50


	//   ....[9]....
        /*00c4*/ 	.word	0x0000cf70


	//   ....[10]....
        /*00c8*/ 	.word	0x0000d100


	//   ....[11]....
        /*00cc*/ 	.word	0x0000d140


	//   ....[12]....
        /*00d0*/ 	.word	0x0000d170


	//   ....[13]....
        /*00d4*/ 	.word	0x0000d210


	//   ....[14]....
        /*00d8*/ 	.word	0x0000d230


	//   ....[15]....
        /*00dc*/ 	.word	0x0000d290


	//   ....[16]....
        /*00e0*/ 	.word	0x0000d2f0


	//   ....[17]....
        /*00e4*/ 	.word	0x0000d330


	//   ....[18]....
        /*00e8*/ 	.word	0x0000dec0


	//   ....[19]....
        /*00ec*/ 	.word	0x0000df30


	//   ....[20]....
        /*00f0*/ 	.word	0x0000dfa0


	//   ....[21]....
        /*00f4*/ 	.word	0x0000e010


	//   ....[22]....
        /*00f8*/ 	.word	0x0000e080


	//   ....[23]....
        /*00fc*/ 	.word	0x0000e530


	//   ....[24]....
        /*0100*/ 	.word	0x0000e5a0


	//   ....[25]....
        /*0104*/ 	.word	0x0000e610


	//   ....[26]....
        /*0108*/ 	.word	0x0000e680


	//   ....[27]....
        /*010c*/ 	.word	0x0000e6f0


	//----- nvinfo : EIATTR_EXIT_INSTR_OFFSETS
	.align		4
.L_3786:
        /*0110*/ 	.byte	0x04, 0x1c
        /*0112*/ 	.short	(.L_3788 - .L_3787)


	//   ....[0]....
.L_3787:
        /*0114*/ 	.word	0x00000fe0


	//   ....[1]....
        /*0118*/ 	.word	0x0000de40


	//----- nvinfo : EIATTR_MAX_THREADS
	.align		4
.L_3788:
        /*011c*/ 	.byte	0x04, 0x05
        /*011e*/ 	.short	(.L_3790 - .L_3789)
.L_3789:
        /*0120*/ 	.word	0x00000080
        /*0124*/ 	.word	0x00000001
        /*0128*/ 	.word	0x00000001


	//----- nvinfo : EIATTR_CRS_STACK_SIZE
	.align		4
.L_3790:
        /*012c*/ 	.byte	0x04, 0x1e
        /*012e*/ 	.short	(.L_3792 - .L_3791)
.L_3791:
        /*0130*/ 	.word	0x00000000


	//----- nvinfo : EIATTR_CBANK_PARAM_SIZE
	.align		4
.L_3792:
        /*0134*/ 	.byte	0x03, 0x19
        /*0136*/ 	.short	0x00e8


	//----- nvinfo : EIATTR_PARAM_CBANK
	.align		4
        /*0138*/ 	.byte	0x04, 0x0a
        /*013a*/ 	.short	(.L_3794 - .L_3793)
	.align		4
.L_3793:
        /*013c*/ 	.word	index@(.nv.constant0._ZN10layer_norm13ln_fwd_kernelINS_13Kernel_traitsIfffffjLj4096ELj1ELj1ELj4ELj16ENS_18Kernel_traits_baseILj4096EfffffjLj128EEEEELb1ELb1ELb0ELb0EEEvNS_9FwdParamsE)
        /*0140*/ 	.short	0x0210
        /*0142*/ 	.short	0x00e8


	//----- nvinfo : EIATTR_SW_WAR
	.align		4
.L_3794:
        /*0144*/ 	.byte	0x04, 0x36
        /*0146*/ 	.short	(.L_3796 - .L_3795)
.L_3795:
        /*0148*/ 	.word	0x00000008
.L_3796:


//--------------------- .nv.info._ZN10layer_norm13ln_fwd_kernelINS_13Kernel_traitsIfffffjLj4096ELj1ELj1ELj4ELj16ENS_18Kernel_traits_baseILj4096EfffffjLj128EEEEELb1ELb1ELb0ELb1EEEvNS_9FwdParamsE --------------------------
	.section	.nv.info._ZN10layer_norm13ln_fwd_kernelINS_13Kernel_traitsIfffffjLj4096ELj1ELj1ELj4ELj16ENS_18Kernel_traits_baseILj4096EfffffjLj128EEEEELb1ELb1ELb0ELb1EEEvNS_9FwdParamsE,"",@"SHT_CUDA_INFO"
	.sectionflags	@""
	.align	4


	//----- nvinfo : EIATTR_CUDA_API_VERSION
	.align		4
        /*0000*/ 	.byte	0x04, 0x37
        /*0002*/ 	.short	(.L_3798 - .L_3797)
.L_3797:
        /*0004*/ 	.word	0x00000082


	//----- nvinfo : EIATTR_KPARAM_INFO
	.align		4
.L_3798:
        /*0008*/ 	.byte	0x04, 0x17
        /*000a*/ 	.short	(.L_3800 - .L_3799)
.L_3799:
        /*000c*/ 	.word	0x00000000
        /*0010*/ 	.short	0x0000
        /*0012*/ 	.short	0x0000
        /*0014*/ 	.byte	0x00, 0xf0, 0xa1, 0x03


	//----- nvinfo : EIATTR_SPARSE_MMA_MASK
	.align		4
.L_3800:
        /*0018*/ 	.byte	0x03, 0x50
        /*001a*/ 	.short	0x0000


	//----- nvinfo : EIATTR_MAXREG_COUNT
	.align		4
        /*001c*/ 	.byte	0x03, 0x1b
        /*001e*/ 	.short	0x00ff


	//----- nvinfo : EIATTR_NUM_BARRIERS
	.align		4
        /*0020*/ 	.byte	0x02, 0x4c
        /*0022*/ 	.byte	0x01
	.zero		1


	//----- nvinfo : EIATTR_MERCURY_ISA_VERSION
	.align		4
        /*0024*/ 	.byte	0x03, 0x5f
        /*0026*/ 	.short	0x0101


	//----- nvinfo : EIATTR_COOP_GROUP_MASK_REGIDS
	.align		4
        /*0028*/ 	.byte	0x04, 0x29
        /*002a*/ 	.short	(.L_3802 - .L_3801)


	//   ....[0]....
.L_3801:
        /*002c*/ 	.word	0xffffffff


	//   ....[1]....
        /*0030*/ 	.word	0xffffffff


	//   ....[2]....
        /*0034*/ 	.word	0xffffffff


	//   ....[3]....
        /*0038*/ 	.word	0xffffffff


	//   ....[4]....
        /*003c*/ 	.word	0xffffffff


	//   ....[5]....
        /*0040*/ 	.word	0xffffffff


	//   ....[6]....
        /*0044*/ 	.word	0xffffffff


	//   ....[7]....
        /*0048*/ 	.word	0xffffffff


	//   ....[8]....
        /*004c*/ 	.word	0xffffffff


	//   ....[9]....
        /*0050*/ 	.word	0xffffffff


	//   ....[10]....
        /*0054*/ 	.word	0xffffffff


	//   ....[11]....
        /*0058*/ 	.word	0xffffffff


	//   ....[12]....
        /*005c*/ 	.word	0xffffffff


	//   ....[13]....
        /*0060*/ 	.word	0xffffffff


	//   ....[14]....
        /*0064*/ 	.word	0xffffffff


	//   ....[15]....
        /*0068*/ 	.word	0xffffffff


	//   ....[16]....
        /*006c*/ 	.word	0xffffffff


	//   ....[17]....
        /*0070*/ 	.word	0xffffffff


	//   ....[18]....
        /*0074*/ 	.word	0x05000094


	//   ....[19]....
        /*0078*/ 	.word	0x05000094


	//   ....[20]....
        /*007c*/ 	.word	0x05000094


	//   ....[21]....
        /*0080*/ 	.word	0x05000094


	//   ....[22]....
        /*0084*/ 	.word	0x05000094


	//   ....[23]....
        /*0088*/ 	.word	0x05000094


	//   ....[24]....
        /*008c*/ 	.word	0x05000094


	//   ....[25]....
        /*0090*/ 	.word	0x05000094


	//   ....[26]....
        /*0094*/ 	.word	0x05000094


	//   ....[27]....
        /*0098*/ 	.word	0x05000094


	//----- nvinfo : EIATTR_COOP_GROUP_INSTR_OFFSETS
	.align		4
.L_3802:
        /*009c*/ 	.byte	0x04, 0x28
        /*009e*/ 	.short	(.L_3804 - .L_3803)


	//   ....[0]....
.L_3803:
        /*00a0*/ 	.word	0x0000bde0


	//   ....[1]....
        /*00a4*/ 	.word	0x0000be00


	//   ....[2]....
        /*00a8*/ 	.word	0x0000be20


	//   ....[3]....
        /*00ac*/ 	.word	0x0000be40


	//   ....[4]....
        /*00b0*/ 	.word	0x0000be60


	//   ....[5]....
        /*00b4*/ 	.word	0x0000c290


	//   ....[6]....
        /*00b8*/ 	.word	0x0000c2b0


	//   ....[7]....
        /*00bc*/ 	.word	0x0000c2d0


	//   ....[8]....
        /*00c0*/ 	.word	0x0000c2f0


	//   ....[9]....
        /*00c4*/ 	.word	0x0000c310


	//   ....[10]....
        /*00c8*/ 	.word	0x0000c470


	//   ....[11]....
        /*00cc*/ 	.word	0x0000c4d0


	//   ....[12]....
        /*00d0*/ 	.word	0x0000c4e0


	//   ....[13]....
        /*00d4*/ 	.word	0x0000c580


	//   ....[14]....
        /*00d8*/ 	.word	0x0000c5b0


	//   ....[15]....
        /*00dc*/ 	.word	0x0000c5d0


	//   ....[16]....
        /*00e0*/ 	.word	0x0000c6b0


	//   ....[17]....
        /*00e4*/ 	.word	0x0000c6d0


	//   ....[18]....
        /*00e8*/ 	.word	0x0000cf70


	//   ....[19]....
        /*00ec*/ 	.word	0x0000cfe0


	//   ....[20]....
        /*00f0*/ 	.word	0x0000d050


	//   ....[21]....
        /*00f4*/ 	.word	0x0000d0c0


	//   ....[22]....
        /*00f8*/ 	.word	0x0000d130


	//   ....[23]....
        /*00fc*/ 	.word	0x0000d5b0


	//   ....[24]....
        /*0100*/ 	.word	0x0000d620


	//   ....[25]....
        /*0104*/ 	.word	0x0000d690


	//   ....[26]....
        /*0108*/ 	.word	0x0000d700


	//   ....[27]....
        /*010c*/ 	.word	0x0000d770


	//----- nvinfo : EIATTR_EXIT_INSTR_OFFSETS
	.align		4
.L_3804:
        /*0110*/ 	.byte	0x04, 0x1c
        /*0112*/ 	.short	(.L_3806 - .L_3805)


	//   ....[0]....
.L_3805:
        /*0114*/ 	.word	0x00000750


	//   ....[1]....
        /*0118*/ 	.word	0x0000cf10


	//----- nvinfo : EIATTR_MAX_THREADS
	.align		4
.L_3806:
        /*011c*/ 	.byte	0x04, 0x05
        /*011e*/ 	.short	(.L_3808 - .L_3807)
.L_3807:
        /*0120*/ 	.word	0x00000080
        /*0124*/ 	.word	0x00000001
        /*0128*/ 	.word	0x00000001


	//----- nvinfo : EIATTR_CRS_STACK_SIZE
	.align		4
.L_3808:
        /*012c*/ 	.byte	0x04, 0x1e
        /*012e*/ 	.short	(.L_3810 - .L_3809)
.L_3809:
        /*0130*/ 	.word	0x00000000


	//----- nvinfo : EIATTR_CBANK_PARAM_SIZE
	.align		4
.L_3810:
        /*0134*/ 	.byte	0x03, 0x19
        /*0136*/ 	.short	0x00e8


	//----- nvinfo : EIATTR_PARAM_CBANK
	.align		4
        /*0138*/ 	.byte	0x04, 0x0a
        /*013a*/ 	.short	(.L_3812 - .L_3811)
	.align		4
.L_3811:
        /*013c*/ 	.word	index@(.nv.constant0._ZN10layer_norm13ln_fwd_kernelINS_13Kernel_traitsIfffffjLj4096ELj1ELj1ELj4ELj16ENS_18Kernel_traits_baseILj4096EfffffjLj128EEEEELb1ELb1ELb0ELb1EEEvNS_9FwdParamsE)
        /*0140*/ 	.short	0x0210
        /*0142*/ 	.short	0x00e8


	//----- nvinfo : EIATTR_SW_WAR
	.align		4
.L_3812:
        /*0144*/ 	.byte	0x04, 0x36
        /*0146*/ 	.short	(.L_3814 - .L_3813)
.L_3813:
        /*0148*/ 	.word	0x00000008
.L_3814:


//--------------------- .nv.info._ZN10layer_norm13ln_fwd_kernelINS_13Kernel_traitsIfffffjLj4096ELj1ELj1ELj4ELj16ENS_18Kernel_traits_baseILj4096EfffffjLj128EEEEELb1ELb1ELb1ELb0EEEvNS_9FwdParamsE --------------------------
	.section	.nv.info._ZN10layer_norm13ln_fwd_kernelINS_13Kernel_traitsIfffffjLj4096ELj1ELj1ELj4ELj16ENS_18Kernel_traits_baseILj4096EfffffjLj128EEEEELb1ELb1ELb1ELb0EEEvNS_9FwdParamsE,"",@"SHT_CUDA_INFO"
	.sectionflags	@""
	.align	4


	//----- nvinfo : EIATTR_CUDA_API_VERSION
	.align		4
        /*0000*/ 	.byte	0x04, 0x37
        /*0002*/ 	.short	(.L_3816 - .L_3815)
.L_3815:
        /*0004*/ 	.word	0x00000082


	//----- nvinfo : EIATTR_KPARAM_INFO
	.align		4
.L_3816:
        /*0008*/ 	.byte	0x04, 0x17
        /*000a*/ 	.short	(.L_3818 - .L_3817)
.L_3817:
        /*000c*/ 	.word	0x00000000
        /*0010*/ 	.short	0x0000
        /*0012*/ 	.short	0x0000
        /*0014*/ 	.byte	0x00, 0xf0, 0xa1, 0x03


	//----- nvinfo : EIATTR_SPARSE_MMA_MASK
	.align		4
.L_3818:
        /*0018*/ 	.byte	0x03, 0x50
        /*001a*/ 	.short	0x0000


	//----- nvinfo : EIATTR_MAXREG_COUNT
	.align		4
        /*001c*/ 	.byte	0x03, 0x1b
        /*001e*/ 	.short	0x00ff


	//----- nvinfo : EIATTR_NUM_BARRIERS
	.align		4
        /*0020*/ 	.byte	0x02, 0x4c
        /*0022*/ 	.byte	0x01
	.zero		1


	//----- nvinfo : EIATTR_MERCURY_ISA_VERSION
	.align		4
        /*0024*/ 	.byte	0x03, 0x5f
        /*0026*/ 	.short	0x0101


	//----- nvinfo : EIATTR_COOP_GROUP_MASK_REGIDS
	.align		4
        /*0028*/ 	.byte	0x04, 0x29
        /*002a*/ 	.short	(.L_3820 - .L_3819)


	//   ....[0]....
.L_3819:
        /*002c*/ 	.word	0xffffffff


	//   ....[1]....
        /*0030*/ 	.word	0xffffffff


	//   ....[2]....
        /*0034*/ 	.word	0xffffffff


	//   ....[3]....
        /*0038*/ 	.word	0xffffffff


	//   ....[4]....
        /*003c*/ 	.word	0xffffffff


	//   ....[5]....
        /*0040*/ 	.word	0xffffffff


	//   ....[6]....
        /*0044*/ 	.word	0xffffffff


	//   ....[7]....
        /*0048*/ 	.word	0xffffffff


	//   ....[8]....
        /*004c*/ 	.word	0xffffffff


	//   ....[9]....
        /*0050*/ 	.word	0xffffffff


	//   ....[10]....
        /*0054*/ 	.word	0xffffffff


	//   ....[11]....
        /*0058*/ 	.word	0xffffffff


	//   ....[12]....
        /*005c*/ 	.word	0xffffffff


	//   ....[13]....
        /*0060*/ 	.word	0xffffffff


	//   ....[14]....
        /*0064*/ 	.word	0xffffffff


	//   ....[15]....
        /*0068*/ 	.word	0xffffffff


	//   ....[16]....
        /*006c*/ 	.word	0xffffffff


	//   ....[17]....
        /*0070*/ 	.word	0xffffffff


	//   ....[18]....
        /*0074*/ 	.word	0x050000b0


	//   ....[19]....
        /*0078*/ 	.word	0x050000b0


	//   ....[20]....
        /*007c*/ 	.word	0x050000b0


	//   ....[21]....
        /*0080*/ 	.word	0x050000b0


	//   ....[22]....
        /*0084*/ 	.word	0x050000b0


	//   ....[23]....
        /*0088*/ 	.word	0x050000b0


	//   ....[24]....
        /*008c*/ 	.word	0x050000b0


	//   ....[25]....
        /*0090*/ 	.word	0x050000b0


	//   ....[26]....
        /*0094*/ 	.word	0x050000b0


	//   ....[27]....
        /*0098*/ 	.word	0x050000b0


	//----- nvinfo : EIATTR_COOP_GROUP_INSTR_OFFSETS
	.align		4
.L_3820:
        /*009c*/ 	.byte	0x04, 0x28
        /*009e*/ 	.short	(.L_3822 - .L_3821)


	//   ....[0]....
.L_3821:
        /*00a0*/ 	.word	0x0000df30


	//   ....[1]....
        /*00a4*/ 	.word	0x0000df80


	//   ....[2]....
        /*00a8*/ 	.word	0x0000dfa0


	//   ....[3]....
        /*00ac*/ 	.word	0x0000dfc0


	//   ....[4]....
        /*00b0*/ 	.word	0x0000dfe0


	//   ....[5]....
        /*00b4*/ 	.word	0x0000e430


	//   ....[6]....
        /*00b8*/ 	.word	0x0000e450


	//   ....[7]....
        /*00bc*/ 	.word	0x0000e470


	//   ....[8]....
        /*00c0*/ 	.word	0x0000e490


	//   ....[9]....
        /*00c4*/ 	.word	0x0000e4b0


	//   ....[10]....
        /*00c8*/ 	.word	0x0000e650


	//   ....[11]....
        /*00cc*/ 	.word	0x0000e690


	//   ....[12]....
        /*00d0*/ 	.word	0x0000e710


	//   ....[13]....
        /*00d4*/ 	.word	0x0000e750


	//   ....[14]....
        /*00d8*/ 	.word	0x0000e780


	//   ....[15]....
        /*00dc*/ 	.word	0x0000e810


	//   ....[16]....
        /*00e0*/ 	.word	0x0000e850


	//   ....[17]....
        /*00e4*/ 	.word	0x0000e880


	//   ....[18]....
        /*00e8*/ 	.word	0x0000f4a0


	//   ....[19]....
        /*00ec*/ 	.word	0x0000f510


	//   ....[20]....
        /*00f0*/ 	.word	0x0000f580


	//   ....[21]....
        /*00f4*/ 	.word	0x0000f5f0


	//   ....[22]....
        /*00f8*/ 	.word	0x0000f660


	//   ....[23]....
        /*00fc*/ 	.word	0x0000fb10


	//   ....[24]....
        /*0100*/ 	.word	0x0000fb80


	//   ....[25]....
        /*0104*/ 	.word	0x0000fbf0


	//   ....[26]....
        /*0108*/ 	.word	0x0000fc60


	//   ....[27]....
        /*010c*/ 	.word	0x0000fcd0


	//----- nvinfo : EIATTR_EXIT_INSTR_OFFSETS
	.align		4
.L_3822:
        /*0110*/ 	.byte	0x04, 0x1c
        /*0112*/ 	.short	(.L_3824 - .L_3823)


	//   ....[0]....
.L_3823:
        /*0114*/ 	.word	0x00000fe0


	//   ....[1]....
        /*0118*/ 	.word	0x0000f420


	//----- nvinfo : EIATTR_MAX_THREADS
	.align		4
.L_3824:
        /*011c*/ 	.byte	0x04, 0x05
        /*011e*/ 	.short	(.L_3826 - .L_3825)
.L_3825:
        /*0120*/ 	.word	0x00000080
        /*0124*/ 	.word	0x00000001
        /*0128*/ 	.word	0x00000001


	//----- nvinfo : EIATTR_CRS_STACK_SIZE
	.align		4
.L_3826:
        /*012c*/ 	.byte	0x04, 0x1e
        /*012e*/ 	.short	(.L_3828 - .L_3827)
.L_3827:
        /*0130*/ 	.word	0x00000000


	//----- nvinfo : EIATTR_CBANK_PARAM_SIZE
	.align		4
.L_3828:
        /*0134*/ 	.byte	0x03, 0x19
        /*0136*/ 	.short	0x00e8


	//----- nvinfo : EIATTR_PARAM_CBANK
	.align		4
        /*0138*/ 	.byte	0x04, 0x0a
        /*013a*/ 	.short	(.L_3830 - .L_3829)
	.align		4
.L_3829:
        /*013c*/ 	.word	index@(.nv.constant0._ZN10layer_norm13ln_fwd_kernelINS_13Kernel_traitsIfffffjLj4096ELj1ELj1ELj4ELj16ENS_18Kernel_traits_baseILj4096EfffffjLj128EEEEELb1ELb1ELb1ELb0EEEvNS_9FwdParamsE)
        /*0140*/ 	.short	0x0210
        /*0142*/ 	.short	0x00e8


	//----- nvinfo : EIATTR_SW_WAR
	.align		4
.L_3830:
        /*0144*/ 	.byte	0x04, 0x36
        /*0146*/ 	.short	(.L_3832 - .L_3831)
.L_3831:
        /*0148*/ 	.word	0x00000008
.L_3832:


//--------------------- .nv.info._ZN10layer_norm13ln_fwd_kernelINS_13Kernel_traitsIfffffjLj4096ELj1ELj1ELj4ELj16ENS_18Kernel_traits_baseILj4096EfffffjLj128EEEEELb1ELb1ELb1ELb1EEEvNS_9FwdParamsE --------------------------
	.section	.nv.info._ZN10layer_norm13ln_fwd_kernelINS_13Kernel_traitsIfffffjLj4096ELj1ELj1ELj4ELj16ENS_18Kernel_traits_baseILj4096EfffffjLj128EEEEELb1ELb1ELb1ELb1EEEvNS_9FwdParamsE,"",@"SHT_CUDA_INFO"
	.sectionflags	@""
	.align	4


	//----- nvinfo : EIATTR_CUDA_API_VERSION
	.align		4
        /*0000*/ 	.byte	0x04, 0x37
        /*0002*/ 	.short	(.L_3834 - .L_3833)
.L_3833:
        /*0004*/ 	.word	0x00000082


	//----- nvinfo : EIATTR_KPARAM_INFO
	.align		4
.L_3834:
        /*0008*/ 	.byte	0x04, 0x17
        /*000a*/ 	.short	(.L_3836 - .L_3835)
.L_3835:
        /*000c*/ 	.word	0x00000000
        /*0010*/ 	.short	0x0000
        /*0012*/ 	.short	0x0000
        /*0014*/ 	.byte	0x00, 0xf0, 0xa1, 0x03


	//----- nvinfo : EIATTR_SPARSE_MMA_MASK
	.align		4
.L_3836:
        /*0018*/ 	.byte	0x03, 0x50
        /*001a*/ 	.short	0x0000


	//----- nvinfo : EIATTR_MAXREG_COUNT
	.align		4
        /*001c*/ 	.byte	0x03, 0x1b
        /*001e*/ 	.short	0x00ff


	//----- nvinfo : EIATTR_NUM_BARRIERS
	.align		4
        /*0020*/ 	.byte	0x02, 0x4c
        /*0022*/ 	.byte	0x01
	.zero		1


	//----- nvinfo : EIATTR_MERCURY_ISA_VERSION
	.align		4
        /*0024*/ 	.byte	0x03, 0x5f
        /*0026*/ 	.short	0x0101


	//----- nvinfo : EIATTR_COOP_GROUP_MASK_REGIDS
	.align		4
        /*0028*/ 	.byte	0x04, 0x29
        /*002a*/ 	.short	(.L_3838 - .L_3837)


	//   ....[0]....
.L_3837:
        /*002c*/ 	.word	0xffffffff


	//   ....[1]....
        /*0030*/ 	.word	0xffffffff


	//   ....[2]....
        /*0034*/ 	.word	0xffffffff


	//   ....[3]....
        /*0038*/ 	.word	0xffffffff


	//   ....[4]....
        /*003c*/ 	.word	0xffffffff


	//   ....[5]....
        /*0040*/ 	.word	0xffffffff


	//   ....[6]....
        /*0044*/ 	.word	0xffffffff


	//   ....[7]....
        /*0048*/ 	.word	0xffffffff


	//   ....[8]....
        /*004c*/ 	.word	0xffffffff


	//   ....[9]....
        /*0050*/ 	.word	0xffffffff


	//   ....[10]....
        /*0054*/ 	.word	0xffffffff


	//   ....[11]....
        /*0058*/ 	.word	0xffffffff


	//   ....[12]....
        /*005c*/ 	.word	0xffffffff


	//   ....[13]....
        /*0060*/ 	.word	0xffffffff


	//   ....[14]....
        /*0064*/ 	.word	0xffffffff


	//   ....[15]....
        /*0068*/ 	.word	0xffffffff


	//   ....[16]....
        /*006c*/ 	.word	0xffffffff


	//   ....[17]....
        /*0070*/ 	.word	0xffffffff


	//   ....[18]....
        /*0074*/ 	.word	0x0500009f


	//   ....[19]....
        /*0078*/ 	.word	0x0500009f


	//   ....[20]....
        /*007c*/ 	.word	0x0500009f


	//   ....[21]....
        /*0080*/ 	.word	0x0500009f


	//   ....[22]....
        /*0084*/ 	.word	0x0500009f


	//   ....[23]....
        /*0088*/ 	.word	0x0500009f


	//   ....[24]....
        /*008c*/ 	.word	0x0500009f


	//   ....[25]....
        /*0090*/ 	.word	0x0500009f


	//   ....[26]....
        /*0094*/ 	.word	0x0500009f


	//   ....[27]....
        /*0098*/ 	.word	0x0500009f


	//----- nvinfo : EIATTR_COOP_GROUP_INSTR_OFFSETS
	.align		4
.L_3838:
        /*009c*/ 	.byte	0x04, 0x28
        /*009e*/ 	.short	(.L_3840 - .L_3839)


	//   ....[0]....
.L_3839:
        /*00a0*/ 	.word	0x0000d350


	//   ....[1]....
        /*00a4*/ 	.word	0x0000d370


	//   ....[2]....
        /*00a8*/ 	.word	0x0000d390


	//   ....[3]....
        /*00ac*/ 	.word	0x0000d3b0


	//   ....[4]....
        /*00b0*/ 	.word	0x0000d3d0


	//   ....[5]....
        /*00b4*/ 	.word	0x0000d800


	//   ....[6]....
        /*00b8*/ 	.word	0x0000d820


	//   ....[7]....
        /*00bc*/ 	.word	0x0000d840


	//   ....[8]....
        /*00c0*/ 	.word	0x0000d860


	//   ....[9]....
        /*00c4*/ 	.word	0x0000d880


	//   ....[10]....
        /*00c8*/ 	.word	0x0000d9d0


	//   ....[11]....
        /*00cc*/ 	.word	0x0000da30


	//   ....[12]....
        /*00d0*/ 	.word	0x0000daa0


	//   ....[13]....
        /*00d4*/ 	.word	0x0000dac0


	//   ....[14]....
        /*00d8*/ 	.word	0x0000db20


	//   ....[15]....
        /*00dc*/ 	.word	0x0000dbc0


	//   ....[16]....
        /*00e0*/ 	.word	0x0000dc10


	//   ....[17]....
        /*00e4*/ 	.word	0x0000dc30


	//   ....[18]....
        /*00e8*/ 	.word	0x0000e5b0


	//   ....[19]....
        /*00ec*/ 	.word	0x0000e610


	//   ....[20]....
        /*00f0*/ 	.word	0x0000e670


	//   ....[21]....
        /*00f4*/ 	.word	0x0000e6d0


	//   ....[22]....
        /*00f8*/ 	.word	0x0000e730


	//   ....[23]....
        /*00fc*/ 	.word	0x0000eba0


	//   ....[24]....
        /*0100*/ 	.word	0x0000ec00


	//   ....[25]....
        /*0104*/ 	.word	0x0000ec60


	//   ....[26]....
        /*0108*/ 	.word	0x0000ecc0


	//   ....[27]....
        /*010c*/ 	.word	0x0000ed10


	//----- nvinfo : EIATTR_EXIT_INSTR_OFFSETS
	.align		4
.L_3840:
        /*0110*/ 	.byte	0x04, 0x1c
        /*0112*/ 	.short	(.L_3842 - .L_3841)


	//   ....[0]....
.L_3841:
        /*0114*/ 	.word	0x00000730


	//   ....[1]....
        /*0118*/ 	.word	0x0000e560


	//----- nvinfo : EIATTR_MAX_THREADS
	.align		4
.L_3842:
        /*011c*/ 	.byte	0x04, 0x05
        /*011e*/ 	.short	(.L_3844 - .L_3843)
.L_3843:
        /*0120*/ 	.word	0x00000080
        /*0124*/ 	.word	0x00000001
        /*0128*/ 	.word	0x00000001


	//----- nvinfo : EIATTR_CRS_STACK_SIZE
	.align		4
.L_3844:
        /*012c*/ 	.byte	0x04, 0x1e
        /*012e*/ 	.short	(.L_3846 - .L_3845)
.L_3845:
        /*0130*/ 	.word	0x00000000


	//----- nvinfo : EIATTR_CBANK_PARAM_SIZE
	.align		4
.L_3846:
        /*0134*/ 	.byte	0x03, 0x19
        /*0136*/ 	.short	0x00e8


	//----- nvinfo : EIATTR_PARAM_CBANK
	.align		4
        /*0138*/ 	.byte	0x04, 0x0a
        /*013a*/ 	.short	(.L_3848 - .L_3847)
	.align		4
.L_3847:
        /*013c*/ 	.word	index@(.nv.constant0._ZN10layer_norm13ln_fwd_kernelINS_13Kernel_traitsIfffffjLj4096ELj1ELj1ELj4ELj16ENS_18Kernel_traits_baseILj4096EfffffjLj128EEEEELb1ELb1ELb1ELb1EEEvNS_9FwdParamsE)
        /*0140*/ 	.short	0x0210
        /*0142*/ 	.short	0x00e8


	//----- nvinfo : EIATTR_SW_WAR
	.align		4
.L_3848:
        /*0144*/ 	.byte	0x04, 0x36
        /*0146*/ 	.short	(.L_3850 - .L_3849)
.L_3849:
        /*0148*/ 	.word	0x00000008
.L_3850:


//--------------------- .nv.callgraph             --------------------------
	.section	.nv.callgraph,"",@"SHT_CUDA_CALLGRAPH"
	.align	4
	.sectionentsize	8
	.align		4
        /*0000*/ 	.word	0x00000000
	.align		4
        /*0004*/ 	.word	0xffffffff
	.align		4
        /*0008*/ 	.word	0x00000000
	.align		4
        /*000c*/ 	.word	0xfffffffe
	.align		4
        /*0010*/ 	.word	0x00000000
	.align		4
        /*0014*/ 	.word	0xfffffffd
	.align		4
        /*0018*/ 	.word	0x00000000
	.align		4
        /*001c*/ 	.word	0xfffffffc


//--------------------- .nv.constant4             --------------------------
	.section	.nv.constant4,"a",@progbits
	.align	8
	.align		8
.nv.constant4:
        /*0000*/ 	.dword	precalc_xorwow_matrix
	.align		8
        /*0008*/ 	.dword	precalc_xorwow_offset_matrix
	.align		8
        /*0010*/ 	.dword	mrg32k3aM1
	.align		8
        /*0018*/ 	.dword	mrg32k3aM2
	.align		8
        /*0020*/ 	.dword	mrg32k3aM1SubSeq
	.align		8
        /*0028*/ 	.dword	mrg32k3aM2SubSeq
	.align		8
        /*0030*/ 	.dword	mrg32k3aM1Seq
	.align		8
        /*0038*/ 	.dword	mrg32k3aM2Seq


//--------------------- .nv.constant3             --------------------------
	.section	.nv.constant3,"a",@progbits
	.align	8
.nv.constant3:
	.type		__cr_lgamma_table,@object
	.size		__cr_lgamma_table,(.L_8 - __cr_lgamma_table)
__cr_lgamma_table:
        /*0000*/ 	.byte	0x00, 0x00, 0x00, 0x00, 0x00, 0x00, 0x00, 0x00, 0x00, 0x00, 0x00, 0x00, 0x00, 0x00, 0x00, 0x00
        /*0010*/ 	.byte	0xef, 0x39, 0xfa, 0xfe, 0x42, 0x2e, 0xe6, 0x3f, 0x02, 0x20, 0x2a, 0xfa, 0x0b, 0xab, 0xfc, 0x3f
        /*0020*/ 	.byte	0xf9, 0x2c, 0x92, 0x7c, 0xa7, 0x6c, 0x09, 0x40, 0xc9, 0x79, 0x44, 0x3c, 0x64, 0x26, 0x13, 0x40
        /*0030*/ 	.byte	0xca, 0x01, 0xcf, 0x3a, 0x27, 0x51, 0x1a, 0x40, 0x30, 0xcc, 0x2d, 0xf3, 0xe1, 0x0c, 0x21, 0x40
        /*0040*/ 	.byte	0x0d, 0xb7, 0xfc, 0x82, 0x8e, 0x35, 0x25, 0x40
.L_8:


//--------------------- .text._ZN10layer_norm13ln_fwd_kernelINS_13Kernel_traitsI13__nv_bfloat16S2_S2_S2_fjLj4096ELj1ELj1ELj4ELj16ENS_18Kernel_traits_baseILj4096ES2_S2_S2_S2_fjLj128EEEEELb0ELb0ELb0ELb0EEEvNS_9FwdParamsE --------------------------
	.section	.text._ZN10layer_norm13ln_fwd_kernelINS_13Kernel_traitsI13__nv_bfloat16S2_S2_S2_fjLj4096ELj1ELj1ELj4ELj16ENS_18Kernel_traits_baseILj4096ES2_S2_S2_S2_fjLj128EEEEELb0ELb0ELb0ELb0EEEvNS_9FwdParamsE,"ax",@progbits
	.align	128
        .global         _ZN10layer_norm13ln_fwd_kernelINS_13Kernel_traitsI13__nv_bfloat16S2_S2_S2_fjLj4096ELj1ELj1ELj4ELj16ENS_18Kernel_traits_baseILj4096ES2_S2_S2_S2_fjLj128EEEEELb0ELb0ELb0ELb0EEEvNS_9FwdParamsE
        .type           _ZN10layer_norm13ln_fwd_kernelINS_13Kernel_traitsI13__nv_bfloat16S2_S2_S2_fjLj4096ELj1ELj1ELj4ELj16ENS_18Kernel_traits_baseILj4096ES2_S2_S2_S2_fjLj128EEEEELb0ELb0ELb0ELb0EEEvNS_9FwdParamsE,@function
        .size           _ZN10layer_norm13ln_fwd_kernelINS_13Kernel_traitsI13__nv_bfloat16S2_S2_S2_fjLj4096ELj1ELj1ELj4ELj16ENS_18Kernel_traits_baseILj4096ES2_S2_S2_S2_fjLj128EEEEELb0ELb0ELb0ELb0EEEvNS_9FwdParamsE,(.L_x_30184 - _ZN10layer_norm13ln_fwd_kernelINS_13Kernel_traitsI13__nv_bfloat16S2_S2_S2_fjLj4096ELj1ELj1ELj4ELj16ENS_18Kernel_traits_baseILj4096ES2_S2_S2_S2_fjLj128EEEEELb0ELb0ELb0ELb0EEEvNS_9FwdParamsE)
        .other          _ZN10layer_norm13ln_fwd_kernelINS_13Kernel_traitsI13__nv_bfloat16S2_S2_S2_fjLj4096ELj1ELj1ELj4ELj16ENS_18Kernel_traits_baseILj4096ES2_S2_S2_S2_fjLj128EEEEELb0ELb0ELb0ELb0EEEvNS_9FwdParamsE,@"STO_CUDA_ENTRY STV_DEFAULT"
_ZN10layer_norm13ln_fwd_kernelINS_13Kernel_traitsI13__nv_bfloat16S2_S2_S2_fjLj4096ELj1ELj1ELj4ELj16ENS_18Kernel_traits_baseILj4096ES2_S2_S2_S2_fjLj128EEEEELb0ELb0ELb0ELb0EEEvNS_9FwdParamsE:
.text._ZN10layer_norm13ln_fwd_kernelINS_13Kernel_traitsI13__nv_bfloat16S2_S2_S2_fjLj4096ELj1ELj1ELj4ELj16ENS_18Kernel_traits_baseILj4096ES2_S2_S2_S2_fjLj128EEEEELb0ELb0ELb0ELb0EEEvNS_9FwdParamsE:
[----:B------:R-:W-:Y:S01]  /*0000*/  LDC R1, c[0x0][0x28] ;  /* 0x00000a00ff017b82 */ /* 0x000fe20000000800 */
[----:B------:R-:W0:Y:S07]  /*0010*/  S2R R26, SR_TID.X ;  /* 0x00000000001a7919 */ /* 0x000e2e0000002100 */
[----:B------:R-:W1:Y:S01]  /*0020*/  LDC R3, c[0x0][0x218] ;  /* 0x00008600ff037b82 */ /* 0x000e620000000800 */
[----:B------:R-:W-:Y:S01]  /*0030*/  ULDC.64 UR4, c[0x0][0x208] ;  /* 0x0000820000047ab9 */ /* 0x000fe20000000a00 */
[----:B------:R-:W-:Y:S01]  /*0040*/  BSSY B0, `(.L_x_0) ;  /* 0x000001e000007945 */ /* 0x000fe20003800000 */
[----:B-1----:R-:W-:-:S04]  /*0050*/  SHF.R.S32.HI R0, RZ, 0x1f, R3 ;  /* 0x0000001fff007819 */ /* 0x002fc80000011403 */
[----:B------:R-:W-:Y:S02]  /*0060*/  LEA.HI R44, R0, R3, RZ, 0x3 ;  /* 0x00000003002c7211 */ /* 0x000fe400078f18ff */
[C---:B0-----:R-:W-:Y:S02]  /*0070*/  LOP3.LUT R25, R26.reuse, 0x7f, RZ, 0xc, !PT ;  /* 0x0000007f1a197812 */ /* 0x041fe400078e0cff */
[----:B------:R-:W-:Y:S02]  /*0080*/  LOP3.LUT R21, R26, 0x7f, RZ, 0xc0, !PT ;  /* 0x0000007f1a157812 */ /* 0x000fe400078ec0ff */
[----:B------:R-:W-:-:S04]  /*0090*/  LEA.HI.SX32 R25, R44, R25, 0x1d ;  /* 0x000000192c197211 */ /* 0x000fc800078feaff */
[C---:B------:R-:W-:Y:S02]  /*00a0*/  LOP3.LUT P5, RZ, R25.reuse, 0xffffff80, RZ, 0xc0, !PT ;  /* 0xffffff8019ff7812 */ /* 0x040fe400078ac0ff */
[C---:B------:R-:W-:Y:S02]  /*00b0*/  ISETP.GE.U32.AND P4, PT, R25.reuse, 0x100, PT ;  /* 0x000001001900780c */ /* 0x040fe40003f86070 */
[C---:B------:R-:W-:Y:S02]  /*00c0*/  ISETP.GE.U32.AND P3, PT, R25.reuse, 0x180, PT ;  /* 0x000001801900780c */ /* 0x040fe40003f66070 */
[----:B------:R-:W-:Y:S02]  /*00d0*/  ISETP.GE.U32.AND P2, PT, R25, 0x200, PT ;  /* 0x000002001900780c */ /* 0x000fe40003f46070 */
[----:B------:R-:W-:Y:S02]  /*00e0*/  P2R R0, PR, RZ, 0x10 ;  /* 0x00000010ff007803 */ /* 0x000fe40000000000 */
[----:B------:R-:W-:-:S02]  /*00f0*/  P2R R0, PR, RZ, 0x8 ;  /* 0x00000008ff007803 */ /* 0x000fc40000000000 */
[----:B------:R-:W-:Y:S01]  /*0100*/  P2R R0, PR, RZ, 0x4 ;  /* 0x00000004ff007803 */ /* 0x000fe20000000000 */
[----:B------:R-:W-:Y:S06]  /*0110*/  @!P5 BRA `(.L_x_1) ;  /* 0x000000000040d947 */ /* 0x000fec0003800000 */
[----:B------:R-:W0:Y:S01]  /*0120*/  LDC.64 R16, c[0x0][0x260] ;  /* 0x00009800ff107b82 */ /* 0x000e220000000a00 */
[----:B------:R-:W-:Y:S02]  /*0130*/  ULDC.64 UR6, c[0x0][0x2c8] ;  /* 0x0000b20000067ab9 */ /* 0x000fe40000000a00 */
[----:B------:R-:W-:-:S04]  /*0140*/  ISETP.NE.U32.AND P0, PT, RZ, UR6, PT ;  /* 0x00000006ff007c0c */ /* 0x000fc8000bf05070 */
[----:B------:R-:W-:-:S13]  /*0150*/  ISETP.NE.AND.EX P0, PT, RZ, UR7, PT, P0 ;  /* 0x00000007ff007c0c */ /* 0x000fda000bf05300 */
[C---:B------:R-:W-:Y:S01]  /*0160*/  @P0 LEA R2, P1, R21.reuse, UR6, 0x4 ;  /* 0x0000000615020c11 */ /* 0x040fe2000f8220ff */
[----:B0-----:R-:W-:-:S03]  /*0170*/  IMAD.WIDE.U32 R16, R21, 0x10, R16 ;  /* 0x0000001015107825 */ /* 0x001fc600078e0010 */
[----:B------:R-:W-:-:S03]  /*0180*/  @P0 LEA.HI.X R3, R21, UR7, RZ, 0x4, P1 ;  /* 0x0000000715030c11 */ /* 0x000fc600088f24ff */
[----:B------:R-:W2:Y:S04]  /*0190*/  LDG.E.128 R16, desc[UR4][R16.64] ;  /* 0x0000000410107981 */ /* 0x000ea8000c1e1d00 */
[----:B------:R0:W5:Y:S01]  /*01a0*/  @P0 LDG.E.128 R4, desc[UR4][R2.64] ;  /* 0x0000000402040981 */ /* 0x000162000c1e1d00 */
[----:B------:R-:W-:Y:S02]  /*01b0*/  LOP3.LUT R21, R21, 0x80, RZ, 0xfc, !PT ;  /* 0x0000008015157812 */ /* 0x000fe400078efcff */
[----:B--2---:R-:W-:Y:S02]  /*01c0*/  PRMT R80, R16, 0x7632, R80 ;  /* 0x0000763210507816 */ /* 0x004fe40000000050 */
[----:B------:R-:W-:Y:S02]  /*01d0*/  PRMT R79, R17, 0x7632, R79 ;  /* 0x00007632114f7816 */ /* 0x000fe4000000004f */
[----:B------:R-:W-:-:S02]  /*01e0*/  PRMT R78, R18, 0x7632, R78 ;  /* 0x00007632124e7816 */ /* 0x000fc4000000004e */
[----:B------:R-:W-:Y:S02]  /*01f0*/  @!P0 CS2R R4, SRZ ;  /* 0x0000000000048805 */ /* 0x000fe4000001ff00 */
[----:B------:R-:W-:Y:S02]  /*0200*/  PRMT R77, R19, 0x7632, R77 ;  /* 0x00007632134d7816 */ /* 0x000fe4000000004d */
[----:B0-----:R-:W-:-:S07]  /*0210*/  @!P0 CS2R R6, SRZ ;  /* 0x0000000000068805 */ /* 0x001fce000001ff00 */
.L_x_1:
[----:B------:R-:W-:Y:S05]  /*0220*/  BSYNC B0 ;  /* 0x0000000000007941 */ /* 0x000fea0003800000 */
.L_x_0:
[----:B------:R-:W-:Y:S04]  /*0230*/  BSSY B0, `(.L_x_2) ;  /* 0x0000012000007945 */ /* 0x000fe80003800000 */
[----:B------:R-:W-:Y:S05]  /*0240*/  @!P4 BRA `(.L_x_3) ;  /* 0x000000000040c947 */ /* 0x000fea0003800000 */
[----:B------:R-:W0:Y:S01]  /*0250*/  LDC.64 R2, c[0x0][0x260] ;  /* 0x00009800ff027b82 */ /* 0x000e220000000a00 */
[----:B------:R-:W-:Y:S02]  /*0260*/  ULDC.64 UR6, c[0x0][0x2c8] ;  /* 0x0000b20000067ab9 */ /* 0x000fe40000000a00 */
[----:B------:R-:W-:-:S04]  /*0270*/  ISETP.NE.U32.AND P0, PT, RZ, UR6, PT ;  /* 0x00000006ff007c0c */ /* 0x000fc8000bf05070 */
[----:B------:R-:W-:Y:S01]  /*0280*/  ISETP.NE.AND.EX P0, PT, RZ, UR7, PT, P0 ;  /* 0x00000007ff007c0c */ /* 0x000fe2000bf05300 */
[----:B0-----:R-:W-:-:S12]  /*0290*/  IMAD.WIDE.U32 R12, R21, 0x10, R2 ;  /* 0x00000010150c7825 */ /* 0x001fd800078e0002 */
[----:B------:R-:W-:-:S04]  /*02a0*/  @P0 LEA R2, P1, R21, UR6, 0x4 ;  /* 0x0000000615020c11 */ /* 0x000fc8000f8220ff */
[C---:B------:R-:W-:Y:S01]  /*02b0*/  @P0 LEA.HI.X R3, R21.reuse, UR7, RZ, 0x4, P1 ;  /* 0x0000000715030c11 */ /* 0x040fe200088f24ff */
[----:B------:R-:W2:Y:S04]  /*02c0*/  LDG.E.128 R12, desc[UR4][R12.64] ;  /* 0x000000040c0c7981 */ /* 0x000ea8000c1e1d00 */
[----:B------:R0:W5:Y:S01]  /*02d0*/  @P0 LDG.E.128 R40, desc[UR4][R2.64] ;  /* 0x0000000402280981 */ /* 0x000162000c1e1d00 */
[----:B------:R-:W-:Y:S02]  /*02e0*/  IADD3 R21, R21, 0x80, RZ ;  /* 0x0000008015157810 */ /* 0x000fe40007ffe0ff */
[----:B--2---:R-:W-:Y:S02]  /*02f0*/  PRMT R76, R12, 0x7632, R76 ;  /* 0x000076320c4c7816 */ /* 0x004fe4000000004c */
[----:B------:R-:W-:-:S02]  /*0300*/  PRMT R75, R13, 0x7632, R75 ;  /* 0x000076320d4b7816 */ /* 0x000fc4000000004b */
[----:B------:R-:W-:Y:S02]  /*0310*/  PRMT R74, R14, 0x7632, R74 ;  /* 0x000076320e4a7816 */ /* 0x000fe4000000004a */
[----:B------:R-:W-:Y:S02]  /*0320*/  @!P0 CS2R R40, SRZ ;  /* 0x0000000000288805 */ /* 0x000fe4000001ff00 */
[----:B------:R-:W-:Y:S02]  /*0330*/  PRMT R73, R15, 0x7632, R73 ;  /* 0x000076320f497816 */ /* 0x000fe40000000049 */
[----:B0-----:R-:W-:-:S07]  /*0340*/  @!P0 CS2R R42, SRZ ;  /* 0x00000000002a8805 */ /* 0x001fce000001ff00 */
.L_x_3:
[----:B------:R-:W-:Y:S05]  /*0350*/  BSYNC B0 ;  /* 0x0000000000007941 */ /* 0x000fea0003800000 */
.L_x_2:
        /* <DEDUP_REMOVED lines=18> */
.L_x_5:
[----:B------:R-:W-:Y:S05]  /*0480*/  BSYNC B0 ;  /* 0x0000000000007941 */ /* 0x000fea0003800000 */
.L_x_4:
[----:B------:R-:W-:Y:S04]  /*0490*/  BSSY B0, `(.L_x_6) ;  /* 0x000000d000007945 */ /* 0x000fe80003800000 */
[----:B------:R-:W-:Y:S05]  /*04a0*/  @!P2 BRA `(.L_x_7) ;  /* 0x00000000002ca947 */ /* 0x000fea0003800000 */
[----:B------:R-:W-:Y:S01]  /*04b0*/  ULDC.64 UR6, c[0x0][0x2c8] ;  /* 0x0000b20000067ab9 */ /* 0x000fe20000000a00 */
[----:B------:R-:W0:Y:S01]  /*04c0*/  LDC.64 R28, c[0x0][0x260] ;  /* 0x00009800ff1c7b82 */ /* 0x000e220000000a00 */
[----:B------:R-:W-:-:S04]  /*04d0*/  ISETP.NE.U32.AND P0, PT, RZ, UR6, PT ;  /* 0x00000006ff007c0c */ /* 0x000fc8000bf05070 */
[----:B------:R-:W-:-:S13]  /*04e0*/  ISETP.NE.AND.EX P0, PT, RZ, UR7, PT, P0 ;  /* 0x00000007ff007c0c */ /* 0x000fda000bf05300 */
[----:B------:R-:W-:-:S04]  /*04f0*/  @P0 LEA R2, P1, R21, UR6, 0x4 ;  /* 0x0000000615020c11 */ /* 0x000fc8000f8220ff */
[C---:B------:R-:W-:Y:S01]  /*0500*/  @P0 LEA.HI.X R3, R21.reuse, UR7, RZ, 0x4, P1 ;  /* 0x0000000715030c11 */ /* 0x040fe200088f24ff */
[----:B0-----:R-:W-:-:S04]  /*0510*/  IMAD.WIDE.U32 R28, R21, 0x10, R28 ;  /* 0x00000010151c7825 */ /* 0x001fc800078e001c */
[----:B------:R0:W5:Y:S04]  /*0520*/  @P0 LDG.E.128 R32, desc[UR4][R2.64] ;  /* 0x0000000402200981 */ /* 0x000168000c1e1d00 */
[----:B------:R-:W5:Y:S01]  /*0530*/  LDG.E.128 R28, desc[UR4][R28.64] ;  /* 0x000000041c1c7981 */ /* 0x000f62000c1e1d00 */
[----:B------:R-:W-:Y:S02]  /*0540*/  @!P0 CS2R R32, SRZ ;  /* 0x0000000000208805 */ /* 0x000fe4000001ff00 */
[----:B0-----:R-:W-:-:S07]  /*0550*/  @!P0 CS2R R34, SRZ ;  /* 0x0000000000228805 */ /* 0x001fce000001ff00 */
.L_x_7:
[----:B------:R-:W-:Y:S05]  /*0560*/  BSYNC B0 ;  /* 0x0000000000007941 */ /* 0x000fea0003800000 */
.L_x_6:
[----:B------:R-:W0:Y:S08]  /*0570*/  S2UR UR6, SR_CTAID.X ;  /* 0x00000000000679c3 */ /* 0x000e300000002500 */
[----:B------:R-:W1:Y:S01]  /*0580*/  LDC.64 R46, c[0x0][0x270] ;  /* 0x00009c00ff2e7b82 */ /* 0x000e620000000a00 */
[----:B0-----:R-:W-:Y:S01]  /*0590*/  LEA.HI R81, R26, UR6, RZ, 0x19 ;  /* 0x000000061a517c11 */ /* 0x001fe2000f8fc8ff */
[----:B------:R-:W-:-:S03]  /*05a0*/  ULDC UR6, c[0x0][0x214] ;  /* 0x0000850000067ab9 */ /* 0x000fc60000000800 */
[----:B------:R-:W-:Y:S01]  /*05b0*/  ISETP.GE.AND P0, PT, R81, UR6, PT ;  /* 0x0000000651007c0c */ /* 0x000fe2000bf06270 */
[----:B------:R-:W-:Y:S02]  /*05c0*/  ULDC.64 UR6, c[0x0][0x230] ;  /* 0x00008c0000067ab9 */ /* 0x000fe40000000a00 */
[----:B-1----:R-:W-:-:S04]  /*05d0*/  LOP3.LUT P4, RZ, R46, UR6, RZ, 0xfc, !PT ;  /* 0x000000062eff7c12 */ /* 0x002fc8000f88fcff */
[----:B------:R-:W-:-:S06]  /*05e0*/  LOP3.LUT P4, RZ, R47, UR7, RZ, 0xfc, P4 ;  /* 0x000000072fff7c12 */ /* 0x000fcc000a08fcff */
[----:B------:R-:W-:Y:S07]  /*05f0*/  @P0 EXIT ;  /* 0x000000000000094d */ /* 0x000fee0003800000 */
[----:B------:R-:W-:Y:S01]  /*0600*/  IMAD.U32 R23, R17, 0x10000, RZ ;  /* 0x0001000011177824 */ /* 0x000fe200078e00ff */
[----:B------:R-:W-:Y:S01]  /*0610*/  SHF.L.U32 R17, R15, 0x10, RZ ;  /* 0x000000100f117819 */ /* 0x000fe200000006ff */
[----:B------:R-:W-:Y:S01]  /*0620*/  IMAD.U32 R15, R9, 0x10000, RZ ;  /* 0x00010000090f7824 */ /* 0x000fe200078e00ff */
[C---:B-----5:R-:W-:Y:S01]  /*0630*/  PRMT R55, R28.reuse, 0x7632, R55 ;  /* 0x000076321c377816 */ /* 0x060fe20000000037 */
[----:B------:R-:W-:Y:S01]  /*0640*/  HFMA2.MMA R115, -RZ, RZ, 0, 5.9604644775390625e-08 ;  /* 0x00000001ff737435 */ /* 0x000fe200000001ff */
[----:B------:R-:W-:Y:S01]  /*0650*/  SHF.L.U32 R27, R28, 0x10, RZ ;  /* 0x000000101c1b7819 */ /* 0x000fe200000006ff */
[----:B------:R-:W-:Y:S01]  /*0660*/  IMAD.U32 R3, R37, 0x10000, RZ ;  /* 0x0001000025037824 */ /* 0x000fe200078e00ff */
[----:B------:R-:W-:Y:S01]  /*0670*/  SHF.L.U32 R24, R16, 0x10, RZ ;  /* 0x0000001010187819 */ /* 0x000fe200000006ff */
[----:B------:R-:W-:Y:S01]  /*0680*/  IMAD.U32 R78, R78, 0x10000, RZ ;  /* 0x000100004e4e7824 */ /* 0x000fe200078e00ff */
[----:B------:R-:W-:Y:S01]  /*0690*/  SHF.L.U32 R20, R12, 0x10, RZ ;  /* 0x000000100c147819 */ /* 0x000fe200000006ff */
[----:B------:R-:W-:Y:S01]  /*06a0*/  IMAD.U32 R74, R74, 0x10000, RZ ;  /* 0x000100004a4a7824 */ /* 0x000fe200078e00ff */
[----:B------:R-:W-:Y:S01]  /*06b0*/  SHF.R.S32.HI R28, RZ, 0x3, R44 ;  /* 0x00000003ff1c7819 */ /* 0x000fe2000001142c */
[----:B------:R-:W-:Y:S01]  /*06c0*/  IMAD.U32 R70, R70, 0x10000, RZ ;  /* 0x0001000046467824 */ /* 0x000fe200078e00ff */
[----:B------:R-:W-:Y:S01]  /*06d0*/  SHF.L.U32 R16, R8, 0x10, RZ ;  /* 0x0000001008107819 */ /* 0x000fe200000006ff */
[----:B------:R-:W-:Y:S01]  /*06e0*/  IMAD.U32 R55, R55, 0x10000, RZ ;  /* 0x0001000037377824 */ /* 0x000fe200078e00ff */
[C---:B------:R-:W-:Y:S01]  /*06f0*/  PRMT R68, R4.reuse, 0x7632, R68 ;  /* 0x0000763204447816 */ /* 0x040fe20000000044 */
[----:B------:R-:W-:Y:S01]  /*0700*/  ULDC.U8 UR6, c[0x0][0x2a0] ;  /* 0x0000a80000067ab9 */ /* 0x000fe20000000000 */
[----:B------:R-:W-:Y:S01]  /*0710*/  SHF.L.U32 R12, R4, 0x10, RZ ;  /* 0x00000010040c7819 */ /* 0x000fe200000006ff */
[----:B------:R-:W-:Y:S01]  /*0720*/  ULDC UR10, c[0x0][0x218] ;  /* 0x00008600000a7ab9 */ /* 0x000fe20000000800 */
[C---:B------:R-:W-:Y:S01]  /*0730*/  PRMT R65, R7.reuse, 0x7632, R65 ;  /* 0x0000763207417816 */ /* 0x040fe20000000041 */
[----:B------:R-:W-:Y:S01]  /*0740*/  ULDC UR7, c[0x0][0x290] ;  /* 0x0000a40000077ab9 */ /* 0x000fe20000000800 */
[----:B------:R-:W-:Y:S01]  /*0750*/  SHF.L.U32 R9, R7, 0x10, RZ ;  /* 0x0000001007097819 */ /* 0x000fe200000006ff */
[----:B------:R-:W-:Y:S01]  /*0760*/  IMAD.U32 R7, R41, 0x10000, RZ ;  /* 0x0001000029077824 */ /* 0x000fe200078e00ff */
[C---:B------:R-:W-:Y:S01]  /*0770*/  PRMT R64, R40.reuse, 0x7632, R64 ;  /* 0x0000763228407816 */ /* 0x040fe20000000040 */
[----:B------:R-:W-:Y:S01]  /*0780*/  UISETP.NE.AND UP0, UPT, UR6, URZ, UPT ;  /* 0x0000003f0600728c */ /* 0x000fe2000bf05270 */
[----:B------:R-:W-:Y:S01]  /*0790*/  SHF.L.U32 R8, R40, 0x10, RZ ;  /* 0x0000001028087819 */ /* 0x000fe200000006ff */
[----:B------:R-:W-:Y:S01]  /*07a0*/  IMAD.U32 R40, R29, 0x10000, RZ ;  /* 0x000100001d287824 */ /* 0x000fe200078e00ff */
[----:B------:R-:W-:Y:S01]  /*07b0*/  PRMT R63, R41, 0x7632, R63 ;  /* 0x00007632293f7816 */ /* 0x000fe2000000003f */
[----:B------:R-:W-:Y:S01]  /*07c0*/  ULDC.64 UR12, c[0x0][0x230] ;  /* 0x00008c00000c7ab9 */ /* 0x000fe20000000a00 */
[C---:B------:R-:W-:Y:S01]  /*07d0*/  PRMT R60, R36.reuse, 0x7632, R60 ;  /* 0x00007632243c7816 */ /* 0x040fe2000000003c */
[----:B------:R-:W-:Y:S01]  /*07e0*/  ULDC.64 UR8, c[0x0][0x210] ;  /* 0x0000840000087ab9 */ /* 0x000fe20000000a00 */
[----:B------:R-:W-:Y:S01]  /*07f0*/  SHF.L.U32 R4, R36, 0x10, RZ ;  /* 0x0000001024047819 */ /* 0x000fe200000006ff */
[----:B------:R-:W-:Y:S01]  /*0800*/  IMAD.U32 R63, R63, 0x10000, RZ ;  /* 0x000100003f3f7824 */ /* 0x000fe200078e00ff */
[----:B------:R-:W-:Y:S01]  /*0810*/  PRMT R53, R29, 0x7632, R53 ;  /* 0x000076321d357816 */ /* 0x000fe20000000035 */
[----:B------:R-:W-:Y:S01]  /*0820*/  IMAD.U32 R60, R60, 0x10000, RZ ;  /* 0x000100003c3c7824 */ /* 0x000fe200078e00ff */
[----:B------:R-:W-:-:S02]  /*0830*/  SHF.L.U32 R36, R26, 0x5, RZ ;  /* 0x000000051a247819 */ /* 0x000fc400000006ff */
[C---:B------:R-:W-:Y:S02]  /*0840*/  PRMT R51, R30.reuse, 0x7632, R51 ;  /* 0x000076321e337816 */ /* 0x040fe40000000033 */
[----:B------:R-:W-:Y:S02]  /*0850*/  SHF.L.U32 R41, R30, 0x10, RZ ;  /* 0x000000101e297819 */ /* 0x000fe400000006ff */
[----:B------:R-:W-:Y:S01]  /*0860*/  LOP3.LUT R30, R26, 0x60, RZ, 0xc0, !PT ;  /* 0x000000601a1e7812 */ /* 0x000fe200078ec0ff */
[----:B------:R-:W-:Y:S01]  /*0870*/  IMAD.U32 R51, R51, 0x10000, RZ ;  /* 0x0001000033337824 */ /* 0x000fe200078e00ff */
[----:B------:R-:W-:Y:S02]  /*0880*/  LOP3.LUT R29, R28, 0x7f, RZ, 0xc0, !PT ;  /* 0x0000007f1c1d7812 */ /* 0x000fe400078ec0ff */
[----:B------:R-:W-:Y:S02]  /*0890*/  LOP3.LUT R36, R36, 0x3e0, RZ, 0xc0, !PT ;  /* 0x000003e024247812 */ /* 0x000fe400078ec0ff */
[----:B------:R-:W-:-:S02]  /*08a0*/  VIADDMNMX R30, R29, -R30, RZ, !PT ;  /* 0x8000001e1d1e7246 */ /* 0x000fc400078001ff */
[----:B------:R-:W-:Y:S02]  /*08b0*/  SHF.R.U32.HI R28, RZ, 0x2, R28 ;  /* 0x00000002ff1c7819 */ /* 0x000fe4000001161c */
[----:B------:R-:W-:Y:S02]  /*08c0*/  VIADDMNMX R36, R29, -R36, RZ, !PT ;  /* 0x800000241d247246 */ /* 0x000fe400078001ff */
[----:B------:R-:W-:Y:S02]  /*08d0*/  LOP3.LUT R29, R28, 0x3fffffe0, RZ, 0xc0, !PT ;  /* 0x3fffffe01c1d7812 */ /* 0x000fe400078ec0ff */
[----:B------:R-:W-:Y:S02]  /*08e0*/  VIMNMX R30, R30, 0x20, PT ;  /* 0x000000201e1e7848 */ /* 0x000fe40003fe0100 */
[----:B------:R-:W-:Y:S02]  /*08f0*/  VIMNMX R36, R36, 0x20, PT ;  /* 0x0000002024247848 */ /* 0x000fe40003fe0100 */
[----:B------:R-:W-:Y:S01]  /*0900*/  ISETP.NE.U32.AND P3, PT, R46, RZ, PT ;  /* 0x000000ff2e00720c */ /* 0x000fe20003f65070 */
[----:B------:R-:W-:Y:S01]  /*0910*/  IMAD.IADD R30, R30, 0x1, R29 ;  /* 0x000000011e1e7824 */ /* 0x000fe200078e021d */
[----:B------:R-:W-:-:S02]  /*0920*/  SHF.L.U32 R22, R18, 0x10, RZ ;  /* 0x0000001012167819 */ /* 0x000fc400000006ff */
[----:B------:R-:W-:Y:S01]  /*0930*/  SHF.L.U32 R21, R19, 0x10, RZ ;  /* 0x0000001013157819 */ /* 0x000fe200000006ff */
[----:B------:R-:W-:Y:S01]  /*0940*/  IMAD.U32 R19, R13, 0x10000, RZ ;  /* 0x000100000d137824 */ /* 0x000fe200078e00ff */
[----:B------:R-:W-:Y:S02]  /*0950*/  SHF.L.U32 R30, R30, 0x3, RZ ;  /* 0x000000031e1e7819 */ /* 0x000fe400000006ff */
[----:B------:R-:W-:Y:S02]  /*0960*/  PRMT R67, R5, 0x7632, R67 ;  /* 0x0000763205437816 */ /* 0x000fe40000000043 */
[----:B------:R-:W-:Y:S02]  /*0970*/  I2FP.F32.U32 R30, R30 ;  /* 0x0000001e001e7245 */ /* 0x000fe40000201000 */
[----:B------:R-:W-:Y:S01]  /*0980*/  IADD3 R36, R29, R36, RZ ;  /* 0x000000241d247210 */ /* 0x000fe20007ffe0ff */
[----:B------:R-:W-:Y:S01]  /*0990*/  IMAD.U32 R67, R67, 0x10000, RZ ;  /* 0x0001000043437824 */ /* 0x000fe200078e00ff */
[----:B------:R0:W1:Y:S01]  /*09a0*/  MUFU.RCP R56, R30 ;  /* 0x0000001e00387308 */ /* 0x0000620000001000 */
[----:B------:R-:W-:-:S02]  /*09b0*/  SHF.L.U32 R18, R14, 0x10, RZ ;  /* 0x000000100e127819 */ /* 0x000fc400000006ff */
[----:B------:R-:W-:Y:S02]  /*09c0*/  PRMT R66, R6, 0x7632, R66 ;  /* 0x0000763206427816 */ /* 0x000fe40000000042 */
[----:B------:R-:W-:Y:S02]  /*09d0*/  PRMT R62, R42, 0x7632, R62 ;  /* 0x000076322a3e7816 */ /* 0x000fe4000000003e */
[----:B------:R-:W-:Y:S02]  /*09e0*/  PRMT R61, R43, 0x7632, R61 ;  /* 0x000076322b3d7816 */ /* 0x000fe4000000003d */
[----:B------:R-:W-:Y:S02]  /*09f0*/  PRMT R59, R37, 0x7632, R59 ;  /* 0x00007632253b7816 */ /* 0x000fe4000000003b */
[----:B------:R-:W-:Y:S02]  /*0a00*/  PRMT R58, R38, 0x7632, R58 ;  /* 0x00007632263a7816 */ /* 0x000fe4000000003a */
[----:B------:R-:W-:-:S02]  /*0a10*/  PRMT R57, R39, 0x7632, R57 ;  /* 0x0000763227397816 */ /* 0x000fc40000000039 */
[----:B------:R-:W-:Y:S02]  /*0a20*/  PRMT R49, R31, 0x7632, R49 ;  /* 0x000076321f317816 */ /* 0x000fe40000000031 */
[----:B------:R-:W-:Y:S02]  /*0a30*/  PRMT R54, R32, 0x7632, R54 ;  /* 0x0000763220367816 */ /* 0x000fe40000000036 */
[----:B------:R-:W-:Y:S02]  /*0a40*/  PRMT R52, R33, 0x7632, R52 ;  /* 0x0000763221347816 */ /* 0x000fe40000000034 */
[----:B------:R-:W-:Y:S02]  /*0a50*/  PRMT R50, R34, 0x7632, R50 ;  /* 0x0000763222327816 */ /* 0x000fe40000000032 */
[----:B------:R-:W-:Y:S02]  /*0a60*/  PRMT R48, R35, 0x7632, R48 ;  /* 0x0000763223307816 */ /* 0x000fe40000000030 */
[----:B------:R-:W-:-:S02]  /*0a70*/  SHF.L.U32 R14, R10, 0x10, RZ ;  /* 0x000000100a0e7819 */ /* 0x000fc400000006ff */
[----:B------:R-:W-:Y:S01]  /*0a80*/  SHF.L.U32 R13, R11, 0x10, RZ ;  /* 0x000000100b0d7819 */ /* 0x000fe200000006ff */
[----:B------:R-:W-:Y:S01]  /*0a90*/  IMAD.U32 R11, R5, 0x10000, RZ ;  /* 0x00010000050b7824 */ /* 0x000fe200078e00ff */
[----:B------:R-:W-:Y:S02]  /*0aa0*/  SHF.L.U32 R10, R6, 0x10, RZ ;  /* 0x00000010060a7819 */ /* 0x000fe400000006ff */
[----:B------:R-:W-:Y:S02]  /*0ab0*/  SHF.L.U32 R6, R42, 0x10, RZ ;  /* 0x000000102a067819 */ /* 0x000fe400000006ff */
[----:B------:R-:W-:Y:S01]  /*0ac0*/  SHF.L.U32 R5, R43, 0x10, RZ ;  /* 0x000000102b057819 */ /* 0x000fe200000006ff */
[----:B------:R-:W-:Y:S01]  /*0ad0*/  IMAD.U32 R43, R32, 0x10000, RZ ;  /* 0x00010000202b7824 */ /* 0x000fe200078e00ff */
[----:B------:R-:W-:Y:S01]  /*0ae0*/  ISETP.NE.AND.EX P3, PT, R47, RZ, PT, P3 ;  /* 0x000000ff2f00720c */ /* 0x000fe20003f65330 */
[----:B------:R-:W-:Y:S01]  /*0af0*/  IMAD.SHL.U32 R47, R36, 0x8, RZ ;  /* 0x00000008242f7824 */ /* 0x000fe200078e00ff */
[----:B------:R-:W-:-:S02]  /*0b00*/  SHF.L.U32 R2, R38, 0x10, RZ ;  /* 0x0000001026027819 */ /* 0x000fc400000006ff */
[----:B------:R-:W-:Y:S02]  /*0b10*/  SHF.L.U32 R0, R39, 0x10, RZ ;  /* 0x0000001027007819 */ /* 0x000fe400000006ff */
[----:B------:R-:W-:Y:S02]  /*0b20*/  SHF.L.U32 R42, R31, 0x10, RZ ;  /* 0x000000101f2a7819 */ /* 0x000fe400000006ff */
[----:B------:R-:W-:Y:S02]  /*0b30*/  SHF.L.U32 R44, R33, 0x10, RZ ;  /* 0x00000010212c7819 */ /* 0x000fe400000006ff */
[----:B------:R-:W-:Y:S02]  /*0b40*/  SHF.L.U32 R45, R34, 0x10, RZ ;  /* 0x00000010222d7819 */ /* 0x000fe400000006ff */
[----:B------:R-:W-:Y:S02]  /*0b50*/  SHF.L.U32 R82, R35, 0x10, RZ ;  /* 0x0000001023527819 */ /* 0x000fe400000006ff */
        /* <DEDUP_REMOVED lines=23> */
[----:B01----:R-:W-:-:S07]  /*0cd0*/  SHF.L.U32 R48, R48, 0x10, RZ ;  /* 0x0000001030307819 */ /* 0x003fce00000006ff */
.L_x_121:
[----:B01234-:R-:W0:Y:S02]  /*0ce0*/  @P3 LDC.64 R36, c[0x0][0x270] ;  /* 0x00009c00ff243b82 */ /* 0x01fe240000000a00 */
[----:B0-----:R-:W-:-:S06]  /*0cf0*/  @P3 IMAD.WIDE R36, R81, 0x2, R36 ;  /* 0x0000000251243825 */ /* 0x001fcc00078e0224 */
[----:B------:R-:W2:Y:S01]  /*0d00*/  @P3 LDG.E.U16 R36, desc[UR4][R36.64] ;  /* 0x0000000424243981 */ /* 0x000ea2000c1e1500 */
[----:B------:R-:W-:Y:S01]  /*0d10*/  IMAD R38, R81, UR10, RZ ;  /* 0x0000000a51267c24 */ /* 0x000fe2000f8e02ff */
[----:B------:R-:W-:Y:S01]  /*0d20*/  LOP3.LUT R46, R26, 0x7f, RZ, 0xc0, !PT ;  /* 0x0000007f1a2e7812 */ /* 0x000fe200078ec0ff */
[----:B------:R-:W-:Y:S01]  /*0d30*/  BSSY B0, `(.L_x_8) ;  /* 0x0000067000007945 */ /* 0x000fe20003800000 */
[----:B------:R-:W-:Y:S02]  /*0d40*/  MOV R116, 0x3f800000 ;  /* 0x3f80000000747802 */ /* 0x000fe40000000f00 */
[----:B------:R-:W-:-:S04]  /*0d50*/  SHF.R.S32.HI R39, RZ, 0x1f, R38 ;  /* 0x0000001fff277819 */ /* 0x000fc80000011426 */
[----:B------:R-:W-:-:S04]  /*0d60*/  LEA.HI R39, R39, R38, RZ, 0x3 ;  /* 0x0000002627277211 */ /* 0x000fc800078f18ff */
[----:B------:R-:W-:-:S04]  /*0d70*/  LEA.HI.SX32 R46, R39, R46, 0x1d ;  /* 0x0000002e272e7211 */ /* 0x000fc800078feaff */
[----:B------:R-:W-:Y:S02]  /*0d80*/  MOV R117, R46 ;  /* 0x0000002e00757202 */ /* 0x000fe40000000f00 */
[----:B--2---:R-:W-:Y:S01]  /*0d90*/  @P3 SHF.L.U32 R116, R36, 0x10, RZ ;  /* 0x0000001024743819 */ /* 0x004fe200000006ff */
[----:B-----5:R-:W-:Y:S06]  /*0da0*/  @!P5 BRA `(.L_x_9) ;  /* 0x00000004007cd947 */ /* 0x020fec0003800000 */
[----:B------:R-:W0:Y:S01]  /*0db0*/  LDC.64 R36, c[0x0][0x220] ;  /* 0x00008800ff247b82 */ /* 0x000e220000000a00 */
[----:B------:R-:W-:-:S04]  /*0dc0*/  ISETP.NE.U32.AND P0, PT, RZ, UR12, PT ;  /* 0x0000000cff007c0c */ /* 0x000fc8000bf05070 */
[----:B------:R-:W-:-:S13]  /*0dd0*/  ISETP.NE.AND.EX P0, PT, RZ, UR13, PT, P0 ;  /* 0x0000000dff007c0c */ /* 0x000fda000bf05300 */
[----:B------:R-:W-:-:S04]  /*0de0*/  @P0 LEA R118, P1, R46, UR12, 0x4 ;  /* 0x0000000c2e760c11 */ /* 0x000fc8000f8220ff */
[C---:B------:R-:W-:Y:S01]  /*0df0*/  @P0 LEA.HI.X R119, R46.reuse, UR13, RZ, 0x4, P1 ;  /* 0x0000000d2e770c11 */ /* 0x040fe200088f24ff */
[----:B0-----:R-:W-:-:S04]  /*0e00*/  IMAD.WIDE.U32 R36, R46, 0x10, R36 ;  /* 0x000000102e247825 */ /* 0x001fc800078e0024 */
[----:B------:R0:W5:Y:S04]  /*0e10*/  @P0 LDG.E.128 R28, desc[UR4][R118.64] ;  /* 0x00000004761c0981 */ /* 0x000168000c1e1d00 */
[----:B------:R-:W2:Y:S01]  /*0e20*/  LDG.E.128 R36, desc[UR4][R36.64] ;  /* 0x0000000424247981 */ /* 0x000ea2000c1e1d00 */
[----:B------:R-:W-:-:S04]  /*0e30*/  ISETP.NE.U32.AND P0, PT, RZ, UR12, PT ;  /* 0x0000000cff007c0c */ /* 0x000fc8000bf05070 */
[----:B------:R-:W-:Y:S01]  /*0e40*/  ISETP.NE.AND.EX P0, PT, RZ, UR13, PT, P0 ;  /* 0x0000000dff007c0c */ /* 0x000fe2000bf05300 */
[C---:B--2---:R-:W-:Y:S01]  /*0e50*/  IMAD.U32 R85, R36.reuse, 0x10000, RZ ;  /* 0x0001000024557824 */ /* 0x044fe200078e00ff */
[----:B------:R-:W-:-:S03]  /*0e60*/  PRMT R91, R36, 0x7632, R91 ;  /* 0x00007632245b7816 */ /* 0x000fc6000000005b */
[----:B------:R-:W-:-:S08]  /*0e70*/  FMUL.FTZ R86, R85, R116 ;  /* 0x0000007455567220 */ /* 0x000fd00000410000 */
[----:B0-----:R-:W-:Y:S05]  /*0e80*/  @P0 BRA `(.L_x_10) ;  /* 0x0000000000080947 */ /* 0x001fea0003800000 */
[----:B------:R-:W-:Y:S05]  /*0e90*/  @P4 BRA `(.L_x_11) ;  /* 0x00000000000c4947 */ /* 0x000fea0003800000 */
[----:B------:R-:W-:Y:S05]  /*0ea0*/  BRA `(.L_x_12) ;  /* 0x0000000000107947 */ /* 0x000fea0003800000 */
.L_x_10:
[----:B-----5:R-:W-:-:S05]  /*0eb0*/  SHF.L.U32 R85, R28, 0x10, RZ ;  /* 0x000000101c557819 */ /* 0x020fca00000006ff */
[----:B------:R-:W-:-:S07]  /*0ec0*/  FADD.FTZ R86, R85, R86 ;  /* 0x0000005655567221 */ /* 0x000fce0000010000 */
.L_x_11:
[----:B------:R-:W-:-:S04]  /*0ed0*/  F2FP.BF16.F32.PACK_AB R36, RZ, R86 ;  /* 0x00000056ff24723e */ /* 0x000fc800000010ff */
[----:B------:R-:W-:-:S07]  /*0ee0*/  PRMT R32, R36, 0x7610, R32 ;  /* 0x0000761024207816 */ /* 0x000fce0000000020 */
.L_x_12:
[----:B------:R-:W-:-:S05]  /*0ef0*/  SHF.L.U32 R91, R91, 0x10, RZ ;  /* 0x000000105b5b7819 */ /* 0x000fca00000006ff */
[----:B------:R-:W-:Y:S01]  /*0f00*/  FMUL.FTZ R85, R91, R116 ;  /* 0x000000745b557220 */ /* 0x000fe20000410000 */
[----:B------:R-:W-:Y:S06]  /*0f10*/  @P0 BRA `(.L_x_13) ;  /* 0x0000000000080947 */ /* 0x000fec0003800000 */
[----:B------:R-:W-:Y:S05]  /*0f20*/  @P4 BRA `(.L_x_14) ;  /* 0x0000000000104947 */ /* 0x000fea0003800000 */
[----:B------:R-:W-:Y:S05]  /*0f30*/  BRA `(.L_x_15) ;  /* 0x0000000000147947 */ /* 0x000fea0003800000 */
.L_x_13:
[----:B-----5:R-:W-:-:S04]  /*0f40*/  PRMT R36, R28, 0x7632, R36 ;  /* 0x000076321c247816 */ /* 0x020fc80000000024 */
[----:B------:R-:W-:-:S05]  /*0f50*/  SHF.L.U32 R36, R36, 0x10, RZ ;  /* 0x0000001024247819 */ /* 0x000fca00000006ff */
[----:B------:R-:W-:-:S07]  /*0f60*/  FADD.FTZ R85, R36, R85 ;  /* 0x0000005524557221 */ /* 0x000fce0000010000 */
.L_x_14:
[----:B------:R-:W-:-:S04]  /*0f70*/  F2FP.BF16.F32.PACK_AB R36, RZ, R85 ;  /* 0x00000055ff24723e */ /* 0x000fc800000010ff */
[----:B------:R-:W-:-:S07]  /*0f80*/  PRMT R32, R32, 0x5410, R36 ;  /* 0x0000541020207816 */ /* 0x000fce0000000024 */
.L_x_15:
[C---:B------:R-:W-:Y:S01]  /*0f90*/  IMAD.U32 R91, R37.reuse, 0x10000, RZ ;  /* 0x00010000255b7824 */ /* 0x040fe200078e00ff */
[----:B------:R-:W-:-:S03]  /*0fa0*/  PRMT R37, R37, 0x7632, R37 ;  /* 0x0000763225257816 */ /* 0x000fc60000000025 */
[----:B------:R-:W-:Y:S01]  /*0fb0*/  FMUL.FTZ R91, R91, R116 ;  /* 0x000000745b5b7220 */ /* 0x000fe20000410000 */
[----:B------:R-:W-:Y:S06]  /*0fc0*/  @P0 BRA `(.L_x_16) ;  /* 0x0000000000080947 */ /* 0x000fec0003800000 */
[----:B------:R-:W-:Y:S05]  /*0fd0*/  @P4 BRA `(.L_x_17) ;  /* 0x00000000000c4947 */ /* 0x000fea0003800000 */
[----:B------:R-:W-:Y:S05]  /*0fe0*/  BRA `(.L_x_18) ;  /* 0x0000000000107947 */ /* 0x000fea0003800000 */
.L_x_16:
[----:B-----5:R-:W-:-:S05]  /*0ff0*/  SHF.L.U32 R36, R29, 0x10, RZ ;  /* 0x000000101d247819 */ /* 0x020fca00000006ff */
[----:B------:R-:W-:-:S07]  /*1000*/  FADD.FTZ R91, R36, R91 ;  /* 0x0000005b245b7221 */ /* 0x000fce0000010000 */
.L_x_17:
[----:B------:R-:W-:-:S04]  /*1010*/  F2FP.BF16.F32.PACK_AB R36, RZ, R91 ;  /* 0x0000005bff24723e */ /* 0x000fc800000010ff */
[----:B------:R-:W-:-:S07]  /*1020*/  PRMT R33, R36, 0x7610, R33 ;  /* 0x0000761024217816 */ /* 0x000fce0000000021 */
.L_x_18:
[----:B------:R-:W-:-:S05]  /*1030*/  SHF.L.U32 R37, R37, 0x10, RZ ;  /* 0x0000001025257819 */ /* 0x000fca00000006ff */
[----:B------:R-:W-:Y:S01]  /*1040*/  FMUL.FTZ R92, R37, R116 ;  /* 0x00000074255c7220 */ /* 0x000fe20000410000 */
[----:B------:R-:W-:Y:S06]  /*1050*/  @P0 BRA `(.L_x_19) ;  /* 0x0000000000080947 */ /* 0x000fec0003800000 */
[----:B------:R-:W-:Y:S05]  /*1060*/  @P4 BRA `(.L_x_20) ;  /* 0x0000000000104947 */ /* 0x000fea0003800000 */
[----:B------:R-:W-:Y:S05]  /*1070*/  BRA `(.L_x_21) ;  /* 0x0000000000147947 */ /* 0x000fea0003800000 */
.L_x_19:
[----:B-----5:R-:W-:-:S04]  /*1080*/  PRMT R36, R29, 0x7632, R36 ;  /* 0x000076321d247816 */ /* 0x020fc80000000024 */
[----:B------:R-:W-:-:S05]  /*1090*/  SHF.L.U32 R37, R36, 0x10, RZ ;  /* 0x0000001024257819 */ /* 0x000fca00000006ff */
[----:B------:R-:W-:-:S07]  /*10a0*/  FADD.FTZ R92, R37, R92 ;  /* 0x0000005c255c7221 */ /* 0x000fce0000010000 */
.L_x_20:
[----:B------:R-:W-:-:S04]  /*10b0*/  F2FP.BF16.F32.PACK_AB R36, RZ, R92 ;  /* 0x0000005cff24723e */ /* 0x000fc800000010ff */
[----:B------:R-:W-:-:S07]  /*10c0*/  PRMT R33, R33, 0x5410, R36 ;  /* 0x0000541021217816 */ /* 0x000fce0000000024 */
.L_x_21:
[C---:B------:R-:W-:Y:S01]  /*10d0*/  IMAD.U32 R99, R38.reuse, 0x10000, RZ ;  /* 0x0001000026637824 */ /* 0x040fe200078e00ff */
[----:B------:R-:W-:-:S03]  /*10e0*/  PRMT R38, R38, 0x7632, R38 ;  /* 0x0000763226267816 */ /* 0x000fc60000000026 */
[----:B------:R-:W-:Y:S01]  /*10f0*/  FMUL.FTZ R99, R99, R116 ;  /* 0x0000007463637220 */ /* 0x000fe20000410000 */
[----:B------:R-:W-:Y:S06]  /*1100*/  @P0 BRA `(.L_x_22) ;  /* 0x0000000000080947 */ /* 0x000fec0003800000 */
[----:B------:R-:W-:Y:S05]  /*1110*/  @P4 BRA `(.L_x_23) ;  /* 0x00000000000c4947 */ /* 0x000fea0003800000 */
[----:B------:R-:W-:Y:S05]  /*1120*/  BRA `(.L_x_24) ;  /* 0x0000000000107947 */ /* 0x000fea0003800000 */
.L_x_22:
[----:B-----5:R-:W-:-:S05]  /*1130*/  SHF.L.U32 R36, R30, 0x10, RZ ;  /* 0x000000101e247819 */ /* 0x020fca00000006ff */
[----:B------:R-:W-:-:S07]  /*1140*/  FADD.FTZ R99, R36, R99 ;  /* 0x0000006324637221 */ /* 0x000fce0000010000 */
.L_x_23:
[----:B------:R-:W-:-:S04]  /*1150*/  F2FP.BF16.F32.PACK_AB R36, RZ, R99 ;  /* 0x00000063ff24723e */ /* 0x000fc800000010ff */
[----:B------:R-:W-:-:S07]  /*1160*/  PRMT R34, R36, 0x7610, R34 ;  /* 0x0000761024227816 */ /* 0x000fce0000000022 */
.L_x_24:
[----:B------:R-:W-:-:S05]  /*1170*/  SHF.L.U32 R37, R38, 0x10, RZ ;  /* 0x0000001026257819 */ /* 0x000fca00000006ff */
[----:B------:R-:W-:Y:S01]  /*1180*/  FMUL.FTZ R100, R37, R116 ;  /* 0x0000007425647220 */ /* 0x000fe20000410000 */
[----:B------:R-:W-:Y:S06]  /*1190*/  @P0 BRA `(.L_x_25) ;  /* 0x0000000000080947 */ /* 0x000fec0003800000 */
[----:B------:R-:W-:Y:S05]  /*11a0*/  @P4 BRA `(.L_x_26) ;  /* 0x0000000000104947 */ /* 0x000fea0003800000 */
[----:B------:R-:W-:Y:S05]  /*11b0*/  BRA `(.L_x_27) ;  /* 0x0000000000147947 */ /* 0x000fea0003800000 */
.L_x_25:
[----:B-----5:R-:W-:-:S04]  /*11c0*/  PRMT R36, R30, 0x7632, R36 ;  /* 0x000076321e247816 */ /* 0x020fc80000000024 */
[----:B------:R-:W-:-:S05]  /*11d0*/  SHF.L.U32 R37, R36, 0x10, RZ ;  /* 0x0000001024257819 */ /* 0x000fca00000006ff */
[----:B------:R-:W-:-:S07]  /*11e0*/  FADD.FTZ R100, R37, R100 ;  /* 0x0000006425647221 */ /* 0x000fce0000010000 */
.L_x_26:
[----:B------:R-:W-:-:S04]  /*11f0*/  F2FP.BF16.F32.PACK_AB R36, RZ, R100 ;  /* 0x00000064ff24723e */ /* 0x000fc800000010ff */
[----:B------:R-:W-:-:S07]  /*1200*/  PRMT R34, R34, 0x5410, R36 ;  /* 0x0000541022227816 */ /* 0x000fce0000000024 */
.L_x_27:
[C---:B------:R-:W-:Y:S01]  /*1210*/  IMAD.U32 R107, R39.reuse, 0x10000, RZ ;  /* 0x00010000276b7824 */ /* 0x040fe200078e00ff */
[----:B------:R-:W-:-:S03]  /*1220*/  PRMT R39, R39, 0x7632, R39 ;  /* 0x0000763227277816 */ /* 0x000fc60000000027 */
[----:B------:R-:W-:Y:S01]  /*1230*/  FMUL.FTZ R107, R107, R116 ;  /* 0x000000746b6b7220 */ /* 0x000fe20000410000 */
[----:B------:R-:W-:Y:S06]  /*1240*/  @P0 BRA `(.L_x_28) ;  /* 0x0000000000080947 */ /* 0x000fec0003800000 */
[----:B------:R-:W-:Y:S05]  /*1250*/  @P4 BRA `(.L_x_29) ;  /* 0x00000000000c4947 */ /* 0x000fea0003800000 */
[----:B------:R-:W-:Y:S05]  /*1260*/  BRA `(.L_x_30) ;  /* 0x0000000000107947 */ /* 0x000fea0003800000 */
.L_x_28:
[----:B-----5:R-:W-:-:S05]  /*1270*/  SHF.L.U32 R36, R31, 0x10, RZ ;  /* 0x000000101f247819 */ /* 0x020fca00000006ff */
[----:B------:R-:W-:-:S07]  /*1280*/  FADD.FTZ R107, R36, R107 ;  /* 0x0000006b246b7221 */ /* 0x000fce0000010000 */
.L_x_29:
[----:B------:R-:W-:-:S04]  /*1290*/  F2FP.BF16.F32.PACK_AB R36, RZ, R107 ;  /* 0x0000006bff24723e */ /* 0x000fc800000010ff */
[----:B------:R-:W-:-:S07]  /*12a0*/  PRMT R35, R36, 0x7610, R35 ;  /* 0x0000761024237816 */ /* 0x000fce0000000023 */
.L_x_30:
[----:B------:R-:W-:-:S05]  /*12b0*/  SHF.L.U32 R39, R39, 0x10, RZ ;  /* 0x0000001027277819 */ /* 0x000fca00000006ff */
[----:B------:R-:W-:Y:S01]  /*12c0*/  FMUL.FTZ R108, R39, R116 ;  /* 0x00000074276c7220 */ /* 0x000fe20000410000 */
[----:B------:R-:W-:Y:S06]  /*12d0*/  @P0 BRA `(.L_x_31) ;  /* 0x0000000000080947 */ /* 0x000fec0003800000 */
[----:B------:R-:W-:Y:S05]  /*12e0*/  @P4 BRA `(.L_x_32) ;  /* 0x0000000000104947 */ /* 0x000fea0003800000 */
[----:B------:R-:W-:Y:S05]  /*12f0*/  BRA `(.L_x_33) ;  /* 0x0000000000147947 */ /* 0x000fea0003800000 */
.L_x_31:
[----:B-----5:R-:W-:-:S04]  /*1300*/  PRMT R36, R31, 0x7632, R36 ;  /* 0x000076321f247816 */ /* 0x020fc80000000024 */
[----:B------:R-:W-:-:S05]  /*1310*/  SHF.L.U32 R37, R36, 0x10, RZ ;  /* 0x0000001024257819 */ /* 0x000fca00000006ff */
[----:B------:R-:W-:-:S07]  /*1320*/  FADD.FTZ R108, R37, R108 ;  /* 0x0000006c256c7221 */ /* 0x000fce0000010000 */
.L_x_32:
[----:B------:R-:W-:-:S04]  /*1330*/  F2FP.BF16.F32.PACK_AB R36, RZ, R108 ;  /* 0x0000006cff24723e */ /* 0x000fc800000010ff */
[----:B------:R-:W-:-:S07]  /*1340*/  PRMT R35, R35, 0x5410, R36 ;  /* 0x0000541023237816 */ /* 0x000fce0000000024 */
.L_x_33:
[----:B------:R-:W0:Y:S01]  /*1350*/  @P4 LDC.64 R36, c[0x0][0x238] ;  /* 0x00008e00ff244b82 */ /* 0x000e220000000a00 */
[C---:B------:R-:W-:Y:S02]  /*1360*/  IADD3 R117, R46.reuse, 0x80, RZ ;  /* 0x000000802e757810 */ /* 0x040fe40007ffe0ff */
[----:B0-----:R-:W-:-:S04]  /*1370*/  @P4 LEA R36, P0, R46, R36, 0x4 ;  /* 0x000000242e244211 */ /* 0x001fc800078020ff */
[----:B------:R-:W-:-:S05]  /*1380*/  @P4 LEA.HI.X R37, R46, R37, RZ, 0x4, P0 ;  /* 0x000000252e254211 */ /* 0x000fca00000f24ff */
[----:B------:R0:W-:Y:S04]  /*1390*/  @P4 STG.E.128 desc[UR4][R36.64], R32 ;  /* 0x0000002024004986 */ /* 0x0001e8000c101d04 */
.L_x_9:
[----:B------:R-:W-:Y:S05]  /*13a0*/  BSYNC B0 ;  /* 0x0000000000007941 */ /* 0x000fea0003800000 */
.L_x_8:
[----:B------:R-:W-:Y:S01]  /*13b0*/  ISETP.GE.U32.AND P0, PT, R25, 0x100, PT ;  /* 0x000001001900780c */ /* 0x000fe20003f06070 */
[----:B------:R-:W-:-:S12]  /*13c0*/  BSSY B0, `(.L_x_34) ;  /* 0x0000061000007945 */ /* 0x000fd80003800000 */
[----:B------:R-:W-:Y:S05]  /*13d0*/  @!P0 BRA `(.L_x_35) ;  /* 0x00000004007c8947 */ /* 0x000fea0003800000 */
[----:B0-----:R-:W0:Y:S01]  /*13e0*/  LDC.64 R36, c[0x0][0x220] ;  /* 0x00008800ff247b82 */ /* 0x001e220000000a00 */
[----:B------:R-:W-:-:S04]  /*13f0*/  ISETP.NE.U32.AND P0, PT, RZ, UR12, PT ;  /* 0x0000000cff007c0c */ /* 0x000fc8000bf05070 */
[----:B------:R-:W-:-:S13]  /*1400*/  ISETP.NE.AND.EX P0, PT, RZ, UR13, PT, P0 ;  /* 0x0000000dff007c0c */ /* 0x000fda000bf05300 */
[----:B------:R-:W-:-:S04]  /*1410*/  @P0 LEA R118, P1, R117, UR12, 0x4 ;  /* 0x0000000c75760c11 */ /* 0x000fc8000f8220ff */
[C---:B------:R-:W-:Y:S01]  /*1420*/  @P0 LEA.HI.X R119, R117.reuse, UR13, RZ, 0x4, P1 ;  /* 0x0000000d75770c11 */ /* 0x040fe200088f24ff */
[----:B0-----:R-:W-:-:S04]  /*1430*/  IMAD.WIDE.U32 R36, R117, 0x10, R36 ;  /* 0x0000001075247825 */ /* 0x001fc800078e0024 */
[----:B-----5:R0:W5:Y:S04]  /*1440*/  @P0 LDG.E.128 R28, desc[UR4][R118.64] ;  /* 0x00000004761c0981 */ /* 0x020168000c1e1d00 */
        /* <DEDUP_REMOVED lines=9> */
.L_x_36:
[----:B-----5:R-:W-:-:S05]  /*14e0*/  SHF.L.U32 R83, R28, 0x10, RZ ;  /* 0x000000101c537819 */ /* 0x020fca00000006ff */
[----:B------:R-:W-:-:S07]  /*14f0*/  FADD.FTZ R84, R83, R84 ;  /* 0x0000005453547221 */ /* 0x000fce0000010000 */
.L_x_37:
[----:B------:R-:W-:-:S04]  /*1500*/  F2FP.BF16.F32.PACK_AB R36, RZ, R84 ;  /* 0x00000054ff24723e */ /* 0x000fc800000010ff */
[----:B------:R-:W-:-:S07]  /*1510*/  PRMT R32, R36, 0x7610, R32 ;  /* 0x0000761024207816 */ /* 0x000fce0000000020 */
.L_x_38:
[----:B------:R-:W-:-:S05]  /*1520*/  SHF.L.U32 R93, R93, 0x10, RZ ;  /* 0x000000105d5d7819 */ /* 0x000fca00000006ff */
[----:B------:R-:W-:Y:S01]  /*1530*/  FMUL.FTZ R83, R93, R116 ;  /* 0x000000745d537220 */ /* 0x000fe20000410000 */
[----:B------:R-:W-:Y:S06]  /*1540*/  @P0 BRA `(.L_x_39) ;  /* 0x0000000000080947 */ /* 0x000fec0003800000 */
[----:B------:R-:W-:Y:S05]  /*1550*/  @P4 BRA `(.L_x_40) ;  /* 0x0000000000104947 */ /* 0x000fea0003800000 */
[----:B------:R-:W-:Y:S05]  /*1560*/  BRA `(.L_x_41) ;  /* 0x0000000000147947 */ /* 0x000fea0003800000 */
.L_x_39:
[----:B-----5:R-:W-:-:S04]  /*1570*/  PRMT R36, R28, 0x7632, R36 ;  /* 0x000076321c247816 */ /* 0x020fc80000000024 */
[----:B------:R-:W-:-:S05]  /*1580*/  SHF.L.U32 R36, R36, 0x10, RZ ;  /* 0x0000001024247819 */ /* 0x000fca00000006ff */
[----:B------:R-:W-:-:S07]  /*1590*/  FADD.FTZ R83, R36, R83 ;  /* 0x0000005324537221 */ /* 0x000fce0000010000 */
.L_x_40:
[----:B------:R-:W-:-:S04]  /*15a0*/  F2FP.BF16.F32.PACK_AB R36, RZ, R83 ;  /* 0x00000053ff24723e */ /* 0x000fc800000010ff */
[----:B------:R-:W-:-:S07]  /*15b0*/  PRMT R32, R32, 0x5410, R36 ;  /* 0x0000541020207816 */ /* 0x000fce0000000024 */
.L_x_41:
[C---:B------:R-:W-:Y:S02]  /*15c0*/  SHF.L.U32 R93, R37.reuse, 0x10, RZ ;  /* 0x00000010255d7819 */ /* 0x040fe400000006ff */
[----:B------:R-:W-:-:S03]  /*15d0*/  PRMT R37, R37, 0x7632, R37 ;  /* 0x0000763225257816 */ /* 0x000fc60000000025 */
[----:B------:R-:W-:Y:S01]  /*15e0*/  FMUL.FTZ R93, R93, R116 ;  /* 0x000000745d5d7220 */ /* 0x000fe20000410000 */
[----:B------:R-:W-:Y:S06]  /*15f0*/  @P0 BRA `(.L_x_42) ;  /* 0x0000000000080947 */ /* 0x000fec0003800000 */
[----:B------:R-:W-:Y:S05]  /*1600*/  @P4 BRA `(.L_x_43) ;  /* 0x00000000000c4947 */ /* 0x000fea0003800000 */
[----:B------:R-:W-:Y:S05]  /*1610*/  BRA `(.L_x_44) ;  /* 0x0000000000107947 */ /* 0x000fea0003800000 */
.L_x_42:
[----:B-----5:R-:W-:-:S04]  /*1620*/  IMAD.U32 R36, R29, 0x10000, RZ ;  /* 0x000100001d247824 */ /* 0x020fc800078e00ff */
[----:B------:R-:W-:-:S07]  /*1630*/  FADD.FTZ R93, R36, R93 ;  /* 0x0000005d245d7221 */ /* 0x000fce0000010000 */
.L_x_43:
[----:B------:R-:W-:-:S04]  /*1640*/  F2FP.BF16.F32.PACK_AB R36, RZ, R93 ;  /* 0x0000005dff24723e */ /* 0x000fc800000010ff */
[----:B------:R-:W-:-:S07]  /*1650*/  PRMT R33, R36, 0x7610, R33 ;  /* 0x0000761024217816 */ /* 0x000fce0000000021 */
.L_x_44:
[----:B------:R-:W-:-:S05]  /*1660*/  SHF.L.U32 R37, R37, 0x10, RZ ;  /* 0x0000001025257819 */ /* 0x000fca00000006ff */
[----:B------:R-:W-:Y:S01]  /*1670*/  FMUL.FTZ R94, R37, R116 ;  /* 0x00000074255e7220 */ /* 0x000fe20000410000 */
[----:B------:R-:W-:Y:S06]  /*1680*/  @P0 BRA `(.L_x_45) ;  /* 0x0000000000080947 */ /* 0x000fec0003800000 */
[----:B------:R-:W-:Y:S05]  /*1690*/  @P4 BRA `(.L_x_46) ;  /* 0x0000000000104947 */ /* 0x000fea0003800000 */
[----:B------:R-:W-:Y:S05]  /*16a0*/  BRA `(.L_x_47) ;  /* 0x0000000000147947 */ /* 0x000fea0003800000 */
.L_x_45:
[----:B-----5:R-:W-:-:S04]  /*16b0*/  PRMT R36, R29, 0x7632, R36 ;  /* 0x000076321d247816 */ /* 0x020fc80000000024 */
[----:B------:R-:W-:-:S05]  /*16c0*/  SHF.L.U32 R37, R36, 0x10, RZ ;  /* 0x0000001024257819 */ /* 0x000fca00000006ff */
[----:B------:R-:W-:-:S07]  /*16d0*/  FADD.FTZ R94, R37, R94 ;  /* 0x0000005e255e7221 */ /* 0x000fce0000010000 */
.L_x_46:
[----:B------:R-:W-:-:S04]  /*16e0*/  F2FP.BF16.F32.PACK_AB R36, RZ, R94 ;  /* 0x0000005eff24723e */ /* 0x000fc800000010ff */
[----:B------:R-:W-:-:S07]  /*16f0*/  PRMT R33, R33, 0x5410, R36 ;  /* 0x0000541021217816 */ /* 0x000fce0000000024 */
.L_x_47:
[C---:B------:R-:W-:Y:S02]  /*1700*/  SHF.L.U32 R101, R38.reuse, 0x10, RZ ;  /* 0x0000001026657819 */ /* 0x040fe400000006ff */
[----:B------:R-:W-:-:S03]  /*1710*/  PRMT R38, R38, 0x7632, R38 ;  /* 0x0000763226267816 */ /* 0x000fc60000000026 */
[----:B------:R-:W-:Y:S01]  /*1720*/  FMUL.FTZ R101, R101, R116 ;  /* 0x0000007465657220 */ /* 0x000fe20000410000 */
[----:B------:R-:W-:Y:S06]  /*1730*/  @P0 BRA `(.L_x_48) ;  /* 0x0000000000080947 */ /* 0x000fec0003800000 */
[----:B------:R-:W-:Y:S05]  /*1740*/  @P4 BRA `(.L_x_49) ;  /* 0x00000000000c4947 */ /* 0x000fea0003800000 */
[----:B------:R-:W-:Y:S05]  /*1750*/  BRA `(.L_x_50) ;  /* 0x0000000000107947 */ /* 0x000fea0003800000 */
.L_x_48:
[----:B-----5:R-:W-:-:S05]  /*1760*/  SHF.L.U32 R36, R30, 0x10, RZ ;  /* 0x000000101e247819 */ /* 0x020fca00000006ff */
[----:B------:R-:W-:-:S07]  /*1770*/  FADD.FTZ R101, R36, R101 ;  /* 0x0000006524657221 */ /* 0x000fce0000010000 */
.L_x_49:
[----:B------:R-:W-:-:S04]  /*1780*/  F2FP.BF16.F32.PACK_AB R36, RZ, R101 ;  /* 0x00000065ff24723e */ /* 0x000fc800000010ff */
[----:B------:R-:W-:-:S07]  /*1790*/  PRMT R34, R36, 0x7610, R34 ;  /* 0x0000761024227816 */ /* 0x000fce0000000022 */
.L_x_50:
[----:B------:R-:W-:-:S04]  /*17a0*/  IMAD.U32 R37, R38, 0x10000, RZ ;  /* 0x0001000026257824 */ /* 0x000fc800078e00ff */
[----:B------:R-:W-:Y:S01]  /*17b0*/  FMUL.FTZ R102, R37, R116 ;  /* 0x0000007425667220 */ /* 0x000fe20000410000 */
[----:B------:R-:W-:Y:S06]  /*17c0*/  @P0 BRA `(.L_x_51) ;  /* 0x0000000000080947 */ /* 0x000fec0003800000 */
[----:B------:R-:W-:Y:S05]  /*17d0*/  @P4 BRA `(.L_x_52) ;  /* 0x0000000000104947 */ /* 0x000fea0003800000 */
[----:B------:R-:W-:Y:S05]  /*17e0*/  BRA `(.L_x_53) ;  /* 0x0000000000147947 */ /* 0x000fea0003800000 */
.L_x_51:
[----:B-----5:R-:W-:-:S04]  /*17f0*/  PRMT R36, R30, 0x7632, R36 ;  /* 0x000076321e247816 */ /* 0x020fc80000000024 */
[----:B------:R-:W-:-:S05]  /*1800*/  SHF.L.U32 R37, R36, 0x10, RZ ;  /* 0x0000001024257819 */ /* 0x000fca00000006ff */
[----:B------:R-:W-:-:S07]  /*1810*/  FADD.FTZ R102, R37, R102 ;  /* 0x0000006625667221 */ /* 0x000fce0000010000 */
.L_x_52:
[----:B------:R-:W-:-:S04]  /*1820*/  F2FP.BF16.F32.PACK_AB R36, RZ, R102 ;  /* 0x00000066ff24723e */ /* 0x000fc800000010ff */
[----:B------:R-:W-:-:S07]  /*1830*/  PRMT R34, R34, 0x5410, R36 ;  /* 0x0000541022227816 */ /* 0x000fce0000000024 */
.L_x_53:
[C---:B------:R-:W-:Y:S02]  /*1840*/  SHF.L.U32 R109, R39.reuse, 0x10, RZ ;  /* 0x00000010276d7819 */ /* 0x040fe400000006ff */
[----:B------:R-:W-:-:S03]  /*1850*/  PRMT R39, R39, 0x7632, R39 ;  /* 0x0000763227277816 */ /* 0x000fc60000000027 */
[----:B------:R-:W-:Y:S01]  /*1860*/  FMUL.FTZ R109, R109, R116 ;  /* 0x000000746d6d7220 */ /* 0x000fe20000410000 */
[----:B------:R-:W-:Y:S06]  /*1870*/  @P0 BRA `(.L_x_54) ;  /* 0x0000000000080947 */ /* 0x000fec0003800000 */
[----:B------:R-:W-:Y:S05]  /*1880*/  @P4 BRA `(.L_x_55) ;  /* 0x00000000000c4947 */ /* 0x000fea0003800000 */
[----:B------:R-:W-:Y:S05]  /*1890*/  BRA `(.L_x_56) ;  /* 0x0000000000107947 */ /* 0x000fea0003800000 */
.L_x_54:
[----:B-----5:R-:W-:-:S05]  /*18a0*/  SHF.L.U32 R36, R31, 0x10, RZ ;  /* 0x000000101f247819 */ /* 0x020fca00000006ff */
[----:B------:R-:W-:-:S07]  /*18b0*/  FADD.FTZ R109, R36, R109 ;  /* 0x0000006d246d7221 */ /* 0x000fce0000010000 */
.L_x_55:
[----:B------:R-:W-:-:S04]  /*18c0*/  F2FP.BF16.F32.PACK_AB R36, RZ, R109 ;  /* 0x0000006dff24723e */ /* 0x000fc800000010ff */
[----:B------:R-:W-:-:S07]  /*18d0*/  PRMT R35, R36, 0x7610, R35 ;  /* 0x0000761024237816 */ /* 0x000fce0000000023 */
.L_x_56:
[----:B------:R-:W-:-:S05]  /*18e0*/  SHF.L.U32 R39, R39, 0x10, RZ ;  /* 0x0000001027277819 */ /* 0x000fca00000006ff */
[----:B------:R-:W-:Y:S01]  /*18f0*/  FMUL.FTZ R110, R39, R116 ;  /* 0x00000074276e7220 */ /* 0x000fe20000410000 */
[----:B------:R-:W-:Y:S06]  /*1900*/  @P0 BRA `(.L_x_57) ;  /* 0x0000000000080947 */ /* 0x000fec0003800000 */
[----:B------:R-:W-:Y:S05]  /*1910*/  @P4 BRA `(.L_x_58) ;  /* 0x0000000000104947 */ /* 0x000fea0003800000 */
[----:B------:R-:W-:Y:S05]  /*1920*/  BRA `(.L_x_59) ;  /* 0x0000000000147947 */ /* 0x000fea0003800000 */
.L_x_57:
[----:B-----5:R-:W-:-:S05]  /*1930*/  PRMT R36, R31, 0x7632, R36 ;  /* 0x000076321f247816 */ /* 0x020fca0000000024 */
[----:B------:R-:W-:-:S04]  /*1940*/  IMAD.U32 R37, R36, 0x10000, RZ ;  /* 0x0001000024257824 */ /* 0x000fc800078e00ff */
[----:B------:R-:W-:-:S07]  /*1950*/  FADD.FTZ R110, R37, R110 ;  /* 0x0000006e256e7221 */ /* 0x000fce0000010000 */
.L_x_58:
[----:B------:R-:W-:-:S04]  /*1960*/  F2FP.BF16.F32.PACK_AB R36, RZ, R110 ;  /* 0x0000006eff24723e */ /* 0x000fc800000010ff */
[----:B------:R-:W-:-:S07]  /*1970*/  PRMT R35, R35, 0x5410, R36 ;  /* 0x0000541023237816 */ /* 0x000fce0000000024 */
.L_x_59:
[----:B------:R-:W0:Y:S02]  /*1980*/  @P4 LDC.64 R36, c[0x0][0x238] ;  /* 0x00008e00ff244b82 */ /* 0x000e240000000a00 */
[----:B0-----:R-:W-:-:S04]  /*1990*/  @P4 LEA R36, P0, R117, R36, 0x4 ;  /* 0x0000002475244211 */ /* 0x001fc800078020ff */
[C---:B------:R-:W-:Y:S02]  /*19a0*/  @P4 LEA.HI.X R37, R117.reuse, R37, RZ, 0x4, P0 ;  /* 0x0000002575254211 */ /* 0x040fe400000f24ff */
[----:B------:R-:W-:-:S03]  /*19b0*/  IADD3 R117, R117, 0x80, RZ ;  /* 0x0000008075757810 */ /* 0x000fc60007ffe0ff */
[----:B------:R1:W-:Y:S04]  /*19c0*/  @P4 STG.E.128 desc[UR4][R36.64], R32 ;  /* 0x0000002024004986 */ /* 0x0003e8000c101d04 */
.L_x_35:
[----:B------:R-:W-:Y:S05]  /*19d0*/  BSYNC B0 ;  /* 0x0000000000007941 */ /* 0x000fea0003800000 */
.L_x_34:
[----:B------:R-:W-:Y:S01]  /*19e0*/  ISETP.GE.U32.AND P0, PT, R25, 0x180, PT ;  /* 0x000001801900780c */ /* 0x000fe20003f06070 */
[----:B------:R-:W-:-:S12]  /*19f0*/  BSSY B0, `(.L_x_60) ;  /* 0x0000061000007945 */ /* 0x000fd80003800000 */
[----:B------:R-:W-:Y:S05]  /*1a00*/  @!P0 BRA `(.L_x_61) ;  /* 0x00000004007c8947 */ /* 0x000fea0003800000 */
[----:B01----:R-:W0:Y:S01]  /*1a10*/  LDC.64 R36, c[0x0][0x220] ;  /* 0x00008800ff247b82 */ /* 0x003e220000000a00 */
        /* <DEDUP_REMOVED lines=8> */
[----:B------:R-:W-:Y:S02]  /*1aa0*/  ISETP.NE.AND.EX P0, PT, RZ, UR13, PT, P0 ;  /* 0x0000000dff007c0c */ /* 0x000fe4000bf05300 */
[C---:B--2---:R-:W-:Y:S02]  /*1ab0*/  SHF.L.U32 R87, R36.reuse, 0x10, RZ ;  /* 0x0000001024577819 */ /* 0x044fe400000006ff */
[----:B------:R-:W-:-:S03]  /*1ac0*/  PRMT R88, R36, 0x7632, R88 ;  /* 0x0000763224587816 */ /* 0x000fc60000000058 */
[----:B------:R-:W-:-:S06]  /*1ad0*/  FMUL.FTZ R87, R87, R116 ;  /* 0x0000007457577220 */ /* 0x000fcc0000410000 */
[----:B0-----:R-:W-:Y:S05]  /*1ae0*/  @P0 BRA `(.L_x_62) ;  /* 0x0000000000080947 */ /* 0x001fea0003800000 */
[----:B------:R-:W-:Y:S05]  /*1af0*/  @P4 BRA `(.L_x_63) ;  /* 0x00000000000c4947 */ /* 0x000fea0003800000 */
[----:B------:R-:W-:Y:S05]  /*1b00*/  BRA `(.L_x_64) ;  /* 0x0000000000107947 */ /* 0x000fea0003800000 */
.L_x_62:
[----:B-----5:R-:W-:-:S05]  /*1b10*/  SHF.L.U32 R36, R28, 0x10, RZ ;  /* 0x000000101c247819 */ /* 0x020fca00000006ff */
[----:B------:R-:W-:-:S07]  /*1b20*/  FADD.FTZ R87, R36, R87 ;  /* 0x0000005724577221 */ /* 0x000fce0000010000 */
.L_x_63:
[----:B------:R-:W-:-:S04]  /*1b30*/  F2FP.BF16.F32.PACK_AB R36, RZ, R87 ;  /* 0x00000057ff24723e */ /* 0x000fc800000010ff */
[----:B------:R-:W-:-:S07]  /*1b40*/  PRMT R32, R36, 0x7610, R32 ;  /* 0x0000761024207816 */ /* 0x000fce0000000020 */
.L_x_64:
[----:B------:R-:W-:-:S05]  /*1b50*/  SHF.L.U32 R95, R88, 0x10, RZ ;  /* 0x00000010585f7819 */ /* 0x000fca00000006ff */
[----:B------:R-:W-:Y:S01]  /*1b60*/  FMUL.FTZ R88, R95, R116 ;  /* 0x000000745f587220 */ /* 0x000fe20000410000 */
[----:B------:R-:W-:Y:S06]  /*1b70*/  @P0 BRA `(.L_x_65) ;  /* 0x0000000000080947 */ /* 0x000fec0003800000 */
[----:B------:R-:W-:Y:S05]  /*1b80*/  @P4 BRA `(.L_x_66) ;  /* 0x0000000000104947 */ /* 0x000fea0003800000 */
[----:B------:R-:W-:Y:S05]  /*1b90*/  BRA `(.L_x_67) ;  /* 0x0000000000147947 */ /* 0x000fea0003800000 */
.L_x_65:
[----:B-----5:R-:W-:-:S05]  /*1ba0*/  PRMT R36, R28, 0x7632, R36 ;  /* 0x000076321c247816 */ /* 0x020fca0000000024 */
[----:B------:R-:W-:-:S04]  /*1bb0*/  IMAD.U32 R95, R36, 0x10000, RZ ;  /* 0x00010000245f7824 */ /* 0x000fc800078e00ff */
[----:B------:R-:W-:-:S07]  /*1bc0*/  FADD.FTZ R88, R95, R88 ;  /* 0x000000585f587221 */ /* 0x000fce0000010000 */
.L_x_66:
[----:B------:R-:W-:-:S04]  /*1bd0*/  F2FP.BF16.F32.PACK_AB R36, RZ, R88 ;  /* 0x00000058ff24723e */ /* 0x000fc800000010ff */
[----:B------:R-:W-:-:S07]  /*1be0*/  PRMT R32, R32, 0x5410, R36 ;  /* 0x0000541020207816 */ /* 0x000fce0000000024 */
.L_x_67:
[C---:B------:R-:W-:Y:S02]  /*1bf0*/  SHF.L.U32 R95, R37.reuse, 0x10, RZ ;  /* 0x00000010255f7819 */ /* 0x040fe400000006ff */
[----:B------:R-:W-:-:S03]  /*1c00*/  PRMT R37, R37, 0x7632, R37 ;  /* 0x0000763225257816 */ /* 0x000fc60000000025 */
[----:B------:R-:W-:Y:S01]  /*1c10*/  FMUL.FTZ R95, R95, R116 ;  /* 0x000000745f5f7220 */ /* 0x000fe20000410000 */
[----:B------:R-:W-:Y:S06]  /*1c20*/  @P0 BRA `(.L_x_68) ;  /* 0x0000000000080947 */ /* 0x000fec0003800000 */
[----:B------:R-:W-:Y:S05]  /*1c30*/  @P4 BRA `(.L_x_69) ;  /* 0x00000000000c4947 */ /* 0x000fea0003800000 */
[----:B------:R-:W-:Y:S05]  /*1c40*/  BRA `(.L_x_70) ;  /* 0x0000000000107947 */ /* 0x000fea0003800000 */
.L_x_68:
[----:B-----5:R-:W-:-:S05]  /*1c50*/  SHF.L.U32 R36, R29, 0x10, RZ ;  /* 0x000000101d247819 */ /* 0x020fca00000006ff */
[----:B------:R-:W-:-:S07]  /*1c60*/  FADD.FTZ R95, R36, R95 ;  /* 0x0000005f245f7221 */ /* 0x000fce0000010000 */
.L_x_69:
[----:B------:R-:W-:-:S04]  /*1c70*/  F2FP.BF16.F32.PACK_AB R36, RZ, R95 ;  /* 0x0000005fff24723e */ /* 0x000fc800000010ff */
[----:B------:R-:W-:-:S07]  /*1c80*/  PRMT R33, R36, 0x7610, R33 ;  /* 0x0000761024217816 */ /* 0x000fce0000000021 */
.L_x_70:
[----:B------:R-:W-:-:S05]  /*1c90*/  SHF.L.U32 R37, R37, 0x10, RZ ;  /* 0x0000001025257819 */ /* 0x000fca00000006ff */
[----:B------:R-:W-:Y:S01]  /*1ca0*/  FMUL.FTZ R96, R37, R116 ;  /* 0x0000007425607220 */ /* 0x000fe20000410000 */
[----:B------:R-:W-:Y:S06]  /*1cb0*/  @P0 BRA `(.L_x_71) ;  /* 0x0000000000080947 */ /* 0x000fec0003800000 */
[----:B------:R-:W-:Y:S05]  /*1cc0*/  @P4 BRA `(.L_x_72) ;  /* 0x0000000000104947 */ /* 0x000fea0003800000 */
[----:B------:R-:W-:Y:S05]  /*1cd0*/  BRA `(.L_x_73) ;  /* 0x0000000000147947 */ /* 0x000fea0003800000 */
.L_x_71:
[----:B-----5:R-:W-:-:S04]  /*1ce0*/  PRMT R36, R29, 0x7632, R36 ;  /* 0x000076321d247816 */ /* 0x020fc80000000024 */
[----:B------:R-:W-:-:S05]  /*1cf0*/  SHF.L.U32 R37, R36, 0x10, RZ ;  /* 0x0000001024257819 */ /* 0x000fca00000006ff */
[----:B------:R-:W-:-:S07]  /*1d00*/  FADD.FTZ R96, R37, R96 ;  /* 0x0000006025607221 */ /* 0x000fce0000010000 */
.L_x_72:
[----:B------:R-:W-:-:S04]  /*1d10*/  F2FP.BF16.F32.PACK_AB R36, RZ, R96 ;  /* 0x00000060ff24723e */ /* 0x000fc800000010ff */
[----:B------:R-:W-:-:S07]  /*1d20*/  PRMT R33, R33, 0x5410, R36 ;  /* 0x0000541021217816 */ /* 0x000fce0000000024 */
.L_x_73:
[C---:B------:R-:W-:Y:S01]  /*1d30*/  IMAD.U32 R103, R38.reuse, 0x10000, RZ ;  /* 0x0001000026677824 */ /* 0x040fe200078e00ff */
[----:B------:R-:W-:-:S03]  /*1d40*/  PRMT R38, R38, 0x7632, R38 ;  /* 0x0000763226267816 */ /* 0x000fc60000000026 */
[----:B------:R-:W-:Y:S01]  /*1d50*/  FMUL.FTZ R103, R103, R116 ;  /* 0x0000007467677220 */ /* 0x000fe20000410000 */
[----:B------:R-:W-:Y:S06]  /*1d60*/  @P0 BRA `(.L_x_74) ;  /* 0x0000000000080947 */ /* 0x000fec0003800000 */
[----:B------:R-:W-:Y:S05]  /*1d70*/  @P4 BRA `(.L_x_75) ;  /* 0x00000000000c4947 */ /* 0x000fea0003800000 */
[----:B------:R-:W-:Y:S05]  /*1d80*/  BRA `(.L_x_76) ;  /* 0x0000000000107947 */ /* 0x000fea0003800000 */
.L_x_74:
[----:B-----5:R-:W-:-:S05]  /*1d90*/  SHF.L.U32 R36, R30, 0x10, RZ ;  /* 0x000000101e247819 */ /* 0x020fca00000006ff */
[----:B------:R-:W-:-:S07]  /*1da0*/  FADD.FTZ R103, R36, R103 ;  /* 0x0000006724677221 */ /* 0x000fce0000010000 */
.L_x_75:
[----:B------:R-:W-:-:S04]  /*1db0*/  F2FP.BF16.F32.PACK_AB R36, RZ, R103 ;  /* 0x00000067ff24723e */ /* 0x000fc800000010ff */
[----:B------:R-:W-:-:S07]  /*1dc0*/  PRMT R34, R36, 0x7610, R34 ;  /* 0x0000761024227816 */ /* 0x000fce0000000022 */
.L_x_76:
[----:B------:R-:W-:-:S05]  /*1dd0*/  SHF.L.U32 R37, R38, 0x10, RZ ;  /* 0x0000001026257819 */ /* 0x000fca00000006ff */
[----:B------:R-:W-:Y:S01]  /*1de0*/  FMUL.FTZ R104, R37, R116 ;  /* 0x0000007425687220 */ /* 0x000fe20000410000 */
[----:B------:R-:W-:Y:S06]  /*1df0*/  @P0 BRA `(.L_x_77) ;  /* 0x0000000000080947 */ /* 0x000fec0003800000 */
[----:B------:R-:W-:Y:S05]  /*1e00*/  @P4 BRA `(.L_x_78) ;  /* 0x0000000000104947 */ /* 0x000fea0003800000 */
[----:B------:R-:W-:Y:S05]  /*1e10*/  BRA `(.L_x_79) ;  /* 0x0000000000147947 */ /* 0x000fea0003800000 */
.L_x_77:
[----:B-----5:R-:W-:-:S04]  /*1e20*/  PRMT R36, R30, 0x7632, R36 ;  /* 0x000076321e247816 */ /* 0x020fc80000000024 */
[----:B------:R-:W-:-:S05]  /*1e30*/  SHF.L.U32 R37, R36, 0x10, RZ ;  /* 0x0000001024257819 */ /* 0x000fca00000006ff */
[----:B------:R-:W-:-:S07]  /*1e40*/  FADD.FTZ R104, R37, R104 ;  /* 0x0000006825687221 */ /* 0x000fce0000010000 */
.L_x_78:
[----:B------:R-:W-:-:S04]  /*1e50*/  F2FP.BF16.F32.PACK_AB R36, RZ, R104 ;  /* 0x00000068ff24723e */ /* 0x000fc800000010ff */
[----:B------:R-:W-:-:S07]  /*1e60*/  PRMT R34, R34, 0x5410, R36 ;  /* 0x0000541022227816 */ /* 0x000fce0000000024 */
.L_x_79:
[C---:B------:R-:W-:Y:S02]  /*1e70*/  SHF.L.U32 R111, R39.reuse, 0x10, RZ ;  /* 0x00000010276f7819 */ /* 0x040fe400000006ff */
[----:B------:R-:W-:-:S03]  /*1e80*/  PRMT R39, R39, 0x7632, R39 ;  /* 0x0000763227277816 */ /* 0x000fc60000000027 */
[----:B------:R-:W-:Y:S01]  /*1e90*/  FMUL.FTZ R111, R111, R116 ;  /* 0x000000746f6f7220 */ /* 0x000fe20000410000 */
[----:B------:R-:W-:Y:S06]  /*1ea0*/  @P0 BRA `(.L_x_80) ;  /* 0x0000000000080947 */ /* 0x000fec0003800000 */
[----:B------:R-:W-:Y:S05]  /*1eb0*/  @P4 BRA `(.L_x_81) ;  /* 0x00000000000c4947 */ /* 0x000fea0003800000 */
[----:B------:R-:W-:Y:S05]  /*1ec0*/  BRA `(.L_x_82) ;  /* 0x0000000000107947 */ /* 0x000fea0003800000 */
.L_x_80:
[----:B-----5:R-:W-:-:S04]  /*1ed0*/  IMAD.U32 R36, R31, 0x10000, RZ ;  /* 0x000100001f247824 */ /* 0x020fc800078e00ff */
[----:B------:R-:W-:-:S07]  /*1ee0*/  FADD.FTZ R111, R36, R111 ;  /* 0x0000006f246f7221 */ /* 0x000fce0000010000 */
.L_x_81:
[----:B------:R-:W-:-:S04]  /*1ef0*/  F2FP.BF16.F32.PACK_AB R36, RZ, R111 ;  /* 0x0000006fff24723e */ /* 0x000fc800000010ff */
[----:B------:R-:W-:-:S07]  /*1f00*/  PRMT R35, R36, 0x7610, R35 ;  /* 0x0000761024237816 */ /* 0x000fce0000000023 */
.L_x_82:
[----:B------:R-:W-:-:S05]  /*1f10*/  SHF.L.U32 R39, R39, 0x10, RZ ;  /* 0x0000001027277819 */ /* 0x000fca00000006ff */
[----:B------:R-:W-:Y:S01]  /*1f20*/  FMUL.FTZ R112, R39, R116 ;  /* 0x0000007427707220 */ /* 0x000fe20000410000 */
[----:B------:R-:W-:Y:S06]  /*1f30*/  @P0 BRA `(.L_x_83) ;  /* 0x0000000000080947 */ /* 0x000fec0003800000 */
[----:B------:R-:W-:Y:S05]  /*1f40*/  @P4 BRA `(.L_x_84) ;  /* 0x0000000000104947 */ /* 0x000fea0003800000 */
[----:B------:R-:W-:Y:S05]  /*1f50*/  BRA `(.L_x_85) ;  /* 0x0000000000147947 */ /* 0x000fea0003800000 */
.L_x_83:
[----:B-----5:R-:W-:-:S04]  /*1f60*/  PRMT R36, R31, 0x7632, R36 ;  /* 0x000076321f247816 */ /* 0x020fc80000000024 */
[----:B------:R-:W-:-:S05]  /*1f70*/  SHF.L.U32 R37, R36, 0x10, RZ ;  /* 0x0000001024257819 */ /* 0x000fca00000006ff */
[----:B------:R-:W-:-:S07]  /*1f80*/  FADD.FTZ R112, R37, R112 ;  /* 0x0000007025707221 */ /* 0x000fce0000010000 */
.L_x_84:
[----:B------:R-:W-:-:S04]  /*1f90*/  F2FP.BF16.F32.PACK_AB R36, RZ, R112 ;  /* 0x00000070ff24723e */ /* 0x000fc800000010ff */
[----:B------:R-:W-:-:S07]  /*1fa0*/  PRMT R35, R35, 0x5410, R36 ;  /* 0x0000541023237816 */ /* 0x000fce0000000024 */
.L_x_85:
[----:B------:R-:W0:Y:S02]  /*1fb0*/  @P4 LDC.64 R36, c[0x0][0x238] ;  /* 0x00008e00ff244b82 */ /* 0x000e240000000a00 */
[----:B0-----:R-:W-:-:S04]  /*1fc0*/  @P4 LEA R36, P0, R117, R36, 0x4 ;  /* 0x0000002475244211 */ /* 0x001fc800078020ff */
[C---:B------:R-:W-:Y:S02]  /*1fd0*/  @P4 LEA.HI.X R37, R117.reuse, R37, RZ, 0x4, P0 ;  /* 0x0000002575254211 */ /* 0x040fe400000f24ff */
[----:B------:R-:W-:-:S03]  /*1fe0*/  IADD3 R117, R117, 0x80, RZ ;  /* 0x0000008075757810 */ /* 0x000fc60007ffe0ff */
[----:B------:R2:W-:Y:S04]  /*1ff0*/  @P4 STG.E.128 desc[UR4][R36.64], R32 ;  /* 0x0000002024004986 */ /* 0x0005e8000c101d04 */
.L_x_61:
[----:B------:R-:W-:Y:S05]  /*2000*/  BSYNC B0 ;  /* 0x0000000000007941 */ /* 0x000fea0003800000 */
.L_x_60:
[----:B------:R-:W-:Y:S01]  /*2010*/  ISETP.GE.U32.AND P0, PT, R25, 0x200, PT ;  /* 0x000002001900780c */ /* 0x000fe20003f06070 */
[----:B------:R-:W-:-:S12]  /*2020*/  BSSY B0, `(.L_x_86) ;  /* 0x0000060000007945 */ /* 0x000fd80003800000 */
[----:B------:R-:W-:Y:S05]  /*2030*/  @!P0 BRA `(.L_x_87) ;  /* 0x0000000400788947 */ /* 0x000fea0003800000 */
[----:B012---:R-:W0:Y:S01]  /*2040*/  LDC.64 R36, c[0x0][0x220] ;  /* 0x00008800ff247b82 */ /* 0x007e220000000a00 */
        /* <DEDUP_REMOVED lines=15> */
.L_x_88:
[----:B-----5:R-:W-:-:S04]  /*2140*/  IMAD.U32 R36, R28, 0x10000, RZ ;  /* 0x000100001c247824 */ /* 0x020fc800078e00ff */
[----:B------:R-:W-:-:S07]  /*2150*/  FADD.FTZ R89, R36, R89 ;  /* 0x0000005924597221 */ /* 0x000fce0000010000 */
.L_x_89:
[----:B------:R-:W-:-:S04]  /*2160*/  F2FP.BF16.F32.PACK_AB R36, RZ, R89 ;  /* 0x00000059ff24723e */ /* 0x000fc800000010ff */
[----:B------:R-:W-:-:S07]  /*2170*/  PRMT R32, R36, 0x7610, R32 ;  /* 0x0000761024207816 */ /* 0x000fce0000000020 */
.L_x_90:
[----:B------:R-:W-:-:S05]  /*2180*/  SHF.L.U32 R97, R90, 0x10, RZ ;  /* 0x000000105a617819 */ /* 0x000fca00000006ff */
[----:B------:R-:W-:Y:S01]  /*2190*/  FMUL.FTZ R90, R97, R116 ;  /* 0x00000074615a7220 */ /* 0x000fe20000410000 */
[----:B------:R-:W-:Y:S06]  /*21a0*/  @P0 BRA `(.L_x_91) ;  /* 0x0000000000080947 */ /* 0x000fec0003800000 */
[----:B------:R-:W-:Y:S05]  /*21b0*/  @P4 BRA `(.L_x_92) ;  /* 0x0000000000104947 */ /* 0x000fea0003800000 */
[----:B------:R-:W-:Y:S05]  /*21c0*/  BRA `(.L_x_93) ;  /* 0x0000000000147947 */ /* 0x000fea0003800000 */
.L_x_91:
[----:B-----5:R-:W-:-:S04]  /*21d0*/  PRMT R36, R28, 0x7632, R36 ;  /* 0x000076321c247816 */ /* 0x020fc80000000024 */
[----:B------:R-:W-:-:S05]  /*21e0*/  SHF.L.U32 R97, R36, 0x10, RZ ;  /* 0x0000001024617819 */ /* 0x000fca00000006ff */
[----:B------:R-:W-:-:S07]  /*21f0*/  FADD.FTZ R90, R97, R90 ;  /* 0x0000005a615a7221 */ /* 0x000fce0000010000 */
.L_x_92:
[----:B------:R-:W-:-:S04]  /*2200*/  F2FP.BF16.F32.PACK_AB R36, RZ, R90 ;  /* 0x0000005aff24723e */ /* 0x000fc800000010ff */
[----:B------:R-:W-:-:S07]  /*2210*/  PRMT R32, R32, 0x5410, R36 ;  /* 0x0000541020207816 */ /* 0x000fce0000000024 */
.L_x_93:
[C---:B------:R-:W-:Y:S02]  /*2220*/  SHF.L.U32 R97, R37.reuse, 0x10, RZ ;  /* 0x0000001025617819 */ /* 0x040fe400000006ff */
[----:B------:R-:W-:-:S03]  /*2230*/  PRMT R37, R37, 0x7632, R37 ;  /* 0x0000763225257816 */ /* 0x000fc60000000025 */
[----:B------:R-:W-:Y:S01]  /*2240*/  FMUL.FTZ R97, R97, R116 ;  /* 0x0000007461617220 */ /* 0x000fe20000410000 */
[----:B------:R-:W-:Y:S06]  /*2250*/  @P0 BRA `(.L_x_94) ;  /* 0x0000000000080947 */ /* 0x000fec0003800000 */
[----:B------:R-:W-:Y:S05]  /*2260*/  @P4 BRA `(.L_x_95) ;  /* 0x00000000000c4947 */ /* 0x000fea0003800000 */
[----:B------:R-:W-:Y:S05]  /*2270*/  BRA `(.L_x_96) ;  /* 0x0000000000107947 */ /* 0x000fea0003800000 */
.L_x_94:
[----:B-----5:R-:W-:-:S05]  /*2280*/  SHF.L.U32 R36, R29, 0x10, RZ ;  /* 0x000000101d247819 */ /* 0x020fca00000006ff */
[----:B------:R-:W-:-:S07]  /*2290*/  FADD.FTZ R97, R36, R97 ;  /* 0x0000006124617221 */ /* 0x000fce0000010000 */
.L_x_95:
[----:B------:R-:W-:-:S04]  /*22a0*/  F2FP.BF16.F32.PACK_AB R36, RZ, R97 ;  /* 0x00000061ff24723e */ /* 0x000fc800000010ff */
[----:B------:R-:W-:-:S07]  /*22b0*/  PRMT R33, R36, 0x7610, R33 ;  /* 0x0000761024217816 */ /* 0x000fce0000000021 */
.L_x_96:
[----:B------:R-:W-:-:S04]  /*22c0*/  IMAD.U32 R37, R37, 0x10000, RZ ;  /* 0x0001000025257824 */ /* 0x000fc800078e00ff */
[----:B------:R-:W-:Y:S01]  /*22d0*/  FMUL.FTZ R98, R37, R116 ;  /* 0x0000007425627220 */ /* 0x000fe20000410000 */
[----:B------:R-:W-:Y:S06]  /*22e0*/  @P0 BRA `(.L_x_97) ;  /* 0x0000000000080947 */ /* 0x000fec0003800000 */
[----:B------:R-:W-:Y:S05]  /*22f0*/  @P4 BRA `(.L_x_98) ;  /* 0x0000000000104947 */ /* 0x000fea0003800000 */
[----:B------:R-:W-:Y:S05]  /*2300*/  BRA `(.L_x_99) ;  /* 0x0000000000147947 */ /* 0x000fea0003800000 */
.L_x_97:
[----:B-----5:R-:W-:-:S04]  /*2310*/  PRMT R36, R29, 0x7632, R36 ;  /* 0x000076321d247816 */ /* 0x020fc80000000024 */
[----:B------:R-:W-:-:S05]  /*2320*/  SHF.L.U32 R37, R36, 0x10, RZ ;  /* 0x0000001024257819 */ /* 0x000fca00000006ff */
[----:B------:R-:W-:-:S07]  /*2330*/  FADD.FTZ R98, R37, R98 ;  /* 0x0000006225627221 */ /* 0x000fce0000010000 */
.L_x_98:
[----:B------:R-:W-:-:S04]  /*2340*/  F2FP.BF16.F32.PACK_AB R36, RZ, R98 ;  /* 0x00000062ff24723e */ /* 0x000fc800000010ff */
[----:B------:R-:W-:-:S07]  /*2350*/  PRMT R33, R33, 0x5410, R36 ;  /* 0x0000541021217816 */ /* 0x000fce0000000024 */
.L_x_99:
[C---:B------:R-:W-:Y:S02]  /*2360*/  SHF.L.U32 R105, R38.reuse, 0x10, RZ ;  /* 0x0000001026697819 */ /* 0x040fe400000006ff */
[----:B------:R-:W-:-:S03]  /*2370*/  PRMT R38, R38, 0x7632, R38 ;  /* 0x0000763226267816 */ /* 0x000fc60000000026 */
[----:B------:R-:W-:Y:S01]  /*2380*/  FMUL.FTZ R105, R105, R116 ;  /* 0x0000007469697220 */ /* 0x000fe20000410000 */
[----:B------:R-:W-:Y:S06]  /*2390*/  @P0 BRA `(.L_x_100) ;  /* 0x0000000000080947 */ /* 0x000fec0003800000 */
[----:B------:R-:W-:Y:S05]  /*23a0*/  @P4 BRA `(.L_x_101) ;  /* 0x00000000000c4947 */ /* 0x000fea0003800000 */
[----:B------:R-:W-:Y:S05]  /*23b0*/  BRA `(.L_x_102) ;  /* 0x0000000000107947 */ /* 0x000fea0003800000 */
.L_x_100:
[----:B-----5:R-:W-:-:S05]  /*23c0*/  SHF.L.U32 R36, R30, 0x10, RZ ;  /* 0x000000101e247819 */ /* 0x020fca00000006ff */
[----:B------:R-:W-:-:S07]  /*23d0*/  FADD.FTZ R105, R36, R105 ;  /* 0x0000006924697221 */ /* 0x000fce0000010000 */
.L_x_101:
[----:B------:R-:W-:-:S04]  /*23e0*/  F2FP.BF16.F32.PACK_AB R36, RZ, R105 ;  /* 0x00000069ff24723e */ /* 0x000fc800000010ff */
[----:B------:R-:W-:-:S07]  /*23f0*/  PRMT R34, R36, 0x7610, R34 ;  /* 0x0000761024227816 */ /* 0x000fce0000000022 */
.L_x_102:
[----:B------:R-:W-:-:S05]  /*2400*/  SHF.L.U32 R37, R38, 0x10, RZ ;  /* 0x0000001026257819 */ /* 0x000fca00000006ff */
[----:B------:R-:W-:Y:S01]  /*2410*/  FMUL.FTZ R106, R37, R116 ;  /* 0x00000074256a7220 */ /* 0x000fe20000410000 */
[----:B------:R-:W-:Y:S06]  /*2420*/  @P0 BRA `(.L_x_103) ;  /* 0x0000000000080947 */ /* 0x000fec0003800000 */
[----:B------:R-:W-:Y:S05]  /*2430*/  @P4 BRA `(.L_x_104) ;  /* 0x0000000000104947 */ /* 0x000fea0003800000 */
[----:B------:R-:W-:Y:S05]  /*2440*/  BRA `(.L_x_105) ;  /* 0x0000000000147947 */ /* 0x000fea0003800000 */
.L_x_103:
[----:B-----5:R-:W-:-:S05]  /*2450*/  PRMT R36, R30, 0x7632, R36 ;  /* 0x000076321e247816 */ /* 0x020fca0000000024 */
[----:B------:R-:W-:-:S04]  /*2460*/  IMAD.U32 R37, R36, 0x10000, RZ ;  /* 0x0001000024257824 */ /* 0x000fc800078e00ff */
[----:B------:R-:W-:-:S07]  /*2470*/  FADD.FTZ R106, R37, R106 ;  /* 0x0000006a256a7221 */ /* 0x000fce0000010000 */
.L_x_104:
[----:B------:R-:W-:-:S04]  /*2480*/  F2FP.BF16.F32.PACK_AB R36, RZ, R106 ;  /* 0x0000006aff24723e */ /* 0x000fc800000010ff */
[----:B------:R-:W-:-:S07]  /*2490*/  PRMT R34, R34, 0x5410, R36 ;  /* 0x0000541022227816 */ /* 0x000fce0000000024 */
.L_x_105:
[C---:B------:R-:W-:Y:S02]  /*24a0*/  SHF.L.U32 R113, R39.reuse, 0x10, RZ ;  /* 0x0000001027717819 */ /* 0x040fe400000006ff */
[----:B------:R-:W-:-:S03]  /*24b0*/  PRMT R39, R39, 0x7632, R39 ;  /* 0x0000763227277816 */ /* 0x000fc60000000027 */
[----:B------:R-:W-:Y:S01]  /*24c0*/  FMUL.FTZ R113, R113, R116 ;  /* 0x0000007471717220 */ /* 0x000fe20000410000 */
[----:B------:R-:W-:Y:S06]  /*24d0*/  @P0 BRA `(.L_x_106) ;  /* 0x0000000000080947 */ /* 0x000fec0003800000 */
[----:B------:R-:W-:Y:S05]  /*24e0*/  @P4 BRA `(.L_x_107) ;  /* 0x00000000000c4947 */ /* 0x000fea0003800000 */
[----:B------:R-:W-:Y:S05]  /*24f0*/  BRA `(.L_x_108) ;  /* 0x0000000000107947 */ /* 0x000fea0003800000 */
.L_x_106:
[----:B-----5:R-:W-:-:S05]  /*2500*/  SHF.L.U32 R36, R31, 0x10, RZ ;  /* 0x000000101f247819 */ /* 0x020fca00000006ff */
[----:B------:R-:W-:-:S07]  /*2510*/  FADD.FTZ R113, R36, R113 ;  /* 0x0000007124717221 */ /* 0x000fce0000010000 */
.L_x_107:
[----:B------:R-:W-:-:S04]  /*2520*/  F2FP.BF16.F32.PACK_AB R36, RZ, R113 ;  /* 0x00000071ff24723e */ /* 0x000fc800000010ff */
[----:B------:R-:W-:-:S07]  /*2530*/  PRMT R35, R36, 0x7610, R35 ;  /* 0x0000761024237816 */ /* 0x000fce0000000023 */
.L_x_108:
[----:B------:R-:W-:-:S05]  /*2540*/  SHF.L.U32 R39, R39, 0x10, RZ ;  /* 0x0000001027277819 */ /* 0x000fca00000006ff */
[----:B------:R-:W-:Y:S01]  /*2550*/  FMUL.FTZ R114, R39, R116 ;  /* 0x0000007427727220 */ /* 0x000fe20000410000 */
[----:B------:R-:W-:Y:S06]  /*2560*/  @P0 BRA `(.L_x_109) ;  /* 0x0000000000080947 */ /* 0x000fec0003800000 */
[----:B------:R-:W-:Y:S05]  /*2570*/  @P4 BRA `(.L_x_110) ;  /* 0x0000000000104947 */ /* 0x000fea0003800000 */
[----:B------:R-:W-:Y:S05]  /*2580*/  BRA `(.L_x_111) ;  /* 0x0000000000147947 */ /* 0x000fea0003800000 */
.L_x_109:
[----:B-----5:R-:W-:-:S04]  /*2590*/  PRMT R36, R31, 0x7632, R36 ;  /* 0x000076321f247816 */ /* 0x020fc80000000024 */
[----:B------:R-:W-:-:S05]  /*25a0*/  SHF.L.U32 R37, R36, 0x10, RZ ;  /* 0x0000001024257819 */ /* 0x000fca00000006ff */
[----:B------:R-:W-:-:S07]  /*25b0*/  FADD.FTZ R114, R37, R114 ;  /* 0x0000007225727221 */ /* 0x000fce0000010000 */
.L_x_110:
[----:B------:R-:W-:-:S04]  /*25c0*/  F2FP.BF16.F32.PACK_AB R36, RZ, R114 ;  /* 0x00000072ff24723e */ /* 0x000fc800000010ff */
[----:B------:R-:W-:-:S07]  /*25d0*/  PRMT R35, R35, 0x5410, R36 ;  /* 0x0000541023237816 */ /* 0x000fce0000000024 */
.L_x_111:
[----:B------:R-:W0:Y:S02]  /*25e0*/  @P4 LDC.64 R36, c[0x0][0x238] ;  /* 0x00008e00ff244b82 */ /* 0x000e240000000a00 */
[----:B0-----:R-:W-:-:S04]  /*25f0*/  @P4 LEA R36, P0, R117, R36, 0x4 ;  /* 0x0000002475244211 */ /* 0x001fc800078020ff */
[----:B------:R-:W-:-:S05]  /*2600*/  @P4 LEA.HI.X R37, R117, R37, RZ, 0x4, P0 ;  /* 0x0000002575254211 */ /* 0x000fca00000f24ff */
[----:B------:R3:W-:Y:S04]  /*2610*/  @P4 STG.E.128 desc[UR4][R36.64], R32 ;  /* 0x0000002024004986 */ /* 0x0007e8000c101d04 */
.L_x_87:
[----:B------:R-:W-:Y:S05]  /*2620*/  BSYNC B0 ;  /* 0x0000000000007941 */ /* 0x000fea0003800000 */
.L_x_86:
[----:B0123--:R-:W-:Y:S01]  /*2630*/  FADD.FTZ R36, RZ, R86 ;  /* 0x00000056ff247221 */ /* 0x00ffe20000010000 */
[C---:B------:R-:W-:Y:S01]  /*2640*/  ISETP.GT.U32.AND P2, PT, R25.reuse, 0xff, PT ;  /* 0x000000ff1900780c */ /* 0x040fe20003f44070 */
[----:B------:R-:W-:Y:S01]  /*2650*/  UMOV UR6, 0xffffffff ;  /* 0xffffffff00067882 */ /* 0x000fe20000000000 */
[----:B------:R-:W-:Y:S01]  /*2660*/  ISETP.GT.U32.AND P1, PT, R25, 0x17f, PT ;  /* 0x0000017f1900780c */ /* 0x000fe20003f24070 */
[----:B------:R-:W-:Y:S01]  /*2670*/  FADD.FTZ R36, R85, R36 ;  /* 0x0000002455247221 */ /* 0x000fe20000010000 */
[----:B------:R-:W-:Y:S02]  /*2680*/  LOP3.LUT P6, RZ, R115, 0xff, RZ, 0xc0, !PT ;  /* 0x000000ff73ff7812 */ /* 0x000fe400078cc0ff */
[----:B------:R-:W-:Y:S01]  /*2690*/  SHF.R.U32.HI R39, RZ, 0x5, R26 ;  /* 0x00000005ff277819 */ /* 0x000fe2000001161a */
[----:B------:R-:W-:Y:S01]  /*26a0*/  FADD.FTZ R37, R91, R36 ;  /* 0x000000245b257221 */ /* 0x000fe20000010000 */
[----:B------:R-:W-:Y:S02]  /*26b0*/  ISETP.GT.U32.AND P0, PT, R25, 0x1ff, PT ;  /* 0x000001ff1900780c */ /* 0x000fe40003f04070 */
[----:B------:R-:W-:Y:S01]  /*26c0*/  LOP3.LUT R116, R39, 0x7fffffc, RZ, 0xc0, !PT ;  /* 0x07fffffc27747812 */ /* 0x000fe200078ec0ff */
[----:B------:R-:W-:Y:S01]  /*26d0*/  FADD.FTZ R36, R92, R37 ;  /* 0x000000255c247221 */ /* 0x000fe20000010000 */
[----:B------:R-:W-:-:S03]  /*26e0*/  P2R R115, PR, RZ, 0x40 ;  /* 0x00000040ff737803 */ /* 0x000fc60000000000 */
[----:B------:R-:W-:Y:S02]  /*26f0*/  FADD.FTZ R37, R99, R36 ;  /* 0x0000002463257221 */ /* 0x000fe40000010000 */
[----:B------:R-:W-:Y:S01]  /*2700*/  @!P6 VIADD R116, R116, 0x4 ;  /* 0x000000047474e836 */ /* 0x000fe20000000000 */
[----:B------:R-:W-:Y:S01]  /*2710*/  LOP3.LUT P6, RZ, R26, 0x1f, RZ, 0xc0, !PT ;  /* 0x0000001f1aff7812 */ /* 0x000fe200078cc0ff */
[----:B------:R-:W-:-:S04]  /*2720*/  FADD.FTZ R36, R100, R37 ;  /* 0x0000002564247221 */ /* 0x000fc80000010000 */
[----:B------:R-:W-:-:S04]  /*2730*/  FADD.FTZ R37, R107, R36 ;  /* 0x000000246b257221 */ /* 0x000fc80000010000 */
[----:B------:R-:W-:-:S05]  /*2740*/  FADD.FTZ R37, R108, R37 ;  /* 0x000000256c257221 */ /* 0x000fca0000010000 */
[----:B------:R-:W-:-:S05]  /*2750*/  FSEL R38, R37, RZ, P5 ;  /* 0x000000ff25267208 */ /* 0x000fca0002800000 */
[----:B------:R-:W-:-:S04]  /*2760*/  FADD.FTZ R36, R84, R38 ;  /* 0x0000002654247221 */ /* 0x000fc80000010000 */
[----:B------:R-:W-:-:S04]  /*2770*/  FADD.FTZ R36, R83, R36 ;  /* 0x0000002453247221 */ /* 0x000fc80000010000 */
[----:B------:R-:W-:-:S04]  /*2780*/  FADD.FTZ R37, R93, R36 ;  /* 0x000000245d257221 */ /* 0x000fc80000010000 */
[----:B------:R-:W-:-:S04]  /*2790*/  FADD.FTZ R36, R94, R37 ;  /* 0x000000255e247221 */ /* 0x000fc80000010000 */
[----:B------:R-:W-:-:S04]  /*27a0*/  FADD.FTZ R37, R101, R36 ;  /* 0x0000002465257221 */ /* 0x000fc80000010000 */
[----:B------:R-:W-:-:S04]  /*27b0*/  FADD.FTZ R36, R102, R37 ;  /* 0x0000002566247221 */ /* 0x000fc80000010000 */
[----:B------:R-:W-:-:S04]  /*27c0*/  FADD.FTZ R37, R109, R36 ;  /* 0x000000246d257221 */ /* 0x000fc80000010000 */
[----:B------:R-:W-:-:S04]  /*27d0*/  @P2 FADD.FTZ R38, R110, R37 ;  /* 0x000000256e262221 */ /* 0x000fc80000010000 */
        /* <DEDUP_REMOVED lines=14> */
[----:B------:R-:W-:Y:S01]  /*28c0*/  FADD.FTZ R37, R113, R36 ;  /* 0x0000002471257221 */ /* 0x000fe20000010000 */
[----:B------:R-:W-:-:S03]  /*28d0*/  P2R R36, PR, RZ, 0x40 ;  /* 0x00000040ff247803 */ /* 0x000fc60000000000 */
[----:B------:R-:W-:Y:S01]  /*28e0*/  @P0 FADD.FTZ R38, R114, R37 ;  /* 0x0000002572260221 */ /* 0x000fe20000010000 */
[----:B------:R-:W-:Y:S06]  /*28f0*/  BRA.DIV UR6, `(.L_x_112) ;  /* 0x0000001206c87947 */ /* 0x000fec000b800000 */
[----:B------:R-:W0:Y:S02]  /*2900*/  SHFL.BFLY PT, R37, R38, 0x1, 0x1f ;  /* 0x0c201f0026257f89 */ /* 0x000e2400000e0000 */
[----:B0-----:R-:W-:-:S05]  /*2910*/  FADD.FTZ R120, R38, R37 ;  /* 0x0000002526787221 */ /* 0x001fca0000010000 */
[----:B------:R-:W0:Y:S02]  /*2920*/  SHFL.BFLY PT, R37, R120, 0x2, 0x1f ;  /* 0x0c401f0078257f89 */ /* 0x000e2400000e0000 */
[----:B0-----:R-:W-:-:S05]  /*2930*/  FADD.FTZ R121, R120, R37 ;  /* 0x0000002578797221 */ /* 0x001fca0000010000 */
[----:B------:R-:W0:Y:S02]  /*2940*/  SHFL.BFLY PT, R36, R121, 0x4, 0x1f ;  /* 0x0c801f0079247f89 */ /* 0x000e2400000e0000 */
[----:B0-----:R-:W-:-:S05]  /*2950*/  FADD.FTZ R122, R121, R36 ;  /* 0x00000024797a7221 */ /* 0x001fca0000010000 */
[----:B------:R-:W0:Y:S02]  /*2960*/  SHFL.BFLY PT, R37, R122, 0x8, 0x1f ;  /* 0x0d001f007a257f89 */ /* 0x000e2400000e0000 */
[----:B0-----:R-:W-:-:S05]  /*2970*/  FADD.FTZ R123, R122, R37 ;  /* 0x000000257a7b7221 */ /* 0x001fca0000010000 */
[----:B------:R-:W0:Y:S02]  /*2980*/  SHFL.BFLY PT, R36, R123, 0x10, 0x1f ;  /* 0x0e001f007b247f89 */ /* 0x000e2400000e0000 */
[----:B0-----:R-:W-:-:S04]  /*2990*/  FADD.FTZ R37, R123, R36 ;  /* 0x000000247b257221 */ /* 0x001fc80000010000 */
[----:B------:R-:W-:-:S04]  /*29a0*/  FMUL.FTZ R36, R56, R37 ;  /* 0x0000002538247220 */ /* 0x000fc80000410000 */
[--C-:B------:R-:W-:Y:S01]  /*29b0*/  FADD.FTZ R37, R86, -R36.reuse ;  /* 0x8000002456257221 */ /* 0x100fe20000010000 */
[--C-:B------:R-:W-:Y:S01]  /*29c0*/  FADD.FTZ R38, R85, -R36.reuse ;  /* 0x8000002455267221 */ /* 0x100fe20000010000 */
[----:B------:R-:W-:Y:S02]  /*29d0*/  FADD.FTZ R117, R83, -R36 ;  /* 0x8000002453757221 */ /* 0x000fe40000010000 */
[----:B------:R-:W-:-:S04]  /*29e0*/  FFMA.FTZ R37, R37, R37, RZ ;  /* 0x0000002525257223 */ /* 0x000fc800000100ff */
[----:B------:R-:W-:Y:S01]  /*29f0*/  FFMA.FTZ R37, R38, R38, R37 ;  /* 0x0000002626257223 */ /* 0x000fe20000010025 */
[----:B------:R-:W-:-:S04]  /*2a00*/  FADD.FTZ R38, R91, -R36 ;  /* 0x800000245b267221 */ /* 0x000fc80000010000 */
        /* <DEDUP_REMOVED lines=12> */
[----:B------:R-:W-:-:S05]  /*2ad0*/  FSEL R37, R37, RZ, P5 ;  /* 0x000000ff25257208 */ /* 0x000fca0002800000 */
[----:B------:R-:W-:-:S04]  /*2ae0*/  FFMA.FTZ R38, R38, R38, R37 ;  /* 0x0000002626267223 */ /* 0x000fc80000010025 */
        /* <DEDUP_REMOVED lines=12> */
[----:B------:R-:W-:Y:S01]  /*2bb0*/  @P2 FFMA.FTZ R37, R117, R117, R38 ;  /* 0x0000007575252223 */ /* 0x000fe20000010026 */
[--C-:B------:R-:W-:Y:S01]  /*2bc0*/  FADD.FTZ R38, R87, -R36.reuse ;  /* 0x8000002457267221 */ /* 0x100fe20000010000 */
[----:B------:R-:W-:-:S03]  /*2bd0*/  FADD.FTZ R117, R88, -R36 ;  /* 0x8000002458757221 */ /* 0x000fc60000010000 */
        /* <DEDUP_REMOVED lines=29> */
[----:B------:R-:W-:-:S05]  /*2db0*/  @P0 FFMA.FTZ R37, R117, R117, R38 ;  /* 0x0000007575250223 */ /* 0x000fca0000010026 */
        /* <DEDUP_REMOVED lines=8> */
[----:B------:R0:W1:Y:S02]  /*2e40*/  SHFL.BFLY PT, R122, R123, 0x10, 0x1f ;  /* 0x0e001f007b7a7f89 */ /* 0x00006400000e0000 */
.L_x_132:
[----:B------:R-:W-:Y:S01]  /*2e50*/  LOP3.LUT P0, RZ, R26, 0x1f, RZ, 0xc0, !PT ;  /* 0x0000001f1aff7812 */ /* 0x000fe2000780c0ff */
[----:B-1----:R-:W-:Y:S01]  /*2e60*/  FADD.FTZ R37, R123, R122 ;  /* 0x0000007a7b257221 */ /* 0x002fe20000010000 */
[----:B------:R-:W-:Y:S01]  /*2e70*/  LOP3.LUT R39, R39, 0x3, RZ, 0xc0, !PT ;  /* 0x0000000327277812 */ /* 0x000fe200078ec0ff */
[----:B------:R-:W-:Y:S10]  /*2e80*/  WARPSYNC.ALL ;  /* 0x0000000000007948 */ /* 0x000ff40003800000 */
[----:B------:R-:W1:Y:S01]  /*2e90*/  @!P0 S2R R117, SR_CgaCtaId ;  /* 0x0000000000758919 */ /* 0x000e620000008800 */
[----:B------:R-:W-:-:S04]  /*2ea0*/  @!P0 MOV R38, 0x400 ;  /* 0x0000040000268802 */ /* 0x000fc80000000f00 */
[----:B-1----:R-:W-:Y:S02]  /*2eb0*/  @!P0 LEA R117, R117, R38, 0x18 ;  /* 0x0000002675758211 */ /* 0x002fe400078ec0ff */
[----:B------:R-:W-:-:S04]  /*2ec0*/  @!P0 IADD3 R38, R116, R39, RZ ;  /* 0x0000002774268210 */ /* 0x000fc80007ffe0ff */
[----:B------:R-:W-:Y:S02]  /*2ed0*/  @!P0 LEA R38, R38, R117, 0x3 ;  /* 0x0000007526268211 */ /* 0x000fe400078e18ff */
[----:B------:R-:W-:-:S03]  /*2ee0*/  LOP3.LUT R117, R26, 0x1f, RZ, 0xc0, !PT ;  /* 0x0000001f1a757812 */ /* 0x000fc600078ec0ff */
[----:B------:R1:W-:Y:S01]  /*2ef0*/  @!P0 STS.64 [R38], R36 ;  /* 0x0000002426008388 */ /* 0x0003e20000000a00 */
[----:B------:R-:W-:-:S13]  /*2f00*/  ISETP.GT.U32.AND P0, PT, R117, 0x3, PT ;  /* 0x000000037500780c */ /* 0x000fda0003f04070 */
[----:B-1----:R-:W1:Y:S01]  /*2f10*/  @!P0 S2R R37, SR_CgaCtaId ;  /* 0x0000000000258919 */ /* 0x002e620000008800 */
[----:B------:R-:W-:Y:S01]  /*2f20*/  @!P0 MOV R36, 0x400 ;  /* 0x0000040000248802 */ /* 0x000fe20000000f00 */
[----:B------:R-:W-:Y:S01]  /*2f30*/  IMAD.MOV.U32 R122, RZ, RZ, RZ ;  /* 0x000000ffff7a7224 */ /* 0x000fe200078e00ff */
[----:B------:R-:W-:Y:S01]  /*2f40*/  @!P0 IADD3 R116, R116, R117, RZ ;  /* 0x0000007574748210 */ /* 0x000fe20007ffe0ff */
[----:B------:R-:W-:Y:S01]  /*2f50*/  BAR.SYNC.DEFER_BLOCKING 0x0 ;  /* 0x0000000000007b1d */ /* 0x000fe20000010000 */
[----:B------:R-:W-:-:S05]  /*2f60*/  @!P0 MOV R122, R47 ;  /* 0x0000002f007a8202 */ /* 0x000fca0000000f00 */
[----:B------:R-:W-:Y:S01]  /*2f70*/  BSSY B0, `(.L_x_113) ;  /* 0x0000059000007945 */ /* 0x000fe20003800000 */
[----:B------:R-:W0:Y:S01]  /*2f80*/  SHFL.DOWN PT, R119, R122, 0x2, 0x1f ;  /* 0x08401f007a777f89 */ /* 0x000e2200000e0000 */
[----:B-1----:R-:W-:-:S04]  /*2f90*/  @!P0 LEA R37, R37, R36, 0x18 ;  /* 0x0000002425258211 */ /* 0x002fc800078ec0ff */
[----:B------:R-:W-:Y:S02]  /*2fa0*/  @!P0 LEA R38, R116, R37, 0x3 ;  /* 0x0000002574268211 */ /* 0x000fe400078e18ff */
[----:B------:R-:W-:Y:S02]  /*2fb0*/  CS2R R36, SRZ ;  /* 0x0000000000247805 */ /* 0x000fe4000001ff00 */
[-C--:B0-----:R-:W-:Y:S02]  /*2fc0*/  IADD3 R123, R119, R122.reuse, RZ ;  /* 0x0000007a777b7210 */ /* 0x081fe40007ffe0ff */
[----:B------:R-:W-:Y:S02]  /*2fd0*/  I2FP.F32.S32 R118, R119 ;  /* 0x0000007700767245 */ /* 0x000fe40000201400 */
[----:B------:R-:W-:Y:S01]  /*2fe0*/  I2FP.F32.S32 R117, R123 ;  /* 0x0000007b00757245 */ /* 0x000fe20000201400 */
[----:B------:R-:W0:Y:S01]  /*2ff0*/  @!P0 LDS.64 R36, [R38] ;  /* 0x0000000026248984 */ /* 0x000e220000000a00 */
[----:B------:R-:W-:-:S02]  /*3000*/  I2FP.F32.S32 R119, R122 ;  /* 0x0000007a00777245 */ /* 0x000fc40000201400 */
[----:B------:R-:W1:Y:S01]  /*3010*/  MUFU.RCP R116, R117 ;  /* 0x0000007500747308 */ /* 0x000e620000001000 */
[----:B------:R-:W-:Y:S01]  /*3020*/  SHFL.DOWN PT, R120, R123, 0x1, 0x1f ;  /* 0x08201f007b787f89 */ /* 0x000fe200000e0000 */
[----:B------:R-:W-:-:S03]  /*3030*/  PLOP3.LUT P0, PT, PT, PT, UP0, 0x40, 0x0 ;  /* 0x000000000000781c */ /* 0x000fc60003f0e808 */
[----:B0-----:R-:W0:Y:S02]  /*3040*/  SHFL.DOWN PT, R121, R36, 0x2, 0x1f ;  /* 0x08401f0024797f89 */ /* 0x001e2400000e0000 */
[C---:B0-----:R-:W-:Y:S01]  /*3050*/  FADD.FTZ R122, -R121.reuse, R36 ;  /* 0x00000024797a7221 */ /* 0x041fe20000010100 */
[----:B------:R-:W-:-:S03]  /*3060*/  FMUL.FTZ R38, R121, R118 ;  /* 0x0000007679267220 */ /* 0x000fc60000410000 */
[----:B------:R-:W-:Y:S01]  /*3070*/  FMUL.FTZ R122, R122, R122 ;  /* 0x0000007a7a7a7220 */ /* 0x000fe20000410000 */
[----:B------:R-:W-:Y:S01]  /*3080*/  FFMA.FTZ R125, R119, R36, R38 ;  /* 0x00000024777d7223 */ /* 0x000fe20000010026 */
[----:B------:R-:W-:Y:S02]  /*3090*/  IADD3 R36, R123, R120, RZ ;  /* 0x000000787b247210 */ /* 0x000fe40007ffe0ff */
[----:B------:R-:W-:Y:S01]  /*30a0*/  FMUL.FTZ R123, R122, R119 ;  /* 0x000000777a7b7220 */ /* 0x000fe20000410000 */
[----:B-1----:R-:W-:Y:S01]  /*30b0*/  FMUL.FTZ R38, R116, R125 ;  /* 0x0000007d74267220 */ /* 0x002fe20000410000 */
[----:B------:R-:W-:Y:S02]  /*30c0*/  I2FP.F32.S32 R36, R36 ;  /* 0x0000002400247245 */ /* 0x000fe40000201400 */
[----:B------:R-:W-:Y:S01]  /*30d0*/  FMUL.FTZ R123, R123, R118 ;  /* 0x000000767b7b7220 */ /* 0x000fe20000410000 */
[----:B------:R-:W-:Y:S01]  /*30e0*/  I2FP.F32.S32 R120, R120 ;  /* 0x0000007800787245 */ /* 0x000fe20000201400 */
[----:B------:R-:W0:Y:S02]  /*30f0*/  SHFL.DOWN PT, R118, R37, 0x2, 0x1f ;  /* 0x08401f0025767f89 */ /* 0x000e2400000e0000 */
[----:B------:R-:W1:Y:S02]  /*3100*/  MUFU.RCP R36, R36 ;  /* 0x0000002400247308 */ /* 0x000e640000001000 */
[----:B------:R-:W2:Y:S01]  /*3110*/  SHFL.DOWN PT, R121, R38, 0x1, 0x1f ;  /* 0x08201f0026797f89 */ /* 0x000ea200000e0000 */
[----:B0-----:R-:W-:-:S04]  /*3120*/  FADD.FTZ R125, R118, R37 ;  /* 0x00000025767d7221 */ /* 0x001fc80000010000 */
[----:B------:R-:W-:Y:S01]  /*3130*/  FFMA.FTZ R123, R116, R123, R125 ;  /* 0x0000007b747b7223 */ /* 0x000fe2000001007d */
[----:B--2---:R-:W-:-:S04]  /*3140*/  FMUL.FTZ R122, R121, R120 ;  /* 0x00000078797a7220 */ /* 0x004fc80000410000 */
[----:B------:R-:W0:Y:S01]  /*3150*/  SHFL.DOWN PT, R116, R123, 0x1, 0x1f ;  /* 0x08201f007b747f89 */ /* 0x000e2200000e0000 */
[----:B------:R-:W-:Y:S01]  /*3160*/  FFMA.FTZ R119, R117, R38, R122 ;  /* 0x0000002675777223 */ /* 0x000fe2000001007a */
[----:B------:R-:W-:Y:S02]  /*3170*/  FADD.FTZ R38, R38, -R121 ;  /* 0x8000007926267221 */ /* 0x000fe40000010000 */
[----:B------:R-:W2:Y:S01]  /*3180*/  LDC R121, c[0x0][0x2d8] ;  /* 0x0000b600ff797b82 */ /* 0x000ea20000000800 */
[----:B-1----:R-:W-:Y:S01]  /*3190*/  FMUL.FTZ R119, R36, R119 ;  /* 0x0000007724777220 */ /* 0x002fe20000410000 */
[----:B------:R-:W-:-:S04]  /*31a0*/  FMUL.FTZ R38, R38, R38 ;  /* 0x0000002626267220 */ /* 0x000fc80000410000 */
[----:B------:R-:W-:Y:S01]  /*31b0*/  FMUL.FTZ R117, R117, R38 ;  /* 0x0000002675757220 */ /* 0x000fe20000410000 */
[----:B------:R-:W1:Y:S03]  /*31c0*/  SHFL.IDX PT, R119, R119, RZ, 0x1f ;  /* 0x00001fff77777589 */ /* 0x000e6600000e0000 */
[----:B------:R-:W-:Y:S01]  /*31d0*/  FMUL.FTZ R117, R117, R120 ;  /* 0x0000007875757220 */ /* 0x000fe20000410000 */
[----:B0-----:R-:W-:-:S04]  /*31e0*/  FADD.FTZ R37, R123, R116 ;  /* 0x000000747b257221 */ /* 0x001fc80000010000 */
[----:B------:R-:W-:-:S05]  /*31f0*/  FFMA.FTZ R117, R36, R117, R37 ;  /* 0x0000007524757223 */ /* 0x000fca0000010025 */
[----:B------:R-:W2:Y:S01]  /*3200*/  SHFL.IDX PT, R36, R117, RZ, 0x1f ;  /* 0x00001fff75247589 */ /* 0x000ea200000e0000 */
[----:B-1----:R-:W-:-:S05]  /*3210*/  FMUL.FTZ R118, R119, R119 ;  /* 0x0000007777767220 */ /* 0x002fca0000410000 */
[----:B------:R-:W-:Y:S02]  /*3220*/  FSEL R118, R118, RZ, !P0 ;  /* 0x000000ff76767208 */ /* 0x000fe40004000000 */
[----:B------:R-:W-:-:S13]  /*3230*/  LOP3.LUT P0, RZ, R39, 0x1f, R26, 0xf8, !PT ;  /* 0x0000001f27ff7812 */ /* 0x000fda000780f81a */
[----:B------:R-:W0:Y:S01]  /*3240*/  @!P0 LDC.64 R38, c[0x0][0x250] ;  /* 0x00009400ff268b82 */ /* 0x000e220000000a00 */
[----:B--2---:R-:W-:-:S04]  /*3250*/  FFMA.FTZ R121, R36, UR7, R121 ;  /* 0x0000000724797c23 */ /* 0x004fc80008010079 */
[----:B------:R-:W-:-:S03]  /*3260*/  FADD.FTZ R116, R121, R118 ;  /* 0x0000007679747221 */ /* 0x000fc60000010000 */
[----:B------:R-:W1:Y:S03]  /*3270*/  @!P0 LDC.64 R36, c[0x0][0x258] ;  /* 0x00009600ff248b82 */ /* 0x000e660000000a00 */
[----:B------:R-:W2:Y:S01]  /*3280*/  MUFU.RSQ R116, R116 ;  /* 0x0000007400747308 */ /* 0x000ea20000001400 */
[----:B0-----:R-:W-:-:S05]  /*3290*/  @!P0 IMAD.WIDE R38, R81, 0x4, R38 ;  /* 0x0000000451268825 */ /* 0x001fca00078e0226 */
[----:B------:R0:W-:Y:S01]  /*32a0*/  @!P0 STG.E desc[UR4][R38.64], R119 ;  /* 0x0000007726008986 */ /* 0x0001e2000c101904 */
[----:B-1----:R-:W-:-:S05]  /*32b0*/  @!P0 IMAD.WIDE R36, R81, 0x4, R36 ;  /* 0x0000000451248825 */ /* 0x002fca00078e0224 */
[----:B--2---:R0:W-:Y:S01]  /*32c0*/  @!P0 STG.E desc[UR4][R36.64], R116 ;  /* 0x0000007424008986 */ /* 0x0041e2000c101904 */
[----:B------:R-:W-:-:S04]  /*32d0*/  PLOP3.LUT P0, PT, PT, PT, UP0, 0x40, 0x0 ;  /* 0x000000000000781c */ /* 0x000fc80003f0e808 */
[----:B------:R-:W-:Y:S01]  /*32e0*/  FSEL R117, R119, RZ, P0 ;  /* 0x000000ff77757208 */ /* 0x000fe20000000000 */
[----:B------:R-:W-:Y:S08]  /*32f0*/  @!P5 BRA `(.L_x_114) ;  /* 0x000000000080d947 */ /* 0x000ff00003800000 */
[--C-:B0-----:R-:W-:Y:S01]  /*3300*/  FADD.FTZ R37, R86, -R117.reuse ;  /* 0x8000007556257221 */ /* 0x101fe20000010000 */
[--C-:B------:R-:W-:Y:S01]  /*3310*/  FADD.FTZ R39, R85, -R117.reuse ;  /* 0x8000007555277221 */ /* 0x100fe20000010000 */
[----:B------:R-:W0:Y:S01]  /*3320*/  LDC.64 R118, c[0x0][0x2b8] ;  /* 0x0000ae00ff767b82 */ /* 0x000e220000000a00 */
[--C-:B------:R-:W-:Y:S01]  /*3330*/  FADD.FTZ R121, R107, -R117.reuse ;  /* 0x800000756b797221 */ /* 0x100fe20000010000 */
[C---:B------:R-:W-:Y:S01]  /*3340*/  FMUL.FTZ R37, R116.reuse, R37 ;  /* 0x0000002574257220 */ /* 0x040fe20000410000 */
[----:B------:R-:W-:Y:S01]  /*3350*/  FMUL.FTZ R39, R116, R39 ;  /* 0x0000002774277220 */ /* 0x000fe20000410000 */
[--C-:B------:R-:W-:Y:S01]  /*3360*/  FADD.FTZ R123, R108, -R117.reuse ;  /* 0x800000756c7b7221 */ /* 0x100fe20000010000 */
[----:B------:R-:W-:Y:S01]  /*3370*/  FMUL.FTZ R120, R116, R121 ;  /* 0x0000007974787220 */ /* 0x000fe20000410000 */
[----:B------:R-:W-:Y:S01]  /*3380*/  FFMA.FTZ R36, R24, R37, R12 ;  /* 0x0000002518247223 */ /* 0x000fe2000001000c */
[----:B------:R-:W-:Y:S01]  /*3390*/  FFMA.FTZ R39, R80, R39, R68 ;  /* 0x0000002750277223 */ /* 0x000fe20000010044 */
[----:B------:R-:W-:Y:S01]  /*33a0*/  FADD.FTZ R37, R91, -R117 ;  /* 0x800000755b257221 */ /* 0x000fe20000010000 */
[----:B------:R-:W-:-:S03]  /*33b0*/  FMUL.FTZ R38, R116, R123 ;  /* 0x0000007b74267220 */ /* 0x000fc60000410000 */
[----:B------:R-:W-:Y:S01]  /*33c0*/  FMUL.FTZ R122, R116, R37 ;  /* 0x00000025747a7220 */ /* 0x000fe20000410000 */
[----:B------:R-:W-:Y:S01]  /*33d0*/  F2FP.BF16.F32.PACK_AB R36, R39, R36 ;  /* 0x000000242724723e */ /* 0x000fe200000010ff */
[--C-:B------:R-:W-:Y:S01]  /*33e0*/  FADD.FTZ R37, R92, -R117.reuse ;  /* 0x800000755c257221 */ /* 0x100fe20000010000 */
[----:B------:R-:W-:Y:S01]  /*33f0*/  FADD.FTZ R39, R99, -R117 ;  /* 0x8000007563277221 */ /* 0x000fe20000010000 */
[----:B------:R-:W-:Y:S02]  /*3400*/  FFMA.FTZ R122, R23, R122, R11 ;  /* 0x0000007a177a7223 */ /* 0x000fe4000001000b */
[C---:B------:R-:W-:Y:S01]  /*3410*/  FMUL.FTZ R124, R116.reuse, R37 ;  /* 0x00000025747c7220 */ /* 0x040fe20000410000 */
[----:B------:R-:W-:Y:S01]  /*3420*/  FMUL.FTZ R37, R116, R39 ;  /* 0x0000002774257220 */ /* 0x000fe20000410000 */
[----:B------:R-:W-:Y:S02]  /*3430*/  FADD.FTZ R39, R100, -R117 ;  /* 0x8000007564277221 */ /* 0x000fe40000010000 */
[----:B------:R-:W-:Y:S01]  /*3440*/  FFMA.FTZ R123, R79, R124, R67 ;  /* 0x0000007c4f7b7223 */ /* 0x000fe20000010043 */
[----:B------:R-:W-:Y:S01]  /*3450*/  FFMA.FTZ R121, R22, R37, R10 ;  /* 0x0000002516797223 */ /* 0x000fe2000001000a */
[----:B------:R-:W-:Y:S01]  /*3460*/  FMUL.FTZ R39, R116, R39 ;  /* 0x0000002774277220 */ /* 0x000fe20000410000 */
[C---:B0-----:R-:W-:Y:S01]  /*3470*/  IMAD.WIDE.U32 R118, R46.reuse, 0x10, R118 ;  /* 0x000000102e767825 */ /* 0x041fe200078e0076 */
[----:B------:R-:W-:-:S03]  /*3480*/  IADD3 R46, R46, 0x80, RZ ;  /* 0x000000802e2e7810 */ /* 0x000fc60007ffe0ff */
[----:B------:R-:W-:Y:S01]  /*3490*/  FFMA.FTZ R124, R78, R39, R66 ;  /* 0x000000274e7c7223 */ /* 0x000fe20000010042 */
[----:B------:R-:W-:Y:S01]  /*34a0*/  FFMA.FTZ R39, R21, R120, R9 ;  /* 0x0000007815277223 */ /* 0x000fe20000010009 */
[----:B------:R-:W-:Y:S01]  /*34b0*/  FFMA.FTZ R120, R77, R38, R65 ;  /* 0x000000264d787223 */ /* 0x000fe20000010041 */
[----:B------:R-:W-:Y:S02]  /*34c0*/  F2FP.BF16.F32.PACK_AB R37, R123, R122 ;  /* 0x0000007a7b25723e */ /* 0x000fe400000010ff */
[----:B------:R-:W-:Y:S02]  /*34d0*/  F2FP.BF16.F32.PACK_AB R38, R124, R121 ;  /* 0x000000797c26723e */ /* 0x000fe400000010ff */
[----:B------:R-:W-:-:S05]  /*34e0*/  F2FP.BF16.F32.PACK_AB R39, R120, R39 ;  /* 0x000000277827723e */ /* 0x000fca00000010ff */
[----:B------:R1:W-:Y:S02]  /*34f0*/  STG.E.128 desc[UR4][R118.64], R36 ;  /* 0x0000002476007986 */ /* 0x0003e4000c101d04 */
.L_x_114:
[----:B------:R-:W-:Y:S05]  /*3500*/  BSYNC B0 ;  /* 0x0000000000007941 */ /* 0x000fea0003800000 */
.L_x_113:
[----:B------:R-:W-:Y:S01]  /*3510*/  ISETP.GE.U32.AND P0, PT, R25, 0x100, PT ;  /* 0x000001001900780c */ /* 0x000fe20003f06070 */
[----:B------:R-:W-:-:S12]  /*3520*/  BSSY B0, `(.L_x_115) ;  /* 0x0000022000007945 */ /* 0x000fd80003800000 */
[----:B------:R-:W-:Y:S05]  /*3530*/  @!P0 BRA `(.L_x_116) ;  /* 0x0000000000808947 */ /* 0x000fea0003800000 */
[--C-:B01----:R-:W-:Y:S01]  /*3540*/  FADD.FTZ R37, R84, -R117.reuse ;  /* 0x8000007554257221 */ /* 0x103fe20000010000 */
        /* <DEDUP_REMOVED lines=22> */
[----:B0-----:R-:W-:-:S02]  /*36b0*/  IMAD.WIDE.U32 R118, R46, 0x10, R118 ;  /* 0x000000102e767825 */ /* 0x001fc400078e0076 */
[----:B------:R-:W-:Y:S02]  /*36c0*/  F2FP.BF16.F32.PACK_AB R37, R123, R122 ;  /* 0x0000007a7b25723e */ /* 0x000fe400000010ff */
[----:B------:R-:W-:Y:S01]  /*36d0*/  FFMA.FTZ R124, R74, R39, R62 ;  /* 0x000000274a7c7223 */ /* 0x000fe2000001003e */
[----:B------:R-:W-:Y:S01]  /*36e0*/  FFMA.FTZ R39, R17, R120, R5 ;  /* 0x0000007811277223 */ /* 0x000fe20000010005 */
[----:B------:R-:W-:Y:S01]  /*36f0*/  FFMA.FTZ R120, R73, R38, R61 ;  /* 0x0000002649787223 */ /* 0x000fe2000001003d */
[----:B------:R-:W-:Y:S02]  /*3700*/  VIADD R46, R46, 0x80 ;  /* 0x000000802e2e7836 */ /* 0x000fe40000000000 */
[----:B------:R-:W-:Y:S02]  /*3710*/  F2FP.BF16.F32.PACK_AB R38, R124, R121 ;  /* 0x000000797c26723e */ /* 0x000fe400000010ff */
[----:B------:R-:W-:-:S05]  /*3720*/  F2FP.BF16.F32.PACK_AB R39, R120, R39 ;  /* 0x000000277827723e */ /* 0x000fca00000010ff */
[----:B------:R2:W-:Y:S02]  /*3730*/  STG.E.128 desc[UR4][R118.64], R36 ;  /* 0x0000002476007986 */ /* 0x0005e4000c101d04 */
.L_x_116:
[----:B------:R-:W-:Y:S05]  /*3740*/  BSYNC B0 ;  /* 0x0000000000007941 */ /* 0x000fea0003800000 */
.L_x_115:
[----:B------:R-:W-:Y:S01]  /*3750*/  ISETP.GE.U32.AND P0, PT, R25, 0x180, PT ;  /* 0x000001801900780c */ /* 0x000fe20003f06070 */
[----:B------:R-:W-:-:S12]  /*3760*/  BSSY B0, `(.L_x_117) ;  /* 0x0000022000007945 */ /* 0x000fd80003800000 */
[----:B------:R-:W-:Y:S05]  /*3770*/  @!P0 BRA `(.L_x_118) ;  /* 0x0000000000808947 */ /* 0x000fea0003800000 */
[--C-:B012---:R-:W-:Y:S01]  /*3780*/  FADD.FTZ R37, R87, -R117.reuse ;  /* 0x8000007557257221 */ /* 0x107fe20000010000 */
        /* <DEDUP_REMOVED lines=8> */
[----:B------:R-:W-:Y:S01]  /*3810*/  FADD.FTZ R37, R95, -R117 ;  /* 0x800000755f257221 */ /* 0x000fe20000010000 */
[----:B------:R-:W-:Y:S01]  /*3820*/  FFMA.FTZ R39, R72, R39, R60 ;  /* 0x0000002748277223 */ /* 0x000fe2000001003c */
[----:B------:R-:W-:-:S02]  /*3830*/  FMUL.FTZ R38, R116, R123 ;  /* 0x0000007b74267220 */ /* 0x000fc40000410000 */
[----:B------:R-:W-:Y:S01]  /*3840*/  FMUL.FTZ R120, R116, R37 ;  /* 0x0000002574787220 */ /* 0x000fe20000410000 */
[--C-:B------:R-:W-:Y:S01]  /*3850*/  FADD.FTZ R37, R96, -R117.reuse ;  /* 0x8000007560257221 */ /* 0x100fe20000010000 */
[----:B------:R-:W-:Y:S01]  /*3860*/  F2FP.BF16.F32.PACK_AB R36, R39, R36 ;  /* 0x000000242724723e */ /* 0x000fe200000010ff */
[----:B------:R-:W-:Y:S01]  /*3870*/  FADD.FTZ R39, R103, -R117 ;  /* 0x8000007567277221 */ /* 0x000fe20000010000 */
[----:B------:R-:W-:Y:S01]  /*3880*/  FFMA.FTZ R120, R15, R120, R3 ;  /* 0x000000780f787223 */ /* 0x000fe20000010003 */
[C---:B------:R-:W-:Y:S01]  /*3890*/  FMUL.FTZ R122, R116.reuse, R37 ;  /* 0x00000025747a7220 */ /* 0x040fe20000410000 */
[----:B------:R-:W-:Y:S01]  /*38a0*/  FADD.FTZ R37, R111, -R117 ;  /* 0x800000756f257221 */ /* 0x000fe20000010000 */
[C---:B------:R-:W-:Y:S01]  /*38b0*/  FMUL.FTZ R39, R116.reuse, R39 ;  /* 0x0000002774277220 */ /* 0x040fe20000410000 */
[----:B------:R-:W-:Y:S01]  /*38c0*/  FFMA.FTZ R124, R69, R38, R57 ;  /* 0x00000026457c7223 */ /* 0x000fe20000010039 */
[----:B------:R-:W-:Y:S01]  /*38d0*/  FFMA.FTZ R123, R71, R122, R59 ;  /* 0x0000007a477b7223 */ /* 0x000fe2000001003b */
[----:B------:R-:W-:Y:S01]  /*38e0*/  FMUL.FTZ R37, R116, R37 ;  /* 0x0000002574257220 */ /* 0x000fe20000410000 */
[----:B------:R-:W-:Y:S01]  /*38f0*/  FFMA.FTZ R39, R14, R39, R2 ;  /* 0x000000270e277223 */ /* 0x000fe20000010002 */
[----:B------:R-:W-:Y:S01]  /*3900*/  FFMA.FTZ R122, R70, R121, R58 ;  /* 0x00000079467a7223 */ /* 0x000fe2000001003a */
[----:B0-----:R-:W-:-:S04]  /*3910*/  IMAD.WIDE.U32 R118, R46, 0x10, R118 ;  /* 0x000000102e767825 */ /* 0x001fc800078e0076 */
[----:B------:R-:W-:Y:S01]  /*3920*/  FFMA.FTZ R121, R13, R37, R0 ;  /* 0x000000250d797223 */ /* 0x000fe20000010000 */
[----:B------:R-:W-:Y:S02]  /*3930*/  F2FP.BF16.F32.PACK_AB R37, R123, R120 ;  /* 0x000000787b25723e */ /* 0x000fe400000010ff */
[----:B------:R-:W-:Y:S02]  /*3940*/  F2FP.BF16.F32.PACK_AB R38, R122, R39 ;  /* 0x000000277a26723e */ /* 0x000fe400000010ff */
[----:B------:R-:W-:Y:S02]  /*3950*/  F2FP.BF16.F32.PACK_AB R39, R124, R121 ;  /* 0x000000797c27723e */ /* 0x000fe400000010ff */
[----:B------:R-:W-:-:S03]  /*3960*/  IADD3 R46, R46, 0x80, RZ ;  /* 0x000000802e2e7810 */ /* 0x000fc60007ffe0ff */
[----:B------:R3:W-:Y:S04]  /*3970*/  STG.E.128 desc[UR4][R118.64], R36 ;  /* 0x0000002476007986 */ /* 0x0007e8000c101d04 */
.L_x_118:
[----:B------:R-:W-:Y:S05]  /*3980*/  BSYNC B0 ;  /* 0x0000000000007941 */ /* 0x000fea0003800000 */
.L_x_117:
[----:B------:R-:W-:Y:S01]  /*3990*/  ISETP.GE.U32.AND P0, PT, R25, 0x200, PT ;  /* 0x000002001900780c */ /* 0x000fe20003f06070 */
[----:B------:R-:W-:-:S12]  /*39a0*/  BSSY B0, `(.L_x_119) ;  /* 0x0000021000007945 */ /* 0x000fd80003800000 */
[----:B------:R-:W-:Y:S05]  /*39b0*/  @!P0 BRA `(.L_x_120) ;  /* 0x00000000007c8947 */ /* 0x000fea0003800000 */
[--C-:B0123--:R-:W-:Y:S01]  /*39c0*/  FADD.FTZ R119, R113, -R117.reuse ;  /* 0x8000007571777221 */ /* 0x10ffe20000010000 */
[--C-:B------:R-:W-:Y:S01]  /*39d0*/  FADD.FTZ R36, R114, -R117.reuse ;  /* 0x8000007572247221 */ /* 0x100fe20000010000 */
[--C-:B------:R-:W-:Y:S01]  /*39e0*/  FADD.FTZ R123, R90, -R117.reuse ;  /* 0x800000755a7b7221 */ /* 0x100fe20000010000 */
[--C-:B------:R-:W-:Y:S01]  /*39f0*/  FADD.FTZ R125, R89, -R117.reuse ;  /* 0x80000075597d7221 */ /* 0x100fe20000010000 */
[C---:B------:R-:W-:Y:S01]  /*3a00*/  FMUL.FTZ R122, R116.reuse, R119 ;  /* 0x00000077747a7220 */ /* 0x040fe20000410000 */
[----:B------:R-:W-:Y:S01]  /*3a10*/  FMUL.FTZ R120, R116, R36 ;  /* 0x0000002474787220 */ /* 0x000fe20000410000 */
[----:B------:R-:W0:Y:S01]  /*3a20*/  LDC.64 R118, c[0x0][0x2b8] ;  /* 0x0000ae00ff767b82 */ /* 0x000e220000000a00 */
[--C-:B------:R-:W-:Y:S01]  /*3a30*/  FADD.FTZ R37, R97, -R117.reuse ;  /* 0x8000007561257221 */ /* 0x100fe20000010000 */
[--C-:B------:R-:W-:Y:S01]  /*3a40*/  FADD.FTZ R121, R98, -R117.reuse ;  /* 0x8000007562797221 */ /* 0x100fe20000010000 */
[--C-:B------:R-:W-:Y:S01]  /*3a50*/  FADD.FTZ R39, R105, -R117.reuse ;  /* 0x8000007569277221 */ /* 0x100fe20000010000 */
[----:B------:R-:W-:Y:S01]  /*3a60*/  FADD.FTZ R117, R106, -R117 ;  /* 0x800000756a757221 */ /* 0x000fe20000010000 */
[----:B------:R-:W-:Y:S01]  /*3a70*/  FMUL.FTZ R36, R116, R123 ;  /* 0x0000007b74247220 */ /* 0x000fe20000410000 */
[----:B------:R-:W-:Y:S01]  /*3a80*/  FFMA.FTZ R122, R42, R122, R82 ;  /* 0x0000007a2a7a7223 */ /* 0x000fe20000010052 */
[----:B------:R-:W-:Y:S01]  /*3a90*/  FFMA.FTZ R123, R49, R120, R48 ;  /* 0x00000078317b7223 */ /* 0x000fe20000010030 */
[C---:B------:R-:W-:Y:S01]  /*3aa0*/  FMUL.FTZ R38, R116.reuse, R125 ;  /* 0x0000007d74267220 */ /* 0x040fe20000410000 */
[C---:B------:R-:W-:Y:S01]  /*3ab0*/  FMUL.FTZ R120, R116.reuse, R39 ;  /* 0x0000002774787220 */ /* 0x040fe20000410000 */
[C---:B------:R-:W-:Y:S01]  /*3ac0*/  FMUL.FTZ R117, R116.reuse, R117 ;  /* 0x0000007574757220 */ /* 0x040fe20000410000 */
[C---:B------:R-:W-:Y:S01]  /*3ad0*/  FMUL.FTZ R37, R116.reuse, R37 ;  /* 0x0000002574257220 */ /* 0x040fe20000410000 */
[----:B------:R-:W-:Y:S01]  /*3ae0*/  FMUL.FTZ R121, R116, R121 ;  /* 0x0000007974797220 */ /* 0x000fe20000410000 */
[----:B------:R-:W-:Y:S01]  /*3af0*/  F2FP.BF16.F32.PACK_AB R39, R123, R122 ;  /* 0x0000007a7b27723e */ /* 0x000fe200000010ff */
[----:B------:R-:W-:Y:S01]  /*3b00*/  FFMA.FTZ R116, R27, R38, R43 ;  /* 0x000000261b747223 */ /* 0x000fe2000001002b */
[----:B------:R-:W-:Y:S01]  /*3b10*/  FFMA.FTZ R38, R41, R120, R45 ;  /* 0x0000007829267223 */ /* 0x000fe2000001002d */
[----:B------:R-:W-:Y:S01]  /*3b20*/  FFMA.FTZ R123, R51, R117, R50 ;  /* 0x00000075337b7223 */ /* 0x000fe20000010032 */
[----:B------:R-:W-:Y:S01]  /*3b30*/  FFMA.FTZ R37, R40, R37, R44 ;  /* 0x0000002528257223 */ /* 0x000fe2000001002c */
[----:B------:R-:W-:Y:S01]  /*3b40*/  FFMA.FTZ R120, R53, R121, R52 ;  /* 0x0000007935787223 */ /* 0x000fe20000010034 */
[----:B------:R-:W-:-:S02]  /*3b50*/  FFMA.FTZ R117, R55, R36, R54 ;  /* 0x0000002437757223 */ /* 0x000fc40000010036 */
[----:B------:R-:W-:Y:S02]  /*3b60*/  F2FP.BF16.F32.PACK_AB R38, R123, R38 ;  /* 0x000000267b26723e */ /* 0x000fe400000010ff */
[----:B------:R-:W-:Y:S01]  /*3b70*/  F2FP.BF16.F32.PACK_AB R37, R120, R37 ;  /* 0x000000257825723e */ /* 0x000fe200000010ff */
[----:B0-----:R-:W-:Y:S01]  /*3b80*/  IMAD.WIDE.U32 R118, R46, 0x10, R118 ;  /* 0x000000102e767825 */ /* 0x001fe200078e0076 */
[----:B------:R-:W-:-:S05]  /*3b90*/  F2FP.BF16.F32.PACK_AB R36, R117, R116 ;  /* 0x000000747524723e */ /* 0x000fca00000010ff */
[----:B------:R4:W-:Y:S02]  /*3ba0*/  STG.E.128 desc[UR4][R118.64], R36 ;  /* 0x0000002476007986 */ /* 0x0009e4000c101d04 */
.L_x_120:
[----:B------:R-:W-:Y:S05]  /*3bb0*/  BSYNC B0 ;  /* 0x0000000000007941 */ /* 0x000fea0003800000 */
.L_x_119:
[----:B------:R-:W-:Y:S02]  /*3bc0*/  ISETP.NE.AND P0, PT, R115, RZ, PT ;  /* 0x000000ff7300720c */ /* 0x000fe40003f05270 */
[----:B------:R-:W-:Y:S02]  /*3bd0*/  IADD3 R81, R81, UR8, RZ ;  /* 0x0000000851517c10 */ /* 0x000fe4000fffe0ff */
[----:B------:R-:W-:Y:S02]  /*3be0*/  SEL R115, RZ, 0x1, P0 ;  /* 0x00000001ff737807 */ /* 0x000fe40000000000 */
[----:B------:R-:W-:-:S13]  /*3bf0*/  ISETP.GE.AND P0, PT, R81, UR9, PT ;  /* 0x0000000951007c0c */ /* 0x000fda000bf06270 */
[----:B------:R-:W-:Y:S05]  /*3c00*/  @!P0 BRA `(.L_x_121) ;  /* 0xffffffd000348947 */ /* 0x000fea000383ffff */
[----:B------:R-:W-:Y:S05]  /*3c10*/  EXIT ;  /* 0x000000000000794d */ /* 0x000fea0003800000 */
.L_x_112:
[----:B------:R-:W-:Y:S01]  /*3c20*/  HFMA2.MMA R117, -RZ, RZ, 0, 5.9604644775390625e-08 ;  /* 0x00000001ff757435 */ /* 0x000fe200000001ff */
[----:B------:R-:W-:Y:S01]  /*3c30*/  MOV R125, R38 ;  /* 0x00000026007d7202 */ /* 0x000fe20000000f00 */
[----:B------:R-:W-:Y:S01]  /*3c40*/  IMAD.MOV.U32 R118, RZ, RZ, 0x1f ;  /* 0x0000001fff767424 */ /* 0x000fe200078e00ff */
[----:B------:R-:W-:-:S08]  /*3c50*/  MOV R119, 0xffffffff ;  /* 0xffffffff00777802 */ /* 0x000fd00000000f00 */
[----:B-----5:R-:W-:Y:S05]  /*3c60*/  WARPSYNC.COLLECTIVE R119, `(.L_x_122) ;  /* 0x0000000077087348 */ /* 0x020fea0003c00000 */
[----:B------:R0:W1:Y:S02]  /*3c70*/  SHFL.BFLY P6, R124, R125, R117, R118 ;  /* 0x0c0000757d7c7389 */ /* 0x00006400000c0076 */
[----:B01---5:R-:W-:Y:S01]  /*3c80*/  ENDCOLLECTIVE ;  /* 0x000000000000791b */ /* 0x023fe20003800000 */
.L_x_122:
[----:B------:R-:W-:Y:S01]  /*3c90*/  HFMA2.MMA R117, -RZ, RZ, 0, 1.1920928955078125e-07 ;  /* 0x00000002ff757435 */ /* 0x000fe200000001ff */
[----:B------:R-:W-:-:S05]  /*3ca0*/  MOV R37, R124 ;  /* 0x0000007c00257202 */ /* 0x000fca0000000f00 */
[----:B------:R-:W-:-:S05]  /*3cb0*/  FADD.FTZ R120, R38, R37 ;  /* 0x0000002526787221 */ /* 0x000fca0000010000 */
[----:B------:R-:W-:-:S07]  /*3cc0*/  MOV R125, R120 ;  /* 0x00000078007d7202 */ /* 0x000fce0000000f00 */
[----:B------:R-:W-:Y:S05]  /*3cd0*/  WARPSYNC.COLLECTIVE R119, `(.L_x_123) ;  /* 0x0000000077087348 */ /* 0x000fea0003c00000 */
[----:B------:R0:W1:Y:S02]  /*3ce0*/  SHFL.BFLY P6, R124, R125, R117, R118 ;  /* 0x0c0000757d7c7389 */ /* 0x00006400000c0076 */
[----:B01----:R-:W-:Y:S01]  /*3cf0*/  ENDCOLLECTIVE ;  /* 0x000000000000791b */ /* 0x003fe20003800000 */
.L_x_123:
[----:B------:R-:W-:Y:S01]  /*3d00*/  HFMA2.MMA R117, -RZ, RZ, 0, 2.384185791015625e-07 ;  /* 0x00000004ff757435 */ /* 0x000fe200000001ff */
[----:B------:R-:W-:-:S04]  /*3d10*/  IMAD.MOV.U32 R37, RZ, RZ, R124 ;  /* 0x000000ffff257224 */ /* 0x000fc800078e007c */
[----:B------:R-:W-:-:S05]  /*3d20*/  FADD.FTZ R121, R120, R37 ;  /* 0x0000002578797221 */ /* 0x000fca0000010000 */
[----:B------:R-:W-:-:S07]  /*3d30*/  MOV R125, R121 ;  /* 0x00000079007d7202 */ /* 0x000fce0000000f00 */
[----:B------:R-:W-:Y:S05]  /*3d40*/  WARPSYNC.COLLECTIVE R119, `(.L_x_124) ;  /* 0x0000000077087348 */ /* 0x000fea0003c00000 */
[----:B------:R0:W1:Y:S02]  /*3d50*/  SHFL.BFLY P6, R124, R125, R117, R118 ;  /* 0x0c0000757d7c7389 */ /* 0x00006400000c0076 */
[----:B01----:R-:W-:Y:S01]  /*3d60*/  ENDCOLLECTIVE ;  /* 0x000000000000791b */ /* 0x003fe20003800000 */
.L_x_124:
[----:B------:R-:W-:Y:S01]  /*3d70*/  IMAD.MOV.U32 R117, RZ, RZ, 0x8 ;  /* 0x00000008ff757424 */ /* 0x000fe200078e00ff */
[----:B------:R-:W-:-:S05]  /*3d80*/  MOV R36, R124 ;  /* 0x0000007c00247202 */ /* 0x000fca0000000f00 */
[----:B------:R-:W-:-:S05]  /*3d90*/  FADD.FTZ R122, R121, R36 ;  /* 0x00000024797a7221 */ /* 0x000fca0000010000 */
[----:B------:R-:W-:-:S07]  /*3da0*/  MOV R125, R122 ;  /* 0x0000007a007d7202 */ /* 0x000fce0000000f00 */
[----:B------:R-:W-:Y:S05]  /*3db0*/  WARPSYNC.COLLECTIVE R119, `(.L_x_125) ;  /* 0x0000000077087348 */ /* 0x000fea0003c00000 */
[----:B------:R0:W1:Y:S02]  /*3dc0*/  SHFL.BFLY P6, R124, R125, R117, R118 ;  /* 0x0c0000757d7c7389 */ /* 0x00006400000c0076 */
[----:B01----:R-:W-:Y:S01]  /*3dd0*/  ENDCOLLECTIVE ;  /* 0x000000000000791b */ /* 0x003fe20003800000 */
.L_x_125:
[----:B------:R-:W-:Y:S01]  /*3de0*/  HFMA2.MMA R117, -RZ, RZ, 0, 9.5367431640625e-07 ;  /* 0x00000010ff757435 */ /* 0x000fe200000001ff */
[----:B------:R-:W-:-:S05]  /*3df0*/  MOV R37, R124 ;  /* 0x0000007c00257202 */ /* 0x000fca0000000f00 */
[----:B------:R-:W-:-:S05]  /*3e00*/  FADD.FTZ R123, R122, R37 ;  /* 0x000000257a7b7221 */ /* 0x000fca0000010000 */
[----:B------:R-:W-:-:S07]  /*3e10*/  MOV R125, R123 ;  /* 0x0000007b007d7202 */ /* 0x000fce0000000f00 */
[----:B------:R-:W-:Y:S05]  /*3e20*/  WARPSYNC.COLLECTIVE R119, `(.L_x_126) ;  /* 0x0000000077087348 */ /* 0x000fea0003c00000 */
[----:B------:R0:W1:Y:S02]  /*3e30*/  SHFL.BFLY P6, R124, R125, R117, R118 ;  /* 0x0c0000757d7c7389 */ /* 0x00006400000c0076 */
[----:B01----:R-:W-:Y:S01]  /*3e40*/  ENDCOLLECTIVE ;  /* 0x000000000000791b */ /* 0x003fe20003800000 */
.L_x_126:
[----:B------:R-:W-:-:S05]  /*3e50*/  MOV R36, R124 ;  /* 0x0000007c00247202 */ /* 0x000fca0000000f00 */
[----:B------:R-:W-:-:S04]  /*3e60*/  FADD.FTZ R123, R123, R36 ;  /* 0x000000247b7b7221 */ /* 0x000fc80000010000 */
        /* <DEDUP_REMOVED lines=66> */
[----:B------:R-:W-:-:S03]  /*4290*/  HFMA2.MMA R117, -RZ, RZ, 0, 5.9604644775390625e-08 ;  /* 0x00000001ff757435 */ /* 0x000fc600000001ff */
[----:B------:R-:W-:-:S08]  /*42a0*/  IMAD.MOV.U32 R125, RZ, RZ, R37 ;  /* 0x000000ffff7d7224 */ /* 0x000fd000078e0025 */
[----:B------:R-:W-:Y:S05]  /*42b0*/  WARPSYNC.COLLECTIVE R119, `(.L_x_127) ;  /* 0x0000000077087348 */ /* 0x000fea0003c00000 */
[----:B------:R0:W1:Y:S02]  /*42c0*/  SHFL.BFLY P6, R124, R125, R117, R118 ;  /* 0x0c0000757d7c7389 */ /* 0x00006400000c0076 */
[----:B01----:R-:W-:Y:S01]  /*42d0*/  ENDCOLLECTIVE ;  /* 0x000000000000791b */ /* 0x003fe20003800000 */
.L_x_127:
[----:B------:R-:W-:Y:S01]  /*42e0*/  HFMA2.MMA R117, -RZ, RZ, 0, 1.1920928955078125e-07 ;  /* 0x00000002ff757435 */ /* 0x000fe200000001ff */
[----:B------:R-:W-:-:S05]  /*42f0*/  MOV R38, R124 ;  /* 0x0000007c00267202 */ /* 0x000fca0000000f00 */
[----:B------:R-:W-:-:S05]  /*4300*/  FADD.FTZ R38, R37, R38 ;  /* 0x0000002625267221 */ /* 0x000fca0000010000 */
[----:B------:R-:W-:-:S07]  /*4310*/  MOV R125, R38 ;  /* 0x00000026007d7202 */ /* 0x000fce0000000f00 */
[----:B------:R-:W-:Y:S05]  /*4320*/  WARPSYNC.COLLECTIVE R119, `(.L_x_128) ;  /* 0x0000000077087348 */ /* 0x000fea0003c00000 */
[----:B------:R0:W1:Y:S02]  /*4330*/  SHFL.BFLY P6, R124, R125, R117, R118 ;  /* 0x0c0000757d7c7389 */ /* 0x00006400000c0076 */
[----:B01----:R-:W-:Y:S01]  /*4340*/  ENDCOLLECTIVE ;  /* 0x000000000000791b */ /* 0x003fe20003800000 */
.L_x_128:
[----:B------:R-:W-:Y:S01]  /*4350*/  HFMA2.MMA R117, -RZ, RZ, 0, 2.384185791015625e-07 ;  /* 0x00000004ff757435 */ /* 0x000fe200000001ff */
[----:B------:R-:W-:-:S04]  /*4360*/  IMAD.MOV.U32 R121, RZ, RZ, R124 ;  /* 0x000000ffff797224 */ /* 0x000fc800078e007c */
[----:B------:R-:W-:-:S05]  /*4370*/  FADD.FTZ R121, R38, R121 ;  /* 0x0000007926797221 */ /* 0x000fca0000010000 */
[----:B------:R-:W-:-:S07]  /*4380*/  MOV R125, R121 ;  /* 0x00000079007d7202 */ /* 0x000fce0000000f00 */
[----:B------:R-:W-:Y:S05]  /*4390*/  WARPSYNC.COLLECTIVE R119, `(.L_x_129) ;  /* 0x0000000077087348 */ /* 0x000fea0003c00000 */
[----:B------:R0:W1:Y:S02]  /*43a0*/  SHFL.BFLY P6, R124, R125, R117, R118 ;  /* 0x0c0000757d7c7389 */ /* 0x00006400000c0076 */
[----:B01----:R-:W-:Y:S01]  /*43b0*/  ENDCOLLECTIVE ;  /* 0x000000000000791b */ /* 0x003fe20003800000 */
.L_x_129:
[----:B------:R-:W-:Y:S01]  /*43c0*/  IMAD.MOV.U32 R117, RZ, RZ, 0x8 ;  /* 0x00000008ff757424 */ /* 0x000fe200078e00ff */
[----:B------:R-:W-:-:S05]  /*43d0*/  MOV R120, R124 ;  /* 0x0000007c00787202 */ /* 0x000fca0000000f00 */
[----:B------:R-:W-:-:S05]  /*43e0*/  FADD.FTZ R120, R121, R120 ;  /* 0x0000007879787221 */ /* 0x000fca0000010000 */
[----:B------:R-:W-:-:S07]  /*43f0*/  MOV R125, R120 ;  /* 0x00000078007d7202 */ /* 0x000fce0000000f00 */
[----:B------:R-:W-:Y:S05]  /*4400*/  WARPSYNC.COLLECTIVE R119, `(.L_x_130) ;  /* 0x0000000077087348 */ /* 0x000fea0003c00000 */
[----:B------:R0:W1:Y:S02]  /*4410*/  SHFL.BFLY P6, R124, R125, R117, R118 ;  /* 0x0c0000757d7c7389 */ /* 0x00006400000c0076 */
[----:B01----:R-:W-:Y:S01]  /*4420*/  ENDCOLLECTIVE ;  /* 0x000000000000791b */ /* 0x003fe20003800000 */
.L_x_130:
[----:B------:R-:W-:Y:S01]  /*4430*/  HFMA2.MMA R117, -RZ, RZ, 0, 9.5367431640625e-07 ;  /* 0x00000010ff757435 */ /* 0x000fe200000001ff */
[----:B------:R-:W-:-:S05]  /*4440*/  MOV R123, R124 ;  /* 0x0000007c007b7202 */ /* 0x000fca0000000f00 */
[----:B------:R-:W-:-:S05]  /*4450*/  FADD.FTZ R123, R120, R123 ;  /* 0x0000007b787b7221 */ /* 0x000fca0000010000 */
[----:B------:R-:W-:-:S07]  /*4460*/  MOV R125, R123 ;  /* 0x0000007b007d7202 */ /* 0x000fce0000000f00 */
[----:B------:R-:W-:Y:S05]  /*4470*/  WARPSYNC.COLLECTIVE R119, `(.L_x_131) ;  /* 0x0000000077087348 */ /* 0x000fea0003c00000 */
[----:B------:R0:W1:Y:S02]  /*4480*/  SHFL.BFLY P6, R124, R125, R117, R118 ;  /* 0x0c0000757d7c7389 */ /* 0x00006400000c0076 */
[----:B01----:R-:W-:Y:S01]  /*4490*/  ENDCOLLECTIVE ;  /* 0x000000000000791b */ /* 0x003fe20003800000 */
.L_x_131:
[----:B------:R-:W-:Y:S01]  /*44a0*/  MOV R122, R124 ;  /* 0x0000007c007a7202 */ /* 0x000fe20000000f00 */
[----:B------:R-:W-:Y:S06]  /*44b0*/  BRA `(.L_x_132) ;  /* 0xffffffe800647947 */ /* 0x000fec000383ffff */
.L_x_133:
[----:B------:R-:W-:-:S00]  /*44c0*/  BRA `(.L_x_133) ;  /* 0xfffffffc00fc7947 */ /* 0x000fc0000383ffff */
[----:B------:R-:W-:-:S00]  /*44d0*/  NOP ;  /* 0x0000000000007918 */ /* 0x000fc00000000000 */
        /* <DEDUP_REMOVED lines=10> */
.L_x_30184:


//--------------------- .text._ZN10layer_norm13ln_fwd_kernelINS_13Kernel_traitsI13__nv_bfloat16S2_S2_S2_fjLj4096ELj1ELj1ELj4ELj16ENS_18Kernel_traits_baseILj4096ES2_S2_S2_S2_fjLj128EEEEELb0ELb0ELb0ELb1EEEvNS_9FwdParamsE --------------------------
	.section	.text._ZN10layer_norm13ln_fwd_kernelINS_13Kernel_traitsI13__nv_bfloat16S2_S2_S2_fjLj4096ELj1ELj1ELj4ELj16ENS_18Kernel_traits_baseILj4096ES2_S2_S2_S2_fjLj128EEEEELb0ELb0ELb0ELb1EEEvNS_9FwdParamsE,"ax",@progbits
	.align	128
        .global         _ZN10layer_norm13ln_fwd_kernelINS_13Kernel_traitsI13__nv_bfloat16S2_S2_S2_fjLj4096ELj1ELj1ELj4ELj16ENS_18Kernel_traits_baseILj4096ES2_S2_S2_S2_fjLj128EEEEELb0ELb0ELb0ELb1EEEvNS_9FwdParamsE
        .type           _ZN10layer_norm13ln_fwd_kernelINS_13Kernel_traitsI13__nv_bfloat16S2_S2_S2_fjLj4096ELj1ELj1ELj4ELj16ENS_18Kernel_traits_baseILj4096ES2_S2_S2_S2_fjLj128EEEEELb0ELb0ELb0ELb1EEEvNS_9FwdParamsE,@function
        .size           _ZN10layer_norm13ln_fwd_kernelINS_13Kernel_traitsI13__nv_bfloat16S2_S2_S2_fjLj4096ELj1ELj1ELj4ELj16ENS_18Kernel_traits_baseILj4096ES2_S2_S2_S2_fjLj128EEEEELb0ELb0ELb0ELb1EEEvNS_9FwdParamsE,(.L_x_30185 - _ZN10layer_norm13ln_fwd_kernelINS_13Kernel_traitsI13__nv_bfloat16S2_S2_S2_fjLj4096ELj1ELj1ELj4ELj16ENS_18Kernel_traits_baseILj4096ES2_S2_S2_S2_fjLj128EEEEELb0ELb0ELb0ELb1EEEvNS_9FwdParamsE)
        .other          _ZN10layer_norm13ln_fwd_kernelINS_13Kernel_traitsI13__nv_bfloat16S2_S2_S2_fjLj4096ELj1ELj1ELj4ELj16ENS_18Kernel_traits_baseILj4096ES2_S2_S2_S2_fjLj128EEEEELb0ELb0ELb0ELb1EEEvNS_9FwdParamsE,@"STO_CUDA_ENTRY STV_DEFAULT"
_ZN10layer_norm13ln_fwd_kernelINS_13Kernel_traitsI13__nv_bfloat16S2_S2_S2_fjLj4096ELj1ELj1ELj4ELj16ENS_18Kernel_traits_baseILj4096ES2_S2_S2_S2_fjLj128EEEEELb0ELb0ELb0ELb1EEEvNS_9FwdParamsE:
.text._ZN10layer_norm13ln_fwd_kernelINS_13Kernel_traitsI13__nv_bfloat16S2_S2_S2_fjLj4096ELj1ELj1ELj4ELj16ENS_18Kernel_traits_baseILj4096ES2_S2_S2_S2_fjLj128EEEEELb0ELb0ELb0ELb1EEEvNS_9FwdParamsE:
[----:B------:R-:W-:Y:S01]  /*0000*/  LDC R1, c[0x0][0x28] ;  /* 0x00000a00ff017b82 */ /* 0x000fe20000000800 */
[----:B------:R-:W0:Y:S01]  /*0010*/  S2R R48, SR_TID.X ;  /* 0x0000000000307919 */ /* 0x000e220000002100 */
[----:B------:R-:W-:-:S06]  /*0020*/  ULDC.64 UR4, c[0x0][0x2c8] ;  /* 0x0000b20000047ab9 */ /* 0x000fcc0000000a00 */
[----:B------:R-:W1:Y:S01]  /*0030*/  S2UR UR6, SR_CTAID.X ;  /* 0x00000000000679c3 */ /* 0x000e620000002500 */
[----:B------:R-:W-:Y:S01]  /*0040*/  ISETP.NE.U32.AND P1, PT, RZ, UR4, PT ;  /* 0x00000004ff007c0c */ /* 0x000fe2000bf25070 */
[----:B------:R-:W-:-:S03]  /*0050*/  ULDC.64 UR8, c[0x0][0x260] ;  /* 0x0000980000087ab9 */ /* 0x000fc60000000a00 */
[----:B------:R-:W-:-:S03]  /*0060*/  ISETP.NE.AND.EX P1, PT, RZ, UR5, PT, P1 ;  /* 0x00000005ff007c0c */ /* 0x000fc6000bf25310 */
[----:B------:R-:W2:Y:S01]  /*0070*/  LDC.64 R44, c[0x0][0x270] ;  /* 0x00009c00ff2c7b82 */ /* 0x000ea20000000a00 */
[----:B0-----:R-:W-:-:S04]  /*0080*/  SHF.L.U32 R0, R48, 0x4, RZ ;  /* 0x0000000430007819 */ /* 0x001fc800000006ff */
[----:B------:R-:W-:-:S04]  /*0090*/  LOP3.LUT R0, R0, 0x7f0, RZ, 0xc0, !PT ;  /* 0x000007f000007812 */ /* 0x000fc800078ec0ff */
[----:B------:R-:W-:-:S04]  /*00a0*/  IADD3 R4, P0, R0, UR4, RZ ;  /* 0x0000000400047c10 */ /* 0x000fc8000ff1e0ff */
[----:B------:R-:W-:Y:S01]  /*00b0*/  IADD3.X R5, RZ, UR5, RZ, P0, !PT ;  /* 0x00000005ff057c10 */ /* 0x000fe200087fe4ff */
[----:B------:R-:W-:-:S04]  /*00c0*/  ULDC.64 UR4, c[0x0][0x208] ;  /* 0x0000820000047ab9 */ /* 0x000fc80000000a00 */
[----:B------:R0:W5:Y:S04]  /*00d0*/  @P1 LDG.E.128 R16, desc[UR4][R4.64] ;  /* 0x0000000404101981 */ /* 0x000168000c1e1d00 */
[----:B------:R0:W5:Y:S04]  /*00e0*/  @P1 LDG.E.128 R40, desc[UR4][R4.64+0x800] ;  /* 0x0008000404281981 */ /* 0x000168000c1e1d00 */
[----:B------:R0:W5:Y:S01]  /*00f0*/  @P1 LDG.E.128 R12, desc[UR4][R4.64+0x1000] ;  /* 0x00100004040c1981 */ /* 0x000162000c1e1d00 */
[----:B------:R-:W-:Y:S02]  /*0100*/  SHF.R.U32.HI R54, RZ, 0x7, R48 ;  /* 0x00000007ff367819 */ /* 0x000fe40000011630 */
[----:B------:R-:W-:Y:S01]  /*0110*/  IADD3 R2, P0, R0, UR8, RZ ;  /* 0x0000000800027c10 */ /* 0x000fe2000ff1e0ff */
[----:B------:R0:W5:Y:S01]  /*0120*/  @P1 LDG.E.128 R8, desc[UR4][R4.64+0x1800] ;  /* 0x0018000404081981 */ /* 0x000162000c1e1d00 */
[----:B-1----:R-:W-:Y:S01]  /*0130*/  IADD3 R55, R54, UR6, RZ ;  /* 0x0000000636377c10 */ /* 0x002fe2000fffe0ff */
[----:B------:R-:W-:Y:S01]  /*0140*/  ULDC UR6, c[0x0][0x214] ;  /* 0x0000850000067ab9 */ /* 0x000fe20000000800 */
[----:B------:R-:W-:-:S02]  /*0150*/  IADD3.X R3, RZ, UR9, RZ, P0, !PT ;  /* 0x00000009ff037c10 */ /* 0x000fc400087fe4ff */
[----:B------:R-:W-:Y:S01]  /*0160*/  ISETP.GE.AND P2, PT, R55, UR6, PT ;  /* 0x0000000637007c0c */ /* 0x000fe2000bf46270 */
[----:B------:R-:W-:Y:S02]  /*0170*/  ULDC.64 UR6, c[0x0][0x230] ;  /* 0x00008c0000067ab9 */ /* 0x000fe40000000a00 */
[----:B--2---:R-:W-:-:S04]  /*0180*/  LOP3.LUT P0, RZ, R44, UR6, RZ, 0xfc, !PT ;  /* 0x000000062cff7c12 */ /* 0x004fc8000f80fcff */
[----:B------:R-:W-:-:S06]  /*0190*/  LOP3.LUT P0, RZ, R45, UR7, RZ, 0xfc, P0 ;  /* 0x000000072dff7c12 */ /* 0x000fcc000800fcff */
[----:B0-----:R-:W-:Y:S07]  /*01a0*/  @P2 EXIT ;  /* 0x000000000000294d */ /* 0x001fee0003800000 */
[----:B------:R-:W2:Y:S04]  /*01b0*/  LDG.E.128 R28, desc[UR4][R2.64+0x1800] ;  /* 0x00180004021c7981 */ /* 0x000ea8000c1e1d00 */
[----:B------:R-:W3:Y:S04]  /*01c0*/  LDG.E.128 R4, desc[UR4][R2.64] ;  /* 0x0000000402047981 */ /* 0x000ee8000c1e1d00 */
[----:B------:R-:W4:Y:S04]  /*01d0*/  LDG.E.128 R36, desc[UR4][R2.64+0x800] ;  /* 0x0008000402247981 */ /* 0x000f28000c1e1d00 */
[----:B------:R-:W4:Y:S01]  /*01e0*/  LDG.E.128 R32, desc[UR4][R2.64+0x1000] ;  /* 0x0010000402207981 */ /* 0x000f22000c1e1d00 */
[----:B-----5:R-:W-:-:S02]  /*01f0*/  @!P1 CS2R R8, SRZ ;  /* 0x0000000000089805 */ /* 0x020fc4000001ff00 */
[----:B------:R-:W-:Y:S02]  /*0200*/  @!P1 CS2R R16, SRZ ;  /* 0x0000000000109805 */ /* 0x000fe4000001ff00 */
[----:B------:R-:W-:Y:S02]  /*0210*/  @!P1 CS2R R18, SRZ ;  /* 0x0000000000129805 */ /* 0x000fe4000001ff00 */
[----:B------:R-:W-:Y:S02]  /*0220*/  @!P1 CS2R R40, SRZ ;  /* 0x0000000000289805 */ /* 0x000fe4000001ff00 */
[----:B------:R-:W-:Y:S02]  /*0230*/  @!P1 CS2R R42, SRZ ;  /* 0x00000000002a9805 */ /* 0x000fe4000001ff00 */
[----:B------:R-:W-:Y:S02]  /*0240*/  @!P1 CS2R R12, SRZ ;  /* 0x00000000000c9805 */ /* 0x000fe4000001ff00 */
[----:B------:R-:W-:-:S02]  /*0250*/  @!P1 CS2R R14, SRZ ;  /* 0x00000000000e9805 */ /* 0x000fc4000001ff00 */
[----:B------:R-:W-:Y:S02]  /*0260*/  @!P1 CS2R R10, SRZ ;  /* 0x00000000000a9805 */ /* 0x000fe4000001ff00 */
[----:B------:R-:W-:Y:S01]  /*0270*/  PRMT R71, R9, 0x7632, R71 ;  /* 0x0000763209477816 */ /* 0x000fe20000000047 */
[----:B------:R-:W-:Y:S01]  /*0280*/  ULDC.U8 UR6, c[0x0][0x2a0] ;  /* 0x0000a80000067ab9 */ /* 0x000fe20000000000 */
[----:B------:R-:W-:Y:S01]  /*0290*/  ISETP.NE.U32.AND P2, PT, R44, RZ, PT ;  /* 0x000000ff2c00720c */ /* 0x000fe20003f45070 */
[----:B------:R-:W-:Y:S01]  /*02a0*/  ULDC UR7, c[0x0][0x218] ;  /* 0x0000860000077ab9 */ /* 0x000fe20000000800 */
[----:B------:R-:W-:Y:S01]  /*02b0*/  PRMT R58, R16, 0x7632, R58 ;  /* 0x00007632103a7816 */ /* 0x000fe2000000003a */
[----:B------:R-:W-:Y:S01]  /*02c0*/  ULDC UR8, c[0x0][0x290] ;  /* 0x0000a40000087ab9 */ /* 0x000fe20000000800 */
[----:B------:R-:W-:Y:S02]  /*02d0*/  PRMT R59, R17, 0x7632, R59 ;  /* 0x00007632113b7816 */ /* 0x000fe4000000003b */
[----:B------:R-:W-:-:S02]  /*02e0*/  SHF.L.U32 R54, R54, 0x2, RZ ;  /* 0x0000000236367819 */ /* 0x000fc400000006ff */
[----:B------:R-:W-:Y:S01]  /*02f0*/  SHF.R.U32.HI R75, RZ, 0x5, R48 ;  /* 0x00000005ff4b7819 */ /* 0x000fe20000011630 */
[----:B------:R-:W-:Y:S01]  /*0300*/  HFMA2.MMA R90, -RZ, RZ, 0, 5.9604644775390625e-08 ;  /* 0x00000001ff5a7435 */ /* 0x000fe200000001ff */
[----:B------:R-:W-:Y:S01]  /*0310*/  SHF.L.U32 R26, R17, 0x10, RZ ;  /* 0x00000010111a7819 */ /* 0x000fe200000006ff */
[----:B------:R-:W-:Y:S01]  /*0320*/  ULDC.64 UR14, c[0x0][0x230] ;  /* 0x00008c00000e7ab9 */ /* 0x000fe20000000a00 */
[C---:B------:R-:W-:Y:S01]  /*0330*/  PRMT R60, R18.reuse, 0x7632, R60 ;  /* 0x00007632123c7816 */ /* 0x040fe2000000003c */
[----:B------:R-:W-:Y:S01]  /*0340*/  ULDC.64 UR10, c[0x0][0x2b8] ;  /* 0x0000ae00000a7ab9 */ /* 0x000fe20000000a00 */
[----:B------:R-:W-:Y:S01]  /*0350*/  SHF.L.U32 R27, R18, 0x10, RZ ;  /* 0x00000010121b7819 */ /* 0x000fe200000006ff */
[----:B------:R-:W-:Y:S01]  /*0360*/  ULDC.64 UR12, c[0x0][0x210] ;  /* 0x00008400000c7ab9 */ /* 0x000fe20000000a00 */
[C---:B------:R-:W-:Y:S02]  /*0370*/  PRMT R61, R19.reuse, 0x7632, R61 ;  /* 0x00007632133d7816 */ /* 0x040fe4000000003d */
        /* <DEDUP_REMOVED lines=13> */
[----:B------:R-:W-:Y:S02]  /*0450*/  SHF.L.U32 R19, R14, 0x10, RZ ;  /* 0x000000100e137819 */ /* 0x000fe400000006ff */
[----:B------:R-:W-:Y:S01]  /*0460*/  SHF.L.U32 R17, R15, 0x10, RZ ;  /* 0x000000100f117819 */ /* 0x000fe200000006ff */
[----:B------:R-:W-:Y:S01]  /*0470*/  IMAD.U32 R15, R9, 0x10000, RZ ;  /* 0x00010000090f7824 */ /* 0x000fe200078e00ff */
[----:B------:R-:W-:Y:S02]  /*0480*/  SHF.L.U32 R49, R16, 0x10, RZ ;  /* 0x0000001010317819 */ /* 0x000fe400000006ff */
[----:B------:R-:W-:Y:S02]  /*0490*/  SHF.L.U32 R21, R12, 0x10, RZ ;  /* 0x000000100c157819 */ /* 0x000fe400000006ff */
[----:B------:R-:W-:Y:S02]  /*04a0*/  SHF.L.U32 R14, R10, 0x10, RZ ;  /* 0x000000100a0e7819 */ /* 0x000fe400000006ff */
[----:B------:R-:W-:Y:S01]  /*04b0*/  SHF.L.U32 R13, R11, 0x10, RZ ;  /* 0x000000100b0d7819 */ /* 0x000fe200000006ff */
[----:B------:R-:W-:Y:S01]  /*04c0*/  IMAD.U32 R71, R71, 0x10000, RZ ;  /* 0x0001000047477824 */ /* 0x000fe200078e00ff */
[----:B------:R-:W-:-:S02]  /*04d0*/  SHF.L.U32 R16, R8, 0x10, RZ ;  /* 0x0000001008107819 */ /* 0x000fc400000006ff */
[----:B------:R-:W-:Y:S02]  /*04e0*/  SHF.L.U32 R25, R40, 0x10, RZ ;  /* 0x0000001028197819 */ /* 0x000fe400000006ff */
[----:B------:R-:W-:Y:S02]  /*04f0*/  SHF.L.U32 R22, R41, 0x10, RZ ;  /* 0x0000001029167819 */ /* 0x000fe400000006ff */
[----:B------:R-:W-:Y:S02]  /*0500*/  SHF.L.U32 R23, R42, 0x10, RZ ;  /* 0x000000102a177819 */ /* 0x000fe400000006ff */
[----:B------:R-:W-:Y:S02]  /*0510*/  SHF.L.U32 R20, R43, 0x10, RZ ;  /* 0x000000102b147819 */ /* 0x000fe400000006ff */
[----:B------:R-:W-:Y:S02]  /*0520*/  ISETP.NE.AND.EX P1, PT, R45, RZ, PT, P2 ;  /* 0x000000ff2d00720c */ /* 0x000fe40003f25320 */
[----:B------:R-:W-:-:S02]  /*0530*/  LOP3.LUT R56, R48, 0x1f, RZ, 0xc0, !PT ;  /* 0x0000001f30387812 */ /* 0x000fc400078ec0ff */
[----:B------:R-:W-:Y:S02]  /*0540*/  LOP3.LUT R57, R48, 0x7f, RZ, 0xc0, !PT ;  /* 0x0000007f30397812 */ /* 0x000fe400078ec0ff */
[----:B------:R-:W-:Y:S02]  /*0550*/  ISETP.NE.AND P4, PT, RZ, UR6, PT ;  /* 0x00000006ff007c0c */ /* 0x000fe4000bf85270 */
        /* <DEDUP_REMOVED lines=15> */
[----:B------:R-:W-:-:S02]  /*0650*/  LOP3.LUT R75, R75, 0x3, RZ, 0xc0, !PT ;  /* 0x000000034b4b7812 */ /* 0x000fc400078ec0ff */
[----:B------:R-:W-:Y:S02]  /*0660*/  IADD3 R77, R54, 0x4, RZ ;  /* 0x00000004364d7810 */ /* 0x000fe40007ffe0ff */
[----:B--2---:R-:W-:Y:S02]  /*0670*/  PRMT R86, R29, 0x7632, R86 ;  /* 0x000076321d567816 */ /* 0x004fe40000000056 */
[----:B------:R-:W-:Y:S02]  /*0680*/  PRMT R91, R28, 0x7632, R91 ;  /* 0x000076321c5b7816 */ /* 0x000fe4000000005b */
[----:B---3--:R-:W-:Y:S02]  /*0690*/  PRMT R79, R4, 0x7632, R79 ;  /* 0x00007632044f7816 */ /* 0x008fe4000000004f */
[----:B------:R-:W-:Y:S02]  /*06a0*/  PRMT R74, R5, 0x7632, R74 ;  /* 0x00007632054a7816 */ /* 0x000fe4000000004a */
[----:B------:R-:W-:-:S02]  /*06b0*/  PRMT R81, R6, 0x7632, R81 ;  /* 0x0000763206517816 */ /* 0x000fc40000000051 */
[----:B------:R-:W-:Y:S02]  /*06c0*/  PRMT R76, R7, 0x7632, R76 ;  /* 0x00007632074c7816 */ /* 0x000fe4000000004c */
[----:B----4-:R-:W-:Y:S02]  /*06d0*/  PRMT R83, R36, 0x7632, R83 ;  /* 0x0000763224537816 */ /* 0x010fe40000000053 */
[----:B------:R-:W-:Y:S02]  /*06e0*/  PRMT R78, R37, 0x7632, R78 ;  /* 0x00007632254e7816 */ /* 0x000fe4000000004e */
[----:B------:R-:W-:Y:S02]  /*06f0*/  PRMT R85, R38, 0x7632, R85 ;  /* 0x0000763226557816 */ /* 0x000fe40000000055 */
[----:B------:R-:W-:Y:S02]  /*0700*/  PRMT R80, R39, 0x7632, R80 ;  /* 0x0000763227507816 */ /* 0x000fe40000000050 */
[----:B------:R-:W-:-:S02]  /*0710*/  PRMT R87, R32, 0x7632, R87 ;  /* 0x0000763220577816 */ /* 0x000fc40000000057 */
[----:B------:R-:W-:Y:S02]  /*0720*/  PRMT R82, R33, 0x7632, R82 ;  /* 0x0000763221527816 */ /* 0x000fe40000000052 */
[----:B------:R-:W-:Y:S02]  /*0730*/  PRMT R89, R34, 0x7632, R89 ;  /* 0x0000763222597816 */ /* 0x000fe40000000059 */
[----:B------:R-:W-:Y:S02]  /*0740*/  PRMT R84, R35, 0x7632, R84 ;  /* 0x0000763223547816 */ /* 0x000fe40000000054 */
[C---:B------:R-:W-:Y:S02]  /*0750*/  PRMT R93, R30.reuse, 0x7632, R93 ;  /* 0x000076321e5d7816 */ /* 0x040fe4000000005d */
[----:B------:R-:W-:Y:S01]  /*0760*/  PRMT R88, R31, 0x7632, R88 ;  /* 0x000076321f587816 */ /* 0x000fe20000000058 */
[----:B------:R-:W-:Y:S01]  /*0770*/  IMAD.U32 R53, R30, 0x10000, RZ ;  /* 0x000100001e357824 */ /* 0x000fe200078e00ff */
[----:B------:R-:W-:Y:S01]  /*0780*/  SHF.L.U32 R12, R4, 0x10, RZ ;  /* 0x00000010040c7819 */ /* 0x000fe200000006ff */
[----:B------:R-:W-:Y:S01]  /*0790*/  IMAD.U32 R86, R86, 0x10000, RZ ;  /* 0x0001000056567824 */ /* 0x000fe200078e00ff */
        /* <DEDUP_REMOVED lines=28> */
[----:B------:R-:W-:-:S07]  /*0960*/  SHF.L.U32 R88, R88, 0x10, RZ ;  /* 0x0000001058587819 */ /* 0x000fce00000006ff */
.L_x_231:
[----:B0-----:R-:W0:Y:S01]  /*0970*/  @P1 LDC.64 R46, c[0x0][0x270] ;  /* 0x00009c00ff2e1b82 */ /* 0x001e220000000a00 */
[----:B------:R-:W-:Y:S01]  /*0980*/  IMAD R36, R55, UR7, RZ ;  /* 0x0000000737247c24 */ /* 0x000fe2000f8e02ff */
[----:B------:R-:W-:-:S04]  /*0990*/  ISETP.NE.U32.AND P2, PT, RZ, UR14, PT ;  /* 0x0000000eff007c0c */ /* 0x000fc8000bf45070 */
[----:B------:R-:W-:Y:S02]  /*09a0*/  SHF.R.S32.HI R37, RZ, 0x1f, R36 ;  /* 0x0000001fff257819 */ /* 0x000fe40000011424 */
[----:B------:R-:W1:Y:S01]  /*09b0*/  LDC.64 R40, c[0x0][0x220] ;  /* 0x00008800ff287b82 */ /* 0x000e620000000a00 */
[----:B------:R-:W-:Y:S02]  /*09c0*/  ISETP.NE.AND.EX P2, PT, RZ, UR15, PT, P2 ;  /* 0x0000000fff007c0c */ /* 0x000fe4000bf45320 */
[----:B------:R-:W-:-:S04]  /*09d0*/  LEA.HI R36, R37, R36, RZ, 0x3 ;  /* 0x0000002425247211 */ /* 0x000fc800078f18ff */
[----:B------:R-:W-:Y:S01]  /*09e0*/  LEA.HI.SX32 R43, R36, R57, 0x1d ;  /* 0x00000039242b7211 */ /* 0x000fe200078feaff */
[----:B0-----:R-:W-:-:S06]  /*09f0*/  @P1 IMAD.WIDE R46, R55, 0x2, R46 ;  /* 0x00000002372e1825 */ /* 0x001fcc00078e022e */
[C---:B------:R-:W-:Y:S01]  /*0a00*/  @P2 LEA R44, P3, R43.reuse, UR14, 0x4 ;  /* 0x0000000e2b2c2c11 */ /* 0x040fe2000f8620ff */
[----:B------:R-:W2:Y:S01]  /*0a10*/  @P1 LDG.E.U16 R46, desc[UR4][R46.64] ;  /* 0x000000042e2e1981 */ /* 0x000ea2000c1e1500 */
[C---:B-1----:R-:W-:Y:S02]  /*0a20*/  IMAD.WIDE.U32 R36, R43.reuse, 0x10, R40 ;  /* 0x000000102b247825 */ /* 0x042fe400078e0028 */
[----:B------:R-:W-:-:S04]  /*0a30*/  @P2 LEA.HI.X R45, R43, UR15, RZ, 0x4, P3 ;  /* 0x0000000f2b2d2c11 */ /* 0x000fc800098f24ff */
[----:B------:R-:W3:Y:S04]  /*0a40*/  LDG.E.128 R36, desc[UR4][R36.64] ;  /* 0x0000000424247981 */ /* 0x000ee8000c1e1d00 */
[----:B-----5:R0:W5:Y:S01]  /*0a50*/  @P2 LDG.E.128 R28, desc[UR4][R44.64] ;  /* 0x000000042c1c2981 */ /* 0x020162000c1e1d00 */
[----:B------:R-:W-:-:S04]  /*0a60*/  ISETP.NE.U32.AND P3, PT, RZ, UR14, PT ;  /* 0x0000000eff007c0c */ /* 0x000fc8000bf65070 */
[----:B------:R-:W-:Y:S02]  /*0a70*/  ISETP.NE.AND.EX P3, PT, RZ, UR15, PT, P3 ;  /* 0x0000000fff007c0c */ /* 0x000fe4000bf65330 */
[----:B------:R-:W-:Y:S02]  /*0a80*/  MOV R42, 0x3f800000 ;  /* 0x3f800000002a7802 */ /* 0x000fe40000000f00 */
[----:B--2---:R-:W-:Y:S02]  /*0a90*/  @P1 SHF.L.U32 R42, R46, 0x10, RZ ;  /* 0x000000102e2a1819 */ /* 0x004fe400000006ff */
[C---:B---3--:R-:W-:Y:S02]  /*0aa0*/  SHF.L.U32 R97, R36.reuse, 0x10, RZ ;  /* 0x0000001024617819 */ /* 0x048fe400000006ff */
[----:B------:R-:W-:-:S03]  /*0ab0*/  PRMT R92, R36, 0x7632, R92 ;  /* 0x00007632245c7816 */ /* 0x000fc6000000005c */
[----:B------:R-:W-:Y:S02]  /*0ac0*/  FMUL.FTZ R97, R97, R42 ;  /* 0x0000002a61617220 */ /* 0x000fe40000410000 */
[----:B0-----:R-:W-:Y:S05]  /*0ad0*/  @P3 BRA `(.L_x_134) ;  /* 0x0000000000083947 */ /* 0x001fea0003800000 */
[----:B------:R-:W-:Y:S05]  /*0ae0*/  @P0 BRA `(.L_x_135) ;  /* 0x00000000000c0947 */ /* 0x000fea0003800000 */
[----:B------:R-:W-:Y:S05]  /*0af0*/  BRA `(.L_x_136) ;  /* 0x0000000000107947 */ /* 0x000fea0003800000 */
.L_x_134:
[----:B-----5:R-:W-:-:S05]  /*0b00*/  SHF.L.U32 R36, R28, 0x10, RZ ;  /* 0x000000101c247819 */ /* 0x020fca00000006ff */
[----:B------:R-:W-:-:S07]  /*0b10*/  FADD.FTZ R97, R97, R36 ;  /* 0x0000002461617221 */ /* 0x000fce0000010000 */
.L_x_135:
[----:B------:R-:W-:-:S04]  /*0b20*/  F2FP.BF16.F32.PACK_AB R36, RZ, R97 ;  /* 0x00000061ff24723e */ /* 0x000fc800000010ff */
[----:B------:R-:W-:-:S07]  /*0b30*/  PRMT R32, R36, 0x7610, R32 ;  /* 0x0000761024207816 */ /* 0x000fce0000000020 */
.L_x_136:
[----:B------:R-:W-:-:S05]  /*0b40*/  SHF.L.U32 R47, R92, 0x10, RZ ;  /* 0x000000105c2f7819 */ /* 0x000fca00000006ff */
[----:B------:R-:W-:Y:S01]  /*0b50*/  FMUL.FTZ R47, R47, R42 ;  /* 0x0000002a2f2f7220 */ /* 0x000fe20000410000 */
[----:B------:R-:W-:Y:S06]  /*0b60*/  @P3 BRA `(.L_x_137) ;  /* 0x0000000000083947 */ /* 0x000fec0003800000 */
[----:B------:R-:W-:Y:S05]  /*0b70*/  @P0 BRA `(.L_x_138) ;  /* 0x0000000000100947 */ /* 0x000fea0003800000 */
[----:B------:R-:W-:Y:S05]  /*0b80*/  BRA `(.L_x_139) ;  /* 0x0000000000147947 */ /* 0x000fea0003800000 */
.L_x_137:
[----:B-----5:R-:W-:-:S04]  /*0b90*/  PRMT R36, R28, 0x7632, R36 ;  /* 0x000076321c247816 */ /* 0x020fc80000000024 */
[----:B------:R-:W-:-:S05]  /*0ba0*/  SHF.L.U32 R36, R36, 0x10, RZ ;  /* 0x0000001024247819 */ /* 0x000fca00000006ff */
[----:B------:R-:W-:-:S07]  /*0bb0*/  FADD.FTZ R47, R47, R36 ;  /* 0x000000242f2f7221 */ /* 0x000fce0000010000 */
.L_x_138:
[----:B------:R-:W-:-:S04]  /*0bc0*/  F2FP.BF16.F32.PACK_AB R36, RZ, R47 ;  /* 0x0000002fff24723e */ /* 0x000fc800000010ff */
[----:B------:R-:W-:-:S07]  /*0bd0*/  PRMT R32, R32, 0x5410, R36 ;  /* 0x0000541020207816 */ /* 0x000fce0000000024 */
.L_x_139:
[C---:B------:R-:W-:Y:S02]  /*0be0*/  SHF.L.U32 R103, R37.reuse, 0x10, RZ ;  /* 0x0000001025677819 */ /* 0x040fe400000006ff */
[----:B------:R-:W-:-:S03]  /*0bf0*/  PRMT R37, R37, 0x7632, R37 ;  /* 0x0000763225257816 */ /* 0x000fc60000000025 */
[----:B------:R-:W-:Y:S01]  /*0c00*/  FMUL.FTZ R103, R103, R42 ;  /* 0x0000002a67677220 */ /* 0x000fe20000410000 */
[----:B------:R-:W-:Y:S06]  /*0c10*/  @P3 BRA `(.L_x_140) ;  /* 0x0000000000083947 */ /* 0x000fec0003800000 */
[----:B------:R-:W-:Y:S05]  /*0c20*/  @P0 BRA `(.L_x_141) ;  /* 0x00000000000c0947 */ /* 0x000fea0003800000 */
[----:B------:R-:W-:Y:S05]  /*0c30*/  BRA `(.L_x_142) ;  /* 0x0000000000107947 */ /* 0x000fea0003800000 */
.L_x_140:
[----:B-----5:R-:W-:-:S05]  /*0c40*/  SHF.L.U32 R36, R29, 0x10, RZ ;  /* 0x000000101d247819 */ /* 0x020fca00000006ff */
[----:B------:R-:W-:-:S07]  /*0c50*/  FADD.FTZ R103, R103, R36 ;  /* 0x0000002467677221 */ /* 0x000fce0000010000 */
.L_x_141:
[----:B------:R-:W-:-:S04]  /*0c60*/  F2FP.BF16.F32.PACK_AB R36, RZ, R103 ;  /* 0x00000067ff24723e */ /* 0x000fc800000010ff */
[----:B------:R-:W-:-:S07]  /*0c70*/  PRMT R33, R36, 0x7610, R33 ;  /* 0x0000761024217816 */ /* 0x000fce0000000021 */
.L_x_142:
[----:B------:R-:W-:-:S05]  /*0c80*/  SHF.L.U32 R37, R37, 0x10, RZ ;  /* 0x0000001025257819 */ /* 0x000fca00000006ff */
[----:B------:R-:W-:Y:S01]  /*0c90*/  FMUL.FTZ R101, R37, R42 ;  /* 0x0000002a25657220 */ /* 0x000fe20000410000 */
[----:B------:R-:W-:Y:S06]  /*0ca0*/  @P3 BRA `(.L_x_143) ;  /* 0x0000000000083947 */ /* 0x000fec0003800000 */
[----:B------:R-:W-:Y:S05]  /*0cb0*/  @P0 BRA `(.L_x_144) ;  /* 0x0000000000100947 */ /* 0x000fea0003800000 */
[----:B------:R-:W-:Y:S05]  /*0cc0*/  BRA `(.L_x_145) ;  /* 0x0000000000147947 */ /* 0x000fea0003800000 */
.L_x_143:
[----:B-----5:R-:W-:-:S04]  /*0cd0*/  PRMT R36, R29, 0x7632, R36 ;  /* 0x000076321d247816 */ /* 0x020fc80000000024 */
[----:B------:R-:W-:-:S05]  /*0ce0*/  SHF.L.U32 R36, R36, 0x10, RZ ;  /* 0x0000001024247819 */ /* 0x000fca00000006ff */
[----:B------:R-:W-:-:S07]  /*0cf0*/  FADD.FTZ R101, R101, R36 ;  /* 0x0000002465657221 */ /* 0x000fce0000010000 */
.L_x_144:
[----:B------:R-:W-:-:S04]  /*0d00*/  F2FP.BF16.F32.PACK_AB R36, RZ, R101 ;  /* 0x00000065ff24723e */ /* 0x000fc800000010ff */
[----:B------:R-:W-:-:S07]  /*0d10*/  PRMT R33, R33, 0x5410, R36 ;  /* 0x0000541021217816 */ /* 0x000fce0000000024 */
.L_x_145:
[C---:B------:R-:W-:Y:S02]  /*0d20*/  SHF.L.U32 R105, R38.reuse, 0x10, RZ ;  /* 0x0000001026697819 */ /* 0x040fe400000006ff */
[----:B------:R-:W-:-:S03]  /*0d30*/  PRMT R38, R38, 0x7632, R38 ;  /* 0x0000763226267816 */ /* 0x000fc60000000026 */
[----:B------:R-:W-:Y:S01]  /*0d40*/  FMUL.FTZ R105, R105, R42 ;  /* 0x0000002a69697220 */ /* 0x000fe20000410000 */
[----:B------:R-:W-:Y:S06]  /*0d50*/  @P3 BRA `(.L_x_146) ;  /* 0x0000000000083947 */ /* 0x000fec0003800000 */
[----:B------:R-:W-:Y:S05]  /*0d60*/  @P0 BRA `(.L_x_147) ;  /* 0x00000000000c0947 */ /* 0x000fea0003800000 */
[----:B------:R-:W-:Y:S05]  /*0d70*/  BRA `(.L_x_148) ;  /* 0x0000000000107947 */ /* 0x000fea0003800000 */
.L_x_146:
[----:B-----5:R-:W-:-:S05]  /*0d80*/  SHF.L.U32 R36, R30, 0x10, RZ ;  /* 0x000000101e247819 */ /* 0x020fca00000006ff */
[----:B------:R-:W-:-:S07]  /*0d90*/  FADD.FTZ R105, R105, R36 ;  /* 0x0000002469697221 */ /* 0x000fce0000010000 */
.L_x_147:
[----:B------:R-:W-:-:S04]  /*0da0*/  F2FP.BF16.F32.PACK_AB R36, RZ, R105 ;  /* 0x00000069ff24723e */ /* 0x000fc800000010ff */
[----:B------:R-:W-:-:S07]  /*0db0*/  PRMT R34, R36, 0x7610, R34 ;  /* 0x0000761024227816 */ /* 0x000fce0000000022 */
.L_x_148:
[----:B------:R-:W-:-:S05]  /*0dc0*/  SHF.L.U32 R107, R38, 0x10, RZ ;  /* 0x00000010266b7819 */ /* 0x000fca00000006ff */
[----:B------:R-:W-:Y:S01]  /*0dd0*/  FMUL.FTZ R107, R107, R42 ;  /* 0x0000002a6b6b7220 */ /* 0x000fe20000410000 */
[----:B------:R-:W-:Y:S06]  /*0de0*/  @P3 BRA `(.L_x_149) ;  /* 0x0000000000083947 */ /* 0x000fec0003800000 */
[----:B------:R-:W-:Y:S05]  /*0df0*/  @P0 BRA `(.L_x_150) ;  /* 0x0000000000100947 */ /* 0x000fea0003800000 */
[----:B------:R-:W-:Y:S05]  /*0e00*/  BRA `(.L_x_151) ;  /* 0x0000000000147947 */ /* 0x000fea0003800000 */
.L_x_149:
[----:B-----5:R-:W-:-:S04]  /*0e10*/  PRMT R36, R30, 0x7632, R36 ;  /* 0x000076321e247816 */ /* 0x020fc80000000024 */
[----:B------:R-:W-:-:S05]  /*0e20*/  SHF.L.U32 R36, R36, 0x10, RZ ;  /* 0x0000001024247819 */ /* 0x000fca00000006ff */
[----:B------:R-:W-:-:S07]  /*0e30*/  FADD.FTZ R107, R107, R36 ;  /* 0x000000246b6b7221 */ /* 0x000fce0000010000 */
.L_x_150:
[----:B------:R-:W-:-:S04]  /*0e40*/  F2FP.BF16.F32.PACK_AB R36, RZ, R107 ;  /* 0x0000006bff24723e */ /* 0x000fc800000010ff */
[----:B------:R-:W-:-:S07]  /*0e50*/  PRMT R34, R34, 0x5410, R36 ;  /* 0x0000541022227816 */ /* 0x000fce0000000024 */
.L_x_151:
[C---:B------:R-:W-:Y:S01]  /*0e60*/  IMAD.U32 R111, R39.reuse, 0x10000, RZ ;  /* 0x00010000276f7824 */ /* 0x040fe200078e00ff */
[----:B------:R-:W-:-:S03]  /*0e70*/  PRMT R39, R39, 0x7632, R39 ;  /* 0x0000763227277816 */ /* 0x000fc60000000027 */
[----:B------:R-:W-:Y:S01]  /*0e80*/  FMUL.FTZ R111, R111, R42 ;  /* 0x0000002a6f6f7220 */ /* 0x000fe20000410000 */
[----:B------:R-:W-:Y:S06]  /*0e90*/  @P3 BRA `(.L_x_152) ;  /* 0x0000000000083947 */ /* 0x000fec0003800000 */
[----:B------:R-:W-:Y:S05]  /*0ea0*/  @P0 BRA `(.L_x_153) ;  /* 0x00000000000c0947 */ /* 0x000fea0003800000 */
[----:B------:R-:W-:Y:S05]  /*0eb0*/  BRA `(.L_x_154) ;  /* 0x0000000000107947 */ /* 0x000fea0003800000 */
.L_x_152:
[----:B-----5:R-:W-:-:S05]  /*0ec0*/  SHF.L.U32 R36, R31, 0x10, RZ ;  /* 0x000000101f247819 */ /* 0x020fca00000006ff */
[----:B------:R-:W-:-:S07]  /*0ed0*/  FADD.FTZ R111, R111, R36 ;  /* 0x000000246f6f7221 */ /* 0x000fce0000010000 */
.L_x_153:
[----:B------:R-:W-:-:S04]  /*0ee0*/  F2FP.BF16.F32.PACK_AB R36, RZ, R111 ;  /* 0x0000006fff24723e */ /* 0x000fc800000010ff */
[----:B------:R-:W-:-:S07]  /*0ef0*/  PRMT R35, R36, 0x7610, R35 ;  /* 0x0000761024237816 */ /* 0x000fce0000000023 */
.L_x_154:
[----:B------:R-:W-:-:S05]  /*0f00*/  SHF.L.U32 R39, R39, 0x10, RZ ;  /* 0x0000001027277819 */ /* 0x000fca00000006ff */
[----:B------:R-:W-:Y:S01]  /*0f10*/  FMUL.FTZ R109, R39, R42 ;  /* 0x0000002a276d7220 */ /* 0x000fe20000410000 */
[----:B------:R-:W-:Y:S06]  /*0f20*/  @P3 BRA `(.L_x_155) ;  /* 0x0000000000083947 */ /* 0x000fec0003800000 */
[----:B------:R-:W-:Y:S05]  /*0f30*/  @P0 BRA `(.L_x_156) ;  /* 0x0000000000100947 */ /* 0x000fea0003800000 */
[----:B------:R-:W-:Y:S05]  /*0f40*/  BRA `(.L_x_157) ;  /* 0x0000000000147947 */ /* 0x000fea0003800000 */
.L_x_155:
[----:B-----5:R-:W-:-:S04]  /*0f50*/  PRMT R36, R31, 0x7632, R36 ;  /* 0x000076321f247816 */ /* 0x020fc80000000024 */
[----:B------:R-:W-:-:S05]  /*0f60*/  SHF.L.U32 R36, R36, 0x10, RZ ;  /* 0x0000001024247819 */ /* 0x000fca00000006ff */
[----:B------:R-:W-:-:S07]  /*0f70*/  FADD.FTZ R109, R109, R36 ;  /* 0x000000246d6d7221 */ /* 0x000fce0000010000 */
.L_x_156:
[----:B------:R-:W-:-:S04]  /*0f80*/  F2FP.BF16.F32.PACK_AB R36, RZ, R109 ;  /* 0x0000006dff24723e */ /* 0x000fc800000010ff */
[----:B------:R-:W-:-:S07]  /*0f90*/  PRMT R35, R35, 0x5410, R36 ;  /* 0x0000541023237816 */ /* 0x000fce0000000024 */
.L_x_157:
[----:B------:R-:W0:Y:S01]  /*0fa0*/  @P0 LDC.64 R36, c[0x0][0x238] ;  /* 0x00008e00ff240b82 */ /* 0x000e220000000a00 */
[C---:B------:R-:W-:Y:S02]  /*0fb0*/  IADD3 R45, R43.reuse, 0x80, RZ ;  /* 0x000000802b2d7810 */ /* 0x040fe40007ffe0ff */
[----:B0-----:R-:W-:-:S04]  /*0fc0*/  @P0 LEA R98, P5, R43, R36, 0x4 ;  /* 0x000000242b620211 */ /* 0x001fc800078a20ff */
[----:B------:R-:W-:Y:S01]  /*0fd0*/  @P0 LEA.HI.X R99, R43, R37, RZ, 0x4, P5 ;  /* 0x000000252b630211 */ /* 0x000fe200028f24ff */
[C---:B------:R-:W-:Y:S01]  /*0fe0*/  IMAD.WIDE.U32 R36, R45.reuse, 0x10, R40 ;  /* 0x000000102d247825 */ /* 0x040fe200078e0028 */
[----:B------:R-:W-:-:S03]  /*0ff0*/  @P2 LEA R94, P5, R45, UR14, 0x4 ;  /* 0x0000000e2d5e2c11 */ /* 0x000fc6000f8a20ff */
[----:B------:R0:W-:Y:S04]  /*1000*/  @P0 STG.E.128 desc[UR4][R98.64], R32 ;  /* 0x0000002062000986 */ /* 0x0001e8000c101d04 */
[----:B------:R-:W2:Y:S01]  /*1010*/  LDG.E.128 R36, desc[UR4][R36.64] ;  /* 0x0000000424247981 */ /* 0x000ea2000c1e1d00 */
[----:B------:R-:W-:-:S05]  /*1020*/  @P2 LEA.HI.X R95, R45, UR15, RZ, 0x4, P5 ;  /* 0x0000000f2d5f2c11 */ /* 0x000fca000a8f24ff */
[----:B-----5:R0:W5:Y:S01]  /*1030*/  @P2 LDG.E.128 R28, desc[UR4][R94.64] ;  /* 0x000000045e1c2981 */ /* 0x020162000c1e1d00 */
[C---:B--2---:R-:W-:Y:S02]  /*1040*/  SHF.L.U32 R115, R36.reuse, 0x10, RZ ;  /* 0x0000001024737819 */ /* 0x044fe400000006ff */
[----:B------:R-:W-:-:S03]  /*1050*/  PRMT R44, R36, 0x7632, R44 ;  /* 0x00007632242c7816 */ /* 0x000fc6000000002c */
[----:B------:R-:W-:Y:S01]  /*1060*/  FMUL.FTZ R115, R115, R42 ;  /* 0x0000002a73737220 */ /* 0x000fe20000410000 */
[----:B0-----:R-:W-:Y:S06]  /*1070*/  @P3 BRA `(.L_x_158) ;  /* 0x0000000000083947 */ /* 0x001fec0003800000 */
[----:B------:R-:W-:Y:S05]  /*1080*/  @P0 BRA `(.L_x_159) ;  /* 0x00000000000c0947 */ /* 0x000fea0003800000 */
[----:B------:R-:W-:Y:S05]  /*1090*/  BRA `(.L_x_160) ;  /* 0x0000000000107947 */ /* 0x000fea0003800000 */
.L_x_158:
[----:B-----5:R-:W-:-:S05]  /*10a0*/  SHF.L.U32 R36, R28, 0x10, RZ ;  /* 0x000000101c247819 */ /* 0x020fca00000006ff */
[----:B------:R-:W-:-:S07]  /*10b0*/  FADD.FTZ R115, R36, R115 ;  /* 0x0000007324737221 */ /* 0x000fce0000010000 */
.L_x_159:
[----:B------:R-:W-:-:S04]  /*10c0*/  F2FP.BF16.F32.PACK_AB R36, RZ, R115 ;  /* 0x00000073ff24723e */ /* 0x000fc800000010ff */
[----:B------:R-:W-:-:S07]  /*10d0*/  PRMT R32, R36, 0x7610, R32 ;  /* 0x0000761024207816 */ /* 0x000fce0000000020 */
.L_x_160:
[----:B------:R-:W-:-:S05]  /*10e0*/  SHF.L.U32 R113, R44, 0x10, RZ ;  /* 0x000000102c717819 */ /* 0x000fca00000006ff */
[----:B------:R-:W-:Y:S01]  /*10f0*/  FMUL.FTZ R113, R113, R42 ;  /* 0x0000002a71717220 */ /* 0x000fe20000410000 */
[----:B------:R-:W-:Y:S06]  /*1100*/  @P3 BRA `(.L_x_161) ;  /* 0x0000000000083947 */ /* 0x000fec0003800000 */
[----:B------:R-:W-:Y:S05]  /*1110*/  @P0 BRA `(.L_x_162) ;  /* 0x0000000000100947 */ /* 0x000fea0003800000 */
[----:B------:R-:W-:Y:S05]  /*1120*/  BRA `(.L_x_163) ;  /* 0x0000000000147947 */ /* 0x000fea0003800000 */
.L_x_161:
[----:B-----5:R-:W-:-:S04]  /*1130*/  PRMT R36, R28, 0x7632, R36 ;  /* 0x000076321c247816 */ /* 0x020fc80000000024 */
[----:B------:R-:W-:-:S05]  /*1140*/  SHF.L.U32 R36, R36, 0x10, RZ ;  /* 0x0000001024247819 */ /* 0x000fca00000006ff */
[----:B------:R-:W-:-:S07]  /*1150*/  FADD.FTZ R113, R113, R36 ;  /* 0x0000002471717221 */ /* 0x000fce0000010000 */
.L_x_162:
[----:B------:R-:W-:-:S04]  /*1160*/  F2FP.BF16.F32.PACK_AB R36, RZ, R113 ;  /* 0x00000071ff24723e */ /* 0x000fc800000010ff */
[----:B------:R-:W-:-:S07]  /*1170*/  PRMT R32, R32, 0x5410, R36 ;  /* 0x0000541020207816 */ /* 0x000fce0000000024 */
.L_x_163:
[C---:B------:R-:W-:Y:S02]  /*1180*/  SHF.L.U32 R119, R37.reuse, 0x10, RZ ;  /* 0x0000001025777819 */ /* 0x040fe400000006ff */
[----:B------:R-:W-:-:S03]  /*1190*/  PRMT R37, R37, 0x7632, R37 ;  /* 0x0000763225257816 */ /* 0x000fc60000000025 */
[----:B------:R-:W-:Y:S01]  /*11a0*/  FMUL.FTZ R119, R119, R42 ;  /* 0x0000002a77777220 */ /* 0x000fe20000410000 */
[----:B------:R-:W-:Y:S06]  /*11b0*/  @P3 BRA `(.L_x_164) ;  /* 0x0000000000083947 */ /* 0x000fec0003800000 */
[----:B------:R-:W-:Y:S05]  /*11c0*/  @P0 BRA `(.L_x_165) ;  /* 0x00000000000c0947 */ /* 0x000fea0003800000 */
[----:B------:R-:W-:Y:S05]  /*11d0*/  BRA `(.L_x_166) ;  /* 0x0000000000107947 */ /* 0x000fea0003800000 */
.L_x_164:
[----:B-----5:R-:W-:-:S05]  /*11e0*/  SHF.L.U32 R36, R29, 0x10, RZ ;  /* 0x000000101d247819 */ /* 0x020fca00000006ff */
[----:B------:R-:W-:-:S07]  /*11f0*/  FADD.FTZ R119, R36, R119 ;  /* 0x0000007724777221 */ /* 0x000fce0000010000 */
.L_x_165:
[----:B------:R-:W-:-:S04]  /*1200*/  F2FP.BF16.F32.PACK_AB R36, RZ, R119 ;  /* 0x00000077ff24723e */ /* 0x000fc800000010ff */
[----:B------:R-:W-:-:S07]  /*1210*/  PRMT R33, R36, 0x7610, R33 ;  /* 0x0000761024217816 */ /* 0x000fce0000000021 */
.L_x_166:
[----:B------:R-:W-:-:S05]  /*1220*/  SHF.L.U32 R37, R37, 0x10, RZ ;  /* 0x0000001025257819 */ /* 0x000fca00000006ff */
[----:B------:R-:W-:Y:S01]  /*1230*/  FMUL.FTZ R117, R37, R42 ;  /* 0x0000002a25757220 */ /* 0x000fe20000410000 */
[----:B------:R-:W-:Y:S06]  /*1240*/  @P3 BRA `(.L_x_167) ;  /* 0x0000000000083947 */ /* 0x000fec0003800000 */
[----:B------:R-:W-:Y:S05]  /*1250*/  @P0 BRA `(.L_x_168) ;  /* 0x0000000000100947 */ /* 0x000fea0003800000 */
[----:B------:R-:W-:Y:S05]  /*1260*/  BRA `(.L_x_169) ;  /* 0x0000000000147947 */ /* 0x000fea0003800000 */
.L_x_167:
[----:B-----5:R-:W-:-:S04]  /*1270*/  PRMT R36, R29, 0x7632, R36 ;  /* 0x000076321d247816 */ /* 0x020fc80000000024 */
[----:B------:R-:W-:-:S05]  /*1280*/  SHF.L.U32 R36, R36, 0x10, RZ ;  /* 0x0000001024247819 */ /* 0x000fca00000006ff */
[----:B------:R-:W-:-:S07]  /*1290*/  FADD.FTZ R117, R117, R36 ;  /* 0x0000002475757221 */ /* 0x000fce0000010000 */
.L_x_168:
[----:B------:R-:W-:-:S04]  /*12a0*/  F2FP.BF16.F32.PACK_AB R36, RZ, R117 ;  /* 0x00000075ff24723e */ /* 0x000fc800000010ff */
[----:B------:R-:W-:-:S07]  /*12b0*/  PRMT R33, R33, 0x5410, R36 ;  /* 0x0000541021217816 */ /* 0x000fce0000000024 */
.L_x_169:
[C---:B------:R-:W-:Y:S02]  /*12c0*/  SHF.L.U32 R123, R38.reuse, 0x10, RZ ;  /* 0x00000010267b7819 */ /* 0x040fe400000006ff */
[----:B------:R-:W-:-:S03]  /*12d0*/  PRMT R38, R38, 0x7632, R38 ;  /* 0x0000763226267816 */ /* 0x000fc60000000026 */
[----:B------:R-:W-:Y:S01]  /*12e0*/  FMUL.FTZ R123, R123, R42 ;  /* 0x0000002a7b7b7220 */ /* 0x000fe20000410000 */
[----:B------:R-:W-:Y:S06]  /*12f0*/  @P3 BRA `(.L_x_170) ;  /* 0x0000000000083947 */ /* 0x000fec0003800000 */
[----:B------:R-:W-:Y:S05]  /*1300*/  @P0 BRA `(.L_x_171) ;  /* 0x00000000000c0947 */ /* 0x000fea0003800000 */
[----:B------:R-:W-:Y:S05]  /*1310*/  BRA `(.L_x_172) ;  /* 0x0000000000107947 */ /* 0x000fea0003800000 */
.L_x_170:
[----:B-----5:R-:W-:-:S05]  /*1320*/  SHF.L.U32 R36, R30, 0x10, RZ ;  /* 0x000000101e247819 */ /* 0x020fca00000006ff */
[----:B------:R-:W-:-:S07]  /*1330*/  FADD.FTZ R123, R36, R123 ;  /* 0x0000007b247b7221 */ /* 0x000fce0000010000 */
.L_x_171:
[----:B------:R-:W-:-:S04]  /*1340*/  F2FP.BF16.F32.PACK_AB R36, RZ, R123 ;  /* 0x0000007bff24723e */ /* 0x000fc800000010ff */
[----:B------:R-:W-:-:S07]  /*1350*/  PRMT R34, R36, 0x7610, R34 ;  /* 0x0000761024227816 */ /* 0x000fce0000000022 */
.L_x_172:
[----:B------:R-:W-:-:S05]  /*1360*/  SHF.L.U32 R121, R38, 0x10, RZ ;  /* 0x0000001026797819 */ /* 0x000fca00000006ff */
[----:B------:R-:W-:Y:S01]  /*1370*/  FMUL.FTZ R121, R121, R42 ;  /* 0x0000002a79797220 */ /* 0x000fe20000410000 */
[----:B------:R-:W-:Y:S06]  /*1380*/  @P3 BRA `(.L_x_173) ;  /* 0x0000000000083947 */ /* 0x000fec0003800000 */
[----:B------:R-:W-:Y:S05]  /*1390*/  @P0 BRA `(.L_x_174) ;  /* 0x0000000000100947 */ /* 0x000fea0003800000 */
[----:B------:R-:W-:Y:S05]  /*13a0*/  BRA `(.L_x_175) ;  /* 0x0000000000147947 */ /* 0x000fea0003800000 */
.L_x_173:
[----:B-----5:R-:W-:-:S04]  /*13b0*/  PRMT R36, R30, 0x7632, R36 ;  /* 0x000076321e247816 */ /* 0x020fc80000000024 */
[----:B------:R-:W-:-:S05]  /*13c0*/  SHF.L.U32 R36, R36, 0x10, RZ ;  /* 0x0000001024247819 */ /* 0x000fca00000006ff */
[----:B------:R-:W-:-:S07]  /*13d0*/  FADD.FTZ R121, R121, R36 ;  /* 0x0000002479797221 */ /* 0x000fce0000010000 */
.L_x_174:
[----:B------:R-:W-:-:S04]  /*13e0*/  F2FP.BF16.F32.PACK_AB R36, RZ, R121 ;  /* 0x00000079ff24723e */ /* 0x000fc800000010ff */
[----:B------:R-:W-:-:S07]  /*13f0*/  PRMT R34, R34, 0x5410, R36 ;  /* 0x0000541022227816 */ /* 0x000fce0000000024 */
.L_x_175:
[C---:B------:R-:W-:Y:S01]  /*1400*/  IMAD.U32 R37, R39.reuse, 0x10000, RZ ;  /* 0x0001000027257824 */ /* 0x040fe200078e00ff */
[----:B------:R-:W-:-:S03]  /*1410*/  PRMT R39, R39, 0x7632, R39 ;  /* 0x0000763227277816 */ /* 0x000fc60000000027 */
[----:B------:R-:W-:Y:S01]  /*1420*/  FMUL.FTZ R44, R37, R42 ;  /* 0x0000002a252c7220 */ /* 0x000fe20000410000 */
[----:B------:R-:W-:Y:S06]  /*1430*/  @P3 BRA `(.L_x_176) ;  /* 0x0000000000083947 */ /* 0x000fec0003800000 */
[----:B------:R-:W-:Y:S05]  /*1440*/  @P0 BRA `(.L_x_177) ;  /* 0x00000000000c0947 */ /* 0x000fea0003800000 */
[----:B------:R-:W-:Y:S05]  /*1450*/  BRA `(.L_x_178) ;  /* 0x0000000000107947 */ /* 0x000fea0003800000 */
.L_x_176:
[----:B-----5:R-:W-:-:S05]  /*1460*/  SHF.L.U32 R37, R31, 0x10, RZ ;  /* 0x000000101f257819 */ /* 0x020fca00000006ff */
[----:B------:R-:W-:-:S07]  /*1470*/  FADD.FTZ R44, R37, R44 ;  /* 0x0000002c252c7221 */ /* 0x000fce0000010000 */
.L_x_177:
[----:B------:R-:W-:-:S04]  /*1480*/  F2FP.BF16.F32.PACK_AB R36, RZ, R44 ;  /* 0x0000002cff24723e */ /* 0x000fc800000010ff */
[----:B------:R-:W-:-:S07]  /*1490*/  PRMT R35, R36, 0x7610, R35 ;  /* 0x0000761024237816 */ /* 0x000fce0000000023 */
.L_x_178:
[----:B------:R-:W-:-:S05]  /*14a0*/  SHF.L.U32 R39, R39, 0x10, RZ ;  /* 0x0000001027277819 */ /* 0x000fca00000006ff */
[----:B------:R-:W-:Y:S01]  /*14b0*/  FMUL.FTZ R125, R39, R42 ;  /* 0x0000002a277d7220 */ /* 0x000fe20000410000 */
[----:B------:R-:W-:Y:S06]  /*14c0*/  @P3 BRA `(.L_x_179) ;  /* 0x0000000000083947 */ /* 0x000fec0003800000 */
[----:B------:R-:W-:Y:S05]  /*14d0*/  @P0 BRA `(.L_x_180) ;  /* 0x0000000000100947 */ /* 0x000fea0003800000 */
[----:B------:R-:W-:Y:S05]  /*14e0*/  BRA `(.L_x_181) ;  /* 0x0000000000147947 */ /* 0x000fea0003800000 */
.L_x_179:
[----:B-----5:R-:W-:-:S04]  /*14f0*/  PRMT R36, R31, 0x7632, R36 ;  /* 0x000076321f247816 */ /* 0x020fc80000000024 */
[----:B------:R-:W-:-:S05]  /*1500*/  SHF.L.U32 R36, R36, 0x10, RZ ;  /* 0x0000001024247819 */ /* 0x000fca00000006ff */
[----:B------:R-:W-:-:S07]  /*1510*/  FADD.FTZ R125, R125, R36 ;  /* 0x000000247d7d7221 */ /* 0x000fce0000010000 */
.L_x_180:
[----:B------:R-:W-:-:S04]  /*1520*/  F2FP.BF16.F32.PACK_AB R36, RZ, R125 ;  /* 0x0000007dff24723e */ /* 0x000fc800000010ff */
[----:B------:R-:W-:-:S07]  /*1530*/  PRMT R35, R35, 0x5410, R36 ;  /* 0x0000541023237816 */ /* 0x000fce0000000024 */
.L_x_181:
[----:B------:R-:W0:Y:S01]  /*1540*/  @P0 LDC.64 R36, c[0x0][0x238] ;  /* 0x00008e00ff240b82 */ /* 0x000e220000000a00 */
[----:B------:R-:W-:-:S05]  /*1550*/  IADD3 R95, R43, 0x100, RZ ;  /* 0x000001002b5f7810 */ /* 0x000fca0007ffe0ff */
[----:B------:R-:W-:Y:S01]  /*1560*/  IMAD.WIDE.U32 R38, R95, 0x10, R40 ;  /* 0x000000105f267825 */ /* 0x000fe200078e0028 */
[----:B0-----:R-:W-:-:S04]  /*1570*/  @P0 LEA R36, P5, R45, R36, 0x4 ;  /* 0x000000242d240211 */ /* 0x001fc800078a20ff */
[----:B------:R-:W-:Y:S02]  /*1580*/  @P0 LEA.HI.X R37, R45, R37, RZ, 0x4, P5 ;  /* 0x000000252d250211 */ /* 0x000fe400028f24ff */
[----:B------:R-:W-:-:S03]  /*1590*/  @P2 LEA R98, P5, R95, UR14, 0x4 ;  /* 0x0000000e5f622c11 */ /* 0x000fc6000f8a20ff */
[----:B------:R0:W-:Y:S01]  /*15a0*/  @P0 STG.E.128 desc[UR4][R36.64], R32 ;  /* 0x0000002024000986 */ /* 0x0001e2000c101d04 */
[----:B------:R-:W-:-:S05]  /*15b0*/  @P2 LEA.HI.X R99, R95, UR15, RZ, 0x4, P5 ;  /* 0x0000000f5f632c11 */ /* 0x000fca000a8f24ff */
[----:B-----5:R1:W5:Y:S04]  /*15c0*/  @P2 LDG.E.128 R28, desc[UR4][R98.64] ;  /* 0x00000004621c2981 */ /* 0x020368000c1e1d00 */
[----:B0-----:R-:W2:Y:S02]  /*15d0*/  LDG.E.128 R36, desc[UR4][R38.64] ;  /* 0x0000000426247981 */ /* 0x001ea4000c1e1d00 */
[C---:B--2---:R-:W-:Y:S02]  /*15e0*/  SHF.L.U32 R92, R36.reuse, 0x10, RZ ;  /* 0x00000010245c7819 */ /* 0x044fe400000006ff */
[----:B------:R-:W-:-:S03]  /*15f0*/  PRMT R46, R36, 0x7632, R46 ;  /* 0x00007632242e7816 */ /* 0x000fc6000000002e */
[----:B------:R-:W-:Y:S01]  /*1600*/  FMUL.FTZ R92, R92, R42 ;  /* 0x0000002a5c5c7220 */ /* 0x000fe20000410000 */
[----:B-1----:R-:W-:Y:S06]  /*1610*/  @P3 BRA `(.L_x_182) ;  /* 0x0000000000083947 */ /* 0x002fec0003800000 */
[----:B------:R-:W-:Y:S05]  /*1620*/  @P0 BRA `(.L_x_183) ;  /* 0x00000000000c0947 */ /* 0x000fea0003800000 */
[----:B------:R-:W-:Y:S05]  /*1630*/  BRA `(.L_x_184) ;  /* 0x0000000000107947 */ /* 0x000fea0003800000 */
.L_x_182:
[----:B-----5:R-:W-:-:S05]  /*1640*/  SHF.L.U32 R99, R28, 0x10, RZ ;  /* 0x000000101c637819 */ /* 0x020fca00000006ff */
[----:B------:R-:W-:-:S07]  /*1650*/  FADD.FTZ R92, R99, R92 ;  /* 0x0000005c635c7221 */ /* 0x000fce0000010000 */
.L_x_183:
[----:B------:R-:W-:-:S04]  /*1660*/  F2FP.BF16.F32.PACK_AB R36, RZ, R92 ;  /* 0x0000005cff24723e */ /* 0x000fc800000010ff */
[----:B------:R-:W-:-:S07]  /*1670*/  PRMT R32, R36, 0x7610, R32 ;  /* 0x0000761024207816 */ /* 0x000fce0000000020 */
.L_x_184:
[----:B------:R-:W-:-:S05]  /*1680*/  SHF.L.U32 R99, R46, 0x10, RZ ;  /* 0x000000102e637819 */ /* 0x000fca00000006ff */
[----:B------:R-:W-:Y:S01]  /*1690*/  FMUL.FTZ R46, R99, R42 ;  /* 0x0000002a632e7220 */ /* 0x000fe20000410000 */
[----:B------:R-:W-:Y:S06]  /*16a0*/  @P3 BRA `(.L_x_185) ;  /* 0x0000000000083947 */ /* 0x000fec0003800000 */
[----:B------:R-:W-:Y:S05]  /*16b0*/  @P0 BRA `(.L_x_186) ;  /* 0x0000000000100947 */ /* 0x000fea0003800000 */
[----:B------:R-:W-:Y:S05]  /*16c0*/  BRA `(.L_x_187) ;  /* 0x0000000000147947 */ /* 0x000fea0003800000 */
.L_x_185:
[----:B-----5:R-:W-:-:S04]  /*16d0*/  PRMT R36, R28, 0x7632, R36 ;  /* 0x000076321c247816 */ /* 0x020fc80000000024 */
[----:B------:R-:W-:-:S05]  /*16e0*/  SHF.L.U32 R99, R36, 0x10, RZ ;  /* 0x0000001024637819 */ /* 0x000fca00000006ff */
[----:B------:R-:W-:-:S07]  /*16f0*/  FADD.FTZ R46, R46, R99 ;  /* 0x000000632e2e7221 */ /* 0x000fce0000010000 */
.L_x_186:
[----:B------:R-:W-:-:S04]  /*1700*/  F2FP.BF16.F32.PACK_AB R36, RZ, R46 ;  /* 0x0000002eff24723e */ /* 0x000fc800000010ff */
[----:B------:R-:W-:-:S07]  /*1710*/  PRMT R32, R32, 0x5410, R36 ;  /* 0x0000541020207816 */ /* 0x000fce0000000024 */
.L_x_187:
[C---:B------:R-:W-:Y:S02]  /*1720*/  SHF.L.U32 R99, R37.reuse, 0x10, RZ ;  /* 0x0000001025637819 */ /* 0x040fe400000006ff */
[----:B------:R-:W-:-:S03]  /*1730*/  PRMT R37, R37, 0x7632, R37 ;  /* 0x0000763225257816 */ /* 0x000fc60000000025 */
[----:B------:R-:W-:Y:S01]  /*1740*/  FMUL.FTZ R96, R99, R42 ;  /* 0x0000002a63607220 */ /* 0x000fe20000410000 */
[----:B------:R-:W-:Y:S06]  /*1750*/  @P3 BRA `(.L_x_188) ;  /* 0x0000000000083947 */ /* 0x000fec0003800000 */
[----:B------:R-:W-:Y:S05]  /*1760*/  @P0 BRA `(.L_x_189) ;  /* 0x00000000000c0947 */ /* 0x000fea0003800000 */
[----:B------:R-:W-:Y:S05]  /*1770*/  BRA `(.L_x_190) ;  /* 0x0000000000107947 */ /* 0x000fea0003800000 */
.L_x_188:
[----:B-----5:R-:W-:-:S05]  /*1780*/  SHF.L.U32 R99, R29, 0x10, RZ ;  /* 0x000000101d637819 */ /* 0x020fca00000006ff */
[----:B------:R-:W-:-:S07]  /*1790*/  FADD.FTZ R96, R99, R96 ;  /* 0x0000006063607221 */ /* 0x000fce0000010000 */
.L_x_189:
[----:B------:R-:W-:-:S04]  /*17a0*/  F2FP.BF16.F32.PACK_AB R36, RZ, R96 ;  /* 0x00000060ff24723e */ /* 0x000fc800000010ff */
[----:B------:R-:W-:-:S07]  /*17b0*/  PRMT R33, R36, 0x7610, R33 ;  /* 0x0000761024217816 */ /* 0x000fce0000000021 */
.L_x_190:
[----:B------:R-:W-:-:S05]  /*17c0*/  SHF.L.U32 R37, R37, 0x10, RZ ;  /* 0x0000001025257819 */ /* 0x000fca00000006ff */
[----:B------:R-:W-:Y:S01]  /*17d0*/  FMUL.FTZ R94, R37, R42 ;  /* 0x0000002a255e7220 */ /* 0x000fe20000410000 */
[----:B------:R-:W-:Y:S06]  /*17e0*/  @P3 BRA `(.L_x_191) ;  /* 0x0000000000083947 */ /* 0x000fec0003800000 */
[----:B------:R-:W-:Y:S05]  /*17f0*/  @P0 BRA `(.L_x_192) ;  /* 0x0000000000100947 */ /* 0x000fea0003800000 */
[----:B------:R-:W-:Y:S05]  /*1800*/  BRA `(.L_x_193) ;  /* 0x0000000000147947 */ /* 0x000fea0003800000 */
.L_x_191:
[----:B-----5:R-:W-:-:S04]  /*1810*/  PRMT R36, R29, 0x7632, R36 ;  /* 0x000076321d247816 */ /* 0x020fc80000000024 */
[----:B------:R-:W-:-:S05]  /*1820*/  SHF.L.U32 R37, R36, 0x10, RZ ;  /* 0x0000001024257819 */ /* 0x000fca00000006ff */
[----:B------:R-:W-:-:S07]  /*1830*/  FADD.FTZ R94, R94, R37 ;  /* 0x000000255e5e7221 */ /* 0x000fce0000010000 */
.L_x_192:
[----:B------:R-:W-:-:S04]  /*1840*/  F2FP.BF16.F32.PACK_AB R36, RZ, R94 ;  /* 0x0000005eff24723e */ /* 0x000fc800000010ff */
[----:B------:R-:W-:-:S07]  /*1850*/  PRMT R33, R33, 0x5410, R36 ;  /* 0x0000541021217816 */ /* 0x000fce0000000024 */
.L_x_193:
[C---:B------:R-:W-:Y:S02]  /*1860*/  SHF.L.U32 R37, R38.reuse, 0x10, RZ ;  /* 0x0000001026257819 */ /* 0x040fe400000006ff */
[----:B------:R-:W-:-:S03]  /*1870*/  PRMT R38, R38, 0x7632, R38 ;  /* 0x0000763226267816 */ /* 0x000fc60000000026 */
[----:B------:R-:W-:Y:S01]  /*1880*/  FMUL.FTZ R100, R37, R42 ;  /* 0x0000002a25647220 */ /* 0x000fe20000410000 */
[----:B------:R-:W-:Y:S06]  /*1890*/  @P3 BRA `(.L_x_194) ;  /* 0x0000000000083947 */ /* 0x000fec0003800000 */
[----:B------:R-:W-:Y:S05]  /*18a0*/  @P0 BRA `(.L_x_195) ;  /* 0x00000000000c0947 */ /* 0x000fea0003800000 */
[----:B------:R-:W-:Y:S05]  /*18b0*/  BRA `(.L_x_196) ;  /* 0x0000000000107947 */ /* 0x000fea0003800000 */
.L_x_194:
[----:B-----5:R-:W-:-:S05]  /*18c0*/  SHF.L.U32 R37, R30, 0x10, RZ ;  /* 0x000000101e257819 */ /* 0x020fca00000006ff */
[----:B------:R-:W-:-:S07]  /*18d0*/  FADD.FTZ R100, R37, R100 ;  /* 0x0000006425647221 */ /* 0x000fce0000010000 */
.L_x_195:
[----:B------:R-:W-:-:S04]  /*18e0*/  F2FP.BF16.F32.PACK_AB R36, RZ, R100 ;  /* 0x00000064ff24723e */ /* 0x000fc800000010ff */
[----:B------:R-:W-:-:S07]  /*18f0*/  PRMT R34, R36, 0x7610, R34 ;  /* 0x0000761024227816 */ /* 0x000fce0000000022 */
.L_x_196:
[----:B------:R-:W-:-:S05]  /*1900*/  SHF.L.U32 R37, R38, 0x10, RZ ;  /* 0x0000001026257819 */ /* 0x000fca00000006ff */
[----:B------:R-:W-:Y:S01]  /*1910*/  FMUL.FTZ R98, R37, R42 ;  /* 0x0000002a25627220 */ /* 0x000fe20000410000 */
[----:B------:R-:W-:Y:S06]  /*1920*/  @P3 BRA `(.L_x_197) ;  /* 0x0000000000083947 */ /* 0x000fec0003800000 */
[----:B------:R-:W-:Y:S05]  /*1930*/  @P0 BRA `(.L_x_198) ;  /* 0x0000000000100947 */ /* 0x000fea0003800000 */
[----:B------:R-:W-:Y:S05]  /*1940*/  BRA `(.L_x_199) ;  /* 0x0000000000147947 */ /* 0x000fea0003800000 */
.L_x_197:
[----:B-----5:R-:W-:-:S04]  /*1950*/  PRMT R36, R30, 0x7632, R36 ;  /* 0x000076321e247816 */ /* 0x020fc80000000024 */
[----:B------:R-:W-:-:S05]  /*1960*/  SHF.L.U32 R37, R36, 0x10, RZ ;  /* 0x0000001024257819 */ /* 0x000fca00000006ff */
[----:B------:R-:W-:-:S07]  /*1970*/  FADD.FTZ R98, R98, R37 ;  /* 0x0000002562627221 */ /* 0x000fce0000010000 */
.L_x_198:
[----:B------:R-:W-:-:S04]  /*1980*/  F2FP.BF16.F32.PACK_AB R36, RZ, R98 ;  /* 0x00000062ff24723e */ /* 0x000fc800000010ff */
[----:B------:R-:W-:-:S07]  /*1990*/  PRMT R34, R34, 0x5410, R36 ;  /* 0x0000541022227816 */ /* 0x000fce0000000024 */
.L_x_199:
[C---:B------:R-:W-:Y:S01]  /*19a0*/  IMAD.U32 R37, R39.reuse, 0x10000, RZ ;  /* 0x0001000027257824 */ /* 0x040fe200078e00ff */
[----:B------:R-:W-:-:S03]  /*19b0*/  PRMT R39, R39, 0x7632, R39 ;  /* 0x0000763227277816 */ /* 0x000fc60000000027 */
[----:B------:R-:W-:Y:S01]  /*19c0*/  FMUL.FTZ R104, R37, R42 ;  /* 0x0000002a25687220 */ /* 0x000fe20000410000 */
[----:B------:R-:W-:Y:S06]  /*19d0*/  @P3 BRA `(.L_x_200) ;  /* 0x0000000000083947 */ /* 0x000fec0003800000 */
[----:B------:R-:W-:Y:S05]  /*19e0*/  @P0 BRA `(.L_x_201) ;  /* 0x00000000000c0947 */ /* 0x000fea0003800000 */
[----:B------:R-:W-:Y:S05]  /*19f0*/  BRA `(.L_x_202) ;  /* 0x0000000000107947 */ /* 0x000fea0003800000 */
.L_x_200:
[----:B-----5:R-:W-:-:S05]  /*1a00*/  SHF.L.U32 R37, R31, 0x10, RZ ;  /* 0x000000101f257819 */ /* 0x020fca00000006ff */
[----:B------:R-:W-:-:S07]  /*1a10*/  FADD.FTZ R104, R37, R104 ;  /* 0x0000006825687221 */ /* 0x000fce0000010000 */
.L_x_201:
[----:B------:R-:W-:-:S04]  /*1a20*/  F2FP.BF16.F32.PACK_AB R36, RZ, R104 ;  /* 0x00000068ff24723e */ /* 0x000fc800000010ff */
[----:B------:R-:W-:-:S07]  /*1a30*/  PRMT R35, R36, 0x7610, R35 ;  /* 0x0000761024237816 */ /* 0x000fce0000000023 */
.L_x_202:
[----:B------:R-:W-:-:S05]  /*1a40*/  SHF.L.U32 R39, R39, 0x10, RZ ;  /* 0x0000001027277819 */ /* 0x000fca00000006ff */
[----:B------:R-:W-:Y:S01]  /*1a50*/  FMUL.FTZ R102, R39, R42 ;  /* 0x0000002a27667220 */ /* 0x000fe20000410000 */
[----:B------:R-:W-:Y:S06]  /*1a60*/  @P3 BRA `(.L_x_203) ;  /* 0x0000000000083947 */ /* 0x000fec0003800000 */
[----:B------:R-:W-:Y:S05]  /*1a70*/  @P0 BRA `(.L_x_204) ;  /* 0x0000000000100947 */ /* 0x000fea0003800000 */
[----:B------:R-:W-:Y:S05]  /*1a80*/  BRA `(.L_x_205) ;  /* 0x0000000000147947 */ /* 0x000fea0003800000 */
.L_x_203:
[----:B-----5:R-:W-:-:S04]  /*1a90*/  PRMT R36, R31, 0x7632, R36 ;  /* 0x000076321f247816 */ /* 0x020fc80000000024 */
[----:B------:R-:W-:-:S05]  /*1aa0*/  SHF.L.U32 R37, R36, 0x10, RZ ;  /* 0x0000001024257819 */ /* 0x000fca00000006ff */
[----:B------:R-:W-:-:S07]  /*1ab0*/  FADD.FTZ R102, R102, R37 ;  /* 0x0000002566667221 */ /* 0x000fce0000010000 */
.L_x_204:
[----:B------:R-:W-:-:S04]  /*1ac0*/  F2FP.BF16.F32.PACK_AB R36, RZ, R102 ;  /* 0x00000066ff24723e */ /* 0x000fc800000010ff */
[----:B------:R-:W-:-:S07]  /*1ad0*/  PRMT R35, R35, 0x5410, R36 ;  /* 0x0000541023237816 */ /* 0x000fce0000000024 */
.L_x_205:
[----:B------:R-:W0:Y:S01]  /*1ae0*/  @P0 LDC.64 R36, c[0x0][0x238] ;  /* 0x00008e00ff240b82 */ /* 0x000e220000000a00 */
[----:B------:R-:W-:-:S05]  /*1af0*/  IADD3 R99, R43, 0x180, RZ ;  /* 0x000001802b637810 */ /* 0x000fca0007ffe0ff */
[----:B------:R-:W-:Y:S01]  /*1b00*/  IMAD.WIDE.U32 R38, R99, 0x10, R40 ;  /* 0x0000001063267825 */ /* 0x000fe200078e0028 */
[----:B0-----:R-:W-:-:S04]  /*1b10*/  @P0 LEA R36, P5, R95, R36, 0x4 ;  /* 0x000000245f240211 */ /* 0x001fc800078a20ff */
[----:B------:R-:W-:-:S05]  /*1b20*/  @P0 LEA.HI.X R37, R95, R37, RZ, 0x4, P5 ;  /* 0x000000255f250211 */ /* 0x000fca00028f24ff */
[----:B------:R0:W-:Y:S04]  /*1b30*/  @P0 STG.E.128 desc[UR4][R36.64], R32 ;  /* 0x0000002024000986 */ /* 0x0001e8000c101d04 */
[----:B0-----:R-:W2:Y:S01]  /*1b40*/  LDG.E.128 R36, desc[UR4][R38.64] ;  /* 0x0000000426247981 */ /* 0x001ea2000c1e1d00 */
[----:B------:R-:W-:-:S04]  /*1b50*/  @P2 LEA R40, P5, R99, UR14, 0x4 ;  /* 0x0000000e63282c11 */ /* 0x000fc8000f8a20ff */
[----:B------:R-:W-:-:S05]  /*1b60*/  @P2 LEA.HI.X R41, R99, UR15, RZ, 0x4, P5 ;  /* 0x0000000f63292c11 */ /* 0x000fca000a8f24ff */
[----:B-----5:R0:W5:Y:S01]  /*1b70*/  @P2 LDG.E.128 R28, desc[UR4][R40.64] ;  /* 0x00000004281c2981 */ /* 0x020162000c1e1d00 */
[C---:B--2---:R-:W-:Y:S02]  /*1b80*/  SHF.L.U32 R106, R36.reuse, 0x10, RZ ;  /* 0x00000010246a7819 */ /* 0x044fe400000006ff */
[----:B------:R-:W-:-:S03]  /*1b90*/  PRMT R108, R36, 0x7632, R108 ;  /* 0x00007632246c7816 */ /* 0x000fc6000000006c */
[----:B0-----:R-:W-:Y:S01]  /*1ba0*/  FMUL.FTZ R40, R106, R42 ;  /* 0x0000002a6a287220 */ /* 0x001fe20000410000 */
[----:B------:R-:W-:Y:S06]  /*1bb0*/  @P3 BRA `(.L_x_206) ;  /* 0x0000000000083947 */ /* 0x000fec0003800000 */
[----:B------:R-:W-:Y:S05]  /*1bc0*/  @P0 BRA `(.L_x_207) ;  /* 0x00000000000c0947 */ /* 0x000fea0003800000 */
[----:B------:R-:W-:Y:S05]  /*1bd0*/  BRA `(.L_x_208) ;  /* 0x0000000000107947 */ /* 0x000fea0003800000 */
.L_x_206:
[----:B-----5:R-:W-:-:S05]  /*1be0*/  SHF.L.U32 R41, R28, 0x10, RZ ;  /* 0x000000101c297819 */ /* 0x020fca00000006ff */
[----:B------:R-:W-:-:S07]  /*1bf0*/  FADD.FTZ R40, R41, R40 ;  /* 0x0000002829287221 */ /* 0x000fce0000010000 */
.L_x_207:
[----:B------:R-:W-:-:S04]  /*1c00*/  F2FP.BF16.F32.PACK_AB R36, RZ, R40 ;  /* 0x00000028ff24723e */ /* 0x000fc800000010ff */
[----:B------:R-:W-:-:S07]  /*1c10*/  PRMT R32, R36, 0x7610, R32 ;  /* 0x0000761024207816 */ /* 0x000fce0000000020 */
.L_x_208:
[----:B------:R-:W-:-:S05]  /*1c20*/  SHF.L.U32 R41, R108, 0x10, RZ ;  /* 0x000000106c297819 */ /* 0x000fca00000006ff */
[----:B------:R-:W-:Y:S01]  /*1c30*/  FMUL.FTZ R41, R41, R42 ;  /* 0x0000002a29297220 */ /* 0x000fe20000410000 */
[----:B------:R-:W-:Y:S06]  /*1c40*/  @P3 BRA `(.L_x_209) ;  /* 0x0000000000083947 */ /* 0x000fec0003800000 */
[----:B------:R-:W-:Y:S05]  /*1c50*/  @P0 BRA `(.L_x_210) ;  /* 0x0000000000100947 */ /* 0x000fea0003800000 */
[----:B------:R-:W-:Y:S05]  /*1c60*/  BRA `(.L_x_211) ;  /* 0x0000000000147947 */ /* 0x000fea0003800000 */
.L_x_209:
[----:B-----5:R-:W-:-:S04]  /*1c70*/  PRMT R36, R28, 0x7632, R36 ;  /* 0x000076321c247816 */ /* 0x020fc80000000024 */
[----:B------:R-:W-:-:S05]  /*1c80*/  SHF.L.U32 R36, R36, 0x10, RZ ;  /* 0x0000001024247819 */ /* 0x000fca00000006ff */
[----:B------:R-:W-:-:S07]  /*1c90*/  FADD.FTZ R41, R41, R36 ;  /* 0x0000002429297221 */ /* 0x000fce0000010000 */
.L_x_210:
[----:B------:R-:W-:-:S04]  /*1ca0*/  F2FP.BF16.F32.PACK_AB R36, RZ, R41 ;  /* 0x00000029ff24723e */ /* 0x000fc800000010ff */
[----:B------:R-:W-:-:S07]  /*1cb0*/  PRMT R32, R32, 0x5410, R36 ;  /* 0x0000541020207816 */ /* 0x000fce0000000024 */
.L_x_211:
[C---:B------:R-:W-:Y:S02]  /*1cc0*/  SHF.L.U32 R108, R37.reuse, 0x10, RZ ;  /* 0x00000010256c7819 */ /* 0x040fe400000006ff */
[----:B------:R-:W-:-:S03]  /*1cd0*/  PRMT R37, R37, 0x7632, R37 ;  /* 0x0000763225257816 */ /* 0x000fc60000000025 */
[----:B------:R-:W-:Y:S01]  /*1ce0*/  FMUL.FTZ R108, R108, R42 ;  /* 0x0000002a6c6c7220 */ /* 0x000fe20000410000 */
[----:B------:R-:W-:Y:S06]  /*1cf0*/  @P3 BRA `(.L_x_212) ;  /* 0x0000000000083947 */ /* 0x000fec0003800000 */
[----:B------:R-:W-:Y:S05]  /*1d00*/  @P0 BRA `(.L_x_213) ;  /* 0x00000000000c0947 */ /* 0x000fea0003800000 */
[----:B------:R-:W-:Y:S05]  /*1d10*/  BRA `(.L_x_214) ;  /* 0x0000000000107947 */ /* 0x000fea0003800000 */
.L_x_212:
[----:B-----5:R-:W-:-:S05]  /*1d20*/  SHF.L.U32 R36, R29, 0x10, RZ ;  /* 0x000000101d247819 */ /* 0x020fca00000006ff */
[----:B------:R-:W-:-:S07]  /*1d30*/  FADD.FTZ R108, R36, R108 ;  /* 0x0000006c246c7221 */ /* 0x000fce0000010000 */
.L_x_213:
[----:B------:R-:W-:-:S04]  /*1d40*/  F2FP.BF16.F32.PACK_AB R36, RZ, R108 ;  /* 0x0000006cff24723e */ /* 0x000fc800000010ff */
[----:B------:R-:W-:-:S07]  /*1d50*/  PRMT R33, R36, 0x7610, R33 ;  /* 0x0000761024217816 */ /* 0x000fce0000000021 */
.L_x_214:
[----:B------:R-:W-:-:S05]  /*1d60*/  SHF.L.U32 R37, R37, 0x10, RZ ;  /* 0x0000001025257819 */ /* 0x000fca00000006ff */
[----:B------:R-:W-:Y:S01]  /*1d70*/  FMUL.FTZ R106, R37, R42 ;  /* 0x0000002a256a7220 */ /* 0x000fe20000410000 */
[----:B------:R-:W-:Y:S06]  /*1d80*/  @P3 BRA `(.L_x_215) ;  /* 0x0000000000083947 */ /* 0x000fec0003800000 */
[----:B------:R-:W-:Y:S05]  /*1d90*/  @P0 BRA `(.L_x_216) ;  /* 0x0000000000100947 */ /* 0x000fea0003800000 */
[----:B------:R-:W-:Y:S05]  /*1da0*/  BRA `(.L_x_217) ;  /* 0x0000000000147947 */ /* 0x000fea0003800000 */
.L_x_215:
[----:B-----5:R-:W-:-:S04]  /*1db0*/  PRMT R36, R29, 0x7632, R36 ;  /* 0x000076321d247816 */ /* 0x020fc80000000024 */
[----:B------:R-:W-:-:S05]  /*1dc0*/  SHF.L.U32 R37, R36, 0x10, RZ ;  /* 0x0000001024257819 */ /* 0x000fca00000006ff */
[----:B------:R-:W-:-:S07]  /*1dd0*/  FADD.FTZ R106, R106, R37 ;  /* 0x000000256a6a7221 */ /* 0x000fce0000010000 */
.L_x_216:
[----:B------:R-:W-:-:S04]  /*1de0*/  F2FP.BF16.F32.PACK_AB R36, RZ, R106 ;  /* 0x0000006aff24723e */ /* 0x000fc800000010ff */
[----:B------:R-:W-:-:S07]  /*1df0*/  PRMT R33, R33, 0x5410, R36 ;  /* 0x0000541021217816 */ /* 0x000fce0000000024 */
.L_x_217:
[C---:B------:R-:W-:Y:S02]  /*1e00*/  SHF.L.U32 R37, R38.reuse, 0x10, RZ ;  /* 0x0000001026257819 */ /* 0x040fe400000006ff */
[----:B------:R-:W-:-:S03]  /*1e10*/  PRMT R38, R38, 0x7632, R38 ;  /* 0x0000763226267816 */ /* 0x000fc60000000026 */
[----:B------:R-:W-:Y:S01]  /*1e20*/  FMUL.FTZ R112, R37, R42 ;  /* 0x0000002a25707220 */ /* 0x000fe20000410000 */
[----:B------:R-:W-:Y:S06]  /*1e30*/  @P3 BRA `(.L_x_218) ;  /* 0x0000000000083947 */ /* 0x000fec0003800000 */
[----:B------:R-:W-:Y:S05]  /*1e40*/  @P0 BRA `(.L_x_219) ;  /* 0x00000000000c0947 */ /* 0x000fea0003800000 */
[----:B------:R-:W-:Y:S05]  /*1e50*/  BRA `(.L_x_220) ;  /* 0x0000000000107947 */ /* 0x000fea0003800000 */
.L_x_218:
[----:B-----5:R-:W-:-:S05]  /*1e60*/  SHF.L.U32 R37, R30, 0x10, RZ ;  /* 0x000000101e257819 */ /* 0x020fca00000006ff */
[----:B------:R-:W-:-:S07]  /*1e70*/  FADD.FTZ R112, R37, R112 ;  /* 0x0000007025707221 */ /* 0x000fce0000010000 */
.L_x_219:
[----:B------:R-:W-:-:S04]  /*1e80*/  F2FP.BF16.F32.PACK_AB R36, RZ, R112 ;  /* 0x00000070ff24723e */ /* 0x000fc800000010ff */
[----:B------:R-:W-:-:S07]  /*1e90*/  PRMT R34, R36, 0x7610, R34 ;  /* 0x0000761024227816 */ /* 0x000fce0000000022 */
.L_x_220:
[----:B------:R-:W-:-:S05]  /*1ea0*/  SHF.L.U32 R37, R38, 0x10, RZ ;  /* 0x0000001026257819 */ /* 0x000fca00000006ff */
[----:B------:R-:W-:Y:S01]  /*1eb0*/  FMUL.FTZ R110, R37, R42 ;  /* 0x0000002a256e7220 */ /* 0x000fe20000410000 */
[----:B------:R-:W-:Y:S06]  /*1ec0*/  @P3 BRA `(.L_x_221) ;  /* 0x0000000000083947 */ /* 0x000fec0003800000 */
[----:B------:R-:W-:Y:S05]  /*1ed0*/  @P0 BRA `(.L_x_222) ;  /* 0x0000000000100947 */ /* 0x000fea0003800000 */
[----:B------:R-:W-:Y:S05]  /*1ee0*/  BRA `(.L_x_223) ;  /* 0x0000000000147947 */ /* 0x000fea0003800000 */
.L_x_221:
[----:B-----5:R-:W-:-:S04]  /*1ef0*/  PRMT R36, R30, 0x7632, R36 ;  /* 0x000076321e247816 */ /* 0x020fc80000000024 */
[----:B------:R-:W-:-:S05]  /*1f00*/  SHF.L.U32 R37, R36, 0x10, RZ ;  /* 0x0000001024257819 */ /* 0x000fca00000006ff */
[----:B------:R-:W-:-:S07]  /*1f10*/  FADD.FTZ R110, R110, R37 ;  /* 0x000000256e6e7221 */ /* 0x000fce0000010000 */
.L_x_222:
[----:B------:R-:W-:-:S04]  /*1f20*/  F2FP.BF16.F32.PACK_AB R36, RZ, R110 ;  /* 0x0000006eff24723e */ /* 0x000fc800000010ff */
[----:B------:R-:W-:-:S07]  /*1f30*/  PRMT R34, R34, 0x5410, R36 ;  /* 0x0000541022227816 */ /* 0x000fce0000000024 */
.L_x_223:
[C---:B------:R-:W-:Y:S01]  /*1f40*/  IMAD.U32 R37, R39.reuse, 0x10000, RZ ;  /* 0x0001000027257824 */ /* 0x040fe200078e00ff */
[----:B------:R-:W-:-:S03]  /*1f50*/  PRMT R39, R39, 0x7632, R39 ;  /* 0x0000763227277816 */ /* 0x000fc60000000027 */
[----:B------:R-:W-:Y:S01]  /*1f60*/  FMUL.FTZ R114, R37, R42 ;  /* 0x0000002a25727220 */ /* 0x000fe20000410000 */
[----:B------:R-:W-:Y:S06]  /*1f70*/  @P3 BRA `(.L_x_224) ;  /* 0x0000000000083947 */ /* 0x000fec0003800000 */
[----:B------:R-:W-:Y:S05]  /*1f80*/  @P0 BRA `(.L_x_225) ;  /* 0x00000000000c0947 */ /* 0x000fea0003800000 */
[----:B------:R-:W-:Y:S05]  /*1f90*/  BRA `(.L_x_226) ;  /* 0x0000000000107947 */ /* 0x000fea0003800000 */
.L_x_224:
[----:B-----5:R-:W-:-:S05]  /*1fa0*/  SHF.L.U32 R37, R31, 0x10, RZ ;  /* 0x000000101f257819 */ /* 0x020fca00000006ff */
[----:B------:R-:W-:-:S07]  /*1fb0*/  FADD.FTZ R114, R37, R114 ;  /* 0x0000007225727221 */ /* 0x000fce0000010000 */
.L_x_225:
[----:B------:R-:W-:-:S04]  /*1fc0*/  F2FP.BF16.F32.PACK_AB R36, RZ, R114 ;  /* 0x00000072ff24723e */ /* 0x000fc800000010ff */
[----:B------:R-:W-:-:S07]  /*1fd0*/  PRMT R35, R36, 0x7610, R35 ;  /* 0x0000761024237816 */ /* 0x000fce0000000023 */
.L_x_226:
[----:B------:R-:W-:-:S05]  /*1fe0*/  SHF.L.U32 R39, R39, 0x10, RZ ;  /* 0x0000001027277819 */ /* 0x000fca00000006ff */
[----:B------:R-:W-:Y:S01]  /*1ff0*/  FMUL.FTZ R42, R39, R42 ;  /* 0x0000002a272a7220 */ /* 0x000fe20000410000 */
[----:B------:R-:W-:Y:S06]  /*2000*/  @P3 BRA `(.L_x_227) ;  /* 0x0000000000083947 */ /* 0x000fec0003800000 */
[----:B------:R-:W-:Y:S05]  /*2010*/  @P0 BRA `(.L_x_228) ;  /* 0x0000000000100947 */ /* 0x000fea0003800000 */
[----:B------:R-:W-:Y:S05]  /*2020*/  BRA `(.L_x_229) ;  /* 0x0000000000147947 */ /* 0x000fea0003800000 */
.L_x_227:
[----:B-----5:R-:W-:-:S04]  /*2030*/  PRMT R36, R31, 0x7632, R36 ;  /* 0x000076321f247816 */ /* 0x020fc80000000024 */
[----:B------:R-:W-:-:S05]  /*2040*/  SHF.L.U32 R37, R36, 0x10, RZ ;  /* 0x0000001024257819 */ /* 0x000fca00000006ff */
[----:B------:R-:W-:-:S07]  /*2050*/  FADD.FTZ R42, R42, R37 ;  /* 0x000000252a2a7221 */ /* 0x000fce0000010000 */
.L_x_228:
[----:B------:R-:W-:-:S04]  /*2060*/  F2FP.BF16.F32.PACK_AB R36, RZ, R42 ;  /* 0x0000002aff24723e */ /* 0x000fc800000010ff */
[----:B------:R-:W-:-:S07]  /*2070*/  PRMT R35, R35, 0x5410, R36 ;  /* 0x0000541023237816 */ /* 0x000fce0000000024 */
.L_x_229:
[----:B------:R-:W-:Y:S01]  /*2080*/  FADD.FTZ R38, RZ, R97 ;  /* 0x00000061ff267221 */ /* 0x000fe20000010000 */
[----:B------:R-:W0:Y:S01]  /*2090*/  @P0 LDC.64 R36, c[0x0][0x238] ;  /* 0x00008e00ff240b82 */ /* 0x000e220000000a00 */
[----:B------:R-:W-:Y:S01]  /*20a0*/  UMOV UR6, 0xffffffff ;  /* 0xffffffff00067882 */ /* 0x000fe20000000000 */
[----:B------:R-:W-:Y:S01]  /*20b0*/  ISETP.NE.AND P3, PT, R56, RZ, PT ;  /* 0x000000ff3800720c */ /* 0x000fe20003f65270 */
[----:B------:R-:W-:-:S04]  /*20c0*/  FADD.FTZ R38, R38, R47 ;  /* 0x0000002f26267221 */ /* 0x000fc80000010000 */
[----:B------:R-:W-:-:S04]  /*20d0*/  FADD.FTZ R38, R38, R103 ;  /* 0x0000006726267221 */ /* 0x000fc80000010000 */
[----:B------:R-:W-:-:S04]  /*20e0*/  FADD.FTZ R38, R38, R101 ;  /* 0x0000006526267221 */ /* 0x000fc80000010000 */
[----:B------:R-:W-:-:S04]  /*20f0*/  FADD.FTZ R38, R38, R105 ;  /* 0x0000006926267221 */ /* 0x000fc80000010000 */
[----:B------:R-:W-:-:S04]  /*2100*/  FADD.FTZ R38, R38, R107 ;  /* 0x0000006b26267221 */ /* 0x000fc80000010000 */
[----:B------:R-:W-:Y:S01]  /*2110*/  FADD.FTZ R38, R38, R111 ;  /* 0x0000006f26267221 */ /* 0x000fe20000010000 */
[----:B0-----:R-:W-:-:S03]  /*2120*/  @P0 LEA R36, P2, R99, R36, 0x4 ;  /* 0x0000002463240211 */ /* 0x001fc600078420ff */
[----:B------:R-:W-:Y:S01]  /*2130*/  FADD.FTZ R38, R38, R109 ;  /* 0x0000006d26267221 */ /* 0x000fe20000010000 */
[----:B------:R-:W-:Y:S02]  /*2140*/  @P0 LEA.HI.X R37, R99, R37, RZ, 0x4, P2 ;  /* 0x0000002563250211 */ /* 0x000fe400010f24ff */
[----:B------:R-:W-:Y:S01]  /*2150*/  LOP3.LUT P2, RZ, R90, 0xff, RZ, 0xc0, !PT ;  /* 0x000000ff5aff7812 */ /* 0x000fe2000784c0ff */
[----:B------:R-:W-:Y:S02]  /*2160*/  FADD.FTZ R38, R38, R115 ;  /* 0x0000007326267221 */ /* 0x000fe40000010000 */
[----:B------:R0:W-:Y:S02]  /*2170*/  @P0 STG.E.128 desc[UR4][R36.64], R32 ;  /* 0x0000002024000986 */ /* 0x0001e4000c101d04 */
[----:B------:R-:W-:-:S04]  /*2180*/  FADD.FTZ R38, R38, R113 ;  /* 0x0000007126267221 */ /* 0x000fc80000010000 */
[----:B------:R-:W-:-:S04]  /*2190*/  FADD.FTZ R38, R38, R119 ;  /* 0x0000007726267221 */ /* 0x000fc80000010000 */
[----:B------:R-:W-:-:S04]  /*21a0*/  FADD.FTZ R38, R38, R117 ;  /* 0x0000007526267221 */ /* 0x000fc80000010000 */
[----:B------:R-:W-:-:S04]  /*21b0*/  FADD.FTZ R38, R38, R123 ;  /* 0x0000007b26267221 */ /* 0x000fc80000010000 */
[----:B0-----:R-:W-:Y:S01]  /*21c0*/  FADD.FTZ R37, R38, R121 ;  /* 0x0000007926257221 */ /* 0x001fe20000010000 */
[----:B------:R-:W-:-:S03]  /*21d0*/  SEL R38, R77, R54, !P2 ;  /* 0x000000364d267207 */ /* 0x000fc60005000000 */
[----:B------:R-:W-:-:S04]  /*21e0*/  FADD.FTZ R36, R37, R44 ;  /* 0x0000002c25247221 */ /* 0x000fc80000010000 */
        /* <DEDUP_REMOVED lines=16> */
[----:B------:R-:W-:Y:S01]  /*22f0*/  FADD.FTZ R118, R37, R42 ;  /* 0x0000002a25767221 */ /* 0x000fe20000010000 */
        /* <DEDUP_REMOVED lines=11> */
[----:B------:R-:W-:-:S04]  /*23b0*/  FMUL.FTZ R36, R36, 0.0009765625 ;  /* 0x3a80000024247820 */ /* 0x000fc80000410000 */
[C---:B------:R-:W-:Y:S01]  /*23c0*/  FADD.FTZ R37, -R36.reuse, R97 ;  /* 0x0000006124257221 */ /* 0x040fe20000010100 */
[----:B------:R-:W-:-:S03]  /*23d0*/  FADD.FTZ R90, -R36, R47 ;  /* 0x0000002f245a7221 */ /* 0x000fc60000010100 */
[----:B------:R-:W-:-:S04]  /*23e0*/  FFMA.FTZ R37, R37, R37, RZ ;  /* 0x0000002525257223 */ /* 0x000fc800000100ff */
[----:B------:R-:W-:Y:S01]  /*23f0*/  FFMA.FTZ R37, R90, R90, R37 ;  /* 0x0000005a5a257223 */ /* 0x000fe20000010025 */
[----:B------:R-:W-:-:S04]  /*2400*/  FADD.FTZ R90, -R36, R103 ;  /* 0x00000067245a7221 */ /* 0x000fc80000010100 */
        /* <DEDUP_REMOVED lines=58> */
[----:B------:R-:W-:-:S05]  /*27b0*/  FFMA.FTZ R118, R90, R90, R37 ;  /* 0x0000005a5a767223 */ /* 0x000fca0000010025 */
        /* <DEDUP_REMOVED lines=9> */
.L_x_242:
[----:B------:R-:W2:Y:S01]  /*2850*/  @!P3 S2R R116, SR_CgaCtaId ;  /* 0x000000000074b919 */ /* 0x000ea20000008800 */
[----:B------:R-:W-:Y:S01]  /*2860*/  ISETP.GT.U32.AND P5, PT, R56, 0x3, PT ;  /* 0x000000033800780c */ /* 0x000fe20003fa4070 */
[----:B-1----:R-:W-:Y:S01]  /*2870*/  FADD.FTZ R37, R124, R37 ;  /* 0x000000257c257221 */ /* 0x002fe20000010000 */
[----:B------:R-:W-:Y:S01]  /*2880*/  @!P3 MOV R90, 0x400 ;  /* 0x00000400005ab802 */ /* 0x000fe20000000f00 */
[----:B------:R-:W-:Y:S05]  /*2890*/  WARPSYNC.ALL ;  /* 0x0000000000007948 */ /* 0x000fea0003800000 */
[----:B------:R-:W-:-:S05]  /*28a0*/  HFMA2.MMA R118, -RZ, RZ, 0, 0 ;  /* 0x00000000ff767435 */ /* 0x000fca00000001ff */
[----:B------:R-:W1:Y:S01]  /*28b0*/  @!P5 S2R R39, SR_CgaCtaId ;  /* 0x000000000027d919 */ /* 0x000e620000008800 */
[----:B------:R-:W-:Y:S02]  /*28c0*/  @!P5 MOV R118, 0x400 ;  /* 0x000004000076d802 */ /* 0x000fe40000000f00 */
[----:B--2---:R-:W-:Y:S02]  /*28d0*/  @!P3 LEA R116, R116, R90, 0x18 ;  /* 0x0000005a7474b211 */ /* 0x004fe400078ec0ff */
[-C--:B------:R-:W-:Y:S02]  /*28e0*/  @!P3 IADD3 R90, R75, R38.reuse, RZ ;  /* 0x000000264b5ab210 */ /* 0x080fe40007ffe0ff */
[----:B------:R-:W-:Y:S02]  /*28f0*/  @!P5 IADD3 R38, R56, R38, RZ ;  /* 0x000000263826d210 */ /* 0x000fe40007ffe0ff */
[----:B------:R-:W-:Y:S02]  /*2900*/  @!P3 LEA R90, R90, R116, 0x3 ;  /* 0x000000745a5ab211 */ /* 0x000fe400078e18ff */
[----:B------:R-:W-:-:S03]  /*2910*/  @!P5 MOV R116, 0x400 ;  /* 0x000004000074d802 */ /* 0x000fc60000000f00 */
[----:B------:R-:W-:Y:S01]  /*2920*/  @!P3 STS.64 [R90], R36 ;  /* 0x000000245a00b388 */ /* 0x000fe20000000a00 */
[----:B------:R-:W-:Y:S01]  /*2930*/  BAR.SYNC.DEFER_BLOCKING 0x0 ;  /* 0x0000000000007b1d */ /* 0x000fe20000010000 */
[----:B-1----:R-:W-:Y:S02]  /*2940*/  @!P5 LEA R39, R39, R116, 0x18 ;  /* 0x000000742727d211 */ /* 0x002fe400078ec0ff */
[----:B------:R-:W-:Y:S02]  /*2950*/  I2FP.F32.S32 R116, R118 ;  /* 0x0000007600747245 */ /* 0x000fe40000201400 */
[----:B------:R-:W-:Y:S02]  /*2960*/  @!P5 LEA R120, R38, R39, 0x3 ;  /* 0x000000272678d211 */ /* 0x000fe400078e18ff */
[----:B------:R-:W-:Y:S02]  /*2970*/  CS2R R38, SRZ ;  /* 0x0000000000267805 */ /* 0x000fe4000001ff00 */
[----:B------:R-:W-:Y:S01]  /*2980*/  LOP3.LUT P3, RZ, R75, 0x1f, R48, 0xf8, !PT ;  /* 0x0000001f4bff7812 */ /* 0x000fe2000786f830 */
[----:B------:R-:W0:Y:S04]  /*2990*/  SHFL.DOWN PT, R37, R118, 0x2, 0x1f ;  /* 0x08401f0076257f89 */ /* 0x000e2800000e0000 */
[----:B------:R-:W1:Y:S01]  /*29a0*/  @!P5 LDS.64 R38, [R120] ;  /* 0x000000007826d984 */ /* 0x000e620000000a00 */
[----:B0-----:R-:W-:-:S03]  /*29b0*/  I2FP.F32.S32 R124, R37 ;  /* 0x00000025007c7245 */ /* 0x001fc60000201400 */
[----:B-1----:R-:W0:Y:S02]  /*29c0*/  SHFL.DOWN PT, R90, R38, 0x2, 0x1f ;  /* 0x08401f00265a7f89 */ /* 0x002e2400000e0000 */
[C---:B0-----:R-:W-:Y:S01]  /*29d0*/  FADD.FTZ R36, -R90.reuse, R38 ;  /* 0x000000265a247221 */ /* 0x041fe20000010100 */
[----:B------:R-:W-:-:S03]  /*29e0*/  FMUL.FTZ R90, R90, R124 ;  /* 0x0000007c5a5a7220 */ /* 0x000fc60000410000 */
[----:B------:R-:W-:Y:S01]  /*29f0*/  FMUL.FTZ R122, R36, R36 ;  /* 0x00000024247a7220 */ /* 0x000fe20000410000 */
[----:B------:R-:W-:Y:S01]  /*2a00*/  FFMA.FTZ R90, R116, R38, R90 ;  /* 0x00000026745a7223 */ /* 0x000fe2000001005a */
[----:B------:R-:W-:Y:S01]  /*2a10*/  IADD3 R36, R37, R118, RZ ;  /* 0x0000007625247210 */ /* 0x000fe20007ffe0ff */
[----:B------:R-:W0:Y:S01]  /*2a20*/  SHFL.DOWN PT, R38, R39, 0x2, 0x1f ;  /* 0x08401f0027267f89 */ /* 0x000e2200000e0000 */
[----:B------:R-:W-:-:S03]  /*2a30*/  FMUL.FTZ R37, R122, R116 ;  /* 0x000000747a257220 */ /* 0x000fc60000410000 */
[----:B------:R-:W-:Y:S01]  /*2a40*/  SHFL.DOWN PT, R120, R36, 0x1, 0x1f ;  /* 0x08201f0024787f89 */ /* 0x000fe200000e0000 */
[----:B------:R-:W-:Y:S01]  /*2a50*/  FMUL.FTZ R37, R37, R124 ;  /* 0x0000007c25257220 */ /* 0x000fe20000410000 */
[----:B0-----:R-:W-:Y:S01]  /*2a60*/  FADD.FTZ R118, R38, R39 ;  /* 0x0000002726767221 */ /* 0x001fe20000010000 */
[----:B------:R-:W-:-:S04]  /*2a70*/  I2FP.F32.S32 R38, R36 ;  /* 0x0000002400267245 */ /* 0x000fc80000201400 */
[----:B------:R-:W0:Y:S02]  /*2a80*/  MUFU.RCP R116, R38 ;  /* 0x0000002600747308 */ /* 0x000e240000001000 */
[C---:B0-----:R-:W-:Y:S01]  /*2a90*/  FMUL.FTZ R90, R116.reuse, R90 ;  /* 0x0000005a745a7220 */ /* 0x041fe20000410000 */
[----:B------:R-:W-:-:S04]  /*2aa0*/  FFMA.FTZ R37, R116, R37, R118 ;  /* 0x0000002574257223 */ /* 0x000fc80000010076 */
[----:B------:R-:W0:Y:S02]  /*2ab0*/  SHFL.DOWN PT, R116, R90, 0x1, 0x1f ;  /* 0x08201f005a747f89 */ /* 0x000e2400000e0000 */
[----:B0-----:R-:W-:-:S04]  /*2ac0*/  FADD.FTZ R118, R90, -R116 ;  /* 0x800000745a767221 */ /* 0x001fc80000010000 */
[----:B------:R-:W-:Y:S01]  /*2ad0*/  FMUL.FTZ R122, R118, R118 ;  /* 0x00000076767a7220 */ /* 0x000fe20000410000 */
[-C--:B------:R-:W-:Y:S02]  /*2ae0*/  IADD3 R118, R36, R120.reuse, RZ ;  /* 0x0000007824767210 */ /* 0x080fe40007ffe0ff */
[----:B------:R-:W-:Y:S01]  /*2af0*/  I2FP.F32.S32 R120, R120 ;  /* 0x0000007800787245 */ /* 0x000fe20000201400 */
[----:B------:R-:W-:Y:S01]  /*2b00*/  FMUL.FTZ R39, R38, R122 ;  /* 0x0000007a26277220 */ /* 0x000fe20000410000 */
[----:B------:R-:W0:Y:S03]  /*2b10*/  LDC R36, c[0x0][0x2d8] ;  /* 0x0000b600ff247b82 */ /* 0x000e260000000800 */
[-C--:B------:R-:W-:Y:S01]  /*2b20*/  FMUL.FTZ R116, R116, R120.reuse ;  /* 0x0000007874747220 */ /* 0x080fe20000410000 */
[----:B------:R-:W-:-:S03]  /*2b30*/  FMUL.FTZ R39, R39, R120 ;  /* 0x0000007827277220 */ /* 0x000fc60000410000 */
[----:B------:R-:W-:Y:S01]  /*2b40*/  FFMA.FTZ R116, R38, R90, R116 ;  /* 0x0000005a26747223 */ /* 0x000fe20000010074 */
[----:B------:R-:W-:Y:S01]  /*2b50*/  I2FP.F32.S32 R90, R118 ;  /* 0x00000076005a7245 */ /* 0x000fe20000201400 */
[----:B------:R-:W1:Y:S05]  /*2b60*/  SHFL.DOWN PT, R38, R37, 0x1, 0x1f ;  /* 0x08201f0025267f89 */ /* 0x000e6a00000e0000 */
[----:B------:R-:W2:Y:S02]  /*2b70*/  MUFU.RCP R90, R90 ;  /* 0x0000005a005a7308 */ /* 0x000ea40000001000 */
[----:B--2---:R-:W-:Y:S01]  /*2b80*/  FMUL.FTZ R118, R90, R116 ;  /* 0x000000745a767220 */ /* 0x004fe20000410000 */
[----:B-1----:R-:W-:-:S04]  /*2b90*/  FADD.FTZ R38, R37, R38 ;  /* 0x0000002625267221 */ /* 0x002fc80000010000 */
[----:B------:R-:W-:Y:S01]  /*2ba0*/  FFMA.FTZ R116, R90, R39, R38 ;  /* 0x000000275a747223 */ /* 0x000fe20000010026 */
[----:B------:R-:W1:Y:S04]  /*2bb0*/  SHFL.IDX PT, R118, R118, RZ, 0x1f ;  /* 0x00001fff76767589 */ /* 0x000e6800000e0000 */
[----:B------:R2:W0:Y:S01]  /*2bc0*/  SHFL.IDX PT, R39, R116, RZ, 0x1f ;  /* 0x00001fff74277589 */ /* 0x00042200000e0000 */
[C---:B-1----:R-:W-:Y:S01]  /*2bd0*/  FMUL.FTZ R38, R118.reuse, R118 ;  /* 0x0000007676267220 */ /* 0x042fe20000410000 */
[----:B--2---:R-:W-:Y:S01]  /*2be0*/  FSEL R116, R118, RZ, !P4 ;  /* 0x000000ff76747208 */ /* 0x004fe20006000000 */
[----:B0-----:R-:W-:-:S03]  /*2bf0*/  FFMA.FTZ R36, R39, UR8, R36 ;  /* 0x0000000827247c23 */ /* 0x001fc60008010024 */
[----:B------:R-:W-:Y:S01]  /*2c00*/  FSEL R37, R38, RZ, P4 ;  /* 0x000000ff26257208 */ /* 0x000fe20002000000 */
[C---:B------:R-:W-:Y:S01]  /*2c10*/  FADD.FTZ R105, -R116.reuse, R105 ;  /* 0x0000006974697221 */ /* 0x040fe20000010100 */
[----:B------:R-:W0:Y:S01]  /*2c20*/  @!P3 LDC.64 R38, c[0x0][0x250] ;  /* 0x00009400ff26bb82 */ /* 0x000e220000000a00 */
[C---:B------:R-:W-:Y:S01]  /*2c30*/  FADD.FTZ R107, -R116.reuse, R107 ;  /* 0x0000006b746b7221 */ /* 0x040fe20000010100 */
[----:B------:R-:W-:Y:S01]  /*2c40*/  FADD.FTZ R111, -R116, R111 ;  /* 0x0000006f746f7221 */ /* 0x000fe20000010100 */
[----:B------:R-:W-:Y:S01]  /*2c50*/  FADD.FTZ R90, R36, R37 ;  /* 0x00000025245a7221 */ /* 0x000fe20000010000 */
[C---:B------:R-:W-:Y:S01]  /*2c60*/  FADD.FTZ R109, -R116.reuse, R109 ;  /* 0x0000006d746d7221 */ /* 0x040fe20000010100 */
[C---:B------:R-:W-:Y:S01]  /*2c70*/  FADD.FTZ R103, -R116.reuse, R103 ;  /* 0x0000006774677221 */ /* 0x040fe20000010100 */
[C---:B------:R-:W-:Y:S01]  /*2c80*/  FADD.FTZ R101, -R116.reuse, R101 ;  /* 0x0000006574657221 */ /* 0x040fe20000010100 */
[C---:B------:R-:W-:Y:S01]  /*2c90*/  FADD.FTZ R97, -R116.reuse, R97 ;  /* 0x0000006174617221 */ /* 0x040fe20000010100 */
[----:B------:R-:W1:Y:S01]  /*2ca0*/  @!P3 LDC.64 R36, c[0x0][0x258] ;  /* 0x00009600ff24bb82 */ /* 0x000e620000000a00 */
[----:B------:R-:W2:Y:S01]  /*2cb0*/  MUFU.RSQ R90, R90 ;  /* 0x0000005a005a7308 */ /* 0x000ea20000001400 */
[C---:B------:R-:W-:Y:S01]  /*2cc0*/  FADD.FTZ R47, -R116.reuse, R47 ;  /* 0x0000002f742f7221 */ /* 0x040fe20000010100 */
        /* <DEDUP_REMOVED lines=12> */
[----:B------:R-:W-:Y:S01]  /*2d90*/  FADD.FTZ R46, -R116, R46 ;  /* 0x0000002e742e7221 */ /* 0x000fe20000010100 */
[----:B0-----:R-:W-:-:S04]  /*2da0*/  @!P3 IMAD.WIDE R38, R55, 0x4, R38 ;  /* 0x000000043726b825 */ /* 0x001fc800078e0226 */
[----:B------:R-:W-:Y:S01]  /*2db0*/  FADD.FTZ R96, -R116, R96 ;  /* 0x0000006074607221 */ /* 0x000fe20000010100 */
[C---:B--2---:R-:W-:Y:S01]  /*2dc0*/  FMUL.FTZ R105, R90.reuse, R105 ;  /* 0x000000695a697220 */ /* 0x044fe20000410000 */
[C---:B------:R-:W-:Y:S01]  /*2dd0*/  FMUL.FTZ R111, R90.reuse, R111 ;  /* 0x0000006f5a6f7220 */ /* 0x040fe20000410000 */
[C---:B------:R-:W-:Y:S01]  /*2de0*/  FMUL.FTZ R109, R90.reuse, R109 ;  /* 0x0000006d5a6d7220 */ /* 0x040fe20000410000 */
[C---:B------:R-:W-:Y:S01]  /*2df0*/  FMUL.FTZ R107, R90.reuse, R107 ;  /* 0x0000006b5a6b7220 */ /* 0x040fe20000410000 */
[----:B------:R0:W-:Y:S01]  /*2e00*/  @!P3 STG.E desc[UR4][R38.64], R118 ;  /* 0x000000762600b986 */ /* 0x0001e2000c101904 */
[----:B------:R-:W-:Y:S01]  /*2e10*/  FMUL.FTZ R103, R90, R103 ;  /* 0x000000675a677220 */ /* 0x000fe20000410000 */
[----:B-1----:R-:W-:-:S04]  /*2e20*/  @!P3 IMAD.WIDE R36, R55, 0x4, R36 ;  /* 0x000000043724b825 */ /* 0x002fc800078e0224 */
[C---:B------:R-:W-:Y:S01]  /*2e30*/  FMUL.FTZ R101, R90.reuse, R101 ;  /* 0x000000655a657220 */ /* 0x040fe20000410000 */
[C---:B------:R-:W-:Y:S01]  /*2e40*/  FMUL.FTZ R97, R90.reuse, R97 ;  /* 0x000000615a617220 */ /* 0x040fe20000410000 */
[C---:B------:R-:W-:Y:S01]  /*2e50*/  FMUL.FTZ R47, R90.reuse, R47 ;  /* 0x0000002f5a2f7220 */ /* 0x040fe20000410000 */
[C---:B------:R-:W-:Y:S01]  /*2e60*/  FMUL.FTZ R115, R90.reuse, R115 ;  /* 0x000000735a737220 */ /* 0x040fe20000410000 */
[----:B------:R1:W-:Y:S01]  /*2e70*/  @!P3 STG.E desc[UR4][R36.64], R90 ;  /* 0x0000005a2400b986 */ /* 0x0003e2000c101904 */
[C---:B------:R-:W-:Y:S01]  /*2e80*/  FMUL.FTZ R113, R90.reuse, R113 ;  /* 0x000000715a717220 */ /* 0x040fe20000410000 */
[----:B------:R-:W-:Y:S01]  /*2e90*/  FFMA.FTZ R47, R79, R47, R58 ;  /* 0x0000002f4f2f7223 */ /* 0x000fe2000001003a */
[C---:B------:R-:W-:Y:S01]  /*2ea0*/  FMUL.FTZ R44, R90.reuse, R44 ;  /* 0x0000002c5a2c7220 */ /* 0x040fe20000410000 */
[----:B------:R-:W-:Y:S01]  /*2eb0*/  FMUL.FTZ R125, R90, R125 ;  /* 0x0000007d5a7d7220 */ /* 0x000fe20000410000 */
[----:B0-----:R-:W-:Y:S01]  /*2ec0*/  FFMA.FTZ R38, R10, R105, R27 ;  /* 0x000000690a267223 */ /* 0x001fe2000001001b */
[----:B------:R-:W-:Y:S01]  /*2ed0*/  FFMA.FTZ R39, R9, R111, R24 ;  /* 0x0000006f09277223 */ /* 0x000fe20000010018 */
[----:B------:R-:W-:Y:S01]  /*2ee0*/  FADD.FTZ R118, -R116, R40 ;  /* 0x0000002874767221 */ /* 0x000fe20000010100 */
[----:B------:R-:W-:Y:S01]  /*2ef0*/  LEA R40, P3, R43, UR10, 0x4 ;  /* 0x0000000a2b287c11 */ /* 0x000fe2000f8620ff */
[C---:B------:R-:W-:Y:S01]  /*2f00*/  FMUL.FTZ R104, R90.reuse, R104 ;  /* 0x000000685a687220 */ /* 0x040fe20000410000 */
[C---:B------:R-:W-:Y:S01]  /*2f10*/  FMUL.FTZ R102, R90.reuse, R102 ;  /* 0x000000665a667220 */ /* 0x040fe20000410000 */
[----:B------:R-:W-:Y:S01]  /*2f20*/  FMUL.FTZ R119, R90, R119 ;  /* 0x000000775a777220 */ /* 0x000fe20000410000 */
[----:B-1----:R-:W-:Y:S01]  /*2f30*/  FFMA.FTZ R36, R76, R109, R61 ;  /* 0x0000006d4c247223 */ /* 0x002fe2000001003d */
[----:B------:R-:W-:Y:S01]  /*2f40*/  FFMA.FTZ R37, R81, R107, R60 ;  /* 0x0000006b51257223 */ /* 0x000fe2000001003c */
[----:B------:R-:W-:Y:S01]  /*2f50*/  FMUL.FTZ R117, R90, R117 ;  /* 0x000000755a757220 */ /* 0x000fe20000410000 */
[C---:B------:R-:W-:Y:S01]  /*2f60*/  FADD.FTZ R105, -R116.reuse, R110 ;  /* 0x0000006e74697221 */ /* 0x040fe20000010100 */
[----:B------:R-:W-:Y:S01]  /*2f70*/  FADD.FTZ R109, -R116, R42 ;  /* 0x0000002a746d7221 */ /* 0x000fe20000010100 */
[----:B------:R-:W-:Y:S01]  /*2f80*/  F2FP.BF16.F32.PACK_AB R39, R36, R39 ;  /* 0x000000272427723e */ /* 0x000fe200000010ff */
[----:B------:R-:W-:Y:S01]  /*2f90*/  FFMA.FTZ R36, R74, R101, R59 ;  /* 0x000000654a247223 */ /* 0x000fe2000001003b */
[----:B------:R-:W-:Y:S01]  /*2fa0*/  F2FP.BF16.F32.PACK_AB R38, R37, R38 ;  /* 0x000000262526723e */ /* 0x000fe200000010ff */
[----:B------:R-:W-:Y:S01]  /*2fb0*/  FFMA.FTZ R37, R11, R103, R26 ;  /* 0x000000670b257223 */ /* 0x000fe2000001001a */
[----:B------:R-:W-:Y:S01]  /*2fc0*/  LEA.HI.X R41, R43, UR11, RZ, 0x4, P3 ;  /* 0x0000000b2b297c11 */ /* 0x000fe200098f24ff */
[----:B------:R-:W-:Y:S01]  /*2fd0*/  FADD.FTZ R107, -R116, R114 ;  /* 0x00000072746b7221 */ /* 0x000fe20000010100 */
[----:B------:R-:W-:Y:S01]  /*2fe0*/  FFMA.FTZ R115, R8, R115, R25 ;  /* 0x0000007308737223 */ /* 0x000fe20000010019 */
[----:B------:R-:W-:Y:S01]  /*2ff0*/  FFMA.FTZ R42, R83, R113, R62 ;  /* 0x00000071532a7223 */ /* 0x000fe2000001003e */
[----:B------:R-:W-:Y:S01]  /*3000*/  F2FP.BF16.F32.PACK_AB R37, R36, R37 ;  /* 0x000000252425723e */ /* 0x000fe200000010ff */
[----:B------:R-:W-:Y:S01]  /*3010*/  FFMA.FTZ R36, R12, R97, R49 ;  /* 0x000000610c247223 */ /* 0x000fe20000010031 */
[----:B------:R-:W-:Y:S01]  /*3020*/  FFMA.FTZ R43, R5, R44, R20 ;  /* 0x0000002c052b7223 */ /* 0x000fe20000010014 */
[----:B------:R-:W-:Y:S01]  /*3030*/  FFMA.FTZ R110, R80, R125, R65 ;  /* 0x0000007d506e7223 */ /* 0x000fe20000010041 */
[----:B------:R-:W-:Y:S01]  /*3040*/  FADD.FTZ R94, -R116, R94 ;  /* 0x0000005e745e7221 */ /* 0x000fe20000010100 */
[----:B------:R-:W-:Y:S01]  /*3050*/  FFMA.FTZ R104, R0, R104, R17 ;  /* 0x0000006800687223 */ /* 0x000fe20000010011 */
[----:B------:R-:W-:Y:S01]  /*3060*/  F2FP.BF16.F32.PACK_AB R36, R47, R36 ;  /* 0x000000242f24723e */ /* 0x000fe200000010ff */
[----:B------:R-:W-:Y:S01]  /*3070*/  FFMA.FTZ R47, R84, R102, R69 ;  /* 0x00000066542f7223 */ /* 0x000fe20000010045 */
[C---:B------:R-:W-:Y:S01]  /*3080*/  FMUL.FTZ R100, R90.reuse, R100 ;  /* 0x000000645a647220 */ /* 0x040fe20000410000 */
[----:B------:R-:W-:Y:S01]  /*3090*/  FMUL.FTZ R98, R90, R98 ;  /* 0x000000625a627220 */ /* 0x000fe20000410000 */
[----:B------:R-:W-:Y:S01]  /*30a0*/  FFMA.FTZ R119, R7, R119, R22 ;  /* 0x0000007707777223 */ /* 0x000fe20000010016 */
[----:B------:R-:W-:Y:S01]  /*30b0*/  FFMA.FTZ R44, R78, R117, R63 ;  /* 0x000000754e2c7223 */ /* 0x000fe2000001003f */
[C---:B------:R-:W-:Y:S01]  /*30c0*/  FMUL.FTZ R92, R90.reuse, R92 ;  /* 0x0000005c5a5c7220 */ /* 0x040fe20000410000 */
[----:B------:R-:W-:Y:S01]  /*30d0*/  FMUL.FTZ R46, R90, R46 ;  /* 0x0000002e5a2e7220 */ /* 0x000fe20000410000 */
[C---:B------:R-:W-:Y:S01]  /*30e0*/  FADD.FTZ R123, -R116.reuse, R123 ;  /* 0x0000007b747b7221 */ /* 0x040fe20000010100 */
[C---:B------:R-:W-:Y:S01]  /*30f0*/  FADD.FTZ R121, -R116.reuse, R121 ;  /* 0x0000007974797221 */ /* 0x040fe20000010100 */
[C---:B------:R-:W-:Y:S01]  /*3100*/  FADD.FTZ R108, -R116.reuse, R108 ;  /* 0x0000006c746c7221 */ /* 0x040fe20000010100 */
[----:B------:R-:W-:Y:S01]  /*3110*/  FADD.FTZ R106, -R116, R106 ;  /* 0x0000006a746a7221 */ /* 0x000fe20000010100 */
[C---:B------:R-:W-:Y:S01]  /*3120*/  FMUL.FTZ R107, R90.reuse, R107 ;  /* 0x0000006b5a6b7220 */ /* 0x040fe20000410000 */
[C---:B------:R-:W-:Y:S01]  /*3130*/  FMUL.FTZ R109, R90.reuse, R109 ;  /* 0x0000006d5a6d7220 */ /* 0x040fe20000410000 */
[----:B------:R0:W-:Y:S01]  /*3140*/  STG.E.128 desc[UR4][R40.64], R36 ;  /* 0x0000002428007986 */ /* 0x0001e2000c101d04 */
[C---:B------:R-:W-:Y:S01]  /*3150*/  FMUL.FTZ R96, R90.reuse, R96 ;  /* 0x000000605a607220 */ /* 0x040fe20000410000 */
[----:B------:R-:W-:Y:S01]  /*3160*/  FMUL.FTZ R94, R90, R94 ;  /* 0x0000005e5a5e7220 */ /* 0x000fe20000410000 */
[----:B------:R-:W-:Y:S01]  /*3170*/  FADD.FTZ R112, -R116, R112 ;  /* 0x0000007074707221 */ /* 0x000fe20000010100 */
[----:B------:R-:W-:Y:S01]  /*3180*/  FFMA.FTZ R97, R89, R98, R68 ;  /* 0x0000006259617223 */ /* 0x000fe20000010044 */
[C---:B------:R-:W-:Y:S01]  /*3190*/  FMUL.FTZ R123, R90.reuse, R123 ;  /* 0x0000007b5a7b7220 */ /* 0x040fe20000410000 */
[C---:B------:R-:W-:Y:S01]  /*31a0*/  FMUL.FTZ R121, R90.reuse, R121 ;  /* 0x000000795a797220 */ /* 0x040fe20000410000 */
[C---:B------:R-:W-:Y:S01]  /*31b0*/  FMUL.FTZ R108, R90.reuse, R108 ;  /* 0x0000006c5a6c7220 */ /* 0x040fe20000410000 */
[----:B------:R-:W-:Y:S01]  /*31c0*/  FMUL.FTZ R106, R90, R106 ;  /* 0x0000006a5a6a7220 */ /* 0x000fe20000410000 */
[----:B------:R-:W-:Y:S01]  /*31d0*/  FFMA.FTZ R107, R52, R107, R13 ;  /* 0x0000006b346b7223 */ /* 0x000fe2000001000d */
[----:B------:R-:W-:Y:S01]  /*31e0*/  FFMA.FTZ R94, R82, R94, R67 ;  /* 0x0000005e525e7223 */ /* 0x000fe20000010043 */
[C---:B------:R-:W-:Y:S01]  /*31f0*/  FMUL.FTZ R118, R90.reuse, R118 ;  /* 0x000000765a767220 */ /* 0x040fe20000410000 */
[C---:B------:R-:W-:Y:S01]  /*3200*/  FMUL.FTZ R120, R90.reuse, R120 ;  /* 0x000000785a787220 */ /* 0x040fe20000410000 */
[C---:B------:R-:W-:Y:S01]  /*3210*/  FMUL.FTZ R112, R90.reuse, R112 ;  /* 0x000000705a707220 */ /* 0x040fe20000410000 */
[----:B------:R-:W-:Y:S01]  /*3220*/  FMUL.FTZ R105, R90, R105 ;  /* 0x000000695a697220 */ /* 0x000fe20000410000 */
[----:B------:R-:W-:Y:S01]  /*3230*/  FFMA.FTZ R123, R6, R123, R23 ;  /* 0x0000007b067b7223 */ /* 0x000fe20000010017 */
[----:B------:R-:W-:Y:S01]  /*3240*/  FFMA.FTZ R90, R85, R121, R64 ;  /* 0x00000079555a7223 */ /* 0x000fe20000010040 */
[----:B------:R-:W-:Y:S01]  /*3250*/  FFMA.FTZ R108, R50, R108, R15 ;  /* 0x0000006c326c7223 */ /* 0x000fe2000001000f */
[----:B0-----:R-:W-:Y:S01]  /*3260*/  F2FP.BF16.F32.PACK_AB R39, R110, R43 ;  /* 0x0000002b6e27723e */ /* 0x001fe200000010ff */
[----:B------:R-:W-:Y:S01]  /*3270*/  FFMA.FTZ R40, R4, R92, R21 ;  /* 0x0000005c04287223 */ /* 0x000fe20000010015 */
[----:B------:R-:W-:Y:S01]  /*3280*/  F2FP.BF16.F32.PACK_AB R36, R42, R115 ;  /* 0x000000732a24723e */ /* 0x000fe200000010ff */
[----:B------:R-:W-:Y:S01]  /*3290*/  FFMA.FTZ R42, R2, R100, R19 ;  /* 0x00000064022a7223 */ /* 0x000fe20000010013 */
[----:B------:R-:W-:Y:S01]  /*32a0*/  F2FP.BF16.F32.PACK_AB R43, R47, R104 ;  /* 0x000000682f2b723e */ /* 0x000fe200000010ff */
[----:B------:R-:W-:Y:S01]  /*32b0*/  FFMA.FTZ R47, R87, R46, R66 ;  /* 0x0000002e572f7223 */ /* 0x000fe20000010042 */
[----:B------:R-:W-:Y:S01]  /*32c0*/  F2FP.BF16.F32.PACK_AB R37, R44, R119 ;  /* 0x000000772c25723e */ /* 0x000fe200000010ff */
[----:B------:R-:W-:Y:S01]  /*32d0*/  FFMA.FTZ R44, R88, R109, R73 ;  /* 0x0000006d582c7223 */ /* 0x000fe20000010049 */
[----:B------:R-:W-:Y:S01]  /*32e0*/  FFMA.FTZ R41, R3, R96, R18 ;  /* 0x0000006003297223 */ /* 0x000fe20000010012 */
[----:B------:R-:W-:Y:S01]  /*32f0*/  F2FP.BF16.F32.PACK_AB R42, R97, R42 ;  /* 0x0000002a612a723e */ /* 0x000fe200000010ff */
[----:B------:R-:W-:Y:S01]  /*3300*/  FFMA.FTZ R97, R86, R106, R71 ;  /* 0x0000006a56617223 */ /* 0x000fe20000010047 */
[----:B------:R-:W-:Y:S01]  /*3310*/  F2FP.BF16.F32.PACK_AB R40, R47, R40 ;  /* 0x000000282f28723e */ /* 0x000fe200000010ff */
[----:B------:R-:W-:Y:S01]  /*3320*/  FFMA.FTZ R46, R53, R112, R14 ;  /* 0x00000070352e7223 */ /* 0x000fe2000001000e */
[----:B------:R-:W-:Y:S01]  /*3330*/  LEA R100, P3, R45, UR10, 0x4 ;  /* 0x0000000a2d647c11 */ /* 0x000fe2000f8620ff */
[----:B------:R-:W-:Y:S01]  /*3340*/  FFMA.FTZ R105, R93, R105, R72 ;  /* 0x000000695d697223 */ /* 0x000fe20000010048 */
[----:B------:R-:W-:Y:S01]  /*3350*/  F2FP.BF16.F32.PACK_AB R47, R44, R107 ;  /* 0x0000006b2c2f723e */ /* 0x000fe200000010ff */
[----:B------:R-:W-:Y:S01]  /*3360*/  FFMA.FTZ R44, R51, R118, R16 ;  /* 0x00000076332c7223 */ /* 0x000fe20000010010 */
[----:B------:R-:W-:Y:S01]  /*3370*/  F2FP.BF16.F32.PACK_AB R41, R94, R41 ;  /* 0x000000295e29723e */ /* 0x000fe200000010ff */
[----:B------:R-:W-:Y:S01]  /*3380*/  FFMA.FTZ R103, R91, R120, R70 ;  /* 0x000000785b677223 */ /* 0x000fe20000010046 */
[----:B------:R-:W-:-:S02]  /*3390*/  LEA R96, P5, R95, UR10, 0x4 ;  /* 0x0000000a5f607c11 */ /* 0x000fc4000f8a20ff */
[----:B------:R-:W-:Y:S02]  /*33a0*/  LEA R94, P6, R99, UR10, 0x4 ;  /* 0x0000000a635e7c11 */ /* 0x000fe4000f8c20ff */
[----:B------:R-:W-:Y:S02]  /*33b0*/  LEA.HI.X R101, R45, UR11, RZ, 0x4, P3 ;  /* 0x0000000b2d657c11 */ /* 0x000fe400098f24ff */
[----:B------:R-:W-:Y:S02]  /*33c0*/  F2FP.BF16.F32.PACK_AB R38, R90, R123 ;  /* 0x0000007b5a26723e */ /* 0x000fe400000010ff */
[----:B------:R-:W-:Y:S02]  /*33d0*/  F2FP.BF16.F32.PACK_AB R45, R97, R108 ;  /* 0x0000006c612d723e */ /* 0x000fe400000010ff */
[----:B------:R-:W-:Y:S01]  /*33e0*/  LEA.HI.X R97, R95, UR11, RZ, 0x4, P5 ;  /* 0x0000000b5f617c11 */ /* 0x000fe2000a8f24ff */
[----:B------:R0:W-:Y:S01]  /*33f0*/  STG.E.128 desc[UR4][R100.64], R36 ;  /* 0x0000002464007986 */ /* 0x0001e2000c101d04 */
[----:B------:R-:W-:-:S02]  /*3400*/  F2FP.BF16.F32.PACK_AB R46, R105, R46 ;  /* 0x0000002e692e723e */ /* 0x000fc400000010ff */
[----:B------:R-:W-:Y:S01]  /*3410*/  F2FP.BF16.F32.PACK_AB R44, R103, R44 ;  /* 0x0000002c672c723e */ /* 0x000fe200000010ff */
[----:B------:R0:W-:Y:S01]  /*3420*/  STG.E.128 desc[UR4][R96.64], R40 ;  /* 0x0000002860007986 */ /* 0x0001e2000c101d04 */
[----:B------:R-:W-:Y:S02]  /*3430*/  LEA.HI.X R95, R99, UR11, RZ, 0x4, P6 ;  /* 0x0000000b635f7c11 */ /* 0x000fe4000b0f24ff */
[----:B------:R-:W-:Y:S02]  /*3440*/  IADD3 R55, R55, UR12, RZ ;  /* 0x0000000c37377c10 */ /* 0x000fe4000fffe0ff */
[----:B------:R-:W-:Y:S01]  /*3450*/  SEL R90, RZ, 0x1, P2 ;  /* 0x00000001ff5a7807 */ /* 0x000fe20001000000 */
[----:B------:R0:W-:Y:S01]  /*3460*/  STG.E.128 desc[UR4][R94.64], R44 ;  /* 0x0000002c5e007986 */ /* 0x0001e2000c101d04 */
[----:B------:R-:W-:-:S13]  /*3470*/  ISETP.GE.AND P3, PT, R55, UR13, PT ;  /* 0x0000000d37007c0c */ /* 0x000fda000bf66270 */
[----:B------:R-:W-:Y:S05]  /*3480*/  @!P3 BRA `(.L_x_231) ;  /* 0xffffffd40038b947 */ /* 0x000fea000383ffff */
[----:B------:R-:W-:Y:S05]  /*3490*/  EXIT ;  /* 0x000000000000794d */ /* 0x000fea0003800000 */
.L_x_230:
[----:B------:R-:W-:Y:S01]  /*34a0*/  HFMA2.MMA R116, -RZ, RZ, 0, 5.9604644775390625e-08 ;  /* 0x00000001ff747435 */ /* 0x000fe200000001ff */
[----:B------:R-:W-:Y:S02]  /*34b0*/  MOV R120, R118 ;  /* 0x0000007600787202 */ /* 0x000fe40000000f00 */
[----:B------:R-:W-:Y:S02]  /*34c0*/  MOV R90, 0x1f ;  /* 0x0000001f005a7802 */ /* 0x000fe40000000f00 */
[----:B------:R-:W-:-:S07]  /*34d0*/  MOV R39, 0xffffffff ;  /* 0xffffffff00277802 */ /* 0x000fce0000000f00 */
[----:B-----5:R-:W-:Y:S05]  /*34e0*/  WARPSYNC.COLLECTIVE R39, `(.L_x_232) ;  /* 0x0000000027087348 */ /* 0x020fea0003c00000 */
[----:B------:R0:W1:Y:S02]  /*34f0*/  SHFL.BFLY P5, R37, R120, R116, R90 ;  /* 0x0c00007478257389 */ /* 0x00006400000a005a */
[----:B01---5:R-:W-:Y:S01]  /*3500*/  ENDCOLLECTIVE ;  /* 0x000000000000791b */ /* 0x023fe20003800000 */
.L_x_232:
[----:B------:R-:W-:Y:S02]  /*3510*/  IMAD.MOV.U32 R116, RZ, RZ, 0x2 ;  /* 0x00000002ff747424 */ /* 0x000fe400078e00ff */
[----:B------:R-:W-:-:S07]  /*3520*/  FADD.FTZ R120, R118, R37 ;  /* 0x0000002576787221 */ /* 0x000fce0000010000 */
[----:B------:R-:W-:Y:S05]  /*3530*/  WARPSYNC.COLLECTIVE R39, `(.L_x_233) ;  /* 0x0000000027087348 */ /* 0x000fea0003c00000 */
[----:B------:R0:W1:Y:S02]  /*3540*/  SHFL.BFLY P5, R37, R120, R116, R90 ;  /* 0x0c00007478257389 */ /* 0x00006400000a005a */
[----:B01----:R-:W-:Y:S01]  /*3550*/  ENDCOLLECTIVE ;  /* 0x000000000000791b */ /* 0x003fe20003800000 */
.L_x_233:
[----:B------:R-:W-:Y:S01]  /*3560*/  HFMA2.MMA R116, -RZ, RZ, 0, 2.384185791015625e-07 ;  /* 0x00000004ff747435 */ /* 0x000fe200000001ff */
[----:B------:R-:W-:-:S05]  /*3570*/  FADD.FTZ R122, R120, R37 ;  /* 0x00000025787a7221 */ /* 0x000fca0000010000 */
[----:B------:R-:W-:-:S07]  /*3580*/  MOV R120, R122 ;  /* 0x0000007a00787202 */ /* 0x000fce0000000f00 */
[----:B------:R-:W-:Y:S05]  /*3590*/  WARPSYNC.COLLECTIVE R39, `(.L_x_234) ;  /* 0x0000000027087348 */ /* 0x000fea0003c00000 */
[----:B------:R0:W1:Y:S02]  /*35a0*/  SHFL.BFLY P5, R37, R120, R116, R90 ;  /* 0x0c00007478257389 */ /* 0x00006400000a005a */
[----:B01----:R-:W-:Y:S01]  /*35b0*/  ENDCOLLECTIVE ;  /* 0x000000000000791b */ /* 0x003fe20003800000 */
.L_x_234:
[----:B------:R-:W-:Y:S01]  /*35c0*/  HFMA2.MMA R116, -RZ, RZ, 0, 4.76837158203125e-07 ;  /* 0x00000008ff747435 */ /* 0x000fe200000001ff */
[----:B------:R-:W-:-:S05]  /*35d0*/  FADD.FTZ R124, R122, R37 ;  /* 0x000000257a7c7221 */ /* 0x000fca0000010000 */
[----:B------:R-:W-:-:S07]  /*35e0*/  MOV R120, R124 ;  /* 0x0000007c00787202 */ /* 0x000fce0000000f00 */
[----:B------:R-:W-:Y:S05]  /*35f0*/  WARPSYNC.COLLECTIVE R39, `(.L_x_235) ;  /* 0x0000000027087348 */ /* 0x000fea0003c00000 */
[----:B------:R0:W1:Y:S02]  /*3600*/  SHFL.BFLY P5, R37, R120, R116, R90 ;  /* 0x0c00007478257389 */ /* 0x00006400000a005a */
[----:B01----:R-:W-:Y:S01]  /*3610*/  ENDCOLLECTIVE ;  /* 0x000000000000791b */ /* 0x003fe20003800000 */
.L_x_235:
[----:B------:R-:W-:Y:S01]  /*3620*/  HFMA2.MMA R116, -RZ, RZ, 0, 9.5367431640625e-07 ;  /* 0x00000010ff747435 */ /* 0x000fe200000001ff */
[----:B------:R-:W-:-:S05]  /*3630*/  FADD.FTZ R124, R124, R37 ;  /* 0x000000257c7c7221 */ /* 0x000fca0000010000 */
[----:B------:R-:W-:-:S07]  /*3640*/  MOV R120, R124 ;  /* 0x0000007c00787202 */ /* 0x000fce0000000f00 */
[----:B------:R-:W-:Y:S05]  /*3650*/  WARPSYNC.COLLECTIVE R39, `(.L_x_236) ;  /* 0x0000000027087348 */ /* 0x000fea0003c00000 */
[----:B------:R0:W1:Y:S02]  /*3660*/  SHFL.BFLY P5, R37, R120, R116, R90 ;  /* 0x0c00007478257389 */ /* 0x00006400000a005a */
[----:B01----:R-:W-:Y:S01]  /*3670*/  ENDCOLLECTIVE ;  /* 0x000000000000791b */ /* 0x003fe20003800000 */
.L_x_236:
[----:B------:R-:W-:Y:S01]  /*3680*/  HFMA2.MMA R116, -RZ, RZ, 0, 5.9604644775390625e-08 ;  /* 0x00000001ff747435 */ /* 0x000fe200000001ff */
[----:B------:R-:W-:-:S04]  /*3690*/  FADD.FTZ R36, R124, R37 ;  /* 0x000000257c247221 */ /* 0x000fc80000010000 */
[----:B------:R-:W-:-:S04]  /*36a0*/  FMUL.FTZ R36, R36, 0.0009765625 ;  /* 0x3a80000024247820 */ /* 0x000fc80000410000 */
[C---:B------:R-:W-:Y:S01]  /*36b0*/  FADD.FTZ R37, -R36.reuse, R97 ;  /* 0x0000006124257221 */ /* 0x040fe20000010100 */
[C---:B------:R-:W-:Y:S01]  /*36c0*/  FADD.FTZ R118, -R36.reuse, R47 ;  /* 0x0000002f24767221 */ /* 0x040fe20000010100 */
[----:B------:R-:W-:Y:S02]  /*36d0*/  FADD.FTZ R90, -R36, R105 ;  /* 0x00000069245a7221 */ /* 0x000fe40000010100 */
[----:B------:R-:W-:-:S04]  /*36e0*/  FFMA.FTZ R37, R37, R37, RZ ;  /* 0x0000002525257223 */ /* 0x000fc800000100ff */
[----:B------:R-:W-:Y:S01]  /*36f0*/  FFMA.FTZ R37, R118, R118, R37 ;  /* 0x0000007676257223 */ /* 0x000fe20000010025 */
[----:B------:R-:W-:-:S04]  /*3700*/  FADD.FTZ R118, -R36, R103 ;  /* 0x0000006724767221 */ /* 0x000fc80000010100 */
[----:B------:R-:W-:Y:S01]  /*3710*/  FFMA.FTZ R37, R118, R118, R37 ;  /* 0x0000007676257223 */ /* 0x000fe20000010025 */
[----:B------:R-:W-:-:S04]  /*3720*/  FADD.FTZ R118, -R36, R101 ;  /* 0x0000006524767221 */ /* 0x000fc80000010100 */
[----:B------:R-:W-:Y:S01]  /*3730*/  FFMA.FTZ R37, R118, R118, R37 ;  /* 0x0000007676257223 */ /* 0x000fe20000010025 */
[----:B------:R-:W-:-:S03]  /*3740*/  FADD.FTZ R118, -R36, R42 ;  /* 0x0000002a24767221 */ /* 0x000fc60000010100 */
        /* <DEDUP_REMOVED lines=53> */
[----:B------:R-:W-:-:S03]  /*3aa0*/  MOV R90, 0x1f ;  /* 0x0000001f005a7802 */ /* 0x000fc60000000f00 */
[----:B------:R-:W-:-:S05]  /*3ab0*/  FFMA.FTZ R118, R118, R118, R37 ;  /* 0x0000007676767223 */ /* 0x000fca0000010025 */
[----:B------:R-:W-:-:S07]  /*3ac0*/  MOV R120, R118 ;  /* 0x0000007600787202 */ /* 0x000fce0000000f00 */
[----:B------:R-:W-:Y:S05]  /*3ad0*/  WARPSYNC.COLLECTIVE R39, `(.L_x_237) ;  /* 0x0000000027087348 */ /* 0x000fea0003c00000 */
[----:B------:R0:W1:Y:S02]  /*3ae0*/  SHFL.BFLY P5, R37, R120, R116, R90 ;  /* 0x0c00007478257389 */ /* 0x00006400000a005a */
[----:B01----:R-:W-:Y:S01]  /*3af0*/  ENDCOLLECTIVE ;  /* 0x000000000000791b */ /* 0x003fe20003800000 */
.L_x_237:
[----:B------:R-:W-:Y:S01]  /*3b00*/  HFMA2.MMA R116, -RZ, RZ, 0, 1.1920928955078125e-07 ;  /* 0x00000002ff747435 */ /* 0x000fe200000001ff */
[----:B------:R-:W-:-:S10]  /*3b10*/  FADD.FTZ R120, R118, R37 ;  /* 0x0000002576787221 */ /* 0x000fd40000010000 */
[----:B------:R-:W-:Y:S05]  /*3b20*/  WARPSYNC.COLLECTIVE R39, `(.L_x_238) ;  /* 0x0000000027087348 */ /* 0x000fea0003c00000 */
[----:B------:R0:W1:Y:S02]  /*3b30*/  SHFL.BFLY P5, R37, R120, R116, R90 ;  /* 0x0c00007478257389 */ /* 0x00006400000a005a */
[----:B01----:R-:W-:Y:S01]  /*3b40*/  ENDCOLLECTIVE ;  /* 0x000000000000791b */ /* 0x003fe20003800000 */
.L_x_238:
[----:B------:R-:W-:Y:S01]  /*3b50*/  HFMA2.MMA R116, -RZ, RZ, 0, 2.384185791015625e-07 ;  /* 0x00000004ff747435 */ /* 0x000fe200000001ff */
[----:B------:R-:W-:-:S05]  /*3b60*/  FADD.FTZ R122, R120, R37 ;  /* 0x00000025787a7221 */ /* 0x000fca0000010000 */
[----:B------:R-:W-:-:S07]  /*3b70*/  MOV R120, R122 ;  /* 0x0000007a00787202 */ /* 0x000fce0000000f00 */
[----:B------:R-:W-:Y:S05]  /*3b80*/  WARPSYNC.COLLECTIVE R39, `(.L_x_239) ;  /* 0x0000000027087348 */ /* 0x000fea0003c00000 */
[----:B------:R0:W1:Y:S02]  /*3b90*/  SHFL.BFLY P5, R37, R120, R116, R90 ;  /* 0x0c00007478257389 */ /* 0x00006400000a005a */
[----:B01----:R-:W-:Y:S01]  /*3ba0*/  ENDCOLLECTIVE ;  /* 0x000000000000791b */ /* 0x003fe20003800000 */
.L_x_239:
[----:B------:R-:W-:Y:S01]  /*3bb0*/  HFMA2.MMA R116, -RZ, RZ, 0, 4.76837158203125e-07 ;  /* 0x00000008ff747435 */ /* 0x000fe200000001ff */
[----:B------:R-:W-:-:S05]  /*3bc0*/  FADD.FTZ R124, R122, R37 ;  /* 0x000000257a7c7221 */ /* 0x000fca0000010000 */
[----:B------:R-:W-:-:S07]  /*3bd0*/  MOV R120, R124 ;  /* 0x0000007c00787202 */ /* 0x000fce0000000f00 */
[----:B------:R-:W-:Y:S05]  /*3be0*/  WARPSYNC.COLLECTIVE R39, `(.L_x_240) ;  /* 0x0000000027087348 */ /* 0x000fea0003c00000 */
[----:B------:R0:W1:Y:S02]  /*3bf0*/  SHFL.BFLY P5, R37, R120, R116, R90 ;  /* 0x0c00007478257389 */ /* 0x00006400000a005a */
[----:B01----:R-:W-:Y:S01]  /*3c00*/  ENDCOLLECTIVE ;  /* 0x000000000000791b */ /* 0x003fe20003800000 */
.L_x_240:
[----:B------:R-:W-:Y:S01]  /*3c10*/  HFMA2.MMA R116, -RZ, RZ, 0, 9.5367431640625e-07 ;  /* 0x00000010ff747435 */ /* 0x000fe200000001ff */
[----:B------:R-:W-:-:S05]  /*3c20*/  FADD.FTZ R124, R124, R37 ;  /* 0x000000257c7c7221 */ /* 0x000fca0000010000 */
[----:B------:R-:W-:-:S07]  /*3c30*/  MOV R120, R124 ;  /* 0x0000007c00787202 */ /* 0x000fce0000000f00 */
[----:B------:R-:W-:Y:S05]  /*3c40*/  WARPSYNC.COLLECTIVE R39, `(.L_x_241) ;  /* 0x0000000027087348 */ /* 0x000fea0003c00000 */
[----:B------:R0:W1:Y:S02]  /*3c50*/  SHFL.BFLY P5, R37, R120, R116, R90 ;  /* 0x0c00007478257389 */ /* 0x00006400000a005a */
[----:B01----:R-:W-:Y:S01]  /*3c60*/  ENDCOLLECTIVE ;  /* 0x000000000000791b */ /* 0x003fe20003800000 */
.L_x_241:
[----:B------:R-:W-:Y:S05]  /*3c70*/  BRA `(.L_x_242) ;  /* 0xffffffe800f47947 */ /* 0x000fea000383ffff */
.L_x_243:
        /* <DEDUP_REMOVED lines=16> */
.L_x_30185:


//--------------------- .text._ZN10layer_norm13ln_fwd_kernelINS_13Kernel_traitsI13__nv_bfloat16S2_S2_S2_fjLj4096ELj1ELj1ELj4ELj16ENS_18Kernel_traits_baseILj4096ES2_S2_S2_S2_fjLj128EEEEELb0ELb0ELb1ELb0EEEvNS_9FwdParamsE --------------------------
	.section	.text._ZN10layer_norm13ln_fwd_kernelINS_13Kernel_traitsI13__nv_bfloat16S2_S2_S2_fjLj4096ELj1ELj1ELj4ELj16ENS_18Kernel_traits_baseILj4096ES2_S2_S2_S2_fjLj128EEEEELb0ELb0ELb1ELb0EEEvNS_9FwdParamsE,"ax",@progbits
	.align	128
        .global         _ZN10layer_norm13ln_fwd_kernelINS_13Kernel_traitsI13__nv_bfloat16S2_S2_S2_fjLj4096ELj1ELj1ELj4ELj16ENS_18Kernel_traits_baseILj4096ES2_S2_S2_S2_fjLj128EEEEELb0ELb0ELb1ELb0EEEvNS_9FwdParamsE
        .type           _ZN10layer_norm13ln_fwd_kernelINS_13Kernel_traitsI13__nv_bfloat16S2_S2_S2_fjLj4096ELj1ELj1ELj4ELj16ENS_18Kernel_traits_baseILj4096ES2_S2_S2_S2_fjLj128EEEEELb0ELb0ELb1ELb0EEEvNS_9FwdParamsE,@function
        .size           _ZN10layer_norm13ln_fwd_kernelINS_13Kernel_traitsI13__nv_bfloat16S2_S2_S2_fjLj4096ELj1ELj1ELj4ELj16ENS_18Kernel_traits_baseILj4096ES2_S2_S2_S2_fjLj128EEEEELb0ELb0ELb1ELb0EEEvNS_9FwdParamsE,(.L_x_30186 - _ZN10layer_norm13ln_fwd_kernelINS_13Kernel_traitsI13__nv_bfloat16S2_S2_S2_fjLj4096ELj1ELj1ELj4ELj16ENS_18Kernel_traits_baseILj4096ES2_S2_S2_S2_fjLj128EEEEELb0ELb0ELb1ELb0EEEvNS_9FwdParamsE)
        .other          _ZN10layer_norm13ln_fwd_kernelINS_13Kernel_traitsI13__nv_bfloat16S2_S2_S2_fjLj4096ELj1ELj1ELj4ELj16ENS_18Kernel_traits_baseILj4096ES2_S2_S2_S2_fjLj128EEEEELb0ELb0ELb1ELb0EEEvNS_9FwdParamsE,@"STO_CUDA_ENTRY STV_DEFAULT"
_ZN10layer_norm13ln_fwd_kernelINS_13Kernel_traitsI13__nv_bfloat16S2_S2_S2_fjLj4096ELj1ELj1ELj4ELj16ENS_18Kernel_traits_baseILj4096ES2_S2_S2_S2_fjLj128EEEEELb0ELb0ELb1ELb0EEEvNS_9FwdParamsE:
.text._ZN10layer_norm13ln_fwd_kernelINS_13Kernel_traitsI13__nv_bfloat16S2_S2_S2_fjLj4096ELj1ELj1ELj4ELj16ENS_18Kernel_traits_baseILj4096ES2_S2_S2_S2_fjLj128EEEEELb0ELb0ELb1ELb0EEEvNS_9FwdParamsE:
[----:B------:R-:W-:Y:S01]  /*0000*/  LDC R1, c[0x0][0x28] ;  /* 0x00000a00ff017b82 */ /* 0x000fe20000000800 */
[----:B------:R-:W0:Y:S07]  /*0010*/  S2R R23, SR_TID.X ;  /* 0x0000000000177919 */ /* 0x000e2e0000002100 */
[----:B------:R-:W1:Y:S01]  /*0020*/  LDC R3, c[0x0][0x218] ;  /* 0x00008600ff037b82 */ /* 0x000e620000000800 */
[----:B------:R-:W-:Y:S01]  /*0030*/  ULDC.64 UR4, c[0x0][0x208] ;  /* 0x0000820000047ab9 */ /* 0x000fe20000000a00 */
[----:B------:R-:W-:Y:S01]  /*0040*/  BSSY B0, `(.L_x_244) ;  /* 0x000001e000007945 */ /* 0x000fe20003800000 */
[----:B-1----:R-:W-:-:S04]  /*0050*/  SHF.R.S32.HI R0, RZ, 0x1f, R3 ;  /* 0x0000001fff007819 */ /* 0x002fc80000011403 */
[----:B------:R-:W-:Y:S02]  /*0060*/  LEA.HI R48, R0, R3, RZ, 0x3 ;  /* 0x0000000300307211 */ /* 0x000fe400078f18ff */
[----:B0-----:R-:W-:-:S04]  /*0070*/  LOP3.LUT R22, R23, 0x7f, RZ, 0xc0, !PT ;  /* 0x0000007f17167812 */ /* 0x001fc800078ec0ff */
[----:B------:R-:W-:Y:S02]  /*0080*/  LOP3.LUT R21, R22, 0x7f, RZ, 0x3c, !PT ;  /* 0x0000007f16157812 */ /* 0x000fe400078e3cff */
[----:B------:R-:W-:Y:S02]  /*0090*/  MOV R17, R22 ;  /* 0x0000001600117202 */ /* 0x000fe40000000f00 */
[----:B------:R-:W-:-:S04]  /*00a0*/  LEA.HI.SX32 R21, R48, R21, 0x1d ;  /* 0x0000001530157211 */ /* 0x000fc800078feaff */
[C---:B------:R-:W-:Y:S02]  /*00b0*/  LOP3.LUT P0, RZ, R21.reuse, 0xffffff80, RZ, 0xc0, !PT ;  /* 0xffffff8015ff7812 */ /* 0x040fe4000780c0ff */
[C---:B------:R-:W-:Y:S02]  /*00c0*/  ISETP.GE.U32.AND P5, PT, R21.reuse, 0x100, PT ;  /* 0x000001001500780c */ /* 0x040fe40003fa6070 */
[C---:B------:R-:W-:Y:S02]  /*00d0*/  ISETP.GE.U32.AND P4, PT, R21.reuse, 0x180, PT ;  /* 0x000001801500780c */ /* 0x040fe40003f86070 */
[----:B------:R-:W-:Y:S02]  /*00e0*/  ISETP.GE.U32.AND P1, PT, R21, 0x200, PT ;  /* 0x000002001500780c */ /* 0x000fe40003f26070 */
[----:B------:R-:W-:Y:S02]  /*00f0*/  P2R R24, PR, RZ, 0x20 ;  /* 0x00000020ff187803 */ /* 0x000fe40000000000 */
[----:B------:R-:W-:-:S03]  /*0100*/  P2R R25, PR, RZ, 0x10 ;  /* 0x00000010ff197803 */ /* 0x000fc60000000000 */
        /* <DEDUP_REMOVED lines=17> */
.L_x_245:
[----:B------:R-:W-:Y:S05]  /*0220*/  BSYNC B0 ;  /* 0x0000000000007941 */ /* 0x000fea0003800000 */
.L_x_244:
        /* <DEDUP_REMOVED lines=18> */
.L_x_247:
[----:B------:R-:W-:Y:S05]  /*0350*/  BSYNC B0 ;  /* 0x0000000000007941 */ /* 0x000fea0003800000 */
.L_x_246:
        /* <DEDUP_REMOVED lines=18> */
.L_x_249:
[----:B------:R-:W-:Y:S05]  /*0480*/  BSYNC B0 ;  /* 0x0000000000007941 */ /* 0x000fea0003800000 */
.L_x_248:
        /* <DEDUP_REMOVED lines=13> */
.L_x_251:
[----:B------:R-:W-:Y:S05]  /*0560*/  BSYNC B0 ;  /* 0x0000000000007941 */ /* 0x000fea0003800000 */
.L_x_250:
[----:B------:R-:W0:Y:S02]  /*0570*/  S2UR UR6, SR_CTAID.X ;  /* 0x00000000000679c3 */ /* 0x000e240000002500 */
[----:B0-----:R-:W-:Y:S01]  /*0580*/  LEA.HI R116, R23, UR6, RZ, 0x19 ;  /* 0x0000000617747c11 */ /* 0x001fe2000f8fc8ff */
[----:B------:R-:W-:-:S03]  /*0590*/  ULDC UR6, c[0x0][0x214] ;  /* 0x0000850000067ab9 */ /* 0x000fc60000000800 */
[----:B------:R-:W-:-:S13]  /*05a0*/  ISETP.GE.AND P2, PT, R116, UR6, PT ;  /* 0x0000000674007c0c */ /* 0x000fda000bf46270 */
[----:B------:R-:W-:Y:S05]  /*05b0*/  @P2 EXIT ;  /* 0x000000000000294d */ /* 0x000fea0003800000 */
[C---:B-----5:R-:W-:Y:S01]  /*05c0*/  PRMT R68, R36.reuse, 0x7632, R68 ;  /* 0x0000763224447816 */ /* 0x060fe20000000044 */
[----:B------:R-:W-:Y:S01]  /*05d0*/  IMAD.U32 R27, R37, 0x10000, RZ ;  /* 0x00010000251b7824 */ /* 0x000fe200078e00ff */
[----:B------:R-:W-:Y:S01]  /*05e0*/  SHF.L.U32 R26, R36, 0x10, RZ ;  /* 0x00000010241a7819 */ /* 0x000fe200000006ff */
[----:B------:R-:W-:Y:S01]  /*05f0*/  IMAD.SHL.U32 R36, R23, 0x20, RZ ;  /* 0x0000002017247824 */ /* 0x000fe200078e00ff */
[----:B------:R-:W-:Y:S01]  /*0600*/  SHF.R.S32.HI R48, RZ, 0x3, R48 ;  /* 0x00000003ff307819 */ /* 0x000fe20000011430 */
[----:B------:R-:W-:Y:S01]  /*0610*/  IMAD.U32 R19, R13, 0x10000, RZ ;  /* 0x000100000d137824 */ /* 0x000fe200078e00ff */
[C---:B------:R-:W-:Y:S01]  /*0620*/  PRMT R70, R42.reuse, 0x7632, R70 ;  /* 0x000076322a467816 */ /* 0x040fe20000000046 */
[----:B------:R-:W-:Y:S01]  /*0630*/  HFMA2.MMA R120, -RZ, RZ, 0, 5.9604644775390625e-08 ;  /* 0x00000001ff787435 */ /* 0x000fe200000001ff */
[----:B------:R-:W-:Y:S01]  /*0640*/  SHF.L.U32 R2, R42, 0x10, RZ ;  /* 0x000000102a027819 */ /* 0x000fe200000006ff */
[----:B------:R-:W-:Y:S01]  /*0650*/  ULDC.U8 UR6, c[0x0][0x2a0] ;  /* 0x0000a80000067ab9 */ /* 0x000fe20000000000 */
[----:B------:R-:W-:Y:S01]  /*0660*/  PRMT R69, R43, 0x7632, R69 ;  /* 0x000076322b457816 */ /* 0x000fe20000000045 */
[----:B------:R-:W-:Y:S01]  /*0670*/  IMAD.U32 R87, R87, 0x10000, RZ ;  /* 0x0001000057577824 */ /* 0x000fe200078e00ff */
[----:B------:R-:W-:Y:S01]  /*0680*/  SHF.L.U32 R0, R43, 0x10, RZ ;  /* 0x000000102b007819 */ /* 0x000fe200000006ff */
[----:B------:R-:W-:Y:S01]  /*0690*/  IMAD.U32 R81, R81, 0x10000, RZ ;  /* 0x0001000051517824 */ /* 0x000fe200078e00ff */
[----:B------:R-:W-:Y:S01]  /*06a0*/  PRMT R67, R37, 0x7632, R67 ;  /* 0x0000763225437816 */ /* 0x000fe20000000043 */
[----:B------:R-:W-:Y:S01]  /*06b0*/  UISETP.NE.AND UP0, UPT, UR6, URZ, UPT ;  /* 0x0000003f0600728c */ /* 0x000fe2000bf05270 */
[C---:B------:R-:W-:Y:S01]  /*06c0*/  PRMT R64, R28.reuse, 0x7632, R64 ;  /* 0x000076321c407816 */ /* 0x040fe20000000040 */
[----:B------:R-:W-:Y:S01]  /*06d0*/  ULDC UR8, c[0x0][0x29c] ;  /* 0x0000a70000087ab9 */ /* 0x000fe20000000800 */
[----:B------:R-:W-:Y:S01]  /*06e0*/  SHF.L.U32 R42, R28, 0x10, RZ ;  /* 0x000000101c2a7819 */ /* 0x000fe200000006ff */
[----:B------:R-:W-:Y:S01]  /*06f0*/  ULDC UR9, c[0x0][0x290] ;  /* 0x0000a40000097ab9 */ /* 0x000fe20000000800 */
[C---:B------:R-:W-:Y:S01]  /*0700*/  PRMT R62, R29.reuse, 0x7632, R62 ;  /* 0x000076321d3e7816 */ /* 0x040fe2000000003e */
[----:B------:R-:W-:Y:S01]  /*0710*/  ULDC.64 UR6, c[0x0][0x230] ;  /* 0x00008c0000067ab9 */ /* 0x000fe20000000a00 */
[----:B------:R-:W-:Y:S01]  /*0720*/  SHF.L.U32 R43, R29, 0x10, RZ ;  /* 0x000000101d2b7819 */ /* 0x000fe200000006ff */
[----:B------:R-:W-:Y:S01]  /*0730*/  ULDC.64 UR10, c[0x0][0x210] ;  /* 0x00008400000a7ab9 */ /* 0x000fe20000000a00 */
[----:B------:R-:W-:-:S02]  /*0740*/  LOP3.LUT R29, R23, 0x60, RZ, 0xc0, !PT ;  /* 0x00000060171d7812 */ /* 0x000fc400078ec0ff */
[----:B------:R-:W-:Y:S02]  /*0750*/  LOP3.LUT R28, R48, 0x7f, RZ, 0xc0, !PT ;  /* 0x0000007f301c7812 */ /* 0x000fe400078ec0ff */
[----:B------:R-:W-:Y:S02]  /*0760*/  LOP3.LUT R37, R36, 0x3e0, RZ, 0xc0, !PT ;  /* 0x000003e024257812 */ /* 0x000fe400078ec0ff */
[C---:B------:R-:W-:Y:S02]  /*0770*/  VIADDMNMX R29, R28.reuse, -R29, RZ, !PT ;  /* 0x8000001d1c1d7246 */ /* 0x040fe400078001ff */
[----:B------:R-:W-:Y:S02]  /*0780*/  VIADDMNMX R37, R28, -R37, RZ, !PT ;  /* 0x800000251c257246 */ /* 0x000fe400078001ff */
[----:B------:R-:W-:Y:S01]  /*0790*/  SHF.R.U32.HI R28, RZ, 0x2, R48 ;  /* 0x00000002ff1c7819 */ /* 0x000fe20000011630 */
[----:B------:R-:W-:Y:S01]  /*07a0*/  IMAD.U32 R48, R34, 0x10000, RZ ;  /* 0x0001000022307824 */ /* 0x000fe200078e00ff */
[----:B------:R-:W-:-:S02]  /*07b0*/  VIMNMX R29, R29, 0x20, PT ;  /* 0x000000201d1d7848 */ /* 0x000fc40003fe0100 */
[----:B------:R-:W-:Y:S02]  /*07c0*/  LOP3.LUT R28, R28, 0x3fffffe0, RZ, 0xc0, !PT ;  /* 0x3fffffe01c1c7812 */ /* 0x000fe400078ec0ff */
[----:B------:R-:W-:Y:S02]  /*07d0*/  VIMNMX R37, R37, 0x20, PT ;  /* 0x0000002025257848 */ /* 0x000fe40003fe0100 */
[----:B------:R-:W-:Y:S02]  /*07e0*/  IADD3 R29, R29, R28, RZ ;  /* 0x0000001c1d1d7210 */ /* 0x000fe40007ffe0ff */
[----:B------:R-:W-:Y:S02]  /*07f0*/  PRMT R76, R44, 0x7632, R76 ;  /* 0x000076322c4c7816 */ /* 0x000fe4000000004c */
[----:B------:R-:W-:Y:S01]  /*0800*/  PRMT R65, R39, 0x7632, R65 ;  /* 0x0000763227417816 */ /* 0x000fe20000000041 */
[----:B------:R-:W-:Y:S01]  /*0810*/  IMAD.SHL.U32 R29, R29, 0x8, RZ ;  /* 0x000000081d1d7824 */ /* 0x000fe200078e00ff */
[----:B------:R-:W-:Y:S01]  /*0820*/  PRMT R59, R34, 0x7632, R59 ;  /* 0x00007632223b7816 */ /* 0x000fe2000000003b */
[----:B------:R-:W-:Y:S01]  /*0830*/  IMAD.U32 R76, R76, 0x10000, RZ ;  /* 0x000100004c4c7824 */ /* 0x000fe200078e00ff */
[----:B------:R-:W-:Y:S01]  /*0840*/  SHF.L.U32 R18, R14, 0x10, RZ ;  /* 0x000000100e127819 */ /* 0x000fe200000006ff */
[----:B------:R-:W-:Y:S01]  /*0850*/  IMAD.U32 R14, R10, 0x10000, RZ ;  /* 0x000100000a0e7824 */ /* 0x000fe200078e00ff */
[----:B------:R-:W-:Y:S01]  /*0860*/  I2FP.F32.U32 R29, R29 ;  /* 0x0000001d001d7245 */ /* 0x000fe20000201000 */
[----:B------:R-:W-:Y:S01]  /*0870*/  IMAD.U32 R65, R65, 0x10000, RZ ;  /* 0x0001000041417824 */ /* 0x000fe200078e00ff */
[----:B------:R-:W-:Y:S01]  /*0880*/  SHF.L.U32 R17, R15, 0x10, RZ ;  /* 0x000000100f117819 */ /* 0x000fe200000006ff */
[----:B------:R-:W-:Y:S01]  /*0890*/  IMAD.U32 R59, R59, 0x10000, RZ ;  /* 0x000100003b3b7824 */ /* 0x000fe200078e00ff */
[----:B------:R0:W1:Y:S01]  /*08a0*/  MUFU.RCP R115, R29 ;  /* 0x0000001d00737308 */ /* 0x0000620000001000 */
[----:B------:R-:W-:-:S02]  /*08b0*/  PRMT R75, R45, 0x7632, R75 ;  /* 0x000076322d4b7816 */ /* 0x000fc4000000004b */
        /* <DEDUP_REMOVED lines=10> */
[----:B------:R-:W-:Y:S02]  /*0960*/  IADD3 R37, R28, R37, RZ ;  /* 0x000000251c257210 */ /* 0x000fe40007ffe0ff */
[----:B------:R-:W-:-:S02]  /*0970*/  SHF.L.U32 R20, R12, 0x10, RZ ;  /* 0x000000100c147819 */ /* 0x000fc400000006ff */
[----:B------:R-:W-:Y:S01]  /*0980*/  SHF.L.U32 R15, R9, 0x10, RZ ;  /* 0x00000010090f7819 */ /* 0x000fe200000006ff */
[----:B------:R-:W-:Y:S01]  /*0990*/  IMAD.U32 R9, R7, 0x10000, RZ ;  /* 0x0001000007097824 */ /* 0x000fe200078e00ff */
[----:B------:R-:W-:Y:S02]  /*09a0*/  SHF.L.U32 R13, R11, 0x10, RZ ;  /* 0x000000100b0d7819 */ /* 0x000fe400000006ff */
[----:B------:R-:W-:Y:S02]  /*09b0*/  SHF.L.U32 R16, R8, 0x10, RZ ;  /* 0x0000001008107819 */ /* 0x000fe400000006ff */
[----:B------:R-:W-:Y:S01]  /*09c0*/  SHF.L.U32 R12, R4, 0x10, RZ ;  /* 0x00000010040c7819 */ /* 0x000fe200000006ff */
[----:B------:R-:W-:Y:S01]  /*09d0*/  IMAD.U32 R4, R40, 0x10000, RZ ;  /* 0x0001000028047824 */ /* 0x000fe200078e00ff */
        /* <DEDUP_REMOVED lines=41> */
[----:B01----:R-:W-:-:S07]  /*0c70*/  SHF.L.U32 R114, R37, 0x3, RZ ;  /* 0x0000000325727819 */ /* 0x003fce00000006ff */
.L_x_365:
[----:B0123--:R-:W0:Y:S08]  /*0c80*/  LDC.64 R36, c[0x0][0x280] ;  /* 0x0000a000ff247b82 */ /* 0x00fe300000000a00 */
[----:B------:R-:W1:Y:S01]  /*0c90*/  LDC R117, c[0x0][0x218] ;  /* 0x00008600ff757b82 */ /* 0x000e620000000800 */
[----:B0-----:R-:W-:-:S05]  /*0ca0*/  IMAD.WIDE R36, R116, 0x4, R36 ;  /* 0x0000000474247825 */ /* 0x001fca00078e0224 */
[----:B------:R0:W2:Y:S02]  /*0cb0*/  LDG.E R121, desc[UR4][R36.64] ;  /* 0x0000000424797981 */ /* 0x0000a4000c1e1900 */
[----:B0-----:R-:W0:Y:S02]  /*0cc0*/  LDC.64 R36, c[0x0][0x288] ;  /* 0x0000a200ff247b82 */ /* 0x001e240000000a00 */
[----:B0-----:R-:W-:-:S05]  /*0cd0*/  IMAD.WIDE R36, R116, 0x4, R36 ;  /* 0x0000000474247825 */ /* 0x001fca00078e0224 */
[----:B------:R0:W5:Y:S01]  /*0ce0*/  LDG.E R118, desc[UR4][R36.64] ;  /* 0x0000000424767981 */ /* 0x000162000c1e1900 */
[----:B-1----:R-:W-:Y:S01]  /*0cf0*/  IMAD R38, R116, R117, RZ ;  /* 0x0000007574267224 */ /* 0x002fe200078e02ff */
[----:B------:R-:W-:Y:S01]  /*0d00*/  BSSY B0, `(.L_x_252) ;  /* 0x0000083000007945 */ /* 0x000fe20003800000 */
[----:B------:R-:W-:-:S03]  /*0d10*/  MOV R123, RZ ;  /* 0x000000ff007b7202 */ /* 0x000fc60000000f00 */
[----:B------:R-:W-:-:S04]  /*0d20*/  SHF.R.S32.HI R39, RZ, 0x1f, R38 ;  /* 0x0000001fff277819 */ /* 0x000fc80000011426 */
[----:B------:R-:W-:Y:S02]  /*0d30*/  LEA.HI R39, R39, R38, RZ, 0x3 ;  /* 0x0000002627277211 */ /* 0x000fe400078f18ff */
[----:B--2---:R-:W-:-:S13]  /*0d40*/  ISETP.GE.AND P3, PT, R121, 0x1, PT ;  /* 0x000000017900780c */ /* 0x004fda0003f66270 */
[----:B------:R-:W-:-:S05]  /*0d50*/  @P3 IADD3 R122, R121, -0x1, RZ ;  /* 0xffffffff797a3810 */ /* 0x000fca0007ffe0ff */
[----:B------:R-:W-:-:S05]  /*0d60*/  @P3 IMAD R122, R122, R117, RZ ;  /* 0x000000757a7a3224 */ /* 0x000fca00078e02ff */
[----:B------:R-:W-:-:S04]  /*0d70*/  @P3 SHF.R.S32.HI R119, RZ, 0x1f, R122 ;  /* 0x0000001fff773819 */ /* 0x000fc8000001147a */
[----:B------:R-:W-:Y:S02]  /*0d80*/  @P3 LEA.HI R119, R119, R122, RZ, 0x3 ;  /* 0x0000007a77773211 */ /* 0x000fe400078f18ff */
[-C--:B------:R-:W-:Y:S02]  /*0d90*/  LEA.HI.SX32 R122, R39, R22.reuse, 0x1d ;  /* 0x00000016277a7211 */ /* 0x080fe400078feaff */
[----:B------:R-:W-:Y:S02]  /*0da0*/  @P3 LEA.HI.SX32 R123, R119, R22, 0x1d ;  /* 0x00000016777b3211 */ /* 0x000fe400078feaff */
[----:B------:R-:W-:Y:S01]  /*0db0*/  SHF.R.S32.HI R119, RZ, 0x1f, R116 ;  /* 0x0000001fff777819 */ /* 0x000fe20000011474 */
[----:B0-----:R-:W-:Y:S06]  /*0dc0*/  @!P0 BRA `(.L_x_253) ;  /* 0x0000000400d88947 */ /* 0x001fec0003800000 */
[----:B------:R-:W-:Y:S01]  /*0dd0*/  ISETP.NE.U32.AND P2, PT, RZ, UR6, PT ;  /* 0x00000006ff007c0c */ /* 0x000fe2000bf45070 */
[----:B------:R-:W0:Y:S03]  /*0de0*/  @P3 LDC.64 R38, c[0x0][0x220] ;  /* 0x00008800ff263b82 */ /* 0x000e260000000a00 */
[----:B------:R-:W-:-:S13]  /*0df0*/  ISETP.NE.AND.EX P2, PT, RZ, UR7, PT, P2 ;  /* 0x00000007ff007c0c */ /* 0x000fda000bf45320 */
[----:B------:R-:W1:Y:S01]  /*0e00*/  @P2 LDC.64 R36, c[0x0][0x230] ;  /* 0x00008c00ff242b82 */ /* 0x000e620000000a00 */
[----:B0-----:R-:W-:-:S05]  /*0e10*/  @P3 IMAD.WIDE.U32 R38, R123, 0x10, R38 ;  /* 0x000000107b263825 */ /* 0x001fca00078e0026 */
[----:B------:R0:W5:Y:S01]  /*0e20*/  @P3 LDG.E.128 R28, desc[UR4][R38.64] ;  /* 0x00000004261c3981 */ /* 0x000162000c1e1d00 */
[----:B-1----:R-:W-:-:S05]  /*0e30*/  @P2 IMAD.WIDE.U32 R36, R122, 0x10, R36 ;  /* 0x000000107a242825 */ /* 0x002fca00078e0024 */
[----:B------:R0:W5:Y:S01]  /*0e40*/  @P2 LDG.E.128 R32, desc[UR4][R36.64] ;  /* 0x0000000424202981 */ /* 0x000162000c1e1d00 */
[----:B------:R-:W-:Y:S01]  /*0e50*/  ISETP.GT.AND P4, PT, R121, RZ, PT ;  /* 0x000000ff7900720c */ /* 0x000fe20003f84270 */
[----:B------:R-:W-:-:S12]  /*0e60*/  BSSY B1, `(.L_x_254) ;  /* 0x000000a000017945 */ /* 0x000fd80003800000 */
[----:B0-----:R-:W-:Y:S05]  /*0e70*/  @P4 BRA `(.L_x_255) ;  /* 0x0000000000104947 */ /* 0x001fea0003800000 */
[----:B------:R-:W-:Y:S01]  /*0e80*/  IMAD.MOV.U32 R56, RZ, RZ, RZ ;  /* 0x000000ffff387224 */ /* 0x000fe200078e00ff */
[----:B------:R-:W-:Y:S06]  /*0e90*/  @!P2 BRA `(.L_x_256) ;  /* 0x000000000018a947 */ /* 0x000fec0003800000 */
[----:B-----5:R-:W-:Y:S01]  /*0ea0*/  SHF.L.U32 R56, R32, 0x10, RZ ;  /* 0x0000001020387819 */ /* 0x020fe200000006ff */
[----:B------:R-:W-:Y:S06]  /*0eb0*/  BRA `(.L_x_256) ;  /* 0x0000000000107947 */ /* 0x000fec0003800000 */
.L_x_255:
[----:B-----5:R-:W-:Y:S02]  /*0ec0*/  SHF.L.U32 R56, R28, 0x10, RZ ;  /* 0x000000101c387819 */ /* 0x020fe400000006ff */
[----:B------:R-:W-:-:S03]  /*0ed0*/  @P2 SHF.L.U32 R37, R32, 0x10, RZ ;  /* 0x0000001020252819 */ /* 0x000fc600000006ff */
[----:B------:R-:W-:-:S04]  /*0ee0*/  FMUL.FTZ R56, R56, UR8 ;  /* 0x0000000838387c20 */ /* 0x000fc80008410000 */
[----:B------:R-:W-:-:S07]  /*0ef0*/  @P2 FADD.FTZ R56, R37, R56 ;  /* 0x0000003825382221 */ /* 0x000fce0000010000 */
.L_x_256:
[----:B------:R-:W-:Y:S05]  /*0f00*/  BSYNC B1 ;  /* 0x0000000000017941 */ /* 0x000fea0003800000 */
.L_x_254:
[----:B------:R-:W-:Y:S04]  /*0f10*/  BSSY B1, `(.L_x_257) ;  /* 0x000000d000017945 */ /* 0x000fe80003800000 */
[----:B------:R-:W-:Y:S05]  /*0f20*/  @P4 BRA `(.L_x_258) ;  /* 0x0000000000144947 */ /* 0x000fea0003800000 */
[----:B------:R-:W-:Y:S01]  /*0f30*/  MOV R55, RZ ;  /* 0x000000ff00377202 */ /* 0x000fe20000000f00 */
[----:B------:R-:W-:Y:S06]  /*0f40*/  @!P2 BRA `(.L_x_259) ;  /* 0x000000000024a947 */ /* 0x000fec0003800000 */
[----:B-----5:R-:W-:-:S04]  /*0f50*/  PRMT R55, R32, 0x7632, R55 ;  /* 0x0000763220377816 */ /* 0x020fc80000000037 */
[----:B------:R-:W-:Y:S01]  /*0f60*/  SHF.L.U32 R55, R55, 0x10, RZ ;  /* 0x0000001037377819 */ /* 0x000fe200000006ff */
[----:B------:R-:W-:Y:S06]  /*0f70*/  BRA `(.L_x_259) ;  /* 0x0000000000187947 */ /* 0x000fec0003800000 */
.L_x_258:
[----:B-----5:R-:W-:Y:S02]  /*0f80*/  PRMT R36, R28, 0x7632, R36 ;  /* 0x000076321c247816 */ /* 0x020fe40000000024 */
[----:B------:R-:W-:-:S03]  /*0f90*/  @P2 PRMT R37, R32, 0x7632, R37 ;  /* 0x0000763220252816 */ /* 0x000fc60000000025 */
[----:B------:R-:W-:Y:S01]  /*0fa0*/  IMAD.U32 R36, R36, 0x10000, RZ ;  /* 0x0001000024247824 */ /* 0x000fe200078e00ff */
[----:B------:R-:W-:-:S03]  /*0fb0*/  @P2 SHF.L.U32 R38, R37, 0x10, RZ ;  /* 0x0000001025262819 */ /* 0x000fc600000006ff */
[----:B------:R-:W-:-:S04]  /*0fc0*/  FMUL.FTZ R55, R36, UR8 ;  /* 0x0000000824377c20 */ /* 0x000fc80008410000 */
[----:B------:R-:W-:-:S07]  /*0fd0*/  @P2 FADD.FTZ R55, R38, R55 ;  /* 0x0000003726372221 */ /* 0x000fce0000010000 */
.L_x_259:
[----:B------:R-:W-:Y:S05]  /*0fe0*/  BSYNC B1 ;  /* 0x0000000000017941 */ /* 0x000fea0003800000 */
.L_x_257:
[----:B------:R-:W-:Y:S04]  /*0ff0*/  BSSY B1, `(.L_x_260) ;  /* 0x000000a000017945 */ /* 0x000fe80003800000 */
[----:B------:R-:W-:Y:S05]  /*1000*/  @P4 BRA `(.L_x_261) ;  /* 0x0000000000104947 */ /* 0x000fea0003800000 */
[----:B------:R-:W-:Y:S01]  /*1010*/  HFMA2.MMA R54, -RZ, RZ, 0, 0 ;  /* 0x00000000ff367435 */ /* 0x000fe200000001ff */
[----:B------:R-:W-:Y:S10]  /*1020*/  @!P2 BRA `(.L_x_262) ;  /* 0x000000000018a947 */ /* 0x000ff40003800000 */
[----:B-----5:R-:W-:Y:S01]  /*1030*/  SHF.L.U32 R54, R33, 0x10, RZ ;  /* 0x0000001021367819 */ /* 0x020fe200000006ff */
[----:B------:R-:W-:Y:S06]  /*1040*/  BRA `(.L_x_262) ;  /* 0x0000000000107947 */ /* 0x000fec0003800000 */
.L_x_261:
[----:B-----5:R-:W-:Y:S02]  /*1050*/  SHF.L.U32 R54, R29, 0x10, RZ ;  /* 0x000000101d367819 */ /* 0x020fe400000006ff */
[----:B------:R-:W-:-:S03]  /*1060*/  @P2 SHF.L.U32 R37, R33, 0x10, RZ ;  /* 0x0000001021252819 */ /* 0x000fc600000006ff */
[----:B------:R-:W-:-:S04]  /*1070*/  FMUL.FTZ R54, R54, UR8 ;  /* 0x0000000836367c20 */ /* 0x000fc80008410000 */
[----:B------:R-:W-:-:S07]  /*1080*/  @P2 FADD.FTZ R54, R37, R54 ;  /* 0x0000003625362221 */ /* 0x000fce0000010000 */
.L_x_262:
[----:B------:R-:W-:Y:S05]  /*1090*/  BSYNC B1 ;  /* 0x0000000000017941 */ /* 0x000fea0003800000 */
.L_x_260:
[----:B------:R-:W-:Y:S04]  /*10a0*/  BSSY B1, `(.L_x_263) ;  /* 0x000000d000017945 */ /* 0x000fe80003800000 */
[----:B------:R-:W-:Y:S05]  /*10b0*/  @P4 BRA `(.L_x_264) ;  /* 0x0000000000144947 */ /* 0x000fea0003800000 */
[----:B------:R-:W-:Y:S01]  /*10c0*/  IMAD.MOV.U32 R53, RZ, RZ, RZ ;  /* 0x000000ffff357224 */ /* 0x000fe200078e00ff */
[----:B------:R-:W-:Y:S06]  /*10d0*/  @!P2 BRA `(.L_x_265) ;  /* 0x000000000024a947 */ /* 0x000fec0003800000 */
[----:B-----5:R-:W-:-:S04]  /*10e0*/  PRMT R53, R33, 0x7632, R53 ;  /* 0x0000763221357816 */ /* 0x020fc80000000035 */
[----:B------:R-:W-:Y:S01]  /*10f0*/  SHF.L.U32 R53, R53, 0x10, RZ ;  /* 0x0000001035357819 */ /* 0x000fe200000006ff */
[----:B------:R-:W-:Y:S06]  /*1100*/  BRA `(.L_x_265) ;  /* 0x0000000000187947 */ /* 0x000fec0003800000 */
.L_x_264:
[----:B-----5:R-:W-:Y:S02]  /*1110*/  PRMT R36, R29, 0x7632, R36 ;  /* 0x000076321d247816 */ /* 0x020fe40000000024 */
[----:B------:R-:W-:Y:S02]  /*1120*/  @P2 PRMT R37, R33, 0x7632, R37 ;  /* 0x0000763221252816 */ /* 0x000fe40000000025 */
[----:B------:R-:W-:Y:S02]  /*1130*/  SHF.L.U32 R36, R36, 0x10, RZ ;  /* 0x0000001024247819 */ /* 0x000fe400000006ff */
[----:B------:R-:W-:-:S03]  /*1140*/  @P2 SHF.L.U32 R38, R37, 0x10, RZ ;  /* 0x0000001025262819 */ /* 0x000fc600000006ff */
[----:B------:R-:W-:-:S04]  /*1150*/  FMUL.FTZ R53, R36, UR8 ;  /* 0x0000000824357c20 */ /* 0x000fc80008410000 */
[----:B------:R-:W-:-:S07]  /*1160*/  @P2 FADD.FTZ R53, R38, R53 ;  /* 0x0000003526352221 */ /* 0x000fce0000010000 */
.L_x_265:
[----:B------:R-:W-:Y:S05]  /*1170*/  BSYNC B1 ;  /* 0x0000000000017941 */ /* 0x000fea0003800000 */
.L_x_263:
[----:B------:R-:W-:Y:S04]  /*1180*/  BSSY B1, `(.L_x_266) ;  /* 0x000000a000017945 */ /* 0x000fe80003800000 */
[----:B------:R-:W-:Y:S05]  /*1190*/  @P4 BRA `(.L_x_267) ;  /* 0x0000000000104947 */ /* 0x000fea0003800000 */
[----:B------:R-:W-:Y:S01]  /*11a0*/  MOV R52, RZ ;  /* 0x000000ff00347202 */ /* 0x000fe20000000f00 */
[----:B------:R-:W-:Y:S06]  /*11b0*/  @!P2 BRA `(.L_x_268) ;  /* 0x000000000018a947 */ /* 0x000fec0003800000 */
[----:B-----5:R-:W-:Y:S01]  /*11c0*/  SHF.L.U32 R52, R34, 0x10, RZ ;  /* 0x0000001022347819 */ /* 0x020fe200000006ff */
[----:B------:R-:W-:Y:S06]  /*11d0*/  BRA `(.L_x_268) ;  /* 0x0000000000107947 */ /* 0x000fec0003800000 */
.L_x_267:
[----:B-----5:R-:W-:Y:S01]  /*11e0*/  IMAD.U32 R52, R30, 0x10000, RZ ;  /* 0x000100001e347824 */ /* 0x020fe200078e00ff */
[----:B------:R-:W-:-:S03]  /*11f0*/  @P2 SHF.L.U32 R37, R34, 0x10, RZ ;  /* 0x0000001022252819 */ /* 0x000fc600000006ff */
[----:B------:R-:W-:-:S04]  /*1200*/  FMUL.FTZ R52, R52, UR8 ;  /* 0x0000000834347c20 */ /* 0x000fc80008410000 */
[----:B------:R-:W-:-:S07]  /*1210*/  @P2 FADD.FTZ R52, R37, R52 ;  /* 0x0000003425342221 */ /* 0x000fce0000010000 */
.L_x_268:
[----:B------:R-:W-:Y:S05]  /*1220*/  BSYNC B1 ;  /* 0x0000000000017941 */ /* 0x000fea0003800000 */
.L_x_266:
[----:B------:R-:W-:Y:S04]  /*1230*/  BSSY B1, `(.L_x_269) ;  /* 0x000000d000017945 */ /* 0x000fe80003800000 */
[----:B------:R-:W-:Y:S05]  /*1240*/  @P4 BRA `(.L_x_270) ;  /* 0x0000000000144947 */ /* 0x000fea0003800000 */
[----:B------:R-:W-:Y:S01]  /*1250*/  HFMA2.MMA R51, -RZ, RZ, 0, 0 ;  /* 0x00000000ff337435 */ /* 0x000fe200000001ff */
[----:B------:R-:W-:Y:S10]  /*1260*/  @!P2 BRA `(.L_x_271) ;  /* 0x000000000024a947 */ /* 0x000ff40003800000 */
[----:B-----5:R-:W-:-:S04]  /*1270*/  PRMT R51, R34, 0x7632, R51 ;  /* 0x0000763222337816 */ /* 0x020fc80000000033 */
[----:B------:R-:W-:Y:S01]  /*1280*/  SHF.L.U32 R51, R51, 0x10, RZ ;  /* 0x0000001033337819 */ /* 0x000fe200000006ff */
[----:B------:R-:W-:Y:S06]  /*1290*/  BRA `(.L_x_271) ;  /* 0x0000000000187947 */ /* 0x000fec0003800000 */
.L_x_270:
[----:B-----5:R-:W-:Y:S02]  /*12a0*/  PRMT R36, R30, 0x7632, R36 ;  /* 0x000076321e247816 */ /* 0x020fe40000000024 */
[----:B------:R-:W-:Y:S02]  /*12b0*/  @P2 PRMT R37, R34, 0x7632, R37 ;  /* 0x0000763222252816 */ /* 0x000fe40000000025 */
[----:B------:R-:W-:Y:S02]  /*12c0*/  SHF.L.U32 R36, R36, 0x10, RZ ;  /* 0x0000001024247819 */ /* 0x000fe400000006ff */
[----:B------:R-:W-:-:S03]  /*12d0*/  @P2 SHF.L.U32 R38, R37, 0x10, RZ ;  /* 0x0000001025262819 */ /* 0x000fc600000006ff */
[----:B------:R-:W-:-:S04]  /*12e0*/  FMUL.FTZ R51, R36, UR8 ;  /* 0x0000000824337c20 */ /* 0x000fc80008410000 */
[----:B------:R-:W-:-:S07]  /*12f0*/  @P2 FADD.FTZ R51, R38, R51 ;  /* 0x0000003326332221 */ /* 0x000fce0000010000 */
.L_x_271:
[----:B------:R-:W-:Y:S05]  /*1300*/  BSYNC B1 ;  /* 0x0000000000017941 */ /* 0x000fea0003800000 */
.L_x_269:
[----:B------:R-:W-:Y:S04]  /*1310*/  BSSY B1, `(.L_x_272) ;  /* 0x000000a000017945 */ /* 0x000fe80003800000 */
[----:B------:R-:W-:Y:S05]  /*1320*/  @P4 BRA `(.L_x_273) ;  /* 0x0000000000104947 */ /* 0x000fea0003800000 */
[----:B------:R-:W-:Y:S01]  /*1330*/  IMAD.MOV.U32 R50, RZ, RZ, RZ ;  /* 0x000000ffff327224 */ /* 0x000fe200078e00ff */
[----:B------:R-:W-:Y:S06]  /*1340*/  @!P2 BRA `(.L_x_274) ;  /* 0x000000000018a947 */ /* 0x000fec0003800000 */
[----:B-----5:R-:W-:Y:S01]  /*1350*/  SHF.L.U32 R50, R35, 0x10, RZ ;  /* 0x0000001023327819 */ /* 0x020fe200000006ff */
[----:B------:R-:W-:Y:S06]  /*1360*/  BRA `(.L_x_274) ;  /* 0x0000000000107947 */ /* 0x000fec0003800000 */
.L_x_273:
[----:B-----5:R-:W-:Y:S02]  /*1370*/  SHF.L.U32 R50, R31, 0x10, RZ ;  /* 0x000000101f327819 */ /* 0x020fe400000006ff */
[----:B------:R-:W-:-:S03]  /*1380*/  @P2 SHF.L.U32 R37, R35, 0x10, RZ ;  /* 0x0000001023252819 */ /* 0x000fc600000006ff */
[----:B------:R-:W-:-:S04]  /*1390*/  FMUL.FTZ R50, R50, UR8 ;  /* 0x0000000832327c20 */ /* 0x000fc80008410000 */
[----:B------:R-:W-:-:S07]  /*13a0*/  @P2 FADD.FTZ R50, R37, R50 ;  /* 0x0000003225322221 */ /* 0x000fce0000010000 */
.L_x_274:
[----:B------:R-:W-:Y:S05]  /*13b0*/  BSYNC B1 ;  /* 0x0000000000017941 */ /* 0x000fea0003800000 */
.L_x_272:
[----:B------:R-:W-:Y:S04]  /*13c0*/  BSSY B1, `(.L_x_275) ;  /* 0x000000d000017945 */ /* 0x000fe80003800000 */
[----:B------:R-:W-:Y:S05]  /*13d0*/  @P4 BRA `(.L_x_276) ;  /* 0x0000000000144947 */ /* 0x000fea0003800000 */
[----:B------:R-:W-:Y:S01]  /*13e0*/  MOV R49, RZ ;  /* 0x000000ff00317202 */ /* 0x000fe20000000f00 */
[----:B------:R-:W-:Y:S06]  /*13f0*/  @!P2 BRA `(.L_x_277) ;  /* 0x000000000024a947 */ /* 0x000fec0003800000 */
[----:B-----5:R-:W-:-:S04]  /*1400*/  PRMT R49, R35, 0x7632, R49 ;  /* 0x0000763223317816 */ /* 0x020fc80000000031 */
[----:B------:R-:W-:Y:S01]  /*1410*/  SHF.L.U32 R49, R49, 0x10, RZ ;  /* 0x0000001031317819 */ /* 0x000fe200000006ff */
[----:B------:R-:W-:Y:S06]  /*1420*/  BRA `(.L_x_277) ;  /* 0x0000000000187947 */ /* 0x000fec0003800000 */
.L_x_276:
[----:B-----5:R-:W-:Y:S02]  /*1430*/  PRMT R36, R31, 0x7632, R36 ;  /* 0x000076321f247816 */ /* 0x020fe40000000024 */
[----:B------:R-:W-:-:S03]  /*1440*/  @P2 PRMT R37, R35, 0x7632, R37 ;  /* 0x0000763223252816 */ /* 0x000fc60000000025 */
[----:B------:R-:W-:Y:S01]  /*1450*/  IMAD.U32 R36, R36, 0x10000, RZ ;  /* 0x0001000024247824 */ /* 0x000fe200078e00ff */
[----:B------:R-:W-:-:S03]  /*1460*/  @P2 SHF.L.U32 R38, R37, 0x10, RZ ;  /* 0x0000001025262819 */ /* 0x000fc600000006ff */
[----:B------:R-:W-:-:S04]  /*1470*/  FMUL.FTZ R49, R36, UR8 ;  /* 0x0000000824317c20 */ /* 0x000fc80008410000 */
[----:B------:R-:W-:-:S07]  /*1480*/  @P2 FADD.FTZ R49, R38, R49 ;  /* 0x0000003126312221 */ /* 0x000fce0000010000 */
.L_x_277:
[----:B------:R-:W-:Y:S05]  /*1490*/  BSYNC B1 ;  /* 0x0000000000017941 */ /* 0x000fea0003800000 */
.L_x_275:
[----:B------:R-:W0:Y:S01]  /*14a0*/  LDC.64 R124, c[0x0][0x238] ;  /* 0x00008e00ff7c7b82 */ /* 0x000e220000000a00 */
[----:B------:R-:W-:Y:S02]  /*14b0*/  F2FP.BF16.F32.PACK_AB R39, R49, R50 ;  /* 0x000000323127723e */ /* 0x000fe400000010ff */
[----:B------:R-:W-:Y:S02]  /*14c0*/  F2FP.BF16.F32.PACK_AB R38, R51, R52 ;  /* 0x000000343326723e */ /* 0x000fe400000010ff */
[----:B------:R-:W-:Y:S02]  /*14d0*/  F2FP.BF16.F32.PACK_AB R37, R53, R54 ;  /* 0x000000363525723e */ /* 0x000fe400000010ff */
[----:B------:R-:W-:Y:S02]  /*14e0*/  F2FP.BF16.F32.PACK_AB R36, R55, R56 ;  /* 0x000000383724723e */ /* 0x000fe400000010ff */
[----:B------:R-:W-:Y:S01]  /*14f0*/  IADD3 R123, R123, 0x80, RZ ;  /* 0x000000807b7b7810 */ /* 0x000fe20007ffe0ff */
[C---:B0-----:R-:W-:Y:S01]  /*1500*/  IMAD.WIDE.U32 R124, R122.reuse, 0x10, R124 ;  /* 0x000000107a7c7825 */ /* 0x041fe200078e007c */
[----:B------:R-:W-:-:S04]  /*1510*/  IADD3 R122, R122, 0x80, RZ ;  /* 0x000000807a7a7810 */ /* 0x000fc80007ffe0ff */
[----:B------:R0:W-:Y:S03]  /*1520*/  STG.E.128 desc[UR4][R124.64], R36 ;  /* 0x000000247c007986 */ /* 0x0001e6000c101d04 */
.L_x_253:
[----:B------:R-:W-:Y:S05]  /*1530*/  BSYNC B0 ;  /* 0x0000000000007941 */ /* 0x000fea0003800000 */
.L_x_252:
[----:B------:R-:W-:Y:S01]  /*1540*/  ISETP.NE.AND P2, PT, R24, RZ, PT ;  /* 0x000000ff1800720c */ /* 0x000fe20003f45270 */
[----:B------:R-:W-:-:S12]  /*1550*/  BSSY B0, `(.L_x_278) ;  /* 0x0000078000007945 */ /* 0x000fd80003800000 */
[----:B------:R-:W-:Y:S05]  /*1560*/  @!P2 BRA `(.L_x_279) ;  /* 0x0000000400d8a947 */ /* 0x000fea0003800000 */
[----:B------:R-:W-:Y:S01]  /*1570*/  ISETP.NE.U32.AND P2, PT, RZ, UR6, PT ;  /* 0x00000006ff007c0c */ /* 0x000fe2000bf45070 */
[----:B0-----:R-:W0:Y:S03]  /*1580*/  @P3 LDC.64 R38, c[0x0][0x220] ;  /* 0x00008800ff263b82 */ /* 0x001e260000000a00 */
[----:B------:R-:W-:-:S13]  /*1590*/  ISETP.NE.AND.EX P2, PT, RZ, UR7, PT, P2 ;  /* 0x00000007ff007c0c */ /* 0x000fda000bf45320 */
[----:B------:R-:W1:Y:S01]  /*15a0*/  @P2 LDC.64 R36, c[0x0][0x230] ;  /* 0x00008c00ff242b82 */ /* 0x000e620000000a00 */
[----:B0-----:R-:W-:-:S05]  /*15b0*/  @P3 IMAD.WIDE.U32 R38, R123, 0x10, R38 ;  /* 0x000000107b263825 */ /* 0x001fca00078e0026 */
[----:B-----5:R0:W5:Y:S01]  /*15c0*/  @P3 LDG.E.128 R28, desc[UR4][R38.64] ;  /* 0x00000004261c3981 */ /* 0x020162000c1e1d00 */
[----:B-1----:R-:W-:-:S05]  /*15d0*/  @P2 IMAD.WIDE.U32 R36, R122, 0x10, R36 ;  /* 0x000000107a242825 */ /* 0x002fca00078e0024 */
[----:B------:R0:W5:Y:S01]  /*15e0*/  @P2 LDG.E.128 R32, desc[UR4][R36.64] ;  /* 0x0000000424202981 */ /* 0x000162000c1e1d00 */
[----:B------:R-:W-:Y:S01]  /*15f0*/  ISETP.GT.AND P4, PT, R121, RZ, PT ;  /* 0x000000ff7900720c */ /* 0x000fe20003f84270 */
[----:B------:R-:W-:-:S12]  /*1600*/  BSSY B1, `(.L_x_280) ;  /* 0x000000a000017945 */ /* 0x000fd80003800000 */
[----:B0-----:R-:W-:Y:S05]  /*1610*/  @P4 BRA `(.L_x_281) ;  /* 0x0000000000104947 */ /* 0x001fea0003800000 */
[----:B------:R-:W-:Y:S01]  /*1620*/  HFMA2.MMA R90, -RZ, RZ, 0, 0 ;  /* 0x00000000ff5a7435 */ /* 0x000fe200000001ff */
[----:B------:R-:W-:Y:S10]  /*1630*/  @!P2 BRA `(.L_x_282) ;  /* 0x000000000018a947 */ /* 0x000ff40003800000 */
[----:B-----5:R-:W-:Y:S01]  /*1640*/  SHF.L.U32 R90, R32, 0x10, RZ ;  /* 0x00000010205a7819 */ /* 0x020fe200000006ff */
[----:B------:R-:W-:Y:S06]  /*1650*/  BRA `(.L_x_282) ;  /* 0x0000000000107947 */ /* 0x000fec0003800000 */
.L_x_281:
[----:B-----5:R-:W-:Y:S01]  /*1660*/  IMAD.U32 R90, R28, 0x10000, RZ ;  /* 0x000100001c5a7824 */ /* 0x020fe200078e00ff */
[----:B------:R-:W-:-:S03]  /*1670*/  @P2 SHF.L.U32 R37, R32, 0x10, RZ ;  /* 0x0000001020252819 */ /* 0x000fc600000006ff */
[----:B------:R-:W-:-:S04]  /*1680*/  FMUL.FTZ R90, R90, UR8 ;  /* 0x000000085a5a7c20 */ /* 0x000fc80008410000 */
[----:B------:R-:W-:-:S07]  /*1690*/  @P2 FADD.FTZ R90, R37, R90 ;  /* 0x0000005a255a2221 */ /* 0x000fce0000010000 */
.L_x_282:
[----:B------:R-:W-:Y:S05]  /*16a0*/  BSYNC B1 ;  /* 0x0000000000017941 */ /* 0x000fea0003800000 */
.L_x_280:
[----:B------:R-:W-:Y:S04]  /*16b0*/  BSSY B1, `(.L_x_283) ;  /* 0x000000d000017945 */ /* 0x000fe80003800000 */
[----:B------:R-:W-:Y:S05]  /*16c0*/  @P4 BRA `(.L_x_284) ;  /* 0x0000000000144947 */ /* 0x000fea0003800000 */
[----:B------:R-:W-:Y:S01]  /*16d0*/  MOV R91, RZ ;  /* 0x000000ff005b7202 */ /* 0x000fe20000000f00 */
[----:B------:R-:W-:Y:S06]  /*16e0*/  @!P2 BRA `(.L_x_285) ;  /* 0x000000000024a947 */ /* 0x000fec0003800000 */
[----:B-----5:R-:W-:-:S04]  /*16f0*/  PRMT R91, R32, 0x7632, R91 ;  /* 0x00007632205b7816 */ /* 0x020fc8000000005b */
[----:B------:R-:W-:Y:S01]  /*1700*/  SHF.L.U32 R91, R91, 0x10, RZ ;  /* 0x000000105b5b7819 */ /* 0x000fe200000006ff */
[----:B------:R-:W-:Y:S06]  /*1710*/  BRA `(.L_x_285) ;  /* 0x0000000000187947 */ /* 0x000fec0003800000 */
.L_x_284:
[----:B-----5:R-:W-:Y:S02]  /*1720*/  PRMT R36, R28, 0x7632, R36 ;  /* 0x000076321c247816 */ /* 0x020fe40000000024 */
[----:B------:R-:W-:Y:S02]  /*1730*/  @P2 PRMT R37, R32, 0x7632, R37 ;  /* 0x0000763220252816 */ /* 0x000fe40000000025 */
[----:B------:R-:W-:Y:S02]  /*1740*/  SHF.L.U32 R36, R36, 0x10, RZ ;  /* 0x0000001024247819 */ /* 0x000fe400000006ff */
[----:B------:R-:W-:-:S03]  /*1750*/  @P2 SHF.L.U32 R38, R37, 0x10, RZ ;  /* 0x0000001025262819 */ /* 0x000fc600000006ff */
[----:B------:R-:W-:-:S04]  /*1760*/  FMUL.FTZ R91, R36, UR8 ;  /* 0x00000008245b7c20 */ /* 0x000fc80008410000 */
[----:B------:R-:W-:-:S07]  /*1770*/  @P2 FADD.FTZ R91, R38, R91 ;  /* 0x0000005b265b2221 */ /* 0x000fce0000010000 */
.L_x_285:
[----:B------:R-:W-:Y:S05]  /*1780*/  BSYNC B1 ;  /* 0x0000000000017941 */ /* 0x000fea0003800000 */
.L_x_283:
[----:B------:R-:W-:Y:S04]  /*1790*/  BSSY B1, `(.L_x_286) ;  /* 0x000000a000017945 */ /* 0x000fe80003800000 */
[----:B------:R-:W-:Y:S05]  /*17a0*/  @P4 BRA `(.L_x_287) ;  /* 0x0000000000104947 */ /* 0x000fea0003800000 */
[----:B------:R-:W-:Y:S01]  /*17b0*/  IMAD.MOV.U32 R92, RZ, RZ, RZ ;  /* 0x000000ffff5c7224 */ /* 0x000fe200078e00ff */
[----:B------:R-:W-:Y:S06]  /*17c0*/  @!P2 BRA `(.L_x_288) ;  /* 0x000000000018a947 */ /* 0x000fec0003800000 */
[----:B-----5:R-:W-:Y:S01]  /*17d0*/  SHF.L.U32 R92, R33, 0x10, RZ ;  /* 0x00000010215c7819 */ /* 0x020fe200000006ff */
[----:B------:R-:W-:Y:S06]  /*17e0*/  BRA `(.L_x_288) ;  /* 0x0000000000107947 */ /* 0x000fec0003800000 */
.L_x_287:
[----:B-----5:R-:W-:Y:S02]  /*17f0*/  SHF.L.U32 R92, R29, 0x10, RZ ;  /* 0x000000101d5c7819 */ /* 0x020fe400000006ff */
[----:B------:R-:W-:-:S03]  /*1800*/  @P2 SHF.L.U32 R37, R33, 0x10, RZ ;  /* 0x0000001021252819 */ /* 0x000fc600000006ff */
[----:B------:R-:W-:-:S04]  /*1810*/  FMUL.FTZ R92, R92, UR8 ;  /* 0x000000085c5c7c20 */ /* 0x000fc80008410000 */
[----:B------:R-:W-:-:S07]  /*1820*/  @P2 FADD.FTZ R92, R37, R92 ;  /* 0x0000005c255c2221 */ /* 0x000fce0000010000 */
.L_x_288:
[----:B------:R-:W-:Y:S05]  /*1830*/  BSYNC B1 ;  /* 0x0000000000017941 */ /* 0x000fea0003800000 */
.L_x_286:
[----:B------:R-:W-:Y:S04]  /*1840*/  BSSY B1, `(.L_x_289) ;  /* 0x000000d000017945 */ /* 0x000fe80003800000 */
[----:B------:R-:W-:Y:S05]  /*1850*/  @P4 BRA `(.L_x_290) ;  /* 0x0000000000144947 */ /* 0x000fea0003800000 */
[----:B------:R-:W-:Y:S01]  /*1860*/  HFMA2.MMA R93, -RZ, RZ, 0, 0 ;  /* 0x00000000ff5d7435 */ /* 0x000fe200000001ff */
[----:B------:R-:W-:Y:S10]  /*1870*/  @!P2 BRA `(.L_x_291) ;  /* 0x000000000024a947 */ /* 0x000ff40003800000 */
[----:B-----5:R-:W-:-:S04]  /*1880*/  PRMT R93, R33, 0x7632, R93 ;  /* 0x00007632215d7816 */ /* 0x020fc8000000005d */
[----:B------:R-:W-:Y:S01]  /*1890*/  SHF.L.U32 R93, R93, 0x10, RZ ;  /* 0x000000105d5d7819 */ /* 0x000fe200000006ff */
[----:B------:R-:W-:Y:S06]  /*18a0*/  BRA `(.L_x_291) ;  /* 0x0000000000187947 */ /* 0x000fec0003800000 */
.L_x_290:
[----:B-----5:R-:W-:Y:S02]  /*18b0*/  PRMT R36, R29, 0x7632, R36 ;  /* 0x000076321d247816 */ /* 0x020fe40000000024 */
[----:B------:R-:W-:-:S03]  /*18c0*/  @P2 PRMT R37, R33, 0x7632, R37 ;  /* 0x0000763221252816 */ /* 0x000fc60000000025 */
[----:B------:R-:W-:Y:S01]  /*18d0*/  IMAD.U32 R36, R36, 0x10000, RZ ;  /* 0x0001000024247824 */ /* 0x000fe200078e00ff */
[----:B------:R-:W-:-:S03]  /*18e0*/  @P2 SHF.L.U32 R38, R37, 0x10, RZ ;  /* 0x0000001025262819 */ /* 0x000fc600000006ff */
[----:B------:R-:W-:-:S04]  /*18f0*/  FMUL.FTZ R93, R36, UR8 ;  /* 0x00000008245d7c20 */ /* 0x000fc80008410000 */
[----:B------:R-:W-:-:S07]  /*1900*/  @P2 FADD.FTZ R93, R38, R93 ;  /* 0x0000005d265d2221 */ /* 0x000fce0000010000 */
.L_x_291:
[----:B------:R-:W-:Y:S05]  /*1910*/  BSYNC B1 ;  /* 0x0000000000017941 */ /* 0x000fea0003800000 */
.L_x_289:
[----:B------:R-:W-:Y:S04]  /*1920*/  BSSY B1, `(.L_x_292) ;  /* 0x000000a000017945 */ /* 0x000fe80003800000 */
[----:B------:R-:W-:Y:S05]  /*1930*/  @P4 BRA `(.L_x_293) ;  /* 0x0000000000104947 */ /* 0x000fea0003800000 */
[----:B------:R-:W-:Y:S01]  /*1940*/  MOV R94, RZ ;  /* 0x000000ff005e7202 */ /* 0x000fe20000000f00 */
[----:B------:R-:W-:Y:S06]  /*1950*/  @!P2 BRA `(.L_x_294) ;  /* 0x000000000018a947 */ /* 0x000fec0003800000 */
[----:B-----5:R-:W-:Y:S01]  /*1960*/  SHF.L.U32 R94, R34, 0x10, RZ ;  /* 0x00000010225e7819 */ /* 0x020fe200000006ff */
[----:B------:R-:W-:Y:S06]  /*1970*/  BRA `(.L_x_294) ;  /* 0x0000000000107947 */ /* 0x000fec0003800000 */
.L_x_293:
[----:B-----5:R-:W-:Y:S02]  /*1980*/  SHF.L.U32 R94, R30, 0x10, RZ ;  /* 0x000000101e5e7819 */ /* 0x020fe400000006ff */
[----:B------:R-:W-:-:S03]  /*1990*/  @P2 SHF.L.U32 R37, R34, 0x10, RZ ;  /* 0x0000001022252819 */ /* 0x000fc600000006ff */
[----:B------:R-:W-:-:S04]  /*19a0*/  FMUL.FTZ R94, R94, UR8 ;  /* 0x000000085e5e7c20 */ /* 0x000fc80008410000 */
[----:B------:R-:W-:-:S07]  /*19b0*/  @P2 FADD.FTZ R94, R37, R94 ;  /* 0x0000005e255e2221 */ /* 0x000fce0000010000 */
.L_x_294:
[----:B------:R-:W-:Y:S05]  /*19c0*/  BSYNC B1 ;  /* 0x0000000000017941 */ /* 0x000fea0003800000 */
.L_x_292:
[----:B------:R-:W-:Y:S04]  /*19d0*/  BSSY B1, `(.L_x_295) ;  /* 0x000000d000017945 */ /* 0x000fe80003800000 */
[----:B------:R-:W-:Y:S05]  /*19e0*/  @P4 BRA `(.L_x_296) ;  /* 0x0000000000144947 */ /* 0x000fea0003800000 */
[----:B------:R-:W-:Y:S01]  /*19f0*/  IMAD.MOV.U32 R95, RZ, RZ, RZ ;  /* 0x000000ffff5f7224 */ /* 0x000fe200078e00ff */
[----:B------:R-:W-:Y:S06]  /*1a00*/  @!P2 BRA `(.L_x_297) ;  /* 0x000000000024a947 */ /* 0x000fec0003800000 */
[----:B-----5:R-:W-:-:S04]  /*1a10*/  PRMT R95, R34, 0x7632, R95 ;  /* 0x00007632225f7816 */ /* 0x020fc8000000005f */
[----:B------:R-:W-:Y:S01]  /*1a20*/  SHF.L.U32 R95, R95, 0x10, RZ ;  /* 0x000000105f5f7819 */ /* 0x000fe200000006ff */
[----:B------:R-:W-:Y:S06]  /*1a30*/  BRA `(.L_x_297) ;  /* 0x0000000000187947 */ /* 0x000fec0003800000 */
.L_x_296:
[----:B-----5:R-:W-:Y:S02]  /*1a40*/  PRMT R36, R30, 0x7632, R36 ;  /* 0x000076321e247816 */ /* 0x020fe40000000024 */
[----:B------:R-:W-:Y:S02]  /*1a50*/  @P2 PRMT R37, R34, 0x7632, R37 ;  /* 0x0000763222252816 */ /* 0x000fe40000000025 */
[----:B------:R-:W-:Y:S02]  /*1a60*/  SHF.L.U32 R36, R36, 0x10, RZ ;  /* 0x0000001024247819 */ /* 0x000fe400000006ff */
[----:B------:R-:W-:-:S03]  /*1a70*/  @P2 SHF.L.U32 R38, R37, 0x10, RZ ;  /* 0x0000001025262819 */ /* 0x000fc600000006ff */
[----:B------:R-:W-:-:S04]  /*1a80*/  FMUL.FTZ R95, R36, UR8 ;  /* 0x00000008245f7c20 */ /* 0x000fc80008410000 */
[----:B------:R-:W-:-:S07]  /*1a90*/  @P2 FADD.FTZ R95, R38, R95 ;  /* 0x0000005f265f2221 */ /* 0x000fce0000010000 */
.L_x_297:
[----:B------:R-:W-:Y:S05]  /*1aa0*/  BSYNC B1 ;  /* 0x0000000000017941 */ /* 0x000fea0003800000 */
.L_x_295:
[----:B------:R-:W-:Y:S04]  /*1ab0*/  BSSY B1, `(.L_x_298) ;  /* 0x000000a000017945 */ /* 0x000fe80003800000 */
[----:B------:R-:W-:Y:S05]  /*1ac0*/  @P4 BRA `(.L_x_299) ;  /* 0x0000000000104947 */ /* 0x000fea0003800000 */
[----:B------:R-:W-:Y:S01]  /*1ad0*/  HFMA2.MMA R96, -RZ, RZ, 0, 0 ;  /* 0x00000000ff607435 */ /* 0x000fe200000001ff */
[----:B------:R-:W-:Y:S10]  /*1ae0*/  @!P2 BRA `(.L_x_300) ;  /* 0x000000000018a947 */ /* 0x000ff40003800000 */
[----:B-----5:R-:W-:Y:S01]  /*1af0*/  SHF.L.U32 R96, R35, 0x10, RZ ;  /* 0x0000001023607819 */ /* 0x020fe200000006ff */
[----:B------:R-:W-:Y:S06]  /*1b00*/  BRA `(.L_x_300) ;  /* 0x0000000000107947 */ /* 0x000fec0003800000 */
.L_x_299:
[----:B-----5:R-:W-:Y:S01]  /*1b10*/  IMAD.U32 R96, R31, 0x10000, RZ ;  /* 0x000100001f607824 */ /* 0x020fe200078e00ff */
[----:B------:R-:W-:-:S03]  /*1b20*/  @P2 SHF.L.U32 R37, R35, 0x10, RZ ;  /* 0x0000001023252819 */ /* 0x000fc600000006ff */
[----:B------:R-:W-:-:S04]  /*1b30*/  FMUL.FTZ R96, R96, UR8 ;  /* 0x0000000860607c20 */ /* 0x000fc80008410000 */
[----:B------:R-:W-:-:S07]  /*1b40*/  @P2 FADD.FTZ R96, R37, R96 ;  /* 0x0000006025602221 */ /* 0x000fce0000010000 */
.L_x_300:
[----:B------:R-:W-:Y:S05]  /*1b50*/  BSYNC B1 ;  /* 0x0000000000017941 */ /* 0x000fea0003800000 */
.L_x_298:
[----:B------:R-:W-:Y:S04]  /*1b60*/  BSSY B1, `(.L_x_301) ;  /* 0x000000d000017945 */ /* 0x000fe80003800000 */
[----:B------:R-:W-:Y:S05]  /*1b70*/  @P4 BRA `(.L_x_302) ;  /* 0x0000000000144947 */ /* 0x000fea0003800000 */
[----:B------:R-:W-:Y:S01]  /*1b80*/  MOV R97, RZ ;  /* 0x000000ff00617202 */ /* 0x000fe20000000f00 */
[----:B------:R-:W-:Y:S06]  /*1b90*/  @!P2 BRA `(.L_x_303) ;  /* 0x000000000024a947 */ /* 0x000fec0003800000 */
[----:B-----5:R-:W-:-:S04]  /*1ba0*/  PRMT R97, R35, 0x7632, R97 ;  /* 0x0000763223617816 */ /* 0x020fc80000000061 */
[----:B------:R-:W-:Y:S01]  /*1bb0*/  SHF.L.U32 R97, R97, 0x10, RZ ;  /* 0x0000001061617819 */ /* 0x000fe200000006ff */
[----:B------:R-:W-:Y:S06]  /*1bc0*/  BRA `(.L_x_303) ;  /* 0x0000000000187947 */ /* 0x000fec0003800000 */
.L_x_302:
[----:B-----5:R-:W-:Y:S02]  /*1bd0*/  PRMT R36, R31, 0x7632, R36 ;  /* 0x000076321f247816 */ /* 0x020fe40000000024 */
[----:B------:R-:W-:Y:S02]  /*1be0*/  @P2 PRMT R37, R35, 0x7632, R37 ;  /* 0x0000763223252816 */ /* 0x000fe40000000025 */
[----:B------:R-:W-:Y:S02]  /*1bf0*/  SHF.L.U32 R36, R36, 0x10, RZ ;  /* 0x0000001024247819 */ /* 0x000fe400000006ff */
[----:B------:R-:W-:-:S03]  /*1c00*/  @P2 SHF.L.U32 R38, R37, 0x10, RZ ;  /* 0x0000001025262819 */ /* 0x000fc600000006ff */
[----:B------:R-:W-:-:S04]  /*1c10*/  FMUL.FTZ R97, R36, UR8 ;  /* 0x0000000824617c20 */ /* 0x000fc80008410000 */
[----:B------:R-:W-:-:S07]  /*1c20*/  @P2 FADD.FTZ R97, R38, R97 ;  /* 0x0000006126612221 */ /* 0x000fce0000010000 */
.L_x_303:
[----:B------:R-:W-:Y:S05]  /*1c30*/  BSYNC B1 ;  /* 0x0000000000017941 */ /* 0x000fea0003800000 */
.L_x_301:
[----:B------:R-:W0:Y:S01]  /*1c40*/  LDC.64 R124, c[0x0][0x238] ;  /* 0x00008e00ff7c7b82 */ /* 0x000e220000000a00 */
[----:B------:R-:W-:Y:S01]  /*1c50*/  F2FP.BF16.F32.PACK_AB R39, R97, R96 ;  /* 0x000000606127723e */ /* 0x000fe200000010ff */
[----:B------:R-:W-:Y:S01]  /*1c60*/  VIADD R123, R123, 0x80 ;  /* 0x000000807b7b7836 */ /* 0x000fe20000000000 */
[----:B------:R-:W-:Y:S02]  /*1c70*/  F2FP.BF16.F32.PACK_AB R38, R95, R94 ;  /* 0x0000005e5f26723e */ /* 0x000fe400000010ff */
[----:B------:R-:W-:Y:S02]  /*1c80*/  F2FP.BF16.F32.PACK_AB R37, R93, R92 ;  /* 0x0000005c5d25723e */ /* 0x000fe400000010ff */
[----:B------:R-:W-:Y:S01]  /*1c90*/  F2FP.BF16.F32.PACK_AB R36, R91, R90 ;  /* 0x0000005a5b24723e */ /* 0x000fe200000010ff */
[C---:B0-----:R-:W-:Y:S01]  /*1ca0*/  IMAD.WIDE.U32 R124, R122.reuse, 0x10, R124 ;  /* 0x000000107a7c7825 */ /* 0x041fe200078e007c */
[----:B------:R-:W-:-:S04]  /*1cb0*/  IADD3 R122, R122, 0x80, RZ ;  /* 0x000000807a7a7810 */ /* 0x000fc80007ffe0ff */
[----:B------:R1:W-:Y:S03]  /*1cc0*/  STG.E.128 desc[UR4][R124.64], R36 ;  /* 0x000000247c007986 */ /* 0x0003e6000c101d04 */
.L_x_279:
[----:B------:R-:W-:Y:S05]  /*1cd0*/  BSYNC B0 ;  /* 0x0000000000007941 */ /* 0x000fea0003800000 */
.L_x_278:
[----:B------:R-:W-:Y:S01]  /*1ce0*/  ISETP.NE.AND P2, PT, R25, RZ, PT ;  /* 0x000000ff1900720c */ /* 0x000fe20003f45270 */
[----:B------:R-:W-:-:S12]  /*1cf0*/  BSSY B0, `(.L_x_304) ;  /* 0x0000078000007945 */ /* 0x000fd80003800000 */
[----:B------:R-:W-:Y:S05]  /*1d00*/  @!P2 BRA `(.L_x_305) ;  /* 0x0000000400d8a947 */ /* 0x000fea0003800000 */
[----:B------:R-:W-:Y:S01]  /*1d10*/  ISETP.NE.U32.AND P2, PT, RZ, UR6, PT ;  /* 0x00000006ff007c0c */ /* 0x000fe2000bf45070 */
[----:B01----:R-:W0:Y:S03]  /*1d20*/  @P3 LDC.64 R38, c[0x0][0x220] ;  /* 0x00008800ff263b82 */ /* 0x003e260000000a00 */
        /* <DEDUP_REMOVED lines=13> */
.L_x_307:
[----:B-----5:R-:W-:Y:S02]  /*1e00*/  SHF.L.U32 R98, R28, 0x10, RZ ;  /* 0x000000101c627819 */ /* 0x020fe400000006ff */
[----:B------:R-:W-:-:S03]  /*1e10*/  @P2 SHF.L.U32 R37, R32, 0x10, RZ ;  /* 0x0000001020252819 */ /* 0x000fc600000006ff */
[----:B------:R-:W-:-:S04]  /*1e20*/  FMUL.FTZ R98, R98, UR8 ;  /* 0x0000000862627c20 */ /* 0x000fc80008410000 */
[----:B------:R-:W-:-:S07]  /*1e30*/  @P2 FADD.FTZ R98, R37, R98 ;  /* 0x0000006225622221 */ /* 0x000fce0000010000 */
.L_x_308:
[----:B------:R-:W-:Y:S05]  /*1e40*/  BSYNC B1 ;  /* 0x0000000000017941 */ /* 0x000fea0003800000 */
.L_x_306:
[----:B------:R-:W-:Y:S04]  /*1e50*/  BSSY B1, `(.L_x_309) ;  /* 0x000000d000017945 */ /* 0x000fe80003800000 */
[----:B------:R-:W-:Y:S05]  /*1e60*/  @P4 BRA `(.L_x_310) ;  /* 0x0000000000144947 */ /* 0x000fea0003800000 */
[----:B------:R-:W-:Y:S01]  /*1e70*/  IMAD.MOV.U32 R99, RZ, RZ, RZ ;  /* 0x000000ffff637224 */ /* 0x000fe200078e00ff */
[----:B------:R-:W-:Y:S06]  /*1e80*/  @!P2 BRA `(.L_x_311) ;  /* 0x000000000024a947 */ /* 0x000fec0003800000 */
[----:B-----5:R-:W-:-:S04]  /*1e90*/  PRMT R99, R32, 0x7632, R99 ;  /* 0x0000763220637816 */ /* 0x020fc80000000063 */
[----:B------:R-:W-:Y:S01]  /*1ea0*/  SHF.L.U32 R99, R99, 0x10, RZ ;  /* 0x0000001063637819 */ /* 0x000fe200000006ff */
[----:B------:R-:W-:Y:S06]  /*1eb0*/  BRA `(.L_x_311) ;  /* 0x0000000000187947 */ /* 0x000fec0003800000 */
.L_x_310:
[----:B-----5:R-:W-:Y:S02]  /*1ec0*/  PRMT R36, R28, 0x7632, R36 ;  /* 0x000076321c247816 */ /* 0x020fe40000000024 */
[----:B------:R-:W-:Y:S02]  /*1ed0*/  @P2 PRMT R37, R32, 0x7632, R37 ;  /* 0x0000763220252816 */ /* 0x000fe40000000025 */
[----:B------:R-:W-:Y:S02]  /*1ee0*/  SHF.L.U32 R36, R36, 0x10, RZ ;  /* 0x0000001024247819 */ /* 0x000fe400000006ff */
[----:B------:R-:W-:-:S03]  /*1ef0*/  @P2 SHF.L.U32 R38, R37, 0x10, RZ ;  /* 0x0000001025262819 */ /* 0x000fc600000006ff */
[----:B------:R-:W-:-:S04]  /*1f00*/  FMUL.FTZ R99, R36, UR8 ;  /* 0x0000000824637c20 */ /* 0x000fc80008410000 */
[----:B------:R-:W-:-:S07]  /*1f10*/  @P2 FADD.FTZ R99, R38, R99 ;  /* 0x0000006326632221 */ /* 0x000fce0000010000 */
.L_x_311:
[----:B------:R-:W-:Y:S05]  /*1f20*/  BSYNC B1 ;  /* 0x0000000000017941 */ /* 0x000fea0003800000 */
.L_x_309:
[----:B------:R-:W-:Y:S04]  /*1f30*/  BSSY B1, `(.L_x_312) ;  /* 0x000000a000017945 */ /* 0x000fe80003800000 */
[----:B------:R-:W-:Y:S05]  /*1f40*/  @P4 BRA `(.L_x_313) ;  /* 0x0000000000104947 */ /* 0x000fea0003800000 */
[----:B------:R-:W-:Y:S01]  /*1f50*/  MOV R100, RZ ;  /* 0x000000ff00647202 */ /* 0x000fe20000000f00 */
[----:B------:R-:W-:Y:S06]  /*1f60*/  @!P2 BRA `(.L_x_314) ;  /* 0x000000000018a947 */ /* 0x000fec0003800000 */
[----:B-----5:R-:W-:Y:S01]  /*1f70*/  SHF.L.U32 R100, R33, 0x10, RZ ;  /* 0x0000001021647819 */ /* 0x020fe200000006ff */
[----:B------:R-:W-:Y:S06]  /*1f80*/  BRA `(.L_x_314) ;  /* 0x0000000000107947 */ /* 0x000fec0003800000 */
.L_x_313:
[----:B-----5:R-:W-:Y:S01]  /*1f90*/  IMAD.U32 R100, R29, 0x10000, RZ ;  /* 0x000100001d647824 */ /* 0x020fe200078e00ff */
[----:B------:R-:W-:-:S03]  /*1fa0*/  @P2 SHF.L.U32 R37, R33, 0x10, RZ ;  /* 0x0000001021252819 */ /* 0x000fc600000006ff */
[----:B------:R-:W-:-:S04]  /*1fb0*/  FMUL.FTZ R100, R100, UR8 ;  /* 0x0000000864647c20 */ /* 0x000fc80008410000 */
[----:B------:R-:W-:-:S07]  /*1fc0*/  @P2 FADD.FTZ R100, R37, R100 ;  /* 0x0000006425642221 */ /* 0x000fce0000010000 */
.L_x_314:
[----:B------:R-:W-:Y:S05]  /*1fd0*/  BSYNC B1 ;  /* 0x0000000000017941 */ /* 0x000fea0003800000 */
.L_x_312:
[----:B------:R-:W-:Y:S04]  /*1fe0*/  BSSY B1, `(.L_x_315) ;  /* 0x000000d000017945 */ /* 0x000fe80003800000 */
[----:B------:R-:W-:Y:S05]  /*1ff0*/  @P4 BRA `(.L_x_316) ;  /* 0x0000000000144947 */ /* 0x000fea0003800000 */
[----:B------:R-:W-:Y:S01]  /*2000*/  HFMA2.MMA R101, -RZ, RZ, 0, 0 ;  /* 0x00000000ff657435 */ /* 0x000fe200000001ff */
[----:B------:R-:W-:Y:S10]  /*2010*/  @!P2 BRA `(.L_x_317) ;  /* 0x000000000024a947 */ /* 0x000ff40003800000 */
[----:B-----5:R-:W-:-:S04]  /*2020*/  PRMT R101, R33, 0x7632, R101 ;  /* 0x0000763221657816 */ /* 0x020fc80000000065 */
[----:B------:R-:W-:Y:S01]  /*2030*/  SHF.L.U32 R101, R101, 0x10, RZ ;  /* 0x0000001065657819 */ /* 0x000fe200000006ff */
[----:B------:R-:W-:Y:S06]  /*2040*/  BRA `(.L_x_317) ;  /* 0x0000000000187947 */ /* 0x000fec0003800000 */
.L_x_316:
[----:B-----5:R-:W-:Y:S02]  /*2050*/  PRMT R36, R29, 0x7632, R36 ;  /* 0x000076321d247816 */ /* 0x020fe40000000024 */
[----:B------:R-:W-:Y:S02]  /*2060*/  @P2 PRMT R37, R33, 0x7632, R37 ;  /* 0x0000763221252816 */ /* 0x000fe40000000025 */
[----:B------:R-:W-:Y:S02]  /*2070*/  SHF.L.U32 R36, R36, 0x10, RZ ;  /* 0x0000001024247819 */ /* 0x000fe400000006ff */
[----:B------:R-:W-:-:S03]  /*2080*/  @P2 SHF.L.U32 R38, R37, 0x10, RZ ;  /* 0x0000001025262819 */ /* 0x000fc600000006ff */
[----:B------:R-:W-:-:S04]  /*2090*/  FMUL.FTZ R101, R36, UR8 ;  /* 0x0000000824657c20 */ /* 0x000fc80008410000 */
[----:B------:R-:W-:-:S07]  /*20a0*/  @P2 FADD.FTZ R101, R38, R101 ;  /* 0x0000006526652221 */ /* 0x000fce0000010000 */
.L_x_317:
[----:B------:R-:W-:Y:S05]  /*20b0*/  BSYNC B1 ;  /* 0x0000000000017941 */ /* 0x000fea0003800000 */
.L_x_315:
[----:B------:R-:W-:Y:S04]  /*20c0*/  BSSY B1, `(.L_x_318) ;  /* 0x000000a000017945 */ /* 0x000fe80003800000 */
[----:B------:R-:W-:Y:S05]  /*20d0*/  @P4 BRA `(.L_x_319) ;  /* 0x0000000000104947 */ /* 0x000fea0003800000 */
[----:B------:R-:W-:Y:S01]  /*20e0*/  IMAD.MOV.U32 R102, RZ, RZ, RZ ;  /* 0x000000ffff667224 */ /* 0x000fe200078e00ff */
[----:B------:R-:W-:Y:S06]  /*20f0*/  @!P2 BRA `(.L_x_320) ;  /* 0x000000000018a947 */ /* 0x000fec0003800000 */
[----:B-----5:R-:W-:Y:S01]  /*2100*/  SHF.L.U32 R102, R34, 0x10, RZ ;  /* 0x0000001022667819 */ /* 0x020fe200000006ff */
[----:B------:R-:W-:Y:S06]  /*2110*/  BRA `(.L_x_320) ;  /* 0x0000000000107947 */ /* 0x000fec0003800000 */
.L_x_319:
[----:B-----5:R-:W-:Y:S02]  /*2120*/  SHF.L.U32 R102, R30, 0x10, RZ ;  /* 0x000000101e667819 */ /* 0x020fe400000006ff */
[----:B------:R-:W-:-:S03]  /*2130*/  @P2 SHF.L.U32 R37, R34, 0x10, RZ ;  /* 0x0000001022252819 */ /* 0x000fc600000006ff */
[----:B------:R-:W-:-:S04]  /*2140*/  FMUL.FTZ R102, R102, UR8 ;  /* 0x0000000866667c20 */ /* 0x000fc80008410000 */
[----:B------:R-:W-:-:S07]  /*2150*/  @P2 FADD.FTZ R102, R37, R102 ;  /* 0x0000006625662221 */ /* 0x000fce0000010000 */
.L_x_320:
[----:B------:R-:W-:Y:S05]  /*2160*/  BSYNC B1 ;  /* 0x0000000000017941 */ /* 0x000fea0003800000 */
.L_x_318:
[----:B------:R-:W-:Y:S04]  /*2170*/  BSSY B1, `(.L_x_321) ;  /* 0x000000d000017945 */ /* 0x000fe80003800000 */
[----:B------:R-:W-:Y:S05]  /*2180*/  @P4 BRA `(.L_x_322) ;  /* 0x0000000000144947 */ /* 0x000fea0003800000 */
[----:B------:R-:W-:Y:S01]  /*2190*/  MOV R103, RZ ;  /* 0x000000ff00677202 */ /* 0x000fe20000000f00 */
[----:B------:R-:W-:Y:S06]  /*21a0*/  @!P2 BRA `(.L_x_323) ;  /* 0x000000000024a947 */ /* 0x000fec0003800000 */
[----:B-----5:R-:W-:-:S04]  /*21b0*/  PRMT R103, R34, 0x7632, R103 ;  /* 0x0000763222677816 */ /* 0x020fc80000000067 */
[----:B------:R-:W-:Y:S01]  /*21c0*/  SHF.L.U32 R103, R103, 0x10, RZ ;  /* 0x0000001067677819 */ /* 0x000fe200000006ff */
[----:B------:R-:W-:Y:S06]  /*21d0*/  BRA `(.L_x_323) ;  /* 0x0000000000187947 */ /* 0x000fec0003800000 */
.L_x_322:
[----:B-----5:R-:W-:Y:S02]  /*21e0*/  PRMT R36, R30, 0x7632, R36 ;  /* 0x000076321e247816 */ /* 0x020fe40000000024 */
[----:B------:R-:W-:-:S03]  /*21f0*/  @P2 PRMT R37, R34, 0x7632, R37 ;  /* 0x0000763222252816 */ /* 0x000fc60000000025 */
[----:B------:R-:W-:Y:S01]  /*2200*/  IMAD.U32 R36, R36, 0x10000, RZ ;  /* 0x0001000024247824 */ /* 0x000fe200078e00ff */
[----:B------:R-:W-:-:S03]  /*2210*/  @P2 SHF.L.U32 R38, R37, 0x10, RZ ;  /* 0x0000001025262819 */ /* 0x000fc600000006ff */
[----:B------:R-:W-:-:S04]  /*2220*/  FMUL.FTZ R103, R36, UR8 ;  /* 0x0000000824677c20 */ /* 0x000fc80008410000 */
[----:B------:R-:W-:-:S07]  /*2230*/  @P2 FADD.FTZ R103, R38, R103 ;  /* 0x0000006726672221 */ /* 0x000fce0000010000 */
.L_x_323:
[----:B------:R-:W-:Y:S05]  /*2240*/  BSYNC B1 ;  /* 0x0000000000017941 */ /* 0x000fea0003800000 */
.L_x_321:
[----:B------:R-:W-:Y:S04]  /*2250*/  BSSY B1, `(.L_x_324) ;  /* 0x000000a000017945 */ /* 0x000fe80003800000 */
[----:B------:R-:W-:Y:S05]  /*2260*/  @P4 BRA `(.L_x_325) ;  /* 0x0000000000104947 */ /* 0x000fea0003800000 */
[----:B------:R-:W-:Y:S01]  /*2270*/  HFMA2.MMA R104, -RZ, RZ, 0, 0 ;  /* 0x00000000ff687435 */ /* 0x000fe200000001ff */
[----:B------:R-:W-:Y:S10]  /*2280*/  @!P2 BRA `(.L_x_326) ;  /* 0x000000000018a947 */ /* 0x000ff40003800000 */
[----:B-----5:R-:W-:Y:S01]  /*2290*/  SHF.L.U32 R104, R35, 0x10, RZ ;  /* 0x0000001023687819 */ /* 0x020fe200000006ff */
[----:B------:R-:W-:Y:S06]  /*22a0*/  BRA `(.L_x_326) ;  /* 0x0000000000107947 */ /* 0x000fec0003800000 */
.L_x_325:
[----:B-----5:R-:W-:Y:S02]  /*22b0*/  SHF.L.U32 R104, R31, 0x10, RZ ;  /* 0x000000101f687819 */ /* 0x020fe400000006ff */
[----:B------:R-:W-:-:S03]  /*22c0*/  @P2 SHF.L.U32 R37, R35, 0x10, RZ ;  /* 0x0000001023252819 */ /* 0x000fc600000006ff */
[----:B------:R-:W-:-:S04]  /*22d0*/  FMUL.FTZ R104, R104, UR8 ;  /* 0x0000000868687c20 */ /* 0x000fc80008410000 */
[----:B------:R-:W-:-:S07]  /*22e0*/  @P2 FADD.FTZ R104, R37, R104 ;  /* 0x0000006825682221 */ /* 0x000fce0000010000 */
.L_x_326:
[----:B------:R-:W-:Y:S05]  /*22f0*/  BSYNC B1 ;  /* 0x0000000000017941 */ /* 0x000fea0003800000 */
.L_x_324:
[----:B------:R-:W-:Y:S04]  /*2300*/  BSSY B1, `(.L_x_327) ;  /* 0x000000d000017945 */ /* 0x000fe80003800000 */
[----:B------:R-:W-:Y:S05]  /*2310*/  @P4 BRA `(.L_x_328) ;  /* 0x0000000000144947 */ /* 0x000fea0003800000 */
[----:B------:R-:W-:Y:S01]  /*2320*/  IMAD.MOV.U32 R105, RZ, RZ, RZ ;  /* 0x000000ffff697224 */ /* 0x000fe200078e00ff */
[----:B------:R-:W-:Y:S06]  /*2330*/  @!P2 BRA `(.L_x_329) ;  /* 0x000000000024a947 */ /* 0x000fec0003800000 */
[----:B-----5:R-:W-:-:S04]  /*2340*/  PRMT R105, R35, 0x7632, R105 ;  /* 0x0000763223697816 */ /* 0x020fc80000000069 */
[----:B------:R-:W-:Y:S01]  /*2350*/  SHF.L.U32 R105, R105, 0x10, RZ ;  /* 0x0000001069697819 */ /* 0x000fe200000006ff */
[----:B------:R-:W-:Y:S06]  /*2360*/  BRA `(.L_x_329) ;  /* 0x0000000000187947 */ /* 0x000fec0003800000 */
.L_x_328:
[----:B-----5:R-:W-:Y:S02]  /*2370*/  PRMT R36, R31, 0x7632, R36 ;  /* 0x000076321f247816 */ /* 0x020fe40000000024 */
[----:B------:R-:W-:Y:S02]  /*2380*/  @P2 PRMT R37, R35, 0x7632, R37 ;  /* 0x0000763223252816 */ /* 0x000fe40000000025 */
[----:B------:R-:W-:Y:S02]  /*2390*/  SHF.L.U32 R36, R36, 0x10, RZ ;  /* 0x0000001024247819 */ /* 0x000fe400000006ff */
[----:B------:R-:W-:-:S03]  /*23a0*/  @P2 SHF.L.U32 R38, R37, 0x10, RZ ;  /* 0x0000001025262819 */ /* 0x000fc600000006ff */
[----:B------:R-:W-:-:S04]  /*23b0*/  FMUL.FTZ R105, R36, UR8 ;  /* 0x0000000824697c20 */ /* 0x000fc80008410000 */
[----:B------:R-:W-:-:S07]  /*23c0*/  @P2 FADD.FTZ R105, R38, R105 ;  /* 0x0000006926692221 */ /* 0x000fce0000010000 */
.L_x_329:
[----:B------:R-:W-:Y:S05]  /*23d0*/  BSYNC B1 ;  /* 0x0000000000017941 */ /* 0x000fea0003800000 */
.L_x_327:
        /* <DEDUP_REMOVED lines=9> */
.L_x_305:
[----:B------:R-:W-:Y:S05]  /*2470*/  BSYNC B0 ;  /* 0x0000000000007941 */ /* 0x000fea0003800000 */
.L_x_304:
[----:B------:R-:W-:Y:S04]  /*2480*/  BSSY B0, `(.L_x_330) ;  /* 0x0000076000007945 */ /* 0x000fe80003800000 */
[----:B------:R-:W-:Y:S05]  /*2490*/  @!P1 BRA `(.L_x_331) ;  /* 0x0000000400d09947 */ /* 0x000fea0003800000 */
[----:B------:R-:W-:Y:S01]  /*24a0*/  ISETP.NE.U32.AND P2, PT, RZ, UR6, PT ;  /* 0x00000006ff007c0c */ /* 0x000fe2000bf45070 */
[----:B012---:R-:W0:Y:S03]  /*24b0*/  @P3 LDC.64 R38, c[0x0][0x220] ;  /* 0x00008800ff263b82 */ /* 0x007e260000000a00 */
        /* <DEDUP_REMOVED lines=13> */
.L_x_333:
[----:B-----5:R-:W-:Y:S02]  /*2590*/  SHF.L.U32 R106, R28, 0x10, RZ ;  /* 0x000000101c6a7819 */ /* 0x020fe400000006ff */
[----:B------:R-:W-:-:S03]  /*25a0*/  @P2 SHF.L.U32 R37, R32, 0x10, RZ ;  /* 0x0000001020252819 */ /* 0x000fc600000006ff */
[----:B------:R-:W-:-:S04]  /*25b0*/  FMUL.FTZ R106, R106, UR8 ;  /* 0x000000086a6a7c20 */ /* 0x000fc80008410000 */
[----:B------:R-:W-:-:S07]  /*25c0*/  @P2 FADD.FTZ R106, R37, R106 ;  /* 0x0000006a256a2221 */ /* 0x000fce0000010000 */
.L_x_334:
[----:B------:R-:W-:Y:S05]  /*25d0*/  BSYNC B1 ;  /* 0x0000000000017941 */ /* 0x000fea0003800000 */
.L_x_332:
[----:B------:R-:W-:Y:S04]  /*25e0*/  BSSY B1, `(.L_x_335) ;  /* 0x000000d000017945 */ /* 0x000fe80003800000 */
[----:B------:R-:W-:Y:S05]  /*25f0*/  @P3 BRA `(.L_x_336) ;  /* 0x0000000000143947 */ /* 0x000fea0003800000 */
[----:B------:R-:W-:Y:S01]  /*2600*/  MOV R107, RZ ;  /* 0x000000ff006b7202 */ /* 0x000fe20000000f00 */
[----:B------:R-:W-:Y:S06]  /*2610*/  @!P2 BRA `(.L_x_337) ;  /* 0x000000000024a947 */ /* 0x000fec0003800000 */
[----:B-----5:R-:W-:-:S04]  /*2620*/  PRMT R107, R32, 0x7632, R107 ;  /* 0x00007632206b7816 */ /* 0x020fc8000000006b */
[----:B------:R-:W-:Y:S01]  /*2630*/  SHF.L.U32 R107, R107, 0x10, RZ ;  /* 0x000000106b6b7819 */ /* 0x000fe200000006ff */
[----:B------:R-:W-:Y:S06]  /*2640*/  BRA `(.L_x_337) ;  /* 0x0000000000187947 */ /* 0x000fec0003800000 */
.L_x_336:
[----:B-----5:R-:W-:Y:S02]  /*2650*/  PRMT R36, R28, 0x7632, R36 ;  /* 0x000076321c247816 */ /* 0x020fe40000000024 */
[----:B------:R-:W-:-:S03]  /*2660*/  @P2 PRMT R37, R32, 0x7632, R37 ;  /* 0x0000763220252816 */ /* 0x000fc60000000025 */
[----:B------:R-:W-:Y:S01]  /*2670*/  IMAD.U32 R36, R36, 0x10000, RZ ;  /* 0x0001000024247824 */ /* 0x000fe200078e00ff */
[----:B------:R-:W-:-:S03]  /*2680*/  @P2 SHF.L.U32 R38, R37, 0x10, RZ ;  /* 0x0000001025262819 */ /* 0x000fc600000006ff */
[----:B------:R-:W-:-:S04]  /*2690*/  FMUL.FTZ R107, R36, UR8 ;  /* 0x00000008246b7c20 */ /* 0x000fc80008410000 */
[----:B------:R-:W-:-:S07]  /*26a0*/  @P2 FADD.FTZ R107, R38, R107 ;  /* 0x0000006b266b2221 */ /* 0x000fce0000010000 */
.L_x_337:
[----:B------:R-:W-:Y:S05]  /*26b0*/  BSYNC B1 ;  /* 0x0000000000017941 */ /* 0x000fea0003800000 */
.L_x_335:
[----:B------:R-:W-:Y:S04]  /*26c0*/  BSSY B1, `(.L_x_338) ;  /* 0x000000a000017945 */ /* 0x000fe80003800000 */
[----:B------:R-:W-:Y:S05]  /*26d0*/  @P3 BRA `(.L_x_339) ;  /* 0x0000000000103947 */ /* 0x000fea0003800000 */
[----:B------:R-:W-:Y:S01]  /*26e0*/  HFMA2.MMA R108, -RZ, RZ, 0, 0 ;  /* 0x00000000ff6c7435 */ /* 0x000fe200000001ff */
[----:B------:R-:W-:Y:S10]  /*26f0*/  @!P2 BRA `(.L_x_340) ;  /* 0x000000000018a947 */ /* 0x000ff40003800000 */
[----:B-----5:R-:W-:Y:S01]  /*2700*/  SHF.L.U32 R108, R33, 0x10, RZ ;  /* 0x00000010216c7819 */ /* 0x020fe200000006ff */
[----:B------:R-:W-:Y:S06]  /*2710*/  BRA `(.L_x_340) ;  /* 0x0000000000107947 */ /* 0x000fec0003800000 */
.L_x_339:
[----:B-----5:R-:W-:Y:S02]  /*2720*/  SHF.L.U32 R108, R29, 0x10, RZ ;  /* 0x000000101d6c7819 */ /* 0x020fe400000006ff */
[----:B------:R-:W-:-:S03]  /*2730*/  @P2 SHF.L.U32 R37, R33, 0x10, RZ ;  /* 0x0000001021252819 */ /* 0x000fc600000006ff */
[----:B------:R-:W-:-:S04]  /*2740*/  FMUL.FTZ R108, R108, UR8 ;  /* 0x000000086c6c7c20 */ /* 0x000fc80008410000 */
[----:B------:R-:W-:-:S07]  /*2750*/  @P2 FADD.FTZ R108, R37, R108 ;  /* 0x0000006c256c2221 */ /* 0x000fce0000010000 */
.L_x_340:
[----:B------:R-:W-:Y:S05]  /*2760*/  BSYNC B1 ;  /* 0x0000000000017941 */ /* 0x000fea0003800000 */
.L_x_338:
[----:B------:R-:W-:Y:S04]  /*2770*/  BSSY B1, `(.L_x_341) ;  /* 0x000000d000017945 */ /* 0x000fe80003800000 */
[----:B------:R-:W-:Y:S05]  /*2780*/  @P3 BRA `(.L_x_342) ;  /* 0x0000000000143947 */ /* 0x000fea0003800000 */
[----:B------:R-:W-:Y:S01]  /*2790*/  IMAD.MOV.U32 R109, RZ, RZ, RZ ;  /* 0x000000ffff6d7224 */ /* 0x000fe200078e00ff */
[----:B------:R-:W-:Y:S06]  /*27a0*/  @!P2 BRA `(.L_x_343) ;  /* 0x000000000024a947 */ /* 0x000fec0003800000 */
[----:B-----5:R-:W-:-:S04]  /*27b0*/  PRMT R109, R33, 0x7632, R109 ;  /* 0x00007632216d7816 */ /* 0x020fc8000000006d */
[----:B------:R-:W-:Y:S01]  /*27c0*/  SHF.L.U32 R109, R109, 0x10, RZ ;  /* 0x000000106d6d7819 */ /* 0x000fe200000006ff */
[----:B------:R-:W-:Y:S06]  /*27d0*/  BRA `(.L_x_343) ;  /* 0x0000000000187947 */ /* 0x000fec0003800000 */
.L_x_342:
[----:B-----5:R-:W-:Y:S02]  /*27e0*/  PRMT R36, R29, 0x7632, R36 ;  /* 0x000076321d247816 */ /* 0x020fe40000000024 */
[----:B------:R-:W-:Y:S02]  /*27f0*/  @P2 PRMT R37, R33, 0x7632, R37 ;  /* 0x0000763221252816 */ /* 0x000fe40000000025 */
[----:B------:R-:W-:Y:S02]  /*2800*/  SHF.L.U32 R36, R36, 0x10, RZ ;  /* 0x0000001024247819 */ /* 0x000fe400000006ff */
[----:B------:R-:W-:-:S03]  /*2810*/  @P2 SHF.L.U32 R38, R37, 0x10, RZ ;  /* 0x0000001025262819 */ /* 0x000fc600000006ff */
[----:B------:R-:W-:-:S04]  /*2820*/  FMUL.FTZ R109, R36, UR8 ;  /* 0x00000008246d7c20 */ /* 0x000fc80008410000 */
[----:B------:R-:W-:-:S07]  /*2830*/  @P2 FADD.FTZ R109, R38, R109 ;  /* 0x0000006d266d2221 */ /* 0x000fce0000010000 */
.L_x_343:
[----:B------:R-:W-:Y:S05]  /*2840*/  BSYNC B1 ;  /* 0x0000000000017941 */ /* 0x000fea0003800000 */
.L_x_341:
[----:B------:R-:W-:Y:S04]  /*2850*/  BSSY B1, `(.L_x_344) ;  /* 0x000000a000017945 */ /* 0x000fe80003800000 */
[----:B------:R-:W-:Y:S05]  /*2860*/  @P3 BRA `(.L_x_345) ;  /* 0x0000000000103947 */ /* 0x000fea0003800000 */
[----:B------:R-:W-:Y:S01]  /*2870*/  MOV R110, RZ ;  /* 0x000000ff006e7202 */ /* 0x000fe20000000f00 */
[----:B------:R-:W-:Y:S06]  /*2880*/  @!P2 BRA `(.L_x_346) ;  /* 0x000000000018a947 */ /* 0x000fec0003800000 */
[----:B-----5:R-:W-:Y:S01]  /*2890*/  SHF.L.U32 R110, R34, 0x10, RZ ;  /* 0x00000010226e7819 */ /* 0x020fe200000006ff */
[----:B------:R-:W-:Y:S06]  /*28a0*/  BRA `(.L_x_346) ;  /* 0x0000000000107947 */ /* 0x000fec0003800000 */
.L_x_345:
[----:B-----5:R-:W-:Y:S01]  /*28b0*/  IMAD.U32 R110, R30, 0x10000, RZ ;  /* 0x000100001e6e7824 */ /* 0x020fe200078e00ff */
[----:B------:R-:W-:-:S03]  /*28c0*/  @P2 SHF.L.U32 R37, R34, 0x10, RZ ;  /* 0x0000001022252819 */ /* 0x000fc600000006ff */
[----:B------:R-:W-:-:S04]  /*28d0*/  FMUL.FTZ R110, R110, UR8 ;  /* 0x000000086e6e7c20 */ /* 0x000fc80008410000 */
[----:B------:R-:W-:-:S07]  /*28e0*/  @P2 FADD.FTZ R110, R37, R110 ;  /* 0x0000006e256e2221 */ /* 0x000fce0000010000 */
.L_x_346:
[----:B------:R-:W-:Y:S05]  /*28f0*/  BSYNC B1 ;  /* 0x0000000000017941 */ /* 0x000fea0003800000 */
.L_x_344:
[----:B------:R-:W-:Y:S04]  /*2900*/  BSSY B1, `(.L_x_347) ;  /* 0x000000d000017945 */ /* 0x000fe80003800000 */
[----:B------:R-:W-:Y:S05]  /*2910*/  @P3 BRA `(.L_x_348) ;  /* 0x0000000000143947 */ /* 0x000fea0003800000 */
[----:B------:R-:W-:Y:S01]  /*2920*/  HFMA2.MMA R111, -RZ, RZ, 0, 0 ;  /* 0x00000000ff6f7435 */ /* 0x000fe200000001ff */
[----:B------:R-:W-:Y:S10]  /*2930*/  @!P2 BRA `(.L_x_349) ;  /* 0x000000000024a947 */ /* 0x000ff40003800000 */
[----:B-----5:R-:W-:-:S04]  /*2940*/  PRMT R111, R34, 0x7632, R111 ;  /* 0x00007632226f7816 */ /* 0x020fc8000000006f */
[----:B------:R-:W-:Y:S01]  /*2950*/  SHF.L.U32 R111, R111, 0x10, RZ ;  /* 0x000000106f6f7819 */ /* 0x000fe200000006ff */
[----:B------:R-:W-:Y:S06]  /*2960*/  BRA `(.L_x_349) ;  /* 0x0000000000187947 */ /* 0x000fec0003800000 */
.L_x_348:
[----:B-----5:R-:W-:Y:S02]  /*2970*/  PRMT R36, R30, 0x7632, R36 ;  /* 0x000076321e247816 */ /* 0x020fe40000000024 */
[----:B------:R-:W-:Y:S02]  /*2980*/  @P2 PRMT R37, R34, 0x7632, R37 ;  /* 0x0000763222252816 */ /* 0x000fe40000000025 */
[----:B------:R-:W-:Y:S02]  /*2990*/  SHF.L.U32 R36, R36, 0x10, RZ ;  /* 0x0000001024247819 */ /* 0x000fe400000006ff */
[----:B------:R-:W-:-:S03]  /*29a0*/  @P2 SHF.L.U32 R38, R37, 0x10, RZ ;  /* 0x0000001025262819 */ /* 0x000fc600000006ff */
[----:B------:R-:W-:-:S04]  /*29b0*/  FMUL.FTZ R111, R36, UR8 ;  /* 0x00000008246f7c20 */ /* 0x000fc80008410000 */
[----:B------:R-:W-:-:S07]  /*29c0*/  @P2 FADD.FTZ R111, R38, R111 ;  /* 0x0000006f266f2221 */ /* 0x000fce0000010000 */
.L_x_349:
[----:B------:R-:W-:Y:S05]  /*29d0*/  BSYNC B1 ;  /* 0x0000000000017941 */ /* 0x000fea0003800000 */
.L_x_347:
[----:B------:R-:W-:Y:S04]  /*29e0*/  BSSY B1, `(.L_x_350) ;  /* 0x000000a000017945 */ /* 0x000fe80003800000 */
[----:B------:R-:W-:Y:S05]  /*29f0*/  @P3 BRA `(.L_x_351) ;  /* 0x0000000000103947 */ /* 0x000fea0003800000 */
[----:B------:R-:W-:Y:S01]  /*2a00*/  IMAD.MOV.U32 R112, RZ, RZ, RZ ;  /* 0x000000ffff707224 */ /* 0x000fe200078e00ff */
[----:B------:R-:W-:Y:S06]  /*2a10*/  @!P2 BRA `(.L_x_352) ;  /* 0x000000000018a947 */ /* 0x000fec0003800000 */
[----:B-----5:R-:W-:Y:S01]  /*2a20*/  SHF.L.U32 R112, R35, 0x10, RZ ;  /* 0x0000001023707819 */ /* 0x020fe200000006ff */
[----:B------:R-:W-:Y:S06]  /*2a30*/  BRA `(.L_x_352) ;  /* 0x0000000000107947 */ /* 0x000fec0003800000 */
.L_x_351:
[----:B-----5:R-:W-:Y:S02]  /*2a40*/  SHF.L.U32 R112, R31, 0x10, RZ ;  /* 0x000000101f707819 */ /* 0x020fe400000006ff */
[----:B------:R-:W-:-:S03]  /*2a50*/  @P2 SHF.L.U32 R37, R35, 0x10, RZ ;  /* 0x0000001023252819 */ /* 0x000fc600000006ff */
[----:B------:R-:W-:-:S04]  /*2a60*/  FMUL.FTZ R112, R112, UR8 ;  /* 0x0000000870707c20 */ /* 0x000fc80008410000 */
[----:B------:R-:W-:-:S07]  /*2a70*/  @P2 FADD.FTZ R112, R37, R112 ;  /* 0x0000007025702221 */ /* 0x000fce0000010000 */
.L_x_352:
[----:B------:R-:W-:Y:S05]  /*2a80*/  BSYNC B1 ;  /* 0x0000000000017941 */ /* 0x000fea0003800000 */
.L_x_350:
[----:B------:R-:W-:Y:S04]  /*2a90*/  BSSY B1, `(.L_x_353) ;  /* 0x000000d000017945 */ /* 0x000fe80003800000 */
[----:B------:R-:W-:Y:S05]  /*2aa0*/  @P3 BRA `(.L_x_354) ;  /* 0x0000000000143947 */ /* 0x000fea0003800000 */
[----:B------:R-:W-:Y:S01]  /*2ab0*/  MOV R113, RZ ;  /* 0x000000ff00717202 */ /* 0x000fe20000000f00 */
[----:B------:R-:W-:Y:S06]  /*2ac0*/  @!P2 BRA `(.L_x_355) ;  /* 0x000000000024a947 */ /* 0x000fec0003800000 */
[----:B-----5:R-:W-:-:S04]  /*2ad0*/  PRMT R113, R35, 0x7632, R113 ;  /* 0x0000763223717816 */ /* 0x020fc80000000071 */
[----:B------:R-:W-:Y:S01]  /*2ae0*/  SHF.L.U32 R113, R113, 0x10, RZ ;  /* 0x0000001071717819 */ /* 0x000fe200000006ff */
[----:B------:R-:W-:Y:S06]  /*2af0*/  BRA `(.L_x_355) ;  /* 0x0000000000187947 */ /* 0x000fec0003800000 */
.L_x_354:
[----:B-----5:R-:W-:Y:S02]  /*2b00*/  PRMT R36, R31, 0x7632, R36 ;  /* 0x000076321f247816 */ /* 0x020fe40000000024 */
[----:B------:R-:W-:-:S03]  /*2b10*/  @P2 PRMT R37, R35, 0x7632, R37 ;  /* 0x0000763223252816 */ /* 0x000fc60000000025 */
[----:B------:R-:W-:Y:S01]  /*2b20*/  IMAD.U32 R36, R36, 0x10000, RZ ;  /* 0x0001000024247824 */ /* 0x000fe200078e00ff */
[----:B------:R-:W-:-:S03]  /*2b30*/  @P2 SHF.L.U32 R38, R37, 0x10, RZ ;  /* 0x0000001025262819 */ /* 0x000fc600000006ff */
[----:B------:R-:W-:-:S04]  /*2b40*/  FMUL.FTZ R113, R36, UR8 ;  /* 0x0000000824717c20 */ /* 0x000fc80008410000 */
[----:B------:R-:W-:-:S07]  /*2b50*/  @P2 FADD.FTZ R113, R38, R113 ;  /* 0x0000007126712221 */ /* 0x000fce0000010000 */
.L_x_355:
[----:B------:R-:W-:Y:S05]  /*2b60*/  BSYNC B1 ;  /* 0x0000000000017941 */ /* 0x000fea0003800000 */
.L_x_353:
[----:B------:R-:W0:Y:S01]  /*2b70*/  LDC.64 R36, c[0x0][0x238] ;  /* 0x00008e00ff247b82 */ /* 0x000e220000000a00 */
[----:B------:R-:W-:Y:S02]  /*2b80*/  F2FP.BF16.F32.PACK_AB R39, R113, R112 ;  /* 0x000000707127723e */ /* 0x000fe400000010ff */
[----:B------:R-:W-:Y:S01]  /*2b90*/  F2FP.BF16.F32.PACK_AB R38, R111, R110 ;  /* 0x0000006e6f26723e */ /* 0x000fe200000010ff */
[----:B0-----:R-:W-:Y:S01]  /*2ba0*/  IMAD.WIDE.U32 R122, R122, 0x10, R36 ;  /* 0x000000107a7a7825 */ /* 0x001fe200078e0024 */
[----:B------:R-:W-:Y:S02]  /*2bb0*/  F2FP.BF16.F32.PACK_AB R37, R109, R108 ;  /* 0x0000006c6d25723e */ /* 0x000fe400000010ff */
[----:B------:R-:W-:-:S05]  /*2bc0*/  F2FP.BF16.F32.PACK_AB R36, R107, R106 ;  /* 0x0000006a6b24723e */ /* 0x000fca00000010ff */
[----:B------:R3:W-:Y:S02]  /*2bd0*/  STG.E.128 desc[UR4][R122.64], R36 ;  /* 0x000000247a007986 */ /* 0x0007e4000c101d04 */
.L_x_331:
[----:B------:R-:W-:Y:S05]  /*2be0*/  BSYNC B0 ;  /* 0x0000000000007941 */ /* 0x000fea0003800000 */
.L_x_330:
[----:B0123--:R-:W-:Y:S01]  /*2bf0*/  FADD.FTZ R36, RZ, R56 ;  /* 0x00000038ff247221 */ /* 0x00ffe20000010000 */
[C---:B------:R-:W-:Y:S01]  /*2c00*/  ISETP.GT.U32.AND P2, PT, R21.reuse, 0xff, PT ;  /* 0x000000ff1500780c */ /* 0x040fe20003f44070 */
[----:B------:R-:W-:Y:S01]  /*2c10*/  UMOV UR12, 0xffffffff ;  /* 0xffffffff000c7882 */ /* 0x000fe20000000000 */
[----:B------:R-:W-:Y:S01]  /*2c20*/  ISETP.GT.U32.AND P3, PT, R21, 0x17f, PT ;  /* 0x0000017f1500780c */ /* 0x000fe20003f64070 */
[----:B------:R-:W-:Y:S01]  /*2c30*/  FADD.FTZ R37, R55, R36 ;  /* 0x0000002437257221 */ /* 0x000fe20000010000 */
[----:B------:R-:W-:Y:S02]  /*2c40*/  ISETP.GT.U32.AND P4, PT, R21, 0x1ff, PT ;  /* 0x000001ff1500780c */ /* 0x000fe40003f84070 */
[----:B------:R-:W-:Y:S01]  /*2c50*/  LOP3.LUT P5, RZ, R120, 0xff, RZ, 0xc0, !PT ;  /* 0x000000ff78ff7812 */ /* 0x000fe200078ac0ff */
[----:B------:R-:W-:Y:S01]  /*2c60*/  FADD.FTZ R36, R54, R37 ;  /* 0x0000002536247221 */ /* 0x000fe20000010000 */
[----:B------:R-:W-:-:S03]  /*2c70*/  LOP3.LUT P6, RZ, R23, 0x1f, RZ, 0xc0, !PT ;  /* 0x0000001f17ff7812 */ /* 0x000fc600078cc0ff */
[----:B------:R-:W-:-:S04]  /*2c80*/  FADD.FTZ R37, R53, R36 ;  /* 0x0000002435257221 */ /* 0x000fc80000010000 */
[----:B------:R-:W-:-:S04]  /*2c90*/  FADD.FTZ R36, R52, R37 ;  /* 0x0000002534247221 */ /* 0x000fc80000010000 */
        /* <DEDUP_REMOVED lines=27> */
[----:B------:R-:W-:-:S03]  /*2e50*/  SHF.R.U32.HI R39, RZ, 0x5, R23 ;  /* 0x00000005ff277819 */ /* 0x000fc60000011617 */
[----:B------:R-:W-:Y:S01]  /*2e60*/  @P4 FADD.FTZ R37, R113, R36 ;  /* 0x0000002471254221 */ /* 0x000fe20000010000 */
[----:B------:R-:W-:Y:S02]  /*2e70*/  LOP3.LUT R38, R39, 0x7fffffc, RZ, 0xc0, !PT ;  /* 0x07fffffc27267812 */ /* 0x000fe400078ec0ff */
[----:B------:R-:W-:Y:S02]  /*2e80*/  P2R R36, PR, RZ, 0x40 ;  /* 0x00000040ff247803 */ /* 0x000fe40000000000 */
[----:B------:R-:W-:Y:S01]  /*2e90*/  @!P5 IADD3 R38, R38, 0x4, RZ ;  /* 0x000000042626d810 */ /* 0x000fe20007ffe0ff */
        /* <DEDUP_REMOVED lines=86> */
.L_x_376:
[----:B------:R-:W-:Y:S01]  /*3400*/  LOP3.LUT P2, RZ, R23, 0x1f, RZ, 0xc0, !PT ;  /* 0x0000001f17ff7812 */ /* 0x000fe2000784c0ff */
[----:B01----:R-:W-:Y:S01]  /*3410*/  FADD.FTZ R37, R37, R123 ;  /* 0x0000007b25257221 */ /* 0x003fe20000010000 */
[----:B------:R-:W-:Y:S01]  /*3420*/  LOP3.LUT R39, R39, 0x3, RZ, 0xc0, !PT ;  /* 0x0000000327277812 */ /* 0x000fe200078ec0ff */
[----:B------:R-:W-:Y:S10]  /*3430*/  WARPSYNC.ALL ;  /* 0x0000000000007948 */ /* 0x000ff40003800000 */
[----:B------:R-:W0:Y:S01]  /*3440*/  @!P2 S2R R121, SR_CgaCtaId ;  /* 0x000000000079a919 */ /* 0x000e220000008800 */
[----:B------:R-:W-:-:S04]  /*3450*/  @!P2 MOV R120, 0x400 ;  /* 0x000004000078a802 */ /* 0x000fc80000000f00 */
[----:B0-----:R-:W-:Y:S02]  /*3460*/  @!P2 LEA R121, R121, R120, 0x18 ;  /* 0x000000787979a211 */ /* 0x001fe400078ec0ff */
[----:B------:R-:W-:-:S04]  /*3470*/  @!P2 IADD3 R120, R38, R39, RZ ;  /* 0x000000272678a210 */ /* 0x000fc80007ffe0ff */
[----:B------:R-:W-:Y:S02]  /*3480*/  @!P2 LEA R120, R120, R121, 0x3 ;  /* 0x000000797878a211 */ /* 0x000fe400078e18ff */
[----:B------:R-:W-:-:S03]  /*3490*/  LOP3.LUT R121, R23, 0x1f, RZ, 0xc0, !PT ;  /* 0x0000001f17797812 */ /* 0x000fc600078ec0ff */
[----:B------:R0:W-:Y:S01]  /*34a0*/  @!P2 STS.64 [R120], R36 ;  /* 0x000000247800a388 */ /* 0x0001e20000000a00 */
[----:B------:R-:W-:-:S13]  /*34b0*/  ISETP.GT.U32.AND P2, PT, R121, 0x3, PT ;  /* 0x000000037900780c */ /* 0x000fda0003f44070 */
[----:B0-----:R-:W0:Y:S01]  /*34c0*/  @!P2 S2R R37, SR_CgaCtaId ;  /* 0x000000000025a919 */ /* 0x001e220000008800 */
[----:B------:R-:W-:Y:S01]  /*34d0*/  @!P2 MOV R36, 0x400 ;  /* 0x000004000024a802 */ /* 0x000fe20000000f00 */
[----:B------:R-:W-:Y:S01]  /*34e0*/  HFMA2.MMA R122, -RZ, RZ, 0, 0 ;  /* 0x00000000ff7a7435 */ /* 0x000fe200000001ff */
[----:B------:R-:W-:Y:S01]  /*34f0*/  @!P2 IADD3 R38, R38, R121, RZ ;  /* 0x000000792626a210 */ /* 0x000fe20007ffe0ff */
[----:B------:R-:W-:Y:S01]  /*3500*/  BAR.SYNC.DEFER_BLOCKING 0x0 ;  /* 0x0000000000007b1d */ /* 0x000fe20000010000 */
[----:B------:R-:W-:-:S03]  /*3510*/  PLOP3.LUT P3, PT, PT, PT, UP0, 0x40, 0x0 ;  /* 0x000000000000781c */ /* 0x000fc60003f6e808 */
[----:B------:R-:W-:Y:S02]  /*3520*/  @!P2 MOV R122, R114 ;  /* 0x00000072007aa202 */ /* 0x000fe40000000f00 */
[----:B------:R-:W-:Y:S03]  /*3530*/  BSSY B0, `(.L_x_357) ;  /* 0x00000cc000007945 */ /* 0x000fe60003800000 */
[----:B------:R-:W1:Y:S01]  /*3540*/  SHFL.DOWN PT, R123, R122, 0x2, 0x1f ;  /* 0x08401f007a7b7f89 */ /* 0x000e6200000e0000 */
[----:B0-----:R-:W-:-:S05]  /*3550*/  @!P2 LEA R37, R37, R36, 0x18 ;  /* 0x000000242525a211 */ /* 0x001fca00078ec0ff */
[----:B------:R-:W-:Y:S01]  /*3560*/  @!P2 IMAD R121, R38, 0x8, R37 ;  /* 0x000000082679a824 */ /* 0x000fe200078e0225 */
[----:B------:R-:W-:Y:S02]  /*3570*/  CS2R R36, SRZ ;  /* 0x0000000000247805 */ /* 0x000fe4000001ff00 */
[----:B-1----:R-:W-:Y:S02]  /*3580*/  I2FP.F32.S32 R38, R123 ;  /* 0x0000007b00267245 */ /* 0x002fe40000201400 */
[-C--:B------:R-:W-:Y:S02]  /*3590*/  IADD3 R120, R123, R122.reuse, RZ ;  /* 0x0000007a7b787210 */ /* 0x080fe40007ffe0ff */
[----:B------:R-:W-:Y:S01]  /*35a0*/  I2FP.F32.S32 R123, R122 ;  /* 0x0000007a007b7245 */ /* 0x000fe20000201400 */
[----:B------:R-:W0:Y:S01]  /*35b0*/  @!P2 LDS.64 R36, [R121] ;  /* 0x000000007924a984 */ /* 0x000e220000000a00 */
[----:B------:R-:W-:-:S03]  /*35c0*/  LOP3.LUT P2, RZ, R39, 0x1f, R23, 0xf8, !PT ;  /* 0x0000001f27ff7812 */ /* 0x000fc6000784f817 */
[----:B0-----:R-:W0:Y:S02]  /*35d0*/  SHFL.DOWN PT, R125, R36, 0x2, 0x1f ;  /* 0x08401f00247d7f89 */ /* 0x001e2400000e0000 */
[C---:B0-----:R-:W-:Y:S01]  /*35e0*/  FADD.FTZ R124, -R125.reuse, R36 ;  /* 0x000000247d7c7221 */ /* 0x041fe20000010100 */
[----:B------:R-:W-:-:S03]  /*35f0*/  FMUL.FTZ R125, R125, R38 ;  /* 0x000000267d7d7220 */ /* 0x000fc60000410000 */
[----:B------:R-:W-:Y:S01]  /*3600*/  FMUL.FTZ R124, R124, R124 ;  /* 0x0000007c7c7c7220 */ /* 0x000fe20000410000 */
[----:B------:R-:W-:Y:S01]  /*3610*/  FFMA.FTZ R121, R123, R36, R125 ;  /* 0x000000247b797223 */ /* 0x000fe2000001007d */
[----:B------:R-:W-:Y:S01]  /*3620*/  I2FP.F32.S32 R36, R120 ;  /* 0x0000007800247245 */ /* 0x000fe20000201400 */
[----:B------:R-:W-:Y:S01]  /*3630*/  SHFL.DOWN PT, R125, R120, 0x1, 0x1f ;  /* 0x08201f00787d7f89 */ /* 0x000fe200000e0000 */
[----:B------:R-:W-:Y:S02]  /*3640*/  FMUL.FTZ R123, R124, R123 ;  /* 0x0000007b7c7b7220 */ /* 0x000fe40000410000 */
[----:B------:R-:W0:Y:S01]  /*3650*/  MUFU.RCP R122, R36 ;  /* 0x00000024007a7308 */ /* 0x000e220000001000 */
[----:B------:R-:W1:Y:S01]  /*3660*/  SHFL.DOWN PT, R124, R37, 0x2, 0x1f ;  /* 0x08401f00257c7f89 */ /* 0x000e6200000e0000 */
[----:B------:R-:W-:Y:S01]  /*3670*/  FMUL.FTZ R38, R123, R38 ;  /* 0x000000267b267220 */ /* 0x000fe20000410000 */
[----:B-1----:R-:W-:Y:S01]  /*3680*/  FADD.FTZ R123, R124, R37 ;  /* 0x000000257c7b7221 */ /* 0x002fe20000010000 */
[----:B------:R-:W-:-:S02]  /*3690*/  IADD3 R124, R120, R125, RZ ;  /* 0x0000007d787c7210 */ /* 0x000fc40007ffe0ff */
[----:B------:R-:W1:Y:S01]  /*36a0*/  LDC R120, c[0x0][0x2d8] ;  /* 0x0000b600ff787b82 */ /* 0x000e620000000800 */
[C---:B0-----:R-:W-:Y:S01]  /*36b0*/  FFMA.FTZ R38, R122.reuse, R38, R123 ;  /* 0x000000267a267223 */ /* 0x041fe2000001007b */
[----:B------:R-:W-:Y:S01]  /*36c0*/  FMUL.FTZ R123, R122, R121 ;  /* 0x000000797a7b7220 */ /* 0x000fe20000410000 */
[----:B------:R-:W-:Y:S02]  /*36d0*/  I2FP.F32.S32 R121, R125 ;  /* 0x0000007d00797245 */ /* 0x000fe40000201400 */
[----:B------:R-:W-:Y:S02]  /*36e0*/  I2FP.F32.S32 R124, R124 ;  /* 0x0000007c007c7245 */ /* 0x000fe40000201400 */
[----:B------:R-:W0:Y:S02]  /*36f0*/  SHFL.DOWN PT, R122, R123, 0x1, 0x1f ;  /* 0x08201f007b7a7f89 */ /* 0x000e2400000e0000 */
[----:B0-----:R-:W-:Y:S01]  /*3700*/  FMUL.FTZ R125, R122, R121 ;  /* 0x000000797a7d7220 */ /* 0x001fe20000410000 */
[----:B------:R-:W-:-:S03]  /*3710*/  FADD.FTZ R37, R123, -R122 ;  /* 0x8000007a7b257221 */ /* 0x000fc60000010000 */
[C---:B------:R-:W-:Y:S01]  /*3720*/  FFMA.FTZ R122, R36.reuse, R123, R125 ;  /* 0x0000007b247a7223 */ /* 0x040fe2000001007d */
[----:B------:R-:W-:Y:S01]  /*3730*/  FMUL.FTZ R37, R37, R37 ;  /* 0x0000002525257220 */ /* 0x000fe20000410000 */
[----:B------:R-:W0:Y:S01]  /*3740*/  SHFL.DOWN PT, R123, R38, 0x1, 0x1f ;  /* 0x08201f00267b7f89 */ /* 0x000e2200000e0000 */
[----:B------:R-:W2:Y:S02]  /*3750*/  MUFU.RCP R125, R124 ;  /* 0x0000007c007d7308 */ /* 0x000ea40000001000 */
[----:B------:R-:W-:-:S04]  /*3760*/  FMUL.FTZ R36, R36, R37 ;  /* 0x0000002524247220 */ /* 0x000fc80000410000 */
[----:B------:R-:W-:Y:S01]  /*3770*/  FMUL.FTZ R121, R36, R121 ;  /* 0x0000007924797220 */ /* 0x000fe20000410000 */
[C---:B--2---:R-:W-:Y:S01]  /*3780*/  FMUL.FTZ R122, R125.reuse, R122 ;  /* 0x0000007a7d7a7220 */ /* 0x044fe20000410000 */
[----:B0-----:R-:W-:Y:S02]  /*3790*/  FADD.FTZ R36, R38, R123 ;  /* 0x0000007b26247221 */ /* 0x001fe40000010000 */
[----:B------:R-:W0:Y:S02]  /*37a0*/  @!P2 LDC.64 R38, c[0x0][0x258] ;  /* 0x00009600ff26ab82 */ /* 0x000e240000000a00 */
[----:B------:R-:W-:Y:S02]  /*37b0*/  FFMA.FTZ R125, R125, R121, R36 ;  /* 0x000000797d7d7223 */ /* 0x000fe40000010024 */
[----:B------:R-:W2:Y:S04]  /*37c0*/  SHFL.IDX PT, R121, R122, RZ, 0x1f ;  /* 0x00001fff7a797589 */ /* 0x000ea800000e0000 */
[----:B------:R-:W1:Y:S01]  /*37d0*/  SHFL.IDX PT, R125, R125, RZ, 0x1f ;  /* 0x00001fff7d7d7589 */ /* 0x000e6200000e0000 */
[----:B------:R-:W3:Y:S01]  /*37e0*/  @!P2 LDC.64 R36, c[0x0][0x250] ;  /* 0x00009400ff24ab82 */ /* 0x000ee20000000a00 */
[----:B--2---:R-:W-:Y:S01]  /*37f0*/  FMUL.FTZ R123, R121, R121 ;  /* 0x00000079797b7220 */ /* 0x004fe20000410000 */
[----:B-1----:R-:W-:-:S04]  /*3800*/  FFMA.FTZ R120, R125, UR9, R120 ;  /* 0x000000097d787c23 */ /* 0x002fc80008010078 */
[----:B------:R-:W-:Y:S02]  /*3810*/  FSEL R123, R123, RZ, !P3 ;  /* 0x000000ff7b7b7208 */ /* 0x000fe40005800000 */
[----:B---3--:R-:W-:-:S03]  /*3820*/  @!P2 LEA R36, P3, R116, R36, 0x2 ;  /* 0x000000247424a211 */ /* 0x008fc600078610ff */
[----:B------:R-:W-:Y:S01]  /*3830*/  FADD.FTZ R120, R120, R123 ;  /* 0x0000007b78787221 */ /* 0x000fe20000010000 */
[C---:B------:R-:W-:Y:S02]  /*3840*/  @!P2 LEA.HI.X R37, R116.reuse, R37, R119, 0x2, P3 ;  /* 0x000000257425a211 */ /* 0x040fe400018f1477 */
[----:B0-----:R-:W-:-:S03]  /*3850*/  @!P2 LEA R38, P3, R116, R38, 0x2 ;  /* 0x000000267426a211 */ /* 0x001fc600078610ff */
[----:B------:R-:W0:Y:S01]  /*3860*/  MUFU.RSQ R120, R120 ;  /* 0x0000007800787308 */ /* 0x000e220000001400 */
[----:B------:R-:W-:Y:S01]  /*3870*/  @!P2 LEA.HI.X R39, R116, R39, R119, 0x2, P3 ;  /* 0x000000277427a211 */ /* 0x000fe200018f1477 */
[----:B------:R1:W-:Y:S04]  /*3880*/  @!P2 STG.E desc[UR4][R36.64], R121 ;  /* 0x000000792400a986 */ /* 0x0003e8000c101904 */
[----:B0-----:R1:W-:Y:S01]  /*3890*/  @!P2 STG.E desc[UR4][R38.64], R120 ;  /* 0x000000782600a986 */ /* 0x0013e2000c101904 */
[----:B-----5:R-:W-:-:S13]  /*38a0*/  ISETP.GE.AND P2, PT, R118, 0x1, PT ;  /* 0x000000017600780c */ /* 0x020fda0003f46270 */
[----:B-1----:R-:W-:Y:S05]  /*38b0*/  @!P2 BRA `(.L_x_358) ;  /* 0x00000008004ca947 */ /* 0x002fea0003800000 */
[----:B------:R-:W-:Y:S01]  /*38c0*/  IADD3 R118, R118, -0x1, RZ ;  /* 0xffffffff76767810 */ /* 0x000fe20007ffe0ff */
[----:B------:R-:W-:Y:S01]  /*38d0*/  BSSY B1, `(.L_x_359) ;  /* 0x0000029000017945 */ /* 0x000fe20003800000 */
[----:B------:R-:W-:Y:S02]  /*38e0*/  PLOP3.LUT P2, PT, PT, PT, UP0, 0x40, 0x0 ;  /* 0x000000000000781c */ /* 0x000fe40003f4e808 */
[----:B------:R-:W-:Y:S01]  /*38f0*/  LOP3.LUT R22, R23, 0x7f, RZ, 0xc0, !PT ;  /* 0x0000007f17167812 */ /* 0x000fe200078ec0ff */
[----:B------:R-:W-:-:S05]  /*3900*/  IMAD R118, R118, R117, RZ ;  /* 0x0000007576767224 */ /* 0x000fca00078e02ff */
[----:B------:R-:W-:-:S04]  /*3910*/  SHF.R.S32.HI R37, RZ, 0x1f, R118 ;  /* 0x0000001fff257819 */ /* 0x000fc80000011476 */
[----:B------:R-:W-:Y:S02]  /*3920*/  LEA.HI R37, R37, R118, RZ, 0x3 ;  /* 0x0000007625257211 */ /* 0x000fe400078f18ff */
[----:B------:R-:W-:Y:S02]  /*3930*/  FSEL R118, R121, RZ, P2 ;  /* 0x000000ff79767208 */ /* 0x000fe40001000000 */
[----:B------:R-:W-:Y:S01]  /*3940*/  LEA.HI.SX32 R117, R37, R22, 0x1d ;  /* 0x0000001625757211 */ /* 0x000fe200078feaff */
[----:B------:R-:W-:Y:S06]  /*3950*/  @!P0 BRA `(.L_x_360) ;  /* 0x0000000000808947 */ /* 0x000fec0003800000 */
[--C-:B------:R-:W-:Y:S01]  /*3960*/  FADD.FTZ R37, R56, -R118.reuse ;  /* 0x8000007638257221 */ /* 0x100fe20000010000 */
[--C-:B------:R-:W-:Y:S01]  /*3970*/  FADD.FTZ R119, R54, -R118.reuse ;  /* 0x8000007636777221 */ /* 0x100fe20000010000 */
[--C-:B------:R-:W-:Y:S01]  /*3980*/  FADD.FTZ R121, R53, -R118.reuse ;  /* 0x8000007635797221 */ /* 0x100fe20000010000 */
[----:B------:R-:W-:Y:S01]  /*3990*/  FADD.FTZ R39, R55, -R118 ;  /* 0x8000007637277221 */ /* 0x000fe20000010000 */
[C---:B------:R-:W-:Y:S01]  /*39a0*/  FMUL.FTZ R37, R120.reuse, R37 ;  /* 0x0000002578257220 */ /* 0x040fe20000410000 */
[C---:B------:R-:W-:Y:S01]  /*39b0*/  FMUL.FTZ R38, R120.reuse, R119 ;  /* 0x0000007778267220 */ /* 0x040fe20000410000 */
[C---:B------:R-:W-:Y:S01]  /*39c0*/  FMUL.FTZ R122, R120.reuse, R121 ;  /* 0x00000079787a7220 */ /* 0x040fe20000410000 */
[----:B------:R-:W-:Y:S01]  /*39d0*/  FMUL.FTZ R39, R120, R39 ;  /* 0x0000002778277220 */ /* 0x000fe20000410000 */
[----:B------:R-:W-:Y:S01]  /*39e0*/  FFMA.FTZ R36, R20, R37, R8 ;  /* 0x0000002514247223 */ /* 0x000fe20000010008 */
[----:B------:R-:W-:Y:S01]  /*39f0*/  FFMA.FTZ R37, R19, R38, R7 ;  /* 0x0000002613257223 */ /* 0x000fe20000010007 */
[----:B------:R-:W-:Y:S01]  /*3a00*/  FFMA.FTZ R122, R87, R122, R75 ;  /* 0x0000007a577a7223 */ /* 0x000fe2000001004b */
[----:B------:R-:W-:Y:S01]  /*3a10*/  FFMA.FTZ R39, R88, R39, R76 ;  /* 0x0000002758277223 */ /* 0x000fe2000001004c */
[--C-:B------:R-:W-:Y:S01]  /*3a20*/  FADD.FTZ R119, R51, -R118.reuse ;  /* 0x8000007633777221 */ /* 0x100fe20000010000 */
[--C-:B------:R-:W-:Y:S01]  /*3a30*/  FADD.FTZ R121, R50, -R118.reuse ;  /* 0x8000007632797221 */ /* 0x100fe20000010000 */
[--C-:B------:R-:W-:Y:S01]  /*3a40*/  FADD.FTZ R125, R49, -R118.reuse ;  /* 0x80000076317d7221 */ /* 0x100fe20000010000 */
[----:B------:R-:W-:Y:S01]  /*3a50*/  F2FP.BF16.F32.PACK_AB R37, R122, R37 ;  /* 0x000000257a25723e */ /* 0x000fe200000010ff */
[----:B------:R-:W-:Y:S01]  /*3a60*/  FMUL.FTZ R119, R120, R119 ;  /* 0x0000007778777220 */ /* 0x000fe20000410000 */
[----:B------:R-:W0:Y:S01]  /*3a70*/  LDC.64 R122, c[0x0][0x2b8] ;  /* 0x0000ae00ff7a7b82 */ /* 0x000e220000000a00 */
[----:B------:R-:W-:Y:S01]  /*3a80*/  F2FP.BF16.F32.PACK_AB R36, R39, R36 ;  /* 0x000000242724723e */ /* 0x000fe200000010ff */
[----:B------:R-:W-:Y:S01]  /*3a90*/  FADD.FTZ R39, R52, -R118 ;  /* 0x8000007634277221 */ /* 0x000fe20000010000 */
[C---:B------:R-:W-:Y:S01]  /*3aa0*/  FMUL.FTZ R124, R120.reuse, R121 ;  /* 0x00000079787c7220 */ /* 0x040fe20000410000 */
[----:B------:R-:W-:Y:S01]  /*3ab0*/  FMUL.FTZ R38, R120, R125 ;  /* 0x0000007d78267220 */ /* 0x000fe20000410000 */
[----:B------:R-:W-:Y:S01]  /*3ac0*/  FFMA.FTZ R119, R86, R119, R74 ;  /* 0x0000007756777223 */ /* 0x000fe2000001004a */
[----:B------:R-:W-:Y:S01]  /*3ad0*/  FMUL.FTZ R39, R120, R39 ;  /* 0x0000002778277220 */ /* 0x000fe20000410000 */
[----:B------:R-:W-:Y:S01]  /*3ae0*/  FFMA.FTZ R124, R17, R124, R5 ;  /* 0x0000007c117c7223 */ /* 0x000fe20000010005 */
[----:B------:R-:W-:-:S02]  /*3af0*/  FFMA.FTZ R121, R85, R38, R73 ;  /* 0x0000002655797223 */ /* 0x000fc40000010049 */
[----:B------:R-:W-:-:S05]  /*3b00*/  FFMA.FTZ R39, R18, R39, R6 ;  /* 0x0000002712277223 */ /* 0x000fca0000010006 */
[----:B------:R-:W-:Y:S02]  /*3b10*/  F2FP.BF16.F32.PACK_AB R38, R119, R39 ;  /* 0x000000277726723e */ /* 0x000fe400000010ff */
[----:B------:R-:W-:Y:S01]  /*3b20*/  F2FP.BF16.F32.PACK_AB R39, R121, R124 ;  /* 0x0000007c7927723e */ /* 0x000fe200000010ff */
[----:B0-----:R-:W-:-:S04]  /*3b30*/  IMAD.WIDE.U32 R122, R117, 0x10, R122 ;  /* 0x00000010757a7825 */ /* 0x001fc800078e007a */
[----:B------:R-:W-:Y:S01]  /*3b40*/  VIADD R117, R117, 0x80 ;  /* 0x0000008075757836 */ /* 0x000fe20000000000 */
[----:B------:R0:W-:Y:S06]  /*3b50*/  STG.E.128 desc[UR4][R122.64], R36 ;  /* 0x000000247a007986 */ /* 0x0001ec000c101d04 */
.L_x_360:
[----:B------:R-:W-:Y:S05]  /*3b60*/  BSYNC B1 ;  /* 0x0000000000017941 */ /* 0x000fea0003800000 */
.L_x_359:
[----:B------:R-:W-:Y:S01]  /*3b70*/  ISETP.NE.AND P2, PT, R24, RZ, PT ;  /* 0x000000ff1800720c */ /* 0x000fe20003f45270 */
[----:B------:R-:W-:-:S12]  /*3b80*/  BSSY B1, `(.L_x_361) ;  /* 0x0000022000017945 */ /* 0x000fd80003800000 */
[----:B------:R-:W-:Y:S05]  /*3b90*/  @!P2 BRA `(.L_x_362) ;  /* 0x000000000080a947 */ /* 0x000fea0003800000 */
[--C-:B0-----:R-:W-:Y:S01]  /*3ba0*/  FADD.FTZ R37, R90, -R118.reuse ;  /* 0x800000765a257221 */ /* 0x101fe20000010000 */
        /* <DEDUP_REMOVED lines=28> */
[C---:B0-----:R-:W-:Y:S01]  /*3d70*/  IMAD.WIDE.U32 R122, R117.reuse, 0x10, R122 ;  /* 0x00000010757a7825 */ /* 0x041fe200078e007a */
[----:B------:R-:W-:-:S04]  /*3d80*/  IADD3 R117, R117, 0x80, RZ ;  /* 0x0000008075757810 */ /* 0x000fc80007ffe0ff */
[----:B------:R1:W-:Y:S03]  /*3d90*/  STG.E.128 desc[UR4][R122.64], R36 ;  /* 0x000000247a007986 */ /* 0x0003e6000c101d04 */
.L_x_362:
[----:B------:R-:W-:Y:S05]  /*3da0*/  BSYNC B1 ;  /* 0x0000000000017941 */ /* 0x000fea0003800000 */
.L_x_361:
[----:B------:R-:W-:Y:S01]  /*3db0*/  ISETP.NE.AND P2, PT, R25, RZ, PT ;  /* 0x000000ff1900720c */ /* 0x000fe20003f45270 */
[----:B------:R-:W-:-:S12]  /*3dc0*/  BSSY B1, `(.L_x_363) ;  /* 0x0000022000017945 */ /* 0x000fd80003800000 */
[----:B------:R-:W-:Y:S05]  /*3dd0*/  @!P2 BRA `(.L_x_364) ;  /* 0x000000000080a947 */ /* 0x000fea0003800000 */
[--C-:B01----:R-:W-:Y:S01]  /*3de0*/  FADD.FTZ R37, R98, -R118.reuse ;  /* 0x8000007662257221 */ /* 0x103fe20000010000 */
        /* <DEDUP_REMOVED lines=31> */
.L_x_364:
[----:B------:R-:W-:Y:S05]  /*3fe0*/  BSYNC B1 ;  /* 0x0000000000017941 */ /* 0x000fea0003800000 */
.L_x_363:
[----:B------:R-:W-:Y:S05]  /*3ff0*/  @!P1 BRA `(.L_x_358) ;  /* 0x00000000007c9947 */ /* 0x000fea0003800000 */
[--C-:B------:R-:W-:Y:S01]  /*4000*/  FADD.FTZ R119, R111, -R118.reuse ;  /* 0x800000766f777221 */ /* 0x100fe20000010000 */
[--C-:B012---:R-:W-:Y:S01]  /*4010*/  FADD.FTZ R37, R106, -R118.reuse ;  /* 0x800000766a257221 */ /* 0x107fe20000010000 */
[--C-:B------:R-:W-:Y:S01]  /*4020*/  FADD.FTZ R36, R107, -R118.reuse ;  /* 0x800000766b247221 */ /* 0x100fe20000010000 */
[--C-:B------:R-:W-:Y:S01]  /*4030*/  FADD.FTZ R38, R108, -R118.reuse ;  /* 0x800000766c267221 */ /* 0x100fe20000010000 */
[--C-:B------:R-:W-:Y:S01]  /*4040*/  FADD.FTZ R121, R109, -R118.reuse ;  /* 0x800000766d797221 */ /* 0x100fe20000010000 */
[--C-:B------:R-:W-:Y:S01]  /*4050*/  FADD.FTZ R123, R110, -R118.reuse ;  /* 0x800000766e7b7221 */ /* 0x100fe20000010000 */
[--C-:B------:R-:W-:Y:S01]  /*4060*/  FADD.FTZ R39, R112, -R118.reuse ;  /* 0x8000007670277221 */ /* 0x100fe20000010000 */
[----:B------:R-:W-:Y:S01]  /*4070*/  FADD.FTZ R125, R113, -R118 ;  /* 0x80000076717d7221 */ /* 0x000fe20000010000 */
[C---:B------:R-:W-:Y:S01]  /*4080*/  FMUL.FTZ R122, R120.reuse, R119 ;  /* 0x00000077787a7220 */ /* 0x040fe20000410000 */
[C---:B------:R-:W-:Y:S01]  /*4090*/  FMUL.FTZ R37, R120.reuse, R37 ;  /* 0x0000002578257220 */ /* 0x040fe20000410000 */
[----:B------:R-:W0:Y:S01]  /*40a0*/  LDC.64 R118, c[0x0][0x2b8] ;  /* 0x0000ae00ff767b82 */ /* 0x000e220000000a00 */
[C---:B------:R-:W-:Y:S01]  /*40b0*/  FMUL.FTZ R124, R120.reuse, R39 ;  /* 0x00000027787c7220 */ /* 0x040fe20000410000 */
[C---:B------:R-:W-:Y:S01]  /*40c0*/  FMUL.FTZ R125, R120.reuse, R125 ;  /* 0x0000007d787d7220 */ /* 0x040fe20000410000 */
[C---:B------:R-:W-:Y:S01]  /*40d0*/  FMUL.FTZ R36, R120.reuse, R36 ;  /* 0x0000002478247220 */ /* 0x040fe20000410000 */
[C---:B------:R-:W-:Y:S01]  /*40e0*/  FMUL.FTZ R38, R120.reuse, R38 ;  /* 0x0000002678267220 */ /* 0x040fe20000410000 */
[C---:B------:R-:W-:Y:S01]  /*40f0*/  FMUL.FTZ R121, R120.reuse, R121 ;  /* 0x0000007978797220 */ /* 0x040fe20000410000 */
[----:B------:R-:W-:Y:S01]  /*4100*/  FMUL.FTZ R123, R120, R123 ;  /* 0x0000007b787b7220 */ /* 0x000fe20000410000 */
[----:B------:R-:W-:Y:S01]  /*4110*/  FFMA.FTZ R39, R45, R124, R89 ;  /* 0x0000007c2d277223 */ /* 0x000fe20000010059 */
[----:B------:R-:W-:-:S05]  /*4120*/  FFMA.FTZ R120, R58, R125, R57 ;  /* 0x0000007d3a787223 */ /* 0x000fca0000010039 */
[----:B------:R-:W-:Y:S01]  /*4130*/  F2FP.BF16.F32.PACK_AB R39, R120, R39 ;  /* 0x000000277827723e */ /* 0x000fe200000010ff */
[----:B------:R-:W-:Y:S01]  /*4140*/  FFMA.FTZ R120, R42, R37, R46 ;  /* 0x000000252a787223 */ /* 0x000fe2000001002e */
[----:B------:R-:W-:Y:S01]  /*4150*/  FFMA.FTZ R37, R43, R38, R47 ;  /* 0x000000262b257223 */ /* 0x000fe2000001002f */
[----:B------:R-:W-:Y:S01]  /*4160*/  FFMA.FTZ R38, R44, R123, R48 ;  /* 0x0000007b2c267223 */ /* 0x000fe20000010030 */
[----:B------:R-:W-:Y:S01]  /*4170*/  FFMA.FTZ R123, R60, R122, R59 ;  /* 0x0000007a3c7b7223 */ /* 0x000fe2000001003b */
[----:B------:R-:W-:Y:S01]  /*4180*/  FFMA.FTZ R122, R62, R121, R61 ;  /* 0x000000793e7a7223 */ /* 0x000fe2000001003d */
[----:B------:R-:W-:-:S03]  /*4190*/  FFMA.FTZ R121, R64, R36, R63 ;  /* 0x0000002440797223 */ /* 0x000fc6000001003f */
[----:B------:R-:W-:Y:S02]  /*41a0*/  F2FP.BF16.F32.PACK_AB R38, R123, R38 ;  /* 0x000000267b26723e */ /* 0x000fe400000010ff */
[----:B------:R-:W-:Y:S01]  /*41b0*/  F2FP.BF16.F32.PACK_AB R37, R122, R37 ;  /* 0x000000257a25723e */ /* 0x000fe200000010ff */
[----:B0-----:R-:W-:Y:S01]  /*41c0*/  IMAD.WIDE.U32 R118, R117, 0x10, R118 ;  /* 0x0000001075767825 */ /* 0x001fe200078e0076 */
[----:B------:R-:W-:-:S05]  /*41d0*/  F2FP.BF16.F32.PACK_AB R36, R121, R120 ;  /* 0x000000787924723e */ /* 0x000fca00000010ff */
[----:B------:R3:W-:Y:S02]  /*41e0*/  STG.E.128 desc[UR4][R118.64], R36 ;  /* 0x0000002476007986 */ /* 0x0007e4000c101d04 */
.L_x_358:
[----:B------:R-:W-:Y:S05]  /*41f0*/  BSYNC B0 ;  /* 0x0000000000007941 */ /* 0x000fea0003800000 */
.L_x_357:
[----:B------:R-:W-:Y:S02]  /*4200*/  IADD3 R116, R116, UR10, RZ ;  /* 0x0000000a74747c10 */ /* 0x000fe4000fffe0ff */
[----:B------:R-:W-:Y:S02]  /*4210*/  SEL R120, RZ, 0x1, P5 ;  /* 0x00000001ff787807 */ /* 0x000fe40002800000 */
[----:B------:R-:W-:-:S13]  /*4220*/  ISETP.GE.AND P2, PT, R116, UR11, PT ;  /* 0x0000000b74007c0c */ /* 0x000fda000bf46270 */
[----:B------:R-:W-:Y:S05]  /*4230*/  @!P2 BRA `(.L_x_365) ;  /* 0xffffffc80090a947 */ /* 0x000fea000383ffff */
[----:B------:R-:W-:Y:S05]  /*4240*/  EXIT ;  /* 0x000000000000794d */ /* 0x000fea0003800000 */
.L_x_356:
[----:B------:R-:W-:Y:S01]  /*4250*/  HFMA2.MMA R120, -RZ, RZ, 0, 5.9604644775390625e-08 ;  /* 0x00000001ff787435 */ /* 0x000fe200000001ff */
[----:B------:R-:W-:Y:S01]  /*4260*/  MOV R121, 0x1f ;  /* 0x0000001f00797802 */ /* 0x000fe20000000f00 */
[----:B------:R-:W-:-:S09]  /*4270*/  IMAD.MOV.U32 R122, RZ, RZ, -0x1 ;  /* 0xffffffffff7a7424 */ /* 0x000fd200078e00ff */
[----:B-----5:R-:W-:Y:S05]  /*4280*/  WARPSYNC.COLLECTIVE R122, `(.L_x_366) ;  /* 0x000000007a087348 */ /* 0x020fea0003c00000 */
[----:B------:R0:W1:Y:S02]  /*4290*/  SHFL.BFLY P6, R123, R37, R120, R121 ;  /* 0x0c000078257b7389 */ /* 0x00006400000c0079 */
[----:B01---5:R-:W-:Y:S01]  /*42a0*/  ENDCOLLECTIVE ;  /* 0x000000000000791b */ /* 0x023fe20003800000 */
.L_x_366:
[----:B------:R-:W-:Y:S01]  /*42b0*/  HFMA2.MMA R120, -RZ, RZ, 0, 1.1920928955078125e-07 ;  /* 0x00000002ff787435 */ /* 0x000fe200000001ff */
[----:B------:R-:W-:-:S05]  /*42c0*/  FADD.FTZ R124, R37, R123 ;  /* 0x0000007b257c7221 */ /* 0x000fca0000010000 */
[----:B------:R-:W-:-:S07]  /*42d0*/  MOV R37, R124 ;  /* 0x0000007c00257202 */ /* 0x000fce0000000f00 */
[----:B------:R-:W-:Y:S05]  /*42e0*/  WARPSYNC.COLLECTIVE R122, `(.L_x_367) ;  /* 0x000000007a087348 */ /* 0x000fea0003c00000 */
[----:B------:R0:W1:Y:S02]  /*42f0*/  SHFL.BFLY P6, R123, R37, R120, R121 ;  /* 0x0c000078257b7389 */ /* 0x00006400000c0079 */
[----:B01----:R-:W-:Y:S01]  /*4300*/  ENDCOLLECTIVE ;  /* 0x000000000000791b */ /* 0x003fe20003800000 */
.L_x_367:
[----:B------:R-:W-:Y:S01]  /*4310*/  HFMA2.MMA R120, -RZ, RZ, 0, 2.384185791015625e-07 ;  /* 0x00000004ff787435 */ /* 0x000fe200000001ff */
[----:B------:R-:W-:-:S05]  /*4320*/  FADD.FTZ R125, R124, R123 ;  /* 0x0000007b7c7d7221 */ /* 0x000fca0000010000 */
[----:B------:R-:W-:-:S07]  /*4330*/  MOV R37, R125 ;  /* 0x0000007d00257202 */ /* 0x000fce0000000f00 */
[----:B------:R-:W-:Y:S05]  /*4340*/  WARPSYNC.COLLECTIVE R122, `(.L_x_368) ;  /* 0x000000007a087348 */ /* 0x000fea0003c00000 */
[----:B------:R0:W1:Y:S02]  /*4350*/  SHFL.BFLY P6, R123, R37, R120, R121 ;  /* 0x0c000078257b7389 */ /* 0x00006400000c0079 */
[----:B01----:R-:W-:Y:S01]  /*4360*/  ENDCOLLECTIVE ;  /* 0x000000000000791b */ /* 0x003fe20003800000 */
.L_x_368:
[----:B------:R-:W-:Y:S02]  /*4370*/  IMAD.MOV.U32 R120, RZ, RZ, 0x8 ;  /* 0x00000008ff787424 */ /* 0x000fe400078e00ff */
[----:B------:R-:W-:-:S05]  /*4380*/  FADD.FTZ R125, R125, R123 ;  /* 0x0000007b7d7d7221 */ /* 0x000fca0000010000 */
[----:B------:R-:W-:-:S07]  /*4390*/  MOV R37, R125 ;  /* 0x0000007d00257202 */ /* 0x000fce0000000f00 */
[----:B------:R-:W-:Y:S05]  /*43a0*/  WARPSYNC.COLLECTIVE R122, `(.L_x_369) ;  /* 0x000000007a087348 */ /* 0x000fea0003c00000 */
[----:B------:R0:W1:Y:S02]  /*43b0*/  SHFL.BFLY P6, R123, R37, R120, R121 ;  /* 0x0c000078257b7389 */ /* 0x00006400000c0079 */
[----:B01----:R-:W-:Y:S01]  /*43c0*/  ENDCOLLECTIVE ;  /* 0x000000000000791b */ /* 0x003fe20003800000 */
.L_x_369:
[----:B------:R-:W-:Y:S01]  /*43d0*/  HFMA2.MMA R120, -RZ, RZ, 0, 9.5367431640625e-07 ;  /* 0x00000010ff787435 */ /* 0x000fe200000001ff */
[----:B------:R-:W-:-:S05]  /*43e0*/  FADD.FTZ R36, R125, R123 ;  /* 0x0000007b7d247221 */ /* 0x000fca0000010000 */
[----:B------:R-:W-:-:S07]  /*43f0*/  MOV R37, R36 ;  /* 0x0000002400257202 */ /* 0x000fce0000000f00 */
[----:B------:R-:W-:Y:S05]  /*4400*/  WARPSYNC.COLLECTIVE R122, `(.L_x_370) ;  /* 0x000000007a087348 */ /* 0x000fea0003c00000 */
[----:B------:R0:W1:Y:S02]  /*4410*/  SHFL.BFLY P6, R123, R37, R120, R121 ;  /* 0x0c000078257b7389 */ /* 0x00006400000c0079 */
[----:B01----:R-:W-:Y:S01]  /*4420*/  ENDCOLLECTIVE ;  /* 0x000000000000791b */ /* 0x003fe20003800000 */
.L_x_370:
[----:B------:R-:W-:-:S04]  /*4430*/  FADD.FTZ R36, R36, R123 ;  /* 0x0000007b24247221 */ /* 0x000fc80000010000 */
[----:B------:R-:W-:-:S04]  /*4440*/  FMUL.FTZ R36, R115, R36 ;  /* 0x0000002473247220 */ /* 0x000fc80000410000 */
[--C-:B------:R-:W-:Y:S01]  /*4450*/  FADD.FTZ R37, R56, -R36.reuse ;  /* 0x8000002438257221 */ /* 0x100fe20000010000 */
[--C-:B------:R-:W-:Y:S01]  /*4460*/  FADD.FTZ R124, R55, -R36.reuse ;  /* 0x80000024377c7221 */ /* 0x100fe20000010000 */
[--C-:B------:R-:W-:Y:S01]  /*4470*/  FADD.FTZ R120, R52, -R36.reuse ;  /* 0x8000002434787221 */ /* 0x100fe20000010000 */
[----:B------:R-:W-:Y:S01]  /*4480*/  FADD.FTZ R121, R91, -R36 ;  /* 0x800000245b797221 */ /* 0x000fe20000010000 */
[----:B------:R-:W-:-:S04]  /*4490*/  FFMA.FTZ R37, R37, R37, RZ ;  /* 0x0000002525257223 */ /* 0x000fc800000100ff */
[----:B------:R-:W-:Y:S01]  /*44a0*/  FFMA.FTZ R37, R124, R124, R37 ;  /* 0x0000007c7c257223 */ /* 0x000fe20000010025 */
[----:B------:R-:W-:-:S04]  /*44b0*/  FADD.FTZ R124, R54, -R36 ;  /* 0x80000024367c7221 */ /* 0x000fc80000010000 */
[----:B------:R-:W-:Y:S01]  /*44c0*/  FFMA.FTZ R37, R124, R124, R37 ;  /* 0x0000007c7c257223 */ /* 0x000fe20000010025 */
[----:B------:R-:W-:-:S04]  /*44d0*/  FADD.FTZ R124, R53, -R36 ;  /* 0x80000024357c7221 */ /* 0x000fc80000010000 */
        /* <DEDUP_REMOVED lines=56> */
[----:B------:R-:W-:Y:S01]  /*4860*/  HFMA2.MMA R121, -RZ, RZ, 0, 1.847743988037109375e-06 ;  /* 0x0000001fff797435 */ /* 0x000fe200000001ff */
[----:B------:R-:W-:-:S10]  /*4870*/  MOV R120, 0x1 ;  /* 0x0000000100787802 */ /* 0x000fd40000000f00 */
[----:B------:R-:W-:Y:S05]  /*4880*/  WARPSYNC.COLLECTIVE R122, `(.L_x_371) ;  /* 0x000000007a087348 */ /* 0x000fea0003c00000 */
[----:B------:R0:W1:Y:S02]  /*4890*/  SHFL.BFLY P6, R123, R37, R120, R121 ;  /* 0x0c000078257b7389 */ /* 0x00006400000c0079 */
[----:B01----:R-:W-:Y:S01]  /*48a0*/  ENDCOLLECTIVE ;  /* 0x000000000000791b */ /* 0x003fe20003800000 */
.L_x_371:
[----:B------:R-:W-:Y:S02]  /*48b0*/  IMAD.MOV.U32 R120, RZ, RZ, 0x2 ;  /* 0x00000002ff787424 */ /* 0x000fe400078e00ff */
[----:B------:R-:W-:-:S05]  /*48c0*/  FADD.FTZ R124, R37, R123 ;  /* 0x0000007b257c7221 */ /* 0x000fca0000010000 */
[----:B------:R-:W-:-:S07]  /*48d0*/  MOV R37, R124 ;  /* 0x0000007c00257202 */ /* 0x000fce0000000f00 */
[----:B------:R-:W-:Y:S05]  /*48e0*/  WARPSYNC.COLLECTIVE R122, `(.L_x_372) ;  /* 0x000000007a087348 */ /* 0x000fea0003c00000 */
[----:B------:R0:W1:Y:S02]  /*48f0*/  SHFL.BFLY P6, R123, R37, R120, R121 ;  /* 0x0c000078257b7389 */ /* 0x00006400000c0079 */
[----:B01----:R-:W-:Y:S01]  /*4900*/  ENDCOLLECTIVE ;  /* 0x000000000000791b */ /* 0x003fe20003800000 */
.L_x_372:
[----:B------:R-:W-:Y:S01]  /*4910*/  HFMA2.MMA R120, -RZ, RZ, 0, 2.384185791015625e-07 ;  /* 0x00000004ff787435 */ /* 0x000fe200000001ff */
[----:B------:R-:W-:-:S05]  /*4920*/  FADD.FTZ R125, R124, R123 ;  /* 0x0000007b7c7d7221 */ /* 0x000fca0000010000 */
[----:B------:R-:W-:-:S07]  /*4930*/  MOV R37, R125 ;  /* 0x0000007d00257202 */ /* 0x000fce0000000f00 */
[----:B------:R-:W-:Y:S05]  /*4940*/  WARPSYNC.COLLECTIVE R122, `(.L_x_373) ;  /* 0x000000007a087348 */ /* 0x000fea0003c00000 */
[----:B------:R0:W1:Y:S02]  /*4950*/  SHFL.BFLY P6, R123, R37, R120, R121 ;  /* 0x0c000078257b7389 */ /* 0x00006400000c0079 */
[----:B01----:R-:W-:Y:S01]  /*4960*/  ENDCOLLECTIVE ;  /* 0x000000000000791b */ /* 0x003fe20003800000 */
.L_x_373:
[----:B------:R-:W-:Y:S01]  /*4970*/  HFMA2.MMA R120, -RZ, RZ, 0, 4.76837158203125e-07 ;  /* 0x00000008ff787435 */ /* 0x000fe200000001ff */
[----:B------:R-:W-:-:S05]  /*4980*/  FADD.FTZ R125, R125, R123 ;  /* 0x0000007b7d7d7221 */ /* 0x000fca0000010000 */
[----:B------:R-:W-:-:S07]  /*4990*/  MOV R37, R125 ;  /* 0x0000007d00257202 */ /* 0x000fce0000000f00 */
[----:B------:R-:W-:Y:S05]  /*49a0*/  WARPSYNC.COLLECTIVE R122, `(.L_x_374) ;  /* 0x000000007a087348 */ /* 0x000fea0003c00000 */
[----:B------:R0:W1:Y:S02]  /*49b0*/  SHFL.BFLY P6, R123, R37, R120, R121 ;  /* 0x0c000078257b7389 */ /* 0x00006400000c0079 */
[----:B01----:R-:W-:Y:S01]  /*49c0*/  ENDCOLLECTIVE ;  /* 0x000000000000791b */ /* 0x003fe20003800000 */
.L_x_374:
[----:B------:R-:W-:Y:S01]  /*49d0*/  MOV R120, 0x10 ;  /* 0x0000001000787802 */ /* 0x000fe20000000f00 */
[----:B------:R-:W-:-:S07]  /*49e0*/  FADD.FTZ R37, R125, R123 ;  /* 0x0000007b7d257221 */ /* 0x000fce0000010000 */
[----:B------:R-:W-:Y:S05]  /*49f0*/  WARPSYNC.COLLECTIVE R122, `(.L_x_375) ;  /* 0x000000007a087348 */ /* 0x000fea0003c00000 */
[----:B------:R0:W1:Y:S02]  /*4a00*/  SHFL.BFLY P6, R123, R37, R120, R121 ;  /* 0x0c000078257b7389 */ /* 0x00006400000c0079 */
[----:B01----:R-:W-:Y:S01]  /*4a10*/  ENDCOLLECTIVE ;  /* 0x000000000000791b */ /* 0x003fe20003800000 */
.L_x_375:
[----:B------:R-:W-:Y:S05]  /*4a20*/  BRA `(.L_x_376) ;  /* 0xffffffe800747947 */ /* 0x000fea000383ffff */
.L_x_377:
        /* <DEDUP_REMOVED lines=13> */
.L_x_30186:


//--------------------- .text._ZN10layer_norm13ln_fwd_kernelINS_13Kernel_traitsI13__nv_bfloat16S2_S2_S2_fjLj4096ELj1ELj1ELj4ELj16ENS_18Kernel_traits_baseILj4096ES2_S2_S2_S2_fjLj128EEEEELb0ELb0ELb1ELb1EEEvNS_9FwdParamsE --------------------------
	.section	.text._ZN10layer_norm13ln_fwd_kernelINS_13Kernel_traitsI13__nv_bfloat16S2_S2_S2_fjLj4096ELj1ELj1ELj4ELj16ENS_18Kernel_traits_baseILj4096ES2_S2_S2_S2_fjLj128EEEEELb0ELb0ELb1ELb1EEEvNS_9FwdParamsE,"ax",@progbits
	.align	128
        .global         _ZN10layer_norm13ln_fwd_kernelINS_13Kernel_traitsI13__nv_bfloat16S2_S2_S2_fjLj4096ELj1ELj1ELj4ELj16ENS_18Kernel_traits_baseILj4096ES2_S2_S2_S2_fjLj128EEEEELb0ELb0ELb1ELb1EEEvNS_9FwdParamsE
        .type           _ZN10layer_norm13ln_fwd_kernelINS_13Kernel_traitsI13__nv_bfloat16S2_S2_S2_fjLj4096ELj1ELj1ELj4ELj16ENS_18Kernel_traits_baseILj4096ES2_S2_S2_S2_fjLj128EEEEELb0ELb0ELb1ELb1EEEvNS_9FwdParamsE,@function
        .size           _ZN10layer_norm13ln_fwd_kernelINS_13Kernel_traitsI13__nv_bfloat16S2_S2_S2_fjLj4096ELj1ELj1ELj4ELj16ENS_18Kernel_traits_baseILj4096ES2_S2_S2_S2_fjLj128EEEEELb0ELb0ELb1ELb1EEEvNS_9FwdParamsE,(.L_x_30187 - _ZN10layer_norm13ln_fwd_kernelINS_13Kernel_traitsI13__nv_bfloat16S2_S2_S2_fjLj4096ELj1ELj1ELj4ELj16ENS_18Kernel_traits_baseILj4096ES2_S2_S2_S2_fjLj128EEEEELb0ELb0ELb1ELb1EEEvNS_9FwdParamsE)
        .other          _ZN10layer_norm13ln_fwd_kernelINS_13Kernel_traitsI13__nv_bfloat16S2_S2_S2_fjLj4096ELj1ELj1ELj4ELj16ENS_18Kernel_traits_baseILj4096ES2_S2_S2_S2_fjLj128EEEEELb0ELb0ELb1ELb1EEEvNS_9FwdParamsE,@"STO_CUDA_ENTRY STV_DEFAULT"
_ZN10layer_norm13ln_fwd_kernelINS_13Kernel_traitsI13__nv_bfloat16S2_S2_S2_fjLj4096ELj1ELj1ELj4ELj16ENS_18Kernel_traits_baseILj4096ES2_S2_S2_S2_fjLj128EEEEELb0ELb0ELb1ELb1EEEvNS_9FwdParamsE:
.text._ZN10layer_norm13ln_fwd_kernelINS_13Kernel_traitsI13__nv_bfloat16S2_S2_S2_fjLj4096ELj1ELj1ELj4ELj16ENS_18Kernel_traits_baseILj4096ES2_S2_S2_S2_fjLj128EEEEELb0ELb0ELb1ELb1EEEvNS_9FwdParamsE:
[----:B------:R-:W-:Y:S01]  /*0000*/  LDC R1, c[0x0][0x28] ;  /* 0x00000a00ff017b82 */ /* 0x000fe20000000800 */
[----:B------:R-:W0:Y:S01]  /*0010*/  S2R R21, SR_TID.X ;  /* 0x0000000000157919 */ /* 0x000e220000002100 */
[----:B------:R-:W-:-:S06]  /*0020*/  ULDC.64 UR4, c[0x0][0x2c8] ;  /* 0x0000b20000047ab9 */ /* 0x000fcc0000000a00 */
[----:B------:R-:W1:Y:S01]  /*0030*/  S2UR UR6, SR_CTAID.X ;  /* 0x00000000000679c3 */ /* 0x000e620000002500 */
[----:B------:R-:W-:Y:S01]  /*0040*/  ISETP.NE.U32.AND P0, PT, RZ, UR4, PT ;  /* 0x00000004ff007c0c */ /* 0x000fe2000bf05070 */
[----:B------:R-:W-:-:S03]  /*0050*/  ULDC UR8, c[0x0][0x214] ;  /* 0x0000850000087ab9 */ /* 0x000fc60000000800 */
[----:B------:R-:W-:Y:S02]  /*0060*/  ISETP.NE.AND.EX P0, PT, RZ, UR5, PT, P0 ;  /* 0x00000005ff007c0c */ /* 0x000fe4000bf05300 */
        /* <DEDUP_REMOVED lines=8> */
[----:B------:R-:W-:-:S03]  /*00f0*/  SHF.R.U32.HI R0, RZ, 0x7, R21 ;  /* 0x00000007ff007819 */ /* 0x000fc60000011615 */
[----:B------:R0:W5:Y:S01]  /*0100*/  @P0 LDG.E.128 R32, desc[UR4][R8.64+0x1800] ;  /* 0x0018000408200981 */ /* 0x000162000c1e1d00 */
[----:B-1----:R-:W-:Y:S01]  /*0110*/  IADD3 R22, R0, UR6, RZ ;  /* 0x0000000600167c10 */ /* 0x002fe2000fffe0ff */
[----:B------:R-:W-:Y:S02]  /*0120*/  ULDC.64 UR6, c[0x0][0x260] ;  /* 0x0000980000067ab9 */ /* 0x000fe40000000a00 */
[----:B------:R-:W-:Y:S02]  /*0130*/  IADD3 R2, P2, R2, UR6, RZ ;  /* 0x0000000602027c10 */ /* 0x000fe4000ff5e0ff */
[----:B------:R-:W-:Y:S02]  /*0140*/  ISETP.GE.AND P1, PT, R22, UR8, PT ;  /* 0x0000000816007c0c */ /* 0x000fe4000bf26270 */
[----:B------:R-:W-:-:S11]  /*0150*/  IADD3.X R3, RZ, UR7, RZ, P2, !PT ;  /* 0x00000007ff037c10 */ /* 0x000fd600097fe4ff */
[----:B0-----:R-:W-:Y:S05]  /*0160*/  @P1 EXIT ;  /* 0x000000000000194d */ /* 0x001fea0003800000 */
[----:B------:R-:W2:Y:S04]  /*0170*/  LDG.E.128 R40, desc[UR4][R2.64+0x1000] ;  /* 0x0010000402287981 */ /* 0x000ea8000c1e1d00 */
[----:B------:R-:W3:Y:S04]  /*0180*/  LDG.E.128 R44, desc[UR4][R2.64+0x1800] ;  /* 0x00180004022c7981 */ /* 0x000ee8000c1e1d00 */
[----:B------:R-:W4:Y:S01]  /*0190*/  LDG.E.128 R24, desc[UR4][R2.64] ;  /* 0x0000000402187981 */ /* 0x000f22000c1e1d00 */
[----:B-----5:R-:W-:Y:S02]  /*01a0*/  @!P0 CS2R R12, SRZ ;  /* 0x00000000000c8805 */ /* 0x020fe4000001ff00 */
[----:B------:R-:W-:-:S02]  /*01b0*/  @!P0 CS2R R38, SRZ ;  /* 0x0000000000268805 */ /* 0x000fc4000001ff00 */
[----:B------:R-:W-:Y:S02]  /*01c0*/  @!P0 CS2R R4, SRZ ;  /* 0x0000000000048805 */ /* 0x000fe4000001ff00 */
[----:B------:R-:W-:Y:S02]  /*01d0*/  @!P0 CS2R R32, SRZ ;  /* 0x0000000000208805 */ /* 0x000fe4000001ff00 */
[----:B------:R-:W-:Y:S02]  /*01e0*/  @!P0 CS2R R14, SRZ ;  /* 0x00000000000e8805 */ /* 0x000fe4000001ff00 */
[----:B------:R-:W-:Y:S02]  /*01f0*/  @!P0 CS2R R36, SRZ ;  /* 0x0000000000248805 */ /* 0x000fe4000001ff00 */
[----:B------:R-:W-:Y:S02]  /*0200*/  @!P0 CS2R R6, SRZ ;  /* 0x0000000000068805 */ /* 0x000fe4000001ff00 */
[----:B------:R-:W-:Y:S01]  /*0210*/  @!P0 CS2R R34, SRZ ;  /* 0x0000000000228805 */ /* 0x000fe2000001ff00 */
[----:B------:R0:W5:Y:S01]  /*0220*/  LDG.E.128 R28, desc[UR4][R2.64+0x800] ;  /* 0x00080004021c7981 */ /* 0x000162000c1e1d00 */
[C---:B------:R-:W-:Y:S01]  /*0230*/  PRMT R85, R12.reuse, 0x7632, R85 ;  /* 0x000076320c557816 */ /* 0x040fe20000000055 */
[----:B------:R-:W-:Y:S01]  /*0240*/  HFMA2.MMA R112, -RZ, RZ, 0, 5.9604644775390625e-08 ;  /* 0x00000001ff707435 */ /* 0x000fe200000001ff */
[----:B------:R-:W-:Y:S01]  /*0250*/  SHF.L.U32 R20, R12, 0x10, RZ ;  /* 0x000000100c147819 */ /* 0x000fe200000006ff */
[----:B------:R-:W-:Y:S01]  /*0260*/  ULDC.U8 UR6, c[0x0][0x2a0] ;  /* 0x0000a80000067ab9 */ /* 0x000fe20000000000 */
[----:B------:R-:W-:Y:S01]  /*0270*/  PRMT R79, R38, 0x7632, R79 ;  /* 0x00007632264f7816 */ /* 0x000fe2000000004f */
[----:B------:R-:W-:Y:S01]  /*0280*/  ULDC UR8, c[0x0][0x29c] ;  /* 0x0000a70000087ab9 */ /* 0x000fe20000000800 */
[C---:B------:R-:W-:Y:S01]  /*0290*/  PRMT R77, R4.reuse, 0x7632, R77 ;  /* 0x00007632044d7816 */ /* 0x040fe2000000004d */
[----:B------:R-:W-:Y:S01]  /*02a0*/  ULDC UR9, c[0x0][0x290] ;  /* 0x0000a40000097ab9 */ /* 0x000fe20000000800 */
[----:B------:R-:W-:Y:S01]  /*02b0*/  SHF.L.U32 R12, R4, 0x10, RZ ;  /* 0x00000010040c7819 */ /* 0x000fe200000006ff */
[----:B------:R-:W-:Y:S01]  /*02c0*/  IMAD.U32 R79, R79, 0x10000, RZ ;  /* 0x000100004f4f7824 */ /* 0x000fe200078e00ff */
[C---:B------:R-:W-:Y:S01]  /*02d0*/  PRMT R73, R32.reuse, 0x7632, R73 ;  /* 0x0000763220497816 */ /* 0x040fe20000000049 */
[----:B------:R-:W-:Y:S01]  /*02e0*/  ULDC.64 UR10, c[0x0][0x210] ;  /* 0x00008400000a7ab9 */ /* 0x000fe20000000a00 */
[----:B------:R-:W-:-:S02]  /*02f0*/  SHF.L.U32 R8, R32, 0x10, RZ ;  /* 0x0000001020087819 */ /* 0x000fc400000006ff */
[----:B0-----:R-:W-:Y:S02]  /*0300*/  MOV R3, R22 ;  /* 0x0000001600037202 */ /* 0x001fe40000000f00 */
        /* <DEDUP_REMOVED lines=12> */
[----:B------:R-:W-:Y:S02]  /*03d0*/  SHF.L.U32 R4, R0, 0x2, RZ ;  /* 0x0000000200047819 */ /* 0x000fe400000006ff */
[----:B------:R-:W-:Y:S02]  /*03e0*/  SHF.R.U32.HI R69, RZ, 0x5, R21 ;  /* 0x00000005ff457819 */ /* 0x000fe40000011615 */
        /* <DEDUP_REMOVED lines=13> */
[C---:B------:R-:W-:Y:S02]  /*04c0*/  LOP3.LUT R2, R21.reuse, 0x1f, RZ, 0xc0, !PT ;  /* 0x0000001f15027812 */ /* 0x040fe400078ec0ff */
[----:B------:R-:W-:Y:S02]  /*04d0*/  LOP3.LUT R0, R21, 0x7f, RZ, 0xc0, !PT ;  /* 0x0000007f15007812 */ /* 0x000fe400078ec0ff */
        /* <DEDUP_REMOVED lines=15> */
[----:B------:R-:W-:Y:S02]  /*05d0*/  LOP3.LUT R69, R69, 0x3, RZ, 0xc0, !PT ;  /* 0x0000000345457812 */ /* 0x000fe400078ec0ff */
[----:B------:R-:W-:Y:S02]  /*05e0*/  IADD3 R68, R4, 0x4, RZ ;  /* 0x0000000404447810 */ /* 0x000fe40007ffe0ff */
[----:B------:R-:W-:Y:S01]  /*05f0*/  ISETP.NE.AND P1, PT, RZ, UR6, PT ;  /* 0x00000006ff007c0c */ /* 0x000fe2000bf25270 */
[----:B------:R-:W-:Y:S01]  /*0600*/  ULDC.64 UR6, c[0x0][0x230] ;  /* 0x00008c0000067ab9 */ /* 0x000fe20000000a00 */
[----:B--2---:R-:W-:-:S02]  /*0610*/  PRMT R66, R41, 0x7632, R66 ;  /* 0x0000763229427816 */ /* 0x004fc40000000042 */
[C---:B------:R-:W-:Y:S01]  /*0620*/  PRMT R67, R40.reuse, 0x7632, R67 ;  /* 0x0000763228437816 */ /* 0x040fe20000000043 */
[----:B------:R-:W-:Y:S01]  /*0630*/  IMAD.U32 R40, R40, 0x10000, RZ ;  /* 0x0001000028287824 */ /* 0x000fe200078e00ff */
[----:B---3--:R-:W-:Y:S01]  /*0640*/  PRMT R23, R45, 0x7632, R23 ;  /* 0x000076322d177816 */ /* 0x008fe20000000017 */
[----:B------:R-:W-:Y:S01]  /*0650*/  IMAD.U32 R66, R66, 0x10000, RZ ;  /* 0x0001000042427824 */ /* 0x000fe200078e00ff */
[----:B------:R-:W-:Y:S02]  /*0660*/  PRMT R65, R42, 0x7632, R65 ;  /* 0x000076322a417816 */ /* 0x000fe40000000041 */
[----:B------:R-:W-:Y:S02]  /*0670*/  PRMT R64, R44, 0x7632, R64 ;  /* 0x000076322c407816 */ /* 0x000fe40000000040 */
[----:B------:R-:W-:Y:S02]  /*0680*/  PRMT R32, R46, 0x7632, R32 ;  /* 0x000076322e207816 */ /* 0x000fe40000000020 */
[----:B----4-:R-:W-:-:S02]  /*0690*/  PRMT R22, R26, 0x7632, R22 ;  /* 0x000076321a167816 */ /* 0x010fc40000000016 */
        /* <DEDUP_REMOVED lines=10> */
[----:B------:R-:W-:-:S07]  /*0740*/  SHF.L.U32 R22, R22, 0x10, RZ ;  /* 0x0000001016167819 */ /* 0x000fce00000006ff */
.L_x_477:
[----:B0-----:R-:W0:Y:S01]  /*0750*/  LDC.64 R48, c[0x0][0x280] ;  /* 0x0000a000ff307b82 */ /* 0x001e220000000a00 */
[----:B------:R-:W-:-:S07]  /*0760*/  ISETP.NE.U32.AND P0, PT, RZ, UR6, PT ;  /* 0x00000006ff007c0c */ /* 0x000fce000bf05070 */
[----:B------:R-:W1:Y:S08]  /*0770*/  LDC R87, c[0x0][0x218] ;  /* 0x00008600ff577b82 */ /* 0x000e700000000800 */
[----:B------:R-:W2:Y:S01]  /*0780*/  LDC.64 R52, c[0x0][0x288] ;  /* 0x0000a200ff347b82 */ /* 0x000ea20000000a00 */
[----:B0-----:R-:W-:-:S06]  /*0790*/  IMAD.WIDE R54, R3, 0x4, R48 ;  /* 0x0000000403367825 */ /* 0x001fcc00078e0230 */
[----:B------:R0:W3:Y:S01]  /*07a0*/  LDG.E R54, desc[UR4][R54.64] ;  /* 0x0000000436367981 */ /* 0x0000e2000c1e1900 */
[----:B------:R-:W-:Y:S01]  /*07b0*/  ISETP.NE.AND.EX P0, PT, RZ, UR7, PT, P0 ;  /* 0x00000007ff007c0c */ /* 0x000fe2000bf05300 */
[----:B-1----:R-:W-:Y:S01]  /*07c0*/  IMAD R56, R3, R87, RZ ;  /* 0x0000005703387224 */ /* 0x002fe200078e02ff */
[----:B------:R-:W-:-:S04]  /*07d0*/  MOV R108, RZ ;  /* 0x000000ff006c7202 */ /* 0x000fc80000000f00 */
[----:B0-----:R-:W-:Y:S01]  /*07e0*/  SHF.R.S32.HI R55, RZ, 0x1f, R56 ;  /* 0x0000001fff377819 */ /* 0x001fe20000011438 */
[----:B--2---:R-:W-:-:S06]  /*07f0*/  IMAD.WIDE R52, R3, 0x4, R52 ;  /* 0x0000000403347825 */ /* 0x004fcc00078e0234 */
[----:B------:R-:W0:Y:S01]  /*0800*/  @P0 LDC.64 R48, c[0x0][0x230] ;  /* 0x00008c00ff300b82 */ /* 0x000e220000000a00 */
[----:B------:R-:W-:Y:S01]  /*0810*/  LEA.HI R55, R55, R56, RZ, 0x3 ;  /* 0x0000003837377211 */ /* 0x000fe200078f18ff */
[----:B-----5:R1:W5:Y:S03]  /*0820*/  LDG.E R63, desc[UR4][R52.64] ;  /* 0x00000004343f7981 */ /* 0x020366000c1e1900 */
[----:B------:R-:W-:-:S05]  /*0830*/  LEA.HI.SX32 R109, R55, R0, 0x1d ;  /* 0x00000000376d7211 */ /* 0x000fca00078feaff */
[----:B0-----:R-:W-:-:S05]  /*0840*/  @P0 IMAD.WIDE.U32 R48, R109, 0x10, R48 ;  /* 0x000000106d300825 */ /* 0x001fca00078e0030 */
[----:B------:R1:W5:Y:S01]  /*0850*/  @P0 LDG.E.128 R32, desc[UR4][R48.64] ;  /* 0x0000000430200981 */ /* 0x000362000c1e1d00 */
[----:B---3--:R-:W-:-:S13]  /*0860*/  ISETP.GE.AND P2, PT, R54, 0x1, PT ;  /* 0x000000013600780c */ /* 0x008fda0003f46270 */
[----:B------:R-:W0:Y:S01]  /*0870*/  @P2 LDC.64 R50, c[0x0][0x220] ;  /* 0x00008800ff322b82 */ /* 0x000e220000000a00 */
[----:B------:R-:W-:-:S05]  /*0880*/  @P2 IADD3 R58, R54, -0x1, RZ ;  /* 0xffffffff363a2810 */ /* 0x000fca0007ffe0ff */
[----:B------:R-:W-:-:S05]  /*0890*/  @P2 IMAD R58, R58, R87, RZ ;  /* 0x000000573a3a2224 */ /* 0x000fca00078e02ff */
[----:B------:R-:W-:-:S04]  /*08a0*/  @P2 SHF.R.S32.HI R57, RZ, 0x1f, R58 ;  /* 0x0000001fff392819 */ /* 0x000fc8000001143a */
[----:B------:R-:W-:-:S04]  /*08b0*/  @P2 LEA.HI R57, R57, R58, RZ, 0x3 ;  /* 0x0000003a39392211 */ /* 0x000fc800078f18ff */
[----:B------:R-:W-:-:S05]  /*08c0*/  @P2 LEA.HI.SX32 R108, R57, R0, 0x1d ;  /* 0x00000000396c2211 */ /* 0x000fca00078feaff */
[----:B0-----:R-:W-:-:S05]  /*08d0*/  @P2 IMAD.WIDE.U32 R50, R108, 0x10, R50 ;  /* 0x000000106c322825 */ /* 0x001fca00078e0032 */
[----:B------:R1:W5:Y:S01]  /*08e0*/  @P2 LDG.E.128 R36, desc[UR4][R50.64] ;  /* 0x0000000432242981 */ /* 0x000362000c1e1d00 */
[----:B------:R-:W-:Y:S01]  /*08f0*/  ISETP.GT.AND P3, PT, R54, RZ, PT ;  /* 0x000000ff3600720c */ /* 0x000fe20003f64270 */
[----:B------:R-:W-:Y:S01]  /*0900*/  BSSY B0, `(.L_x_378) ;  /* 0x000000b000007945 */ /* 0x000fe20003800000 */
[----:B------:R-:W-:-:S11]  /*0910*/  SHF.R.S32.HI R62, RZ, 0x1f, R3 ;  /* 0x0000001fff3e7819 */ /* 0x000fd60000011403 */
[----:B-1----:R-:W-:Y:S05]  /*0920*/  @P3 BRA `(.L_x_379) ;  /* 0x0000000000103947 */ /* 0x002fea0003800000 */
[----:B------:R-:W-:Y:S01]  /*0930*/  MOV R61, RZ ;  /* 0x000000ff003d7202 */ /* 0x000fe20000000f00 */
[----:B------:R-:W-:Y:S06]  /*0940*/  @!P0 BRA `(.L_x_380) ;  /* 0x0000000000188947 */ /* 0x000fec0003800000 */
[----:B-----5:R-:W-:Y:S01]  /*0950*/  SHF.L.U32 R61, R32, 0x10, RZ ;  /* 0x00000010203d7819 */ /* 0x020fe200000006ff */
[----:B------:R-:W-:Y:S06]  /*0960*/  BRA `(.L_x_380) ;  /* 0x0000000000107947 */ /* 0x000fec0003800000 */
.L_x_379:
[----:B-----5:R-:W-:Y:S02]  /*0970*/  SHF.L.U32 R61, R36, 0x10, RZ ;  /* 0x00000010243d7819 */ /* 0x020fe400000006ff */
[----:B------:R-:W-:-:S03]  /*0980*/  @P0 SHF.L.U32 R48, R32, 0x10, RZ ;  /* 0x0000001020300819 */ /* 0x000fc600000006ff */
[----:B------:R-:W-:-:S04]  /*0990*/  FMUL.FTZ R61, R61, UR8 ;  /* 0x000000083d3d7c20 */ /* 0x000fc80008410000 */
[----:B------:R-:W-:-:S07]  /*09a0*/  @P0 FADD.FTZ R61, R61, R48 ;  /* 0x000000303d3d0221 */ /* 0x000fce0000010000 */
.L_x_380:
[----:B------:R-:W-:Y:S05]  /*09b0*/  BSYNC B0 ;  /* 0x0000000000007941 */ /* 0x000fea0003800000 */
.L_x_378:
[----:B------:R-:W-:Y:S04]  /*09c0*/  BSSY B0, `(.L_x_381) ;  /* 0x000000d000007945 */ /* 0x000fe80003800000 */
[----:B------:R-:W-:Y:S05]  /*09d0*/  @P3 BRA `(.L_x_382) ;  /* 0x0000000000143947 */ /* 0x000fea0003800000 */
[----:B------:R-:W-:Y:S01]  /*09e0*/  IMAD.MOV.U32 R60, RZ, RZ, RZ ;  /* 0x000000ffff3c7224 */ /* 0x000fe200078e00ff */
[----:B------:R-:W-:Y:S06]  /*09f0*/  @!P0 BRA `(.L_x_383) ;  /* 0x0000000000248947 */ /* 0x000fec0003800000 */
[----:B-----5:R-:W-:-:S04]  /*0a00*/  PRMT R60, R32, 0x7632, R60 ;  /* 0x00007632203c7816 */ /* 0x020fc8000000003c */
[----:B------:R-:W-:Y:S01]  /*0a10*/  SHF.L.U32 R60, R60, 0x10, RZ ;  /* 0x000000103c3c7819 */ /* 0x000fe200000006ff */
[----:B------:R-:W-:Y:S06]  /*0a20*/  BRA `(.L_x_383) ;  /* 0x0000000000187947 */ /* 0x000fec0003800000 */
.L_x_382:
[----:B-----5:R-:W-:Y:S02]  /*0a30*/  PRMT R48, R36, 0x7632, R48 ;  /* 0x0000763224307816 */ /* 0x020fe40000000030 */
[----:B------:R-:W-:Y:S02]  /*0a40*/  @P0 PRMT R49, R32, 0x7632, R49 ;  /* 0x0000763220310816 */ /* 0x000fe40000000031 */
[----:B------:R-:W-:Y:S02]  /*0a50*/  SHF.L.U32 R48, R48, 0x10, RZ ;  /* 0x0000001030307819 */ /* 0x000fe400000006ff */
[----:B------:R-:W-:-:S03]  /*0a60*/  @P0 SHF.L.U32 R49, R49, 0x10, RZ ;  /* 0x0000001031310819 */ /* 0x000fc600000006ff */
[----:B------:R-:W-:-:S04]  /*0a70*/  FMUL.FTZ R60, R48, UR8 ;  /* 0x00000008303c7c20 */ /* 0x000fc80008410000 */
[----:B------:R-:W-:-:S07]  /*0a80*/  @P0 FADD.FTZ R60, R60, R49 ;  /* 0x000000313c3c0221 */ /* 0x000fce0000010000 */
.L_x_383:
[----:B------:R-:W-:Y:S05]  /*0a90*/  BSYNC B0 ;  /* 0x0000000000007941 */ /* 0x000fea0003800000 */
.L_x_381:
[----:B------:R-:W-:Y:S04]  /*0aa0*/  BSSY B0, `(.L_x_384) ;  /* 0x000000a000007945 */ /* 0x000fe80003800000 */
[----:B------:R-:W-:Y:S05]  /*0ab0*/  @P3 BRA `(.L_x_385) ;  /* 0x0000000000103947 */ /* 0x000fea0003800000 */
[----:B------:R-:W-:Y:S01]  /*0ac0*/  HFMA2.MMA R59, -RZ, RZ, 0, 0 ;  /* 0x00000000ff3b7435 */ /* 0x000fe200000001ff */
[----:B------:R-:W-:Y:S10]  /*0ad0*/  @!P0 BRA `(.L_x_386) ;  /* 0x0000000000188947 */ /* 0x000ff40003800000 */
[----:B-----5:R-:W-:Y:S01]  /*0ae0*/  SHF.L.U32 R59, R33, 0x10, RZ ;  /* 0x00000010213b7819 */ /* 0x020fe200000006ff */
[----:B------:R-:W-:Y:S06]  /*0af0*/  BRA `(.L_x_386) ;  /* 0x0000000000107947 */ /* 0x000fec0003800000 */
.L_x_385:
[----:B-----5:R-:W-:Y:S02]  /*0b00*/  SHF.L.U32 R59, R37, 0x10, RZ ;  /* 0x00000010253b7819 */ /* 0x020fe400000006ff */
[----:B------:R-:W-:-:S03]  /*0b10*/  @P0 SHF.L.U32 R48, R33, 0x10, RZ ;  /* 0x0000001021300819 */ /* 0x000fc600000006ff */
[----:B------:R-:W-:-:S04]  /*0b20*/  FMUL.FTZ R59, R59, UR8 ;  /* 0x000000083b3b7c20 */ /* 0x000fc80008410000 */
[----:B------:R-:W-:-:S07]  /*0b30*/  @P0 FADD.FTZ R59, R59, R48 ;  /* 0x000000303b3b0221 */ /* 0x000fce0000010000 */
.L_x_386:
[----:B------:R-:W-:Y:S05]  /*0b40*/  BSYNC B0 ;  /* 0x0000000000007941 */ /* 0x000fea0003800000 */
.L_x_384:
[----:B------:R-:W-:Y:S04]  /*0b50*/  BSSY B0, `(.L_x_387) ;  /* 0x000000d000007945 */ /* 0x000fe80003800000 */
[----:B------:R-:W-:Y:S05]  /*0b60*/  @P3 BRA `(.L_x_388) ;  /* 0x0000000000143947 */ /* 0x000fea0003800000 */
[----:B------:R-:W-:Y:S01]  /*0b70*/  MOV R58, RZ ;  /* 0x000000ff003a7202 */ /* 0x000fe20000000f00 */
[----:B------:R-:W-:Y:S06]  /*0b80*/  @!P0 BRA `(.L_x_389) ;  /* 0x0000000000248947 */ /* 0x000fec0003800000 */
[----:B-----5:R-:W-:-:S04]  /*0b90*/  PRMT R58, R33, 0x7632, R58 ;  /* 0x00007632213a7816 */ /* 0x020fc8000000003a */
[----:B------:R-:W-:Y:S01]  /*0ba0*/  SHF.L.U32 R58, R58, 0x10, RZ ;  /* 0x000000103a3a7819 */ /* 0x000fe200000006ff */
[----:B------:R-:W-:Y:S06]  /*0bb0*/  BRA `(.L_x_389) ;  /* 0x0000000000187947 */ /* 0x000fec0003800000 */
.L_x_388:
[----:B-----5:R-:W-:Y:S02]  /*0bc0*/  PRMT R48, R37, 0x7632, R48 ;  /* 0x0000763225307816 */ /* 0x020fe40000000030 */
[----:B------:R-:W-:Y:S02]  /*0bd0*/  @P0 PRMT R49, R33, 0x7632, R49 ;  /* 0x0000763221310816 */ /* 0x000fe40000000031 */
[----:B------:R-:W-:Y:S02]  /*0be0*/  SHF.L.U32 R48, R48, 0x10, RZ ;  /* 0x0000001030307819 */ /* 0x000fe400000006ff */
[----:B------:R-:W-:-:S03]  /*0bf0*/  @P0 SHF.L.U32 R49, R49, 0x10, RZ ;  /* 0x0000001031310819 */ /* 0x000fc600000006ff */
[----:B------:R-:W-:-:S04]  /*0c00*/  FMUL.FTZ R58, R48, UR8 ;  /* 0x00000008303a7c20 */ /* 0x000fc80008410000 */
[----:B------:R-:W-:-:S07]  /*0c10*/  @P0 FADD.FTZ R58, R58, R49 ;  /* 0x000000313a3a0221 */ /* 0x000fce0000010000 */
.L_x_389:
[----:B------:R-:W-:Y:S05]  /*0c20*/  BSYNC B0 ;  /* 0x0000000000007941 */ /* 0x000fea0003800000 */
.L_x_387:
[----:B------:R-:W-:Y:S04]  /*0c30*/  BSSY B0, `(.L_x_390) ;  /* 0x000000a000007945 */ /* 0x000fe80003800000 */
[----:B------:R-:W-:Y:S05]  /*0c40*/  @P3 BRA `(.L_x_391) ;  /* 0x0000000000103947 */ /* 0x000fea0003800000 */
[----:B------:R-:W-:Y:S01]  /*0c50*/  IMAD.MOV.U32 R57, RZ, RZ, RZ ;  /* 0x000000ffff397224 */ /* 0x000fe200078e00ff */
[----:B------:R-:W-:Y:S06]  /*0c60*/  @!P0 BRA `(.L_x_392) ;  /* 0x0000000000188947 */ /* 0x000fec0003800000 */
[----:B-----5:R-:W-:Y:S01]  /*0c70*/  SHF.L.U32 R57, R34, 0x10, RZ ;  /* 0x0000001022397819 */ /* 0x020fe200000006ff */
[----:B------:R-:W-:Y:S06]  /*0c80*/  BRA `(.L_x_392) ;  /* 0x0000000000107947 */ /* 0x000fec0003800000 */
.L_x_391:
[----:B-----5:R-:W-:Y:S02]  /*0c90*/  SHF.L.U32 R57, R38, 0x10, RZ ;  /* 0x0000001026397819 */ /* 0x020fe400000006ff */
[----:B------:R-:W-:-:S03]  /*0ca0*/  @P0 SHF.L.U32 R48, R34, 0x10, RZ ;  /* 0x0000001022300819 */ /* 0x000fc600000006ff */
[----:B------:R-:W-:-:S04]  /*0cb0*/  FMUL.FTZ R57, R57, UR8 ;  /* 0x0000000839397c20 */ /* 0x000fc80008410000 */
[----:B------:R-:W-:-:S07]  /*0cc0*/  @P0 FADD.FTZ R57, R57, R48 ;  /* 0x0000003039390221 */ /* 0x000fce0000010000 */
.L_x_392:
[----:B------:R-:W-:Y:S05]  /*0cd0*/  BSYNC B0 ;  /* 0x0000000000007941 */ /* 0x000fea0003800000 */
.L_x_390:
[----:B------:R-:W-:Y:S04]  /*0ce0*/  BSSY B0, `(.L_x_393) ;  /* 0x000000d000007945 */ /* 0x000fe80003800000 */
[----:B------:R-:W-:Y:S05]  /*0cf0*/  @P3 BRA `(.L_x_394) ;  /* 0x0000000000143947 */ /* 0x000fea0003800000 */
[----:B------:R-:W-:Y:S01]  /*0d00*/  HFMA2.MMA R56, -RZ, RZ, 0, 0 ;  /* 0x00000000ff387435 */ /* 0x000fe200000001ff */
[----:B------:R-:W-:Y:S10]  /*0d10*/  @!P0 BRA `(.L_x_395) ;  /* 0x0000000000248947 */ /* 0x000ff40003800000 */
[----:B-----5:R-:W-:-:S04]  /*0d20*/  PRMT R56, R34, 0x7632, R56 ;  /* 0x0000763222387816 */ /* 0x020fc80000000038 */
[----:B------:R-:W-:Y:S01]  /*0d30*/  SHF.L.U32 R56, R56, 0x10, RZ ;  /* 0x0000001038387819 */ /* 0x000fe200000006ff */
[----:B------:R-:W-:Y:S06]  /*0d40*/  BRA `(.L_x_395) ;  /* 0x0000000000187947 */ /* 0x000fec0003800000 */
.L_x_394:
[----:B-----5:R-:W-:Y:S02]  /*0d50*/  PRMT R48, R38, 0x7632, R48 ;  /* 0x0000763226307816 */ /* 0x020fe40000000030 */
[----:B------:R-:W-:Y:S02]  /*0d60*/  @P0 PRMT R49, R34, 0x7632, R49 ;  /* 0x0000763222310816 */ /* 0x000fe40000000031 */
[----:B------:R-:W-:Y:S02]  /*0d70*/  SHF.L.U32 R48, R48, 0x10, RZ ;  /* 0x0000001030307819 */ /* 0x000fe400000006ff */
[----:B------:R-:W-:-:S03]  /*0d80*/  @P0 SHF.L.U32 R49, R49, 0x10, RZ ;  /* 0x0000001031310819 */ /* 0x000fc600000006ff */
[----:B------:R-:W-:-:S04]  /*0d90*/  FMUL.FTZ R56, R48, UR8 ;  /* 0x0000000830387c20 */ /* 0x000fc80008410000 */
[----:B------:R-:W-:-:S07]  /*0da0*/  @P0 FADD.FTZ R56, R56, R49 ;  /* 0x0000003138380221 */ /* 0x000fce0000010000 */
.L_x_395:
[----:B------:R-:W-:Y:S05]  /*0db0*/  BSYNC B0 ;  /* 0x0000000000007941 */ /* 0x000fea0003800000 */
.L_x_393:
[----:B------:R-:W-:Y:S04]  /*0dc0*/  BSSY B0, `(.L_x_396) ;  /* 0x000000a000007945 */ /* 0x000fe80003800000 */
[----:B------:R-:W-:Y:S05]  /*0dd0*/  @P3 BRA `(.L_x_397) ;  /* 0x0000000000103947 */ /* 0x000fea0003800000 */
[----:B------:R-:W-:Y:S01]  /*0de0*/  MOV R55, RZ ;  /* 0x000000ff00377202 */ /* 0x000fe20000000f00 */
[----:B------:R-:W-:Y:S06]  /*0df0*/  @!P0 BRA `(.L_x_398) ;  /* 0x0000000000188947 */ /* 0x000fec0003800000 */
[----:B-----5:R-:W-:Y:S01]  /*0e00*/  SHF.L.U32 R55, R35, 0x10, RZ ;  /* 0x0000001023377819 */ /* 0x020fe200000006ff */
[----:B------:R-:W-:Y:S06]  /*0e10*/  BRA `(.L_x_398) ;  /* 0x0000000000107947 */ /* 0x000fec0003800000 */
.L_x_397:
[----:B-----5:R-:W-:Y:S02]  /*0e20*/  SHF.L.U32 R55, R39, 0x10, RZ ;  /* 0x0000001027377819 */ /* 0x020fe400000006ff */
[----:B------:R-:W-:-:S03]  /*0e30*/  @P0 SHF.L.U32 R48, R35, 0x10, RZ ;  /* 0x0000001023300819 */ /* 0x000fc600000006ff */
[----:B------:R-:W-:-:S04]  /*0e40*/  FMUL.FTZ R55, R55, UR8 ;  /* 0x0000000837377c20 */ /* 0x000fc80008410000 */
[----:B------:R-:W-:-:S07]  /*0e50*/  @P0 FADD.FTZ R55, R55, R48 ;  /* 0x0000003037370221 */ /* 0x000fce0000010000 */
.L_x_398:
[----:B------:R-:W-:Y:S05]  /*0e60*/  BSYNC B0 ;  /* 0x0000000000007941 */ /* 0x000fea0003800000 */
.L_x_396:
[----:B------:R-:W-:Y:S04]  /*0e70*/  BSSY B0, `(.L_x_399) ;  /* 0x000000d000007945 */ /* 0x000fe80003800000 */
[----:B------:R-:W-:Y:S05]  /*0e80*/  @P3 BRA `(.L_x_400) ;  /* 0x0000000000143947 */ /* 0x000fea0003800000 */
[----:B------:R-:W-:Y:S01]  /*0e90*/  IMAD.MOV.U32 R54, RZ, RZ, RZ ;  /* 0x000000ffff367224 */ /* 0x000fe200078e00ff */
[----:B------:R-:W-:Y:S06]  /*0ea0*/  @!P0 BRA `(.L_x_401) ;  /* 0x0000000000248947 */ /* 0x000fec0003800000 */
[----:B-----5:R-:W-:-:S04]  /*0eb0*/  PRMT R54, R35, 0x7632, R54 ;  /* 0x0000763223367816 */ /* 0x020fc80000000036 */
[----:B------:R-:W-:Y:S01]  /*0ec0*/  SHF.L.U32 R54, R54, 0x10, RZ ;  /* 0x0000001036367819 */ /* 0x000fe200000006ff */
[----:B------:R-:W-:Y:S06]  /*0ed0*/  BRA `(.L_x_401) ;  /* 0x0000000000187947 */ /* 0x000fec0003800000 */
.L_x_400:
[----:B-----5:R-:W-:Y:S02]  /*0ee0*/  PRMT R48, R39, 0x7632, R48 ;  /* 0x0000763227307816 */ /* 0x020fe40000000030 */
[----:B------:R-:W-:Y:S02]  /*0ef0*/  @P0 PRMT R49, R35, 0x7632, R49 ;  /* 0x0000763223310816 */ /* 0x000fe40000000031 */
[----:B------:R-:W-:Y:S02]  /*0f00*/  SHF.L.U32 R48, R48, 0x10, RZ ;  /* 0x0000001030307819 */ /* 0x000fe400000006ff */
[----:B------:R-:W-:-:S03]  /*0f10*/  @P0 SHF.L.U32 R49, R49, 0x10, RZ ;  /* 0x0000001031310819 */ /* 0x000fc600000006ff */
[----:B------:R-:W-:-:S04]  /*0f20*/  FMUL.FTZ R54, R48, UR8 ;  /* 0x0000000830367c20 */ /* 0x000fc80008410000 */
[----:B------:R-:W-:-:S07]  /*0f30*/  @P0 FADD.FTZ R54, R54, R49 ;  /* 0x0000003136360221 */ /* 0x000fce0000010000 */
.L_x_401:
[----:B------:R-:W-:Y:S05]  /*0f40*/  BSYNC B0 ;  /* 0x0000000000007941 */ /* 0x000fea0003800000 */
.L_x_399:
[----:B------:R-:W0:Y:S01]  /*0f50*/  LDC.64 R52, c[0x0][0x238] ;  /* 0x00008e00ff347b82 */ /* 0x000e220000000a00 */
[----:B------:R-:W-:Y:S02]  /*0f60*/  @P2 IADD3 R95, R108, 0x80, RZ ;  /* 0x000000806c5f2810 */ /* 0x000fe40007ffe0ff */
[----:B------:R-:W-:Y:S02]  /*0f70*/  IADD3 R101, R109, 0x80, RZ ;  /* 0x000000806d657810 */ /* 0x000fe40007ffe0ff */
[----:B------:R-:W-:Y:S02]  /*0f80*/  F2FP.BF16.F32.PACK_AB R51, R54, R55 ;  /* 0x000000373633723e */ /* 0x000fe400000010ff */
[----:B------:R-:W-:Y:S01]  /*0f90*/  F2FP.BF16.F32.PACK_AB R50, R56, R57 ;  /* 0x000000393832723e */ /* 0x000fe200000010ff */
[----:B------:R-:W1:Y:S01]  /*0fa0*/  @P2 LDC.64 R90, c[0x0][0x220] ;  /* 0x00008800ff5a2b82 */ /* 0x000e620000000a00 */
[----:B------:R-:W-:Y:S02]  /*0fb0*/  F2FP.BF16.F32.PACK_AB R49, R58, R59 ;  /* 0x0000003b3a31723e */ /* 0x000fe400000010ff */
[----:B------:R-:W-:-:S05]  /*0fc0*/  F2FP.BF16.F32.PACK_AB R48, R60, R61 ;  /* 0x0000003d3c30723e */ /* 0x000fca00000010ff */
[----:B------:R-:W2:Y:S01]  /*0fd0*/  @P0 LDC.64 R88, c[0x0][0x230] ;  /* 0x00008c00ff580b82 */ /* 0x000ea20000000a00 */
[----:B0-----:R-:W-:-:S05]  /*0fe0*/  IMAD.WIDE.U32 R92, R109, 0x10, R52 ;  /* 0x000000106d5c7825 */ /* 0x001fca00078e0034 */
[----:B------:R0:W-:Y:S01]  /*0ff0*/  STG.E.128 desc[UR4][R92.64], R48 ;  /* 0x000000305c007986 */ /* 0x0001e2000c101d04 */
[----:B-1----:R-:W-:-:S05]  /*1000*/  @P2 IMAD.WIDE.U32 R90, R95, 0x10, R90 ;  /* 0x000000105f5a2825 */ /* 0x002fca00078e005a */
[----:B-----5:R0:W5:Y:S01]  /*1010*/  @P2 LDG.E.128 R36, desc[UR4][R90.64] ;  /* 0x000000045a242981 */ /* 0x020162000c1e1d00 */
[----:B--2---:R-:W-:-:S05]  /*1020*/  @P0 IMAD.WIDE.U32 R88, R101, 0x10, R88 ;  /* 0x0000001065580825 */ /* 0x004fca00078e0058 */
[----:B------:R0:W5:Y:S01]  /*1030*/  @P0 LDG.E.128 R32, desc[UR4][R88.64] ;  /* 0x0000000458200981 */ /* 0x000162000c1e1d00 */
[----:B------:R-:W-:Y:S04]  /*1040*/  BSSY B0, `(.L_x_402) ;  /* 0x000000a000007945 */ /* 0x000fe80003800000 */
[----:B------:R-:W-:Y:S05]  /*1050*/  @P3 BRA `(.L_x_403) ;  /* 0x0000000000103947 */ /* 0x000fea0003800000 */
[----:B------:R-:W-:Y:S01]  /*1060*/  HFMA2.MMA R95, -RZ, RZ, 0, 0 ;  /* 0x00000000ff5f7435 */ /* 0x000fe200000001ff */
[----:B------:R-:W-:Y:S10]  /*1070*/  @!P0 BRA `(.L_x_404) ;  /* 0x0000000000188947 */ /* 0x000ff40003800000 */
[----:B-----5:R-:W-:Y:S01]  /*1080*/  SHF.L.U32 R95, R32, 0x10, RZ ;  /* 0x00000010205f7819 */ /* 0x020fe200000006ff */
[----:B------:R-:W-:Y:S06]  /*1090*/  BRA `(.L_x_404) ;  /* 0x0000000000107947 */ /* 0x000fec0003800000 */
.L_x_403:
[----:B-----5:R-:W-:Y:S02]  /*10a0*/  SHF.L.U32 R95, R36, 0x10, RZ ;  /* 0x00000010245f7819 */ /* 0x020fe400000006ff */
[----:B0-----:R-:W-:-:S03]  /*10b0*/  @P0 SHF.L.U32 R48, R32, 0x10, RZ ;  /* 0x0000001020300819 */ /* 0x001fc600000006ff */
[----:B------:R-:W-:-:S04]  /*10c0*/  FMUL.FTZ R95, R95, UR8 ;  /* 0x000000085f5f7c20 */ /* 0x000fc80008410000 */
[----:B------:R-:W-:-:S07]  /*10d0*/  @P0 FADD.FTZ R95, R48, R95 ;  /* 0x0000005f305f0221 */ /* 0x000fce0000010000 */
.L_x_404:
[----:B------:R-:W-:Y:S05]  /*10e0*/  BSYNC B0 ;  /* 0x0000000000007941 */ /* 0x000fea0003800000 */
.L_x_402:
[----:B------:R-:W-:Y:S04]  /*10f0*/  BSSY B0, `(.L_x_405) ;  /* 0x000000d000007945 */ /* 0x000fe80003800000 */
[----:B------:R-:W-:Y:S05]  /*1100*/  @P3 BRA `(.L_x_406) ;  /* 0x0000000000143947 */ /* 0x000fea0003800000 */
[----:B------:R-:W-:Y:S01]  /*1110*/  MOV R94, RZ ;  /* 0x000000ff005e7202 */ /* 0x000fe20000000f00 */
[----:B------:R-:W-:Y:S06]  /*1120*/  @!P0 BRA `(.L_x_407) ;  /* 0x0000000000248947 */ /* 0x000fec0003800000 */
[----:B-----5:R-:W-:-:S04]  /*1130*/  PRMT R94, R32, 0x7632, R94 ;  /* 0x00007632205e7816 */ /* 0x020fc8000000005e */
[----:B------:R-:W-:Y:S01]  /*1140*/  SHF.L.U32 R94, R94, 0x10, RZ ;  /* 0x000000105e5e7819 */ /* 0x000fe200000006ff */
[----:B------:R-:W-:Y:S06]  /*1150*/  BRA `(.L_x_407) ;  /* 0x0000000000187947 */ /* 0x000fec0003800000 */
.L_x_406:
[----:B0----5:R-:W-:Y:S02]  /*1160*/  PRMT R48, R36, 0x7632, R48 ;  /* 0x0000763224307816 */ /* 0x021fe40000000030 */
[----:B------:R-:W-:-:S03]  /*1170*/  @P0 PRMT R49, R32, 0x7632, R49 ;  /* 0x0000763220310816 */ /* 0x000fc60000000031 */
[----:B------:R-:W-:Y:S01]  /*1180*/  IMAD.U32 R48, R48, 0x10000, RZ ;  /* 0x0001000030307824 */ /* 0x000fe200078e00ff */
[----:B------:R-:W-:-:S03]  /*1190*/  @P0 SHF.L.U32 R49, R49, 0x10, RZ ;  /* 0x0000001031310819 */ /* 0x000fc600000006ff */
[----:B------:R-:W-:-:S04]  /*11a0*/  FMUL.FTZ R94, R48, UR8 ;  /* 0x00000008305e7c20 */ /* 0x000fc80008410000 */
[----:B------:R-:W-:-:S07]  /*11b0*/  @P0 FADD.FTZ R94, R94, R49 ;  /* 0x000000315e5e0221 */ /* 0x000fce0000010000 */
.L_x_407:
[----:B------:R-:W-:Y:S05]  /*11c0*/  BSYNC B0 ;  /* 0x0000000000007941 */ /* 0x000fea0003800000 */
.L_x_405:
[----:B------:R-:W-:Y:S04]  /*11d0*/  BSSY B0, `(.L_x_408) ;  /* 0x000000a000007945 */ /* 0x000fe80003800000 */
[----:B------:R-:W-:Y:S05]  /*11e0*/  @P3 BRA `(.L_x_409) ;  /* 0x0000000000103947 */ /* 0x000fea0003800000 */
[----:B0-----:R-:W-:Y:S01]  /*11f0*/  HFMA2.MMA R93, -RZ, RZ, 0, 0 ;  /* 0x00000000ff5d7435 */ /* 0x001fe200000001ff */
[----:B------:R-:W-:Y:S10]  /*1200*/  @!P0 BRA `(.L_x_410) ;  /* 0x0000000000188947 */ /* 0x000ff40003800000 */
[----:B-----5:R-:W-:Y:S01]  /*1210*/  SHF.L.U32 R93, R33, 0x10, RZ ;  /* 0x00000010215d7819 */ /* 0x020fe200000006ff */
[----:B------:R-:W-:Y:S06]  /*1220*/  BRA `(.L_x_410) ;  /* 0x0000000000107947 */ /* 0x000fec0003800000 */
.L_x_409:
[----:B0----5:R-:W-:Y:S02]  /*1230*/  SHF.L.U32 R93, R37, 0x10, RZ ;  /* 0x00000010255d7819 */ /* 0x021fe400000006ff */
[----:B------:R-:W-:-:S03]  /*1240*/  @P0 SHF.L.U32 R48, R33, 0x10, RZ ;  /* 0x0000001021300819 */ /* 0x000fc600000006ff */
[----:B------:R-:W-:-:S04]  /*1250*/  FMUL.FTZ R93, R93, UR8 ;  /* 0x000000085d5d7c20 */ /* 0x000fc80008410000 */
[----:B------:R-:W-:-:S07]  /*1260*/  @P0 FADD.FTZ R93, R48, R93 ;  /* 0x0000005d305d0221 */ /* 0x000fce0000010000 */
.L_x_410:
[----:B------:R-:W-:Y:S05]  /*1270*/  BSYNC B0 ;  /* 0x0000000000007941 */ /* 0x000fea0003800000 */
.L_x_408:
[----:B------:R-:W-:Y:S04]  /*1280*/  BSSY B0, `(.L_x_411) ;  /* 0x000000d000007945 */ /* 0x000fe80003800000 */
[----:B------:R-:W-:Y:S05]  /*1290*/  @P3 BRA `(.L_x_412) ;  /* 0x0000000000143947 */ /* 0x000fea0003800000 */
[----:B------:R-:W-:Y:S01]  /*12a0*/  MOV R92, RZ ;  /* 0x000000ff005c7202 */ /* 0x000fe20000000f00 */
[----:B------:R-:W-:Y:S06]  /*12b0*/  @!P0 BRA `(.L_x_413) ;  /* 0x0000000000248947 */ /* 0x000fec0003800000 */
[----:B-----5:R-:W-:-:S04]  /*12c0*/  PRMT R92, R33, 0x7632, R92 ;  /* 0x00007632215c7816 */ /* 0x020fc8000000005c */
[----:B------:R-:W-:Y:S01]  /*12d0*/  SHF.L.U32 R92, R92, 0x10, RZ ;  /* 0x000000105c5c7819 */ /* 0x000fe200000006ff */
[----:B------:R-:W-:Y:S06]  /*12e0*/  BRA `(.L_x_413) ;  /* 0x0000000000187947 */ /* 0x000fec0003800000 */
.L_x_412:
[----:B-----5:R-:W-:Y:S02]  /*12f0*/  PRMT R48, R37, 0x7632, R48 ;  /* 0x0000763225307816 */ /* 0x020fe40000000030 */
[----:B------:R-:W-:Y:S02]  /*1300*/  @P0 PRMT R49, R33, 0x7632, R49 ;  /* 0x0000763221310816 */ /* 0x000fe40000000031 */
[----:B------:R-:W-:Y:S02]  /*1310*/  SHF.L.U32 R48, R48, 0x10, RZ ;  /* 0x0000001030307819 */ /* 0x000fe400000006ff */
[----:B------:R-:W-:-:S03]  /*1320*/  @P0 SHF.L.U32 R49, R49, 0x10, RZ ;  /* 0x0000001031310819 */ /* 0x000fc600000006ff */
[----:B------:R-:W-:-:S04]  /*1330*/  FMUL.FTZ R92, R48, UR8 ;  /* 0x00000008305c7c20 */ /* 0x000fc80008410000 */
[----:B------:R-:W-:-:S07]  /*1340*/  @P0 FADD.FTZ R92, R92, R49 ;  /* 0x000000315c5c0221 */ /* 0x000fce0000010000 */
.L_x_413:
[----:B------:R-:W-:Y:S05]  /*1350*/  BSYNC B0 ;  /* 0x0000000000007941 */ /* 0x000fea0003800000 */
.L_x_411:
[----:B------:R-:W-:Y:S04]  /*1360*/  BSSY B0, `(.L_x_414) ;  /* 0x000000a000007945 */ /* 0x000fe80003800000 */
[----:B------:R-:W-:Y:S05]  /*1370*/  @P3 BRA `(.L_x_415) ;  /* 0x0000000000103947 */ /* 0x000fea0003800000 */
[----:B------:R-:W-:Y:S01]  /*1380*/  HFMA2.MMA R91, -RZ, RZ, 0, 0 ;  /* 0x00000000ff5b7435 */ /* 0x000fe200000001ff */
[----:B------:R-:W-:Y:S10]  /*1390*/  @!P0 BRA `(.L_x_416) ;  /* 0x0000000000188947 */ /* 0x000ff40003800000 */
[----:B-----5:R-:W-:Y:S01]  /*13a0*/  SHF.L.U32 R91, R34, 0x10, RZ ;  /* 0x00000010225b7819 */ /* 0x020fe200000006ff */
[----:B------:R-:W-:Y:S06]  /*13b0*/  BRA `(.L_x_416) ;  /* 0x0000000000107947 */ /* 0x000fec0003800000 */
.L_x_415:
[----:B-----5:R-:W-:Y:S01]  /*13c0*/  IMAD.U32 R91, R38, 0x10000, RZ ;  /* 0x00010000265b7824 */ /* 0x020fe200078e00ff */
[----:B------:R-:W-:-:S03]  /*13d0*/  @P0 SHF.L.U32 R48, R34, 0x10, RZ ;  /* 0x0000001022300819 */ /* 0x000fc600000006ff */
[----:B------:R-:W-:-:S04]  /*13e0*/  FMUL.FTZ R91, R91, UR8 ;  /* 0x000000085b5b7c20 */ /* 0x000fc80008410000 */
[----:B------:R-:W-:-:S07]  /*13f0*/  @P0 FADD.FTZ R91, R48, R91 ;  /* 0x0000005b305b0221 */ /* 0x000fce0000010000 */
.L_x_416:
[----:B------:R-:W-:Y:S05]  /*1400*/  BSYNC B0 ;  /* 0x0000000000007941 */ /* 0x000fea0003800000 */
.L_x_414:
[----:B------:R-:W-:Y:S04]  /*1410*/  BSSY B0, `(.L_x_417) ;  /* 0x000000d000007945 */ /* 0x000fe80003800000 */
[----:B------:R-:W-:Y:S05]  /*1420*/  @P3 BRA `(.L_x_418) ;  /* 0x0000000000143947 */ /* 0x000fea0003800000 */
[----:B------:R-:W-:Y:S01]  /*1430*/  MOV R90, RZ ;  /* 0x000000ff005a7202 */ /* 0x000fe20000000f00 */
[----:B------:R-:W-:Y:S06]  /*1440*/  @!P0 BRA `(.L_x_419) ;  /* 0x0000000000248947 */ /* 0x000fec0003800000 */
[----:B-----5:R-:W-:-:S04]  /*1450*/  PRMT R90, R34, 0x7632, R90 ;  /* 0x00007632225a7816 */ /* 0x020fc8000000005a */
[----:B------:R-:W-:Y:S01]  /*1460*/  SHF.L.U32 R90, R90, 0x10, RZ ;  /* 0x000000105a5a7819 */ /* 0x000fe200000006ff */
[----:B------:R-:W-:Y:S06]  /*1470*/  BRA `(.L_x_419) ;  /* 0x0000000000187947 */ /* 0x000fec0003800000 */
.L_x_418:
[----:B-----5:R-:W-:Y:S02]  /*1480*/  PRMT R48, R38, 0x7632, R48 ;  /* 0x0000763226307816 */ /* 0x020fe40000000030 */
[----:B------:R-:W-:Y:S02]  /*1490*/  @P0 PRMT R49, R34, 0x7632, R49 ;  /* 0x0000763222310816 */ /* 0x000fe40000000031 */
[----:B------:R-:W-:Y:S02]  /*14a0*/  SHF.L.U32 R48, R48, 0x10, RZ ;  /* 0x0000001030307819 */ /* 0x000fe400000006ff */
[----:B------:R-:W-:-:S03]  /*14b0*/  @P0 SHF.L.U32 R49, R49, 0x10, RZ ;  /* 0x0000001031310819 */ /* 0x000fc600000006ff */
[----:B------:R-:W-:-:S04]  /*14c0*/  FMUL.FTZ R90, R48, UR8 ;  /* 0x00000008305a7c20 */ /* 0x000fc80008410000 */
[----:B------:R-:W-:-:S07]  /*14d0*/  @P0 FADD.FTZ R90, R90, R49 ;  /* 0x000000315a5a0221 */ /* 0x000fce0000010000 */
.L_x_419:
[----:B------:R-:W-:Y:S05]  /*14e0*/  BSYNC B0 ;  /* 0x0000000000007941 */ /* 0x000fea0003800000 */
.L_x_417:
[----:B------:R-:W-:Y:S04]  /*14f0*/  BSSY B0, `(.L_x_420) ;  /* 0x000000a000007945 */ /* 0x000fe80003800000 */
[----:B------:R-:W-:Y:S05]  /*1500*/  @P3 BRA `(.L_x_421) ;  /* 0x0000000000103947 */ /* 0x000fea0003800000 */
[----:B------:R-:W-:Y:S01]  /*1510*/  HFMA2.MMA R89, -RZ, RZ, 0, 0 ;  /* 0x00000000ff597435 */ /* 0x000fe200000001ff */
[----:B------:R-:W-:Y:S10]  /*1520*/  @!P0 BRA `(.L_x_422) ;  /* 0x0000000000188947 */ /* 0x000ff40003800000 */
[----:B-----5:R-:W-:Y:S01]  /*1530*/  SHF.L.U32 R89, R35, 0x10, RZ ;  /* 0x0000001023597819 */ /* 0x020fe200000006ff */
[----:B------:R-:W-:Y:S06]  /*1540*/  BRA `(.L_x_422) ;  /* 0x0000000000107947 */ /* 0x000fec0003800000 */
.L_x_421:
[----:B-----5:R-:W-:Y:S02]  /*1550*/  SHF.L.U32 R89, R39, 0x10, RZ ;  /* 0x0000001027597819 */ /* 0x020fe400000006ff */
[----:B------:R-:W-:-:S03]  /*1560*/  @P0 SHF.L.U32 R48, R35, 0x10, RZ ;  /* 0x0000001023300819 */ /* 0x000fc600000006ff */
[----:B------:R-:W-:-:S04]  /*1570*/  FMUL.FTZ R89, R89, UR8 ;  /* 0x0000000859597c20 */ /* 0x000fc80008410000 */
[----:B------:R-:W-:-:S07]  /*1580*/  @P0 FADD.FTZ R89, R48, R89 ;  /* 0x0000005930590221 */ /* 0x000fce0000010000 */
.L_x_422:
[----:B------:R-:W-:Y:S05]  /*1590*/  BSYNC B0 ;  /* 0x0000000000007941 */ /* 0x000fea0003800000 */
.L_x_420:
[----:B------:R-:W-:Y:S04]  /*15a0*/  BSSY B0, `(.L_x_423) ;  /* 0x000000d000007945 */ /* 0x000fe80003800000 */
[----:B------:R-:W-:Y:S05]  /*15b0*/  @P3 BRA `(.L_x_424) ;  /* 0x0000000000143947 */ /* 0x000fea0003800000 */
[----:B------:R-:W-:Y:S01]  /*15c0*/  MOV R88, RZ ;  /* 0x000000ff00587202 */ /* 0x000fe20000000f00 */
[----:B------:R-:W-:Y:S06]  /*15d0*/  @!P0 BRA `(.L_x_425) ;  /* 0x0000000000248947 */ /* 0x000fec0003800000 */
[----:B-----5:R-:W-:-:S04]  /*15e0*/  PRMT R88, R35, 0x7632, R88 ;  /* 0x0000763223587816 */ /* 0x020fc80000000058 */
[----:B------:R-:W-:Y:S01]  /*15f0*/  SHF.L.U32 R88, R88, 0x10, RZ ;  /* 0x0000001058587819 */ /* 0x000fe200000006ff */
[----:B------:R-:W-:Y:S06]  /*1600*/  BRA `(.L_x_425) ;  /* 0x0000000000187947 */ /* 0x000fec0003800000 */
.L_x_424:
[----:B-----5:R-:W-:Y:S02]  /*1610*/  PRMT R48, R39, 0x7632, R48 ;  /* 0x0000763227307816 */ /* 0x020fe40000000030 */
[----:B------:R-:W-:-:S03]  /*1620*/  @P0 PRMT R49, R35, 0x7632, R49 ;  /* 0x0000763223310816 */ /* 0x000fc60000000031 */
[----:B------:R-:W-:Y:S01]  /*1630*/  IMAD.U32 R48, R48, 0x10000, RZ ;  /* 0x0001000030307824 */ /* 0x000fe200078e00ff */
[----:B------:R-:W-:-:S03]  /*1640*/  @P0 SHF.L.U32 R49, R49, 0x10, RZ ;  /* 0x0000001031310819 */ /* 0x000fc600000006ff */
[----:B------:R-:W-:-:S04]  /*1650*/  FMUL.FTZ R88, R48, UR8 ;  /* 0x0000000830587c20 */ /* 0x000fc80008410000 */
[----:B------:R-:W-:-:S07]  /*1660*/  @P0 FADD.FTZ R88, R88, R49 ;  /* 0x0000003158580221 */ /* 0x000fce0000010000 */
.L_x_425:
[----:B------:R-:W-:Y:S05]  /*1670*/  BSYNC B0 ;  /* 0x0000000000007941 */ /* 0x000fea0003800000 */
.L_x_423:
[----:B------:R-:W0:Y:S01]  /*1680*/  @P2 LDC.64 R98, c[0x0][0x220] ;  /* 0x00008800ff622b82 */ /* 0x000e220000000a00 */
[----:B------:R-:W-:Y:S01]  /*1690*/  @P2 IADD3 R103, R108, 0x100, RZ ;  /* 0x000001006c672810 */ /* 0x000fe20007ffe0ff */
[----:B------:R-:W-:Y:S01]  /*16a0*/  IMAD.WIDE.U32 R100, R101, 0x10, R52 ;  /* 0x0000001065647825 */ /* 0x000fe200078e0034 */
[----:B------:R-:W-:Y:S02]  /*16b0*/  IADD3 R111, R109, 0x100, RZ ;  /* 0x000001006d6f7810 */ /* 0x000fe40007ffe0ff */
[----:B------:R-:W-:Y:S02]  /*16c0*/  F2FP.BF16.F32.PACK_AB R51, R88, R89 ;  /* 0x000000595833723e */ /* 0x000fe400000010ff */
[----:B------:R-:W-:Y:S01]  /*16d0*/  F2FP.BF16.F32.PACK_AB R50, R90, R91 ;  /* 0x0000005b5a32723e */ /* 0x000fe200000010ff */
[----:B------:R-:W1:Y:S01]  /*16e0*/  @P0 LDC.64 R96, c[0x0][0x230] ;  /* 0x00008c00ff600b82 */ /* 0x000e620000000a00 */
[----:B------:R-:W-:Y:S02]  /*16f0*/  F2FP.BF16.F32.PACK_AB R49, R92, R93 ;  /* 0x0000005d5c31723e */ /* 0x000fe400000010ff */
[----:B------:R-:W-:-:S05]  /*1700*/  F2FP.BF16.F32.PACK_AB R48, R94, R95 ;  /* 0x0000005f5e30723e */ /* 0x000fca00000010ff */
[----:B------:R2:W-:Y:S01]  /*1710*/  STG.E.128 desc[UR4][R100.64], R48 ;  /* 0x0000003064007986 */ /* 0x0005e2000c101d04 */
[----:B0-----:R-:W-:-:S05]  /*1720*/  @P2 IMAD.WIDE.U32 R98, R103, 0x10, R98 ;  /* 0x0000001067622825 */ /* 0x001fca00078e0062 */
[----:B-----5:R2:W5:Y:S01]  /*1730*/  @P2 LDG.E.128 R36, desc[UR4][R98.64] ;  /* 0x0000000462242981 */ /* 0x020562000c1e1d00 */
[----:B-1----:R-:W-:-:S05]  /*1740*/  @P0 IMAD.WIDE.U32 R96, R111, 0x10, R96 ;  /* 0x000000106f600825 */ /* 0x002fca00078e0060 */
[----:B------:R2:W5:Y:S01]  /*1750*/  @P0 LDG.E.128 R32, desc[UR4][R96.64] ;  /* 0x0000000460200981 */ /* 0x000562000c1e1d00 */
[----:B------:R-:W-:Y:S04]  /*1760*/  BSSY B0, `(.L_x_426) ;  /* 0x000000a000007945 */ /* 0x000fe80003800000 */
[----:B------:R-:W-:Y:S05]  /*1770*/  @P3 BRA `(.L_x_427) ;  /* 0x0000000000103947 */ /* 0x000fea0003800000 */
[----:B------:R-:W-:Y:S01]  /*1780*/  HFMA2.MMA R103, -RZ, RZ, 0, 0 ;  /* 0x00000000ff677435 */ /* 0x000fe200000001ff */
[----:B------:R-:W-:Y:S10]  /*1790*/  @!P0 BRA `(.L_x_428) ;  /* 0x0000000000188947 */ /* 0x000ff40003800000 */
[----:B-----5:R-:W-:Y:S01]  /*17a0*/  SHF.L.U32 R103, R32, 0x10, RZ ;  /* 0x0000001020677819 */ /* 0x020fe200000006ff */
[----:B------:R-:W-:Y:S06]  /*17b0*/  BRA `(.L_x_428) ;  /* 0x0000000000107947 */ /* 0x000fec0003800000 */
.L_x_427:
[----:B-----5:R-:W-:Y:S02]  /*17c0*/  SHF.L.U32 R103, R36, 0x10, RZ ;  /* 0x0000001024677819 */ /* 0x020fe400000006ff */
[----:B--2---:R-:W-:-:S03]  /*17d0*/  @P0 SHF.L.U32 R48, R32, 0x10, RZ ;  /* 0x0000001020300819 */ /* 0x004fc600000006ff */
[----:B------:R-:W-:-:S04]  /*17e0*/  FMUL.FTZ R103, R103, UR8 ;  /* 0x0000000867677c20 */ /* 0x000fc80008410000 */
[----:B------:R-:W-:-:S07]  /*17f0*/  @P0 FADD.FTZ R103, R48, R103 ;  /* 0x0000006730670221 */ /* 0x000fce0000010000 */
.L_x_428:
[----:B------:R-:W-:Y:S05]  /*1800*/  BSYNC B0 ;  /* 0x0000000000007941 */ /* 0x000fea0003800000 */
.L_x_426:
[----:B------:R-:W-:Y:S04]  /*1810*/  BSSY B0, `(.L_x_429) ;  /* 0x000000d000007945 */ /* 0x000fe80003800000 */
[----:B------:R-:W-:Y:S05]  /*1820*/  @P3 BRA `(.L_x_430) ;  /* 0x0000000000143947 */ /* 0x000fea0003800000 */
[----:B------:R-:W-:Y:S01]  /*1830*/  MOV R102, RZ ;  /* 0x000000ff00667202 */ /* 0x000fe20000000f00 */
[----:B------:R-:W-:Y:S06]  /*1840*/  @!P0 BRA `(.L_x_431) ;  /* 0x0000000000248947 */ /* 0x000fec0003800000 */
[----:B-----5:R-:W-:-:S04]  /*1850*/  PRMT R102, R32, 0x7632, R102 ;  /* 0x0000763220667816 */ /* 0x020fc80000000066 */
[----:B------:R-:W-:Y:S01]  /*1860*/  SHF.L.U32 R102, R102, 0x10, RZ ;  /* 0x0000001066667819 */ /* 0x000fe200000006ff */
[----:B------:R-:W-:Y:S06]  /*1870*/  BRA `(.L_x_431) ;  /* 0x0000000000187947 */ /* 0x000fec0003800000 */
.L_x_430:
[----:B--2--5:R-:W-:Y:S02]  /*1880*/  PRMT R48, R36, 0x7632, R48 ;  /* 0x0000763224307816 */ /* 0x024fe40000000030 */
[----:B------:R-:W-:Y:S02]  /*1890*/  @P0 PRMT R49, R32, 0x7632, R49 ;  /* 0x0000763220310816 */ /* 0x000fe40000000031 */
[----:B------:R-:W-:Y:S02]  /*18a0*/  SHF.L.U32 R48, R48, 0x10, RZ ;  /* 0x0000001030307819 */ /* 0x000fe400000006ff */
[----:B------:R-:W-:-:S03]  /*18b0*/  @P0 SHF.L.U32 R49, R49, 0x10, RZ ;  /* 0x0000001031310819 */ /* 0x000fc600000006ff */
[----:B------:R-:W-:-:S04]  /*18c0*/  FMUL.FTZ R102, R48, UR8 ;  /* 0x0000000830667c20 */ /* 0x000fc80008410000 */
[----:B------:R-:W-:-:S07]  /*18d0*/  @P0 FADD.FTZ R102, R102, R49 ;  /* 0x0000003166660221 */ /* 0x000fce0000010000 */
.L_x_431:
[----:B------:R-:W-:Y:S05]  /*18e0*/  BSYNC B0 ;  /* 0x0000000000007941 */ /* 0x000fea0003800000 */
.L_x_429:
[----:B------:R-:W-:Y:S04]  /*18f0*/  BSSY B0, `(.L_x_432) ;  /* 0x000000a000007945 */ /* 0x000fe80003800000 */
[----:B------:R-:W-:Y:S05]  /*1900*/  @P3 BRA `(.L_x_433) ;  /* 0x0000000000103947 */ /* 0x000fea0003800000 */
[----:B--2---:R-:W-:Y:S01]  /*1910*/  IMAD.MOV.U32 R101, RZ, RZ, RZ ;  /* 0x000000ffff657224 */ /* 0x004fe200078e00ff */
[----:B------:R-:W-:Y:S06]  /*1920*/  @!P0 BRA `(.L_x_434) ;  /* 0x0000000000188947 */ /* 0x000fec0003800000 */
[----:B-----5:R-:W-:Y:S01]  /*1930*/  SHF.L.U32 R101, R33, 0x10, RZ ;  /* 0x0000001021657819 */ /* 0x020fe200000006ff */
[----:B------:R-:W-:Y:S06]  /*1940*/  BRA `(.L_x_434) ;  /* 0x0000000000107947 */ /* 0x000fec0003800000 */
.L_x_433:
[----:B--2--5:R-:W-:Y:S02]  /*1950*/  SHF.L.U32 R101, R37, 0x10, RZ ;  /* 0x0000001025657819 */ /* 0x024fe400000006ff */
[----:B------:R-:W-:-:S03]  /*1960*/  @P0 SHF.L.U32 R48, R33, 0x10, RZ ;  /* 0x0000001021300819 */ /* 0x000fc600000006ff */
[----:B------:R-:W-:-:S04]  /*1970*/  FMUL.FTZ R101, R101, UR8 ;  /* 0x0000000865657c20 */ /* 0x000fc80008410000 */
[----:B------:R-:W-:-:S07]  /*1980*/  @P0 FADD.FTZ R101, R48, R101 ;  /* 0x0000006530650221 */ /* 0x000fce0000010000 */
.L_x_434:
[----:B------:R-:W-:Y:S05]  /*1990*/  BSYNC B0 ;  /* 0x0000000000007941 */ /* 0x000fea0003800000 */
.L_x_432:
[----:B------:R-:W-:Y:S04]  /*19a0*/  BSSY B0, `(.L_x_435) ;  /* 0x000000d000007945 */ /* 0x000fe80003800000 */
[----:B------:R-:W-:Y:S05]  /*19b0*/  @P3 BRA `(.L_x_436) ;  /* 0x0000000000143947 */ /* 0x000fea0003800000 */
[----:B------:R-:W-:Y:S01]  /*19c0*/  HFMA2.MMA R100, -RZ, RZ, 0, 0 ;  /* 0x00000000ff647435 */ /* 0x000fe200000001ff */
[----:B------:R-:W-:Y:S10]  /*19d0*/  @!P0 BRA `(.L_x_437) ;  /* 0x0000000000248947 */ /* 0x000ff40003800000 */
[----:B-----5:R-:W-:-:S04]  /*19e0*/  PRMT R100, R33, 0x7632, R100 ;  /* 0x0000763221647816 */ /* 0x020fc80000000064 */
[----:B------:R-:W-:Y:S01]  /*19f0*/  SHF.L.U32 R100, R100, 0x10, RZ ;  /* 0x0000001064647819 */ /* 0x000fe200000006ff */
[----:B------:R-:W-:Y:S06]  /*1a00*/  BRA `(.L_x_437) ;  /* 0x0000000000187947 */ /* 0x000fec0003800000 */
.L_x_436:
[----:B-----5:R-:W-:Y:S02]  /*1a10*/  PRMT R48, R37, 0x7632, R48 ;  /* 0x0000763225307816 */ /* 0x020fe40000000030 */
[----:B------:R-:W-:Y:S02]  /*1a20*/  @P0 PRMT R49, R33, 0x7632, R49 ;  /* 0x0000763221310816 */ /* 0x000fe40000000031 */
[----:B------:R-:W-:Y:S02]  /*1a30*/  SHF.L.U32 R48, R48, 0x10, RZ ;  /* 0x0000001030307819 */ /* 0x000fe400000006ff */
[----:B------:R-:W-:-:S03]  /*1a40*/  @P0 SHF.L.U32 R49, R49, 0x10, RZ ;  /* 0x0000001031310819 */ /* 0x000fc600000006ff */
[----:B------:R-:W-:-:S04]  /*1a50*/  FMUL.FTZ R100, R48, UR8 ;  /* 0x0000000830647c20 */ /* 0x000fc80008410000 */
[----:B------:R-:W-:-:S07]  /*1a60*/  @P0 FADD.FTZ R100, R100, R49 ;  /* 0x0000003164640221 */ /* 0x000fce0000010000 */
.L_x_437:
[----:B------:R-:W-:Y:S05]  /*1a70*/  BSYNC B0 ;  /* 0x0000000000007941 */ /* 0x000fea0003800000 */
.L_x_435:
[----:B------:R-:W-:Y:S04]  /*1a80*/  BSSY B0, `(.L_x_438) ;  /* 0x000000a000007945 */ /* 0x000fe80003800000 */
[----:B------:R-:W-:Y:S05]  /*1a90*/  @P3 BRA `(.L_x_439) ;  /* 0x0000000000103947 */ /* 0x000fea0003800000 */
[----:B------:R-:W-:Y:S01]  /*1aa0*/  MOV R99, RZ ;  /* 0x000000ff00637202 */ /* 0x000fe20000000f00 */
[----:B------:R-:W-:Y:S06]  /*1ab0*/  @!P0 BRA `(.L_x_440) ;  /* 0x0000000000188947 */ /* 0x000fec0003800000 */
[----:B-----5:R-:W-:Y:S01]  /*1ac0*/  SHF.L.U32 R99, R34, 0x10, RZ ;  /* 0x0000001022637819 */ /* 0x020fe200000006ff */
[----:B------:R-:W-:Y:S06]  /*1ad0*/  BRA `(.L_x_440) ;  /* 0x0000000000107947 */ /* 0x000fec0003800000 */
.L_x_439:
[----:B-----5:R-:W-:Y:S02]  /*1ae0*/  SHF.L.U32 R99, R38, 0x10, RZ ;  /* 0x0000001026637819 */ /* 0x020fe400000006ff */
[----:B------:R-:W-:-:S03]  /*1af0*/  @P0 SHF.L.U32 R48, R34, 0x10, RZ ;  /* 0x0000001022300819 */ /* 0x000fc600000006ff */
[----:B------:R-:W-:-:S04]  /*1b00*/  FMUL.FTZ R99, R99, UR8 ;  /* 0x0000000863637c20 */ /* 0x000fc80008410000 */
[----:B------:R-:W-:-:S07]  /*1b10*/  @P0 FADD.FTZ R99, R48, R99 ;  /* 0x0000006330630221 */ /* 0x000fce0000010000 */
.L_x_440:
[----:B------:R-:W-:Y:S05]  /*1b20*/  BSYNC B0 ;  /* 0x0000000000007941 */ /* 0x000fea0003800000 */
.L_x_438:
[----:B------:R-:W-:Y:S04]  /*1b30*/  BSSY B0, `(.L_x_441) ;  /* 0x000000d000007945 */ /* 0x000fe80003800000 */
[----:B------:R-:W-:Y:S05]  /*1b40*/  @P3 BRA `(.L_x_442) ;  /* 0x0000000000143947 */ /* 0x000fea0003800000 */
[----:B------:R-:W-:Y:S01]  /*1b50*/  IMAD.MOV.U32 R98, RZ, RZ, RZ ;  /* 0x000000ffff627224 */ /* 0x000fe200078e00ff */
[----:B------:R-:W-:Y:S06]  /*1b60*/  @!P0 BRA `(.L_x_443) ;  /* 0x0000000000248947 */ /* 0x000fec0003800000 */
[----:B-----5:R-:W-:-:S04]  /*1b70*/  PRMT R98, R34, 0x7632, R98 ;  /* 0x0000763222627816 */ /* 0x020fc80000000062 */
[----:B------:R-:W-:Y:S01]  /*1b80*/  SHF.L.U32 R98, R98, 0x10, RZ ;  /* 0x0000001062627819 */ /* 0x000fe200000006ff */
[----:B------:R-:W-:Y:S06]  /*1b90*/  BRA `(.L_x_443) ;  /* 0x0000000000187947 */ /* 0x000fec0003800000 */
.L_x_442:
[----:B-----5:R-:W-:Y:S02]  /*1ba0*/  PRMT R48, R38, 0x7632, R48 ;  /* 0x0000763226307816 */ /* 0x020fe40000000030 */
[----:B------:R-:W-:Y:S02]  /*1bb0*/  @P0 PRMT R49, R34, 0x7632, R49 ;  /* 0x0000763222310816 */ /* 0x000fe40000000031 */
[----:B------:R-:W-:Y:S02]  /*1bc0*/  SHF.L.U32 R48, R48, 0x10, RZ ;  /* 0x0000001030307819 */ /* 0x000fe400000006ff */
[----:B------:R-:W-:-:S03]  /*1bd0*/  @P0 SHF.L.U32 R49, R49, 0x10, RZ ;  /* 0x0000001031310819 */ /* 0x000fc600000006ff */
[----:B------:R-:W-:-:S04]  /*1be0*/  FMUL.FTZ R98, R48, UR8 ;  /* 0x0000000830627c20 */ /* 0x000fc80008410000 */
[----:B------:R-:W-:-:S07]  /*1bf0*/  @P0 FADD.FTZ R98, R98, R49 ;  /* 0x0000003162620221 */ /* 0x000fce0000010000 */
.L_x_443:
[----:B------:R-:W-:Y:S05]  /*1c00*/  BSYNC B0 ;  /* 0x0000000000007941 */ /* 0x000fea0003800000 */
.L_x_441:
[----:B------:R-:W-:Y:S04]  /*1c10*/  BSSY B0, `(.L_x_444) ;  /* 0x000000a000007945 */ /* 0x000fe80003800000 */
[----:B------:R-:W-:Y:S05]  /*1c20*/  @P3 BRA `(.L_x_445) ;  /* 0x0000000000103947 */ /* 0x000fea0003800000 */
[----:B------:R-:W-:Y:S01]  /*1c30*/  HFMA2.MMA R97, -RZ, RZ, 0, 0 ;  /* 0x00000000ff617435 */ /* 0x000fe200000001ff */
[----:B------:R-:W-:Y:S10]  /*1c40*/  @!P0 BRA `(.L_x_446) ;  /* 0x0000000000188947 */ /* 0x000ff40003800000 */
[----:B-----5:R-:W-:Y:S01]  /*1c50*/  SHF.L.U32 R97, R35, 0x10, RZ ;  /* 0x0000001023617819 */ /* 0x020fe200000006ff */
[----:B------:R-:W-:Y:S06]  /*1c60*/  BRA `(.L_x_446) ;  /* 0x0000000000107947 */ /* 0x000fec0003800000 */
.L_x_445:
[----:B-----5:R-:W-:Y:S02]  /*1c70*/  SHF.L.U32 R97, R39, 0x10, RZ ;  /* 0x0000001027617819 */ /* 0x020fe400000006ff */
[----:B------:R-:W-:-:S03]  /*1c80*/  @P0 SHF.L.U32 R48, R35, 0x10, RZ ;  /* 0x0000001023300819 */ /* 0x000fc600000006ff */
[----:B------:R-:W-:-:S04]  /*1c90*/  FMUL.FTZ R97, R97, UR8 ;  /* 0x0000000861617c20 */ /* 0x000fc80008410000 */
[----:B------:R-:W-:-:S07]  /*1ca0*/  @P0 FADD.FTZ R97, R48, R97 ;  /* 0x0000006130610221 */ /* 0x000fce0000010000 */
.L_x_446:
[----:B------:R-:W-:Y:S05]  /*1cb0*/  BSYNC B0 ;  /* 0x0000000000007941 */ /* 0x000fea0003800000 */
.L_x_444:
[----:B------:R-:W-:Y:S04]  /*1cc0*/  BSSY B0, `(.L_x_447) ;  /* 0x000000d000007945 */ /* 0x000fe80003800000 */
[----:B------:R-:W-:Y:S05]  /*1cd0*/  @P3 BRA `(.L_x_448) ;  /* 0x0000000000143947 */ /* 0x000fea0003800000 */
[----:B------:R-:W-:Y:S01]  /*1ce0*/  MOV R96, RZ ;  /* 0x000000ff00607202 */ /* 0x000fe20000000f00 */
[----:B------:R-:W-:Y:S06]  /*1cf0*/  @!P0 BRA `(.L_x_449) ;  /* 0x0000000000248947 */ /* 0x000fec0003800000 */
[----:B-----5:R-:W-:-:S04]  /*1d00*/  PRMT R96, R35, 0x7632, R96 ;  /* 0x0000763223607816 */ /* 0x020fc80000000060 */
[----:B------:R-:W-:Y:S01]  /*1d10*/  SHF.L.U32 R96, R96, 0x10, RZ ;  /* 0x0000001060607819 */ /* 0x000fe200000006ff */
[----:B------:R-:W-:Y:S06]  /*1d20*/  BRA `(.L_x_449) ;  /* 0x0000000000187947 */ /* 0x000fec0003800000 */
.L_x_448:
[----:B-----5:R-:W-:Y:S02]  /*1d30*/  PRMT R48, R39, 0x7632, R48 ;  /* 0x0000763227307816 */ /* 0x020fe40000000030 */
[----:B------:R-:W-:Y:S02]  /*1d40*/  @P0 PRMT R49, R35, 0x7632, R49 ;  /* 0x0000763223310816 */ /* 0x000fe40000000031 */
[----:B------:R-:W-:Y:S02]  /*1d50*/  SHF.L.U32 R48, R48, 0x10, RZ ;  /* 0x0000001030307819 */ /* 0x000fe400000006ff */
[----:B------:R-:W-:-:S03]  /*1d60*/  @P0 SHF.L.U32 R49, R49, 0x10, RZ ;  /* 0x0000001031310819 */ /* 0x000fc600000006ff */
[----:B------:R-:W-:-:S04]  /*1d70*/  FMUL.FTZ R96, R48, UR8 ;  /* 0x0000000830607c20 */ /* 0x000fc80008410000 */
[----:B------:R-:W-:-:S07]  /*1d80*/  @P0 FADD.FTZ R96, R96, R49 ;  /* 0x0000003160600221 */ /* 0x000fce0000010000 */
.L_x_449:
[----:B------:R-:W-:Y:S05]  /*1d90*/  BSYNC B0 ;  /* 0x0000000000007941 */ /* 0x000fea0003800000 */
.L_x_447:
[----:B------:R-:W0:Y:S01]  /*1da0*/  @P2 LDC.64 R106, c[0x0][0x220] ;  /* 0x00008800ff6a2b82 */ /* 0x000e220000000a00 */
[----:B------:R-:W-:Y:S01]  /*1db0*/  @P2 IADD3 R115, R108, 0x180, RZ ;  /* 0x000001806c732810 */ /* 0x000fe20007ffe0ff */
[----:B------:R-:W-:Y:S01]  /*1dc0*/  VIADD R113, R109, 0x180 ;  /* 0x000001806d717836 */ /* 0x000fe20000000000 */
[----:B------:R-:W-:Y:S01]  /*1dd0*/  F2FP.BF16.F32.PACK_AB R51, R96, R97 ;  /* 0x000000616033723e */ /* 0x000fe200000010ff */
[----:B------:R-:W-:Y:S01]  /*1de0*/  IMAD.WIDE.U32 R108, R111, 0x10, R52 ;  /* 0x000000106f6c7825 */ /* 0x000fe200078e0034 */
[----:B------:R-:W-:Y:S02]  /*1df0*/  F2FP.BF16.F32.PACK_AB R50, R98, R99 ;  /* 0x000000636232723e */ /* 0x000fe400000010ff */
[----:B------:R-:W-:Y:S01]  /*1e00*/  F2FP.BF16.F32.PACK_AB R49, R100, R101 ;  /* 0x000000656431723e */ /* 0x000fe200000010ff */
[----:B------:R-:W1:Y:S01]  /*1e10*/  @P0 LDC.64 R104, c[0x0][0x230] ;  /* 0x00008c00ff680b82 */ /* 0x000e620000000a00 */
        /* <DEDUP_REMOVED lines=8> */
[----:B--2---:R-:W-:Y:S01]  /*1ea0*/  HFMA2.MMA R104, -RZ, RZ, 0, 0 ;  /* 0x00000000ff687435 */ /* 0x004fe200000001ff */
[----:B------:R-:W-:Y:S10]  /*1eb0*/  @!P0 BRA `(.L_x_452) ;  /* 0x0000000000188947 */ /* 0x000ff40003800000 */
[----:B-----5:R-:W-:Y:S01]  /*1ec0*/  SHF.L.U32 R104, R32, 0x10, RZ ;  /* 0x0000001020687819 */ /* 0x020fe200000006ff */
[----:B------:R-:W-:Y:S06]  /*1ed0*/  BRA `(.L_x_452) ;  /* 0x0000000000107947 */ /* 0x000fec0003800000 */
.L_x_451:
[----:B--2--5:R-:W-:Y:S02]  /*1ee0*/  SHF.L.U32 R104, R36, 0x10, RZ ;  /* 0x0000001024687819 */ /* 0x024fe400000006ff */
[----:B------:R-:W-:-:S03]  /*1ef0*/  @P0 SHF.L.U32 R49, R32, 0x10, RZ ;  /* 0x0000001020310819 */ /* 0x000fc600000006ff */
[----:B------:R-:W-:-:S04]  /*1f00*/  FMUL.FTZ R104, R104, UR8 ;  /* 0x0000000868687c20 */ /* 0x000fc80008410000 */
[----:B------:R-:W-:-:S07]  /*1f10*/  @P0 FADD.FTZ R104, R49, R104 ;  /* 0x0000006831680221 */ /* 0x000fce0000010000 */
.L_x_452:
[----:B------:R-:W-:Y:S05]  /*1f20*/  BSYNC B0 ;  /* 0x0000000000007941 */ /* 0x000fea0003800000 */
.L_x_450:
[----:B------:R-:W-:Y:S04]  /*1f30*/  BSSY B0, `(.L_x_453) ;  /* 0x000000d000007945 */ /* 0x000fe80003800000 */
[----:B------:R-:W-:Y:S05]  /*1f40*/  @P3 BRA `(.L_x_454) ;  /* 0x0000000000143947 */ /* 0x000fea0003800000 */
[----:B------:R-:W-:Y:S01]  /*1f50*/  MOV R105, RZ ;  /* 0x000000ff00697202 */ /* 0x000fe20000000f00 */
[----:B------:R-:W-:Y:S06]  /*1f60*/  @!P0 BRA `(.L_x_455) ;  /* 0x0000000000248947 */ /* 0x000fec0003800000 */
[----:B-----5:R-:W-:-:S04]  /*1f70*/  PRMT R105, R32, 0x7632, R105 ;  /* 0x0000763220697816 */ /* 0x020fc80000000069 */
[----:B------:R-:W-:Y:S01]  /*1f80*/  SHF.L.U32 R105, R105, 0x10, RZ ;  /* 0x0000001069697819 */ /* 0x000fe200000006ff */
[----:B------:R-:W-:Y:S06]  /*1f90*/  BRA `(.L_x_455) ;  /* 0x0000000000187947 */ /* 0x000fec0003800000 */
.L_x_454:
[----:B-----5:R-:W-:Y:S02]  /*1fa0*/  PRMT R48, R36, 0x7632, R48 ;  /* 0x0000763224307816 */ /* 0x020fe40000000030 */
[----:B------:R-:W-:Y:S02]  /*1fb0*/  @P0 PRMT R49, R32, 0x7632, R49 ;  /* 0x0000763220310816 */ /* 0x000fe40000000031 */
[----:B------:R-:W-:Y:S02]  /*1fc0*/  SHF.L.U32 R48, R48, 0x10, RZ ;  /* 0x0000001030307819 */ /* 0x000fe400000006ff */
[----:B------:R-:W-:-:S03]  /*1fd0*/  @P0 SHF.L.U32 R50, R49, 0x10, RZ ;  /* 0x0000001031320819 */ /* 0x000fc600000006ff */
[----:B------:R-:W-:-:S04]  /*1fe0*/  FMUL.FTZ R105, R48, UR8 ;  /* 0x0000000830697c20 */ /* 0x000fc80008410000 */
[----:B------:R-:W-:-:S07]  /*1ff0*/  @P0 FADD.FTZ R105, R105, R50 ;  /* 0x0000003269690221 */ /* 0x000fce0000010000 */
.L_x_455:
[----:B------:R-:W-:Y:S05]  /*2000*/  BSYNC B0 ;  /* 0x0000000000007941 */ /* 0x000fea0003800000 */
.L_x_453:
[----:B------:R-:W-:Y:S04]  /*2010*/  BSSY B0, `(.L_x_456) ;  /* 0x000000a000007945 */ /* 0x000fe80003800000 */
[----:B------:R-:W-:Y:S05]  /*2020*/  @P3 BRA `(.L_x_457) ;  /* 0x0000000000103947 */ /* 0x000fea0003800000 */
[----:B------:R-:W-:Y:S01]  /*2030*/  HFMA2.MMA R106, -RZ, RZ, 0, 0 ;  /* 0x00000000ff6a7435 */ /* 0x000fe200000001ff */
[----:B------:R-:W-:Y:S10]  /*2040*/  @!P0 BRA `(.L_x_458) ;  /* 0x0000000000188947 */ /* 0x000ff40003800000 */
[----:B-----5:R-:W-:Y:S01]  /*2050*/  SHF.L.U32 R106, R33, 0x10, RZ ;  /* 0x00000010216a7819 */ /* 0x020fe200000006ff */
[----:B------:R-:W-:Y:S06]  /*2060*/  BRA `(.L_x_458) ;  /* 0x0000000000107947 */ /* 0x000fec0003800000 */
.L_x_457:
[----:B-----5:R-:W-:Y:S01]  /*2070*/  IMAD.U32 R106, R37, 0x10000, RZ ;  /* 0x00010000256a7824 */ /* 0x020fe200078e00ff */
[----:B------:R-:W-:-:S03]  /*2080*/  @P0 SHF.L.U32 R49, R33, 0x10, RZ ;  /* 0x0000001021310819 */ /* 0x000fc600000006ff */
[----:B------:R-:W-:-:S04]  /*2090*/  FMUL.FTZ R106, R106, UR8 ;  /* 0x000000086a6a7c20 */ /* 0x000fc80008410000 */
[----:B------:R-:W-:-:S07]  /*20a0*/  @P0 FADD.FTZ R106, R49, R106 ;  /* 0x0000006a316a0221 */ /* 0x000fce0000010000 */
.L_x_458:
[----:B------:R-:W-:Y:S05]  /*20b0*/  BSYNC B0 ;  /* 0x0000000000007941 */ /* 0x000fea0003800000 */
.L_x_456:
[----:B------:R-:W-:Y:S04]  /*20c0*/  BSSY B0, `(.L_x_459) ;  /* 0x000000d000007945 */ /* 0x000fe80003800000 */
[----:B------:R-:W-:Y:S05]  /*20d0*/  @P3 BRA `(.L_x_460) ;  /* 0x0000000000143947 */ /* 0x000fea0003800000 */
[----:B------:R-:W-:Y:S01]  /*20e0*/  MOV R107, RZ ;  /* 0x000000ff006b7202 */ /* 0x000fe20000000f00 */
[----:B------:R-:W-:Y:S06]  /*20f0*/  @!P0 BRA `(.L_x_461) ;  /* 0x0000000000248947 */ /* 0x000fec0003800000 */
[----:B-----5:R-:W-:-:S04]  /*2100*/  PRMT R107, R33, 0x7632, R107 ;  /* 0x00007632216b7816 */ /* 0x020fc8000000006b */
[----:B------:R-:W-:Y:S01]  /*2110*/  SHF.L.U32 R107, R107, 0x10, RZ ;  /* 0x000000106b6b7819 */ /* 0x000fe200000006ff */
[----:B------:R-:W-:Y:S06]  /*2120*/  BRA `(.L_x_461) ;  /* 0x0000000000187947 */ /* 0x000fec0003800000 */
.L_x_460:
[----:B-----5:R-:W-:Y:S02]  /*2130*/  PRMT R48, R37, 0x7632, R48 ;  /* 0x0000763225307816 */ /* 0x020fe40000000030 */
[----:B------:R-:W-:Y:S02]  /*2140*/  @P0 PRMT R49, R33, 0x7632, R49 ;  /* 0x0000763221310816 */ /* 0x000fe40000000031 */
[----:B------:R-:W-:Y:S02]  /*2150*/  SHF.L.U32 R48, R48, 0x10, RZ ;  /* 0x0000001030307819 */ /* 0x000fe400000006ff */
[----:B------:R-:W-:-:S03]  /*2160*/  @P0 SHF.L.U32 R50, R49, 0x10, RZ ;  /* 0x0000001031320819 */ /* 0x000fc600000006ff */
[----:B------:R-:W-:-:S04]  /*2170*/  FMUL.FTZ R107, R48, UR8 ;  /* 0x00000008306b7c20 */ /* 0x000fc80008410000 */
[----:B------:R-:W-:-:S07]  /*2180*/  @P0 FADD.FTZ R107, R107, R50 ;  /* 0x000000326b6b0221 */ /* 0x000fce0000010000 */
.L_x_461:
[----:B------:R-:W-:Y:S05]  /*2190*/  BSYNC B0 ;  /* 0x0000000000007941 */ /* 0x000fea0003800000 */
.L_x_459:
[----:B------:R-:W-:Y:S04]  /*21a0*/  BSSY B0, `(.L_x_462) ;  /* 0x000000a000007945 */ /* 0x000fe80003800000 */
[----:B------:R-:W-:Y:S05]  /*21b0*/  @P3 BRA `(.L_x_463) ;  /* 0x0000000000103947 */ /* 0x000fea0003800000 */
[----:B------:R-:W-:Y:S01]  /*21c0*/  HFMA2.MMA R108, -RZ, RZ, 0, 0 ;  /* 0x00000000ff6c7435 */ /* 0x000fe200000001ff */
[----:B------:R-:W-:Y:S10]  /*21d0*/  @!P0 BRA `(.L_x_464) ;  /* 0x0000000000188947 */ /* 0x000ff40003800000 */
[----:B-----5:R-:W-:Y:S01]  /*21e0*/  SHF.L.U32 R108, R34, 0x10, RZ ;  /* 0x00000010226c7819 */ /* 0x020fe200000006ff */
[----:B------:R-:W-:Y:S06]  /*21f0*/  BRA `(.L_x_464) ;  /* 0x0000000000107947 */ /* 0x000fec0003800000 */
.L_x_463:
[----:B-----5:R-:W-:Y:S02]  /*2200*/  SHF.L.U32 R108, R38, 0x10, RZ ;  /* 0x00000010266c7819 */ /* 0x020fe400000006ff */
[----:B------:R-:W-:-:S03]  /*2210*/  @P0 SHF.L.U32 R49, R34, 0x10, RZ ;  /* 0x0000001022310819 */ /* 0x000fc600000006ff */
[----:B------:R-:W-:-:S04]  /*2220*/  FMUL.FTZ R108, R108, UR8 ;  /* 0x000000086c6c7c20 */ /* 0x000fc80008410000 */
[----:B------:R-:W-:-:S07]  /*2230*/  @P0 FADD.FTZ R108, R49, R108 ;  /* 0x0000006c316c0221 */ /* 0x000fce0000010000 */
.L_x_464:
[----:B------:R-:W-:Y:S05]  /*2240*/  BSYNC B0 ;  /* 0x0000000000007941 */ /* 0x000fea0003800000 */
.L_x_462:
[----:B------:R-:W-:Y:S04]  /*2250*/  BSSY B0, `(.L_x_465) ;  /* 0x000000d000007945 */ /* 0x000fe80003800000 */
[----:B------:R-:W-:Y:S05]  /*2260*/  @P3 BRA `(.L_x_466) ;  /* 0x0000000000143947 */ /* 0x000fea0003800000 */
[----:B------:R-:W-:Y:S01]  /*2270*/  MOV R109, RZ ;  /* 0x000000ff006d7202 */ /* 0x000fe20000000f00 */
[----:B------:R-:W-:Y:S06]  /*2280*/  @!P0 BRA `(.L_x_467) ;  /* 0x0000000000248947 */ /* 0x000fec0003800000 */
[----:B-----5:R-:W-:-:S04]  /*2290*/  PRMT R109, R34, 0x7632, R109 ;  /* 0x00007632226d7816 */ /* 0x020fc8000000006d */
[----:B------:R-:W-:Y:S01]  /*22a0*/  SHF.L.U32 R109, R109, 0x10, RZ ;  /* 0x000000106d6d7819 */ /* 0x000fe200000006ff */
[----:B------:R-:W-:Y:S06]  /*22b0*/  BRA `(.L_x_467) ;  /* 0x0000000000187947 */ /* 0x000fec0003800000 */
.L_x_466:
[----:B-----5:R-:W-:Y:S02]  /*22c0*/  PRMT R48, R38, 0x7632, R48 ;  /* 0x0000763226307816 */ /* 0x020fe40000000030 */
[----:B------:R-:W-:-:S03]  /*22d0*/  @P0 PRMT R49, R34, 0x7632, R49 ;  /* 0x0000763222310816 */ /* 0x000fc60000000031 */
[----:B------:R-:W-:Y:S01]  /*22e0*/  IMAD.U32 R48, R48, 0x10000, RZ ;  /* 0x0001000030307824 */ /* 0x000fe200078e00ff */
[----:B------:R-:W-:-:S03]  /*22f0*/  @P0 SHF.L.U32 R50, R49, 0x10, RZ ;  /* 0x0000001031320819 */ /* 0x000fc600000006ff */
[----:B------:R-:W-:-:S04]  /*2300*/  FMUL.FTZ R109, R48, UR8 ;  /* 0x00000008306d7c20 */ /* 0x000fc80008410000 */
[----:B------:R-:W-:-:S07]  /*2310*/  @P0 FADD.FTZ R109, R109, R50 ;  /* 0x000000326d6d0221 */ /* 0x000fce0000010000 */
.L_x_467:
[----:B------:R-:W-:Y:S05]  /*2320*/  BSYNC B0 ;  /* 0x0000000000007941 */ /* 0x000fea0003800000 */
.L_x_465:
[----:B------:R-:W-:Y:S04]  /*2330*/  BSSY B0, `(.L_x_468) ;  /* 0x000000a000007945 */ /* 0x000fe80003800000 */
[----:B------:R-:W-:Y:S05]  /*2340*/  @P3 BRA `(.L_x_469) ;  /* 0x0000000000103947 */ /* 0x000fea0003800000 */
[----:B------:R-:W-:Y:S01]  /*2350*/  HFMA2.MMA R110, -RZ, RZ, 0, 0 ;  /* 0x00000000ff6e7435 */ /* 0x000fe200000001ff */
[----:B------:R-:W-:Y:S10]  /*2360*/  @!P0 BRA `(.L_x_470) ;  /* 0x0000000000188947 */ /* 0x000ff40003800000 */
[----:B-----5:R-:W-:Y:S01]  /*2370*/  SHF.L.U32 R110, R35, 0x10, RZ ;  /* 0x00000010236e7819 */ /* 0x020fe200000006ff */
[----:B------:R-:W-:Y:S06]  /*2380*/  BRA `(.L_x_470) ;  /* 0x0000000000107947 */ /* 0x000fec0003800000 */
.L_x_469:
[----:B-----5:R-:W-:Y:S02]  /*2390*/  SHF.L.U32 R110, R39, 0x10, RZ ;  /* 0x00000010276e7819 */ /* 0x020fe400000006ff */
[----:B------:R-:W-:-:S03]  /*23a0*/  @P0 SHF.L.U32 R49, R35, 0x10, RZ ;  /* 0x0000001023310819 */ /* 0x000fc600000006ff */
[----:B------:R-:W-:-:S04]  /*23b0*/  FMUL.FTZ R110, R110, UR8 ;  /* 0x000000086e6e7c20 */ /* 0x000fc80008410000 */
[----:B------:R-:W-:-:S07]  /*23c0*/  @P0 FADD.FTZ R110, R49, R110 ;  /* 0x0000006e316e0221 */ /* 0x000fce0000010000 */
.L_x_470:
[----:B------:R-:W-:Y:S05]  /*23d0*/  BSYNC B0 ;  /* 0x0000000000007941 */ /* 0x000fea0003800000 */
.L_x_468:
[----:B------:R-:W-:Y:S04]  /*23e0*/  BSSY B0, `(.L_x_471) ;  /* 0x000000d000007945 */ /* 0x000fe80003800000 */
[----:B------:R-:W-:Y:S05]  /*23f0*/  @P3 BRA `(.L_x_472) ;  /* 0x0000000000143947 */ /* 0x000fea0003800000 */
[----:B------:R-:W-:Y:S01]  /*2400*/  MOV R111, RZ ;  /* 0x000000ff006f7202 */ /* 0x000fe20000000f00 */
[----:B------:R-:W-:Y:S06]  /*2410*/  @!P0 BRA `(.L_x_473) ;  /* 0x0000000000248947 */ /* 0x000fec0003800000 */
[----:B-----5:R-:W-:-:S04]  /*2420*/  PRMT R111, R35, 0x7632, R111 ;  /* 0x00007632236f7816 */ /* 0x020fc8000000006f */
[----:B------:R-:W-:Y:S01]  /*2430*/  SHF.L.U32 R111, R111, 0x10, RZ ;  /* 0x000000106f6f7819 */ /* 0x000fe200000006ff */
[----:B------:R-:W-:Y:S06]  /*2440*/  BRA `(.L_x_473) ;  /* 0x0000000000187947 */ /* 0x000fec0003800000 */
.L_x_472:
[----:B-----5:R-:W-:Y:S02]  /*2450*/  PRMT R48, R39, 0x7632, R48 ;  /* 0x0000763227307816 */ /* 0x020fe40000000030 */
[----:B------:R-:W-:Y:S02]  /*2460*/  @P0 PRMT R49, R35, 0x7632, R49 ;  /* 0x0000763223310816 */ /* 0x000fe40000000031 */
[----:B------:R-:W-:Y:S02]  /*2470*/  SHF.L.U32 R48, R48, 0x10, RZ ;  /* 0x0000001030307819 */ /* 0x000fe400000006ff */
[----:B------:R-:W-:-:S03]  /*2480*/  @P0 SHF.L.U32 R50, R49, 0x10, RZ ;  /* 0x0000001031320819 */ /* 0x000fc600000006ff */
[----:B------:R-:W-:-:S04]  /*2490*/  FMUL.FTZ R111, R48, UR8 ;  /* 0x00000008306f7c20 */ /* 0x000fc80008410000 */
[----:B------:R-:W-:-:S07]  /*24a0*/  @P0 FADD.FTZ R111, R111, R50 ;  /* 0x000000326f6f0221 */ /* 0x000fce0000010000 */
.L_x_473:
[----:B------:R-:W-:Y:S05]  /*24b0*/  BSYNC B0 ;  /* 0x0000000000007941 */ /* 0x000fea0003800000 */
.L_x_471:
[----:B------:R-:W-:Y:S01]  /*24c0*/  FADD.FTZ R49, RZ, R61 ;  /* 0x0000003dff317221 */ /* 0x000fe20000010000 */
[----:B------:R-:W-:Y:S01]  /*24d0*/  IMAD.WIDE.U32 R52, R113, 0x10, R52 ;  /* 0x0000001071347825 */ /* 0x000fe200078e0034 */
[----:B------:R-:W-:Y:S01]  /*24e0*/  F2FP.BF16.F32.PACK_AB R51, R111, R110 ;  /* 0x0000006e6f33723e */ /* 0x000fe200000010ff */
[----:B------:R-:W-:Y:S02]  /*24f0*/  UMOV UR12, 0xffffffff ;  /* 0xffffffff000c7882 */ /* 0x000fe40000000000 */
[----:B------:R-:W-:Y:S01]  /*2500*/  FADD.FTZ R48, R49, R60 ;  /* 0x0000003c31307221 */ /* 0x000fe20000010000 */
[----:B------:R-:W-:Y:S02]  /*2510*/  F2FP.BF16.F32.PACK_AB R50, R109, R108 ;  /* 0x0000006c6d32723e */ /* 0x000fe400000010ff */
[----:B------:R-:W-:Y:S01]  /*2520*/  LOP3.LUT P0, RZ, R112, 0xff, RZ, 0xc0, !PT ;  /* 0x000000ff70ff7812 */ /* 0x000fe2000780c0ff */
[----:B------:R-:W-:-:S03]  /*2530*/  FADD.FTZ R49, R48, R59 ;  /* 0x0000003b30317221 */ /* 0x000fc60000010000 */
[----:B------:R-:W-:Y:S01]  /*2540*/  SEL R112, R68, R4, !P0 ;  /* 0x0000000444707207 */ /* 0x000fe20004000000 */
        /* <DEDUP_REMOVED lines=22> */
[----:B------:R-:W-:-:S03]  /*26b0*/  F2FP.BF16.F32.PACK_AB R49, R107, R106 ;  /* 0x0000006a6b31723e */ /* 0x000fc600000010ff */
[----:B------:R-:W-:Y:S01]  /*26c0*/  FADD.FTZ R113, R48, R105 ;  /* 0x0000006930717221 */ /* 0x000fe20000010000 */
[----:B------:R-:W-:-:S03]  /*26d0*/  F2FP.BF16.F32.PACK_AB R48, R105, R104 ;  /* 0x000000686930723e */ /* 0x000fc600000010ff */
[----:B------:R-:W-:Y:S02]  /*26e0*/  FADD.FTZ R114, R113, R106 ;  /* 0x0000006a71727221 */ /* 0x000fe40000010000 */
[----:B------:R0:W-:Y:S02]  /*26f0*/  STG.E.128 desc[UR4][R52.64], R48 ;  /* 0x0000003034007986 */ /* 0x0001e4000c101d04 */
[----:B------:R-:W-:-:S04]  /*2700*/  FADD.FTZ R113, R114, R107 ;  /* 0x0000006b72717221 */ /* 0x000fc80000010000 */
[----:B------:R-:W-:-:S04]  /*2710*/  FADD.FTZ R114, R113, R108 ;  /* 0x0000006c71727221 */ /* 0x000fc80000010000 */
[----:B------:R-:W-:-:S04]  /*2720*/  FADD.FTZ R113, R114, R109 ;  /* 0x0000006d72717221 */ /* 0x000fc80000010000 */
[----:B------:R-:W-:-:S04]  /*2730*/  FADD.FTZ R114, R113, R110 ;  /* 0x0000006e71727221 */ /* 0x000fc80000010000 */
[----:B------:R-:W-:Y:S01]  /*2740*/  FADD.FTZ R114, R114, R111 ;  /* 0x0000006f72727221 */ /* 0x000fe20000010000 */
[----:B0-----:R-:W-:Y:S06]  /*2750*/  BRA.DIV UR12, `(.L_x_474) ;  /* 0x000000160c047947 */ /* 0x001fec000b800000 */
        /* <DEDUP_REMOVED lines=12> */
[C---:B------:R-:W-:Y:S01]  /*2820*/  FADD.FTZ R114, -R48.reuse, R60 ;  /* 0x0000003c30727221 */ /* 0x040fe20000010100 */
[C---:B------:R-:W-:Y:S01]  /*2830*/  FADD.FTZ R50, -R48.reuse, R59 ;  /* 0x0000003b30327221 */ /* 0x040fe20000010100 */
[----:B------:R-:W-:Y:S01]  /*2840*/  FADD.FTZ R52, -R48, R56 ;  /* 0x0000003830347221 */ /* 0x000fe20000010100 */
[----:B------:R-:W-:-:S04]  /*2850*/  FFMA.FTZ R49, R49, R49, RZ ;  /* 0x0000003131317223 */ /* 0x000fc800000100ff */
[----:B------:R-:W-:Y:S01]  /*2860*/  FFMA.FTZ R49, R114, R114, R49 ;  /* 0x0000007272317223 */ /* 0x000fe20000010031 */
[----:B------:R-:W-:-:S03]  /*2870*/  FADD.FTZ R114, -R48, R58 ;  /* 0x0000003a30727221 */ /* 0x000fc60000010100 */
[----:B------:R-:W-:Y:S01]  /*2880*/  FFMA.FTZ R49, R50, R50, R49 ;  /* 0x0000003232317223 */ /* 0x000fe20000010031 */
[----:B------:R-:W-:-:S03]  /*2890*/  FADD.FTZ R50, -R48, R57 ;  /* 0x0000003930327221 */ /* 0x000fc60000010100 */
[----:B------:R-:W-:-:S04]  /*28a0*/  FFMA.FTZ R49, R114, R114, R49 ;  /* 0x0000007272317223 */ /* 0x000fc80000010031 */
[----:B------:R-:W-:Y:S01]  /*28b0*/  FFMA.FTZ R49, R50, R50, R49 ;  /* 0x0000003232317223 */ /* 0x000fe20000010031 */
[----:B------:R-:W-:-:S03]  /*28c0*/  FADD.FTZ R50, -R48, R55 ;  /* 0x0000003730327221 */ /* 0x000fc60000010100 */
        /* <DEDUP_REMOVED lines=50> */
[----:B------:R-:W-:-:S04]  /*2bf0*/  FFMA.FTZ R49, R50, R50, R49 ;  /* 0x0000003232317223 */ /* 0x000fc80000010031 */
        /* <DEDUP_REMOVED lines=10> */
.L_x_488:
[----:B------:R-:W-:Y:S01]  /*2ca0*/  ISETP.NE.AND P2, PT, R2, RZ, PT ;  /* 0x000000ff0200720c */ /* 0x000fe20003f45270 */
[----:B------:R-:W-:-:S12]  /*2cb0*/  WARPSYNC.ALL ;  /* 0x0000000000007948 */ /* 0x000fd80003800000 */
[----:B------:R-:W2:Y:S01]  /*2cc0*/  @!P2 S2R R52, SR_CgaCtaId ;  /* 0x000000000034a919 */ /* 0x000ea20000008800 */
[----:B------:R-:W-:Y:S02]  /*2cd0*/  @!P2 MOV R49, 0x400 ;  /* 0x000004000031a802 */ /* 0x000fe40000000f00 */
[----:B------:R-:W-:Y:S02]  /*2ce0*/  @!P2 IADD3 R50, R69, R112, RZ ;  /* 0x000000704532a210 */ /* 0x000fe40007ffe0ff */
[----:B--2---:R-:W-:Y:S01]  /*2cf0*/  @!P2 LEA R51, R52, R49, 0x18 ;  /* 0x000000313433a211 */ /* 0x004fe200078ec0ff */
[----:B-1----:R-:W-:-:S03]  /*2d00*/  FADD.FTZ R49, R53, R114 ;  /* 0x0000007235317221 */ /* 0x002fc60000010000 */
[----:B------:R-:W-:-:S05]  /*2d10*/  @!P2 LEA R50, R50, R51, 0x3 ;  /* 0x000000333232a211 */ /* 0x000fca00078e18ff */
[----:B------:R1:W-:Y:S01]  /*2d20*/  @!P2 STS.64 [R50], R48 ;  /* 0x000000303200a388 */ /* 0x0003e20000000a00 */
[----:B------:R-:W-:-:S13]  /*2d30*/  ISETP.GT.U32.AND P2, PT, R2, 0x3, PT ;  /* 0x000000030200780c */ /* 0x000fda0003f44070 */
[----:B-1----:R-:W1:Y:S01]  /*2d40*/  @!P2 S2R R49, SR_CgaCtaId ;  /* 0x000000000031a919 */ /* 0x002e620000008800 */
[----:B------:R-:W-:Y:S01]  /*2d50*/  @!P2 MOV R48, 0x400 ;  /* 0x000004000030a802 */ /* 0x000fe20000000f00 */
[----:B------:R-:W-:Y:S01]  /*2d60*/  @!P2 IMAD.IADD R112, R2, 0x1, R112 ;  /* 0x000000010270a824 */ /* 0x000fe200078e0270 */
[----:B------:R-:W-:Y:S01]  /*2d70*/  HFMA2.MMA R52, -RZ, RZ, 0, 0 ;  /* 0x00000000ff347435 */ /* 0x000fe200000001ff */
[----:B------:R-:W-:Y:S05]  /*2d80*/  BAR.SYNC.DEFER_BLOCKING 0x0 ;  /* 0x0000000000007b1d */ /* 0x000fea0000010000 */
[----:B------:R-:W-:Y:S01]  /*2d90*/  @!P2 MOV R52, 0x400 ;  /* 0x000004000034a802 */ /* 0x000fe20000000f00 */
[----:B------:R-:W-:Y:S04]  /*2da0*/  BSSY B0, `(.L_x_475) ;  /* 0x00000d7000007945 */ /* 0x000fe80003800000 */
[----:B0-----:R-:W0:Y:S01]  /*2db0*/  SHFL.DOWN PT, R53, R52, 0x2, 0x1f ;  /* 0x08401f0034357f89 */ /* 0x001e2200000e0000 */
[----:B-1----:R-:W-:-:S02]  /*2dc0*/  @!P2 LEA R51, R49, R48, 0x18 ;  /* 0x000000303133a211 */ /* 0x002fc400078ec0ff */
[----:B------:R-:W-:Y:S02]  /*2dd0*/  CS2R R48, SRZ ;  /* 0x0000000000307805 */ /* 0x000fe4000001ff00 */
[----:B------:R-:W-:Y:S02]  /*2de0*/  @!P2 LEA R112, R112, R51, 0x3 ;  /* 0x000000337070a211 */ /* 0x000fe400078e18ff */
[-C--:B0-----:R-:W-:Y:S02]  /*2df0*/  IADD3 R51, R53, R52.reuse, RZ ;  /* 0x0000003435337210 */ /* 0x081fe40007ffe0ff */
[----:B------:R-:W-:Y:S01]  /*2e00*/  I2FP.F32.S32 R116, R53 ;  /* 0x0000003500747245 */ /* 0x000fe20000201400 */
[----:B------:R-:W0:Y:S01]  /*2e10*/  @!P2 LDS.64 R48, [R112] ;  /* 0x000000007030a984 */ /* 0x000e220000000a00 */
[----:B------:R-:W-:Y:S02]  /*2e20*/  I2FP.F32.S32 R50, R51 ;  /* 0x0000003300327245 */ /* 0x000fe40000201400 */
[----:B------:R-:W-:-:S02]  /*2e30*/  I2FP.F32.S32 R53, R52 ;  /* 0x0000003400357245 */ /* 0x000fc40000201400 */
[----:B------:R-:W1:Y:S01]  /*2e40*/  MUFU.RCP R115, R50 ;  /* 0x0000003200737308 */ /* 0x000e620000001000 */
[----:B------:R-:W-:Y:S01]  /*2e50*/  SHFL.DOWN PT, R52, R51, 0x1, 0x1f ;  /* 0x08201f0033347f89 */ /* 0x000fe200000e0000 */
[----:B------:R-:W-:-:S03]  /*2e60*/  LOP3.LUT P2, RZ, R69, 0x1f, R21, 0xf8, !PT ;  /* 0x0000001f45ff7812 */ /* 0x000fc6000784f815 */
[----:B0-----:R-:W0:Y:S04]  /*2e70*/  SHFL.DOWN PT, R113, R48, 0x2, 0x1f ;  /* 0x08401f0030717f89 */ /* 0x001e2800000e0000 */
[----:B------:R-:W2:Y:S01]  /*2e80*/  SHFL.DOWN PT, R114, R49, 0x2, 0x1f ;  /* 0x08401f0031727f89 */ /* 0x000ea200000e0000 */
[C---:B0-----:R-:W-:Y:S01]  /*2e90*/  FMUL.FTZ R112, R113.reuse, R116 ;  /* 0x0000007471707220 */ /* 0x041fe20000410000 */
[----:B------:R-:W-:-:S03]  /*2ea0*/  FADD.FTZ R113, -R113, R48 ;  /* 0x0000003071717221 */ /* 0x000fc60000010100 */
[----:B------:R-:W-:Y:S01]  /*2eb0*/  FFMA.FTZ R112, R53, R48, R112 ;  /* 0x0000003035707223 */ /* 0x000fe20000010070 */
[----:B------:R-:W-:Y:S01]  /*2ec0*/  FMUL.FTZ R113, R113, R113 ;  /* 0x0000007171717220 */ /* 0x000fe20000410000 */
[----:B--2---:R-:W-:Y:S01]  /*2ed0*/  FADD.FTZ R114, R114, R49 ;  /* 0x0000003172727221 */ /* 0x004fe20000010000 */
[----:B------:R-:W-:Y:S02]  /*2ee0*/  IADD3 R49, R51, R52, RZ ;  /* 0x0000003433317210 */ /* 0x000fe40007ffe0ff */
[----:B------:R-:W-:Y:S01]  /*2ef0*/  FMUL.FTZ R113, R113, R53 ;  /* 0x0000003571717220 */ /* 0x000fe20000410000 */
[----:B-1----:R-:W-:Y:S01]  /*2f00*/  FMUL.FTZ R53, R115, R112 ;  /* 0x0000007073357220 */ /* 0x002fe20000410000 */
[----:B------:R-:W-:Y:S02]  /*2f10*/  I2FP.F32.S32 R49, R49 ;  /* 0x0000003100317245 */ /* 0x000fe40000201400 */
[----:B------:R-:W-:Y:S01]  /*2f20*/  FMUL.FTZ R113, R113, R116 ;  /* 0x0000007471717220 */ /* 0x000fe20000410000 */
[----:B------:R-:W-:Y:S01]  /*2f30*/  I2FP.F32.S32 R52, R52 ;  /* 0x0000003400347245 */ /* 0x000fe20000201400 */
[----:B------:R-:W0:Y:S02]  /*2f40*/  SHFL.DOWN PT, R48, R53, 0x1, 0x1f ;  /* 0x08201f0035307f89 */ /* 0x000e2400000e0000 */
[----:B------:R-:W-:Y:S01]  /*2f50*/  FFMA.FTZ R113, R115, R113, R114 ;  /* 0x0000007173717223 */ /* 0x000fe20000010072 */
[----:B------:R-:W1:Y:S01]  /*2f60*/  MUFU.RCP R49, R49 ;  /* 0x0000003100317308 */ /* 0x000e620000001000 */
[----:B------:R-:W2:Y:S03]  /*2f70*/  LDC R114, c[0x0][0x2d8] ;  /* 0x0000b600ff727b82 */ /* 0x000ea60000000800 */
[----:B------:R-:W3:Y:S01]  /*2f80*/  SHFL.DOWN PT, R112, R113, 0x1, 0x1f ;  /* 0x08201f0071707f89 */ /* 0x000ee200000e0000 */
[----:B0-----:R-:W-:Y:S01]  /*2f90*/  FADD.FTZ R51, R53, -R48 ;  /* 0x8000003035337221 */ /* 0x001fe20000010000 */
[----:B------:R-:W-:-:S03]  /*2fa0*/  FMUL.FTZ R115, R48, R52 ;  /* 0x0000003430737220 */ /* 0x000fc60000410000 */
[----:B------:R-:W-:Y:S01]  /*2fb0*/  FMUL.FTZ R51, R51, R51 ;  /* 0x0000003333337220 */ /* 0x000fe20000410000 */
[C---:B------:R-:W-:Y:S01]  /*2fc0*/  FFMA.FTZ R48, R50.reuse, R53, R115 ;  /* 0x0000003532307223 */ /* 0x040fe20000010073 */
[----:B---3--:R-:W-:Y:S02]  /*2fd0*/  FADD.FTZ R112, R113, R112 ;  /* 0x0000007071707221 */ /* 0x008fe40000010000 */
[----:B------:R-:W-:Y:S01]  /*2fe0*/  FMUL.FTZ R51, R50, R51 ;  /* 0x0000003332337220 */ /* 0x000fe20000410000 */
[----:B-1----:R-:W-:-:S03]  /*2ff0*/  FMUL.FTZ R53, R49, R48 ;  /* 0x0000003031357220 */ /* 0x002fc60000410000 */
[----:B------:R-:W-:Y:S02]  /*3000*/  FMUL.FTZ R51, R51, R52 ;  /* 0x0000003433337220 */ /* 0x000fe40000410000 */
[----:B------:R-:W0:Y:S02]  /*3010*/  SHFL.IDX PT, R113, R53, RZ, 0x1f ;  /* 0x00001fff35717589 */ /* 0x000e2400000e0000 */
[----:B------:R-:W-:Y:S02]  /*3020*/  FFMA.FTZ R112, R49, R51, R112 ;  /* 0x0000003331707223 */ /* 0x000fe40000010070 */
[----:B------:R-:W1:Y:S03]  /*3030*/  @!P2 LDC.64 R48, c[0x0][0x250] ;  /* 0x00009400ff30ab82 */ /* 0x000e660000000a00 */
[----:B------:R-:W2:Y:S05]  /*3040*/  SHFL.IDX PT, R117, R112, RZ, 0x1f ;  /* 0x00001fff70757589 */ /* 0x000eaa00000e0000 */
[----:B------:R-:W3:Y:S01]  /*3050*/  @!P2 LDC.64 R50, c[0x0][0x258] ;  /* 0x00009600ff32ab82 */ /* 0x000ee20000000a00 */
[----:B0-----:R-:W-:Y:S01]  /*3060*/  FMUL.FTZ R52, R113, R113 ;  /* 0x0000007171347220 */ /* 0x001fe20000410000 */
[----:B-1----:R-:W-:-:S04]  /*3070*/  @!P2 LEA R48, P3, R3, R48, 0x2 ;  /* 0x000000300330a211 */ /* 0x002fc800078610ff */
[----:B------:R-:W-:Y:S01]  /*3080*/  FSEL R115, R52, RZ, P1 ;  /* 0x000000ff34737208 */ /* 0x000fe20000800000 */
[----:B--2---:R-:W-:Y:S01]  /*3090*/  FFMA.FTZ R52, R117, UR9, R114 ;  /* 0x0000000975347c23 */ /* 0x004fe20008010072 */
[----:B------:R-:W-:-:S03]  /*30a0*/  @!P2 LEA.HI.X R49, R3, R49, R62, 0x2, P3 ;  /* 0x000000310331a211 */ /* 0x000fc600018f143e */
[----:B------:R-:W-:Y:S01]  /*30b0*/  FADD.FTZ R52, R52, R115 ;  /* 0x0000007334347221 */ /* 0x000fe20000010000 */
[C---:B---3--:R-:W-:Y:S01]  /*30c0*/  @!P2 LEA R50, P4, R3.reuse, R50, 0x2 ;  /* 0x000000320332a211 */ /* 0x048fe200078810ff */
[----:B------:R0:W-:Y:S02]  /*30d0*/  @!P2 STG.E desc[UR4][R48.64], R113 ;  /* 0x000000713000a986 */ /* 0x0001e4000c101904 */
[----:B------:R-:W1:Y:S01]  /*30e0*/  MUFU.RSQ R53, R52 ;  /* 0x0000003400357308 */ /* 0x000e620000001400 */
[----:B------:R-:W-:-:S05]  /*30f0*/  @!P2 LEA.HI.X R51, R3, R51, R62, 0x2, P4 ;  /* 0x000000330333a211 */ /* 0x000fca00020f143e */
[----:B-1----:R0:W-:Y:S01]  /*3100*/  @!P2 STG.E desc[UR4][R50.64], R53 ;  /* 0x000000353200a986 */ /* 0x0021e2000c101904 */
[----:B------:R-:W-:-:S13]  /*3110*/  ISETP.GE.AND P2, PT, R63, 0x1, PT ;  /* 0x000000013f00780c */ /* 0x000fda0003f46270 */
[----:B0-----:R-:W-:Y:S05]  /*3120*/  @!P2 BRA `(.L_x_476) ;  /* 0x000000080078a947 */ /* 0x001fea0003800000 */
[----:B------:R-:W-:Y:S02]  /*3130*/  FSEL R49, R113, RZ, !P1 ;  /* 0x000000ff71317208 */ /* 0x000fe40004800000 */
[----:B------:R-:W-:Y:S02]  /*3140*/  IADD3 R50, R63, -0x1, RZ ;  /* 0xffffffff3f327810 */ /* 0x000fe40007ffe0ff */
[----:B------:R-:W-:Y:S01]  /*3150*/  PRMT R48, R27, 0x7632, R48 ;  /* 0x000076321b307816 */ /* 0x000fe20000000030 */
[C---:B------:R-:W-:Y:S01]  /*3160*/  FADD.FTZ R54, -R49.reuse, R54 ;  /* 0x0000003631367221 */ /* 0x040fe20000010100 */
[C---:B------:R-:W-:Y:S01]  /*3170*/  FADD.FTZ R112, -R49.reuse, R55 ;  /* 0x0000003731707221 */ /* 0x040fe20000010100 */
[----:B------:R-:W-:Y:S02]  /*3180*/  IMAD R87, R50, R87, RZ ;  /* 0x0000005732577224 */ /* 0x000fe400078e02ff */
[C---:B------:R-:W-:Y:S01]  /*3190*/  FADD.FTZ R50, -R49.reuse, R61 ;  /* 0x0000003d31327221 */ /* 0x040fe20000010100 */
[C---:B------:R-:W-:Y:S01]  /*31a0*/  FADD.FTZ R116, -R49.reuse, R93 ;  /* 0x0000005d31747221 */ /* 0x040fe20000010100 */
[----:B------:R-:W-:Y:S01]  /*31b0*/  SHF.L.U32 R55, R48, 0x10, RZ ;  /* 0x0000001030377819 */ /* 0x000fe200000006ff */
[----:B------:R-:W-:Y:S01]  /*31c0*/  FADD.FTZ R97, -R49, R97 ;  /* 0x0000006131617221 */ /* 0x000fe20000010100 */
[----:B------:R-:W-:Y:S01]  /*31d0*/  FMUL.FTZ R93, R53, R54 ;  /* 0x00000036355d7220 */ /* 0x000fe20000410000 */
[C---:B------:R-:W-:Y:S01]  /*31e0*/  FADD.FTZ R51, -R49.reuse, R104 ;  /* 0x0000006831337221 */ /* 0x040fe20000010100 */
[C---:B------:R-:W-:Y:S01]  /*31f0*/  FADD.FTZ R52, -R49.reuse, R59 ;  /* 0x0000003b31347221 */ /* 0x040fe20000010100 */
[----:B------:R-:W-:Y:S01]  /*3200*/  FADD.FTZ R62, -R49, R57 ;  /* 0x00000039313e7221 */ /* 0x000fe20000010100 */
[----:B------:R-:W-:Y:S01]  /*3210*/  FMUL.FTZ R57, R53, R50 ;  /* 0x0000003235397220 */ /* 0x000fe20000410000 */
        /* <DEDUP_REMOVED lines=24> */
[----:B------:R-:W-:Y:S01]  /*33a0*/  FMUL.FTZ R48, R53, R97 ;  /* 0x0000006135307220 */ /* 0x000fe20000410000 */
[----:B------:R-:W-:Y:S01]  /*33b0*/  FFMA.FTZ R50, R93, R55, R82 ;  /* 0x000000375d327223 */ /* 0x000fe20000010052 */
[----:B------:R-:W-:Y:S01]  /*33c0*/  FMUL.FTZ R97, R53, R51 ;  /* 0x0000003335617220 */ /* 0x000fe20000410000 */
[----:B------:R-:W-:Y:S01]  /*33d0*/  SHF.L.U32 R55, R25, 0x10, RZ ;  /* 0x0000001019377819 */ /* 0x000fe200000006ff */
[----:B------:R-:W-:Y:S01]  /*33e0*/  FMUL.FTZ R52, R53, R52 ;  /* 0x0000003435347220 */ /* 0x000fe20000410000 */
[----:B------:R-:W-:Y:S01]  /*33f0*/  PRMT R51, R25, 0x7632, R51 ;  /* 0x0000763219337816 */ /* 0x000fe20000000033 */
[C---:B------:R-:W-:Y:S01]  /*3400*/  FMUL.FTZ R89, R53.reuse, R62 ;  /* 0x0000003e35597220 */ /* 0x040fe20000410000 */
        /* <DEDUP_REMOVED lines=25> */
[----:B------:R-:W-:Y:S01]  /*35a0*/  FMUL.FTZ R111, R53, R111 ;  /* 0x0000006f356f7220 */ /* 0x000fe20000410000 */
[----:B------:R-:W-:Y:S01]  /*35b0*/  SHF.L.U32 R53, R26, 0x10, RZ ;  /* 0x000000101a357819 */ /* 0x000fe200000006ff */
[----:B------:R-:W-:Y:S01]  /*35c0*/  FFMA.FTZ R52, R52, R55, R19 ;  /* 0x0000003734347223 */ /* 0x000fe20000010013 */
[----:B------:R-:W-:Y:S01]  /*35d0*/  SHF.L.U32 R58, R51, 0x10, RZ ;  /* 0x00000010333a7819 */ /* 0x000fe200000006ff */
[C---:B------:R-:W-:Y:S01]  /*35e0*/  IMAD.U32 R54, R24.reuse, 0x10000, RZ ;  /* 0x0001000018367824 */ /* 0x040fe200078e00ff */
[----:B------:R-:W-:Y:S01]  /*35f0*/  PRMT R51, R24, 0x7632, R51 ;  /* 0x0000763218337816 */ /* 0x000fe20000000033 */
[----:B------:R-:W-:Y:S01]  /*3600*/  FFMA.FTZ R53, R89, R53, R18 ;  /* 0x0000003559357223 */ /* 0x000fe20000010012 */
[----:B------:R-:W-:Y:S01]  /*3610*/  PRMT R55, R31, 0x7632, R55 ;  /* 0x000076321f377816 */ /* 0x000fe20000000037 */
[----:B------:R-:W-:Y:S01]  /*3620*/  FFMA.FTZ R57, R57, R54, R20 ;  /* 0x0000003639397223 */ /* 0x000fe20000010014 */
[----:B------:R-:W-:Y:S01]  /*3630*/  SHF.L.U32 R88, R31, 0x10, RZ ;  /* 0x000000101f587819 */ /* 0x000fe200000006ff */
[----:B------:R-:W-:Y:S01]  /*3640*/  FFMA.FTZ R59, R59, R58, R84 ;  /* 0x0000003a3b3b7223 */ /* 0x000fe20000010054 */
[----:B------:R-:W-:Y:S01]  /*3650*/  SHF.L.U32 R51, R51, 0x10, RZ ;  /* 0x0000001033337819 */ /* 0x000fe200000006ff */
[----:B------:R-:W-:Y:S01]  /*3660*/  FFMA.FTZ R56, R22, R56, R83 ;  /* 0x0000003816387223 */ /* 0x000fe20000010053 */
[----:B------:R-:W-:Y:S01]  /*3670*/  SHF.L.U32 R89, R55, 0x10, RZ ;  /* 0x0000001037597819 */ /* 0x000fe200000006ff */
[----:B------:R-:W-:Y:S01]  /*3680*/  FFMA.FTZ R55, R120, R88, R13 ;  /* 0x0000005878377223 */ /* 0x000fe2000001000d */
[----:B------:R-:W-:Y:S01]  /*3690*/  SHF.R.S32.HI R54, RZ, 0x1f, R87 ;  /* 0x0000001fff367819 */ /* 0x000fe20000011457 */
[----:B------:R-:W-:Y:S01]  /*36a0*/  FFMA.FTZ R60, R60, R51, R85 ;  /* 0x000000333c3c7223 */ /* 0x000fe20000010055 */
[----:B------:R-:W-:Y:S01]  /*36b0*/  PRMT R88, R30, 0x7632, R88 ;  /* 0x000076321e587816 */ /* 0x000fe20000000058 */
[----:B------:R-:W-:Y:S01]  /*36c0*/  FFMA.FTZ R106, R45, R106, R7 ;  /* 0x0000006a2d6a7223 */ /* 0x000fe20000010007 */
[----:B------:R-:W-:Y:S01]  /*36d0*/  LEA.HI R51, R54, R87, RZ, 0x3 ;  /* 0x0000005736337211 */ /* 0x000fe200078f18ff */
[----:B------:R-:W-:Y:S01]  /*36e0*/  FFMA.FTZ R54, R105, R89, R78 ;  /* 0x0000005969367223 */ /* 0x000fe2000001004e */
[----:B------:R-:W-:Y:S01]  /*36f0*/  SHF.L.U32 R100, R88, 0x10, RZ ;  /* 0x0000001058647819 */ /* 0x000fe200000006ff */
[----:B------:R-:W-:Y:S01]  /*3700*/  FFMA.FTZ R101, R86, R101, R6 ;  /* 0x0000006556657223 */ /* 0x000fe20000010006 */
[----:B------:R-:W0:Y:S01]  /*3710*/  LDC.64 R88, c[0x0][0x2b8] ;  /* 0x0000ae00ff587b82 */ /* 0x000e220000000a00 */
[----:B------:R-:W-:Y:S01]  /*3720*/  SHF.L.U32 R58, R30, 0x10, RZ ;  /* 0x000000101e3a7819 */ /* 0x000fe200000006ff */
[----:B------:R-:W-:Y:S01]  /*3730*/  FFMA.FTZ R62, R23, R62, R71 ;  /* 0x0000003e173e7223 */ /* 0x000fe20000010047 */
[----:B------:R-:W-:Y:S01]  /*3740*/  SHF.L.U32 R96, R28, 0x10, RZ ;  /* 0x000000101c607819 */ /* 0x000fe200000006ff */
[----:B------:R-:W-:Y:S01]  /*3750*/  FFMA.FTZ R107, R46, R107, R72 ;  /* 0x0000006b2e6b7223 */ /* 0x000fe20000010048 */
[----:B------:R-:W-:Y:S01]  /*3760*/  PRMT R92, R28, 0x7632, R92 ;  /* 0x000076321c5c7816 */ /* 0x000fe2000000005c */
[----:B------:R-:W-:Y:S01]  /*3770*/  FFMA.FTZ R103, R103, R58, R14 ;  /* 0x0000003a67677223 */ /* 0x000fe2000001000e */
[----:B------:R-:W-:Y:S01]  /*3780*/  PRMT R58, R29, 0x7632, R58 ;  /* 0x000076321d3a7816 */ /* 0x000fe2000000003a */
[----:B------:R-:W-:Y:S01]  /*3790*/  FFMA.FTZ R96, R91, R96, R16 ;  /* 0x000000605b607223 */ /* 0x000fe20000010010 */
[----:B------:R-:W-:-:S02]  /*37a0*/  PRMT R91, R47, 0x7632, R91 ;  /* 0x000076322f5b7816 */ /* 0x000fc4000000005b */
[----:B------:R-:W-:Y:S02]  /*37b0*/  SHF.L.U32 R49, R27, 0x10, RZ ;  /* 0x000000101b317819 */ /* 0x000fe400000006ff */
[----:B------:R-:W-:Y:S02]  /*37c0*/  SHF.L.U32 R87, R29, 0x10, RZ ;  /* 0x000000101d577819 */ /* 0x000fe400000006ff */
[----:B------:R-:W-:Y:S01]  /*37d0*/  SHF.L.U32 R93, R58, 0x10, RZ ;  /* 0x000000103a5d7819 */ /* 0x000fe200000006ff */
[----:B------:R-:W-:Y:S01]  /*37e0*/  FFMA.FTZ R58, R90, R100, R79 ;  /* 0x000000645a3a7223 */ /* 0x000fe2000001004f */
[----:B------:R-:W-:Y:S01]  /*37f0*/  SHF.L.U32 R92, R92, 0x10, RZ ;  /* 0x000000105c5c7819 */ /* 0x000fe200000006ff */
[----:B------:R-:W-:Y:S01]  /*3800*/  FFMA.FTZ R49, R112, R49, R17 ;  /* 0x0000003170317223 */ /* 0x000fe20000010011 */
[----:B------:R-:W-:Y:S01]  /*3810*/  SHF.L.U32 R91, R91, 0x10, RZ ;  /* 0x000000105b5b7819 */ /* 0x000fe200000006ff */
[----:B------:R-:W-:Y:S01]  /*3820*/  FFMA.FTZ R116, R116, R87, R15 ;  /* 0x0000005774747223 */ /* 0x000fe2000001000f */
[----:B------:R-:W-:Y:S01]  /*3830*/  LEA.HI.SX32 R51, R51, R0, 0x1d ;  /* 0x0000000033337211 */ /* 0x000fe200078feaff */
[----:B------:R-:W-:Y:S01]  /*3840*/  FFMA.FTZ R87, R95, R93, R80 ;  /* 0x0000005d5f577223 */ /* 0x000fe20000010050 */
[----:B------:R-:W-:Y:S01]  /*3850*/  SHF.L.U32 R100, R43, 0x10, RZ ;  /* 0x000000102b647819 */ /* 0x000fe200000006ff */
[----:B------:R-:W-:Y:S01]  /*3860*/  FFMA.FTZ R105, R94, R92, R81 ;  /* 0x0000005c5e697223 */ /* 0x000fe20000010051 */
[----:B------:R-:W-:Y:S01]  /*3870*/  FFMA.FTZ R111, R111, R91, R70 ;  /* 0x0000005b6f6f7223 */ /* 0x000fe20000010046 */
[C---:B------:R-:W-:Y:S01]  /*3880*/  IADD3 R93, R51.reuse, 0x80, RZ ;  /* 0x00000080335d7810 */ /* 0x040fe20007ffe0ff */
[C---:B0-----:R-:W-:Y:S01]  /*3890*/  IMAD.WIDE.U32 R94, R51.reuse, 0x10, R88 ;  /* 0x00000010335e7825 */ /* 0x041fe200078e0058 */
[----:B------:R-:W-:-:S03]  /*38a0*/  IADD3 R91, R51, 0x100, RZ ;  /* 0x00000100335b7810 */ /* 0x000fc60007ffe0ff */
[----:B------:R-:W-:Y:S01]  /*38b0*/  FFMA.FTZ R100, R48, R100, R9 ;  /* 0x0000006430647223 */ /* 0x000fe20000010009 */
[----:B------:R-:W-:Y:S01]  /*38c0*/  IADD3 R109, R51, 0x180, RZ ;  /* 0x00000180336d7810 */ /* 0x000fe20007ffe0ff */
[----:B------:R-:W-:Y:S01]  /*38d0*/  IMAD.U32 R92, R47, 0x10000, RZ ;  /* 0x000100002f5c7824 */ /* 0x000fe200078e00ff */
[----:B------:R-:W-:Y:S02]  /*38e0*/  PRMT R90, R43, 0x7632, R90 ;  /* 0x000076322b5a7816 */ /* 0x000fe4000000005a */
[----:B------:R-:W-:Y:S01]  /*38f0*/  F2FP.BF16.F32.PACK_AB R51, R50, R49 ;  /* 0x000000313233723e */ /* 0x000fe200000010ff */
[----:B------:R-:W-:Y:S01]  /*3900*/  FFMA.FTZ R110, R110, R92, R5 ;  /* 0x0000005c6e6e7223 */ /* 0x000fe20000010005 */
[----:B------:R-:W-:Y:S01]  /*3910*/  F2FP.BF16.F32.PACK_AB R50, R56, R53 ;  /* 0x000000353832723e */ /* 0x000fe200000010ff */
[----:B------:R-:W-:Y:S01]  /*3920*/  FFMA.FTZ R56, R66, R63, R76 ;  /* 0x0000003f42387223 */ /* 0x000fe2000001004c */
[----:B------:R-:W-:Y:S01]  /*3930*/  F2FP.BF16.F32.PACK_AB R48, R60, R57 ;  /* 0x000000393c30723e */ /* 0x000fe200000010ff */
[----:B------:R-:W-:Y:S01]  /*3940*/  FFMA.FTZ R57, R41, R122, R11 ;  /* 0x0000007a29397223 */ /* 0x000fe2000001000b */
[----:B------:R-:W-:Y:S01]  /*3950*/  SHF.L.U32 R90, R90, 0x10, RZ ;  /* 0x000000105a5a7819 */ /* 0x000fe200000006ff */
[----:B------:R-:W-:Y:S01]  /*3960*/  FFMA.FTZ R60, R44, R97, R8 ;  /* 0x000000612c3c7223 */ /* 0x000fe20000010008 */
[----:B------:R-:W-:Y:S01]  /*3970*/  F2FP.BF16.F32.PACK_AB R55, R54, R55 ;  /* 0x000000373637723e */ /* 0x000fe200000010ff */
[----:B------:R-:W-:Y:S01]  /*3980*/  IMAD.WIDE.U32 R92, R93, 0x10, R88 ;  /* 0x000000105d5c7825 */ /* 0x000fe200078e0058 */
[----:B------:R-:W-:-:S03]  /*3990*/  F2FP.BF16.F32.PACK_AB R54, R58, R103 ;  /* 0x000000673a36723e */ /* 0x000fc600000010ff */
[----:B------:R-:W-:Y:S01]  /*39a0*/  FFMA.FTZ R58, R42, R99, R10 ;  /* 0x000000632a3a7223 */ /* 0x000fe2000001000a */
[----:B------:R-:W-:Y:S01]  /*39b0*/  F2FP.BF16.F32.PACK_AB R57, R56, R57 ;  /* 0x000000393839723e */ /* 0x000fe200000010ff */
[----:B------:R-:W-:Y:S01]  /*39c0*/  FFMA.FTZ R56, R40, R61, R12 ;  /* 0x0000003d28387223 */ /* 0x000fe2000001000c */
[----:B------:R-:W-:Y:S01]  /*39d0*/  FFMA.FTZ R113, R113, R90, R74 ;  /* 0x0000005a71717223 */ /* 0x000fe2000001004a */
[----:B------:R-:W-:Y:S01]  /*39e0*/  FFMA.FTZ R99, R65, R98, R75 ;  /* 0x0000006241637223 */ /* 0x000fe2000001004b */
[----:B------:R-:W-:Y:S01]  /*39f0*/  F2FP.BF16.F32.PACK_AB R53, R87, R116 ;  /* 0x000000745735723e */ /* 0x000fe200000010ff */
[----:B------:R-:W-:Y:S01]  /*3a00*/  FFMA.FTZ R61, R67, R102, R77 ;  /* 0x00000066433d7223 */ /* 0x000fe2000001004d */
[----:B------:R-:W-:Y:S01]  /*3a10*/  FFMA.FTZ R87, R64, R104, R73 ;  /* 0x0000006840577223 */ /* 0x000fe20000010049 */
[----:B------:R-:W-:Y:S01]  /*3a20*/  F2FP.BF16.F32.PACK_AB R49, R59, R52 ;  /* 0x000000343b31723e */ /* 0x000fe200000010ff */
[----:B------:R-:W-:Y:S01]  /*3a30*/  IMAD.WIDE.U32 R90, R91, 0x10, R88 ;  /* 0x000000105b5a7825 */ /* 0x000fe200078e0058 */
[----:B------:R-:W-:-:S02]  /*3a40*/  F2FP.BF16.F32.PACK_AB R52, R105, R96 ;  /* 0x000000606934723e */ /* 0x000fc400000010ff */
[----:B------:R-:W-:Y:S01]  /*3a50*/  F2FP.BF16.F32.PACK_AB R59, R113, R100 ;  /* 0x00000064713b723e */ /* 0x000fe200000010ff */
[----:B------:R-:W-:Y:S01]  /*3a60*/  IMAD.WIDE.U32 R88, R109, 0x10, R88 ;  /* 0x000000106d587825 */ /* 0x000fe200078e0058 */
[----:B------:R-:W-:Y:S01]  /*3a70*/  F2FP.BF16.F32.PACK_AB R58, R99, R58 ;  /* 0x0000003a633a723e */ /* 0x000fe200000010ff */
[----:B------:R0:W-:Y:S01]  /*3a80*/  STG.E.128 desc[UR4][R94.64], R48 ;  /* 0x000000305e007986 */ /* 0x0001e2000c101d04 */
[----:B------:R-:W-:Y:S02]  /*3a90*/  F2FP.BF16.F32.PACK_AB R56, R61, R56 ;  /* 0x000000383d38723e */ /* 0x000fe400000010ff */
[----:B------:R-:W-:Y:S01]  /*3aa0*/  F2FP.BF16.F32.PACK_AB R63, R111, R110 ;  /* 0x0000006e6f3f723e */ /* 0x000fe200000010ff */
[----:B------:R0:W-:Y:S01]  /*3ab0*/  STG.E.128 desc[UR4][R92.64], R52 ;  /* 0x000000345c007986 */ /* 0x0001e2000c101d04 */
[----:B------:R-:W-:Y:S02]  /*3ac0*/  F2FP.BF16.F32.PACK_AB R62, R62, R101 ;  /* 0x000000653e3e723e */ /* 0x000fe400000010ff */
[----:B------:R-:W-:Y:S01]  /*3ad0*/  F2FP.BF16.F32.PACK_AB R61, R107, R106 ;  /* 0x0000006a6b3d723e */ /* 0x000fe200000010ff */
[----:B------:R0:W-:Y:S01]  /*3ae0*/  STG.E.128 desc[UR4][R90.64], R56 ;  /* 0x000000385a007986 */ /* 0x0001e2000c101d04 */
[----:B------:R-:W-:-:S05]  /*3af0*/  F2FP.BF16.F32.PACK_AB R60, R87, R60 ;  /* 0x0000003c573c723e */ /* 0x000fca00000010ff */
[----:B------:R0:W-:Y:S02]  /*3b00*/  STG.E.128 desc[UR4][R88.64], R60 ;  /* 0x0000003c58007986 */ /* 0x0001e4000c101d04 */
.L_x_476:
[----:B------:R-:W-:Y:S05]  /*3b10*/  BSYNC B0 ;  /* 0x0000000000007941 */ /* 0x000fea0003800000 */
.L_x_475:
[----:B------:R-:W-:Y:S02]  /*3b20*/  IADD3 R3, R3, UR10, RZ ;  /* 0x0000000a03037c10 */ /* 0x000fe4000fffe0ff */
[----:B------:R-:W-:Y:S02]  /*3b30*/  SEL R112, RZ, 0x1, P0 ;  /* 0x00000001ff707807 */ /* 0x000fe40000000000 */
[----:B------:R-:W-:-:S13]  /*3b40*/  ISETP.GE.AND P2, PT, R3, UR11, PT ;  /* 0x0000000b03007c0c */ /* 0x000fda000bf46270 */
[----:B------:R-:W-:Y:S05]  /*3b50*/  @!P2 BRA `(.L_x_477) ;  /* 0xffffffc800fca947 */ /* 0x000fea000383ffff */
[----:B------:R-:W-:Y:S05]  /*3b60*/  EXIT ;  /* 0x000000000000794d */ /* 0x000fea0003800000 */
.L_x_474:
[----:B------:R-:W-:Y:S01]  /*3b70*/  HFMA2.MMA R117, -RZ, RZ, 0, 5.9604644775390625e-08 ;  /* 0x00000001ff757435 */ /* 0x000fe200000001ff */
[----:B------:R-:W-:Y:S02]  /*3b80*/  MOV R116, R114 ;  /* 0x0000007200747202 */ /* 0x000fe40000000f00 */
[----:B------:R-:W-:Y:S02]  /*3b90*/  MOV R118, 0x1f ;  /* 0x0000001f00767802 */ /* 0x000fe40000000f00 */
[----:B------:R-:W-:-:S07]  /*3ba0*/  MOV R113, 0xffffffff ;  /* 0xffffffff00717802 */ /* 0x000fce0000000f00 */
[----:B-----5:R-:W-:Y:S05]  /*3bb0*/  WARPSYNC.COLLECTIVE R113, `(.L_x_478) ;  /* 0x0000000071087348 */ /* 0x020fea0003c00000 */
[----:B------:R0:W1:Y:S02]  /*3bc0*/  SHFL.BFLY P2, R115, R116, R117, R118 ;  /* 0x0c00007574737389 */ /* 0x0000640000040076 */
[----:B01---5:R-:W-:Y:S01]  /*3bd0*/  ENDCOLLECTIVE ;  /* 0x000000000000791b */ /* 0x023fe20003800000 */
.L_x_478:
[----:B------:R-:W-:Y:S01]  /*3be0*/  IMAD.MOV.U32 R117, RZ, RZ, 0x2 ;  /* 0x00000002ff757424 */ /* 0x000fe200078e00ff */
[----:B------:R-:W-:-:S05]  /*3bf0*/  MOV R49, R115 ;  /* 0x0000007300317202 */ /* 0x000fca0000000f00 */
[----:B------:R-:W-:-:S05]  /*3c00*/  FADD.FTZ R50, R114, R49 ;  /* 0x0000003172327221 */ /* 0x000fca0000010000 */
[----:B------:R-:W-:-:S07]  /*3c10*/  MOV R116, R50 ;  /* 0x0000003200747202 */ /* 0x000fce0000000f00 */
[----:B------:R-:W-:Y:S05]  /*3c20*/  WARPSYNC.COLLECTIVE R113, `(.L_x_479) ;  /* 0x0000000071087348 */ /* 0x000fea0003c00000 */
[----:B------:R0:W1:Y:S02]  /*3c30*/  SHFL.BFLY P2, R115, R116, R117, R118 ;  /* 0x0c00007574737389 */ /* 0x0000640000040076 */
[----:B01----:R-:W-:Y:S01]  /*3c40*/  ENDCOLLECTIVE ;  /* 0x000000000000791b */ /* 0x003fe20003800000 */
.L_x_479:
[----:B------:R-:W-:Y:S01]  /*3c50*/  HFMA2.MMA R117, -RZ, RZ, 0, 2.384185791015625e-07 ;  /* 0x00000004ff757435 */ /* 0x000fe200000001ff */
[----:B------:R-:W-:-:S05]  /*3c60*/  MOV R49, R115 ;  /* 0x0000007300317202 */ /* 0x000fca0000000f00 */
[----:B------:R-:W-:-:S05]  /*3c70*/  FADD.FTZ R51, R50, R49 ;  /* 0x0000003132337221 */ /* 0x000fca0000010000 */
[----:B------:R-:W-:-:S07]  /*3c80*/  MOV R116, R51 ;  /* 0x0000003300747202 */ /* 0x000fce0000000f00 */
[----:B------:R-:W-:Y:S05]  /*3c90*/  WARPSYNC.COLLECTIVE R113, `(.L_x_480) ;  /* 0x0000000071087348 */ /* 0x000fea0003c00000 */
[----:B------:R0:W1:Y:S02]  /*3ca0*/  SHFL.BFLY P2, R115, R116, R117, R118 ;  /* 0x0c00007574737389 */ /* 0x0000640000040076 */
[----:B01----:R-:W-:Y:S01]  /*3cb0*/  ENDCOLLECTIVE ;  /* 0x000000000000791b */ /* 0x003fe20003800000 */
.L_x_480:
[----:B------:R-:W-:Y:S01]  /*3cc0*/  HFMA2.MMA R117, -RZ, RZ, 0, 4.76837158203125e-07 ;  /* 0x00000008ff757435 */ /* 0x000fe200000001ff */
[----:B------:R-:W-:-:S05]  /*3cd0*/  MOV R48, R115 ;  /* 0x0000007300307202 */ /* 0x000fca0000000f00 */
[----:B------:R-:W-:-:S05]  /*3ce0*/  FADD.FTZ R52, R51, R48 ;  /* 0x0000003033347221 */ /* 0x000fca0000010000 */
[----:B------:R-:W-:-:S07]  /*3cf0*/  MOV R116, R52 ;  /* 0x0000003400747202 */ /* 0x000fce0000000f00 */
[----:B------:R-:W-:Y:S05]  /*3d00*/  WARPSYNC.COLLECTIVE R113, `(.L_x_481) ;  /* 0x0000000071087348 */ /* 0x000fea0003c00000 */
[----:B------:R0:W1:Y:S02]  /*3d10*/  SHFL.BFLY P2, R115, R116, R117, R118 ;  /* 0x0c00007574737389 */ /* 0x0000640000040076 */
[----:B01----:R-:W-:Y:S01]  /*3d20*/  ENDCOLLECTIVE ;  /* 0x000000000000791b */ /* 0x003fe20003800000 */
.L_x_481:
[----:B------:R-:W-:Y:S01]  /*3d30*/  HFMA2.MMA R117, -RZ, RZ, 0, 9.5367431640625e-07 ;  /* 0x00000010ff757435 */ /* 0x000fe200000001ff */
[----:B------:R-:W-:-:S05]  /*3d40*/  MOV R49, R115 ;  /* 0x0000007300317202 */ /* 0x000fca0000000f00 */
[----:B------:R-:W-:-:S05]  /*3d50*/  FADD.FTZ R53, R52, R49 ;  /* 0x0000003134357221 */ /* 0x000fca0000010000 */
[----:B------:R-:W-:-:S07]  /*3d60*/  MOV R116, R53 ;  /* 0x0000003500747202 */ /* 0x000fce0000000f00 */
[----:B------:R-:W-:Y:S05]  /*3d70*/  WARPSYNC.COLLECTIVE R113, `(.L_x_482) ;  /* 0x0000000071087348 */ /* 0x000fea0003c00000 */
[----:B------:R0:W1:Y:S02]  /*3d80*/  SHFL.BFLY P2, R115, R116, R117, R118 ;  /* 0x0c00007574737389 */ /* 0x0000640000040076 */
[----:B01----:R-:W-:Y:S01]  /*3d90*/  ENDCOLLECTIVE ;  /* 0x000000000000791b */ /* 0x003fe20003800000 */
.L_x_482:
[----:B------:R-:W-:Y:S01]  /*3da0*/  HFMA2.MMA R117, -RZ, RZ, 0, 5.9604644775390625e-08 ;  /* 0x00000001ff757435 */ /* 0x000fe200000001ff */
[----:B------:R-:W-:-:S05]  /*3db0*/  MOV R48, R115 ;  /* 0x0000007300307202 */ /* 0x000fca0000000f00 */
[----:B------:R-:W-:-:S04]  /*3dc0*/  FADD.FTZ R48, R53, R48 ;  /* 0x0000003035307221 */ /* 0x000fc80000010000 */
        /* <DEDUP_REMOVED lines=65> */
[----:B------:R-:W-:-:S07]  /*41e0*/  MOV R116, R49 ;  /* 0x0000003100747202 */ /* 0x000fce0000000f00 */
[----:B------:R-:W-:Y:S05]  /*41f0*/  WARPSYNC.COLLECTIVE R113, `(.L_x_483) ;  /* 0x0000000071087348 */ /* 0x000fea0003c00000 */
[----:B------:R0:W1:Y:S02]  /*4200*/  SHFL.BFLY P2, R115, R116, R117, R118 ;  /* 0x0c00007574737389 */ /* 0x0000640000040076 */
[----:B01----:R-:W-:Y:S01]  /*4210*/  ENDCOLLECTIVE ;  /* 0x000000000000791b */ /* 0x003fe20003800000 */
.L_x_483:
[----:B------:R-:W-:Y:S01]  /*4220*/  HFMA2.MMA R117, -RZ, RZ, 0, 1.1920928955078125e-07 ;  /* 0x00000002ff757435 */ /* 0x000fe200000001ff */
[----:B------:R-:W-:-:S04]  /*4230*/  IMAD.MOV.U32 R50, RZ, RZ, R115 ;  /* 0x000000ffff327224 */ /* 0x000fc800078e0073 */
[----:B------:R-:W-:-:S05]  /*4240*/  FADD.FTZ R50, R49, R50 ;  /* 0x0000003231327221 */ /* 0x000fca0000010000 */
[----:B------:R-:W-:-:S07]  /*4250*/  MOV R116, R50 ;  /* 0x0000003200747202 */ /* 0x000fce0000000f00 */
[----:B------:R-:W-:Y:S05]  /*4260*/  WARPSYNC.COLLECTIVE R113, `(.L_x_484) ;  /* 0x0000000071087348 */ /* 0x000fea0003c00000 */
[----:B------:R0:W1:Y:S02]  /*4270*/  SHFL.BFLY P2, R115, R116, R117, R118 ;  /* 0x0c00007574737389 */ /* 0x0000640000040076 */
[----:B01----:R-:W-:Y:S01]  /*4280*/  ENDCOLLECTIVE ;  /* 0x000000000000791b */ /* 0x003fe20003800000 */
.L_x_484:
[----:B------:R-:W-:Y:S01]  /*4290*/  HFMA2.MMA R117, -RZ, RZ, 0, 2.384185791015625e-07 ;  /* 0x00000004ff757435 */ /* 0x000fe200000001ff */
[----:B------:R-:W-:-:S05]  /*42a0*/  MOV R51, R115 ;  /* 0x0000007300337202 */ /* 0x000fca0000000f00 */
[----:B------:R-:W-:-:S05]  /*42b0*/  FADD.FTZ R51, R50, R51 ;  /* 0x0000003332337221 */ /* 0x000fca0000010000 */
[----:B------:R-:W-:-:S07]  /*42c0*/  MOV R116, R51 ;  /* 0x0000003300747202 */ /* 0x000fce0000000f00 */
[----:B------:R-:W-:Y:S05]  /*42d0*/  WARPSYNC.COLLECTIVE R113, `(.L_x_485) ;  /* 0x0000000071087348 */ /* 0x000fea0003c00000 */
[----:B------:R0:W1:Y:S02]  /*42e0*/  SHFL.BFLY P2, R115, R116, R117, R118 ;  /* 0x0c00007574737389 */ /* 0x0000640000040076 */
[----:B01----:R-:W-:Y:S01]  /*42f0*/  ENDCOLLECTIVE ;  /* 0x000000000000791b */ /* 0x003fe20003800000 */
.L_x_485:
[----:B------:R-:W-:Y:S01]  /*4300*/  HFMA2.MMA R117, -RZ, RZ, 0, 4.76837158203125e-07 ;  /* 0x00000008ff757435 */ /* 0x000fe200000001ff */
[----:B------:R-:W-:-:S05]  /*4310*/  MOV R52, R115 ;  /* 0x0000007300347202 */ /* 0x000fca0000000f00 */
[----:B------:R-:W-:-:S05]  /*4320*/  FADD.FTZ R52, R51, R52 ;  /* 0x0000003433347221 */ /* 0x000fca0000010000 */
[----:B------:R-:W-:-:S07]  /*4330*/  MOV R116, R52 ;  /* 0x0000003400747202 */ /* 0x000fce0000000f00 */
[----:B------:R-:W-:Y:S05]  /*4340*/  WARPSYNC.COLLECTIVE R113, `(.L_x_486) ;  /* 0x0000000071087348 */ /* 0x000fea0003c00000 */
[----:B------:R0:W1:Y:S02]  /*4350*/  SHFL.BFLY P2, R115, R116, R117, R118 ;  /* 0x0c00007574737389 */ /* 0x0000640000040076 */
[----:B01----:R-:W-:Y:S01]  /*4360*/  ENDCOLLECTIVE ;  /* 0x000000000000791b */ /* 0x003fe20003800000 */
.L_x_486:
[----:B------:R-:W-:Y:S01]  /*4370*/  HFMA2.MMA R117, -RZ, RZ, 0, 9.5367431640625e-07 ;  /* 0x00000010ff757435 */ /* 0x000fe200000001ff */
[----:B------:R-:W-:-:S05]  /*4380*/  MOV R53, R115 ;  /* 0x0000007300357202 */ /* 0x000fca0000000f00 */
[----:B------:R-:W-:-:S05]  /*4390*/  FADD.FTZ R53, R52, R53 ;  /* 0x0000003534357221 */ /* 0x000fca0000010000 */
[----:B------:R-:W-:-:S07]  /*43a0*/  MOV R116, R53 ;  /* 0x0000003500747202 */ /* 0x000fce0000000f00 */
[----:B------:R-:W-:Y:S05]  /*43b0*/  WARPSYNC.COLLECTIVE R113, `(.L_x_487) ;  /* 0x0000000071087348 */ /* 0x000fea0003c00000 */
[----:B------:R0:W1:Y:S02]  /*43c0*/  SHFL.BFLY P2, R115, R116, R117, R118 ;  /* 0x0c00007574737389 */ /* 0x0000640000040076 */
[----:B01----:R-:W-:Y:S01]  /*43d0*/  ENDCOLLECTIVE ;  /* 0x000000000000791b */ /* 0x003fe20003800000 */
.L_x_487:
[----:B------:R-:W-:Y:S01]  /*43e0*/  MOV R114, R115 ;  /* 0x0000007300727202 */ /* 0x000fe20000000f00 */
[----:B------:R-:W-:Y:S06]  /*43f0*/  BRA `(.L_x_488) ;  /* 0xffffffe800287947 */ /* 0x000fec000383ffff */
.L_x_489:
        /* <DEDUP_REMOVED lines=16> */
.L_x_30187:


//--------------------- .text._ZN10layer_norm13ln_fwd_kernelINS_13Kernel_traitsI13__nv_bfloat16S2_S2_S2_fjLj4096ELj1ELj1ELj4ELj16ENS_18Kernel_traits_baseILj4096ES2_S2_S2_S2_fjLj128EEEEELb0ELb1ELb0ELb0EEEvNS_9FwdParamsE --------------------------
	.section	.text._ZN10layer_norm13ln_fwd_kernelINS_13Kernel_traitsI13__nv_bfloat16S2_S2_S2_fjLj4096ELj1ELj1ELj4ELj16ENS_18Kernel_traits_baseILj4096ES2_S2_S2_S2_fjLj128EEEEELb0ELb1ELb0ELb0EEEvNS_9FwdParamsE,"ax",@progbits
	.align	128
        .global         _ZN10layer_norm13ln_fwd_kernelINS_13Kernel_traitsI13__nv_bfloat16S2_S2_S2_fjLj4096ELj1ELj1ELj4ELj16ENS_18Kernel_traits_baseILj4096ES2_S2_S2_S2_fjLj128EEEEELb0ELb1ELb0ELb0EEEvNS_9FwdParamsE
        .type           _ZN10layer_norm13ln_fwd_kernelINS_13Kernel_traitsI13__nv_bfloat16S2_S2_S2_fjLj4096ELj1ELj1ELj4ELj16ENS_18Kernel_traits_baseILj4096ES2_S2_S2_S2_fjLj128EEEEELb0ELb1ELb0ELb0EEEvNS_9FwdParamsE,@function
        .size           _ZN10layer_norm13ln_fwd_kernelINS_13Kernel_traitsI13__nv_bfloat16S2_S2_S2_fjLj4096ELj1ELj1ELj4ELj16ENS_18Kernel_traits_baseILj4096ES2_S2_S2_S2_fjLj128EEEEELb0ELb1ELb0ELb0EEEvNS_9FwdParamsE,(.L_x_30188 - _ZN10layer_norm13ln_fwd_kernelINS_13Kernel_traitsI13__nv_bfloat16S2_S2_S2_fjLj4096ELj1ELj1ELj4ELj16ENS_18Kernel_traits_baseILj4096ES2_S2_S2_S2_fjLj128EEEEELb0ELb1ELb0ELb0EEEvNS_9FwdParamsE)
        .other          _ZN10layer_norm13ln_fwd_kernelINS_13Kernel_traitsI13__nv_bfloat16S2_S2_S2_fjLj4096ELj1ELj1ELj4ELj16ENS_18Kernel_traits_baseILj4096ES2_S2_S2_S2_fjLj128EEEEELb0ELb1ELb0ELb0EEEvNS_9FwdParamsE,@"STO_CUDA_ENTRY STV_DEFAULT"
_ZN10layer_norm13ln_fwd_kernelINS_13Kernel_traitsI13__nv_bfloat16S2_S2_S2_fjLj4096ELj1ELj1ELj4ELj16ENS_18Kernel_traits_baseILj4096ES2_S2_S2_S2_fjLj128EEEEELb0ELb1ELb0ELb0EEEvNS_9FwdParamsE:
.text._ZN10layer_norm13ln_fwd_kernelINS_13Kernel_traitsI13__nv_bfloat16S2_S2_S2_fjLj4096ELj1ELj1ELj4ELj16ENS_18Kernel_traits_baseILj4096ES2_S2_S2_S2_fjLj128EEEEELb0ELb1ELb0ELb0EEEvNS_9FwdParamsE:
        /* <DEDUP_REMOVED lines=13> */
[----:B------:R-:W-:Y:S02]  /*00d0*/  P2R R0, PR, RZ, 0x20 ;  /* 0x00000020ff007803 */ /* 0x000fe40000000000 */
[----:B------:R-:W-:Y:S02]  /*00e0*/  ISETP.GE.U32.AND P1, PT, R33, 0x200, PT ;  /* 0x000002002100780c */ /* 0x000fe40003f26070 */
[----:B------:R-:W-:-:S03]  /*00f0*/  P2R R0, PR, RZ, 0x10 ;  /* 0x00000010ff007803 */ /* 0x000fc60000000000 */
[----:B------:R-:W-:Y:S08]  /*0100*/  @!P0 BRA `(.L_x_491) ;  /* 0x0000000000608947 */ /* 0x000ff00003800000 */
[----:B------:R-:W0:Y:S01]  /*0110*/  LDC.64 R8, c[0x0][0x260] ;  /* 0x00009800ff087b82 */ /* 0x000e220000000a00 */
[----:B------:R-:W-:Y:S01]  /*0120*/  ULDC.64 UR6, c[0x0][0x2c8] ;  /* 0x0000b20000067ab9 */ /* 0x000fe20000000a00 */
[----:B------:R-:W-:Y:S01]  /*0130*/  ULDC.64 UR8, c[0x0][0x278] ;  /* 0x00009e0000087ab9 */ /* 0x000fe20000000a00 */
[----:B------:R-:W-:Y:S02]  /*0140*/  ISETP.NE.U32.AND P2, PT, RZ, UR6, PT ;  /* 0x00000006ff007c0c */ /* 0x000fe4000bf45070 */
[C---:B------:R-:W-:Y:S02]  /*0150*/  LEA R24, P3, R15.reuse, UR8, 0x4 ;  /* 0x000000080f187c11 */ /* 0x040fe4000f8620ff */
[----:B------:R-:W-:Y:S02]  /*0160*/  ISETP.NE.AND.EX P2, PT, RZ, UR7, PT, P2 ;  /* 0x00000007ff007c0c */ /* 0x000fe4000bf45320 */
[----:B------:R-:W-:-:S06]  /*0170*/  LEA.HI.X R25, R15, UR9, RZ, 0x4, P3 ;  /* 0x000000090f197c11 */ /* 0x000fcc00098f24ff */
[----:B------:R-:W2:Y:S05]  /*0180*/  LDG.E.128 R24, desc[UR4][R24.64] ;  /* 0x0000000418187981 */ /* 0x000eaa000c1e1d00 */
[C---:B------:R-:W-:Y:S01]  /*0190*/  @P2 LEA R38, P3, R15.reuse, UR6, 0x4 ;  /* 0x000000060f262c11 */ /* 0x040fe2000f8620ff */
[----:B0-----:R-:W-:-:S03]  /*01a0*/  IMAD.WIDE.U32 R8, R15, 0x10, R8 ;  /* 0x000000100f087825 */ /* 0x001fc600078e0008 */
[----:B------:R-:W-:-:S03]  /*01b0*/  @P2 LEA.HI.X R39, R15, UR7, RZ, 0x4, P3 ;  /* 0x000000070f272c11 */ /* 0x000fc600098f24ff */
[----:B------:R-:W3:Y:S04]  /*01c0*/  LDG.E.128 R8, desc[UR4][R8.64] ;  /* 0x0000000408087981 */ /* 0x000ee8000c1e1d00 */
[----:B------:R-:W5:Y:S01]  /*01d0*/  @P2 LDG.E.128 R36, desc[UR4][R38.64] ;  /* 0x0000000426242981 */ /* 0x000f62000c1e1d00 */
[----:B------:R-:W-:Y:S02]  /*01e0*/  LOP3.LUT R15, R15, 0x80, RZ, 0xfc, !PT ;  /* 0x000000800f0f7812 */ /* 0x000fe400078efcff */
[----:B--2---:R-:W-:Y:S02]  /*01f0*/  PRMT R107, R24, 0x7632, R107 ;  /* 0x00007632186b7816 */ /* 0x004fe4000000006b */
[----:B------:R-:W-:Y:S02]  /*0200*/  PRMT R106, R25, 0x7632, R106 ;  /* 0x00007632196a7816 */ /* 0x000fe4000000006a */
[----:B------:R-:W-:-:S02]  /*0210*/  PRMT R105, R26, 0x7632, R105 ;  /* 0x000076321a697816 */ /* 0x000fc40000000069 */
[----:B------:R-:W-:Y:S02]  /*0220*/  PRMT R104, R27, 0x7632, R104 ;  /* 0x000076321b687816 */ /* 0x000fe40000000068 */
[----:B---3--:R-:W-:Y:S02]  /*0230*/  PRMT R91, R8, 0x7632, R91 ;  /* 0x00007632085b7816 */ /* 0x008fe4000000005b */
[----:B------:R-:W-:Y:S02]  /*0240*/  PRMT R90, R9, 0x7632, R90 ;  /* 0x00007632095a7816 */ /* 0x000fe4000000005a */
[----:B------:R-:W-:Y:S02]  /*0250*/  PRMT R89, R10, 0x7632, R89 ;  /* 0x000076320a597816 */ /* 0x000fe40000000059 */
[----:B------:R-:W-:Y:S02]  /*0260*/  @!P2 CS2R R36, SRZ ;  /* 0x000000000024a805 */ /* 0x000fe4000001ff00 */
[----:B------:R-:W-:-:S02]  /*0270*/  PRMT R88, R11, 0x7632, R88 ;  /* 0x000076320b587816 */ /* 0x000fc40000000058 */
[----:B------:R-:W-:-:S07]  /*0280*/  @!P2 CS2R R38, SRZ ;  /* 0x000000000026a805 */ /* 0x000fce000001ff00 */
.L_x_491:
[----:B------:R-:W-:Y:S05]  /*0290*/  BSYNC B0 ;  /* 0x0000000000007941 */ /* 0x000fea0003800000 */
.L_x_490:
[----:B------:R-:W-:Y:S04]  /*02a0*/  BSSY B0, `(.L_x_492) ;  /* 0x000001a000007945 */ /* 0x000fe80003800000 */
[----:B------:R-:W-:Y:S05]  /*02b0*/  @!P5 BRA `(.L_x_493) ;  /* 0x000000000060d947 */ /* 0x000fea0003800000 */
        /* <DEDUP_REMOVED lines=8> */
[----:B------:R-:W-:-:S04]  /*0340*/  @P2 LEA R50, P3, R15, UR6, 0x4 ;  /* 0x000000060f322c11 */ /* 0x000fc8000f8620ff */
[C---:B------:R-:W-:Y:S01]  /*0350*/  @P2 LEA.HI.X R51, R15.reuse, UR7, RZ, 0x4, P3 ;  /* 0x000000070f332c11 */ /* 0x040fe200098f24ff */
[----:B0-----:R-:W-:-:S05]  /*0360*/  IMAD.WIDE.U32 R2, R15, 0x10, R2 ;  /* 0x000000100f027825 */ /* 0x001fca00078e0002 */
[----:B------:R-:W3:Y:S04]  /*0370*/  LDG.E.128 R4, desc[UR4][R2.64] ;  /* 0x0000000402047981 */ /* 0x000ee8000c1e1d00 */
[----:B------:R-:W5:Y:S01]  /*0380*/  @P2 LDG.E.128 R48, desc[UR4][R50.64] ;  /* 0x0000000432302981 */ /* 0x000f62000c1e1d00 */
[----:B------:R-:W-:Y:S02]  /*0390*/  IADD3 R15, R15, 0x80, RZ ;  /* 0x000000800f0f7810 */ /* 0x000fe40007ffe0ff */
        /* <DEDUP_REMOVED lines=10> */
.L_x_493:
[----:B------:R-:W-:Y:S05]  /*0440*/  BSYNC B0 ;  /* 0x0000000000007941 */ /* 0x000fea0003800000 */
.L_x_492:
        /* <DEDUP_REMOVED lines=26> */
.L_x_495:
[----:B------:R-:W-:Y:S05]  /*05f0*/  BSYNC B0 ;  /* 0x0000000000007941 */ /* 0x000fea0003800000 */
.L_x_494:
        /* <DEDUP_REMOVED lines=8> */
[----:B------:R-:W-:-:S11]  /*0680*/  LEA.HI.X R13, R15, UR9, RZ, 0x4, P3 ;  /* 0x000000090f0d7c11 */ /* 0x000fd600098f24ff */
[C---:B------:R-:W-:Y:S01]  /*0690*/  @P2 LEA R42, P3, R15.reuse, UR6, 0x4 ;  /* 0x000000060f2a2c11 */ /* 0x040fe2000f8620ff */
[----:B0-----:R-:W-:-:S03]  /*06a0*/  IMAD.WIDE.U32 R52, R15, 0x10, R52 ;  /* 0x000000100f347825 */ /* 0x001fc600078e0034 */
[----:B------:R-:W-:Y:S02]  /*06b0*/  @P2 LEA.HI.X R43, R15, UR7, RZ, 0x4, P3 ;  /* 0x000000070f2b2c11 */ /* 0x000fe400098f24ff */
[----:B------:R-:W2:Y:S04]  /*06c0*/  LDG.E.128 R12, desc[UR4][R12.64] ;  /* 0x000000040c0c7981 */ /* 0x000ea8000c1e1d00 */
[----:B------:R-:W3:Y:S04]  /*06d0*/  LDG.E.128 R52, desc[UR4][R52.64] ;  /* 0x0000000434347981 */ /* 0x000ee8000c1e1d00 */
[----:B------:R-:W5:Y:S01]  /*06e0*/  @P2 LDG.E.128 R40, desc[UR4][R42.64] ;  /* 0x000000042a282981 */ /* 0x000f62000c1e1d00 */
[----:B--2---:R-:W-:-:S02]  /*06f0*/  PRMT R95, R12, 0x7632, R95 ;  /* 0x000076320c5f7816 */ /* 0x004fc4000000005f */
[----:B------:R-:W-:Y:S02]  /*0700*/  PRMT R94, R13, 0x7632, R94 ;  /* 0x000076320d5e7816 */ /* 0x000fe4000000005e */
[----:B---3--:R-:W-:Y:S02]  /*0710*/  PRMT R79, R52, 0x7632, R79 ;  /* 0x00007632344f7816 */ /* 0x008fe4000000004f */
[----:B------:R-:W-:Y:S02]  /*0720*/  PRMT R78, R53, 0x7632, R78 ;  /* 0x00007632354e7816 */ /* 0x000fe4000000004e */
[----:B------:R-:W-:Y:S02]  /*0730*/  PRMT R77, R54, 0x7632, R77 ;  /* 0x00007632364d7816 */ /* 0x000fe4000000004d */
[----:B------:R-:W-:Y:S02]  /*0740*/  @!P2 CS2R R40, SRZ ;  /* 0x000000000028a805 */ /* 0x000fe4000001ff00 */
[----:B------:R-:W-:-:S02]  /*0750*/  PRMT R76, R55, 0x7632, R76 ;  /* 0x00007632374c7816 */ /* 0x000fc4000000004c */
[----:B------:R-:W-:Y:S02]  /*0760*/  @!P2 CS2R R42, SRZ ;  /* 0x00000000002aa805 */ /* 0x000fe4000001ff00 */
[----:B------:R-:W-:Y:S02]  /*0770*/  PRMT R93, R14, 0x7632, R93 ;  /* 0x000076320e5d7816 */ /* 0x000fe4000000005d */
[----:B------:R-:W-:-:S07]  /*0780*/  PRMT R92, R15, 0x7632, R92 ;  /* 0x000076320f5c7816 */ /* 0x000fce000000005c */
.L_x_497:
[----:B------:R-:W-:Y:S05]  /*0790*/  BSYNC B0 ;  /* 0x0000000000007941 */ /* 0x000fea0003800000 */
.L_x_496:
[----:B------:R-:W0:Y:S02]  /*07a0*/  S2UR UR6, SR_CTAID.X ;  /* 0x00000000000679c3 */ /* 0x000e240000002500 */
[----:B0-----:R-:W-:Y:S01]  /*07b0*/  LEA.HI R108, R34, UR6, RZ, 0x19 ;  /* 0x00000006226c7c11 */ /* 0x001fe2000f8fc8ff */
[----:B------:R-:W-:-:S03]  /*07c0*/  ULDC UR6, c[0x0][0x214] ;  /* 0x0000850000067ab9 */ /* 0x000fc60000000800 */
[----:B------:R-:W-:-:S13]  /*07d0*/  ISETP.GE.AND P2, PT, R108, UR6, PT ;  /* 0x000000066c007c0c */ /* 0x000fda000bf46270 */
[----:B------:R-:W-:Y:S05]  /*07e0*/  @P2 EXIT ;  /* 0x000000000000294d */ /* 0x000fea0003800000 */
[----:B------:R-:W-:Y:S01]  /*07f0*/  SHF.L.U32 R28, R20, 0x10, RZ ;  /* 0x00000010141c7819 */ /* 0x000fe200000006ff */
[----:B------:R-:W-:Y:S01]  /*0800*/  ULDC.64 UR6, c[0x0][0x270] ;  /* 0x00009c0000067ab9 */ /* 0x000fe20000000a00 */
[----:B------:R-:W-:Y:S01]  /*0810*/  SHF.L.U32 R20, R12, 0x10, RZ ;  /* 0x000000100c147819 */ /* 0x000fe200000006ff */
[----:B------:R-:W-:Y:S01]  /*0820*/  HFMA2.MMA R143, -RZ, RZ, 0, 5.9604644775390625e-08 ;  /* 0x00000001ff8f7435 */ /* 0x000fe200000001ff */
[----:B------:R-:W-:Y:S01]  /*0830*/  SHF.R.S32.HI R60, RZ, 0x3, R60 ;  /* 0x00000003ff3c7819 */ /* 0x000fe2000001143c */
[----:B------:R-:W-:Y:S01]  /*0840*/  UISETP.NE.U32.AND UP0, UPT, UR6, URZ, UPT ;  /* 0x0000003f0600728c */ /* 0x000fe2000bf05070 */
[----:B------:R-:W-:Y:S01]  /*0850*/  SHF.L.U32 R12, R4, 0x10, RZ ;  /* 0x00000010040c7819 */ /* 0x000fe200000006ff */
[----:B------:R-:W-:Y:S01]  /*0860*/  IMAD.U32 R107, R107, 0x10000, RZ ;  /* 0x000100006b6b7824 */ /* 0x000fe200078e00ff */
[----:B-----5:R-:W-:Y:S01]  /*0870*/  PRMT R75, R36, 0x7632, R75 ;  /* 0x00007632244b7816 */ /* 0x020fe2000000004b */
[----:B------:R-:W-:Y:S01]  /*0880*/  IMAD.U32 R98, R98, 0x10000, RZ ;  /* 0x0001000062627824 */ /* 0x000fe200078e00ff */
[----:B------:R-:W-:Y:S01]  /*0890*/  SHF.L.U32 R35, R36, 0x10, RZ ;  /* 0x0000001024237819 */ /* 0x000fe200000006ff */
[----:B------:R-:W-:Y:S01]  /*08a0*/  IMAD.U32 R36, R37, 0x10000, RZ ;  /* 0x0001000025247824 */ /* 0x000fe200078e00ff */
[----:B------:R-:W-:Y:S01]  /*08b0*/  SHF.L.U32 R4, R52, 0x10, RZ ;  /* 0x0000001034047819 */ /* 0x000fe200000006ff */
[----:B------:R-:W-:Y:S01]  /*08c0*/  IMAD.U32 R89, R89, 0x10000, RZ ;  /* 0x0001000059597824 */ /* 0x000fe200078e00ff */
[----:B------:R-:W-:Y:S01]  /*08d0*/  PRMT R74, R37, 0x7632, R74 ;  /* 0x00007632254a7816 */ /* 0x000fe2000000004a */
[----:B------:R-:W-:Y:S01]  /*08e0*/  IMAD.U32 R80, R80, 0x10000, RZ ;  /* 0x0001000050507824 */ /* 0x000fe200078e00ff */
[C---:B------:R-:W-:Y:S01]  /*08f0*/  PRMT R66, R44.reuse, 0x7632, R66 ;  /* 0x000076322c427816 */ /* 0x040fe20000000042 */
[----:B------:R-:W-:Y:S01]  /*0900*/  ULDC.U8 UR6, c[0x0][0x2a0] ;  /* 0x0000a80000067ab9 */ /* 0x000fe20000000000 */
[----:B------:R-:W-:Y:S01]  /*0910*/  SHF.L.U32 R37, R44, 0x10, RZ ;  /* 0x000000102c257819 */ /* 0x000fe200000006ff */
[----:B------:R-:W-:Y:S01]  /*0920*/  UISETP.NE.AND.EX UP0, UPT, UR7, URZ, UPT, UP0 ;  /* 0x0000003f0700728c */ /* 0x000fe2000bf05300 */
[C---:B------:R-:W-:Y:S01]  /*0930*/  PRMT R65, R45.reuse, 0x7632, R65 ;  /* 0x000076322d417816 */ /* 0x040fe20000000041 */
[----:B------:R-:W-:Y:S01]  /*0940*/  ULDC UR13, c[0x0][0x218] ;  /* 0x00008600000d7ab9 */ /* 0x000fe20000000800 */
[----:B------:R-:W-:Y:S01]  /*0950*/  SHF.L.U32 R52, R45, 0x10, RZ ;  /* 0x000000102d347819 */ /* 0x000fe200000006ff */
[----:B------:R-:W-:Y:S01]  /*0960*/  ULDC UR12, c[0x0][0x290] ;  /* 0x0000a400000c7ab9 */ /* 0x000fe20000000800 */
[----:B------:R-:W-:Y:S01]  /*0970*/  LOP3.LUT R45, R34, 0x60, RZ, 0xc0, !PT ;  /* 0x00000060222d7812 */ /* 0x000fe200078ec0ff */
[----:B------:R-:W-:Y:S01]  /*0980*/  ULDC.64 UR8, c[0x0][0x230] ;  /* 0x00008c0000087ab9 */ /* 0x000fe20000000a00 */
[----:B------:R-:W-:Y:S01]  /*0990*/  LOP3.LUT R44, R60, 0x7f, RZ, 0xc0, !PT ;  /* 0x0000007f3c2c7812 */ /* 0x000fe200078ec0ff */
[----:B------:R-:W-:Y:S01]  /*09a0*/  UISETP.NE.AND UP1, UPT, UR6, URZ, UPT ;  /* 0x0000003f0600728c */ /* 0x000fe2000bf25270 */
[----:B------:R-:W-:Y:S01]  /*09b0*/  SHF.R.U32.HI R60, RZ, 0x2, R60 ;  /* 0x00000002ff3c7819 */ /* 0x000fe2000001163c */
[----:B------:R-:W-:Y:S01]  /*09c0*/  ULDC.64 UR10, c[0x0][0x238] ;  /* 0x00008e00000a7ab9 */ /* 0x000fe20000000a00 */
[----:B------:R-:W-:Y:S01]  /*09d0*/  VIADDMNMX R45, R44, -R45, RZ, !PT ;  /* 0x8000002d2c2d7246 */ /* 0x000fe200078001ff */
[----:B------:R-:W-:Y:S01]  /*09e0*/  ULDC.64 UR14, c[0x0][0x210] ;  /* 0x00008400000e7ab9 */ /* 0x000fe20000000a00 */
[----:B------:R-:W-:-:S02]  /*09f0*/  LOP3.LUT R60, R60, 0x3fffffe0, RZ, 0xc0, !PT ;  /* 0x3fffffe03c3c7812 */ /* 0x000fc400078ec0ff */
[----:B------:R-:W-:Y:S02]  /*0a00*/  VIMNMX R45, R45, 0x20, PT ;  /* 0x000000202d2d7848 */ /* 0x000fe40003fe0100 */
[----:B------:R-:W-:Y:S01]  /*0a10*/  SHF.L.U32 R2, R54, 0x10, RZ ;  /* 0x0000001036027819 */ /* 0x000fe200000006ff */
[----:B------:R-:W-:Y:S01]  /*0a20*/  IMAD.SHL.U32 R54, R34, 0x20, RZ ;  /* 0x0000002022367824 */ /* 0x000fe200078e00ff */
[----:B------:R-:W-:Y:S02]  /*0a30*/  IADD3 R45, R45, R60, RZ ;  /* 0x0000003c2d2d7210 */ /* 0x000fe40007ffe0ff */
[----:B------:R-:W-:Y:S02]  /*0a40*/  SHF.L.U32 R0, R55, 0x10, RZ ;  /* 0x0000001037007819 */ /* 0x000fe400000006ff */
[----:B------:R-:W-:Y:S02]  /*0a50*/  SHF.L.U32 R45, R45, 0x3, RZ ;  /* 0x000000032d2d7819 */ /* 0x000fe400000006ff */
[----:B------:R-:W-:-:S02]  /*0a60*/  LOP3.LUT R55, R54, 0x3e0, RZ, 0xc0, !PT ;  /* 0x000003e036377812 */ /* 0x000fc400078ec0ff */
[----:B------:R-:W-:Y:S02]  /*0a70*/  I2FP.F32.U32 R45, R45 ;  /* 0x0000002d002d7245 */ /* 0x000fe40000201000 */
[----:B------:R-:W-:Y:S02]  /*0a80*/  SHF.L.U32 R32, R24, 0x10, RZ ;  /* 0x0000001018207819 */ /* 0x000fe400000006ff */
[----:B------:R-:W-:Y:S01]  /*0a90*/  SHF.L.U32 R24, R16, 0x10, RZ ;  /* 0x0000001010187819 */ /* 0x000fe200000006ff */
[----:B------:R0:W1:Y:S01]  /*0aa0*/  MUFU.RCP R67, R45 ;  /* 0x0000002d00437308 */ /* 0x0000620000001000 */
[----:B------:R-:W-:Y:S02]  /*0ab0*/  VIADDMNMX R44, R44, -R55, RZ, !PT ;  /* 0x800000372c2c7246 */ /* 0x000fe400078001ff */
[----:B------:R-:W-:Y:S02]  /*0ac0*/  SHF.L.U32 R29, R27, 0x10, RZ ;  /* 0x000000101b1d7819 */ /* 0x000fe400000006ff */
[----:B------:R-:W-:Y:S01]  /*0ad0*/  SHF.L.U32 R16, R8, 0x10, RZ ;  /* 0x0000001008107819 */ /* 0x000fe200000006ff */
[----:B------:R-:W-:Y:S01]  /*0ae0*/  IMAD.U32 R8, R56, 0x10000, RZ ;  /* 0x0001000038087824 */ /* 0x000fe200078e00ff */
[----:B------:R-:W-:-:S02]  /*0af0*/  SHF.L.U32 R27, R21, 0x10, RZ ;  /* 0x00000010151b7819 */ /* 0x000fc400000006ff */
[----:B------:R-:W-:Y:S02]  /*0b00*/  SHF.L.U32 R21, R19, 0x10, RZ ;  /* 0x0000001013157819 */ /* 0x000fe400000006ff */
[C---:B------:R-:W-:Y:S02]  /*0b10*/  PRMT R61, R41.reuse, 0x7632, R61 ;  /* 0x00007632293d7816 */ /* 0x040fe4000000003d */
[----:B------:R-:W-:Y:S02]  /*0b20*/  SHF.L.U32 R56, R41, 0x10, RZ ;  /* 0x0000001029387819 */ /* 0x000fe400000006ff */
[----:B------:R-:W-:Y:S02]  /*0b30*/  SHF.L.U32 R19, R13, 0x10, RZ ;  /* 0x000000100d137819 */ /* 0x000fe400000006ff */
[----:B------:R-:W-:Y:S02]  /*0b40*/  VIMNMX R41, R44, 0x20, PT ;  /* 0x000000202c297848 */ /* 0x000fe40003fe0100 */
[----:B------:R-:W-:-:S02]  /*0b50*/  SHF.L.U32 R31, R25, 0x10, RZ ;  /* 0x00000010191f7819 */ /* 0x000fc400000006ff */
        /* <DEDUP_REMOVED lines=9> */
[----:B------:R-:W-:Y:S02]  /*0bf0*/  PRMT R73, R38, 0x7632, R73 ;  /* 0x0000763226497816 */ /* 0x000fe40000000049 */
[C---:B------:R-:W-:Y:S02]  /*0c00*/  PRMT R62, R40.reuse, 0x7632, R62 ;  /* 0x00007632283e7816 */ /* 0x040fe4000000003e */
[----:B------:R-:W-:Y:S01]  /*0c10*/  SHF.L.U32 R55, R40, 0x10, RZ ;  /* 0x0000001028377819 */ /* 0x000fe200000006ff */
[----:B------:R-:W-:Y:S01]  /*0c20*/  IMAD.U32 R73, R73, 0x10000, RZ ;  /* 0x0001000049497824 */ /* 0x000fe200078e00ff */
[----:B------:R-:W-:Y:S01]  /*0c30*/  SHF.L.U32 R18, R14, 0x10, RZ ;  /* 0x000000100e127819 */ /* 0x000fe200000006ff */
[----:B------:R-:W-:Y:S01]  /*0c40*/  IMAD.U32 R62, R62, 0x10000, RZ ;  /* 0x000100003e3e7824 */ /* 0x000fe200078e00ff */
        /* <DEDUP_REMOVED lines=9> */
[----:B------:R-:W-:Y:S02]  /*0ce0*/  IADD3 R41, R60, R41, RZ ;  /* 0x000000293c297210 */ /* 0x000fe40007ffe0ff */
        /* <DEDUP_REMOVED lines=59> */
[----:B01----:R-:W-:-:S07]  /*10a0*/  SHF.L.U32 R58, R41, 0x3, RZ ;  /* 0x00000003293a7819 */ /* 0x003fce00000006ff */
.L_x_515:
[----:B------:R-:W-:Y:S01]  /*10b0*/  PLOP3.LUT P2, PT, PT, PT, UP0, 0x80, 0x0 ;  /* 0x000000000000781c */ /* 0x000fe20003f4f008 */
[----:B------:R-:W-:Y:S01]  /*10c0*/  @UP0 ULDC.64 UR6, c[0x0][0x270] ;  /* 0x00009c0000060ab9 */ /* 0x000fe20000000a00 */
[----:B------:R-:W-:Y:S02]  /*10d0*/  PLOP3.LUT P3, PT, PT, PT, UP0, 0x80, 0x0 ;  /* 0x000000000000781c */ /* 0x000fe40003f6f008 */
[----:B0123--:R-:W-:-:S09]  /*10e0*/  MOV R45, 0x2 ;  /* 0x00000002002d7802 */ /* 0x00ffd20000000f00 */
[----:B------:R-:W-:-:S06]  /*10f0*/  @P2 IMAD.WIDE R44, R108, R45, UR6 ;  /* 0x000000066c2c2e25 */ /* 0x000fcc000f8e022d */
[----:B------:R-:W2:Y:S01]  /*1100*/  @P3 LDG.E.U16 R44, desc[UR4][R44.64] ;  /* 0x000000042c2c3981 */ /* 0x000ea2000c1e1500 */
[----:B------:R-:W-:Y:S01]  /*1110*/  IMAD R46, R108, UR13, RZ ;  /* 0x0000000d6c2e7c24 */ /* 0x000fe2000f8e02ff */
[----:B------:R-:W-:Y:S01]  /*1120*/  PLOP3.LUT P2, PT, PT, PT, UP0, 0x80, 0x0 ;  /* 0x000000000000781c */ /* 0x000fe20003f4f008 */
[----:B------:R-:W-:Y:S01]  /*1130*/  BSSY B0, `(.L_x_498) ;  /* 0x0000049000007945 */ /* 0x000fe20003800000 */
[----:B------:R-:W-:Y:S02]  /*1140*/  LOP3.LUT R142, R34, 0x7f, RZ, 0xc0, !PT ;  /* 0x0000007f228e7812 */ /* 0x000fe400078ec0ff */
[----:B------:R-:W-:Y:S02]  /*1150*/  SHF.R.S32.HI R47, RZ, 0x1f, R46 ;  /* 0x0000001fff2f7819 */ /* 0x000fe4000001142e */
[----:B------:R-:W-:Y:S02]  /*1160*/  MOV R144, 0x3f800000 ;  /* 0x3f80000000907802 */ /* 0x000fe40000000f00 */
[----:B------:R-:W-:-:S04]  /*1170*/  LEA.HI R47, R47, R46, RZ, 0x3 ;  /* 0x0000002e2f2f7211 */ /* 0x000fc800078f18ff */
[----:B------:R-:W-:-:S04]  /*1180*/  LEA.HI.SX32 R142, R47, R142, 0x1d ;  /* 0x0000008e2f8e7211 */ /* 0x000fc800078feaff */
[----:B------:R-:W-:Y:S02]  /*1190*/  MOV R145, R142 ;  /* 0x0000008e00917202 */ /* 0x000fe40000000f00 */
[----:B--2---:R-:W-:Y:S01]  /*11a0*/  @P2 SHF.L.U32 R144, R44, 0x10, RZ ;  /* 0x000000102c902819 */ /* 0x004fe200000006ff */
[----:B------:R-:W-:Y:S06]  /*11b0*/  @!P0 BRA `(.L_x_499) ;  /* 0x0000000400008947 */ /* 0x000fec0003800000 */
[----:B------:R-:W0:Y:S01]  /*11c0*/  LDC.64 R44, c[0x0][0x220] ;  /* 0x00008800ff2c7b82 */ /* 0x000e220000000a00 */
[----:B------:R-:W-:-:S04]  /*11d0*/  ISETP.NE.U32.AND P2, PT, RZ, UR8, PT ;  /* 0x00000008ff007c0c */ /* 0x000fc8000bf45070 */
[----:B------:R-:W-:-:S13]  /*11e0*/  ISETP.NE.AND.EX P2, PT, RZ, UR9, PT, P2 ;  /* 0x00000009ff007c0c */ /* 0x000fda000bf45320 */
[C---:B------:R-:W-:Y:S01]  /*11f0*/  @P2 LEA R112, P3, R142.reuse, UR8, 0x4 ;  /* 0x000000088e702c11 */ /* 0x040fe2000f8620ff */
[----:B0-----:R-:W-:-:S03]  /*1200*/  IMAD.WIDE.U32 R44, R142, 0x10, R44 ;  /* 0x000000108e2c7825 */ /* 0x001fc600078e002c */
[----:B------:R-:W-:-:S03]  /*1210*/  @P2 LEA.HI.X R113, R142, UR9, RZ, 0x4, P3 ;  /* 0x000000098e712c11 */ /* 0x000fc600098f24ff */
[----:B------:R-:W2:Y:S04]  /*1220*/  LDG.E.128 R44, desc[UR4][R44.64] ;  /* 0x000000042c2c7981 */ /* 0x000ea8000c1e1d00 */
[----:B------:R-:W3:Y:S01]  /*1230*/  @P2 LDG.E.128 R40, desc[UR4][R112.64] ;  /* 0x0000000470282981 */ /* 0x000ee2000c1e1d00 */
[----:B--2---:R-:W-:Y:S01]  /*1240*/  SHF.L.U32 R115, R44, 0x10, RZ ;  /* 0x000000102c737819 */ /* 0x004fe200000006ff */
[----:B------:R-:W-:Y:S01]  /*1250*/  IMAD.U32 R117, R45, 0x10000, RZ ;  /* 0x000100002d757824 */ /* 0x000fe200078e00ff */
[C---:B------:R-:W-:Y:S02]  /*1260*/  SHF.L.U32 R119, R46.reuse, 0x10, RZ ;  /* 0x000000102e777819 */ /* 0x040fe400000006ff */
[----:B------:R-:W-:Y:S01]  /*1270*/  PRMT R46, R46, 0x7632, R46 ;  /* 0x000076322e2e7816 */ /* 0x000fe2000000002e */
[-C--:B------:R-:W-:Y:S01]  /*1280*/  FMUL.FTZ R118, R117, R144.reuse ;  /* 0x0000009075767220 */ /* 0x080fe20000410000 */
[-C--:B------:R-:W-:Y:S01]  /*1290*/  FMUL.FTZ R115, R115, R144.reuse ;  /* 0x0000009073737220 */ /* 0x080fe20000410000 */
[----:B------:R-:W-:Y:S01]  /*12a0*/  PRMT R145, R45, 0x7632, R145 ;  /* 0x000076322d917816 */ /* 0x000fe20000000091 */
[----:B------:R-:W-:Y:S01]  /*12b0*/  FMUL.FTZ R117, R119, R144 ;  /* 0x0000009077757220 */ /* 0x000fe20000410000 */
[----:B------:R-:W-:Y:S01]  /*12c0*/  PRMT R114, R44, 0x7632, R114 ;  /* 0x000076322c727816 */ /* 0x000fe20000000072 */
[----:B------:R-:W-:Y:S01]  /*12d0*/  FMUL.FTZ R118, R31, R118 ;  /* 0x000000761f767220 */ /* 0x000fe20000410000 */
[----:B------:R-:W-:Y:S01]  /*12e0*/  SHF.L.U32 R147, R47, 0x10, RZ ;  /* 0x000000102f937819 */ /* 0x000fe200000006ff */
[----:B------:R-:W-:Y:S01]  /*12f0*/  FMUL.FTZ R119, R32, R115 ;  /* 0x0000007320777220 */ /* 0x000fe20000410000 */
[----:B---3--:R-:W-:Y:S01]  /*1300*/  @P2 SHF.L.U32 R45, R41, 0x10, RZ ;  /* 0x00000010292d2819 */ /* 0x008fe200000006ff */
[----:B------:R-:W-:Y:S01]  /*1310*/  FMUL.FTZ R117, R30, R117 ;  /* 0x000000751e757220 */ /* 0x000fe20000410000 */
[----:B------:R-:W-:Y:S01]  /*1320*/  PRMT R146, R47, 0x7632, R146 ;  /* 0x000076322f927816 */ /* 0x000fe20000000092 */
[-C--:B------:R-:W-:Y:S01]  /*1330*/  FMUL.FTZ R116, R147, R144.reuse ;  /* 0x0000009093747220 */ /* 0x080fe20000410000 */
[----:B------:R-:W-:Y:S01]  /*1340*/  @P2 SHF.L.U32 R44, R40, 0x10, RZ ;  /* 0x00000010282c2819 */ /* 0x000fe200000006ff */
[----:B------:R-:W-:Y:S01]  /*1350*/  @P2 FADD.FTZ R118, R45, R118 ;  /* 0x000000762d762221 */ /* 0x000fe20000010000 */
[----:B------:R-:W-:Y:S01]  /*1360*/  SHF.L.U32 R47, R46, 0x10, RZ ;  /* 0x000000102e2f7819 */ /* 0x000fe200000006ff */
[----:B------:R-:W-:Y:S01]  /*1370*/  IMAD.U32 R145, R145, 0x10000, RZ ;  /* 0x0001000091917824 */ /* 0x000fe200078e00ff */
[----:B------:R-:W-:Y:S01]  /*1380*/  SHF.L.U32 R45, R114, 0x10, RZ ;  /* 0x00000010722d7819 */ /* 0x000fe200000006ff */
[----:B------:R-:W-:Y:S01]  /*1390*/  @P2 FADD.FTZ R119, R44, R119 ;  /* 0x000000772c772221 */ /* 0x000fe20000010000 */
[C---:B------:R-:W-:Y:S01]  /*13a0*/  @P2 PRMT R46, R42.reuse, 0x7632, R46 ;  /* 0x000076322a2e2816 */ /* 0x040fe2000000002e */
[----:B------:R-:W-:Y:S01]  /*13b0*/  FMUL.FTZ R44, R47, R144 ;  /* 0x000000902f2c7220 */ /* 0x000fe20000410000 */
[----:B------:R-:W-:Y:S01]  /*13c0*/  @P2 SHF.L.U32 R112, R42, 0x10, RZ ;  /* 0x000000102a702819 */ /* 0x000fe200000006ff */
[----:B------:R-:W-:Y:S01]  /*13d0*/  FMUL.FTZ R116, R29, R116 ;  /* 0x000000741d747220 */ /* 0x000fe20000410000 */
[----:B------:R-:W-:Y:S01]  /*13e0*/  @P2 SHF.L.U32 R47, R43, 0x10, RZ ;  /* 0x000000102b2f2819 */ /* 0x000fe200000006ff */
[----:B------:R-:W-:Y:S01]  /*13f0*/  FMUL.FTZ R115, R105, R44 ;  /* 0x0000002c69737220 */ /* 0x000fe20000410000 */
[----:B------:R-:W-:Y:S01]  /*1400*/  SHF.L.U32 R113, R146, 0x10, RZ ;  /* 0x0000001092717819 */ /* 0x000fe200000006ff */
[-C--:B------:R-:W-:Y:S01]  /*1410*/  FMUL.FTZ R114, R45, R144.reuse ;  /* 0x000000902d727220 */ /* 0x080fe20000410000 */
[----:B------:R-:W-:Y:S01]  /*1420*/  @P2 SHF.L.U32 R46, R46, 0x10, RZ ;  /* 0x000000102e2e2819 */ /* 0x000fe200000006ff */
[----:B------:R-:W-:Y:S01]  /*1430*/  @P2 FADD.FTZ R117, R112, R117 ;  /* 0x0000007570752221 */ /* 0x000fe20000010000 */
[-C--:B------:R-:W-:Y:S01]  /*1440*/  FMUL.FTZ R145, R145, R144.reuse ;  /* 0x0000009091917220 */ /* 0x080fe20000410000 */
[----:B------:R-:W-:Y:S01]  /*1450*/  @P2 PRMT R45, R41, 0x7632, R45 ;  /* 0x00007632292d2816 */ /* 0x000fe2000000002d */
[----:B------:R-:W-:Y:S01]  /*1460*/  @P2 FADD.FTZ R116, R47, R116 ;  /* 0x000000742f742221 */ /* 0x000fe20000010000 */
[----:B------:R-:W-:Y:S01]  /*1470*/  @P2 PRMT R44, R40, 0x7632, R44 ;  /* 0x00007632282c2816 */ /* 0x000fe2000000002c */
[----:B------:R-:W-:Y:S01]  /*1480*/  FMUL.FTZ R47, R113, R144 ;  /* 0x00000090712f7220 */ /* 0x000fe20000410000 */
[----:B------:R-:W-:Y:S01]  /*1490*/  @P2 PRMT R112, R43, 0x7632, R112 ;  /* 0x000076322b702816 */ /* 0x000fe20000000070 */
[----:B------:R-:W-:Y:S01]  /*14a0*/  @P2 FADD.FTZ R115, R46, R115 ;  /* 0x000000732e732221 */ /* 0x000fe20000010000 */
[----:B------:R-:W-:Y:S01]  /*14b0*/  FMUL.FTZ R113, R106, R145 ;  /* 0x000000916a717220 */ /* 0x000fe20000410000 */
[----:B------:R-:W-:Y:S01]  /*14c0*/  @P2 SHF.L.U32 R46, R45, 0x10, RZ ;  /* 0x000000102d2e2819 */ /* 0x000fe200000006ff */
[----:B------:R-:W-:Y:S01]  /*14d0*/  FMUL.FTZ R114, R107, R114 ;  /* 0x000000726b727220 */ /* 0x000fe20000410000 */
[----:B------:R-:W-:-:S02]  /*14e0*/  @P2 SHF.L.U32 R45, R44, 0x10, RZ ;  /* 0x000000102c2d2819 */ /* 0x000fc400000006ff */
[----:B------:R-:W-:Y:S01]  /*14f0*/  @P2 SHF.L.U32 R145, R112, 0x10, RZ ;  /* 0x0000001070912819 */ /* 0x000fe200000006ff */
[----:B------:R-:W-:Y:S01]  /*1500*/  FMUL.FTZ R112, R104, R47 ;  /* 0x0000002f68707220 */ /* 0x000fe20000410000 */
[----:B------:R-:W-:Y:S01]  /*1510*/  @P2 FADD.FTZ R113, R46, R113 ;  /* 0x000000712e712221 */ /* 0x000fe20000010000 */
[----:B------:R-:W-:Y:S01]  /*1520*/  @P2 FADD.FTZ R114, R45, R114 ;  /* 0x000000722d722221 */ /* 0x000fe20000010000 */
[C---:B------:R-:W-:Y:S01]  /*1530*/  LEA R146, P3, R142.reuse, UR10, 0x4 ;  /* 0x0000000a8e927c11 */ /* 0x040fe2000f8620ff */
[----:B------:R-:W-:Y:S01]  /*1540*/  @P2 FADD.FTZ R112, R145, R112 ;  /* 0x0000007091702221 */ /* 0x000fe20000010000 */
[----:B------:R-:W-:Y:S02]  /*1550*/  F2FP.BF16.F32.PACK_AB R46, R115, R117 ;  /* 0x00000075732e723e */ /* 0x000fe400000010ff */
[----:B------:R-:W-:Y:S02]  /*1560*/  LEA.HI.X R147, R142, UR11, RZ, 0x4, P3 ;  /* 0x0000000b8e937c11 */ /* 0x000fe400098f24ff */
[----:B------:R-:W-:-:S02]  /*1570*/  F2FP.BF16.F32.PACK_AB R45, R113, R118 ;  /* 0x00000076712d723e */ /* 0x000fc400000010ff */
[----:B------:R-:W-:Y:S02]  /*1580*/  F2FP.BF16.F32.PACK_AB R44, R114, R119 ;  /* 0x00000077722c723e */ /* 0x000fe400000010ff */
[----:B------:R-:W-:Y:S02]  /*1590*/  F2FP.BF16.F32.PACK_AB R47, R112, R116 ;  /* 0x00000074702f723e */ /* 0x000fe400000010ff */
[----:B------:R-:W-:-:S03]  /*15a0*/  IADD3 R145, R142, 0x80, RZ ;  /* 0x000000808e917810 */ /* 0x000fc60007ffe0ff */
[----:B------:R0:W-:Y:S04]  /*15b0*/  STG.E.128 desc[UR4][R146.64], R44 ;  /* 0x0000002c92007986 */ /* 0x0001e8000c101d04 */
.L_x_499:
[----:B------:R-:W-:Y:S05]  /*15c0*/  BSYNC B0 ;  /* 0x0000000000007941 */ /* 0x000fea0003800000 */
.L_x_498:
[----:B------:R-:W-:Y:S01]  /*15d0*/  ISETP.GE.U32.AND P2, PT, R33, 0x100, PT ;  /* 0x000001002100780c */ /* 0x000fe20003f46070 */
[----:B------:R-:W-:-:S12]  /*15e0*/  BSSY B0, `(.L_x_500) ;  /* 0x0000042000007945 */ /* 0x000fd80003800000 */
[----:B------:R-:W-:Y:S05]  /*15f0*/  @!P2 BRA `(.L_x_501) ;  /* 0x000000040000a947 */ /* 0x000fea0003800000 */
[----:B0-----:R-:W0:Y:S01]  /*1600*/  LDC.64 R44, c[0x0][0x220] ;  /* 0x00008800ff2c7b82 */ /* 0x001e220000000a00 */
[----:B------:R-:W-:-:S04]  /*1610*/  ISETP.NE.U32.AND P2, PT, RZ, UR8, PT ;  /* 0x00000008ff007c0c */ /* 0x000fc8000bf45070 */
[----:B------:R-:W-:-:S13]  /*1620*/  ISETP.NE.AND.EX P2, PT, RZ, UR9, PT, P2 ;  /* 0x00000009ff007c0c */ /* 0x000fda000bf45320 */
[C---:B------:R-:W-:Y:S01]  /*1630*/  @P2 LEA R110, P3, R145.reuse, UR8, 0x4 ;  /* 0x00000008916e2c11 */ /* 0x040fe2000f8620ff */
[----:B0-----:R-:W-:-:S03]  /*1640*/  IMAD.WIDE.U32 R44, R145, 0x10, R44 ;  /* 0x00000010912c7825 */ /* 0x001fc600078e002c */
[----:B------:R-:W-:-:S03]  /*1650*/  @P2 LEA.HI.X R111, R145, UR9, RZ, 0x4, P3 ;  /* 0x00000009916f2c11 */ /* 0x000fc600098f24ff */
[----:B------:R-:W2:Y:S04]  /*1660*/  LDG.E.128 R44, desc[UR4][R44.64] ;  /* 0x000000042c2c7981 */ /* 0x000ea8000c1e1d00 */
[----:B------:R0:W3:Y:S01]  /*1670*/  @P2 LDG.E.128 R40, desc[UR4][R110.64] ;  /* 0x000000046e282981 */ /* 0x0000e2000c1e1d00 */
[----:B--2---:R-:W-:Y:S02]  /*1680*/  SHF.L.U32 R123, R45, 0x10, RZ ;  /* 0x000000102d7b7819 */ /* 0x004fe400000006ff */
[C---:B------:R-:W-:Y:S02]  /*1690*/  SHF.L.U32 R121, R44.reuse, 0x10, RZ ;  /* 0x000000102c797819 */ /* 0x040fe400000006ff */
[----:B------:R-:W-:Y:S01]  /*16a0*/  PRMT R120, R44, 0x7632, R120 ;  /* 0x000076322c787816 */ /* 0x000fe20000000078 */
[-C--:B------:R-:W-:Y:S01]  /*16b0*/  FMUL.FTZ R44, R123, R144.reuse ;  /* 0x000000907b2c7220 */ /* 0x080fe20000410000 */
[C---:B------:R-:W-:Y:S01]  /*16c0*/  SHF.L.U32 R147, R46.reuse, 0x10, RZ ;  /* 0x000000102e937819 */ /* 0x040fe200000006ff */
[----:B------:R-:W-:Y:S01]  /*16d0*/  FMUL.FTZ R121, R121, R144 ;  /* 0x0000009079797220 */ /* 0x000fe20000410000 */
[----:B------:R-:W-:Y:S01]  /*16e0*/  PRMT R46, R46, 0x7632, R46 ;  /* 0x000076322e2e7816 */ /* 0x000fe2000000002e */
[----:B0-----:R-:W-:Y:S01]  /*16f0*/  FMUL.FTZ R110, R27, R44 ;  /* 0x0000002c1b6e7220 */ /* 0x001fe20000410000 */
[----:B------:R-:W-:Y:S01]  /*1700*/  PRMT R125, R45, 0x7632, R125 ;  /* 0x000076322d7d7816 */ /* 0x000fe2000000007d */
[-C--:B------:R-:W-:Y:S01]  /*1710*/  FMUL.FTZ R147, R147, R144.reuse ;  /* 0x0000009093937220 */ /* 0x080fe20000410000 */
[----:B---3--:R-:W-:Y:S01]  /*1720*/  @P2 SHF.L.U32 R45, R41, 0x10, RZ ;  /* 0x00000010292d2819 */ /* 0x008fe200000006ff */
[----:B------:R-:W-:Y:S01]  /*1730*/  FMUL.FTZ R111, R28, R121 ;  /* 0x000000791c6f7220 */ /* 0x000fe20000410000 */
[C---:B------:R-:W-:Y:S01]  /*1740*/  SHF.L.U32 R149, R47.reuse, 0x10, RZ ;  /* 0x000000102f957819 */ /* 0x040fe200000006ff */
[----:B------:R-:W-:Y:S01]  /*1750*/  @P2 IMAD.U32 R124, R40, 0x10000, RZ ;  /* 0x00010000287c2824 */ /* 0x000fe200078e00ff */
[----:B------:R-:W-:Y:S01]  /*1760*/  PRMT R146, R47, 0x7632, R146 ;  /* 0x000076322f927816 */ /* 0x000fe20000000092 */
[----:B------:R-:W-:Y:S01]  /*1770*/  @P2 FADD.FTZ R110, R45, R110 ;  /* 0x0000006e2d6e2221 */ /* 0x000fe20000010000 */
[----:B------:R-:W-:Y:S01]  /*1780*/  SHF.L.U32 R47, R46, 0x10, RZ ;  /* 0x000000102e2f7819 */ /* 0x000fe200000006ff */
[----:B------:R-:W-:Y:S01]  /*1790*/  FMUL.FTZ R122, R26, R147 ;  /* 0x000000931a7a7220 */ /* 0x000fe20000410000 */
[----:B------:R-:W-:Y:S01]  /*17a0*/  @P2 SHF.L.U32 R121, R42, 0x10, RZ ;  /* 0x000000102a792819 */ /* 0x000fe200000006ff */
[----:B------:R-:W-:Y:S01]  /*17b0*/  @P2 FADD.FTZ R111, R124, R111 ;  /* 0x0000006f7c6f2221 */ /* 0x000fe20000010000 */
[----:B------:R-:W-:Y:S01]  /*17c0*/  SHF.L.U32 R45, R120, 0x10, RZ ;  /* 0x00000010782d7819 */ /* 0x000fe200000006ff */
[-C--:B------:R-:W-:Y:S01]  /*17d0*/  FMUL.FTZ R44, R47, R144.reuse ;  /* 0x000000902f2c7220 */ /* 0x080fe20000410000 */
[----:B------:R-:W-:Y:S01]  /*17e0*/  @P2 PRMT R46, R42, 0x7632, R46 ;  /* 0x000076322a2e2816 */ /* 0x000fe2000000002e */
[----:B------:R-:W-:Y:S01]  /*17f0*/  FMUL.FTZ R124, R149, R144 ;  /* 0x00000090957c7220 */ /* 0x000fe20000410000 */
[----:B------:R-:W-:Y:S01]  /*1800*/  SHF.L.U32 R125, R125, 0x10, RZ ;  /* 0x000000107d7d7819 */ /* 0x000fe200000006ff */
[----:B------:R-:W-:Y:S01]  /*1810*/  @P2 FADD.FTZ R122, R121, R122 ;  /* 0x0000007a797a2221 */ /* 0x000fe20000010000 */
[----:B------:R-:W-:Y:S01]  /*1820*/  @P2 SHF.L.U32 R46, R46, 0x10, RZ ;  /* 0x000000102e2e2819 */ /* 0x000fe200000006ff */
[----:B------:R-:W-:Y:S01]  /*1830*/  FMUL.FTZ R123, R101, R44 ;  /* 0x0000002c657b7220 */ /* 0x000fe20000410000 */
[----:B------:R-:W-:Y:S01]  /*1840*/  SHF.L.U32 R47, R146, 0x10, RZ ;  /* 0x00000010922f7819 */ /* 0x000fe200000006ff */
[----:B------:R-:W-:Y:S01]  /*1850*/  FMUL.FTZ R120, R45, R144 ;  /* 0x000000902d787220 */ /* 0x000fe20000410000 */
[----:B------:R-:W-:Y:S01]  /*1860*/  @P2 SHF.L.U32 R121, R43, 0x10, RZ ;  /* 0x000000102b792819 */ /* 0x000fe200000006ff */
[----:B------:R-:W-:Y:S01]  /*1870*/  FMUL.FTZ R124, R25, R124 ;  /* 0x0000007c197c7220 */ /* 0x000fe20000410000 */
[----:B------:R-:W-:Y:S01]  /*1880*/  @P2 PRMT R44, R40, 0x7632, R44 ;  /* 0x00007632282c2816 */ /* 0x000fe2000000002c */
[-C--:B------:R-:W-:Y:S01]  /*1890*/  FMUL.FTZ R125, R125, R144.reuse ;  /* 0x000000907d7d7220 */ /* 0x080fe20000410000 */
[----:B------:R-:W-:Y:S01]  /*18a0*/  @P2 PRMT R45, R41, 0x7632, R45 ;  /* 0x00007632292d2816 */ /* 0x000fe2000000002d */
[----:B------:R-:W-:Y:S01]  /*18b0*/  @P2 FADD.FTZ R123, R46, R123 ;  /* 0x0000007b2e7b2221 */ /* 0x000fe20000010000 */
[----:B------:R-:W-:Y:S01]  /*18c0*/  @P2 PRMT R146, R43, 0x7632, R146 ;  /* 0x000076322b922816 */ /* 0x000fe20000000092 */
[----:B------:R-:W-:Y:S01]  /*18d0*/  FMUL.FTZ R47, R47, R144 ;  /* 0x000000902f2f7220 */ /* 0x000fe20000410000 */
[----:B------:R-:W-:Y:S01]  /*18e0*/  @P2 SHF.L.U32 R46, R45, 0x10, RZ ;  /* 0x000000102d2e2819 */ /* 0x000fe200000006ff */
[----:B------:R-:W-:Y:S01]  /*18f0*/  @P2 FADD.FTZ R124, R121, R124 ;  /* 0x0000007c797c2221 */ /* 0x000fe20000010000 */
[----:B------:R-:W-:-:S02]  /*1900*/  @P2 IMAD.U32 R45, R44, 0x10000, RZ ;  /* 0x000100002c2d2824 */ /* 0x000fc400078e00ff */
[----:B------:R-:W-:Y:S01]  /*1910*/  FMUL.FTZ R121, R102, R125 ;  /* 0x0000007d66797220 */ /* 0x000fe20000410000 */
[----:B------:R-:W-:Y:S01]  /*1920*/  @P2 SHF.L.U32 R44, R146, 0x10, RZ ;  /* 0x00000010922c2819 */ /* 0x000fe200000006ff */
[----:B------:R-:W-:Y:S01]  /*1930*/  FMUL.FTZ R120, R103, R120 ;  /* 0x0000007867787220 */ /* 0x000fe20000410000 */
[----:B------:R-:W-:Y:S01]  /*1940*/  FMUL.FTZ R125, R100, R47 ;  /* 0x0000002f647d7220 */ /* 0x000fe20000410000 */
[----:B------:R-:W-:Y:S01]  /*1950*/  @P2 FADD.FTZ R121, R46, R121 ;  /* 0x000000792e792221 */ /* 0x000fe20000010000 */
[----:B------:R-:W-:Y:S01]  /*1960*/  LEA R146, P3, R145, UR10, 0x4 ;  /* 0x0000000a91927c11 */ /* 0x000fe2000f8620ff */
[----:B------:R-:W-:Y:S01]  /*1970*/  @P2 FADD.FTZ R120, R45, R120 ;  /* 0x000000782d782221 */ /* 0x000fe20000010000 */
[----:B------:R-:W-:Y:S01]  /*1980*/  @P2 FADD.FTZ R125, R44, R125 ;  /* 0x0000007d2c7d2221 */ /* 0x000fe20000010000 */
[----:B------:R-:W-:Y:S02]  /*1990*/  F2FP.BF16.F32.PACK_AB R46, R123, R122 ;  /* 0x0000007a7b2e723e */ /* 0x000fe400000010ff */
[----:B------:R-:W-:-:S02]  /*19a0*/  LEA.HI.X R147, R145, UR11, RZ, 0x4, P3 ;  /* 0x0000000b91937c11 */ /* 0x000fc400098f24ff */
[----:B------:R-:W-:Y:S02]  /*19b0*/  F2FP.BF16.F32.PACK_AB R45, R121, R110 ;  /* 0x0000006e792d723e */ /* 0x000fe400000010ff */
[----:B------:R-:W-:Y:S02]  /*19c0*/  F2FP.BF16.F32.PACK_AB R44, R120, R111 ;  /* 0x0000006f782c723e */ /* 0x000fe400000010ff */
[----:B------:R-:W-:Y:S02]  /*19d0*/  F2FP.BF16.F32.PACK_AB R47, R125, R124 ;  /* 0x0000007c7d2f723e */ /* 0x000fe400000010ff */
[----:B------:R-:W-:-:S03]  /*19e0*/  IADD3 R145, R145, 0x80, RZ ;  /* 0x0000008091917810 */ /* 0x000fc60007ffe0ff */
[----:B------:R1:W-:Y:S04]  /*19f0*/  STG.E.128 desc[UR4][R146.64], R44 ;  /* 0x0000002c92007986 */ /* 0x0003e8000c101d04 */
.L_x_501:
[----:B------:R-:W-:Y:S05]  /*1a00*/  BSYNC B0 ;  /* 0x0000000000007941 */ /* 0x000fea0003800000 */
.L_x_500:
[----:B------:R-:W-:Y:S01]  /*1a10*/  ISETP.GE.U32.AND P2, PT, R33, 0x180, PT ;  /* 0x000001802100780c */ /* 0x000fe20003f46070 */
[----:B------:R-:W-:-:S12]  /*1a20*/  BSSY B0, `(.L_x_502) ;  /* 0x0000042000007945 */ /* 0x000fd80003800000 */
[----:B------:R-:W-:Y:S05]  /*1a30*/  @!P2 BRA `(.L_x_503) ;  /* 0x000000040000a947 */ /* 0x000fea0003800000 */
[----:B01----:R-:W0:Y:S01]  /*1a40*/  LDC.64 R44, c[0x0][0x220] ;  /* 0x00008800ff2c7b82 */ /* 0x003e220000000a00 */
[----:B------:R-:W-:-:S04]  /*1a50*/  ISETP.NE.U32.AND P2, PT, RZ, UR8, PT ;  /* 0x00000008ff007c0c */ /* 0x000fc8000bf45070 */
[----:B------:R-:W-:-:S13]  /*1a60*/  ISETP.NE.AND.EX P2, PT, RZ, UR9, PT, P2 ;  /* 0x00000009ff007c0c */ /* 0x000fda000bf45320 */
[C---:B------:R-:W-:Y:S01]  /*1a70*/  @P2 LEA R126, P3, R145.reuse, UR8, 0x4 ;  /* 0x00000008917e2c11 */ /* 0x040fe2000f8620ff */
[----:B0-----:R-:W-:-:S03]  /*1a80*/  IMAD.WIDE.U32 R44, R145, 0x10, R44 ;  /* 0x00000010912c7825 */ /* 0x001fc600078e002c */
[----:B------:R-:W-:-:S03]  /*1a90*/  @P2 LEA.HI.X R127, R145, UR9, RZ, 0x4, P3 ;  /* 0x00000009917f2c11 */ /* 0x000fc600098f24ff */
[----:B------:R-:W2:Y:S04]  /*1aa0*/  LDG.E.128 R44, desc[UR4][R44.64] ;  /* 0x000000042c2c7981 */ /* 0x000ea8000c1e1d00 */
[----:B------:R-:W3:Y:S01]  /*1ab0*/  @P2 LDG.E.128 R40, desc[UR4][R126.64] ;  /* 0x000000047e282981 */ /* 0x000ee2000c1e1d00 */
[----:B--2---:R-:W-:Y:S02]  /*1ac0*/  SHF.L.U32 R133, R45, 0x10, RZ ;  /* 0x000000102d857819 */ /* 0x004fe400000006ff */
[----:B------:R-:W-:Y:S02]  /*1ad0*/  SHF.L.U32 R129, R44, 0x10, RZ ;  /* 0x000000102c817819 */ /* 0x000fe400000006ff */
[----:B------:R-:W-:Y:S01]  /*1ae0*/  SHF.L.U32 R149, R47, 0x10, RZ ;  /* 0x000000102f957819 */ /* 0x000fe200000006ff */
[-C--:B------:R-:W-:Y:S01]  /*1af0*/  FMUL.FTZ R128, R133, R144.reuse ;  /* 0x0000009085807220 */ /* 0x080fe20000410000 */
        /* <DEDUP_REMOVED lines=8> */
[----:B------:R-:W-:Y:S01]  /*1b80*/  PRMT R146, R45, 0x7632, R146 ;  /* 0x000076322d927816 */ /* 0x000fe20000000092 */
[----:B------:R-:W-:Y:S01]  /*1b90*/  @P2 FADD.FTZ R128, R47, R128 ;  /* 0x000000802f802221 */ /* 0x000fe20000010000 */
[----:B------:R-:W-:Y:S01]  /*1ba0*/  @P2 SHF.L.U32 R45, R40, 0x10, RZ ;  /* 0x00000010282d2819 */ /* 0x000fe200000006ff */
[----:B------:R-:W-:Y:S01]  /*1bb0*/  IMAD.U32 R47, R46, 0x10000, RZ ;  /* 0x000100002e2f7824 */ /* 0x000fe200078e00ff */
[----:B------:R-:W-:Y:S01]  /*1bc0*/  PRMT R131, R44, 0x7632, R131 ;  /* 0x000076322c837816 */ /* 0x000fe20000000083 */
[----:B------:R-:W-:Y:S01]  /*1bd0*/  FMUL.FTZ R130, R22, R147 ;  /* 0x0000009316827220 */ /* 0x000fe20000410000 */
[C---:B------:R-:W-:Y:S01]  /*1be0*/  @P2 SHF.L.U32 R127, R42.reuse, 0x10, RZ ;  /* 0x000000102a7f2819 */ /* 0x040fe200000006ff */
[----:B------:R-:W-:Y:S01]  /*1bf0*/  FMUL.FTZ R44, R47, R144 ;  /* 0x000000902f2c7220 */ /* 0x000fe20000410000 */
[----:B------:R-:W-:Y:S01]  /*1c00*/  @P2 PRMT R46, R42, 0x7632, R46 ;  /* 0x000076322a2e2816 */ /* 0x000fe2000000002e */
[----:B------:R-:W-:Y:S01]  /*1c10*/  @P2 FADD.FTZ R126, R45, R126 ;  /* 0x0000007e2d7e2221 */ /* 0x000fe20000010000 */
[----:B------:R-:W-:Y:S01]  /*1c20*/  SHF.L.U32 R45, R131, 0x10, RZ ;  /* 0x00000010832d7819 */ /* 0x000fe200000006ff */
[----:B------:R-:W-:Y:S01]  /*1c30*/  @P2 FADD.FTZ R130, R127, R130 ;  /* 0x000000827f822221 */ /* 0x000fe20000010000 */
[----:B------:R-:W-:Y:S01]  /*1c40*/  @P2 SHF.L.U32 R46, R46, 0x10, RZ ;  /* 0x000000102e2e2819 */ /* 0x000fe200000006ff */
[----:B------:R-:W-:Y:S01]  /*1c50*/  FMUL.FTZ R131, R97, R44 ;  /* 0x0000002c61837220 */ /* 0x000fe20000410000 */
[-C--:B------:R-:W-:Y:S01]  /*1c60*/  FMUL.FTZ R132, R149, R144.reuse ;  /* 0x0000009095847220 */ /* 0x080fe20000410000 */
[----:B------:R-:W-:Y:S01]  /*1c70*/  SHF.L.U32 R47, R146, 0x10, RZ ;  /* 0x00000010922f7819 */ /* 0x000fe200000006ff */
[----:B------:R-:W-:Y:S01]  /*1c80*/  FMUL.FTZ R44, R45, R144 ;  /* 0x000000902d2c7220 */ /* 0x000fe20000410000 */
[----:B------:R-:W-:Y:S01]  /*1c90*/  SHF.L.U32 R127, R148, 0x10, RZ ;  /* 0x00000010947f7819 */ /* 0x000fe200000006ff */
[----:B------:R-:W-:Y:S01]  /*1ca0*/  @P2 FADD.FTZ R131, R46, R131 ;  /* 0x000000832e832221 */ /* 0x000fe20000010000 */
[----:B------:R-:W-:Y:S01]  /*1cb0*/  @P2 SHF.L.U32 R129, R43, 0x10, RZ ;  /* 0x000000102b812819 */ /* 0x000fe200000006ff */
[----:B------:R-:W-:Y:S01]  /*1cc0*/  FMUL.FTZ R132, R21, R132 ;  /* 0x0000008415847220 */ /* 0x000fe20000410000 */
[----:B------:R-:W-:Y:S01]  /*1cd0*/  @P2 PRMT R45, R40, 0x7632, R45 ;  /* 0x00007632282d2816 */ /* 0x000fe2000000002d */
[-C--:B------:R-:W-:Y:S01]  /*1ce0*/  FMUL.FTZ R47, R47, R144.reuse ;  /* 0x000000902f2f7220 */ /* 0x080fe20000410000 */
[----:B------:R-:W-:Y:S01]  /*1cf0*/  @P2 PRMT R46, R41, 0x7632, R46 ;  /* 0x00007632292e2816 */ /* 0x000fe2000000002e */
[----:B------:R-:W-:Y:S01]  /*1d00*/  FMUL.FTZ R133, R127, R144 ;  /* 0x000000907f857220 */ /* 0x000fe20000410000 */
[----:B------:R-:W-:Y:S01]  /*1d10*/  @P2 PRMT R146, R43, 0x7632, R146 ;  /* 0x000076322b922816 */ /* 0x000fe20000000092 */
[----:B------:R-:W-:Y:S01]  /*1d20*/  FMUL.FTZ R127, R99, R44 ;  /* 0x0000002c637f7220 */ /* 0x000fe20000410000 */
[----:B------:R-:W-:Y:S01]  /*1d30*/  @P2 FADD.FTZ R132, R129, R132 ;  /* 0x0000008481842221 */ /* 0x000fe20000010000 */
[----:B------:R-:W-:Y:S01]  /*1d40*/  @P2 SHF.L.U32 R46, R46, 0x10, RZ ;  /* 0x000000102e2e2819 */ /* 0x000fe200000006ff */
[----:B------:R-:W-:Y:S01]  /*1d50*/  FMUL.FTZ R129, R98, R47 ;  /* 0x0000002f62817220 */ /* 0x000fe20000410000 */
[----:B------:R-:W-:Y:S01]  /*1d60*/  @P2 SHF.L.U32 R44, R45, 0x10, RZ ;  /* 0x000000102d2c2819 */ /* 0x000fe200000006ff */
[----:B------:R-:W-:Y:S01]  /*1d70*/  FMUL.FTZ R133, R96, R133 ;  /* 0x0000008560857220 */ /* 0x000fe20000410000 */
[----:B------:R-:W-:Y:S01]  /*1d80*/  @P2 SHF.L.U32 R148, R146, 0x10, RZ ;  /* 0x0000001092942819 */ /* 0x000fe200000006ff */
[----:B------:R-:W-:Y:S01]  /*1d90*/  @P2 FADD.FTZ R129, R46, R129 ;  /* 0x000000812e812221 */ /* 0x000fe20000010000 */
[----:B------:R-:W-:Y:S01]  /*1da0*/  LEA R146, P3, R145, UR10, 0x4 ;  /* 0x0000000a91927c11 */ /* 0x000fe2000f8620ff */
[----:B------:R-:W-:Y:S01]  /*1db0*/  @P2 FADD.FTZ R127, R44, R127 ;  /* 0x0000007f2c7f2221 */ /* 0x000fe20000010000 */
[----:B------:R-:W-:Y:S01]  /*1dc0*/  F2FP.BF16.F32.PACK_AB R46, R131, R130 ;  /* 0x00000082832e723e */ /* 0x000fe200000010ff */
[----:B------:R-:W-:Y:S01]  /*1dd0*/  @P2 FADD.FTZ R133, R148, R133 ;  /* 0x0000008594852221 */ /* 0x000fe20000010000 */
[----:B------:R-:W-:-:S02]  /*1de0*/  LEA.HI.X R147, R145, UR11, RZ, 0x4, P3 ;  /* 0x0000000b91937c11 */ /* 0x000fc400098f24ff */
[----:B------:R-:W-:Y:S02]  /*1df0*/  F2FP.BF16.F32.PACK_AB R45, R129, R128 ;  /* 0x00000080812d723e */ /* 0x000fe400000010ff */
[----:B------:R-:W-:Y:S02]  /*1e00*/  F2FP.BF16.F32.PACK_AB R44, R127, R126 ;  /* 0x0000007e7f2c723e */ /* 0x000fe400000010ff */
[----:B------:R-:W-:Y:S02]  /*1e10*/  F2FP.BF16.F32.PACK_AB R47, R133, R132 ;  /* 0x00000084852f723e */ /* 0x000fe400000010ff */
[----:B------:R-:W-:-:S03]  /*1e20*/  IADD3 R145, R145, 0x80, RZ ;  /* 0x0000008091917810 */ /* 0x000fc60007ffe0ff */
[----:B------:R2:W-:Y:S04]  /*1e30*/  STG.E.128 desc[UR4][R146.64], R44 ;  /* 0x0000002c92007986 */ /* 0x0005e8000c101d04 */
.L_x_503:
[----:B------:R-:W-:Y:S05]  /*1e40*/  BSYNC B0 ;  /* 0x0000000000007941 */ /* 0x000fea0003800000 */
.L_x_502:
[----:B------:R-:W-:Y:S04]  /*1e50*/  BSSY B0, `(.L_x_504) ;  /* 0x0000041000007945 */ /* 0x000fe80003800000 */
[----:B------:R-:W-:Y:S05]  /*1e60*/  @!P1 BRA `(.L_x_505) ;  /* 0x0000000000fc9947 */ /* 0x000fea0003800000 */
[----:B012---:R-:W0:Y:S01]  /*1e70*/  LDC.64 R44, c[0x0][0x220] ;  /* 0x00008800ff2c7b82 */ /* 0x007e220000000a00 */
[----:B------:R-:W-:-:S04]  /*1e80*/  ISETP.NE.U32.AND P2, PT, RZ, UR8, PT ;  /* 0x00000008ff007c0c */ /* 0x000fc8000bf45070 */
[----:B------:R-:W-:Y:S01]  /*1e90*/  ISETP.NE.AND.EX P2, PT, RZ, UR9, PT, P2 ;  /* 0x00000009ff007c0c */ /* 0x000fe2000bf45320 */
[----:B0-----:R-:W-:-:S12]  /*1ea0*/  IMAD.WIDE.U32 R44, R145, 0x10, R44 ;  /* 0x00000010912c7825 */ /* 0x001fd800078e002c */
[C---:B------:R-:W-:Y:S01]  /*1eb0*/  @P2 LEA R134, P3, R145.reuse, UR8, 0x4 ;  /* 0x0000000891862c11 */ /* 0x040fe2000f8620ff */
[----:B------:R-:W2:Y:S03]  /*1ec0*/  LDG.E.128 R44, desc[UR4][R44.64] ;  /* 0x000000042c2c7981 */ /* 0x000ea6000c1e1d00 */
[----:B------:R-:W-:-:S05]  /*1ed0*/  @P2 LEA.HI.X R135, R145, UR9, RZ, 0x4, P3 ;  /* 0x0000000991872c11 */ /* 0x000fca00098f24ff */
[----:B------:R0:W3:Y:S01]  /*1ee0*/  @P2 LDG.E.128 R40, desc[UR4][R134.64] ;  /* 0x0000000486282981 */ /* 0x0000e2000c1e1d00 */
[----:B--2---:R-:W-:Y:S01]  /*1ef0*/  SHF.L.U32 R141, R46, 0x10, RZ ;  /* 0x000000102e8d7819 */ /* 0x004fe200000006ff */
[C---:B------:R-:W-:Y:S01]  /*1f00*/  IMAD.U32 R137, R44.reuse, 0x10000, RZ ;  /* 0x000100002c897824 */ /* 0x040fe200078e00ff */
[----:B------:R-:W-:Y:S02]  /*1f10*/  PRMT R136, R44, 0x7632, R136 ;  /* 0x000076322c887816 */ /* 0x000fe40000000088 */
[----:B------:R-:W-:Y:S01]  /*1f20*/  PRMT R46, R46, 0x7632, R46 ;  /* 0x000076322e2e7816 */ /* 0x000fe2000000002e */
[-C--:B------:R-:W-:Y:S01]  /*1f30*/  FMUL.FTZ R137, R137, R144.reuse ;  /* 0x0000009089897220 */ /* 0x080fe20000410000 */
[----:B------:R-:W-:Y:S01]  /*1f40*/  SHF.L.U32 R147, R47, 0x10, RZ ;  /* 0x000000102f937819 */ /* 0x000fe200000006ff */
[-C--:B------:R-:W-:Y:S01]  /*1f50*/  FMUL.FTZ R141, R141, R144.reuse ;  /* 0x000000908d8d7220 */ /* 0x080fe20000410000 */
[C---:B------:R-:W-:Y:S01]  /*1f60*/  SHF.L.U32 R139, R45.reuse, 0x10, RZ ;  /* 0x000000102d8b7819 */ /* 0x040fe200000006ff */
[----:B0-----:R-:W-:Y:S01]  /*1f70*/  FMUL.FTZ R134, R20, R137 ;  /* 0x0000008914867220 */ /* 0x001fe20000410000 */
[----:B------:R-:W-:Y:S01]  /*1f80*/  PRMT R138, R45, 0x7632, R138 ;  /* 0x000076322d8a7816 */ /* 0x000fe2000000008a */
[----:B------:R-:W-:Y:S01]  /*1f90*/  FMUL.FTZ R140, R147, R144 ;  /* 0x00000090938c7220 */ /* 0x000fe20000410000 */
[----:B------:R-:W-:-:S02]  /*1fa0*/  PRMT R44, R47, 0x7632, R44 ;  /* 0x000076322f2c7816 */ /* 0x000fc4000000002c */
[----:B------:R-:W-:Y:S01]  /*1fb0*/  SHF.L.U32 R45, R136, 0x10, RZ ;  /* 0x00000010882d7819 */ /* 0x000fe200000006ff */
[----:B------:R-:W-:Y:S01]  /*1fc0*/  FMUL.FTZ R136, R139, R144 ;  /* 0x000000908b887220 */ /* 0x000fe20000410000 */
[----:B------:R-:W-:Y:S01]  /*1fd0*/  SHF.L.U32 R135, R46, 0x10, RZ ;  /* 0x000000102e877819 */ /* 0x000fe200000006ff */
[----:B------:R-:W-:Y:S01]  /*1fe0*/  FMUL.FTZ R140, R17, R140 ;  /* 0x0000008c118c7220 */ /* 0x000fe20000410000 */
[----:B------:R-:W-:Y:S01]  /*1ff0*/  SHF.L.U32 R47, R138, 0x10, RZ ;  /* 0x000000108a2f7819 */ /* 0x000fe200000006ff */
[----:B------:R-:W-:Y:S01]  /*2000*/  FMUL.FTZ R138, R18, R141 ;  /* 0x0000008d128a7220 */ /* 0x000fe20000410000 */
[----:B------:R-:W-:Y:S01]  /*2010*/  SHF.L.U32 R139, R44, 0x10, RZ ;  /* 0x000000102c8b7819 */ /* 0x000fe200000006ff */
[-C--:B------:R-:W-:Y:S01]  /*2020*/  FMUL.FTZ R44, R45, R144.reuse ;  /* 0x000000902d2c7220 */ /* 0x080fe20000410000 */
[----:B---3--:R-:W-:Y:S01]  /*2030*/  @P2 SHF.L.U32 R137, R40, 0x10, RZ ;  /* 0x0000001028892819 */ /* 0x008fe200000006ff */
[-C--:B------:R-:W-:Y:S01]  /*2040*/  FMUL.FTZ R46, R135, R144.reuse ;  /* 0x00000090872e7220 */ /* 0x080fe20000410000 */
[----:B------:R-:W-:Y:S01]  /*2050*/  @P2 SHF.L.U32 R141, R43, 0x10, RZ ;  /* 0x000000102b8d2819 */ /* 0x000fe200000006ff */
[-C--:B------:R-:W-:Y:S01]  /*2060*/  FMUL.FTZ R47, R47, R144.reuse ;  /* 0x000000902f2f7220 */ /* 0x080fe20000410000 */
[C---:B------:R-:W-:Y:S01]  /*2070*/  @P2 PRMT R45, R42.reuse, 0x7632, R45 ;  /* 0x000076322a2d2816 */ /* 0x040fe2000000002d */
[----:B------:R-:W-:Y:S01]  /*2080*/  FMUL.FTZ R147, R139, R144 ;  /* 0x000000908b937220 */ /* 0x000fe20000410000 */
[----:B------:R-:W-:Y:S01]  /*2090*/  @P2 SHF.L.U32 R135, R41, 0x10, RZ ;  /* 0x0000001029872819 */ /* 0x000fe200000006ff */
[----:B------:R-:W-:Y:S01]  /*20a0*/  FMUL.FTZ R136, R19, R136 ;  /* 0x0000008813887220 */ /* 0x000fe20000410000 */
[----:B------:R-:W-:Y:S01]  /*20b0*/  @P2 FADD.FTZ R134, R137, R134 ;  /* 0x0000008689862221 */ /* 0x000fe20000010000 */
[----:B------:R-:W-:Y:S01]  /*20c0*/  @P2 SHF.L.U32 R144, R45, 0x10, RZ ;  /* 0x000000102d902819 */ /* 0x000fe200000006ff */
[----:B------:R-:W-:Y:S01]  /*20d0*/  FMUL.FTZ R139, R93, R46 ;  /* 0x0000002e5d8b7220 */ /* 0x000fe20000410000 */
[----:B------:R-:W-:Y:S01]  /*20e0*/  @P2 FADD.FTZ R140, R141, R140 ;  /* 0x0000008c8d8c2221 */ /* 0x000fe20000010000 */
[----:B------:R-:W-:Y:S01]  /*20f0*/  @P2 IMAD.U32 R137, R42, 0x10000, RZ ;  /* 0x000100002a892824 */ /* 0x000fe200078e00ff */
[----:B------:R-:W-:Y:S01]  /*2100*/  @P2 PRMT R45, R40, 0x7632, R45 ;  /* 0x00007632282d2816 */ /* 0x000fe2000000002d */
[----:B------:R-:W-:Y:S01]  /*2110*/  @P2 FADD.FTZ R136, R135, R136 ;  /* 0x0000008887882221 */ /* 0x000fe20000010000 */
[----:B------:R-:W-:Y:S01]  /*2120*/  @P2 PRMT R46, R41, 0x7632, R46 ;  /* 0x00007632292e2816 */ /* 0x000fe2000000002e */
[----:B------:R-:W-:Y:S01]  /*2130*/  FMUL.FTZ R135, R95, R44 ;  /* 0x0000002c5f877220 */ /* 0x000fe20000410000 */
[----:B------:R-:W-:Y:S01]  /*2140*/  @P2 PRMT R141, R43, 0x7632, R141 ;  /* 0x000076322b8d2816 */ /* 0x000fe2000000008d */
[----:B------:R-:W-:Y:S01]  /*2150*/  @P2 FADD.FTZ R138, R137, R138 ;  /* 0x0000008a898a2221 */ /* 0x000fe20000010000 */
[----:B------:R-:W-:Y:S01]  /*2160*/  @P2 SHF.L.U32 R46, R46, 0x10, RZ ;  /* 0x000000102e2e2819 */ /* 0x000fe200000006ff */
[----:B------:R-:W-:Y:S01]  /*2170*/  FMUL.FTZ R137, R94, R47 ;  /* 0x0000002f5e897220 */ /* 0x000fe20000410000 */
[----:B------:R-:W-:Y:S01]  /*2180*/  @P2 SHF.L.U32 R44, R45, 0x10, RZ ;  /* 0x000000102d2c2819 */ /* 0x000fe200000006ff */
[----:B------:R-:W-:Y:S01]  /*2190*/  @P2 FADD.FTZ R139, R144, R139 ;  /* 0x0000008b908b2221 */ /* 0x000fe20000010000 */
[----:B------:R-:W-:Y:S01]  /*21a0*/  @P2 SHF.L.U32 R146, R141, 0x10, RZ ;  /* 0x000000108d922819 */ /* 0x000fe200000006ff */
[----:B------:R-:W-:Y:S01]  /*21b0*/  FMUL.FTZ R141, R92, R147 ;  /* 0x000000935c8d7220 */ /* 0x000fe20000410000 */
[----:B------:R-:W-:Y:S01]  /*21c0*/  @P2 FADD.FTZ R137, R46, R137 ;  /* 0x000000892e892221 */ /* 0x000fe20000010000 */
[----:B------:R-:W-:Y:S01]  /*21d0*/  @P2 FADD.FTZ R135, R44, R135 ;  /* 0x000000872c872221 */ /* 0x000fe20000010000 */
[----:B------:R-:W-:Y:S01]  /*21e0*/  LEA R144, P3, R145, UR10, 0x4 ;  /* 0x0000000a91907c11 */ /* 0x000fe2000f8620ff */
[----:B------:R-:W-:Y:S01]  /*21f0*/  @P2 FADD.FTZ R141, R146, R141 ;  /* 0x0000008d928d2221 */ /* 0x000fe20000010000 */
[----:B------:R-:W-:-:S02]  /*2200*/  F2FP.BF16.F32.PACK_AB R46, R139, R138 ;  /* 0x0000008a8b2e723e */ /* 0x000fc400000010ff */
[----:B------:R-:W-:Y:S02]  /*2210*/  LEA.HI.X R145, R145, UR11, RZ, 0x4, P3 ;  /* 0x0000000b91917c11 */ /* 0x000fe400098f24ff */
[----:B------:R-:W-:Y:S02]  /*2220*/  F2FP.BF16.F32.PACK_AB R45, R137, R136 ;  /* 0x00000088892d723e */ /* 0x000fe400000010ff */
[----:B------:R-:W-:Y:S02]  /*2230*/  F2FP.BF16.F32.PACK_AB R44, R135, R134 ;  /* 0x00000086872c723e */ /* 0x000fe400000010ff */
[----:B------:R-:W-:-:S05]  /*2240*/  F2FP.BF16.F32.PACK_AB R47, R141, R140 ;  /* 0x0000008c8d2f723e */ /* 0x000fca00000010ff */
[----:B------:R3:W-:Y:S02]  /*2250*/  STG.E.128 desc[UR4][R144.64], R44 ;  /* 0x0000002c90007986 */ /* 0x0007e4000c101d04 */
.L_x_505:
[----:B------:R-:W-:Y:S05]  /*2260*/  BSYNC B0 ;  /* 0x0000000000007941 */ /* 0x000fea0003800000 */
.L_x_504:
[----:B0123--:R-:W-:Y:S01]  /*2270*/  FADD.FTZ R45, RZ, R119 ;  /* 0x00000077ff2d7221 */ /* 0x00ffe20000010000 */
[C---:B------:R-:W-:Y:S01]  /*2280*/  ISETP.GT.U32.AND P2, PT, R33.reuse, 0xff, PT ;  /* 0x000000ff2100780c */ /* 0x040fe20003f44070 */
[----:B------:R-:W-:Y:S01]  /*2290*/  UMOV UR6, 0xffffffff ;  /* 0xffffffff00067882 */ /* 0x000fe20000000000 */
[----:B------:R-:W-:Y:S01]  /*22a0*/  ISETP.GT.U32.AND P3, PT, R33, 0x17f, PT ;  /* 0x0000017f2100780c */ /* 0x000fe20003f64070 */
[----:B------:R-:W-:Y:S01]  /*22b0*/  FADD.FTZ R45, R114, R45 ;  /* 0x0000002d722d7221 */ /* 0x000fe20000010000 */
[----:B------:R-:W-:Y:S02]  /*22c0*/  LOP3.LUT P4, RZ, R143, 0xff, RZ, 0xc0, !PT ;  /* 0x000000ff8fff7812 */ /* 0x000fe4000788c0ff */
[----:B------:R-:W-:Y:S01]  /*22d0*/  ISETP.GT.U32.AND P5, PT, R33, 0x1ff, PT ;  /* 0x000001ff2100780c */ /* 0x000fe20003fa4070 */
        /* <DEDUP_REMOVED lines=26> */
[----:B------:R-:W-:Y:S01]  /*2480*/  FADD.FTZ R44, R136, R47 ;  /* 0x0000002f882c7221 */ /* 0x000fe20000010000 */
[----:B------:R-:W-:-:S03]  /*2490*/  SHF.R.U32.HI R47, RZ, 0x5, R34 ;  /* 0x00000005ff2f7819 */ /* 0x000fc60000011622 */
[----:B------:R-:W-:Y:S01]  /*24a0*/  FADD.FTZ R143, R137, R44 ;  /* 0x0000002c898f7221 */ /* 0x000fe20000010000 */
[----:B------:R-:W-:-:S03]  /*24b0*/  LOP3.LUT R46, R47, 0x7fffffc, RZ, 0xc0, !PT ;  /* 0x07fffffc2f2e7812 */ /* 0x000fc600078ec0ff */
[----:B------:R-:W-:Y:S01]  /*24c0*/  FADD.FTZ R44, R138, R143 ;  /* 0x0000008f8a2c7221 */ /* 0x000fe20000010000 */
[----:B------:R-:W-:-:S03]  /*24d0*/  @!P4 IADD3 R46, R46, 0x4, RZ ;  /* 0x000000042e2ec810 */ /* 0x000fc60007ffe0ff */
[----:B------:R-:W-:-:S04]  /*24e0*/  FADD.FTZ R143, R139, R44 ;  /* 0x0000002c8b8f7221 */ /* 0x000fc80000010000 */
[----:B------:R-:W-:-:S04]  /*24f0*/  FADD.FTZ R44, R140, R143 ;  /* 0x0000008f8c2c7221 */ /* 0x000fc80000010000 */
[----:B------:R-:W-:Y:S01]  /*2500*/  @P5 FADD.FTZ R45, R141, R44 ;  /* 0x0000002c8d2d5221 */ /* 0x000fe20000010000 */
[----:B------:R-:W-:Y:S01]  /*2510*/  P2R R44, PR, RZ, 0x40 ;  /* 0x00000040ff2c7803 */ /* 0x000fe20000000000 */
        /* <DEDUP_REMOVED lines=14> */
[--C-:B------:R-:W-:Y:S01]  /*2600*/  FADD.FTZ R150, R118, -R44.reuse ;  /* 0x8000002c76967221 */ /* 0x100fe20000010000 */
[--C-:B------:R-:W-:Y:S01]  /*2610*/  FADD.FTZ R144, R113, -R44.reuse ;  /* 0x8000002c71907221 */ /* 0x100fe20000010000 */
[----:B------:R-:W-:Y:S01]  /*2620*/  FFMA.FTZ R45, R45, R45, RZ ;  /* 0x0000002d2d2d7223 */ /* 0x000fe200000100ff */
[--C-:B------:R-:W-:Y:S01]  /*2630*/  FADD.FTZ R146, R116, -R44.reuse ;  /* 0x8000002c74927221 */ /* 0x100fe20000010000 */
[--C-:B------:R-:W-:Y:S01]  /*2640*/  FADD.FTZ R143, R120, -R44.reuse ;  /* 0x8000002c788f7221 */ /* 0x100fe20000010000 */
[--C-:B------:R-:W-:Y:S01]  /*2650*/  FADD.FTZ R145, R110, -R44.reuse ;  /* 0x8000002c6e917221 */ /* 0x100fe20000010000 */
[----:B------:R-:W-:Y:S01]  /*2660*/  FFMA.FTZ R45, R148, R148, R45 ;  /* 0x00000094942d7223 */ /* 0x000fe2000001002d */
[----:B------:R-:W-:-:S03]  /*2670*/  FADD.FTZ R148, R117, -R44 ;  /* 0x8000002c75947221 */ /* 0x000fc60000010000 */
[----:B------:R-:W-:-:S04]  /*2680*/  FFMA.FTZ R45, R150, R150, R45 ;  /* 0x00000096962d7223 */ /* 0x000fc8000001002d */
[----:B------:R-:W-:Y:S01]  /*2690*/  FFMA.FTZ R45, R144, R144, R45 ;  /* 0x00000090902d7223 */ /* 0x000fe2000001002d */
[----:B------:R-:W-:-:S03]  /*26a0*/  FADD.FTZ R144, R115, -R44 ;  /* 0x8000002c73907221 */ /* 0x000fc60000010000 */
[----:B------:R-:W-:-:S04]  /*26b0*/  FFMA.FTZ R45, R148, R148, R45 ;  /* 0x00000094942d7223 */ /* 0x000fc8000001002d */
[----:B------:R-:W-:Y:S01]  /*26c0*/  FFMA.FTZ R45, R144, R144, R45 ;  /* 0x00000090902d7223 */ /* 0x000fe2000001002d */
[----:B------:R-:W-:-:S03]  /*26d0*/  FADD.FTZ R144, R112, -R44 ;  /* 0x8000002c70907221 */ /* 0x000fc60000010000 */
[----:B------:R-:W-:-:S04]  /*26e0*/  FFMA.FTZ R45, R146, R146, R45 ;  /* 0x00000092922d7223 */ /* 0x000fc8000001002d */
[----:B------:R-:W-:Y:S01]  /*26f0*/  FFMA.FTZ R45, R144, R144, R45 ;  /* 0x00000090902d7223 */ /* 0x000fe2000001002d */
[----:B------:R-:W-:-:S04]  /*2700*/  FADD.FTZ R144, R111, -R44 ;  /* 0x8000002c6f907221 */ /* 0x000fc80000010000 */
[----:B------:R-:W-:-:S05]  /*2710*/  FSEL R45, R45, RZ, P0 ;  /* 0x000000ff2d2d7208 */ /* 0x000fca0000000000 */
[----:B------:R-:W-:-:S04]  /*2720*/  FFMA.FTZ R144, R144, R144, R45 ;  /* 0x0000009090907223 */ /* 0x000fc8000001002d */
[----:B------:R-:W-:Y:S01]  /*2730*/  FFMA.FTZ R144, R143, R143, R144 ;  /* 0x0000008f8f907223 */ /* 0x000fe20000010090 */
[----:B------:R-:W-:-:S03]  /*2740*/  FADD.FTZ R143, R121, -R44 ;  /* 0x8000002c798f7221 */ /* 0x000fc60000010000 */
        /* <DEDUP_REMOVED lines=10> */
[----:B------:R-:W-:Y:S01]  /*27f0*/  @P2 FFMA.FTZ R45, R143, R143, R144 ;  /* 0x0000008f8f2d2223 */ /* 0x000fe20000010090 */
[--C-:B------:R-:W-:Y:S01]  /*2800*/  FADD.FTZ R144, R126, -R44.reuse ;  /* 0x8000002c7e907221 */ /* 0x100fe20000010000 */
[----:B------:R-:W-:-:S03]  /*2810*/  FADD.FTZ R143, R127, -R44 ;  /* 0x8000002c7f8f7221 */ /* 0x000fc60000010000 */
        /* <DEDUP_REMOVED lines=27> */
[----:B------:R-:W-:-:S04]  /*29d0*/  FFMA.FTZ R144, R145, R145, R144 ;  /* 0x0000009191907223 */ /* 0x000fc80000010090 */
        /* <DEDUP_REMOVED lines=10> */
.L_x_526:
[----:B------:R-:W-:Y:S01]  /*2a80*/  LOP3.LUT P2, RZ, R34, 0x1f, RZ, 0xc0, !PT ;  /* 0x0000001f22ff7812 */ /* 0x000fe2000784c0ff */
[----:B------:R-:W-:Y:S05]  /*2a90*/  WARPSYNC.ALL ;  /* 0x0000000000007948 */ /* 0x000fea0003800000 */
[----:B------:R-:W-:-:S07]  /*2aa0*/  LOP3.LUT R47, R47, 0x3, RZ, 0xc0, !PT ;  /* 0x000000032f2f7812 */ /* 0x000fce00078ec0ff */
[----:B------:R-:W2:Y:S01]  /*2ab0*/  @!P2 S2R R144, SR_CgaCtaId ;  /* 0x000000000090a919 */ /* 0x000ea20000008800 */
[----:B------:R-:W-:Y:S02]  /*2ac0*/  @!P2 MOV R45, 0x400 ;  /* 0x00000400002da802 */ /* 0x000fe40000000f00 */
[----:B------:R-:W-:Y:S02]  /*2ad0*/  @!P2 IADD3 R143, R46, R47, RZ ;  /* 0x0000002f2e8fa210 */ /* 0x000fe40007ffe0ff */
[----:B--2---:R-:W-:Y:S01]  /*2ae0*/  @!P2 LEA R144, R144, R45, 0x18 ;  /* 0x0000002d9090a211 */ /* 0x004fe200078ec0ff */
[----:B-1----:R-:W-:Y:S01]  /*2af0*/  FADD.FTZ R45, R145, R148 ;  /* 0x00000094912d7221 */ /* 0x002fe20000010000 */
[----:B0-----:R-:W-:Y:S02]  /*2b00*/  LOP3.LUT R145, R34, 0x1f, RZ, 0xc0, !PT ;  /* 0x0000001f22917812 */ /* 0x001fe400078ec0ff */
[----:B------:R-:W-:-:S05]  /*2b10*/  @!P2 LEA R143, R143, R144, 0x3 ;  /* 0x000000908f8fa211 */ /* 0x000fca00078e18ff */
[----:B------:R0:W-:Y:S01]  /*2b20*/  @!P2 STS.64 [R143], R44 ;  /* 0x0000002c8f00a388 */ /* 0x0001e20000000a00 */
[----:B------:R-:W-:-:S13]  /*2b30*/  ISETP.GT.U32.AND P2, PT, R145, 0x3, PT ;  /* 0x000000039100780c */ /* 0x000fda0003f44070 */
[----:B0-----:R-:W0:Y:S01]  /*2b40*/  @!P2 S2R R45, SR_CgaCtaId ;  /* 0x00000000002da919 */ /* 0x001e220000008800 */
[----:B------:R-:W-:Y:S01]  /*2b50*/  @!P2 MOV R44, 0x400 ;  /* 0x00000400002ca802 */ /* 0x000fe20000000f00 */
[----:B------:R-:W-:Y:S01]  /*2b60*/  BSSY B0, `(.L_x_507) ;  /* 0x000005d000007945 */ /* 0x000fe20003800000 */
[----:B------:R-:W-:Y:S01]  /*2b70*/  @!P2 IADD3 R46, R46, R145, RZ ;  /* 0x000000912e2ea210 */ /* 0x000fe20007ffe0ff */
[----:B------:R-:W-:Y:S01]  /*2b80*/  BAR.SYNC.DEFER_BLOCKING 0x0 ;  /* 0x0000000000007b1d */ /* 0x000fe20000010000 */
[----:B------:R-:W-:Y:S02]  /*2b90*/  PLOP3.LUT P3, PT, PT, PT, UP1, 0x40, 0x0 ;  /* 0x000000000000781c */ /* 0x000fe40003f6e818 */
[----:B0-----:R-:W-:Y:S02]  /*2ba0*/  @!P2 LEA R143, R45, R44, 0x18 ;  /* 0x0000002c2d8fa211 */ /* 0x001fe400078ec0ff */
[----:B------:R-:W-:-:S03]  /*2bb0*/  CS2R R44, SRZ ;  /* 0x00000000002c7805 */ /* 0x000fc6000001ff00 */
[----:B------:R-:W-:Y:S01]  /*2bc0*/  @!P2 IMAD R144, R46, 0x8, R143 ;  /* 0x000000082e90a824 */ /* 0x000fe200078e028f */
[----:B------:R-:W-:-:S04]  /*2bd0*/  HFMA2.MMA R143, -RZ, RZ, 0, 0 ;  /* 0x00000000ff8f7435 */ /* 0x000fc800000001ff */
[----:B------:R0:W-:Y:S02]  /*2be0*/  @!P2 LDS.64 R44, [R144] ;  /* 0x00000000902ca984 */ /* 0x0001e40000000a00 */
[----:B------:R-:W-:Y:S02]  /*2bf0*/  @!P2 MOV R143, R58 ;  /* 0x0000003a008fa202 */ /* 0x000fe40000000f00 */
[----:B------:R-:W-:-:S03]  /*2c00*/  LOP3.LUT P2, RZ, R47, 0x1f, R34, 0xf8, !PT ;  /* 0x0000001f2fff7812 */ /* 0x000fc6000784f822 */
[----:B------:R-:W1:Y:S01]  /*2c10*/  SHFL.DOWN PT, R146, R143, 0x2, 0x1f ;  /* 0x08401f008f927f89 */ /* 0x000e6200000e0000 */
[-C--:B0-----:R-:W-:Y:S02]  /*2c20*/  I2FP.F32.S32 R144, R143.reuse ;  /* 0x0000008f00907245 */ /* 0x081fe40000201400 */
[----:B-1----:R-:W-:Y:S02]  /*2c30*/  IADD3 R147, R146, R143, RZ ;  /* 0x0000008f92937210 */ /* 0x002fe40007ffe0ff */
[----:B------:R-:W-:Y:S02]  /*2c40*/  I2FP.F32.S32 R146, R146 ;  /* 0x0000009200927245 */ /* 0x000fe40000201400 */
[----:B------:R-:W-:Y:S01]  /*2c50*/  I2FP.F32.S32 R46, R147 ;  /* 0x00000093002e7245 */ /* 0x000fe20000201400 */
[----:B------:R-:W0:Y:S03]  /*2c60*/  SHFL.DOWN PT, R152, R147, 0x1, 0x1f ;  /* 0x08201f0093987f89 */ /* 0x000e2600000e0000 */
[----:B------:R-:W1:Y:S01]  /*2c70*/  MUFU.RCP R149, R46 ;  /* 0x0000002e00957308 */ /* 0x000e620000001000 */
[----:B------:R-:W2:Y:S04]  /*2c80*/  SHFL.DOWN PT, R145, R44, 0x2, 0x1f ;  /* 0x08401f002c917f89 */ /* 0x000ea800000e0000 */
[----:B------:R-:W3:Y:S01]  /*2c90*/  SHFL.DOWN PT, R148, R45, 0x2, 0x1f ;  /* 0x08401f002d947f89 */ /* 0x000ee200000e0000 */
[----:B0-----:R-:W-:-:S02]  /*2ca0*/  IADD3 R147, R147, R152, RZ ;  /* 0x0000009893937210 */ /* 0x001fc40007ffe0ff */
[----:B------:R-:W-:Y:S01]  /*2cb0*/  I2FP.F32.S32 R152, R152 ;  /* 0x0000009800987245 */ /* 0x000fe20000201400 */
[C---:B--2---:R-:W-:Y:S01]  /*2cc0*/  FMUL.FTZ R151, R145.reuse, R146 ;  /* 0x0000009291977220 */ /* 0x044fe20000410000 */
[----:B------:R-:W-:Y:S01]  /*2cd0*/  FADD.FTZ R145, -R145, R44 ;  /* 0x0000002c91917221 */ /* 0x000fe20000010100 */
[----:B------:R-:W-:Y:S02]  /*2ce0*/  I2FP.F32.S32 R147, R147 ;  /* 0x0000009300937245 */ /* 0x000fe40000201400 */
[----:B------:R-:W-:Y:S01]  /*2cf0*/  FFMA.FTZ R150, R144, R44, R151 ;  /* 0x0000002c90967223 */ /* 0x000fe20000010097 */
[----:B------:R-:W-:Y:S01]  /*2d00*/  FMUL.FTZ R145, R145, R145 ;  /* 0x0000009191917220 */ /* 0x000fe20000410000 */
[----:B---3--:R-:W-:Y:S02]  /*2d10*/  FADD.FTZ R148, R148, R45 ;  /* 0x0000002d94947221 */ /* 0x008fe40000010000 */
[----:B-1----:R-:W-:Y:S01]  /*2d20*/  FMUL.FTZ R143, R149, R150 ;  /* 0x00000096958f7220 */ /* 0x002fe20000410000 */
[----:B------:R-:W-:Y:S01]  /*2d30*/  FMUL.FTZ R145, R145, R144 ;  /* 0x0000009091917220 */ /* 0x000fe20000410000 */
[----:B------:R-:W0:Y:S03]  /*2d40*/  MUFU.RCP R147, R147 ;  /* 0x0000009300937308 */ /* 0x000e260000001000 */
[----:B------:R-:W1:Y:S01]  /*2d50*/  SHFL.DOWN PT, R44, R143, 0x1, 0x1f ;  /* 0x08201f008f2c7f89 */ /* 0x000e6200000e0000 */
[----:B------:R-:W-:-:S04]  /*2d60*/  FMUL.FTZ R145, R145, R146 ;  /* 0x0000009291917220 */ /* 0x000fc80000410000 */
[----:B------:R-:W-:-:S05]  /*2d70*/  FFMA.FTZ R145, R149, R145, R148 ;  /* 0x0000009195917223 */ /* 0x000fca0000010094 */
[----:B------:R-:W2:Y:S01]  /*2d80*/  SHFL.DOWN PT, R144, R145, 0x1, 0x1f ;  /* 0x08201f0091907f89 */ /* 0x000ea200000e0000 */
[----:B-1----:R-:W-:Y:S01]  /*2d90*/  FADD.FTZ R45, R143, -R44 ;  /* 0x8000002c8f2d7221 */ /* 0x002fe20000010000 */
[----:B------:R-:W-:-:S03]  /*2da0*/  FMUL.FTZ R149, R44, R152 ;  /* 0x000000982c957220 */ /* 0x000fc60000410000 */
[----:B------:R-:W-:Y:S01]  /*2db0*/  FMUL.FTZ R45, R45, R45 ;  /* 0x0000002d2d2d7220 */ /* 0x000fe20000410000 */
[----:B------:R-:W-:-:S03]  /*2dc0*/  FFMA.FTZ R44, R46, R143, R149 ;  /* 0x0000008f2e2c7223 */ /* 0x000fc60000010095 */
[----:B------:R-:W-:Y:S01]  /*2dd0*/  FMUL.FTZ R45, R46, R45 ;  /* 0x0000002d2e2d7220 */ /* 0x000fe20000410000 */
[----:B0-----:R-:W-:Y:S01]  /*2de0*/  FMUL.FTZ R143, R147, R44 ;  /* 0x0000002c938f7220 */ /* 0x001fe20000410000 */
[----:B--2---:R-:W-:Y:S01]  /*2df0*/  FADD.FTZ R144, R145, R144 ;  /* 0x0000009091907221 */ /* 0x004fe20000010000 */
[----:B------:R-:W0:Y:S01]  /*2e00*/  @!P2 LDC.64 R46, c[0x0][0x250] ;  /* 0x00009400ff2eab82 */ /* 0x000e220000000a00 */
[----:B------:R-:W-:Y:S02]  /*2e10*/  FMUL.FTZ R45, R45, R152 ;  /* 0x000000982d2d7220 */ /* 0x000fe40000410000 */
[----:B------:R-:W1:Y:S02]  /*2e20*/  SHFL.IDX PT, R149, R143, RZ, 0x1f ;  /* 0x00001fff8f957589 */ /* 0x000e6400000e0000 */
[----:B------:R-:W-:-:S03]  /*2e30*/  FFMA.FTZ R144, R147, R45, R144 ;  /* 0x0000002d93907223 */ /* 0x000fc60000010090 */
[----:B------:R-:W2:Y:S03]  /*2e40*/  LDC R147, c[0x0][0x2d8] ;  /* 0x0000b600ff937b82 */ /* 0x000ea60000000800 */
[----:B------:R-:W2:Y:S05]  /*2e50*/  SHFL.IDX PT, R144, R144, RZ, 0x1f ;  /* 0x00001fff90907589 */ /* 0x000eaa00000e0000 */
[----:B------:R-:W3:Y:S01]  /*2e60*/  @!P2 LDC.64 R44, c[0x0][0x258] ;  /* 0x00009600ff2cab82 */ /* 0x000ee20000000a00 */
[----:B0-----:R-:W-:-:S04]  /*2e70*/  @!P2 IMAD.WIDE R46, R108, 0x4, R46 ;  /* 0x000000046c2ea825 */ /* 0x001fc800078e022e */
[----:B-1----:R-:W-:Y:S01]  /*2e80*/  FMUL.FTZ R145, R149, R149 ;  /* 0x0000009595917220 */ /* 0x002fe20000410000 */
[----:B------:R0:W-:Y:S04]  /*2e90*/  @!P2 STG.E desc[UR4][R46.64], R149 ;  /* 0x000000952e00a986 */ /* 0x0001e8000c101904 */
[----:B------:R-:W-:Y:S02]  /*2ea0*/  FSEL R146, R145, RZ, !P3 ;  /* 0x000000ff91927208 */ /* 0x000fe40005800000 */
[----:B------:R-:W-:Y:S01]  /*2eb0*/  PLOP3.LUT P3, PT, PT, PT, UP1, 0x40, 0x0 ;  /* 0x000000000000781c */ /* 0x000fe20003f6e818 */
[----:B--2---:R-:W-:-:S03]  /*2ec0*/  FFMA.FTZ R145, R144, UR12, R147 ;  /* 0x0000000c90917c23 */ /* 0x004fc60008010093 */
[----:B------:R-:W-:Y:S01]  /*2ed0*/  FSEL R143, R149, RZ, P3 ;  /* 0x000000ff958f7208 */ /* 0x000fe20001800000 */
[----:B------:R-:W-:Y:S01]  /*2ee0*/  FADD.FTZ R146, R145, R146 ;  /* 0x0000009291927221 */ /* 0x000fe20000010000 */
[----:B---3--:R-:W-:-:S05]  /*2ef0*/  @!P2 IMAD.WIDE R44, R108, 0x4, R44 ;  /* 0x000000046c2ca825 */ /* 0x008fca00078e022c */
[----:B------:R-:W1:Y:S02]  /*2f00*/  MUFU.RSQ R146, R146 ;  /* 0x0000009200927308 */ /* 0x000e640000001400 */
[----:B-1----:R0:W-:Y:S01]  /*2f10*/  @!P2 STG.E desc[UR4][R44.64], R146 ;  /* 0x000000922c00a986 */ /* 0x0021e2000c101904 */
[----:B------:R-:W-:Y:S05]  /*2f20*/  @!P0 BRA `(.L_x_508) ;  /* 0x0000000000808947 */ /* 0x000fea0003800000 */
[----:B------:R-:W1:Y:S01]  /*2f30*/  LDC.64 R144, c[0x0][0x2b8] ;  /* 0x0000ae00ff907b82 */ /* 0x000e620000000a00 */
[--C-:B0-----:R-:W-:Y:S01]  /*2f40*/  FADD.FTZ R47, R114, -R143.reuse ;  /* 0x8000008f722f7221 */ /* 0x101fe20000010000 */
[--C-:B------:R-:W-:Y:S01]  /*2f50*/  FADD.FTZ R45, R119, -R143.reuse ;  /* 0x8000008f772d7221 */ /* 0x100fe20000010000 */
[--C-:B------:R-:W-:Y:S01]  /*2f60*/  FADD.FTZ R147, R118, -R143.reuse ;  /* 0x8000008f76937221 */ /* 0x100fe20000010000 */
[--C-:B------:R-:W-:Y:S01]  /*2f70*/  FADD.FTZ R149, R113, -R143.reuse ;  /* 0x8000008f71957221 */ /* 0x100fe20000010000 */
[--C-:B------:R-:W-:Y:S01]  /*2f80*/  FADD.FTZ R153, R115, -R143.reuse ;  /* 0x8000008f73997221 */ /* 0x100fe20000010000 */
[--C-:B------:R-:W-:Y:S01]  /*2f90*/  FADD.FTZ R155, R116, -R143.reuse ;  /* 0x8000008f749b7221 */ /* 0x100fe20000010000 */
[----:B------:R-:W-:Y:S01]  /*2fa0*/  FMUL.FTZ R46, R146, R47 ;  /* 0x0000002f922e7220 */ /* 0x000fe20000410000 */
[--C-:B------:R-:W-:Y:S01]  /*2fb0*/  FADD.FTZ R151, R117, -R143.reuse ;  /* 0x8000008f75977221 */ /* 0x100fe20000010000 */
[----:B------:R-:W-:Y:S01]  /*2fc0*/  FADD.FTZ R47, R112, -R143 ;  /* 0x8000008f702f7221 */ /* 0x000fe20000010000 */
[C---:B------:R-:W-:Y:S01]  /*2fd0*/  FMUL.FTZ R45, R146.reuse, R45 ;  /* 0x0000002d922d7220 */ /* 0x040fe20000410000 */
[C---:B------:R-:W-:Y:S01]  /*2fe0*/  FMUL.FTZ R147, R146.reuse, R147 ;  /* 0x0000009392937220 */ /* 0x040fe20000410000 */
[C---:B------:R-:W-:Y:S01]  /*2ff0*/  FMUL.FTZ R149, R146.reuse, R149 ;  /* 0x0000009592957220 */ /* 0x040fe20000410000 */
        /* <DEDUP_REMOVED lines=8> */
[----:B------:R-:W-:Y:S01]  /*3080*/  FFMA.FTZ R47, R13, R150, R39 ;  /* 0x000000960d2f7223 */ /* 0x000fe20000010027 */
[----:B------:R-:W-:Y:S01]  /*3090*/  FFMA.FTZ R151, R14, R151, R38 ;  /* 0x000000970e977223 */ /* 0x000fe20000010026 */
[----:B------:R-:W-:Y:S01]  /*30a0*/  FFMA.FTZ R148, R89, R148, R73 ;  /* 0x0000009459947223 */ /* 0x000fe20000010049 */
[----:B------:R-:W-:Y:S01]  /*30b0*/  FFMA.FTZ R150, R88, R153, R72 ;  /* 0x0000009958967223 */ /* 0x000fe20000010048 */
[----:B------:R-:W-:Y:S01]  /*30c0*/  F2FP.BF16.F32.PACK_AB R44, R45, R44 ;  /* 0x0000002c2d2c723e */ /* 0x000fe200000010ff */
[----:B-1----:R-:W-:Y:S01]  /*30d0*/  IMAD.WIDE.U32 R144, R142, 0x10, R144 ;  /* 0x000000108e907825 */ /* 0x002fe200078e0090 */
[----:B------:R-:W-:-:S02]  /*30e0*/  F2FP.BF16.F32.PACK_AB R45, R46, R147 ;  /* 0x000000932e2d723e */ /* 0x000fc400000010ff */
[----:B------:R-:W-:Y:S02]  /*30f0*/  F2FP.BF16.F32.PACK_AB R46, R148, R151 ;  /* 0x00000097942e723e */ /* 0x000fe400000010ff */
[----:B------:R-:W-:Y:S02]  /*3100*/  F2FP.BF16.F32.PACK_AB R47, R150, R47 ;  /* 0x0000002f962f723e */ /* 0x000fe400000010ff */
[----:B------:R-:W-:-:S03]  /*3110*/  IADD3 R142, R142, 0x80, RZ ;  /* 0x000000808e8e7810 */ /* 0x000fc60007ffe0ff */
[----:B------:R1:W-:Y:S04]  /*3120*/  STG.E.128 desc[UR4][R144.64], R44 ;  /* 0x0000002c90007986 */ /* 0x0003e8000c101d04 */
.L_x_508:
[----:B------:R-:W-:Y:S05]  /*3130*/  BSYNC B0 ;  /* 0x0000000000007941 */ /* 0x000fea0003800000 */
.L_x_507:
[----:B------:R-:W-:Y:S01]  /*3140*/  ISETP.GE.U32.AND P2, PT, R33, 0x100, PT ;  /* 0x000001002100780c */ /* 0x000fe20003f46070 */
[----:B------:R-:W-:-:S12]  /*3150*/  BSSY B0, `(.L_x_509) ;  /* 0x0000022000007945 */ /* 0x000fd80003800000 */
[----:B------:R-:W-:Y:S05]  /*3160*/  @!P2 BRA `(.L_x_510) ;  /* 0x000000000080a947 */ /* 0x000fea0003800000 */
[----:B-1----:R-:W1:Y:S01]  /*3170*/  LDC.64 R144, c[0x0][0x2b8] ;  /* 0x0000ae00ff907b82 */ /* 0x002e620000000a00 */
[--C-:B0-----:R-:W-:Y:S01]  /*3180*/  FADD.FTZ R47, R120, -R143.reuse ;  /* 0x8000008f782f7221 */ /* 0x101fe20000010000 */
[--C-:B------:R-:W-:Y:S01]  /*3190*/  FADD.FTZ R45, R111, -R143.reuse ;  /* 0x8000008f6f2d7221 */ /* 0x100fe20000010000 */
[--C-:B------:R-:W-:Y:S01]  /*31a0*/  FADD.FTZ R147, R110, -R143.reuse ;  /* 0x8000008f6e937221 */ /* 0x100fe20000010000 */
[--C-:B------:R-:W-:Y:S01]  /*31b0*/  FADD.FTZ R151, R122, -R143.reuse ;  /* 0x8000008f7a977221 */ /* 0x100fe20000010000 */
[--C-:B------:R-:W-:Y:S01]  /*31c0*/  FADD.FTZ R153, R123, -R143.reuse ;  /* 0x8000008f7b997221 */ /* 0x100fe20000010000 */
[----:B------:R-:W-:Y:S01]  /*31d0*/  FMUL.FTZ R46, R146, R47 ;  /* 0x0000002f922e7220 */ /* 0x000fe20000410000 */
[--C-:B------:R-:W-:Y:S01]  /*31e0*/  FADD.FTZ R149, R121, -R143.reuse ;  /* 0x8000008f79957221 */ /* 0x100fe20000010000 */
        /* <DEDUP_REMOVED lines=24> */
.L_x_510:
[----:B------:R-:W-:Y:S05]  /*3370*/  BSYNC B0 ;  /* 0x0000000000007941 */ /* 0x000fea0003800000 */
.L_x_509:
[----:B------:R-:W-:Y:S01]  /*3380*/  ISETP.GE.U32.AND P2, PT, R33, 0x180, PT ;  /* 0x000001802100780c */ /* 0x000fe20003f46070 */
[----:B------:R-:W-:-:S12]  /*3390*/  BSSY B0, `(.L_x_511) ;  /* 0x0000022000007945 */ /* 0x000fd80003800000 */
[----:B------:R-:W-:Y:S05]  /*33a0*/  @!P2 BRA `(.L_x_512) ;  /* 0x000000000080a947 */ /* 0x000fea0003800000 */
[----:B-12---:R-:W1:Y:S01]  /*33b0*/  LDC.64 R144, c[0x0][0x2b8] ;  /* 0x0000ae00ff907b82 */ /* 0x006e620000000a00 */
[--C-:B0-----:R-:W-:Y:S01]  /*33c0*/  FADD.FTZ R45, R126, -R143.reuse ;  /* 0x8000008f7e2d7221 */ /* 0x101fe20000010000 */
[--C-:B------:R-:W-:Y:S01]  /*33d0*/  FADD.FTZ R47, R127, -R143.reuse ;  /* 0x8000008f7f2f7221 */ /* 0x100fe20000010000 */
        /* <DEDUP_REMOVED lines=29> */
.L_x_512:
[----:B------:R-:W-:Y:S05]  /*35b0*/  BSYNC B0 ;  /* 0x0000000000007941 */ /* 0x000fea0003800000 */
.L_x_511:
[----:B------:R-:W-:Y:S04]  /*35c0*/  BSSY B0, `(.L_x_513) ;  /* 0x0000021000007945 */ /* 0x000fe80003800000 */
[----:B------:R-:W-:Y:S05]  /*35d0*/  @!P1 BRA `(.L_x_514) ;  /* 0x00000000007c9947 */ /* 0x000fea0003800000 */
[----:B0123--:R-:W0:Y:S01]  /*35e0*/  LDC.64 R44, c[0x0][0x2b8] ;  /* 0x0000ae00ff2c7b82 */ /* 0x00fe220000000a00 */
[--C-:B------:R-:W-:Y:S01]  /*35f0*/  FADD.FTZ R47, R134, -R143.reuse ;  /* 0x8000008f862f7221 */ /* 0x100fe20000010000 */
        /* <DEDUP_REMOVED lines=23> */
[----:B0-----:R-:W-:Y:S01]  /*3770*/  IMAD.WIDE.U32 R142, R142, 0x10, R44 ;  /* 0x000000108e8e7825 */ /* 0x001fe200078e002c */
[----:B------:R-:W-:-:S02]  /*3780*/  F2FP.BF16.F32.PACK_AB R47, R148, R47 ;  /* 0x0000002f942f723e */ /* 0x000fc400000010ff */
[----:B------:R-:W-:Y:S02]  /*3790*/  F2FP.BF16.F32.PACK_AB R46, R153, R46 ;  /* 0x0000002e992e723e */ /* 0x000fe400000010ff */
[----:B------:R-:W-:Y:S02]  /*37a0*/  F2FP.BF16.F32.PACK_AB R45, R146, R147 ;  /* 0x00000093922d723e */ /* 0x000fe400000010ff */
[----:B------:R-:W-:-:S05]  /*37b0*/  F2FP.BF16.F32.PACK_AB R44, R145, R144 ;  /* 0x00000090912c723e */ /* 0x000fca00000010ff */
[----:B------:R4:W-:Y:S02]  /*37c0*/  STG.E.128 desc[UR4][R142.64], R44 ;  /* 0x0000002c8e007986 */ /* 0x0009e4000c101d04 */
.L_x_514:
[----:B------:R-:W-:Y:S05]  /*37d0*/  BSYNC B0 ;  /* 0x0000000000007941 */ /* 0x000fea0003800000 */
.L_x_513:
[----:B------:R-:W-:Y:S02]  /*37e0*/  IADD3 R108, R108, UR14, RZ ;  /* 0x0000000e6c6c7c10 */ /* 0x000fe4000fffe0ff */
[----:B----4-:R-:W-:Y:S02]  /*37f0*/  SEL R143, RZ, 0x1, P4 ;  /* 0x00000001ff8f7807 */ /* 0x010fe40002000000 */
[----:B------:R-:W-:-:S13]  /*3800*/  ISETP.GE.AND P2, PT, R108, UR15, PT ;  /* 0x0000000f6c007c0c */ /* 0x000fda000bf46270 */
[----:B------:R-:W-:Y:S05]  /*3810*/  @!P2 BRA `(.L_x_515) ;  /* 0xffffffd80024a947 */ /* 0x000fea000383ffff */
[----:B------:R-:W-:Y:S05]  /*3820*/  EXIT ;  /* 0x000000000000794d */ /* 0x000fea0003800000 */
.L_x_506:
[----:B------:R-:W-:Y:S01]  /*3830*/  HFMA2.MMA R152, -RZ, RZ, 0, 1.847743988037109375e-06 ;  /* 0x0000001fff987435 */ /* 0x000fe200000001ff */
[----:B------:R-:W-:Y:S01]  /*3840*/  MOV R150, R45 ;  /* 0x0000002d00967202 */ /* 0x000fe20000000f00 */
[----:B------:R-:W-:Y:S01]  /*3850*/  IMAD.MOV.U32 R151, RZ, RZ, 0x1 ;  /* 0x00000001ff977424 */ /* 0x000fe200078e00ff */
[----:B------:R-:W-:-:S08]  /*3860*/  MOV R149, 0xffffffff ;  /* 0xffffffff00957802 */ /* 0x000fd00000000f00 */
[----:B------:R-:W-:Y:S05]  /*3870*/  WARPSYNC.COLLECTIVE R149, `(.L_x_516) ;  /* 0x0000000095087348 */ /* 0x000fea0003c00000 */
[----:B------:R0:W1:Y:S02]  /*3880*/  SHFL.BFLY P6, R147, R150, R151, R152 ;  /* 0x0c00009796937389 */ /* 0x00006400000c0098 */
[----:B01----:R-:W-:Y:S01]  /*3890*/  ENDCOLLECTIVE ;  /* 0x000000000000791b */ /* 0x003fe20003800000 */
.L_x_516:
[----:B------:R-:W-:Y:S01]  /*38a0*/  HFMA2.MMA R151, -RZ, RZ, 0, 1.1920928955078125e-07 ;  /* 0x00000002ff977435 */ /* 0x000fe200000001ff */
[----:B------:R-:W-:-:S05]  /*38b0*/  MOV R44, R147 ;  /* 0x00000093002c7202 */ /* 0x000fca0000000f00 */
[----:B------:R-:W-:-:S05]  /*38c0*/  FADD.FTZ R143, R45, R44 ;  /* 0x0000002c2d8f7221 */ /* 0x000fca0000010000 */
[----:B------:R-:W-:-:S07]  /*38d0*/  MOV R150, R143 ;  /* 0x0000008f00967202 */ /* 0x000fce0000000f00 */
[----:B------:R-:W-:Y:S05]  /*38e0*/  WARPSYNC.COLLECTIVE R149, `(.L_x_517) ;  /* 0x0000000095087348 */ /* 0x000fea0003c00000 */
[----:B------:R0:W1:Y:S02]  /*38f0*/  SHFL.BFLY P6, R147, R150, R151, R152 ;  /* 0x0c00009796937389 */ /* 0x00006400000c0098 */
[----:B01----:R-:W-:Y:S01]  /*3900*/  ENDCOLLECTIVE ;  /* 0x000000000000791b */ /* 0x003fe20003800000 */
.L_x_517:
[----:B------:R-:W-:Y:S01]  /*3910*/  HFMA2.MMA R151, -RZ, RZ, 0, 2.384185791015625e-07 ;  /* 0x00000004ff977435 */ /* 0x000fe200000001ff */
[----:B------:R-:W-:-:S05]  /*3920*/  MOV R44, R147 ;  /* 0x00000093002c7202 */ /* 0x000fca0000000f00 */
[----:B------:R-:W-:-:S05]  /*3930*/  FADD.FTZ R144, R143, R44 ;  /* 0x0000002c8f907221 */ /* 0x000fca0000010000 */
[----:B------:R-:W-:-:S07]  /*3940*/  MOV R150, R144 ;  /* 0x0000009000967202 */ /* 0x000fce0000000f00 */
[----:B------:R-:W-:Y:S05]  /*3950*/  WARPSYNC.COLLECTIVE R149, `(.L_x_518) ;  /* 0x0000000095087348 */ /* 0x000fea0003c00000 */
[----:B------:R0:W1:Y:S02]  /*3960*/  SHFL.BFLY P6, R147, R150, R151, R152 ;  /* 0x0c00009796937389 */ /* 0x00006400000c0098 */
[----:B01----:R-:W-:Y:S01]  /*3970*/  ENDCOLLECTIVE ;  /* 0x000000000000791b */ /* 0x003fe20003800000 */
.L_x_518:
[----:B------:R-:W-:Y:S01]  /*3980*/  HFMA2.MMA R151, -RZ, RZ, 0, 4.76837158203125e-07 ;  /* 0x00000008ff977435 */ /* 0x000fe200000001ff */
[----:B------:R-:W-:-:S05]  /*3990*/  MOV R145, R147 ;  /* 0x0000009300917202 */ /* 0x000fca0000000f00 */
[----:B------:R-:W-:-:S04]  /*39a0*/  FADD.FTZ R145, R144, R145 ;  /* 0x0000009190917221 */ /* 0x000fc80000010000 */
[----:B------:R-:W-:-:S07]  /*39b0*/  IMAD.MOV.U32 R150, RZ, RZ, R145 ;  /* 0x000000ffff967224 */ /* 0x000fce00078e0091 */
[----:B------:R-:W-:Y:S05]  /*39c0*/  WARPSYNC.COLLECTIVE R149, `(.L_x_519) ;  /* 0x0000000095087348 */ /* 0x000fea0003c00000 */
[----:B------:R0:W1:Y:S02]  /*39d0*/  SHFL.BFLY P6, R147, R150, R151, R152 ;  /* 0x0c00009796937389 */ /* 0x00006400000c0098 */
[----:B01----:R-:W-:Y:S01]  /*39e0*/  ENDCOLLECTIVE ;  /* 0x000000000000791b */ /* 0x003fe20003800000 */
.L_x_519:
[----:B------:R-:W-:Y:S01]  /*39f0*/  HFMA2.MMA R151, -RZ, RZ, 0, 9.5367431640625e-07 ;  /* 0x00000010ff977435 */ /* 0x000fe200000001ff */
[----:B------:R-:W-:-:S05]  /*3a00*/  MOV R44, R147 ;  /* 0x00000093002c7202 */ /* 0x000fca0000000f00 */
[----:B------:R-:W-:-:S05]  /*3a10*/  FADD.FTZ R146, R145, R44 ;  /* 0x0000002c91927221 */ /* 0x000fca0000010000 */
[----:B------:R-:W-:-:S07]  /*3a20*/  MOV R150, R146 ;  /* 0x0000009200967202 */ /* 0x000fce0000000f00 */
[----:B------:R-:W-:Y:S05]  /*3a30*/  WARPSYNC.COLLECTIVE R149, `(.L_x_520) ;  /* 0x0000000095087348 */ /* 0x000fea0003c00000 */
[----:B------:R0:W1:Y:S02]  /*3a40*/  SHFL.BFLY P6, R147, R150, R151, R152 ;  /* 0x0c00009796937389 */ /* 0x00006400000c0098 */
[----:B01----:R-:W-:Y:S01]  /*3a50*/  ENDCOLLECTIVE ;  /* 0x000000000000791b */ /* 0x003fe20003800000 */
.L_x_520:
[----:B------:R-:W-:Y:S01]  /*3a60*/  HFMA2.MMA R151, -RZ, RZ, 0, 5.9604644775390625e-08 ;  /* 0x00000001ff977435 */ /* 0x000fe200000001ff */
        /* <DEDUP_REMOVED lines=67> */
[----:B------:R-:W-:-:S07]  /*3ea0*/  MOV R150, R45 ;  /* 0x0000002d00967202 */ /* 0x000fce0000000f00 */
[----:B------:R-:W-:Y:S05]  /*3eb0*/  WARPSYNC.COLLECTIVE R149, `(.L_x_521) ;  /* 0x0000000095087348 */ /* 0x000fea0003c00000 */
[----:B------:R0:W1:Y:S02]  /*3ec0*/  SHFL.BFLY P6, R147, R150, R151, R152 ;  /* 0x0c00009796937389 */ /* 0x00006400000c0098 */
[----:B01----:R-:W-:Y:S01]  /*3ed0*/  ENDCOLLECTIVE ;  /* 0x000000000000791b */ /* 0x003fe20003800000 */
.L_x_521:
[----:B------:R-:W-:Y:S01]  /*3ee0*/  HFMA2.MMA R151, -RZ, RZ, 0, 1.1920928955078125e-07 ;  /* 0x00000002ff977435 */ /* 0x000fe200000001ff */
[----:B------:R-:W-:-:S05]  /*3ef0*/  MOV R144, R147 ;  /* 0x0000009300907202 */ /* 0x000fca0000000f00 */
[----:B------:R-:W-:-:S05]  /*3f00*/  FADD.FTZ R144, R45, R144 ;  /* 0x000000902d907221 */ /* 0x000fca0000010000 */
[----:B------:R-:W-:-:S07]  /*3f10*/  MOV R150, R144 ;  /* 0x0000009000967202 */ /* 0x000fce0000000f00 */
[----:B------:R-:W-:Y:S05]  /*3f20*/  WARPSYNC.COLLECTIVE R149, `(.L_x_522) ;  /* 0x0000000095087348 */ /* 0x000fea0003c00000 */
[----:B------:R0:W1:Y:S02]  /*3f30*/  SHFL.BFLY P6, R147, R150, R151, R152 ;  /* 0x0c00009796937389 */ /* 0x00006400000c0098 */
[----:B01----:R-:W-:Y:S01]  /*3f40*/  ENDCOLLECTIVE ;  /* 0x000000000000791b */ /* 0x003fe20003800000 */
.L_x_522:
[----:B------:R-:W-:Y:S01]  /*3f50*/  HFMA2.MMA R151, -RZ, RZ, 0, 2.384185791015625e-07 ;  /* 0x00000004ff977435 */ /* 0x000fe200000001ff */
[----:B------:R-:W-:-:S04]  /*3f60*/  IMAD.MOV.U32 R143, RZ, RZ, R147 ;  /* 0x000000ffff8f7224 */ /* 0x000fc800078e0093 */
[----:B------:R-:W-:-:S05]  /*3f70*/  FADD.FTZ R143, R144, R143 ;  /* 0x0000008f908f7221 */ /* 0x000fca0000010000 */
[----:B------:R-:W-:-:S07]  /*3f80*/  MOV R150, R143 ;  /* 0x0000008f00967202 */ /* 0x000fce0000000f00 */
[----:B------:R-:W-:Y:S05]  /*3f90*/  WARPSYNC.COLLECTIVE R149, `(.L_x_523) ;  /* 0x0000000095087348 */ /* 0x000fea0003c00000 */
[----:B------:R0:W1:Y:S02]  /*3fa0*/  SHFL.BFLY P6, R147, R150, R151, R152 ;  /* 0x0c00009796937389 */ /* 0x00006400000c0098 */
[----:B01----:R-:W-:Y:S01]  /*3fb0*/  ENDCOLLECTIVE ;  /* 0x000000000000791b */ /* 0x003fe20003800000 */
.L_x_523:
[----:B------:R-:W-:Y:S01]  /*3fc0*/  HFMA2.MMA R151, -RZ, RZ, 0, 4.76837158203125e-07 ;  /* 0x00000008ff977435 */ /* 0x000fe200000001ff */
[----:B------:R-:W-:-:S05]  /*3fd0*/  MOV R146, R147 ;  /* 0x0000009300927202 */ /* 0x000fca0000000f00 */
[----:B------:R-:W-:-:S05]  /*3fe0*/  FADD.FTZ R146, R143, R146 ;  /* 0x000000928f927221 */ /* 0x000fca0000010000 */
[----:B------:R-:W-:-:S07]  /*3ff0*/  MOV R150, R146 ;  /* 0x0000009200967202 */ /* 0x000fce0000000f00 */
[----:B------:R-:W-:Y:S05]  /*4000*/  WARPSYNC.COLLECTIVE R149, `(.L_x_524) ;  /* 0x0000000095087348 */ /* 0x000fea0003c00000 */
[----:B------:R0:W1:Y:S02]  /*4010*/  SHFL.BFLY P6, R147, R150, R151, R152 ;  /* 0x0c00009796937389 */ /* 0x00006400000c0098 */
[----:B01----:R-:W-:Y:S01]  /*4020*/  ENDCOLLECTIVE ;  /* 0x000000000000791b */ /* 0x003fe20003800000 */
.L_x_524:
[----:B------:R-:W-:Y:S01]  /*4030*/  HFMA2.MMA R151, -RZ, RZ, 0, 9.5367431640625e-07 ;  /* 0x00000010ff977435 */ /* 0x000fe200000001ff */
[----:B------:R-:W-:-:S05]  /*4040*/  MOV R145, R147 ;  /* 0x0000009300917202 */ /* 0x000fca0000000f00 */
[----:B------:R-:W-:-:S05]  /*4050*/  FADD.FTZ R145, R146, R145 ;  /* 0x0000009192917221 */ /* 0x000fca0000010000 */
[----:B------:R-:W-:-:S07]  /*4060*/  MOV R150, R145 ;  /* 0x0000009100967202 */ /* 0x000fce0000000f00 */
[----:B------:R-:W-:Y:S05]  /*4070*/  WARPSYNC.COLLECTIVE R149, `(.L_x_525) ;  /* 0x0000000095087348 */ /* 0x000fea0003c00000 */
[----:B------:R0:W1:Y:S02]  /*4080*/  SHFL.BFLY P6, R147, R150, R151, R152 ;  /* 0x0c00009796937389 */ /* 0x00006400000c0098 */
[----:B01----:R-:W-:Y:S01]  /*4090*/  ENDCOLLECTIVE ;  /* 0x000000000000791b */ /* 0x003fe20003800000 */
.L_x_525:
[----:B------:R-:W-:Y:S01]  /*40a0*/  MOV R148, R147 ;  /* 0x0000009300947202 */ /* 0x000fe20000000f00 */
[----:B------:R-:W-:Y:S06]  /*40b0*/  BRA `(.L_x_526) ;  /* 0xffffffe800707947 */ /* 0x000fec000383ffff */
.L_x_527:
        /* <DEDUP_REMOVED lines=12> */
.L_x_30188:


//--------------------- .text._ZN10layer_norm13ln_fwd_kernelINS_13Kernel_traitsI13__nv_bfloat16S2_S2_S2_fjLj4096ELj1ELj1ELj4ELj16ENS_18Kernel_traits_baseILj4096ES2_S2_S2_S2_fjLj128EEEEELb0ELb1ELb0ELb1EEEvNS_9FwdParamsE --------------------------
	.section	.text._ZN10layer_norm13ln_fwd_kernelINS_13Kernel_traitsI13__nv_bfloat16S2_S2_S2_fjLj4096ELj1ELj1ELj4ELj16ENS_18Kernel_traits_baseILj4096ES2_S2_S2_S2_fjLj128EEEEELb0ELb1ELb0ELb1EEEvNS_9FwdParamsE,"ax",@progbits
	.align	128
        .global         _ZN10layer_norm13ln_fwd_kernelINS_13Kernel_traitsI13__nv_bfloat16S2_S2_S2_fjLj4096ELj1ELj1ELj4ELj16ENS_18Kernel_traits_baseILj4096ES2_S2_S2_S2_fjLj128EEEEELb0ELb1ELb0ELb1EEEvNS_9FwdParamsE
        .type           _ZN10layer_norm13ln_fwd_kernelINS_13Kernel_traitsI13__nv_bfloat16S2_S2_S2_fjLj4096ELj1ELj1ELj4ELj16ENS_18Kernel_traits_baseILj4096ES2_S2_S2_S2_fjLj128EEEEELb0ELb1ELb0ELb1EEEvNS_9FwdParamsE,@function
        .size           _ZN10layer_norm13ln_fwd_kernelINS_13Kernel_traitsI13__nv_bfloat16S2_S2_S2_fjLj4096ELj1ELj1ELj4ELj16ENS_18Kernel_traits_baseILj4096ES2_S2_S2_S2_fjLj128EEEEELb0ELb1ELb0ELb1EEEvNS_9FwdParamsE,(.L_x_30189 - _ZN10layer_norm13ln_fwd_kernelINS_13Kernel_traitsI13__nv_bfloat16S2_S2_S2_fjLj4096ELj1ELj1ELj4ELj16ENS_18Kernel_traits_baseILj4096ES2_S2_S2_S2_fjLj128EEEEELb0ELb1ELb0ELb1EEEvNS_9FwdParamsE)
        .other          _ZN10layer_norm13ln_fwd_kernelINS_13Kernel_traitsI13__nv_bfloat16S2_S2_S2_fjLj4096ELj1ELj1ELj4ELj16ENS_18Kernel_traits_baseILj4096ES2_S2_S2_S2_fjLj128EEEEELb0ELb1ELb0ELb1EEEvNS_9FwdParamsE,@"STO_CUDA_ENTRY STV_DEFAULT"
_ZN10layer_norm13ln_fwd_kernelINS_13Kernel_traitsI13__nv_bfloat16S2_S2_S2_fjLj4096ELj1ELj1ELj4ELj16ENS_18Kernel_traits_baseILj4096ES2_S2_S2_S2_fjLj128EEEEELb0ELb1ELb0ELb1EEEvNS_9FwdParamsE:
.text._ZN10layer_norm13ln_fwd_kernelINS_13Kernel_traitsI13__nv_bfloat16S2_S2_S2_fjLj4096ELj1ELj1ELj4ELj16ENS_18Kernel_traits_baseILj4096ES2_S2_S2_S2_fjLj128EEEEELb0ELb1ELb0ELb1EEEvNS_9FwdParamsE:
[----:B------:R-:W-:Y:S01]  /*0000*/  LDC R1, c[0x0][0x28] ;  /* 0x00000a00ff017b82 */ /* 0x000fe20000000800 */
[----:B------:R-:W0:Y:S01]  /*0010*/  S2R R34, SR_TID.X ;  /* 0x0000000000227919 */ /* 0x000e220000002100 */
[----:B------:R-:W-:-:S06]  /*0020*/  ULDC.64 UR4, c[0x0][0x2c8] ;  /* 0x0000b20000047ab9 */ /* 0x000fcc0000000a00 */
[----:B------:R-:W1:Y:S01]  /*0030*/  S2UR UR6, SR_CTAID.X ;  /* 0x00000000000679c3 */ /* 0x000e620000002500 */
[----:B------:R-:W-:Y:S01]  /*0040*/  ISETP.NE.U32.AND P0, PT, RZ, UR4, PT ;  /* 0x00000004ff007c0c */ /* 0x000fe2000bf05070 */
[----:B------:R-:W-:-:S03]  /*0050*/  ULDC.64 UR8, c[0x0][0x278] ;  /* 0x00009e0000087ab9 */ /* 0x000fc60000000a00 */
        /* <DEDUP_REMOVED lines=10> */
[----:B------:R-:W-:-:S02]  /*0100*/  LOP3.LUT R33, R34, 0x7f, RZ, 0xc0, !PT ;  /* 0x0000007f22217812 */ /* 0x000fc400078ec0ff */
[----:B-1----:R-:W-:Y:S01]  /*0110*/  IADD3 R68, R67, UR6, RZ ;  /* 0x0000000643447c10 */ /* 0x002fe2000fffe0ff */
[----:B------:R-:W-:Y:S01]  /*0120*/  ULDC.64 UR6, c[0x0][0x260] ;  /* 0x0000980000067ab9 */ /* 0x000fe20000000a00 */
[----:B------:R-:W-:Y:S01]  /*0130*/  LEA R20, P2, R33, UR8, 0x4 ;  /* 0x0000000821147c11 */ /* 0x000fe2000f8420ff */
[----:B------:R-:W-:Y:S01]  /*0140*/  ULDC UR8, c[0x0][0x214] ;  /* 0x0000850000087ab9 */ /* 0x000fe20000000800 */
[----:B------:R-:W5:Y:S01]  /*0150*/  @P0 LDG.E.128 R12, desc[UR4][R12.64+0x1800] ;  /* 0x001800040c0c0981 */ /* 0x000f62000c1e1d00 */
[----:B------:R-:W-:Y:S02]  /*0160*/  ISETP.GE.AND P1, PT, R68, UR8, PT ;  /* 0x0000000844007c0c */ /* 0x000fe4000bf26270 */
[----:B------:R-:W-:Y:S02]  /*0170*/  IADD3.X R21, RZ, UR9, RZ, P2, !PT ;  /* 0x00000009ff157c10 */ /* 0x000fe400097fe4ff */
[----:B------:R-:W-:-:S04]  /*0180*/  IADD3 R2, P2, R0, UR6, RZ ;  /* 0x0000000600027c10 */ /* 0x000fc8000ff5e0ff */
[----:B------:R-:W-:-:S05]  /*0190*/  IADD3.X R3, RZ, UR7, RZ, P2, !PT ;  /* 0x00000007ff037c10 */ /* 0x000fca00097fe4ff */
[----:B0-----:R-:W-:Y:S05]  /*01a0*/  @P1 EXIT ;  /* 0x000000000000194d */ /* 0x001fea0003800000 */
[----:B------:R-:W2:Y:S04]  /*01b0*/  LDG.E.128 R8, desc[UR4][R20.64] ;  /* 0x0000000414087981 */ /* 0x000ea8000c1e1d00 */
[----:B------:R-:W3:Y:S04]  /*01c0*/  LDG.E.128 R4, desc[UR4][R20.64+0x800] ;  /* 0x0008000414047981 */ /* 0x000ee8000c1e1d00 */
[----:B------:R-:W4:Y:S04]  /*01d0*/  LDG.E.128 R56, desc[UR4][R20.64+0x1000] ;  /* 0x0010000414387981 */ /* 0x000f28000c1e1d00 */
[----:B------:R0:W4:Y:S04]  /*01e0*/  LDG.E.128 R52, desc[UR4][R20.64+0x1800] ;  /* 0x0018000414347981 */ /* 0x000128000c1e1d00 */
[----:B------:R-:W4:Y:S04]  /*01f0*/  LDG.E.128 R36, desc[UR4][R2.64] ;  /* 0x0000000402247981 */ /* 0x000f28000c1e1d00 */
[----:B------:R-:W4:Y:S04]  /*0200*/  LDG.E.128 R40, desc[UR4][R2.64+0x800] ;  /* 0x0008000402287981 */ /* 0x000f28000c1e1d00 */
        /* <DEDUP_REMOVED lines=10> */
[C---:B------:R-:W-:Y:S01]  /*02b0*/  PRMT R79, R17.reuse, 0x7632, R79 ;  /* 0x00007632114f7816 */ /* 0x040fe2000000004f */
[----:B------:R-:W-:Y:S01]  /*02c0*/  ULDC.64 UR6, c[0x0][0x270] ;  /* 0x00009c0000067ab9 */ /* 0x000fe20000000a00 */
[----:B------:R-:W-:Y:S01]  /*02d0*/  SHF.L.U32 R23, R17, 0x10, RZ ;  /* 0x0000001011177819 */ /* 0x000fe200000006ff */
[----:B------:R-:W-:Y:S01]  /*02e0*/  HFMA2.MMA R124, -RZ, RZ, 0, 5.9604644775390625e-08 ;  /* 0x00000001ff7c7435 */ /* 0x000fe200000001ff */
[C---:B------:R-:W-:Y:S01]  /*02f0*/  PRMT R80, R18.reuse, 0x7632, R80 ;  /* 0x0000763212507816 */ /* 0x040fe20000000050 */
[----:B------:R-:W-:Y:S01]  /*0300*/  ULDC UR12, c[0x0][0x290] ;  /* 0x0000a400000c7ab9 */ /* 0x000fe20000000800 */
[----:B------:R-:W-:Y:S01]  /*0310*/  SHF.L.U32 R22, R18, 0x10, RZ ;  /* 0x0000001012167819 */ /* 0x000fe200000006ff */
[----:B------:R-:W-:Y:S01]  /*0320*/  ULDC.64 UR8, c[0x0][0x230] ;  /* 0x00008c0000087ab9 */ /* 0x000fe20000000a00 */
[C---:B------:R-:W-:Y:S01]  /*0330*/  PRMT R81, R19.reuse, 0x7632, R81 ;  /* 0x0000763213517816 */ /* 0x040fe20000000051 */
[----:B------:R-:W-:Y:S01]  /*0340*/  ULDC.64 UR10, c[0x0][0x238] ;  /* 0x00008e00000a7ab9 */ /* 0x000fe20000000a00 */
[----:B0-----:R-:W-:Y:S01]  /*0350*/  SHF.L.U32 R21, R19, 0x10, RZ ;  /* 0x0000001013157819 */ /* 0x001fe200000006ff */
[----:B------:R-:W-:Y:S01]  /*0360*/  ULDC.64 UR14, c[0x0][0x2b8] ;  /* 0x0000ae00000e7ab9 */ /* 0x000fe20000000a00 */
[C---:B------:R-:W-:Y:S01]  /*0370*/  PRMT R70, R24.reuse, 0x7632, R70 ;  /* 0x0000763218467816 */ /* 0x040fe20000000046 */
[----:B------:R-:W-:Y:S01]  /*0380*/  ULDC.64 UR16, c[0x0][0x210] ;  /* 0x0000840000107ab9 */ /* 0x000fe20000000a00 */
        /* <DEDUP_REMOVED lines=11> */
[----:B------:R-:W-:Y:S02]  /*0440*/  SHF.L.U32 R19, R13, 0x10, RZ ;  /* 0x000000100d137819 */ /* 0x000fe400000006ff */
[----:B------:R-:W-:-:S02]  /*0450*/  PRMT R84, R14, 0x7632, R84 ;  /* 0x000076320e547816 */ /* 0x000fc40000000054 */
[----:B------:R-:W-:Y:S02]  /*0460*/  SHF.L.U32 R18, R14, 0x10, RZ ;  /* 0x000000100e127819 */ /* 0x000fe400000006ff */
[C---:B------:R-:W-:Y:S02]  /*0470*/  PRMT R85, R15.reuse, 0x7632, R85 ;  /* 0x000076320f557816 */ /* 0x040fe40000000055 */
[----:B------:R-:W-:Y:S02]  /*0480*/  SHF.L.U32 R17, R15, 0x10, RZ ;  /* 0x000000100f117819 */ /* 0x000fe400000006ff */
[----:B------:R-:W-:Y:S02]  /*0490*/  SHF.L.U32 R67, R67, 0x2, RZ ;  /* 0x0000000243437819 */ /* 0x000fe400000006ff */
[----:B------:R-:W-:Y:S02]  /*04a0*/  SHF.R.U32.HI R87, RZ, 0x5, R34 ;  /* 0x00000005ff577819 */ /* 0x000fe40000011622 */
[----:B------:R-:W-:-:S02]  /*04b0*/  SHF.L.U32 R24, R16, 0x10, RZ ;  /* 0x0000001010187819 */ /* 0x000fc400000006ff */
[----:B------:R-:W-:Y:S01]  /*04c0*/  ISETP.NE.U32.AND P0, PT, RZ, UR6, PT ;  /* 0x00000006ff007c0c */ /* 0x000fe2000bf05070 */
[----:B------:R-:W-:Y:S01]  /*04d0*/  ULDC.U8 UR6, c[0x0][0x2a0] ;  /* 0x0000a80000067ab9 */ /* 0x000fe20000000000 */
        /* <DEDUP_REMOVED lines=8> */
[----:B------:R-:W-:Y:S02]  /*0560*/  LOP3.LUT R69, R34, 0x1f, RZ, 0xc0, !PT ;  /* 0x0000001f22457812 */ /* 0x000fe400078ec0ff */
[----:B------:R-:W-:Y:S02]  /*0570*/  ISETP.NE.AND P2, PT, RZ, UR6, PT ;  /* 0x00000006ff007c0c */ /* 0x000fe4000bf45270 */
        /* <DEDUP_REMOVED lines=17> */
[----:B------:R-:W-:Y:S02]  /*0690*/  IADD3 R86, R67, 0x4, RZ ;  /* 0x0000000443567810 */ /* 0x000fe40007ffe0ff */
[----:B------:R-:W-:Y:S01]  /*06a0*/  ISETP.NE.AND.EX P0, PT, RZ, UR7, PT, P0 ;  /* 0x00000007ff007c0c */ /* 0x000fe2000bf05300 */
[----:B------:R-:W-:Y:S01]  /*06b0*/  ULDC UR7, c[0x0][0x218] ;  /* 0x0000860000077ab9 */ /* 0x000fe20000000800 */
[----:B--2---:R-:W-:-:S02]  /*06c0*/  PRMT R88, R8, 0x7632, R88 ;  /* 0x0000763208587816 */ /* 0x004fc40000000058 */
[----:B------:R-:W-:Y:S02]  /*06d0*/  PRMT R89, R9, 0x7632, R89 ;  /* 0x0000763209597816 */ /* 0x000fe40000000059 */
[----:B------:R-:W-:Y:S02]  /*06e0*/  PRMT R90, R10, 0x7632, R90 ;  /* 0x000076320a5a7816 */ /* 0x000fe4000000005a */
        /* <DEDUP_REMOVED lines=93> */
.L_x_529:
[----:B0-----:R-:W0:Y:S01]  /*0cc0*/  @P0 LDC.64 R50, c[0x0][0x270] ;  /* 0x00009c00ff320b82 */ /* 0x001e220000000a00 */
[----:B------:R-:W-:Y:S01]  /*0cd0*/  IMAD R44, R68, UR7, RZ ;  /* 0x00000007442c7c24 */ /* 0x000fe2000f8e02ff */
[----:B------:R-:W-:-:S04]  /*0ce0*/  ISETP.NE.U32.AND P1, PT, RZ, UR8, PT ;  /* 0x00000008ff007c0c */ /* 0x000fc8000bf25070 */
[----:B------:R-:W-:Y:S02]  /*0cf0*/  SHF.R.S32.HI R45, RZ, 0x1f, R44 ;  /* 0x0000001fff2d7819 */ /* 0x000fe4000001142c */
[----:B------:R-:W1:Y:S01]  /*0d00*/  LDC.64 R52, c[0x0][0x220] ;  /* 0x00008800ff347b82 */ /* 0x000e620000000a00 */
[----:B------:R-:W-:Y:S02]  /*0d10*/  ISETP.NE.AND.EX P1, PT, RZ, UR9, PT, P1 ;  /* 0x00000009ff007c0c */ /* 0x000fe4000bf25310 */
[----:B------:R-:W-:-:S04]  /*0d20*/  LEA.HI R44, R45, R44, RZ, 0x3 ;  /* 0x0000002c2d2c7211 */ /* 0x000fc800078f18ff */
[----:B------:R-:W-:-:S07]  /*0d30*/  LEA.HI.SX32 R55, R44, R33, 0x1d ;  /* 0x000000212c377211 */ /* 0x000fce00078feaff */
[----:B------:R-:W-:Y:S01]  /*0d40*/  @P1 LEA R48, P3, R55, UR8, 0x4 ;  /* 0x0000000837301c11 */ /* 0x000fe2000f8620ff */
[----:B0-----:R-:W-:-:S04]  /*0d50*/  @P0 IMAD.WIDE R50, R68, 0x2, R50 ;  /* 0x0000000244320825 */ /* 0x001fc800078e0232 */
[C---:B-1----:R-:W-:Y:S02]  /*0d60*/  IMAD.WIDE.U32 R44, R55.reuse, 0x10, R52 ;  /* 0x00000010372c7825 */ /* 0x042fe400078e0034 */
[----:B------:R-:W2:Y:S01]  /*0d70*/  @P0 LDG.E.U16 R50, desc[UR4][R50.64] ;  /* 0x0000000432320981 */ /* 0x000ea2000c1e1500 */
[----:B------:R-:W-:-:S03]  /*0d80*/  @P1 LEA.HI.X R49, R55, UR9, RZ, 0x4, P3 ;  /* 0x0000000937311c11 */ /* 0x000fc600098f24ff */
[----:B------:R-:W3:Y:S04]  /*0d90*/  LDG.E.128 R44, desc[UR4][R44.64] ;  /* 0x000000042c2c7981 */ /* 0x000ee8000c1e1d00 */
[----:B------:R-:W4:Y:S01]  /*0da0*/  @P1 LDG.E.128 R40, desc[UR4][R48.64] ;  /* 0x0000000430281981 */ /* 0x000f22000c1e1d00 */
[----:B------:R-:W-:Y:S02]  /*0db0*/  MOV R130, 0x3f800000 ;  /* 0x3f80000000827802 */ /* 0x000fe40000000f00 */
[----:B------:R-:W-:Y:S02]  /*0dc0*/  IADD3 R157, R55, 0x80, RZ ;  /* 0x00000080379d7810 */ /* 0x000fe40007ffe0ff */
[----:B--2---:R-:W-:Y:S02]  /*0dd0*/  @P0 SHF.L.U32 R130, R50, 0x10, RZ ;  /* 0x0000001032820819 */ /* 0x004fe400000006ff */
[----:B---3--:R-:W-:-:S02]  /*0de0*/  SHF.L.U32 R123, R45, 0x10, RZ ;  /* 0x000000102d7b7819 */ /* 0x008fc400000006ff */
[----:B------:R-:W-:Y:S02]  /*0df0*/  SHF.L.U32 R121, R44, 0x10, RZ ;  /* 0x000000102c797819 */ /* 0x000fe400000006ff */
[C---:B------:R-:W-:Y:S02]  /*0e00*/  SHF.L.U32 R129, R46.reuse, 0x10, RZ ;  /* 0x000000102e817819 */ /* 0x040fe400000006ff */
[----:B------:R-:W-:Y:S01]  /*0e10*/  PRMT R50, R46, 0x7632, R50 ;  /* 0x000076322e327816 */ /* 0x000fe20000000032 */
[-C--:B------:R-:W-:Y:S01]  /*0e20*/  FMUL.FTZ R46, R123, R130.reuse ;  /* 0x000000827b2e7220 */ /* 0x080fe20000410000 */
[----:B------:R-:W-:Y:S01]  /*0e30*/  PRMT R54, R44, 0x7632, R54 ;  /* 0x000076322c367816 */ /* 0x000fe20000000036 */
[----:B------:R-:W-:Y:S01]  /*0e40*/  FMUL.FTZ R121, R121, R130 ;  /* 0x0000008279797220 */ /* 0x000fe20000410000 */
[----:B----4-:R-:W-:Y:S01]  /*0e50*/  @P1 SHF.L.U32 R48, R41, 0x10, RZ ;  /* 0x0000001029301819 */ /* 0x010fe200000006ff */
[----:B------:R-:W-:Y:S01]  /*0e60*/  FMUL.FTZ R125, R15, R46 ;  /* 0x0000002e0f7d7220 */ /* 0x000fe20000410000 */
[----:B------:R-:W-:Y:S01]  /*0e70*/  PRMT R120, R45, 0x7632, R120 ;  /* 0x000076322d787816 */ /* 0x000fe20000000078 */
[----:B------:R-:W-:Y:S01]  /*0e80*/  FMUL.FTZ R127, R16, R121 ;  /* 0x00000079107f7220 */ /* 0x000fe20000410000 */
[----:B------:R-:W-:Y:S01]  /*0e90*/  @P1 SHF.L.U32 R44, R40, 0x10, RZ ;  /* 0x00000010282c1819 */ /* 0x000fe200000006ff */
[----:B------:R-:W-:Y:S01]  /*0ea0*/  @P1 FADD.FTZ R125, R125, R48 ;  /* 0x000000307d7d1221 */ /* 0x000fe20000010000 */
[----:B------:R-:W-:Y:S01]  /*0eb0*/  SHF.L.U32 R49, R47, 0x10, RZ ;  /* 0x000000102f317819 */ /* 0x000fe200000006ff */
[-C--:B------:R-:W-:Y:S01]  /*0ec0*/  FMUL.FTZ R129, R129, R130.reuse ;  /* 0x0000008281817220 */ /* 0x080fe20000410000 */
[----:B------:R-:W-:Y:S01]  /*0ed0*/  PRMT R47, R47, 0x7632, R47 ;  /* 0x000076322f2f7816 */ /* 0x000fe2000000002f */
[--C-:B------:R-:W-:Y:S01]  /*0ee0*/  @P1 FADD.FTZ R127, R127, R44.reuse ;  /* 0x0000002c7f7f1221 */ /* 0x100fe20000010000 */
[----:B------:R-:W-:Y:S01]  /*0ef0*/  SHF.L.U32 R45, R54, 0x10, RZ ;  /* 0x00000010362d7819 */ /* 0x000fe200000006ff */
[-C--:B------:R-:W-:Y:S01]  /*0f00*/  FMUL.FTZ R48, R49, R130.reuse ;  /* 0x0000008231307220 */ /* 0x080fe20000410000 */
[----:B------:R-:W-:Y:S01]  /*0f10*/  SHF.L.U32 R47, R47, 0x10, RZ ;  /* 0x000000102f2f7819 */ /* 0x000fe200000006ff */
[----:B------:R-:W-:Y:S01]  /*0f20*/  FMUL.FTZ R139, R14, R129 ;  /* 0x000000810e8b7220 */ /* 0x000fe20000410000 */
[----:B------:R-:W-:Y:S01]  /*0f30*/  @P1 PRMT R44, R40, 0x7632, R44 ;  /* 0x00007632282c1816 */ /* 0x000fe2000000002c */
[----:B------:R-:W-:Y:S01]  /*0f40*/  FMUL.FTZ R45, R45, R130 ;  /* 0x000000822d2d7220 */ /* 0x000fe20000410000 */
[----:B------:R-:W-:Y:S01]  /*0f50*/  @P1 SHF.L.U32 R46, R42, 0x10, RZ ;  /* 0x000000102a2e1819 */ /* 0x000fe200000006ff */
[----:B------:R-:W-:Y:S01]  /*0f60*/  FMUL.FTZ R137, R13, R48 ;  /* 0x000000300d897220 */ /* 0x000fe20000410000 */
[----:B------:R-:W-:Y:S01]  /*0f70*/  FMUL.FTZ R48, R47, R130 ;  /* 0x000000822f307220 */ /* 0x000fe20000410000 */
[----:B------:R-:W-:Y:S01]  /*0f80*/  @P1 SHF.L.U32 R44, R44, 0x10, RZ ;  /* 0x000000102c2c1819 */ /* 0x000fe200000006ff */
[----:B------:R-:W-:Y:S01]  /*0f90*/  FMUL.FTZ R135, R88, R45 ;  /* 0x0000002d58877220 */ /* 0x000fe20000410000 */
[----:B------:R-:W-:Y:S01]  /*0fa0*/  SHF.L.U32 R47, R50, 0x10, RZ ;  /* 0x00000010322f7819 */ /* 0x000fe200000006ff */
[----:B------:R-:W-:Y:S01]  /*0fb0*/  FMUL.FTZ R133, R91, R48 ;  /* 0x000000305b857220 */ /* 0x000fe20000410000 */
[----:B------:R-:W-:Y:S01]  /*0fc0*/  SHF.L.U32 R45, R120, 0x10, RZ ;  /* 0x00000010782d7819 */ /* 0x000fe200000006ff */
[----:B------:R-:W-:Y:S01]  /*0fd0*/  @P1 FADD.FTZ R139, R139, R46 ;  /* 0x0000002e8b8b1221 */ /* 0x000fe20000010000 */
[----:B------:R-:W-:Y:S01]  /*0fe0*/  @P1 PRMT R49, R43, 0x7632, R49 ;  /* 0x000076322b311816 */ /* 0x000fe20000000031 */
[----:B------:R-:W-:Y:S01]  /*0ff0*/  @P1 FADD.FTZ R135, R135, R44 ;  /* 0x0000002c87871221 */ /* 0x000fe20000010000 */
[----:B------:R-:W-:Y:S01]  /*1000*/  @P1 PRMT R46, R41, 0x7632, R46 ;  /* 0x00007632292e1816 */ /* 0x000fe2000000002e */
[-C--:B------:R-:W-:Y:S01]  /*1010*/  FMUL.FTZ R47, R47, R130.reuse ;  /* 0x000000822f2f7220 */ /* 0x080fe20000410000 */
[----:B------:R-:W-:Y:S01]  /*1020*/  @P1 PRMT R48, R42, 0x7632, R48 ;  /* 0x000076322a301816 */ /* 0x000fe20000000030 */
[----:B------:R-:W-:Y:S01]  /*1030*/  FMUL.FTZ R44, R45, R130 ;  /* 0x000000822d2c7220 */ /* 0x000fe20000410000 */
[----:B------:R-:W-:Y:S01]  /*1040*/  @P1 SHF.L.U32 R54, R43, 0x10, RZ ;  /* 0x000000102b361819 */ /* 0x000fe200000006ff */
[----:B------:R-:W-:Y:S01]  /*1050*/  FMUL.FTZ R131, R90, R47 ;  /* 0x0000002f5a837220 */ /* 0x000fe20000410000 */
[----:B------:R-:W-:Y:S01]  /*1060*/  @P1 SHF.L.U32 R122, R49, 0x10, RZ ;  /* 0x00000010317a1819 */ /* 0x000fe200000006ff */
[----:B------:R-:W-:Y:S01]  /*1070*/  FMUL.FTZ R129, R89, R44 ;  /* 0x0000002c59817220 */ /* 0x000fe20000410000 */
[----:B------:R-:W-:Y:S01]  /*1080*/  @P1 SHF.L.U32 R46, R46, 0x10, RZ ;  /* 0x000000102e2e1819 */ /* 0x000fe200000006ff */
[----:B------:R-:W-:Y:S01]  /*1090*/  @P1 FADD.FTZ R137, R137, R54 ;  /* 0x0000003689891221 */ /* 0x000fe20000010000 */
[----:B------:R-:W-:Y:S01]  /*10a0*/  @P1 SHF.L.U32 R48, R48, 0x10, RZ ;  /* 0x0000001030301819 */ /* 0x000fe200000006ff */
[----:B------:R-:W-:Y:S01]  /*10b0*/  @P1 FADD.FTZ R133, R133, R122 ;  /* 0x0000007a85851221 */ /* 0x000fe20000010000 */
[----:B------:R-:W-:Y:S01]  /*10c0*/  SHF.L.U32 R123, R55, 0x4, RZ ;  /* 0x00000004377b7819 */ /* 0x000fe200000006ff */
[----:B------:R-:W-:Y:S01]  /*10d0*/  @P1 FADD.FTZ R129, R129, R46 ;  /* 0x0000002e81811221 */ /* 0x000fe20000010000 */
[----:B------:R-:W-:Y:S01]  /*10e0*/  SHF.R.U32.HI R122, RZ, 0x1c, R55 ;  /* 0x0000001cff7a7819 */ /* 0x000fe20000011637 */
[----:B------:R-:W-:Y:S01]  /*10f0*/  @P1 FADD.FTZ R131, R131, R48 ;  /* 0x0000003083831221 */ /* 0x000fe20000010000 */
[----:B------:R-:W-:Y:S01]  /*1100*/  IADD3 R140, P3, R123, UR10, RZ ;  /* 0x0000000a7b8c7c10 */ /* 0x000fe2000ff7e0ff */
[----:B------:R-:W-:Y:S01]  /*1110*/  IMAD.WIDE.U32 R48, R157, 0x10, R52 ;  /* 0x000000109d307825 */ /* 0x000fe200078e0034 */
[----:B------:R-:W-:-:S02]  /*1120*/  F2FP.BF16.F32.PACK_AB R47, R133, R137 ;  /* 0x00000089852f723e */ /* 0x000fc400000010ff */
[----:B------:R-:W-:Y:S02]  /*1130*/  IADD3.X R141, R122, UR11, RZ, P3, !PT ;  /* 0x0000000b7a8d7c10 */ /* 0x000fe40009ffe4ff */
[----:B------:R-:W-:Y:S02]  /*1140*/  F2FP.BF16.F32.PACK_AB R46, R131, R139 ;  /* 0x0000008b832e723e */ /* 0x000fe400000010ff */
[----:B------:R-:W-:Y:S02]  /*1150*/  F2FP.BF16.F32.PACK_AB R45, R129, R125 ;  /* 0x0000007d812d723e */ /* 0x000fe400000010ff */
[----:B------:R-:W-:Y:S02]  /*1160*/  F2FP.BF16.F32.PACK_AB R44, R135, R127 ;  /* 0x0000007f872c723e */ /* 0x000fe400000010ff */
[----:B------:R-:W-:-:S03]  /*1170*/  @P1 LEA R120, P3, R157, UR8, 0x4 ;  /* 0x000000089d781c11 */ /* 0x000fc6000f8620ff */
[----:B------:R0:W-:Y:S01]  /*1180*/  STG.E.128 desc[UR4][R140.64], R44 ;  /* 0x0000002c8c007986 */ /* 0x0001e2000c101d04 */
[----:B------:R-:W-:-:S03]  /*1190*/  @P1 LEA.HI.X R121, R157, UR9, RZ, 0x4, P3 ;  /* 0x000000099d791c11 */ /* 0x000fc600098f24ff */
[----:B------:R-:W2:Y:S04]  /*11a0*/  LDG.E.128 R48, desc[UR4][R48.64] ;  /* 0x0000000430307981 */ /* 0x000ea8000c1e1d00 */
[----:B------:R1:W0:Y:S02]  /*11b0*/  @P1 LDG.E.128 R40, desc[UR4][R120.64] ;  /* 0x0000000478281981 */ /* 0x000224000c1e1d00 */
[----:B-1----:R-:W-:Y:S02]  /*11c0*/  SHF.R.U32.HI R121, RZ, 0x1c, R157 ;  /* 0x0000001cff797819 */ /* 0x002fe4000001169d */
[----:B--2---:R-:W-:Y:S02]  /*11d0*/  SHF.L.U32 R143, R48, 0x10, RZ ;  /* 0x00000010308f7819 */ /* 0x004fe400000006ff */
[----:B------:R-:W-:-:S02]  /*11e0*/  SHF.L.U32 R145, R49, 0x10, RZ ;  /* 0x0000001031917819 */ /* 0x000fc400000006ff */
[----:B------:R-:W-:Y:S01]  /*11f0*/  PRMT R54, R48, 0x7632, R54 ;  /* 0x0000763230367816 */ /* 0x000fe20000000036 */
[-C--:B------:R-:W-:Y:S01]  /*1200*/  FMUL.FTZ R143, R143, R130.reuse ;  /* 0x000000828f8f7220 */ /* 0x080fe20000410000 */
[----:B0-----:R-:W-:Y:S01]  /*1210*/  @P1 SHF.L.U32 R46, R40, 0x10, RZ ;  /* 0x00000010282e1819 */ /* 0x001fe200000006ff */
[----:B------:R-:W-:Y:S01]  /*1220*/  FMUL.FTZ R44, R145, R130 ;  /* 0x00000082912c7220 */ /* 0x000fe20000410000 */
[C---:B------:R-:W-:Y:S01]  /*1230*/  SHF.L.U32 R47, R51.reuse, 0x10, RZ ;  /* 0x00000010332f7819 */ /* 0x040fe200000006ff */
[----:B------:R-:W-:Y:S01]  /*1240*/  FMUL.FTZ R143, R12, R143 ;  /* 0x0000008f0c8f7220 */ /* 0x000fe20000410000 */
[----:B------:R-:W-:Y:S01]  /*1250*/  PRMT R51, R51, 0x7632, R51 ;  /* 0x0000763233337816 */ /* 0x000fe20000000033 */
[----:B------:R-:W-:Y:S01]  /*1260*/  FMUL.FTZ R141, R11, R44 ;  /* 0x0000002c0b8d7220 */ /* 0x000fe20000410000 */
[----:B------:R-:W-:Y:S01]  /*1270*/  SHF.L.U32 R45, R54, 0x10, RZ ;  /* 0x00000010362d7819 */ /* 0x000fe200000006ff */
[----:B------:R-:W-:Y:S01]  /*1280*/  @P1 FADD.FTZ R143, R46, R143 ;  /* 0x0000008f2e8f1221 */ /* 0x000fe20000010000 */
[----:B------:R-:W-:-:S02]  /*1290*/  @P1 SHF.L.U32 R48, R41, 0x10, RZ ;  /* 0x0000001029301819 */ /* 0x000fc400000006ff */
[----:B------:R-:W-:Y:S01]  /*12a0*/  @P1 PRMT R46, R43, 0x7632, R46 ;  /* 0x000076322b2e1816 */ /* 0x000fe2000000002e */
[-C--:B------:R-:W-:Y:S01]  /*12b0*/  FMUL.FTZ R45, R45, R130.reuse ;  /* 0x000000822d2d7220 */ /* 0x080fe20000410000 */
[----:B------:R-:W-:Y:S01]  /*12c0*/  SHF.L.U32 R51, R51, 0x10, RZ ;  /* 0x0000001033337819 */ /* 0x000fe200000006ff */
[----:B------:R-:W-:Y:S01]  /*12d0*/  @P1 FADD.FTZ R141, R48, R141 ;  /* 0x0000008d308d1221 */ /* 0x000fe20000010000 */
[----:B------:R-:W-:Y:S01]  /*12e0*/  SHF.L.U32 R147, R50, 0x10, RZ ;  /* 0x0000001032937819 */ /* 0x000fe200000006ff */
[----:B------:R-:W-:Y:S01]  /*12f0*/  FMUL.FTZ R151, R92, R45 ;  /* 0x0000002d5c977220 */ /* 0x000fe20000410000 */
[----:B------:R-:W-:Y:S01]  /*1300*/  @P1 PRMT R44, R40, 0x7632, R44 ;  /* 0x00007632282c1816 */ /* 0x000fe2000000002c */
[-C--:B------:R-:W-:Y:S01]  /*1310*/  FMUL.FTZ R48, R51, R130.reuse ;  /* 0x0000008233307220 */ /* 0x080fe20000410000 */
[----:B------:R-:W-:Y:S01]  /*1320*/  PRMT R126, R49, 0x7632, R126 ;  /* 0x00007632317e7816 */ /* 0x000fe2000000007e */
[----:B------:R-:W-:Y:S01]  /*1330*/  FMUL.FTZ R147, R147, R130 ;  /* 0x0000008293937220 */ /* 0x000fe20000410000 */
[----:B------:R-:W-:Y:S01]  /*1340*/  PRMT R50, R50, 0x7632, R50 ;  /* 0x0000763232327816 */ /* 0x000fe20000000032 */
[----:B------:R-:W-:Y:S01]  /*1350*/  FMUL.FTZ R149, R95, R48 ;  /* 0x000000305f957220 */ /* 0x000fe20000410000 */
[----:B------:R-:W-:Y:S01]  /*1360*/  @P1 SHF.L.U32 R54, R46, 0x10, RZ ;  /* 0x000000102e361819 */ /* 0x000fe200000006ff */
[----:B------:R-:W-:Y:S01]  /*1370*/  FMUL.FTZ R46, R47, R130 ;  /* 0x000000822f2e7220 */ /* 0x000fe20000410000 */
[----:B------:R-:W-:Y:S01]  /*1380*/  @P1 SHF.L.U32 R44, R44, 0x10, RZ ;  /* 0x000000102c2c1819 */ /* 0x000fe200000006ff */
[----:B------:R-:W-:Y:S01]  /*1390*/  FMUL.FTZ R155, R10, R147 ;  /* 0x000000930a9b7220 */ /* 0x000fe20000410000 */
[----:B------:R-:W-:Y:S01]  /*13a0*/  SHF.L.U32 R47, R50, 0x10, RZ ;  /* 0x00000010322f7819 */ /* 0x000fe200000006ff */
[----:B------:R-:W-:Y:S01]  /*13b0*/  FMUL.FTZ R153, R9, R46 ;  /* 0x0000002e09997220 */ /* 0x000fe20000410000 */
[----:B------:R-:W-:Y:S01]  /*13c0*/  SHF.L.U32 R45, R126, 0x10, RZ ;  /* 0x000000107e2d7819 */ /* 0x000fe200000006ff */
[----:B------:R-:W-:Y:S01]  /*13d0*/  @P1 FADD.FTZ R151, R151, R44 ;  /* 0x0000002c97971221 */ /* 0x000fe20000010000 */
[C---:B------:R-:W-:Y:S01]  /*13e0*/  @P1 SHF.L.U32 R120, R42.reuse, 0x10, RZ ;  /* 0x000000102a781819 */ /* 0x040fe200000006ff */
[-C--:B------:R-:W-:Y:S01]  /*13f0*/  FMUL.FTZ R47, R47, R130.reuse ;  /* 0x000000822f2f7220 */ /* 0x080fe20000410000 */
[----:B------:R-:W-:Y:S01]  /*1400*/  @P1 PRMT R46, R41, 0x7632, R46 ;  /* 0x00007632292e1816 */ /* 0x000fe2000000002e */
[----:B------:R-:W-:Y:S01]  /*1410*/  FMUL.FTZ R44, R45, R130 ;  /* 0x000000822d2c7220 */ /* 0x000fe20000410000 */
[----:B------:R-:W-:Y:S01]  /*1420*/  @P1 PRMT R48, R42, 0x7632, R48 ;  /* 0x000076322a301816 */ /* 0x000fe20000000030 */
[----:B------:R-:W-:Y:S01]  /*1430*/  @P1 FADD.FTZ R155, R120, R155 ;  /* 0x0000009b789b1221 */ /* 0x000fe20000010000 */
[----:B------:R-:W-:Y:S01]  /*1440*/  @P1 SHF.L.U32 R128, R43, 0x10, RZ ;  /* 0x000000102b801819 */ /* 0x000fe200000006ff */
[----:B------:R-:W-:Y:S01]  /*1450*/  FMUL.FTZ R147, R94, R47 ;  /* 0x0000002f5e937220 */ /* 0x000fe20000410000 */
[----:B------:R-:W-:Y:S01]  /*1460*/  @P1 SHF.L.U32 R46, R46, 0x10, RZ ;  /* 0x000000102e2e1819 */ /* 0x000fe200000006ff */
[----:B------:R-:W-:Y:S01]  /*1470*/  FMUL.FTZ R145, R93, R44 ;  /* 0x0000002c5d917220 */ /* 0x000fe20000410000 */
[----:B------:R-:W-:Y:S01]  /*1480*/  @P1 SHF.L.U32 R48, R48, 0x10, RZ ;  /* 0x0000001030301819 */ /* 0x000fe200000006ff */
[----:B------:R-:W-:Y:S01]  /*1490*/  @P1 FADD.FTZ R153, R128, R153 ;  /* 0x0000009980991221 */ /* 0x000fe20000010000 */
[----:B------:R-:W-:Y:S01]  /*14a0*/  SHF.L.U32 R120, R157, 0x4, RZ ;  /* 0x000000049d787819 */ /* 0x000fe200000006ff */
[----:B------:R-:W-:Y:S01]  /*14b0*/  @P1 FADD.FTZ R149, R149, R54 ;  /* 0x0000003695951221 */ /* 0x000fe20000010000 */
[----:B------:R-:W-:Y:S01]  /*14c0*/  @P1 FADD.FTZ R145, R145, R46 ;  /* 0x0000002e91911221 */ /* 0x000fe20000010000 */
[----:B------:R-:W-:Y:S01]  /*14d0*/  @P1 FADD.FTZ R147, R147, R48 ;  /* 0x0000003093931221 */ /* 0x000fe20000010000 */
[----:B------:R-:W-:-:S02]  /*14e0*/  IADD3 R126, R55, 0x100, RZ ;  /* 0x00000100377e7810 */ /* 0x000fc40007ffe0ff */
[----:B------:R-:W-:Y:S02]  /*14f0*/  IADD3 R158, P3, R120, UR10, RZ ;  /* 0x0000000a789e7c10 */ /* 0x000fe4000ff7e0ff */
[----:B------:R-:W-:Y:S01]  /*1500*/  F2FP.BF16.F32.PACK_AB R47, R149, R153 ;  /* 0x00000099952f723e */ /* 0x000fe200000010ff */
[----:B------:R-:W-:Y:S01]  /*1510*/  IMAD.WIDE.U32 R48, R126, 0x10, R52 ;  /* 0x000000107e307825 */ /* 0x000fe200078e0034 */
[----:B------:R-:W-:Y:S02]  /*1520*/  IADD3.X R159, R121, UR11, RZ, P3, !PT ;  /* 0x0000000b799f7c10 */ /* 0x000fe40009ffe4ff */
[----:B------:R-:W-:Y:S02]  /*1530*/  F2FP.BF16.F32.PACK_AB R46, R147, R155 ;  /* 0x0000009b932e723e */ /* 0x000fe400000010ff */
[----:B------:R-:W-:Y:S02]  /*1540*/  F2FP.BF16.F32.PACK_AB R45, R145, R141 ;  /* 0x0000008d912d723e */ /* 0x000fe400000010ff */
[----:B------:R-:W-:-:S02]  /*1550*/  F2FP.BF16.F32.PACK_AB R44, R151, R143 ;  /* 0x0000008f972c723e */ /* 0x000fc400000010ff */
[----:B------:R-:W-:-:S03]  /*1560*/  @P1 LEA R156, P3, R126, UR8, 0x4 ;  /* 0x000000087e9c1c11 */ /* 0x000fc6000f8620ff */
[----:B------:R0:W-:Y:S01]  /*1570*/  STG.E.128 desc[UR4][R158.64], R44 ;  /* 0x0000002c9e007986 */ /* 0x0001e2000c101d04 */
[----:B------:R-:W-:-:S03]  /*1580*/  @P1 LEA.HI.X R157, R126, UR9, RZ, 0x4, P3 ;  /* 0x000000097e9d1c11 */ /* 0x000fc600098f24ff */
[----:B------:R-:W2:Y:S04]  /*1590*/  LDG.E.128 R48, desc[UR4][R48.64] ;  /* 0x0000000430307981 */ /* 0x000ea8000c1e1d00 */
[----:B------:R1:W3:Y:S01]  /*15a0*/  @P1 LDG.E.128 R40, desc[UR4][R156.64] ;  /* 0x000000049c281981 */ /* 0x0002e2000c1e1d00 */
[----:B------:R-:W-:Y:S02]  /*15b0*/  IADD3 R144, R55, 0x180, RZ ;  /* 0x0000018037907810 */ /* 0x000fe40007ffe0ff */
[C---:B--2---:R-:W-:Y:S02]  /*15c0*/  SHF.L.U32 R161, R48.reuse, 0x10, RZ ;  /* 0x0000001030a17819 */ /* 0x044fe400000006ff */
[----:B------:R-:W-:Y:S02]  /*15d0*/  SHF.L.U32 R163, R49, 0x10, RZ ;  /* 0x0000001031a37819 */ /* 0x000fe400000006ff */
[----:B------:R-:W-:Y:S01]  /*15e0*/  PRMT R128, R48, 0x7632, R128 ;  /* 0x0000763230807816 */ /* 0x000fe20000000080 */
[-C--:B------:R-:W-:Y:S01]  /*15f0*/  FMUL.FTZ R161, R161, R130.reuse ;  /* 0x00000082a1a17220 */ /* 0x080fe20000410000 */
[----:B------:R-:W-:Y:S01]  /*1600*/  PRMT R54, R49, 0x7632, R54 ;  /* 0x0000763231367816 */ /* 0x000fe20000000036 */
[----:B0-----:R-:W-:Y:S01]  /*1610*/  FMUL.FTZ R44, R163, R130 ;  /* 0x00000082a32c7220 */ /* 0x001fe20000410000 */
[C---:B------:R-:W-:Y:S01]  /*1620*/  SHF.L.U32 R49, R51.reuse, 0x10, RZ ;  /* 0x0000001033317819 */ /* 0x040fe200000006ff */
[----:B------:R-:W-:Y:S01]  /*1630*/  FMUL.FTZ R159, R8, R161 ;  /* 0x000000a1089f7220 */ /* 0x000fe20000410000 */
[----:B------:R-:W-:Y:S01]  /*1640*/  PRMT R51, R51, 0x7632, R51 ;  /* 0x0000763233337816 */ /* 0x000fe20000000033 */
[----:B-1----:R-:W-:Y:S01]  /*1650*/  FMUL.FTZ R157, R7, R44 ;  /* 0x0000002c079d7220 */ /* 0x002fe20000410000 */
[----:B------:R-:W-:Y:S01]  /*1660*/  SHF.L.U32 R45, R128, 0x10, RZ ;  /* 0x00000010802d7819 */ /* 0x000fe200000006ff */
[----:B------:R-:W-:Y:S01]  /*1670*/  FMUL.FTZ R134, R49, R130 ;  /* 0x0000008231867220 */ /* 0x000fe20000410000 */
[----:B---3--:R-:W-:-:S02]  /*1680*/  @P1 SHF.L.U32 R46, R40, 0x10, RZ ;  /* 0x00000010282e1819 */ /* 0x008fc400000006ff */
[----:B------:R-:W-:Y:S01]  /*1690*/  SHF.L.U32 R165, R50, 0x10, RZ ;  /* 0x0000001032a57819 */ /* 0x000fe200000006ff */
[-C--:B------:R-:W-:Y:S01]  /*16a0*/  FMUL.FTZ R45, R45, R130.reuse ;  /* 0x000000822d2d7220 */ /* 0x080fe20000410000 */
[----:B------:R-:W-:Y:S01]  /*16b0*/  @P1 PRMT R44, R40, 0x7632, R44 ;  /* 0x00007632282c1816 */ /* 0x000fe2000000002c */
[----:B------:R-:W-:Y:S01]  /*16c0*/  @P1 FADD.FTZ R159, R46, R159 ;  /* 0x0000009f2e9f1221 */ /* 0x000fe20000010000 */
[----:B------:R-:W-:Y:S01]  /*16d0*/  SHF.L.U32 R51, R51, 0x10, RZ ;  /* 0x0000001033337819 */ /* 0x000fe200000006ff */
[-C--:B------:R-:W-:Y:S01]  /*16e0*/  FMUL.FTZ R165, R165, R130.reuse ;  /* 0x00000082a5a57220 */ /* 0x080fe20000410000 */
[----:B------:R-:W-:Y:S01]  /*16f0*/  @P1 PRMT R46, R43, 0x7632, R46 ;  /* 0x000076322b2e1816 */ /* 0x000fe2000000002e */
[----:B------:R-:W-:Y:S01]  /*1700*/  FMUL.FTZ R132, R96, R45 ;  /* 0x0000002d60847220 */ /* 0x000fe20000410000 */
[----:B------:R-:W-:Y:S01]  /*1710*/  @P1 SHF.L.U32 R47, R44, 0x10, RZ ;  /* 0x000000102c2f1819 */ /* 0x000fe200000006ff */
[----:B------:R-:W-:Y:S01]  /*1720*/  FMUL.FTZ R44, R51, R130 ;  /* 0x00000082332c7220 */ /* 0x000fe20000410000 */
[----:B------:R-:W-:Y:S01]  /*1730*/  PRMT R50, R50, 0x7632, R50 ;  /* 0x0000763232327816 */ /* 0x000fe20000000032 */
[----:B------:R-:W-:Y:S01]  /*1740*/  FMUL.FTZ R136, R6, R165 ;  /* 0x000000a506887220 */ /* 0x000fe20000410000 */
[----:B------:R-:W-:Y:S01]  /*1750*/  @P1 SHF.L.U32 R48, R41, 0x10, RZ ;  /* 0x0000001029301819 */ /* 0x000fe200000006ff */
[----:B------:R-:W-:Y:S01]  /*1760*/  FMUL.FTZ R165, R99, R44 ;  /* 0x0000002c63a57220 */ /* 0x000fe20000410000 */
[----:B------:R-:W-:Y:S01]  /*1770*/  @P1 SHF.L.U32 R46, R46, 0x10, RZ ;  /* 0x000000102e2e1819 */ /* 0x000fe200000006ff */
[----:B------:R-:W-:Y:S01]  /*1780*/  @P1 FADD.FTZ R132, R132, R47 ;  /* 0x0000002f84841221 */ /* 0x000fe20000010000 */
[----:B------:R-:W-:Y:S01]  /*1790*/  SHF.L.U32 R47, R50, 0x10, RZ ;  /* 0x00000010322f7819 */ /* 0x000fe200000006ff */
[----:B------:R-:W-:Y:S01]  /*17a0*/  @P1 FADD.FTZ R157, R48, R157 ;  /* 0x0000009d309d1221 */ /* 0x000fe20000010000 */
[----:B------:R-:W-:Y:S01]  /*17b0*/  SHF.L.U32 R45, R54, 0x10, RZ ;  /* 0x00000010362d7819 */ /* 0x000fe200000006ff */
[--C-:B------:R-:W-:Y:S01]  /*17c0*/  @P1 FADD.FTZ R165, R165, R46.reuse ;  /* 0x0000002ea5a51221 */ /* 0x100fe20000010000 */
[C---:B------:R-:W-:Y:S01]  /*17d0*/  @P1 SHF.L.U32 R161, R42.reuse, 0x10, RZ ;  /* 0x000000102aa11819 */ /* 0x040fe200000006ff */
[----:B------:R-:W-:Y:S01]  /*17e0*/  FMUL.FTZ R134, R5, R134 ;  /* 0x0000008605867220 */ /* 0x000fe20000410000 */
[----:B------:R-:W-:Y:S01]  /*17f0*/  @P1 SHF.L.U32 R163, R43, 0x10, RZ ;  /* 0x000000102ba31819 */ /* 0x000fe200000006ff */
[-C--:B------:R-:W-:Y:S01]  /*1800*/  FMUL.FTZ R47, R47, R130.reuse ;  /* 0x000000822f2f7220 */ /* 0x080fe20000410000 */
[----:B------:R-:W-:Y:S01]  /*1810*/  @P1 PRMT R46, R41, 0x7632, R46 ;  /* 0x00007632292e1816 */ /* 0x000fe2000000002e */
[----:B------:R-:W-:Y:S01]  /*1820*/  FMUL.FTZ R44, R45, R130 ;  /* 0x000000822d2c7220 */ /* 0x000fe20000410000 */
[----:B------:R-:W-:Y:S01]  /*1830*/  @P1 PRMT R48, R42, 0x7632, R48 ;  /* 0x000076322a301816 */ /* 0x000fe20000000030 */
[----:B------:R-:W-:Y:S01]  /*1840*/  @P1 FADD.FTZ R136, R161, R136 ;  /* 0x00000088a1881221 */ /* 0x000fe20000010000 */
[----:B------:R-:W-:Y:S01]  /*1850*/  @P1 FADD.FTZ R134, R163, R134 ;  /* 0x00000086a3861221 */ /* 0x000fe20000010000 */
[----:B------:R-:W-:Y:S01]  /*1860*/  @P1 SHF.L.U32 R46, R46, 0x10, RZ ;  /* 0x000000102e2e1819 */ /* 0x000fe200000006ff */
[----:B------:R-:W-:Y:S01]  /*1870*/  FMUL.FTZ R163, R98, R47 ;  /* 0x0000002f62a37220 */ /* 0x000fe20000410000 */
[----:B------:R-:W-:Y:S01]  /*1880*/  @P1 SHF.L.U32 R48, R48, 0x10, RZ ;  /* 0x0000001030301819 */ /* 0x000fe200000006ff */
[----:B------:R-:W-:Y:S01]  /*1890*/  FMUL.FTZ R161, R97, R44 ;  /* 0x0000002c61a17220 */ /* 0x000fe20000410000 */
[----:B------:R-:W-:-:S02]  /*18a0*/  SHF.L.U32 R128, R126, 0x4, RZ ;  /* 0x000000047e807819 */ /* 0x000fc400000006ff */
[----:B------:R-:W-:Y:S01]  /*18b0*/  SHF.R.U32.HI R126, RZ, 0x1c, R126 ;  /* 0x0000001cff7e7819 */ /* 0x000fe2000001167e */
[----:B------:R-:W-:Y:S01]  /*18c0*/  @P1 FADD.FTZ R163, R163, R48 ;  /* 0x00000030a3a31221 */ /* 0x000fe20000010000 */
[----:B------:R-:W-:Y:S01]  /*18d0*/  @P1 FADD.FTZ R161, R161, R46 ;  /* 0x0000002ea1a11221 */ /* 0x000fe20000010000 */
[----:B------:R-:W-:Y:S01]  /*18e0*/  IADD3 R54, P3, R128, UR10, RZ ;  /* 0x0000000a80367c10 */ /* 0x000fe2000ff7e0ff */
[----:B------:R-:W-:Y:S01]  /*18f0*/  IMAD.WIDE.U32 R48, R144, 0x10, R52 ;  /* 0x0000001090307825 */ /* 0x000fe200078e0034 */
[----:B------:R-:W-:Y:S02]  /*1900*/  F2FP.BF16.F32.PACK_AB R47, R165, R134 ;  /* 0x00000086a52f723e */ /* 0x000fe400000010ff */
[----:B------:R-:W-:Y:S02]  /*1910*/  IADD3.X R55, R126, UR11, RZ, P3, !PT ;  /* 0x0000000b7e377c10 */ /* 0x000fe40009ffe4ff */
[----:B------:R-:W-:Y:S02]  /*1920*/  F2FP.BF16.F32.PACK_AB R46, R163, R136 ;  /* 0x00000088a32e723e */ /* 0x000fe400000010ff */
[----:B------:R-:W-:-:S02]  /*1930*/  F2FP.BF16.F32.PACK_AB R45, R161, R157 ;  /* 0x0000009da12d723e */ /* 0x000fc400000010ff */
[----:B------:R-:W-:Y:S02]  /*1940*/  F2FP.BF16.F32.PACK_AB R44, R132, R159 ;  /* 0x0000009f842c723e */ /* 0x000fe400000010ff */
[----:B------:R-:W-:-:S03]  /*1950*/  @P1 LEA R52, P3, R144, UR8, 0x4 ;  /* 0x0000000890341c11 */ /* 0x000fc6000f8620ff */
[----:B------:R0:W-:Y:S04]  /*1960*/  STG.E.128 desc[UR4][R54.64], R44 ;  /* 0x0000002c36007986 */ /* 0x0001e8000c101d04 */
[----:B------:R-:W2:Y:S01]  /*1970*/  LDG.E.128 R48, desc[UR4][R48.64] ;  /* 0x0000000430307981 */ /* 0x000ea2000c1e1d00 */
[----:B------:R-:W-:-:S05]  /*1980*/  @P1 LEA.HI.X R53, R144, UR9, RZ, 0x4, P3 ;  /* 0x0000000990351c11 */ /* 0x000fca00098f24ff */
[----:B------:R1:W3:Y:S01]  /*1990*/  @P1 LDG.E.128 R40, desc[UR4][R52.64] ;  /* 0x0000000434281981 */ /* 0x0002e2000c1e1d00 */
[----:B------:R-:W-:Y:S01]  /*19a0*/  UMOV UR6, 0xffffffff ;  /* 0xffffffff00067882 */ /* 0x000fe20000000000 */
[----:B-1----:R-:W-:Y:S02]  /*19b0*/  SHF.L.U32 R52, R144, 0x4, RZ ;  /* 0x0000000490347819 */ /* 0x002fe400000006ff */
[----:B--2---:R-:W-:Y:S02]  /*19c0*/  PRMT R140, R48, 0x7632, R140 ;  /* 0x00007632308c7816 */ /* 0x004fe4000000008c */
[C---:B------:R-:W-:Y:S02]  /*19d0*/  SHF.L.U32 R148, R50.reuse, 0x10, RZ ;  /* 0x0000001032947819 */ /* 0x040fe400000006ff */
[----:B------:R-:W-:Y:S02]  /*19e0*/  PRMT R146, R49, 0x7632, R146 ;  /* 0x0000763231927816 */ /* 0x000fe40000000092 */
[----:B------:R-:W-:Y:S01]  /*19f0*/  PRMT R50, R50, 0x7632, R50 ;  /* 0x0000763232327816 */ /* 0x000fe20000000032 */
[----:B------:R-:W-:Y:S01]  /*1a00*/  FMUL.FTZ R148, R148, R130 ;  /* 0x0000008294947220 */ /* 0x000fe20000410000 */
[----:B0-----:R-:W-:-:S02]  /*1a10*/  PRMT R44, R51, 0x7632, R44 ;  /* 0x00007632332c7816 */ /* 0x001fc4000000002c */
[----:B------:R-:W-:Y:S02]  /*1a20*/  SHF.L.U32 R142, R49, 0x10, RZ ;  /* 0x00000010318e7819 */ /* 0x000fe400000006ff */
[----:B------:R-:W-:Y:S02]  /*1a30*/  SHF.L.U32 R150, R51, 0x10, RZ ;  /* 0x0000001033967819 */ /* 0x000fe400000006ff */
[----:B------:R-:W-:Y:S01]  /*1a40*/  SHF.L.U32 R45, R140, 0x10, RZ ;  /* 0x000000108c2d7819 */ /* 0x000fe200000006ff */
[-C--:B------:R-:W-:Y:S01]  /*1a50*/  FMUL.FTZ R142, R142, R130.reuse ;  /* 0x000000828e8e7220 */ /* 0x080fe20000410000 */
        /* <DEDUP_REMOVED lines=8> */
[----:B---3--:R-:W-:Y:S01]  /*1ae0*/  @P1 PRMT R44, R40, 0x7632, R44 ;  /* 0x00007632282c1816 */ /* 0x008fe2000000002c */
[----:B------:R-:W-:Y:S01]  /*1af0*/  FMUL.FTZ R45, R51, R130 ;  /* 0x00000082332d7220 */ /* 0x000fe20000410000 */
[----:B------:R-:W-:Y:S01]  /*1b00*/  FMUL.FTZ R138, R3, R142 ;  /* 0x0000008e038a7220 */ /* 0x000fe20000410000 */
[----:B------:R-:W-:Y:S01]  /*1b10*/  FMUL.FTZ R46, R46, R130 ;  /* 0x000000822e2e7220 */ /* 0x000fe20000410000 */
[----:B------:R-:W-:Y:S01]  /*1b20*/  SHF.R.U32.HI R130, RZ, 0x1c, R144 ;  /* 0x0000001cff827819 */ /* 0x000fe20000011690 */
[----:B------:R-:W-:Y:S01]  /*1b30*/  FADD.FTZ R144, RZ, R127 ;  /* 0x0000007fff907221 */ /* 0x000fe20000010000 */
[----:B------:R-:W-:Y:S01]  /*1b40*/  @P1 SHF.L.U32 R49, R44, 0x10, RZ ;  /* 0x000000102c311819 */ /* 0x000fe200000006ff */
[----:B------:R-:W-:Y:S01]  /*1b50*/  FMUL.FTZ R140, R100, R47 ;  /* 0x0000002f648c7220 */ /* 0x000fe20000410000 */
[----:B------:R-:W-:Y:S01]  /*1b60*/  @P1 SHF.L.U32 R44, R41, 0x10, RZ ;  /* 0x00000010292c1819 */ /* 0x000fe200000006ff */
[----:B------:R-:W-:Y:S01]  /*1b70*/  FADD.FTZ R144, R144, R135 ;  /* 0x0000008790907221 */ /* 0x000fe20000010000 */
[----:B------:R-:W-:Y:S01]  /*1b80*/  @P1 SHF.L.U32 R47, R42, 0x10, RZ ;  /* 0x000000102a2f1819 */ /* 0x000fe200000006ff */
[----:B------:R-:W-:Y:S01]  /*1b90*/  FMUL.FTZ R142, R2, R148 ;  /* 0x00000094028e7220 */ /* 0x000fe20000410000 */
[----:B------:R-:W-:Y:S01]  /*1ba0*/  FMUL.FTZ R51, R103, R46 ;  /* 0x0000002e67337220 */ /* 0x000fe20000410000 */
[----:B------:R-:W-:Y:S01]  /*1bb0*/  FADD.FTZ R144, R144, R125 ;  /* 0x0000007d90907221 */ /* 0x000fe20000010000 */
[----:B------:R-:W-:Y:S01]  /*1bc0*/  @P1 FADD.FTZ R138, R44, R138 ;  /* 0x0000008a2c8a1221 */ /* 0x000fe20000010000 */
[----:B------:R-:W-:Y:S01]  /*1bd0*/  @P1 PRMT R44, R41, 0x7632, R44 ;  /* 0x00007632292c1816 */ /* 0x000fe2000000002c */
[----:B------:R-:W-:Y:S01]  /*1be0*/  @P1 FADD.FTZ R142, R47, R142 ;  /* 0x0000008e2f8e1221 */ /* 0x000fe20000010000 */
[----:B------:R-:W-:Y:S01]  /*1bf0*/  FADD.FTZ R144, R144, R129 ;  /* 0x0000008190907221 */ /* 0x000fe20000010000 */
[----:B------:R-:W-:Y:S01]  /*1c00*/  FMUL.FTZ R53, R0, R53 ;  /* 0x0000003500357220 */ /* 0x000fe20000410000 */
[----:B------:R-:W-:Y:S01]  /*1c10*/  @P1 SHF.L.U32 R47, R44, 0x10, RZ ;  /* 0x000000102c2f1819 */ /* 0x000fe200000006ff */
[----:B------:R-:W-:Y:S01]  /*1c20*/  @P1 FADD.FTZ R140, R140, R49 ;  /* 0x000000318c8c1221 */ /* 0x000fe20000010000 */
[----:B------:R-:W-:Y:S01]  /*1c30*/  FADD.FTZ R144, R144, R139 ;  /* 0x0000008b90907221 */ /* 0x000fe20000010000 */
[----:B------:R-:W-:Y:S01]  /*1c40*/  @P1 SHF.L.U32 R44, R43, 0x10, RZ ;  /* 0x000000102b2c1819 */ /* 0x000fe200000006ff */
[----:B------:R-:W-:Y:S01]  /*1c50*/  FMUL.FTZ R50, R101, R50 ;  /* 0x0000003265327220 */ /* 0x000fe20000410000 */
[----:B------:R-:W-:Y:S01]  /*1c60*/  @P1 PRMT R48, R43, 0x7632, R48 ;  /* 0x000076322b301816 */ /* 0x000fe20000000030 */
[----:B------:R-:W-:Y:S01]  /*1c70*/  FADD.FTZ R144, R144, R131 ;  /* 0x0000008390907221 */ /* 0x000fe20000010000 */
[----:B------:R-:W-:Y:S01]  /*1c80*/  @P1 PRMT R46, R42, 0x7632, R46 ;  /* 0x000076322a2e1816 */ /* 0x000fe2000000002e */
[----:B------:R-:W-:Y:S01]  /*1c90*/  @P1 FADD.FTZ R53, R44, R53 ;  /* 0x000000352c351221 */ /* 0x000fe20000010000 */
[----:B------:R-:W-:Y:S01]  /*1ca0*/  @P1 SHF.L.U32 R48, R48, 0x10, RZ ;  /* 0x0000001030301819 */ /* 0x000fe200000006ff */
[----:B------:R-:W-:Y:S01]  /*1cb0*/  FADD.FTZ R144, R144, R137 ;  /* 0x0000008990907221 */ /* 0x000fe20000010000 */
[----:B------:R-:W-:Y:S01]  /*1cc0*/  @P1 SHF.L.U32 R49, R46, 0x10, RZ ;  /* 0x000000102e311819 */ /* 0x000fe200000006ff */
[----:B------:R-:W-:Y:S01]  /*1cd0*/  FMUL.FTZ R54, R102, R45 ;  /* 0x0000002d66367220 */ /* 0x000fe20000410000 */
[----:B------:R-:W-:Y:S01]  /*1ce0*/  @P1 SHF.L.U32 R44, R40, 0x10, RZ ;  /* 0x00000010282c1819 */ /* 0x000fe200000006ff */
[----:B------:R-:W-:Y:S01]  /*1cf0*/  FADD.FTZ R144, R144, R133 ;  /* 0x0000008590907221 */ /* 0x000fe20000010000 */
[----:B------:R-:W-:Y:S01]  /*1d00*/  FMUL.FTZ R55, R4, R55 ;  /* 0x0000003704377220 */ /* 0x000fe20000410000 */
[----:B------:R-:W-:Y:S01]  /*1d10*/  @P1 FADD.FTZ R51, R51, R48 ;  /* 0x0000003033331221 */ /* 0x000fe20000010000 */
[----:B------:R-:W-:Y:S01]  /*1d20*/  @P1 FADD.FTZ R50, R50, R47 ;  /* 0x0000002f32321221 */ /* 0x000fe20000010000 */
[----:B------:R-:W-:Y:S01]  /*1d30*/  FADD.FTZ R144, R144, R143 ;  /* 0x0000008f90907221 */ /* 0x000fe20000010000 */
[----:B------:R-:W-:Y:S01]  /*1d40*/  @P1 FADD.FTZ R54, R54, R49 ;  /* 0x0000003136361221 */ /* 0x000fe20000010000 */
[----:B------:R-:W-:Y:S01]  /*1d50*/  @P1 FADD.FTZ R55, R44, R55 ;  /* 0x000000372c371221 */ /* 0x000fe20000010000 */
[----:B------:R-:W-:Y:S01]  /*1d60*/  IADD3 R48, P3, R52, UR10, RZ ;  /* 0x0000000a34307c10 */ /* 0x000fe2000ff7e0ff */
[----:B------:R-:W-:Y:S01]  /*1d70*/  FADD.FTZ R144, R144, R151 ;  /* 0x0000009790907221 */ /* 0x000fe20000010000 */
[----:B------:R-:W-:-:S02]  /*1d80*/  F2FP.BF16.F32.PACK_AB R47, R51, R53 ;  /* 0x00000035332f723e */ /* 0x000fc400000010ff */
[----:B------:R-:W-:Y:S01]  /*1d90*/  IADD3.X R49, R130, UR11, RZ, P3, !PT ;  /* 0x0000000b82317c10 */ /* 0x000fe20009ffe4ff */
[----:B------:R-:W-:Y:S01]  /*1da0*/  FADD.FTZ R144, R144, R141 ;  /* 0x0000008d90907221 */ /* 0x000fe20000010000 */
[----:B------:R-:W-:Y:S02]  /*1db0*/  F2FP.BF16.F32.PACK_AB R46, R54, R142 ;  /* 0x0000008e362e723e */ /* 0x000fe400000010ff */
[----:B------:R-:W-:Y:S01]  /*1dc0*/  F2FP.BF16.F32.PACK_AB R45, R50, R138 ;  /* 0x0000008a322d723e */ /* 0x000fe200000010ff */
[----:B------:R-:W-:Y:S01]  /*1dd0*/  FADD.FTZ R144, R144, R145 ;  /* 0x0000009190907221 */ /* 0x000fe20000010000 */
[----:B------:R-:W-:Y:S02]  /*1de0*/  F2FP.BF16.F32.PACK_AB R44, R140, R55 ;  /* 0x000000378c2c723e */ /* 0x000fe400000010ff */
[----:B------:R-:W-:Y:S01]  /*1df0*/  LOP3.LUT P1, RZ, R124, 0xff, RZ, 0xc0, !PT ;  /* 0x000000ff7cff7812 */ /* 0x000fe2000782c0ff */
[----:B------:R-:W-:Y:S02]  /*1e00*/  FADD.FTZ R144, R144, R155 ;  /* 0x0000009b90907221 */ /* 0x000fe40000010000 */
[----:B------:R0:W-:Y:S02]  /*1e10*/  STG.E.128 desc[UR4][R48.64], R44 ;  /* 0x0000002c30007986 */ /* 0x0001e4000c101d04 */
        /* <DEDUP_REMOVED lines=34> */
[----:B------:R-:W-:Y:S02]  /*2040*/  FADD.FTZ R48, -R44, R125 ;  /* 0x0000007d2c307221 */ /* 0x000fe40000010100 */
[----:B------:R-:W-:-:S04]  /*2050*/  FFMA.FTZ R45, R45, R45, RZ ;  /* 0x0000002d2d2d7223 */ /* 0x000fc800000100ff */
[----:B------:R-:W-:-:S04]  /*2060*/  FFMA.FTZ R45, R144, R144, R45 ;  /* 0x00000090902d7223 */ /* 0x000fc8000001002d */
        /* <DEDUP_REMOVED lines=68> */
.L_x_540:
[----:B------:R-:W-:Y:S01]  /*24b0*/  ISETP.NE.AND P3, PT, R69, RZ, PT ;  /* 0x000000ff4500720c */ /* 0x000fe20003f65270 */
[----:B-1----:R-:W-:Y:S01]  /*24c0*/  FADD.FTZ R45, R49, R144 ;  /* 0x00000090312d7221 */ /* 0x002fe20000010000 */
[----:B------:R-:W-:Y:S01]  /*24d0*/  ISETP.GT.U32.AND P4, PT, R69, 0x3, PT ;  /* 0x000000034500780c */ /* 0x000fe20003f84070 */
[----:B------:R-:W-:Y:S05]  /*24e0*/  WARPSYNC.ALL ;  /* 0x0000000000007948 */ /* 0x000fea0003800000 */
[----:B0-----:R-:W-:-:S05]  /*24f0*/  MOV R49, RZ ;  /* 0x000000ff00317202 */ /* 0x001fca0000000f00 */
[----:B------:R-:W0:Y:S01]  /*2500*/  @!P3 S2R R48, SR_CgaCtaId ;  /* 0x000000000030b919 */ /* 0x000e220000008800 */
[----:B------:R-:W-:Y:S02]  /*2510*/  @!P3 MOV R47, 0x400 ;  /* 0x00000400002fb802 */ /* 0x000fe40000000f00 */
[----:B------:R-:W-:Y:S01]  /*2520*/  @!P4 MOV R49, 0x400 ;  /* 0x000004000031c802 */ /* 0x000fe20000000f00 */
[----:B------:R-:W1:Y:S01]  /*2530*/  @!P4 S2R R124, SR_CgaCtaId ;  /* 0x00000000007cc919 */ /* 0x000e620000008800 */
[----:B0-----:R-:W-:Y:S02]  /*2540*/  @!P3 LEA R48, R48, R47, 0x18 ;  /* 0x0000002f3030b211 */ /* 0x001fe400078ec0ff */
[-C--:B------:R-:W-:Y:S02]  /*2550*/  @!P3 IADD3 R47, R87, R46.reuse, RZ ;  /* 0x0000002e572fb210 */ /* 0x080fe40007ffe0ff */
[----:B------:R-:W-:Y:S02]  /*2560*/  @!P4 IADD3 R46, R69, R46, RZ ;  /* 0x0000002e452ec210 */ /* 0x000fe40007ffe0ff */
[----:B------:R-:W-:-:S02]  /*2570*/  @!P3 LEA R48, R47, R48, 0x3 ;  /* 0x000000302f30b211 */ /* 0x000fc400078e18ff */
[----:B------:R-:W-:-:S03]  /*2580*/  @!P4 MOV R47, 0x400 ;  /* 0x00000400002fc802 */ /* 0x000fc60000000f00 */
[----:B------:R-:W-:Y:S01]  /*2590*/  @!P3 STS.64 [R48], R44 ;  /* 0x0000002c3000b388 */ /* 0x000fe20000000a00 */
[----:B-1----:R-:W-:Y:S01]  /*25a0*/  @!P4 LEA R47, R124, R47, 0x18 ;  /* 0x0000002f7c2fc211 */ /* 0x002fe200078ec0ff */
[----:B------:R-:W-:Y:S03]  /*25b0*/  BAR.SYNC.DEFER_BLOCKING 0x0 ;  /* 0x0000000000007b1d */ /* 0x000fe60000010000 */
[----:B------:R-:W-:Y:S02]  /*25c0*/  @!P4 LEA R144, R46, R47, 0x3 ;  /* 0x0000002f2e90c211 */ /* 0x000fe400078e18ff */
[----:B------:R-:W-:Y:S02]  /*25d0*/  CS2R R46, SRZ ;  /* 0x00000000002e7805 */ /* 0x000fe4000001ff00 */
[----:B------:R-:W-:Y:S01]  /*25e0*/  LOP3.LUT P3, RZ, R87, 0x1f, R34, 0xf8, !PT ;  /* 0x0000001f57ff7812 */ /* 0x000fe2000786f822 */
[----:B------:R-:W0:Y:S04]  /*25f0*/  SHFL.DOWN PT, R48, R49, 0x2, 0x1f ;  /* 0x08401f0031307f89 */ /* 0x000e2800000e0000 */
[----:B------:R1:W2:Y:S01]  /*2600*/  @!P4 LDS.64 R46, [R144] ;  /* 0x00000000902ec984 */ /* 0x0002a20000000a00 */
[----:B0-----:R-:W-:-:S02]  /*2610*/  IADD3 R44, R48, R49, RZ ;  /* 0x00000031302c7210 */ /* 0x001fc40007ffe0ff */
[----:B------:R-:W-:Y:S02]  /*2620*/  I2FP.F32.S32 R150, R48 ;  /* 0x0000003000967245 */ /* 0x000fe40000201400 */
[----:B------:R-:W-:Y:S02]  /*2630*/  I2FP.F32.S32 R45, R44 ;  /* 0x0000002c002d7245 */ /* 0x000fe40000201400 */
[----:B-1----:R-:W-:Y:S02]  /*2640*/  I2FP.F32.S32 R144, R49 ;  /* 0x0000003100907245 */ /* 0x002fe40000201400 */
[----:B------:R-:W0:Y:S01]  /*2650*/  MUFU.RCP R48, R45 ;  /* 0x0000002d00307308 */ /* 0x000e220000001000 */
[----:B------:R-:W-:Y:S04]  /*2660*/  SHFL.DOWN PT, R49, R44, 0x1, 0x1f ;  /* 0x08201f002c317f89 */ /* 0x000fe800000e0000 */
[----:B--2---:R-:W1:Y:S04]  /*2670*/  SHFL.DOWN PT, R146, R46, 0x2, 0x1f ;  /* 0x08401f002e927f89 */ /* 0x004e6800000e0000 */
[----:B------:R-:W2:Y:S01]  /*2680*/  SHFL.DOWN PT, R124, R47, 0x2, 0x1f ;  /* 0x08401f002f7c7f89 */ /* 0x000ea200000e0000 */
[C---:B-1----:R-:W-:Y:S01]  /*2690*/  FADD.FTZ R148, -R146.reuse, R46 ;  /* 0x0000002e92947221 */ /* 0x042fe20000010100 */
[----:B------:R-:W-:-:S03]  /*26a0*/  FMUL.FTZ R146, R146, R150 ;  /* 0x0000009692927220 */ /* 0x000fc60000410000 */
[----:B------:R-:W-:Y:S01]  /*26b0*/  FMUL.FTZ R148, R148, R148 ;  /* 0x0000009494947220 */ /* 0x000fe20000410000 */
[----:B------:R-:W-:Y:S01]  /*26c0*/  FFMA.FTZ R146, R144, R46, R146 ;  /* 0x0000002e90927223 */ /* 0x000fe20000010092 */
[----:B--2---:R-:W-:Y:S01]  /*26d0*/  FADD.FTZ R47, R124, R47 ;  /* 0x0000002f7c2f7221 */ /* 0x004fe20000010000 */
[-C--:B------:R-:W-:Y:S01]  /*26e0*/  IADD3 R124, R44, R49.reuse, RZ ;  /* 0x000000312c7c7210 */ /* 0x080fe20007ffe0ff */
[----:B------:R-:W-:Y:S01]  /*26f0*/  FMUL.FTZ R148, R148, R144 ;  /* 0x0000009094947220 */ /* 0x000fe20000410000 */
[----:B0-----:R-:W-:Y:S01]  /*2700*/  FMUL.FTZ R46, R48, R146 ;  /* 0x00000092302e7220 */ /* 0x001fe20000410000 */
[----:B------:R-:W-:Y:S02]  /*2710*/  I2FP.F32.S32 R49, R49 ;  /* 0x0000003100317245 */ /* 0x000fe40000201400 */
[----:B------:R-:W-:Y:S01]  /*2720*/  FMUL.FTZ R148, R148, R150 ;  /* 0x0000009694947220 */ /* 0x000fe20000410000 */
[----:B------:R-:W-:Y:S01]  /*2730*/  I2FP.F32.S32 R124, R124 ;  /* 0x0000007c007c7245 */ /* 0x000fe20000201400 */
[----:B------:R-:W0:Y:S02]  /*2740*/  SHFL.DOWN PT, R144, R46, 0x1, 0x1f ;  /* 0x08201f002e907f89 */ /* 0x000e2400000e0000 */
[----:B------:R-:W-:-:S03]  /*2750*/  FFMA.FTZ R47, R48, R148, R47 ;  /* 0x00000094302f7223 */ /* 0x000fc6000001002f */
[----:B------:R-:W1:Y:S02]  /*2760*/  MUFU.RCP R124, R124 ;  /* 0x0000007c007c7308 */ /* 0x000e640000001000 */
[----:B------:R-:W2:Y:S01]  /*2770*/  SHFL.DOWN PT, R48, R47, 0x1, 0x1f ;  /* 0x08201f002f307f89 */ /* 0x000ea200000e0000 */
[----:B0-----:R-:W-:Y:S01]  /*2780*/  FADD.FTZ R146, R46, -R144 ;  /* 0x800000902e927221 */ /* 0x001fe20000010000 */
[----:B------:R-:W-:-:S03]  /*2790*/  FMUL.FTZ R144, R144, R49 ;  /* 0x0000003190907220 */ /* 0x000fc60000410000 */
[----:B------:R-:W-:Y:S01]  /*27a0*/  FMUL.FTZ R146, R146, R146 ;  /* 0x0000009292927220 */ /* 0x000fe20000410000 */
[----:B--2---:R-:W-:-:S03]  /*27b0*/  FADD.FTZ R47, R47, R48 ;  /* 0x000000302f2f7221 */ /* 0x004fc60000010000 */
[C---:B------:R-:W-:Y:S01]  /*27c0*/  FMUL.FTZ R146, R45.reuse, R146 ;  /* 0x000000922d927220 */ /* 0x040fe20000410000 */
[----:B------:R-:W-:Y:S01]  /*27d0*/  FFMA.FTZ R45, R45, R46, R144 ;  /* 0x0000002e2d2d7223 */ /* 0x000fe20000010090 */
[----:B------:R-:W0:Y:S02]  /*27e0*/  LDC R48, c[0x0][0x2d8] ;  /* 0x0000b600ff307b82 */ /* 0x000e240000000800 */
[----:B------:R-:W-:-:S04]  /*27f0*/  FMUL.FTZ R146, R146, R49 ;  /* 0x0000003192927220 */ /* 0x000fc80000410000 */
[C---:B-1----:R-:W-:Y:S01]  /*2800*/  FFMA.FTZ R47, R124.reuse, R146, R47 ;  /* 0x000000927c2f7223 */ /* 0x042fe2000001002f */
[----:B------:R-:W-:Y:S02]  /*2810*/  FMUL.FTZ R124, R124, R45 ;  /* 0x0000002d7c7c7220 */ /* 0x000fe40000410000 */
[----:B------:R-:W1:Y:S03]  /*2820*/  @!P3 LDC.64 R44, c[0x0][0x250] ;  /* 0x00009400ff2cbb82 */ /* 0x000e660000000a00 */
[----:B------:R-:W0:Y:S04]  /*2830*/  SHFL.IDX PT, R47, R47, RZ, 0x1f ;  /* 0x00001fff2f2f7589 */ /* 0x000e2800000e0000 */
[----:B------:R-:W2:Y:S01]  /*2840*/  SHFL.IDX PT, R124, R124, RZ, 0x1f ;  /* 0x00001fff7c7c7589 */ /* 0x000ea200000e0000 */
[----:B-1----:R-:W-:-:S04]  /*2850*/  @!P3 IMAD.WIDE R44, R68, 0x4, R44 ;  /* 0x00000004442cb825 */ /* 0x002fc800078e022c */
[----:B0-----:R-:W-:Y:S01]  /*2860*/  FFMA.FTZ R48, R47, UR12, R48 ;  /* 0x0000000c2f307c23 */ /* 0x001fe20008010030 */
[----:B--2---:R-:W-:Y:S01]  /*2870*/  FMUL.FTZ R46, R124, R124 ;  /* 0x0000007c7c2e7220 */ /* 0x004fe20000410000 */
[----:B------:R0:W-:Y:S04]  /*2880*/  @!P3 STG.E desc[UR4][R44.64], R124 ;  /* 0x0000007c2c00b986 */ /* 0x0001e8000c101904 */
[----:B------:R-:W-:Y:S02]  /*2890*/  FSEL R49, R46, RZ, P2 ;  /* 0x000000ff2e317208 */ /* 0x000fe40001000000 */
[----:B------:R-:W-:-:S03]  /*28a0*/  FSEL R46, R124, RZ, !P2 ;  /* 0x000000ff7c2e7208 */ /* 0x000fc60005000000 */
[----:B------:R-:W-:Y:S02]  /*28b0*/  FADD.FTZ R48, R48, R49 ;  /* 0x0000003130307221 */ /* 0x000fe40000010000 */
[C---:B------:R-:W-:Y:S01]  /*28c0*/  FADD.FTZ R137, -R46.reuse, R137 ;  /* 0x000000892e897221 */ /* 0x040fe20000010100 */
[C---:B------:R-:W-:Y:S01]  /*28d0*/  FADD.FTZ R133, -R46.reuse, R133 ;  /* 0x000000852e857221 */ /* 0x040fe20000010100 */
[----:B0-----:R0:W1:Y:S01]  /*28e0*/  MUFU.RSQ R124, R48 ;  /* 0x00000030007c7308 */ /* 0x0010620000001400 */
        /* <DEDUP_REMOVED lines=8> */
[----:B0-----:R-:W0:Y:S01]  /*2970*/  @!P3 LDC.64 R48, c[0x0][0x258] ;  /* 0x00009600ff30bb82 */ /* 0x001e220000000a00 */
[C---:B------:R-:W-:Y:S01]  /*2980*/  FADD.FTZ R143, -R46.reuse, R143 ;  /* 0x0000008f2e8f7221 */ /* 0x040fe20000010100 */
[C---:B------:R-:W-:Y:S01]  /*2990*/  FADD.FTZ R151, -R46.reuse, R151 ;  /* 0x000000972e977221 */ /* 0x040fe20000010100 */
[C---:B------:R-:W-:Y:S01]  /*29a0*/  FADD.FTZ R141, -R46.reuse, R141 ;  /* 0x0000008d2e8d7221 */ /* 0x040fe20000010100 */
[C---:B------:R-:W-:Y:S01]  /*29b0*/  FADD.FTZ R145, -R46.reuse, R145 ;  /* 0x000000912e917221 */ /* 0x040fe20000010100 */
[C---:B------:R-:W-:Y:S01]  /*29c0*/  FADD.FTZ R155, -R46.reuse, R155 ;  /* 0x0000009b2e9b7221 */ /* 0x040fe20000010100 */
[C---:B------:R-:W-:Y:S01]  /*29d0*/  FADD.FTZ R147, -R46.reuse, R147 ;  /* 0x000000932e937221 */ /* 0x040fe20000010100 */
[----:B------:R-:W-:Y:S01]  /*29e0*/  FADD.FTZ R153, -R46, R153 ;  /* 0x000000992e997221 */ /* 0x000fe20000010100 */
[C---:B-1----:R-:W-:Y:S01]  /*29f0*/  FMUL.FTZ R44, R124.reuse, R137 ;  /* 0x000000897c2c7220 */ /* 0x042fe20000410000 */
        /* <DEDUP_REMOVED lines=24> */
[----:B------:R-:W-:Y:S01]  /*2b80*/  F2FP.BF16.F32.PACK_AB R47, R45, R44 ;  /* 0x0000002c2d2f723e */ /* 0x000fe200000010ff */
[----:B------:R-:W-:Y:S01]  /*2b90*/  FFMA.FTZ R44, R35, R127, R32 ;  /* 0x0000007f232c7223 */ /* 0x000fe20000010020 */
[----:B------:R-:W-:Y:S01]  /*2ba0*/  FFMA.FTZ R45, R36, R125, R31 ;  /* 0x0000007d242d7223 */ /* 0x000fe2000001001f */
[----:B------:R-:W-:Y:S01]  /*2bb0*/  FFMA.FTZ R46, R37, R139, R30 ;  /* 0x0000008b252e7223 */ /* 0x000fe2000001001e */
[----:B------:R-:W-:Y:S01]  /*2bc0*/  FFMA.FTZ R131, R107, R131, R72 ;  /* 0x000000836b837223 */ /* 0x000fe20000010048 */
[----:B------:R-:W-:Y:S01]  /*2bd0*/  FFMA.FTZ R142, R104, R129, R71 ;  /* 0x00000081688e7223 */ /* 0x000fe20000010047 */
[----:B------:R-:W-:Y:S01]  /*2be0*/  FFMA.FTZ R135, R105, R135, R70 ;  /* 0x0000008769877223 */ /* 0x000fe20000010046 */
[----:B0-----:R-:W-:Y:S01]  /*2bf0*/  @!P3 IMAD.WIDE R48, R68, 0x4, R48 ;  /* 0x000000044430b825 */ /* 0x001fe200078e0230 */
[----:B------:R-:W-:-:S03]  /*2c00*/  IADD3 R50, P4, R123, UR14, RZ ;  /* 0x0000000e7b327c10 */ /* 0x000fc6000ff9e0ff */
[C---:B------:R-:W-:Y:S01]  /*2c10*/  FMUL.FTZ R123, R124.reuse, R134 ;  /* 0x000000867c7b7220 */ /* 0x040fe20000410000 */
[----:B------:R-:W-:Y:S01]  /*2c20*/  FMUL.FTZ R165, R124, R165 ;  /* 0x000000a57ca57220 */ /* 0x000fe20000410000 */
[----:B------:R-:W-:Y:S01]  /*2c30*/  F2FP.BF16.F32.PACK_AB R46, R131, R46 ;  /* 0x0000002e832e723e */ /* 0x000fe200000010ff */
[----:B------:R0:W-:Y:S01]  /*2c40*/  @!P3 STG.E desc[UR4][R48.64], R124 ;  /* 0x0000007c3000b986 */ /* 0x0001e2000c101904 */
[----:B------:R-:W-:Y:S01]  /*2c50*/  F2FP.BF16.F32.PACK_AB R45, R142, R45 ;  /* 0x0000002d8e2d723e */ /* 0x000fe200000010ff */
[----:B------:R-:W-:Y:S01]  /*2c60*/  FFMA.FTZ R123, R62, R123, R21 ;  /* 0x0000007b3e7b7223 */ /* 0x000fe20000010015 */
[----:B------:R-:W-:Y:S01]  /*2c70*/  F2FP.BF16.F32.PACK_AB R44, R135, R44 ;  /* 0x0000002c872c723e */ /* 0x000fe200000010ff */
[----:B------:R-:W-:Y:S01]  /*2c80*/  FMUL.FTZ R159, R124, R159 ;  /* 0x0000009f7c9f7220 */ /* 0x000fe20000410000 */
[----:B------:R-:W-:Y:S01]  /*2c90*/  IADD3.X R51, R122, UR15, RZ, P4, !PT ;  /* 0x0000000f7a337c10 */ /* 0x000fe2000a7fe4ff */
[C---:B------:R-:W-:Y:S01]  /*2ca0*/  FMUL.FTZ R132, R124.reuse, R132 ;  /* 0x000000847c847220 */ /* 0x040fe20000410000 */
[C---:B------:R-:W-:Y:S01]  /*2cb0*/  FMUL.FTZ R53, R124.reuse, R53 ;  /* 0x000000357c357220 */ /* 0x040fe20000410000 */
[C---:B------:R-:W-:Y:S01]  /*2cc0*/  FMUL.FTZ R54, R124.reuse, R54 ;  /* 0x000000367c367220 */ /* 0x040fe20000410000 */
[----:B------:R-:W-:Y:S01]  /*2cd0*/  FMUL.FTZ R122, R124, R55 ;  /* 0x000000377c7a7220 */ /* 0x000fe20000410000 */
[----:B------:R1:W-:Y:S01]  /*2ce0*/  STG.E.128 desc[UR4][R50.64], R44 ;  /* 0x0000002c32007986 */ /* 0x0003e2000c101d04 */
[----:B------:R-:W-:Y:S01]  /*2cf0*/  FFMA.FTZ R55, R113, R132, R78 ;  /* 0x0000008471377223 */ /* 0x000fe2000001004e */
[----:B0-----:R-:W-:Y:S01]  /*2d00*/  FFMA.FTZ R48, R114, R165, R81 ;  /* 0x000000a572307223 */ /* 0x001fe20000010051 */
        /* <DEDUP_REMOVED lines=15> */
[----:B-1----:R-:W-:Y:S01]  /*2e00*/  F2FP.BF16.F32.PACK_AB R51, R48, R123 ;  /* 0x0000007b3033723e */ /* 0x002fe200000010ff */
        /* <DEDUP_REMOVED lines=14> */
[----:B------:R-:W-:Y:S01]  /*2ef0*/  FFMA.FTZ R49, R60, R157, R23 ;  /* 0x0000009d3c317223 */ /* 0x000fe20000010017 */
[----:B------:R-:W-:Y:S01]  /*2f00*/  FFMA.FTZ R124, R112, R161, R79 ;  /* 0x000000a1707c7223 */ /* 0x000fe2000001004f */
[----:B------:R-:W-:Y:S01]  /*2f10*/  FFMA.FTZ R50, R61, R136, R22 ;  /* 0x000000883d327223 */ /* 0x000fe20000010016 */
[----:B------:R-:W-:Y:S01]  /*2f20*/  FFMA.FTZ R163, R115, R163, R80 ;  /* 0x000000a373a37223 */ /* 0x000fe20000010050 */
[----:B------:R-:W-:Y:S01]  /*2f30*/  F2FP.BF16.F32.PACK_AB R55, R132, R53 ;  /* 0x000000358437723e */ /* 0x000fe200000010ff */
[----:B------:R-:W-:Y:S01]  /*2f40*/  FFMA.FTZ R123, R63, R122, R20 ;  /* 0x0000007a3f7b7223 */ /* 0x000fe20000010014 */
[----:B------:R-:W-:Y:S01]  /*2f50*/  IADD3 R120, P3, R120, UR14, RZ ;  /* 0x0000000e78787c10 */ /* 0x000fe2000ff7e0ff */
[----:B------:R-:W-:Y:S01]  /*2f60*/  FFMA.FTZ R140, R117, R140, R82 ;  /* 0x0000008c758c7223 */ /* 0x000fe20000010052 */
[----:B------:R-:W-:Y:S01]  /*2f70*/  FFMA.FTZ R133, R65, R133, R18 ;  /* 0x0000008541857223 */ /* 0x000fe20000010012 */
[----:B------:R-:W-:Y:S01]  /*2f80*/  FFMA.FTZ R54, R119, R137, R84 ;  /* 0x0000008977367223 */ /* 0x000fe20000010054 */
[----:B------:R-:W-:Y:S01]  /*2f90*/  IADD3 R128, P4, R128, UR14, RZ ;  /* 0x0000000e80807c10 */ /* 0x000fe2000ff9e0ff */
[----:B------:R-:W-:Y:S01]  /*2fa0*/  FFMA.FTZ R53, R64, R138, R19 ;  /* 0x0000008a40357223 */ /* 0x000fe20000010013 */
[----:B------:R-:W-:Y:S01]  /*2fb0*/  FFMA.FTZ R144, R116, R144, R83 ;  /* 0x0000009074907223 */ /* 0x000fe20000010053 */
[----:B------:R-:W-:-:S02]  /*2fc0*/  IADD3 R122, P5, R52, UR14, RZ ;  /* 0x0000000e347a7c10 */ /* 0x000fc4000ffbe0ff */
[----:B------:R-:W-:Y:S02]  /*2fd0*/  F2FP.BF16.F32.PACK_AB R47, R148, R153 ;  /* 0x00000099942f723e */ /* 0x000fe400000010ff */
[----:B------:R-:W-:Y:S02]  /*2fe0*/  F2FP.BF16.F32.PACK_AB R46, R146, R155 ;  /* 0x0000009b922e723e */ /* 0x000fe400000010ff */
[----:B------:R-:W-:Y:S02]  /*2ff0*/  F2FP.BF16.F32.PACK_AB R45, R142, R141 ;  /* 0x0000008d8e2d723e */ /* 0x000fe400000010ff */
[----:B------:R-:W-:Y:S02]  /*3000*/  F2FP.BF16.F32.PACK_AB R44, R134, R143 ;  /* 0x0000008f862c723e */ /* 0x000fe400000010ff */
[----:B------:R-:W-:Y:S02]  /*3010*/  IADD3.X R121, R121, UR15, RZ, P3, !PT ;  /* 0x0000000f79797c10 */ /* 0x000fe40009ffe4ff */
[----:B------:R-:W-:-:S02]  /*3020*/  F2FP.BF16.F32.PACK_AB R50, R163, R50 ;  /* 0x00000032a332723e */ /* 0x000fc400000010ff */
[----:B------:R-:W-:Y:S01]  /*3030*/  F2FP.BF16.F32.PACK_AB R49, R124, R49 ;  /* 0x000000317c31723e */ /* 0x000fe200000010ff */
[----:B------:R0:W-:Y:S01]  /*3040*/  STG.E.128 desc[UR4][R120.64], R44 ;  /* 0x0000002c78007986 */ /* 0x0001e2000c101d04 */
[----:B------:R-:W-:Y:S02]  /*3050*/  IADD3.X R129, R126, UR15, RZ, P4, !PT ;  /* 0x0000000f7e817c10 */ /* 0x000fe4000a7fe4ff */
[----:B------:R-:W-:Y:S02]  /*3060*/  F2FP.BF16.F32.PACK_AB R52, R140, R123 ;  /* 0x0000007b8c34723e */ /* 0x000fe400000010ff */
[----:B------:R-:W-:Y:S01]  /*3070*/  F2FP.BF16.F32.PACK_AB R54, R54, R133 ;  /* 0x000000853636723e */ /* 0x000fe200000010ff */
[----:B------:R0:W-:Y:S01]  /*3080*/  STG.E.128 desc[UR4][R128.64], R48 ;  /* 0x0000003080007986 */ /* 0x0001e2000c101d04 */
[----:B------:R-:W-:Y:S02]  /*3090*/  F2FP.BF16.F32.PACK_AB R53, R144, R53 ;  /* 0x000000359035723e */ /* 0x000fe400000010ff */
[----:B------:R-:W-:-:S02]  /*30a0*/  IADD3.X R123, R130, UR15, RZ, P5, !PT ;  /* 0x0000000f827b7c10 */ /* 0x000fc4000affe4ff */
[----:B------:R-:W-:Y:S02]  /*30b0*/  IADD3 R68, R68, UR16, RZ ;  /* 0x0000001044447c10 */ /* 0x000fe4000fffe0ff */
[----:B------:R-:W-:Y:S01]  /*30c0*/  SEL R124, RZ, 0x1, P1 ;  /* 0x00000001ff7c7807 */ /* 0x000fe20000800000 */
[----:B------:R0:W-:Y:S01]  /*30d0*/  STG.E.128 desc[UR4][R122.64], R52 ;  /* 0x000000347a007986 */ /* 0x0001e2000c101d04 */
[----:B------:R-:W-:-:S13]  /*30e0*/  ISETP.GE.AND P3, PT, R68, UR17, PT ;  /* 0x0000001144007c0c */ /* 0x000fda000bf66270 */
[----:B------:R-:W-:Y:S05]  /*30f0*/  @!P3 BRA `(.L_x_529) ;  /* 0xffffffd800f0b947 */ /* 0x000fea000383ffff */
[----:B------:R-:W-:Y:S05]  /*3100*/  EXIT ;  /* 0x000000000000794d */ /* 0x000fea0003800000 */
.L_x_528:
[----:B------:R-:W-:Y:S01]  /*3110*/  HFMA2.MMA R150, -RZ, RZ, 0, 5.9604644775390625e-08 ;  /* 0x00000001ff967435 */ /* 0x000fe200000001ff */
[----:B------:R-:W-:Y:S02]  /*3120*/  MOV R148, R45 ;  /* 0x0000002d00947202 */ /* 0x000fe40000000f00 */
[----:B------:R-:W-:Y:S02]  /*3130*/  MOV R152, 0x1f ;  /* 0x0000001f00987802 */ /* 0x000fe40000000f00 */
[----:B------:R-:W-:-:S07]  /*3140*/  MOV R146, 0xffffffff ;  /* 0xffffffff00927802 */ /* 0x000fce0000000f00 */
[----:B------:R-:W-:Y:S05]  /*3150*/  WARPSYNC.COLLECTIVE R146, `(.L_x_530) ;  /* 0x0000000092087348 */ /* 0x000fea0003c00000 */
[----:B------:R0:W1:Y:S02]  /*3160*/  SHFL.BFLY P3, R144, R148, R150, R152 ;  /* 0x0c00009694907389 */ /* 0x0000640000060098 */
[----:B01----:R-:W-:Y:S01]  /*3170*/  ENDCOLLECTIVE ;  /* 0x000000000000791b */ /* 0x003fe20003800000 */
.L_x_530:
[----:B------:R-:W-:Y:S01]  /*3180*/  HFMA2.MMA R150, -RZ, RZ, 0, 1.1920928955078125e-07 ;  /* 0x00000002ff967435 */ /* 0x000fe200000001ff */
[----:B------:R-:W-:-:S05]  /*3190*/  MOV R44, R144 ;  /* 0x00000090002c7202 */ /* 0x000fca0000000f00 */
[----:B------:R-:W-:-:S05]  /*31a0*/  FADD.FTZ R47, R45, R44 ;  /* 0x0000002c2d2f7221 */ /* 0x000fca0000010000 */
[----:B------:R-:W-:-:S07]  /*31b0*/  MOV R148, R47 ;  /* 0x0000002f00947202 */ /* 0x000fce0000000f00 */
[----:B------:R-:W-:Y:S05]  /*31c0*/  WARPSYNC.COLLECTIVE R146, `(.L_x_531) ;  /* 0x0000000092087348 */ /* 0x000fea0003c00000 */
[----:B------:R0:W1:Y:S02]  /*31d0*/  SHFL.BFLY P3, R144, R148, R150, R152 ;  /* 0x0c00009694907389 */ /* 0x0000640000060098 */
[----:B01----:R-:W-:Y:S01]  /*31e0*/  ENDCOLLECTIVE ;  /* 0x000000000000791b */ /* 0x003fe20003800000 */
.L_x_531:
[----:B------:R-:W-:Y:S01]  /*31f0*/  HFMA2.MMA R150, -RZ, RZ, 0, 2.384185791015625e-07 ;  /* 0x00000004ff967435 */ /* 0x000fe200000001ff */
[----:B------:R-:W-:-:S05]  /*3200*/  MOV R44, R144 ;  /* 0x00000090002c7202 */ /* 0x000fca0000000f00 */
[----:B------:R-:W-:-:S05]  /*3210*/  FADD.FTZ R48, R47, R44 ;  /* 0x0000002c2f307221 */ /* 0x000fca0000010000 */
[----:B------:R-:W-:-:S07]  /*3220*/  MOV R148, R48 ;  /* 0x0000003000947202 */ /* 0x000fce0000000f00 */
[----:B------:R-:W-:Y:S05]  /*3230*/  WARPSYNC.COLLECTIVE R146, `(.L_x_532) ;  /* 0x0000000092087348 */ /* 0x000fea0003c00000 */
[----:B------:R0:W1:Y:S02]  /*3240*/  SHFL.BFLY P3, R144, R148, R150, R152 ;  /* 0x0c00009694907389 */ /* 0x0000640000060098 */
[----:B01----:R-:W-:Y:S01]  /*3250*/  ENDCOLLECTIVE ;  /* 0x000000000000791b */ /* 0x003fe20003800000 */
.L_x_532:
[----:B------:R-:W-:Y:S01]  /*3260*/  HFMA2.MMA R150, -RZ, RZ, 0, 4.76837158203125e-07 ;  /* 0x00000008ff967435 */ /* 0x000fe200000001ff */
[----:B------:R-:W-:-:S05]  /*3270*/  MOV R49, R144 ;  /* 0x0000009000317202 */ /* 0x000fca0000000f00 */
[----:B------:R-:W-:-:S05]  /*3280*/  FADD.FTZ R49, R48, R49 ;  /* 0x0000003130317221 */ /* 0x000fca0000010000 */
[----:B------:R-:W-:-:S07]  /*3290*/  MOV R148, R49 ;  /* 0x0000003100947202 */ /* 0x000fce0000000f00 */
[----:B------:R-:W-:Y:S05]  /*32a0*/  WARPSYNC.COLLECTIVE R146, `(.L_x_533) ;  /* 0x0000000092087348 */ /* 0x000fea0003c00000 */
[----:B------:R0:W1:Y:S02]  /*32b0*/  SHFL.BFLY P3, R144, R148, R150, R152 ;  /* 0x0c00009694907389 */ /* 0x0000640000060098 */
[----:B01----:R-:W-:Y:S01]  /*32c0*/  ENDCOLLECTIVE ;  /* 0x000000000000791b */ /* 0x003fe20003800000 */
.L_x_533:
[----:B------:R-:W-:Y:S01]  /*32d0*/  HFMA2.MMA R150, -RZ, RZ, 0, 9.5367431640625e-07 ;  /* 0x00000010ff967435 */ /* 0x000fe200000001ff */
[----:B------:R-:W-:-:S05]  /*32e0*/  MOV R44, R144 ;  /* 0x00000090002c7202 */ /* 0x000fca0000000f00 */
[----:B------:R-:W-:-:S05]  /*32f0*/  FADD.FTZ R124, R49, R44 ;  /* 0x0000002c317c7221 */ /* 0x000fca0000010000 */
[----:B------:R-:W-:-:S07]  /*3300*/  MOV R148, R124 ;  /* 0x0000007c00947202 */ /* 0x000fce0000000f00 */
[----:B------:R-:W-:Y:S05]  /*3310*/  WARPSYNC.COLLECTIVE R146, `(.L_x_534) ;  /* 0x0000000092087348 */ /* 0x000fea0003c00000 */
[----:B------:R0:W1:Y:S02]  /*3320*/  SHFL.BFLY P3, R144, R148, R150, R152 ;  /* 0x0c00009694907389 */ /* 0x0000640000060098 */
[----:B01----:R-:W-:Y:S01]  /*3330*/  ENDCOLLECTIVE ;  /* 0x000000000000791b */ /* 0x003fe20003800000 */
.L_x_534:
        /* <DEDUP_REMOVED lines=72> */
.L_x_535:
[----:B------:R-:W-:Y:S01]  /*37c0*/  HFMA2.MMA R150, -RZ, RZ, 0, 1.1920928955078125e-07 ;  /* 0x00000002ff967435 */ /* 0x000fe200000001ff */
[----:B------:R-:W-:-:S05]  /*37d0*/  MOV R48, R144 ;  /* 0x0000009000307202 */ /* 0x000fca0000000f00 */
[----:B------:R-:W-:-:S05]  /*37e0*/  FADD.FTZ R48, R45, R48 ;  /* 0x000000302d307221 */ /* 0x000fca0000010000 */
[----:B------:R-:W-:-:S07]  /*37f0*/  MOV R148, R48 ;  /* 0x0000003000947202 */ /* 0x000fce0000000f00 */
[----:B------:R-:W-:Y:S05]  /*3800*/  WARPSYNC.COLLECTIVE R146, `(.L_x_536) ;  /* 0x0000000092087348 */ /* 0x000fea0003c00000 */
[----:B------:R0:W1:Y:S02]  /*3810*/  SHFL.BFLY P3, R144, R148, R150, R152 ;  /* 0x0c00009694907389 */ /* 0x0000640000060098 */
[----:B01----:R-:W-:Y:S01]  /*3820*/  ENDCOLLECTIVE ;  /* 0x000000000000791b */ /* 0x003fe20003800000 */
.L_x_536:
[----:B------:R-:W-:Y:S01]  /*3830*/  HFMA2.MMA R150, -RZ, RZ, 0, 2.384185791015625e-07 ;  /* 0x00000004ff967435 */ /* 0x000fe200000001ff */
[----:B------:R-:W-:-:S05]  /*3840*/  MOV R47, R144 ;  /* 0x00000090002f7202 */ /* 0x000fca0000000f00 */
[----:B------:R-:W-:-:S05]  /*3850*/  FADD.FTZ R47, R48, R47 ;  /* 0x0000002f302f7221 */ /* 0x000fca0000010000 */
[----:B------:R-:W-:-:S07]  /*3860*/  MOV R148, R47 ;  /* 0x0000002f00947202 */ /* 0x000fce0000000f00 */
[----:B------:R-:W-:Y:S05]  /*3870*/  WARPSYNC.COLLECTIVE R146, `(.L_x_537) ;  /* 0x0000000092087348 */ /* 0x000fea0003c00000 */
[----:B------:R0:W1:Y:S02]  /*3880*/  SHFL.BFLY P3, R144, R148, R150, R152 ;  /* 0x0c00009694907389 */ /* 0x0000640000060098 */
[----:B01----:R-:W-:Y:S01]  /*3890*/  ENDCOLLECTIVE ;  /* 0x000000000000791b */ /* 0x003fe20003800000 */
.L_x_537:
[----:B------:R-:W-:Y:S01]  /*38a0*/  HFMA2.MMA R150, -RZ, RZ, 0, 4.76837158203125e-07 ;  /* 0x00000008ff967435 */ /* 0x000fe200000001ff */
[----:B------:R-:W-:-:S05]  /*38b0*/  MOV R124, R144 ;  /* 0x00000090007c7202 */ /* 0x000fca0000000f00 */
[----:B------:R-:W-:-:S05]  /*38c0*/  FADD.FTZ R124, R47, R124 ;  /* 0x0000007c2f7c7221 */ /* 0x000fca0000010000 */
[----:B------:R-:W-:-:S07]  /*38d0*/  MOV R148, R124 ;  /* 0x0000007c00947202 */ /* 0x000fce0000000f00 */
[----:B------:R-:W-:Y:S05]  /*38e0*/  WARPSYNC.COLLECTIVE R146, `(.L_x_538) ;  /* 0x0000000092087348 */ /* 0x000fea0003c00000 */
[----:B------:R0:W1:Y:S02]  /*38f0*/  SHFL.BFLY P3, R144, R148, R150, R152 ;  /* 0x0c00009694907389 */ /* 0x0000640000060098 */
[----:B01----:R-:W-:Y:S01]  /*3900*/  ENDCOLLECTIVE ;  /* 0x000000000000791b */ /* 0x003fe20003800000 */
.L_x_538:
[----:B------:R-:W-:Y:S01]  /*3910*/  HFMA2.MMA R150, -RZ, RZ, 0, 9.5367431640625e-07 ;  /* 0x00000010ff967435 */ /* 0x000fe200000001ff */
[----:B------:R-:W-:-:S05]  /*3920*/  MOV R49, R144 ;  /* 0x0000009000317202 */ /* 0x000fca0000000f00 */
[----:B------:R-:W-:-:S05]  /*3930*/  FADD.FTZ R49, R124, R49 ;  /* 0x000000317c317221 */ /* 0x000fca0000010000 */
[----:B------:R-:W-:-:S07]  /*3940*/  MOV R148, R49 ;  /* 0x0000003100947202 */ /* 0x000fce0000000f00 */
[----:B------:R-:W-:Y:S05]  /*3950*/  WARPSYNC.COLLECTIVE R146, `(.L_x_539) ;  /* 0x0000000092087348 */ /* 0x000fea0003c00000 */
[----:B------:R0:W1:Y:S02]  /*3960*/  SHFL.BFLY P3, R144, R148, R150, R152 ;  /* 0x0c00009694907389 */ /* 0x0000640000060098 */
[----:B01----:R-:W-:Y:S01]  /*3970*/  ENDCOLLECTIVE ;  /* 0x000000000000791b */ /* 0x003fe20003800000 */
.L_x_539:
[----:B------:R-:W-:Y:S05]  /*3980*/  BRA `(.L_x_540) ;  /* 0xffffffe800c87947 */ /* 0x000fea000383ffff */
.L_x_541:
        /* <DEDUP_REMOVED lines=15> */
.L_x_30189:


//--------------------- .text._ZN10layer_norm13ln_fwd_kernelINS_13Kernel_traitsI13__nv_bfloat16S2_S2_S2_fjLj4096ELj1ELj1ELj4ELj16ENS_18Kernel_traits_baseILj4096ES2_S2_S2_S2_fjLj128EEEEELb0ELb1ELb1ELb0EEEvNS_9FwdParamsE --------------------------
	.section	.text._ZN10layer_norm13ln_fwd_kernelINS_13Kernel_traitsI13__nv_bfloat16S2_S2_S2_fjLj4096ELj1ELj1ELj4ELj16ENS_18Kernel_traits_baseILj4096ES2_S2_S2_S2_fjLj128EEEEELb0ELb1ELb1ELb0EEEvNS_9FwdParamsE,"ax",@progbits
	.align	128
        .global         _ZN10layer_norm13ln_fwd_kernelINS_13Kernel_traitsI13__nv_bfloat16S2_S2_S2_fjLj4096ELj1ELj1ELj4ELj16ENS_18Kernel_traits_baseILj4096ES2_S2_S2_S2_fjLj128EEEEELb0ELb1ELb1ELb0EEEvNS_9FwdParamsE
        .type           _ZN10layer_norm13ln_fwd_kernelINS_13Kernel_traitsI13__nv_bfloat16S2_S2_S2_fjLj4096ELj1ELj1ELj4ELj16ENS_18Kernel_traits_baseILj4096ES2_S2_S2_S2_fjLj128EEEEELb0ELb1ELb1ELb0EEEvNS_9FwdParamsE,@function
        .size           _ZN10layer_norm13ln_fwd_kernelINS_13Kernel_traitsI13__nv_bfloat16S2_S2_S2_fjLj4096ELj1ELj1ELj4ELj16ENS_18Kernel_traits_baseILj4096ES2_S2_S2_S2_fjLj128EEEEELb0ELb1ELb1ELb0EEEvNS_9FwdParamsE,(.L_x_30190 - _ZN10layer_norm13ln_fwd_kernelINS_13Kernel_traitsI13__nv_bfloat16S2_S2_S2_fjLj4096ELj1ELj1ELj4ELj16ENS_18Kernel_traits_baseILj4096ES2_S2_S2_S2_fjLj128EEEEELb0ELb1ELb1ELb0EEEvNS_9FwdParamsE)
        .other          _ZN10layer_norm13ln_fwd_kernelINS_13Kernel_traitsI13__nv_bfloat16S2_S2_S2_fjLj4096ELj1ELj1ELj4ELj16ENS_18Kernel_traits_baseILj4096ES2_S2_S2_S2_fjLj128EEEEELb0ELb1ELb1ELb0EEEvNS_9FwdParamsE,@"STO_CUDA_ENTRY STV_DEFAULT"
_ZN10layer_norm13ln_fwd_kernelINS_13Kernel_traitsI13__nv_bfloat16S2_S2_S2_fjLj4096ELj1ELj1ELj4ELj16ENS_18Kernel_traits_baseILj4096ES2_S2_S2_S2_fjLj128EEEEELb0ELb1ELb1ELb0EEEvNS_9FwdParamsE:
.text._ZN10layer_norm13ln_fwd_kernelINS_13Kernel_traitsI13__nv_bfloat16S2_S2_S2_fjLj4096ELj1ELj1ELj4ELj16ENS_18Kernel_traits_baseILj4096ES2_S2_S2_S2_fjLj128EEEEELb0ELb1ELb1ELb0EEEvNS_9FwdParamsE:
        /* <DEDUP_REMOVED lines=42> */
.L_x_543:
[----:B------:R-:W-:Y:S05]  /*02a0*/  BSYNC B0 ;  /* 0x0000000000007941 */ /* 0x000fea0003800000 */
.L_x_542:
        /* <DEDUP_REMOVED lines=26> */
.L_x_545:
[----:B------:R-:W-:Y:S05]  /*0450*/  BSYNC B0 ;  /* 0x0000000000007941 */ /* 0x000fea0003800000 */
.L_x_544:
        /* <DEDUP_REMOVED lines=26> */
.L_x_547:
[----:B------:R-:W-:Y:S05]  /*0600*/  BSYNC B0 ;  /* 0x0000000000007941 */ /* 0x000fea0003800000 */
.L_x_546:
        /* <DEDUP_REMOVED lines=25> */
.L_x_549:
[----:B------:R-:W-:Y:S05]  /*07a0*/  BSYNC B0 ;  /* 0x0000000000007941 */ /* 0x000fea0003800000 */
.L_x_548:
[----:B------:R-:W0:Y:S02]  /*07b0*/  S2UR UR6, SR_CTAID.X ;  /* 0x00000000000679c3 */ /* 0x000e240000002500 */
[----:B0-----:R-:W-:Y:S01]  /*07c0*/  LEA.HI R148, R31, UR6, RZ, 0x19 ;  /* 0x000000061f947c11 */ /* 0x001fe2000f8fc8ff */
[----:B------:R-:W-:-:S03]  /*07d0*/  ULDC UR6, c[0x0][0x214] ;  /* 0x0000850000067ab9 */ /* 0x000fc60000000800 */
[----:B------:R-:W-:-:S13]  /*07e0*/  ISETP.GE.AND P2, PT, R148, UR6, PT ;  /* 0x0000000694007c0c */ /* 0x000fda000bf46270 */
[----:B------:R-:W-:Y:S05]  /*07f0*/  @P2 EXIT ;  /* 0x000000000000294d */ /* 0x000fea0003800000 */
[----:B------:R-:W-:Y:S01]  /*0800*/  SHF.R.S32.HI R64, RZ, 0x3, R64 ;  /* 0x00000003ff407819 */ /* 0x000fe20000011440 */
[----:B------:R-:W-:Y:S01]  /*0810*/  IMAD.U32 R34, R36, 0x10000, RZ ;  /* 0x0001000024227824 */ /* 0x000fe200078e00ff */
[----:B------:R-:W-:Y:S01]  /*0820*/  SHF.L.U32 R26, R22, 0x10, RZ ;  /* 0x00000010161a7819 */ /* 0x000fe200000006ff */
        /* <DEDUP_REMOVED lines=9> */
[----:B-----5:R-:W-:Y:S01]  /*08c0*/  PRMT R88, R44, 0x7632, R88 ;  /* 0x000076322c587816 */ /* 0x020fe20000000058 */
[----:B------:R-:W-:Y:S01]  /*08d0*/  IMAD.U32 R8, R60, 0x10000, RZ ;  /* 0x000100003c087824 */ /* 0x000fe200078e00ff */
[----:B------:R-:W-:Y:S01]  /*08e0*/  SHF.L.U32 R58, R44, 0x10, RZ ;  /* 0x000000102c3a7819 */ /* 0x000fe200000006ff */
[----:B------:R-:W-:Y:S01]  /*08f0*/  IMAD.U32 R4, R56, 0x10000, RZ ;  /* 0x0001000038047824 */ /* 0x000fe200078e00ff */
[C---:B------:R-:W-:Y:S01]  /*0900*/  PRMT R87, R45.reuse, 0x7632, R87 ;  /* 0x000076322d577816 */ /* 0x040fe20000000057 */
[----:B------:R-:W-:Y:S01]  /*0910*/  IMAD.U32 R56, R50, 0x10000, RZ ;  /* 0x0001000032387824 */ /* 0x000fe200078e00ff */
[----:B------:R-:W-:Y:S01]  /*0920*/  SHF.L.U32 R59, R45, 0x10, RZ ;  /* 0x000000102d3b7819 */ /* 0x000fe200000006ff */
[----:B------:R-:W-:Y:S01]  /*0930*/  IMAD.U32 R60, R46, 0x10000, RZ ;  /* 0x000100002e3c7824 */ /* 0x000fe200078e00ff */
[----:B------:R-:W-:Y:S01]  /*0940*/  SHF.L.U32 R14, R10, 0x10, RZ ;  /* 0x000000100a0e7819 */ /* 0x000fe200000006ff */
[----:B------:R-:W-:Y:S01]  /*0950*/  IMAD.U32 R129, R43, 0x10000, RZ ;  /* 0x000100002b817824 */ /* 0x000fe200078e00ff */
[----:B------:R-:W-:Y:S01]  /*0960*/  LOP3.LUT R45, R31, 0x60, RZ, 0xc0, !PT ;  /* 0x000000601f2d7812 */ /* 0x000fe200078ec0ff */
[----:B------:R-:W-:Y:S01]  /*0970*/  ULDC.U8 UR6, c[0x0][0x2a0] ;  /* 0x0000a80000067ab9 */ /* 0x000fe20000000000 */
[----:B------:R-:W-:Y:S01]  /*0980*/  LOP3.LUT R44, R64, 0x7f, RZ, 0xc0, !PT ;  /* 0x0000007f402c7812 */ /* 0x000fe200078ec0ff */
[----:B------:R-:W-:Y:S01]  /*0990*/  IMAD.U32 R126, R126, 0x10000, RZ ;  /* 0x000100007e7e7824 */ /* 0x000fe200078e00ff */
[----:B------:R-:W-:Y:S01]  /*09a0*/  SHF.L.U32 R10, R6, 0x10, RZ ;  /* 0x00000010060a7819 */ /* 0x000fe200000006ff */
[----:B------:R-:W-:Y:S01]  /*09b0*/  IMAD.U32 R121, R121, 0x10000, RZ ;  /* 0x0001000079797824 */ /* 0x000fe200078e00ff */
[----:B------:R-:W-:Y:S01]  /*09c0*/  SHF.L.U32 R6, R62, 0x10, RZ ;  /* 0x000000103e067819 */ /* 0x000fe200000006ff */
[----:B------:R-:W-:Y:S01]  /*09d0*/  IMAD.U32 R116, R116, 0x10000, RZ ;  /* 0x0001000074747824 */ /* 0x000fe200078e00ff */
[C---:B------:R-:W-:Y:S01]  /*09e0*/  PRMT R84, R40.reuse, 0x7632, R84 ;  /* 0x0000763228547816 */ /* 0x040fe20000000054 */
[----:B------:R-:W-:Y:S01]  /*09f0*/  IMAD.U32 R111, R111, 0x10000, RZ ;  /* 0x000100006f6f7824 */ /* 0x000fe200078e00ff */
[----:B------:R-:W-:Y:S01]  /*0a00*/  SHF.L.U32 R62, R40, 0x10, RZ ;  /* 0x00000010283e7819 */ /* 0x000fe200000006ff */
[----:B------:R-:W-:Y:S01]  /*0a10*/  IMAD.U32 R106, R106, 0x10000, RZ ;  /* 0x000100006a6a7824 */ /* 0x000fe200078e00ff */
[----:B------:R-:W-:Y:S01]  /*0a20*/  VIADDMNMX R45, R44, -R45, RZ, !PT ;  /* 0x8000002d2c2d7246 */ /* 0x000fe200078001ff */
[----:B------:R-:W-:Y:S01]  /*0a30*/  IMAD.U32 R101, R101, 0x10000, RZ ;  /* 0x0001000065657824 */ /* 0x000fe200078e00ff */
[----:B------:R-:W-:Y:S01]  /*0a40*/  SHF.R.U32.HI R40, RZ, 0x2, R64 ;  /* 0x00000002ff287819 */ /* 0x000fe20000011640 */
[----:B------:R-:W-:Y:S01]  /*0a50*/  IMAD.MOV.U32 R152, RZ, RZ, 0x1 ;  /* 0x00000001ff987424 */ /* 0x000fe200078e00ff */
[----:B------:R-:W-:Y:S01]  /*0a60*/  VIMNMX R45, R45, 0x20, PT ;  /* 0x000000202d2d7848 */ /* 0x000fe20003fe0100 */
[----:B------:R-:W-:Y:S01]  /*0a70*/  IMAD.U32 R88, R88, 0x10000, RZ ;  /* 0x0001000058587824 */ /* 0x000fe200078e00ff */
[----:B------:R-:W-:Y:S01]  /*0a80*/  LOP3.LUT R40, R40, 0x3fffffe0, RZ, 0xc0, !PT ;  /* 0x3fffffe028287812 */ /* 0x000fe200078ec0ff */
[----:B------:R-:W-:Y:S01]  /*0a90*/  UISETP.NE.AND UP0, UPT, UR6, URZ, UPT ;  /* 0x0000003f0600728c */ /* 0x000fe2000bf05270 */
[C---:B------:R-:W-:Y:S01]  /*0aa0*/  PRMT R92, R48.reuse, 0x7632, R92 ;  /* 0x00007632305c7816 */ /* 0x040fe2000000005c */
[----:B------:R-:W-:Y:S01]  /*0ab0*/  ULDC UR8, c[0x0][0x29c] ;  /* 0x0000a70000087ab9 */ /* 0x000fe20000000800 */
[----:B------:R-:W-:Y:S01]  /*0ac0*/  IADD3 R45, R45, R40, RZ ;  /* 0x000000282d2d7210 */ /* 0x000fe20007ffe0ff */
[----:B------:R-:W-:Y:S01]  /*0ad0*/  ULDC UR9, c[0x0][0x290] ;  /* 0x0000a40000097ab9 */ /* 0x000fe20000000800 */
[----:B------:R-:W-:Y:S01]  /*0ae0*/  SHF.L.U32 R36, R48, 0x10, RZ ;  /* 0x0000001030247819 */ /* 0x000fe200000006ff */
[----:B------:R-:W-:Y:S01]  /*0af0*/  ULDC.64 UR6, c[0x0][0x230] ;  /* 0x00008c0000067ab9 */ /* 0x000fe20000000a00 */
[----:B------:R-:W-:Y:S01]  /*0b00*/  SHF.L.U32 R48, R31, 0x5, RZ ;  /* 0x000000051f307819 */ /* 0x000fe200000006ff */
[----:B------:R-:W-:Y:S01]  /*0b10*/  ULDC.64 UR10, c[0x0][0x210] ;  /* 0x00008400000a7ab9 */ /* 0x000fe20000000a00 */
[----:B------:R-:W-:-:S02]  /*0b20*/  SHF.L.U32 R45, R45, 0x3, RZ ;  /* 0x000000032d2d7819 */ /* 0x000fc400000006ff */
[----:B------:R-:W-:Y:S02]  /*0b30*/  SHF.L.U32 R35, R37, 0x10, RZ ;  /* 0x0000001025237819 */ /* 0x000fe400000006ff */
[C---:B------:R-:W-:Y:S02]  /*0b40*/  PRMT R91, R49.reuse, 0x7632, R91 ;  /* 0x00007632315b7816 */ /* 0x040fe4000000005b */
[----:B------:R-:W-:Y:S02]  /*0b50*/  SHF.L.U32 R37, R49, 0x10, RZ ;  /* 0x0000001031257819 */ /* 0x000fe400000006ff */
[----:B------:R-:W-:Y:S02]  /*0b60*/  LOP3.LUT R49, R48, 0x3e0, RZ, 0xc0, !PT ;  /* 0x000003e030317812 */ /* 0x000fe400078ec0ff */
[----:B------:R-:W-:Y:S02]  /*0b70*/  I2FP.F32.U32 R45, R45 ;  /* 0x0000002d002d7245 */ /* 0x000fe40000201000 */
[----:B------:R-:W-:-:S02]  /*0b80*/  VIADDMNMX R49, R44, -R49, RZ, !PT ;  /* 0x800000312c317246 */ /* 0x000fc400078001ff */
[----:B------:R0:W1:Y:S01]  /*0b90*/  MUFU.RCP R147, R45 ;  /* 0x0000002d00937308 */ /* 0x0000620000001000 */
[----:B------:R-:W-:Y:S02]  /*0ba0*/  SHF.L.U32 R27, R21, 0x10, RZ ;  /* 0x00000010151b7819 */ /* 0x000fe400000006ff */
[----:B------:R-:W-:Y:S02]  /*0bb0*/  VIMNMX R49, R49, 0x20, PT ;  /* 0x0000002031317848 */ /* 0x000fe40003fe0100 */
[----:B------:R-:W-:Y:S02]  /*0bc0*/  SHF.L.U32 R25, R23, 0x10, RZ ;  /* 0x0000001017197819 */ /* 0x000fe400000006ff */
[----:B------:R-:W-:Y:S02]  /*0bd0*/  SHF.L.U32 R23, R17, 0x10, RZ ;  /* 0x0000001011177819 */ /* 0x000fe400000006ff */
[----:B------:R-:W-:Y:S02]  /*0be0*/  SHF.L.U32 R21, R19, 0x10, RZ ;  /* 0x0000001013157819 */ /* 0x000fe400000006ff */
[----:B------:R-:W-:-:S02]  /*0bf0*/  PRMT R93, R55, 0x7632, R93 ;  /* 0x00007632375d7816 */ /* 0x000fc4000000005d */
[----:B------:R-:W-:Y:S02]  /*0c00*/  PRMT R83, R41, 0x7632, R83 ;  /* 0x0000763229537816 */ /* 0x000fe40000000053 */
[----:B------:R-:W-:Y:S01]  /*0c10*/  SHF.L.U32 R19, R13, 0x10, RZ ;  /* 0x000000100d137819 */ /* 0x000fe200000006ff */
[----:B------:R-:W-:Y:S01]  /*0c20*/  IMAD.U32 R93, R93, 0x10000, RZ ;  /* 0x000100005d5d7824 */ /* 0x000fe200078e00ff */
[----:B------:R-:W-:Y:S01]  /*0c30*/  SHF.L.U32 R17, R15, 0x10, RZ ;  /* 0x000000100f117819 */ /* 0x000fe200000006ff */
[----:B------:R-:W-:Y:S01]  /*0c40*/  IMAD.U32 R83, R83, 0x10000, RZ ;  /* 0x0001000053537824 */ /* 0x000fe200078e00ff */
[----:B------:R-:W-:Y:S02]  /*0c50*/  PRMT R96, R52, 0x7632, R96 ;  /* 0x0000763234607816 */ /* 0x000fe40000000060 */
[C---:B------:R-:W-:Y:S01]  /*0c60*/  PRMT R95, R53.reuse, 0x7632, R95 ;  /* 0x00007632355f7816 */ /* 0x040fe2000000005f */
        /* <DEDUP_REMOVED lines=8> */
[----:B------:R-:W-:Y:S02]  /*0cf0*/  IADD3 R49, R40, R49, RZ ;  /* 0x0000003128317210 */ /* 0x000fe40007ffe0ff */
        /* <DEDUP_REMOVED lines=56> */
.L_x_663:
[----:B0123--:R-:W0:Y:S08]  /*1080*/  LDC.64 R48, c[0x0][0x280] ;  /* 0x0000a000ff307b82 */ /* 0x00fe300000000a00 */
[----:B------:R-:W1:Y:S01]  /*1090*/  LDC R149, c[0x0][0x218] ;  /* 0x00008600ff957b82 */ /* 0x000e620000000800 */
[----:B0-----:R-:W-:-:S05]  /*10a0*/  IMAD.WIDE R48, R148, 0x4, R48 ;  /* 0x0000000494307825 */ /* 0x001fca00078e0230 */
[----:B------:R0:W2:Y:S02]  /*10b0*/  LDG.E R153, desc[UR4][R48.64] ;  /* 0x0000000430997981 */ /* 0x0000a4000c1e1900 */
[----:B0-----:R-:W0:Y:S02]  /*10c0*/  LDC.64 R48, c[0x0][0x288] ;  /* 0x0000a200ff307b82 */ /* 0x001e240000000a00 */
[----:B0-----:R-:W-:-:S05]  /*10d0*/  IMAD.WIDE R48, R148, 0x4, R48 ;  /* 0x0000000494307825 */ /* 0x001fca00078e0230 */
[----:B------:R0:W5:Y:S01]  /*10e0*/  LDG.E R150, desc[UR4][R48.64] ;  /* 0x0000000430967981 */ /* 0x000162000c1e1900 */
[----:B------:R-:W-:Y:S01]  /*10f0*/  BSSY B0, `(.L_x_550) ;  /* 0x000008c000007945 */ /* 0x000fe20003800000 */
[----:B------:R-:W-:Y:S01]  /*1100*/  IMAD.MOV.U32 R157, RZ, RZ, RZ ;  /* 0x000000ffff9d7224 */ /* 0x000fe200078e00ff */
[----:B--2---:R-:W-:-:S13]  /*1110*/  ISETP.GE.AND P3, PT, R153, 0x1, PT ;  /* 0x000000019900780c */ /* 0x004fda0003f66270 */
[----:B------:R-:W-:-:S05]  /*1120*/  @P3 IADD3 R50, R153, -0x1, RZ ;  /* 0xffffffff99323810 */ /* 0x000fca0007ffe0ff */
[-C--:B-1----:R-:W-:Y:S02]  /*1130*/  @P3 IMAD R151, R50, R149.reuse, RZ ;  /* 0x0000009532973224 */ /* 0x082fe400078e02ff */
[----:B------:R-:W-:-:S03]  /*1140*/  IMAD R50, R148, R149, RZ ;  /* 0x0000009594327224 */ /* 0x000fc600078e02ff */
[----:B------:R-:W-:Y:S02]  /*1150*/  @P3 SHF.R.S32.HI R154, RZ, 0x1f, R151 ;  /* 0x0000001fff9a3819 */ /* 0x000fe40000011497 */
[----:B------:R-:W-:Y:S02]  /*1160*/  SHF.R.S32.HI R51, RZ, 0x1f, R50 ;  /* 0x0000001fff337819 */ /* 0x000fe40000011432 */
[----:B------:R-:W-:Y:S02]  /*1170*/  @P3 LEA.HI R151, R154, R151, RZ, 0x3 ;  /* 0x000000979a973211 */ /* 0x000fe400078f18ff */
[----:B------:R-:W-:Y:S02]  /*1180*/  LEA.HI R51, R51, R50, RZ, 0x3 ;  /* 0x0000003233337211 */ /* 0x000fe400078f18ff */
[----:B------:R-:W-:Y:S02]  /*1190*/  @P3 LEA.HI.SX32 R157, R151, R30, 0x1d ;  /* 0x0000001e979d3211 */ /* 0x000fe400078feaff */
[----:B------:R-:W-:-:S02]  /*11a0*/  SHF.R.S32.HI R151, RZ, 0x1f, R148 ;  /* 0x0000001fff977819 */ /* 0x000fc40000011494 */
[----:B------:R-:W-:Y:S01]  /*11b0*/  LEA.HI.SX32 R156, R51, R30, 0x1d ;  /* 0x0000001e339c7211 */ /* 0x000fe200078feaff */
        /* <DEDUP_REMOVED lines=16> */
.L_x_553:
[----:B-----5:R-:W-:Y:S02]  /*12c0*/  SHF.L.U32 R48, R40, 0x10, RZ ;  /* 0x0000001028307819 */ /* 0x020fe400000006ff */
[----:B------:R-:W-:-:S03]  /*12d0*/  @P2 SHF.L.U32 R51, R44, 0x10, RZ ;  /* 0x000000102c332819 */ /* 0x000fc600000006ff */
[----:B------:R-:W-:-:S04]  /*12e0*/  FMUL.FTZ R49, R48, UR8 ;  /* 0x0000000830317c20 */ /* 0x000fc80008410000 */
[----:B------:R-:W-:-:S04]  /*12f0*/  FMUL.FTZ R80, R28, R49 ;  /* 0x000000311c507220 */ /* 0x000fc80000410000 */
[----:B------:R-:W-:-:S07]  /*1300*/  @P2 FADD.FTZ R80, R51, R80 ;  /* 0x0000005033502221 */ /* 0x000fce0000010000 */
.L_x_554:
[----:B------:R-:W-:Y:S05]  /*1310*/  BSYNC B1 ;  /* 0x0000000000017941 */ /* 0x000fea0003800000 */
.L_x_552:
[----:B------:R-:W-:Y:S04]  /*1320*/  BSSY B1, `(.L_x_555) ;  /* 0x000000e000017945 */ /* 0x000fe80003800000 */
[----:B------:R-:W-:Y:S05]  /*1330*/  @P4 BRA `(.L_x_556) ;  /* 0x0000000000144947 */ /* 0x000fea0003800000 */
[----:B------:R-:W-:Y:S01]  /*1340*/  IMAD.MOV.U32 R79, RZ, RZ, RZ ;  /* 0x000000ffff4f7224 */ /* 0x000fe200078e00ff */
[----:B------:R-:W-:Y:S06]  /*1350*/  @!P2 BRA `(.L_x_557) ;  /* 0x000000000028a947 */ /* 0x000fec0003800000 */
[----:B-----5:R-:W-:-:S04]  /*1360*/  PRMT R79, R44, 0x7632, R79 ;  /* 0x000076322c4f7816 */ /* 0x020fc8000000004f */
[----:B------:R-:W-:Y:S01]  /*1370*/  SHF.L.U32 R79, R79, 0x10, RZ ;  /* 0x000000104f4f7819 */ /* 0x000fe200000006ff */
[----:B------:R-:W-:Y:S06]  /*1380*/  BRA `(.L_x_557) ;  /* 0x00000000001c7947 */ /* 0x000fec0003800000 */
.L_x_556:
[----:B-----5:R-:W-:Y:S02]  /*1390*/  PRMT R48, R40, 0x7632, R48 ;  /* 0x0000763228307816 */ /* 0x020fe40000000030 */
[----:B------:R-:W-:Y:S02]  /*13a0*/  @P2 PRMT R49, R44, 0x7632, R49 ;  /* 0x000076322c312816 */ /* 0x000fe40000000031 */
[----:B------:R-:W-:-:S05]  /*13b0*/  SHF.L.U32 R48, R48, 0x10, RZ ;  /* 0x0000001030307819 */ /* 0x000fca00000006ff */
[----:B------:R-:W-:Y:S01]  /*13c0*/  FMUL.FTZ R79, R48, UR8 ;  /* 0x00000008304f7c20 */ /* 0x000fe20008410000 */
[----:B------:R-:W-:-:S03]  /*13d0*/  @P2 SHF.L.U32 R48, R49, 0x10, RZ ;  /* 0x0000001031302819 */ /* 0x000fc600000006ff */
[----:B------:R-:W-:-:S04]  /*13e0*/  FMUL.FTZ R79, R128, R79 ;  /* 0x0000004f804f7220 */ /* 0x000fc80000410000 */
[----:B------:R-:W-:-:S07]  /*13f0*/  @P2 FADD.FTZ R79, R48, R79 ;  /* 0x0000004f304f2221 */ /* 0x000fce0000010000 */
.L_x_557:
[----:B------:R-:W-:Y:S05]  /*1400*/  BSYNC B1 ;  /* 0x0000000000017941 */ /* 0x000fea0003800000 */
.L_x_555:
[----:B------:R-:W-:Y:S04]  /*1410*/  BSSY B1, `(.L_x_558) ;  /* 0x000000b000017945 */ /* 0x000fe80003800000 */
[----:B------:R-:W-:Y:S05]  /*1420*/  @P4 BRA `(.L_x_559) ;  /* 0x0000000000104947 */ /* 0x000fea0003800000 */
[----:B------:R-:W-:Y:S01]  /*1430*/  MOV R78, RZ ;  /* 0x000000ff004e7202 */ /* 0x000fe20000000f00 */
[----:B------:R-:W-:Y:S06]  /*1440*/  @!P2 BRA `(.L_x_560) ;  /* 0x00000000001ca947 */ /* 0x000fec0003800000 */
[----:B-----5:R-:W-:Y:S01]  /*1450*/  IMAD.U32 R78, R45, 0x10000, RZ ;  /* 0x000100002d4e7824 */ /* 0x020fe200078e00ff */
[----:B------:R-:W-:Y:S06]  /*1460*/  BRA `(.L_x_560) ;  /* 0x0000000000147947 */ /* 0x000fec0003800000 */
.L_x_559:
[----:B-----5:R-:W-:Y:S02]  /*1470*/  SHF.L.U32 R48, R41, 0x10, RZ ;  /* 0x0000001029307819 */ /* 0x020fe400000006ff */
[----:B------:R-:W-:-:S03]  /*1480*/  @P2 SHF.L.U32 R49, R45, 0x10, RZ ;  /* 0x000000102d312819 */ /* 0x000fc600000006ff */
[----:B------:R-:W-:-:S04]  /*1490*/  FMUL.FTZ R48, R48, UR8 ;  /* 0x0000000830307c20 */ /* 0x000fc80008410000 */
[----:B------:R-:W-:-:S04]  /*14a0*/  FMUL.FTZ R78, R27, R48 ;  /* 0x000000301b4e7220 */ /* 0x000fc80000410000 */
[----:B------:R-:W-:-:S07]  /*14b0*/  @P2 FADD.FTZ R78, R49, R78 ;  /* 0x0000004e314e2221 */ /* 0x000fce0000010000 */
.L_x_560:
[----:B------:R-:W-:Y:S05]  /*14c0*/  BSYNC B1 ;  /* 0x0000000000017941 */ /* 0x000fea0003800000 */
.L_x_558:
[----:B------:R-:W-:Y:S04]  /*14d0*/  BSSY B1, `(.L_x_561) ;  /* 0x000000e000017945 */ /* 0x000fe80003800000 */
[----:B------:R-:W-:Y:S05]  /*14e0*/  @P4 BRA `(.L_x_562) ;  /* 0x0000000000144947 */ /* 0x000fea0003800000 */
[----:B------:R-:W-:Y:S01]  /*14f0*/  HFMA2.MMA R77, -RZ, RZ, 0, 0 ;  /* 0x00000000ff4d7435 */ /* 0x000fe200000001ff */
[----:B------:R-:W-:Y:S10]  /*1500*/  @!P2 BRA `(.L_x_563) ;  /* 0x000000000028a947 */ /* 0x000ff40003800000 */
[----:B-----5:R-:W-:-:S04]  /*1510*/  PRMT R77, R45, 0x7632, R77 ;  /* 0x000076322d4d7816 */ /* 0x020fc8000000004d */
[----:B------:R-:W-:Y:S01]  /*1520*/  SHF.L.U32 R77, R77, 0x10, RZ ;  /* 0x000000104d4d7819 */ /* 0x000fe200000006ff */
[----:B------:R-:W-:Y:S06]  /*1530*/  BRA `(.L_x_563) ;  /* 0x00000000001c7947 */ /* 0x000fec0003800000 */
.L_x_562:
[----:B-----5:R-:W-:Y:S02]  /*1540*/  PRMT R48, R41, 0x7632, R48 ;  /* 0x0000763229307816 */ /* 0x020fe40000000030 */
[----:B------:R-:W-:-:S03]  /*1550*/  @P2 PRMT R49, R45, 0x7632, R49 ;  /* 0x000076322d312816 */ /* 0x000fc60000000031 */
[----:B------:R-:W-:Y:S01]  /*1560*/  IMAD.U32 R48, R48, 0x10000, RZ ;  /* 0x0001000030307824 */ /* 0x000fe200078e00ff */
[----:B------:R-:W-:-:S03]  /*1570*/  @P2 SHF.L.U32 R50, R49, 0x10, RZ ;  /* 0x0000001031322819 */ /* 0x000fc600000006ff */
[----:B------:R-:W-:-:S04]  /*1580*/  FMUL.FTZ R48, R48, UR8 ;  /* 0x0000000830307c20 */ /* 0x000fc80008410000 */
[----:B------:R-:W-:-:S04]  /*1590*/  FMUL.FTZ R77, R127, R48 ;  /* 0x000000307f4d7220 */ /* 0x000fc80000410000 */
[----:B------:R-:W-:-:S07]  /*15a0*/  @P2 FADD.FTZ R77, R50, R77 ;  /* 0x0000004d324d2221 */ /* 0x000fce0000010000 */
.L_x_563:
[----:B------:R-:W-:Y:S05]  /*15b0*/  BSYNC B1 ;  /* 0x0000000000017941 */ /* 0x000fea0003800000 */
.L_x_561:
[----:B------:R-:W-:Y:S04]  /*15c0*/  BSSY B1, `(.L_x_564) ;  /* 0x000000b000017945 */ /* 0x000fe80003800000 */
[----:B------:R-:W-:Y:S05]  /*15d0*/  @P4 BRA `(.L_x_565) ;  /* 0x0000000000104947 */ /* 0x000fea0003800000 */
[----:B------:R-:W-:Y:S01]  /*15e0*/  MOV R76, RZ ;  /* 0x000000ff004c7202 */ /* 0x000fe20000000f00 */
[----:B------:R-:W-:Y:S06]  /*15f0*/  @!P2 BRA `(.L_x_566) ;  /* 0x00000000001ca947 */ /* 0x000fec0003800000 */
[----:B-----5:R-:W-:Y:S01]  /*1600*/  SHF.L.U32 R76, R46, 0x10, RZ ;  /* 0x000000102e4c7819 */ /* 0x020fe200000006ff */
[----:B------:R-:W-:Y:S06]  /*1610*/  BRA `(.L_x_566) ;  /* 0x0000000000147947 */ /* 0x000fec0003800000 */
.L_x_565:
[----:B-----5:R-:W-:Y:S01]  /*1620*/  SHF.L.U32 R48, R42, 0x10, RZ ;  /* 0x000000102a307819 */ /* 0x020fe200000006ff */
[----:B------:R-:W-:-:S04]  /*1630*/  @P2 IMAD.U32 R51, R46, 0x10000, RZ ;  /* 0x000100002e332824 */ /* 0x000fc800078e00ff */
[----:B------:R-:W-:-:S04]  /*1640*/  FMUL.FTZ R49, R48, UR8 ;  /* 0x0000000830317c20 */ /* 0x000fc80008410000 */
[----:B------:R-:W-:-:S04]  /*1650*/  FMUL.FTZ R76, R26, R49 ;  /* 0x000000311a4c7220 */ /* 0x000fc80000410000 */
[----:B------:R-:W-:-:S07]  /*1660*/  @P2 FADD.FTZ R76, R51, R76 ;  /* 0x0000004c334c2221 */ /* 0x000fce0000010000 */
.L_x_566:
[----:B------:R-:W-:Y:S05]  /*1670*/  BSYNC B1 ;  /* 0x0000000000017941 */ /* 0x000fea0003800000 */
.L_x_564:
[----:B------:R-:W-:Y:S04]  /*1680*/  BSSY B1, `(.L_x_567) ;  /* 0x000000e000017945 */ /* 0x000fe80003800000 */
[----:B------:R-:W-:Y:S05]  /*1690*/  @P4 BRA `(.L_x_568) ;  /* 0x0000000000144947 */ /* 0x000fea0003800000 */
[----:B------:R-:W-:Y:S01]  /*16a0*/  HFMA2.MMA R75, -RZ, RZ, 0, 0 ;  /* 0x00000000ff4b7435 */ /* 0x000fe200000001ff */
[----:B------:R-:W-:Y:S10]  /*16b0*/  @!P2 BRA `(.L_x_569) ;  /* 0x000000000028a947 */ /* 0x000ff40003800000 */
[----:B-----5:R-:W-:-:S04]  /*16c0*/  PRMT R75, R46, 0x7632, R75 ;  /* 0x000076322e4b7816 */ /* 0x020fc8000000004b */
[----:B------:R-:W-:Y:S01]  /*16d0*/  SHF.L.U32 R75, R75, 0x10, RZ ;  /* 0x000000104b4b7819 */ /* 0x000fe200000006ff */
[----:B------:R-:W-:Y:S06]  /*16e0*/  BRA `(.L_x_569) ;  /* 0x00000000001c7947 */ /* 0x000fec0003800000 */
.L_x_568:
[----:B-----5:R-:W-:Y:S02]  /*16f0*/  PRMT R48, R42, 0x7632, R48 ;  /* 0x000076322a307816 */ /* 0x020fe40000000030 */
[----:B------:R-:W-:Y:S02]  /*1700*/  @P2 PRMT R49, R46, 0x7632, R49 ;  /* 0x000076322e312816 */ /* 0x000fe40000000031 */
[----:B------:R-:W-:-:S05]  /*1710*/  SHF.L.U32 R48, R48, 0x10, RZ ;  /* 0x0000001030307819 */ /* 0x000fca00000006ff */
[----:B------:R-:W-:Y:S01]  /*1720*/  FMUL.FTZ R75, R48, UR8 ;  /* 0x00000008304b7c20 */ /* 0x000fe20008410000 */
[----:B------:R-:W-:-:S03]  /*1730*/  @P2 SHF.L.U32 R48, R49, 0x10, RZ ;  /* 0x0000001031302819 */ /* 0x000fc600000006ff */
[----:B------:R-:W-:-:S04]  /*1740*/  FMUL.FTZ R75, R126, R75 ;  /* 0x0000004b7e4b7220 */ /* 0x000fc80000410000 */
[----:B------:R-:W-:-:S07]  /*1750*/  @P2 FADD.FTZ R75, R48, R75 ;  /* 0x0000004b304b2221 */ /* 0x000fce0000010000 */
.L_x_569:
[----:B------:R-:W-:Y:S05]  /*1760*/  BSYNC B1 ;  /* 0x0000000000017941 */ /* 0x000fea0003800000 */
.L_x_567:
[----:B------:R-:W-:Y:S04]  /*1770*/  BSSY B1, `(.L_x_570) ;  /* 0x000000b000017945 */ /* 0x000fe80003800000 */
[----:B------:R-:W-:Y:S05]  /*1780*/  @P4 BRA `(.L_x_571) ;  /* 0x0000000000104947 */ /* 0x000fea0003800000 */
[----:B------:R-:W-:Y:S01]  /*1790*/  IMAD.MOV.U32 R74, RZ, RZ, RZ ;  /* 0x000000ffff4a7224 */ /* 0x000fe200078e00ff */
[----:B------:R-:W-:Y:S06]  /*17a0*/  @!P2 BRA `(.L_x_572) ;  /* 0x00000000001ca947 */ /* 0x000fec0003800000 */
[----:B-----5:R-:W-:Y:S01]  /*17b0*/  SHF.L.U32 R74, R47, 0x10, RZ ;  /* 0x000000102f4a7819 */ /* 0x020fe200000006ff */
[----:B------:R-:W-:Y:S06]  /*17c0*/  BRA `(.L_x_572) ;  /* 0x0000000000147947 */ /* 0x000fec0003800000 */
.L_x_571:
[----:B-----5:R-:W-:Y:S02]  /*17d0*/  SHF.L.U32 R48, R43, 0x10, RZ ;  /* 0x000000102b307819 */ /* 0x020fe400000006ff */
[----:B------:R-:W-:-:S03]  /*17e0*/  @P2 SHF.L.U32 R49, R47, 0x10, RZ ;  /* 0x000000102f312819 */ /* 0x000fc600000006ff */
[----:B------:R-:W-:-:S04]  /*17f0*/  FMUL.FTZ R48, R48, UR8 ;  /* 0x0000000830307c20 */ /* 0x000fc80008410000 */
[----:B------:R-:W-:-:S04]  /*1800*/  FMUL.FTZ R74, R25, R48 ;  /* 0x00000030194a7220 */ /* 0x000fc80000410000 */
[----:B------:R-:W-:-:S07]  /*1810*/  @P2 FADD.FTZ R74, R49, R74 ;  /* 0x0000004a314a2221 */ /* 0x000fce0000010000 */
.L_x_572:
[----:B------:R-:W-:Y:S05]  /*1820*/  BSYNC B1 ;  /* 0x0000000000017941 */ /* 0x000fea0003800000 */
.L_x_570:
[----:B------:R-:W-:Y:S04]  /*1830*/  BSSY B1, `(.L_x_573) ;  /* 0x000000e000017945 */ /* 0x000fe80003800000 */
[----:B------:R-:W-:Y:S05]  /*1840*/  @P4 BRA `(.L_x_574) ;  /* 0x0000000000144947 */ /* 0x000fea0003800000 */
[----:B------:R-:W-:Y:S01]  /*1850*/  MOV R73, RZ ;  /* 0x000000ff00497202 */ /* 0x000fe20000000f00 */
[----:B------:R-:W-:Y:S06]  /*1860*/  @!P2 BRA `(.L_x_575) ;  /* 0x000000000028a947 */ /* 0x000fec0003800000 */
[----:B-----5:R-:W-:-:S05]  /*1870*/  PRMT R73, R47, 0x7632, R73 ;  /* 0x000076322f497816 */ /* 0x020fca0000000049 */
[----:B------:R-:W-:Y:S01]  /*1880*/  IMAD.U32 R73, R73, 0x10000, RZ ;  /* 0x0001000049497824 */ /* 0x000fe200078e00ff */
[----:B------:R-:W-:Y:S06]  /*1890*/  BRA `(.L_x_575) ;  /* 0x00000000001c7947 */ /* 0x000fec0003800000 */
.L_x_574:
[----:B-----5:R-:W-:Y:S02]  /*18a0*/  PRMT R48, R43, 0x7632, R48 ;  /* 0x000076322b307816 */ /* 0x020fe40000000030 */
[----:B------:R-:W-:Y:S02]  /*18b0*/  @P2 PRMT R49, R47, 0x7632, R49 ;  /* 0x000076322f312816 */ /* 0x000fe40000000031 */
[----:B------:R-:W-:Y:S02]  /*18c0*/  SHF.L.U32 R48, R48, 0x10, RZ ;  /* 0x0000001030307819 */ /* 0x000fe400000006ff */
[----:B------:R-:W-:-:S03]  /*18d0*/  @P2 SHF.L.U32 R50, R49, 0x10, RZ ;  /* 0x0000001031322819 */ /* 0x000fc600000006ff */
[----:B------:R-:W-:-:S04]  /*18e0*/  FMUL.FTZ R48, R48, UR8 ;  /* 0x0000000830307c20 */ /* 0x000fc80008410000 */
[----:B------:R-:W-:-:S04]  /*18f0*/  FMUL.FTZ R73, R125, R48 ;  /* 0x000000307d497220 */ /* 0x000fc80000410000 */
[----:B------:R-:W-:-:S07]  /*1900*/  @P2 FADD.FTZ R73, R50, R73 ;  /* 0x0000004932492221 */ /* 0x000fce0000010000 */
.L_x_575:
[----:B------:R-:W-:Y:S05]  /*1910*/  BSYNC B1 ;  /* 0x0000000000017941 */ /* 0x000fea0003800000 */
.L_x_573:
        /* <DEDUP_REMOVED lines=9> */
.L_x_551:
[----:B------:R-:W-:Y:S05]  /*19b0*/  BSYNC B0 ;  /* 0x0000000000007941 */ /* 0x000fea0003800000 */
.L_x_550:
        /* <DEDUP_REMOVED lines=18> */
.L_x_579:
[----:B-----5:R-:W-:Y:S02]  /*1ae0*/  SHF.L.U32 R48, R40, 0x10, RZ ;  /* 0x0000001028307819 */ /* 0x020fe400000006ff */
[----:B------:R-:W-:-:S03]  /*1af0*/  @P2 SHF.L.U32 R51, R44, 0x10, RZ ;  /* 0x000000102c332819 */ /* 0x000fc600000006ff */
[----:B------:R-:W-:-:S04]  /*1b00*/  FMUL.FTZ R49, R48, UR8 ;  /* 0x0000000830317c20 */ /* 0x000fc80008410000 */
[----:B------:R-:W-:-:S04]  /*1b10*/  FMUL.FTZ R72, R24, R49 ;  /* 0x0000003118487220 */ /* 0x000fc80000410000 */
[----:B------:R-:W-:-:S07]  /*1b20*/  @P2 FADD.FTZ R72, R51, R72 ;  /* 0x0000004833482221 */ /* 0x000fce0000010000 */
.L_x_580:
[----:B------:R-:W-:Y:S05]  /*1b30*/  BSYNC B1 ;  /* 0x0000000000017941 */ /* 0x000fea0003800000 */
.L_x_578:
[----:B------:R-:W-:Y:S04]  /*1b40*/  BSSY B1, `(.L_x_581) ;  /* 0x000000e000017945 */ /* 0x000fe80003800000 */
[----:B------:R-:W-:Y:S05]  /*1b50*/  @P4 BRA `(.L_x_582) ;  /* 0x0000000000144947 */ /* 0x000fea0003800000 */
[----:B------:R-:W-:Y:S01]  /*1b60*/  HFMA2.MMA R71, -RZ, RZ, 0, 0 ;  /* 0x00000000ff477435 */ /* 0x000fe200000001ff */
[----:B------:R-:W-:Y:S10]  /*1b70*/  @!P2 BRA `(.L_x_583) ;  /* 0x000000000028a947 */ /* 0x000ff40003800000 */
[----:B-----5:R-:W-:-:S05]  /*1b80*/  PRMT R71, R44, 0x7632, R71 ;  /* 0x000076322c477816 */ /* 0x020fca0000000047 */
[----:B------:R-:W-:Y:S01]  /*1b90*/  IMAD.U32 R71, R71, 0x10000, RZ ;  /* 0x0001000047477824 */ /* 0x000fe200078e00ff */
[----:B------:R-:W-:Y:S06]  /*1ba0*/  BRA `(.L_x_583) ;  /* 0x00000000001c7947 */ /* 0x000fec0003800000 */
.L_x_582:
[----:B-----5:R-:W-:Y:S02]  /*1bb0*/  PRMT R48, R40, 0x7632, R48 ;  /* 0x0000763228307816 */ /* 0x020fe40000000030 */
[----:B------:R-:W-:Y:S02]  /*1bc0*/  @P2 PRMT R49, R44, 0x7632, R49 ;  /* 0x000076322c312816 */ /* 0x000fe40000000031 */
[----:B------:R-:W-:-:S05]  /*1bd0*/  SHF.L.U32 R48, R48, 0x10, RZ ;  /* 0x0000001030307819 */ /* 0x000fca00000006ff */
[----:B------:R-:W-:Y:S01]  /*1be0*/  FMUL.FTZ R71, R48, UR8 ;  /* 0x0000000830477c20 */ /* 0x000fe20008410000 */
[----:B------:R-:W-:-:S03]  /*1bf0*/  @P2 SHF.L.U32 R48, R49, 0x10, RZ ;  /* 0x0000001031302819 */ /* 0x000fc600000006ff */
[----:B------:R-:W-:-:S04]  /*1c00*/  FMUL.FTZ R71, R124, R71 ;  /* 0x000000477c477220 */ /* 0x000fc80000410000 */
[----:B------:R-:W-:-:S07]  /*1c10*/  @P2 FADD.FTZ R71, R48, R71 ;  /* 0x0000004730472221 */ /* 0x000fce0000010000 */
.L_x_583:
[----:B------:R-:W-:Y:S05]  /*1c20*/  BSYNC B1 ;  /* 0x0000000000017941 */ /* 0x000fea0003800000 */
.L_x_581:
[----:B------:R-:W-:Y:S04]  /*1c30*/  BSSY B1, `(.L_x_584) ;  /* 0x000000b000017945 */ /* 0x000fe80003800000 */
[----:B------:R-:W-:Y:S05]  /*1c40*/  @P4 BRA `(.L_x_585) ;  /* 0x0000000000104947 */ /* 0x000fea0003800000 */
[----:B------:R-:W-:Y:S01]  /*1c50*/  MOV R70, RZ ;  /* 0x000000ff00467202 */ /* 0x000fe20000000f00 */
[----:B------:R-:W-:Y:S06]  /*1c60*/  @!P2 BRA `(.L_x_586) ;  /* 0x00000000001ca947 */ /* 0x000fec0003800000 */
[----:B-----5:R-:W-:Y:S01]  /*1c70*/  SHF.L.U32 R70, R45, 0x10, RZ ;  /* 0x000000102d467819 */ /* 0x020fe200000006ff */
[----:B------:R-:W-:Y:S06]  /*1c80*/  BRA `(.L_x_586) ;  /* 0x0000000000147947 */ /* 0x000fec0003800000 */
.L_x_585:
[----:B-----5:R-:W-:Y:S01]  /*1c90*/  IMAD.U32 R48, R41, 0x10000, RZ ;  /* 0x0001000029307824 */ /* 0x020fe200078e00ff */
[----:B------:R-:W-:-:S03]  /*1ca0*/  @P2 SHF.L.U32 R49, R45, 0x10, RZ ;  /* 0x000000102d312819 */ /* 0x000fc600000006ff */
[----:B------:R-:W-:-:S04]  /*1cb0*/  FMUL.FTZ R48, R48, UR8 ;  /* 0x0000000830307c20 */ /* 0x000fc80008410000 */
[----:B------:R-:W-:-:S04]  /*1cc0*/  FMUL.FTZ R70, R23, R48 ;  /* 0x0000003017467220 */ /* 0x000fc80000410000 */
[----:B------:R-:W-:-:S07]  /*1cd0*/  @P2 FADD.FTZ R70, R49, R70 ;  /* 0x0000004631462221 */ /* 0x000fce0000010000 */
.L_x_586:
[----:B------:R-:W-:Y:S05]  /*1ce0*/  BSYNC B1 ;  /* 0x0000000000017941 */ /* 0x000fea0003800000 */
.L_x_584:
[----:B------:R-:W-:Y:S04]  /*1cf0*/  BSSY B1, `(.L_x_587) ;  /* 0x000000e000017945 */ /* 0x000fe80003800000 */
[----:B------:R-:W-:Y:S05]  /*1d00*/  @P4 BRA `(.L_x_588) ;  /* 0x0000000000144947 */ /* 0x000fea0003800000 */
[----:B------:R-:W-:Y:S01]  /*1d10*/  HFMA2.MMA R69, -RZ, RZ, 0, 0 ;  /* 0x00000000ff457435 */ /* 0x000fe200000001ff */
[----:B------:R-:W-:Y:S10]  /*1d20*/  @!P2 BRA `(.L_x_589) ;  /* 0x000000000028a947 */ /* 0x000ff40003800000 */
[----:B-----5:R-:W-:-:S04]  /*1d30*/  PRMT R69, R45, 0x7632, R69 ;  /* 0x000076322d457816 */ /* 0x020fc80000000045 */
[----:B------:R-:W-:Y:S01]  /*1d40*/  SHF.L.U32 R69, R69, 0x10, RZ ;  /* 0x0000001045457819 */ /* 0x000fe200000006ff */
[----:B------:R-:W-:Y:S06]  /*1d50*/  BRA `(.L_x_589) ;  /* 0x00000000001c7947 */ /* 0x000fec0003800000 */
.L_x_588:
[----:B-----5:R-:W-:Y:S02]  /*1d60*/  PRMT R48, R41, 0x7632, R48 ;  /* 0x0000763229307816 */ /* 0x020fe40000000030 */
[----:B------:R-:W-:Y:S02]  /*1d70*/  @P2 PRMT R49, R45, 0x7632, R49 ;  /* 0x000076322d312816 */ /* 0x000fe40000000031 */
[----:B------:R-:W-:-:S03]  /*1d80*/  SHF.L.U32 R48, R48, 0x10, RZ ;  /* 0x0000001030307819 */ /* 0x000fc600000006ff */
[----:B------:R-:W-:Y:S02]  /*1d90*/  @P2 IMAD.U32 R50, R49, 0x10000, RZ ;  /* 0x0001000031322824 */ /* 0x000fe400078e00ff */
[----:B------:R-:W-:-:S04]  /*1da0*/  FMUL.FTZ R48, R48, UR8 ;  /* 0x0000000830307c20 */ /* 0x000fc80008410000 */
[----:B------:R-:W-:-:S04]  /*1db0*/  FMUL.FTZ R69, R123, R48 ;  /* 0x000000307b457220 */ /* 0x000fc80000410000 */
[----:B------:R-:W-:-:S07]  /*1dc0*/  @P2 FADD.FTZ R69, R50, R69 ;  /* 0x0000004532452221 */ /* 0x000fce0000010000 */
.L_x_589:
[----:B------:R-:W-:Y:S05]  /*1dd0*/  BSYNC B1 ;  /* 0x0000000000017941 */ /* 0x000fea0003800000 */
.L_x_587:
[----:B------:R-:W-:Y:S04]  /*1de0*/  BSSY B1, `(.L_x_590) ;  /* 0x000000b000017945 */ /* 0x000fe80003800000 */
[----:B------:R-:W-:Y:S05]  /*1df0*/  @P4 BRA `(.L_x_591) ;  /* 0x0000000000104947 */ /* 0x000fea0003800000 */
[----:B------:R-:W-:Y:S01]  /*1e00*/  MOV R68, RZ ;  /* 0x000000ff00447202 */ /* 0x000fe20000000f00 */
[----:B------:R-:W-:Y:S06]  /*1e10*/  @!P2 BRA `(.L_x_592) ;  /* 0x00000000001ca947 */ /* 0x000fec0003800000 */
[----:B-----5:R-:W-:Y:S01]  /*1e20*/  SHF.L.U32 R68, R46, 0x10, RZ ;  /* 0x000000102e447819 */ /* 0x020fe200000006ff */
[----:B------:R-:W-:Y:S06]  /*1e30*/  BRA `(.L_x_592) ;  /* 0x0000000000147947 */ /* 0x000fec0003800000 */
.L_x_591:
[----:B-----5:R-:W-:Y:S02]  /*1e40*/  SHF.L.U32 R48, R42, 0x10, RZ ;  /* 0x000000102a307819 */ /* 0x020fe400000006ff */
[----:B------:R-:W-:-:S03]  /*1e50*/  @P2 SHF.L.U32 R51, R46, 0x10, RZ ;  /* 0x000000102e332819 */ /* 0x000fc600000006ff */
[----:B------:R-:W-:-:S04]  /*1e60*/  FMUL.FTZ R49, R48, UR8 ;  /* 0x0000000830317c20 */ /* 0x000fc80008410000 */
[----:B------:R-:W-:-:S04]  /*1e70*/  FMUL.FTZ R68, R22, R49 ;  /* 0x0000003116447220 */ /* 0x000fc80000410000 */
[----:B------:R-:W-:-:S07]  /*1e80*/  @P2 FADD.FTZ R68, R51, R68 ;  /* 0x0000004433442221 */ /* 0x000fce0000010000 */
.L_x_592:
[----:B------:R-:W-:Y:S05]  /*1e90*/  BSYNC B1 ;  /* 0x0000000000017941 */ /* 0x000fea0003800000 */
.L_x_590:
[----:B------:R-:W-:Y:S04]  /*1ea0*/  BSSY B1, `(.L_x_593) ;  /* 0x000000e000017945 */ /* 0x000fe80003800000 */
[----:B------:R-:W-:Y:S05]  /*1eb0*/  @P4 BRA `(.L_x_594) ;  /* 0x0000000000144947 */ /* 0x000fea0003800000 */
[----:B------:R-:W-:Y:S01]  /*1ec0*/  IMAD.MOV.U32 R67, RZ, RZ, RZ ;  /* 0x000000ffff437224 */ /* 0x000fe200078e00ff */
[----:B------:R-:W-:Y:S06]  /*1ed0*/  @!P2 BRA `(.L_x_595) ;  /* 0x000000000028a947 */ /* 0x000fec0003800000 */
[----:B-----5:R-:W-:-:S04]  /*1ee0*/  PRMT R67, R46, 0x7632, R67 ;  /* 0x000076322e437816 */ /* 0x020fc80000000043 */
[----:B------:R-:W-:Y:S01]  /*1ef0*/  SHF.L.U32 R67, R67, 0x10, RZ ;  /* 0x0000001043437819 */ /* 0x000fe200000006ff */
[----:B------:R-:W-:Y:S06]  /*1f00*/  BRA `(.L_x_595) ;  /* 0x00000000001c7947 */ /* 0x000fec0003800000 */
.L_x_594:
[----:B-----5:R-:W-:Y:S02]  /*1f10*/  PRMT R48, R42, 0x7632, R48 ;  /* 0x000076322a307816 */ /* 0x020fe40000000030 */
[----:B------:R-:W-:Y:S02]  /*1f20*/  @P2 PRMT R49, R46, 0x7632, R49 ;  /* 0x000076322e312816 */ /* 0x000fe40000000031 */
[----:B------:R-:W-:-:S05]  /*1f30*/  SHF.L.U32 R48, R48, 0x10, RZ ;  /* 0x0000001030307819 */ /* 0x000fca00000006ff */
[----:B------:R-:W-:Y:S01]  /*1f40*/  FMUL.FTZ R67, R48, UR8 ;  /* 0x0000000830437c20 */ /* 0x000fe20008410000 */
[----:B------:R-:W-:-:S03]  /*1f50*/  @P2 SHF.L.U32 R48, R49, 0x10, RZ ;  /* 0x0000001031302819 */ /* 0x000fc600000006ff */
[----:B------:R-:W-:-:S04]  /*1f60*/  FMUL.FTZ R67, R122, R67 ;  /* 0x000000437a437220 */ /* 0x000fc80000410000 */
[----:B------:R-:W-:-:S07]  /*1f70*/  @P2 FADD.FTZ R67, R48, R67 ;  /* 0x0000004330432221 */ /* 0x000fce0000010000 */
.L_x_595:
[----:B------:R-:W-:Y:S05]  /*1f80*/  BSYNC B1 ;  /* 0x0000000000017941 */ /* 0x000fea0003800000 */
.L_x_593:
[----:B------:R-:W-:Y:S04]  /*1f90*/  BSSY B1, `(.L_x_596) ;  /* 0x000000b000017945 */ /* 0x000fe80003800000 */
[----:B------:R-:W-:Y:S05]  /*1fa0*/  @P4 BRA `(.L_x_597) ;  /* 0x0000000000104947 */ /* 0x000fea0003800000 */
[----:B------:R-:W-:Y:S01]  /*1fb0*/  HFMA2.MMA R66, -RZ, RZ, 0, 0 ;  /* 0x00000000ff427435 */ /* 0x000fe200000001ff */
[----:B------:R-:W-:Y:S10]  /*1fc0*/  @!P2 BRA `(.L_x_598) ;  /* 0x00000000001ca947 */ /* 0x000ff40003800000 */
[----:B-----5:R-:W-:Y:S01]  /*1fd0*/  IMAD.U32 R66, R47, 0x10000, RZ ;  /* 0x000100002f427824 */ /* 0x020fe200078e00ff */
[----:B------:R-:W-:Y:S06]  /*1fe0*/  BRA `(.L_x_598) ;  /* 0x0000000000147947 */ /* 0x000fec0003800000 */
.L_x_597:
[----:B-----5:R-:W-:Y:S02]  /*1ff0*/  SHF.L.U32 R48, R43, 0x10, RZ ;  /* 0x000000102b307819 */ /* 0x020fe400000006ff */
[----:B------:R-:W-:-:S03]  /*2000*/  @P2 SHF.L.U32 R49, R47, 0x10, RZ ;  /* 0x000000102f312819 */ /* 0x000fc600000006ff */
[----:B------:R-:W-:-:S04]  /*2010*/  FMUL.FTZ R48, R48, UR8 ;  /* 0x0000000830307c20 */ /* 0x000fc80008410000 */
[----:B------:R-:W-:-:S04]  /*2020*/  FMUL.FTZ R66, R21, R48 ;  /* 0x0000003015427220 */ /* 0x000fc80000410000 */
[----:B------:R-:W-:-:S07]  /*2030*/  @P2 FADD.FTZ R66, R49, R66 ;  /* 0x0000004231422221 */ /* 0x000fce0000010000 */
.L_x_598:
[----:B------:R-:W-:Y:S05]  /*2040*/  BSYNC B1 ;  /* 0x0000000000017941 */ /* 0x000fea0003800000 */
.L_x_596:
[----:B------:R-:W-:Y:S04]  /*2050*/  BSSY B1, `(.L_x_599) ;  /* 0x000000e000017945 */ /* 0x000fe80003800000 */
[----:B------:R-:W-:Y:S05]  /*2060*/  @P4 BRA `(.L_x_600) ;  /* 0x0000000000144947 */ /* 0x000fea0003800000 */
[----:B------:R-:W-:Y:S01]  /*2070*/  MOV R65, RZ ;  /* 0x000000ff00417202 */ /* 0x000fe20000000f00 */
[----:B------:R-:W-:Y:S06]  /*2080*/  @!P2 BRA `(.L_x_601) ;  /* 0x000000000028a947 */ /* 0x000fec0003800000 */
[----:B-----5:R-:W-:-:S04]  /*2090*/  PRMT R65, R47, 0x7632, R65 ;  /* 0x000076322f417816 */ /* 0x020fc80000000041 */
[----:B------:R-:W-:Y:S01]  /*20a0*/  SHF.L.U32 R65, R65, 0x10, RZ ;  /* 0x0000001041417819 */ /* 0x000fe200000006ff */
[----:B------:R-:W-:Y:S06]  /*20b0*/  BRA `(.L_x_601) ;  /* 0x00000000001c7947 */ /* 0x000fec0003800000 */
.L_x_600:
[----:B-----5:R-:W-:Y:S02]  /*20c0*/  PRMT R48, R43, 0x7632, R48 ;  /* 0x000076322b307816 */ /* 0x020fe40000000030 */
[----:B------:R-:W-:-:S03]  /*20d0*/  @P2 PRMT R49, R47, 0x7632, R49 ;  /* 0x000076322f312816 */ /* 0x000fc60000000031 */
[----:B------:R-:W-:Y:S01]  /*20e0*/  IMAD.U32 R48, R48, 0x10000, RZ ;  /* 0x0001000030307824 */ /* 0x000fe200078e00ff */
[----:B------:R-:W-:-:S03]  /*20f0*/  @P2 SHF.L.U32 R50, R49, 0x10, RZ ;  /* 0x0000001031322819 */ /* 0x000fc600000006ff */
[----:B------:R-:W-:-:S04]  /*2100*/  FMUL.FTZ R48, R48, UR8 ;  /* 0x0000000830307c20 */ /* 0x000fc80008410000 */
[----:B------:R-:W-:-:S04]  /*2110*/  FMUL.FTZ R65, R121, R48 ;  /* 0x0000003079417220 */ /* 0x000fc80000410000 */
[----:B------:R-:W-:-:S07]  /*2120*/  @P2 FADD.FTZ R65, R50, R65 ;  /* 0x0000004132412221 */ /* 0x000fce0000010000 */
.L_x_601:
[----:B------:R-:W-:Y:S05]  /*2130*/  BSYNC B1 ;  /* 0x0000000000017941 */ /* 0x000fea0003800000 */
.L_x_599:
        /* <DEDUP_REMOVED lines=9> */
.L_x_577:
[----:B------:R-:W-:Y:S05]  /*21d0*/  BSYNC B0 ;  /* 0x0000000000007941 */ /* 0x000fea0003800000 */
.L_x_576:
        /* <DEDUP_REMOVED lines=16> */
[----:B-----5:R-:W-:Y:S01]  /*22e0*/  IMAD.U32 R130, R44, 0x10000, RZ ;  /* 0x000100002c827824 */ /* 0x020fe200078e00ff */
[----:B------:R-:W-:Y:S06]  /*22f0*/  BRA `(.L_x_606) ;  /* 0x0000000000147947 */ /* 0x000fec0003800000 */
.L_x_605:
[----:B-----5:R-:W-:Y:S02]  /*2300*/  SHF.L.U32 R48, R40, 0x10, RZ ;  /* 0x0000001028307819 */ /* 0x020fe400000006ff */
[----:B------:R-:W-:-:S03]  /*2310*/  @P2 SHF.L.U32 R51, R44, 0x10, RZ ;  /* 0x000000102c332819 */ /* 0x000fc600000006ff */
[----:B------:R-:W-:-:S04]  /*2320*/  FMUL.FTZ R49, R48, UR8 ;  /* 0x0000000830317c20 */ /* 0x000fc80008410000 */
[----:B------:R-:W-:-:S04]  /*2330*/  FMUL.FTZ R130, R20, R49 ;  /* 0x0000003114827220 */ /* 0x000fc80000410000 */
[----:B------:R-:W-:-:S07]  /*2340*/  @P2 FADD.FTZ R130, R51, R130 ;  /* 0x0000008233822221 */ /* 0x000fce0000010000 */
.L_x_606:
[----:B------:R-:W-:Y:S05]  /*2350*/  BSYNC B1 ;  /* 0x0000000000017941 */ /* 0x000fea0003800000 */
.L_x_604:
[----:B------:R-:W-:Y:S04]  /*2360*/  BSSY B1, `(.L_x_607) ;  /* 0x000000e000017945 */ /* 0x000fe80003800000 */
[----:B------:R-:W-:Y:S05]  /*2370*/  @P4 BRA `(.L_x_608) ;  /* 0x0000000000144947 */ /* 0x000fea0003800000 */
[----:B------:R-:W-:Y:S01]  /*2380*/  MOV R131, RZ ;  /* 0x000000ff00837202 */ /* 0x000fe20000000f00 */
[----:B------:R-:W-:Y:S06]  /*2390*/  @!P2 BRA `(.L_x_609) ;  /* 0x000000000028a947 */ /* 0x000fec0003800000 */
[----:B-----5:R-:W-:-:S04]  /*23a0*/  PRMT R131, R44, 0x7632, R131 ;  /* 0x000076322c837816 */ /* 0x020fc80000000083 */
[----:B------:R-:W-:Y:S01]  /*23b0*/  SHF.L.U32 R131, R131, 0x10, RZ ;  /* 0x0000001083837819 */ /* 0x000fe200000006ff */
[----:B------:R-:W-:Y:S06]  /*23c0*/  BRA `(.L_x_609) ;  /* 0x00000000001c7947 */ /* 0x000fec0003800000 */
.L_x_608:
[----:B-----5:R-:W-:Y:S02]  /*23d0*/  PRMT R48, R40, 0x7632, R48 ;  /* 0x0000763228307816 */ /* 0x020fe40000000030 */
[----:B------:R-:W-:-:S03]  /*23e0*/  @P2 PRMT R49, R44, 0x7632, R49 ;  /* 0x000076322c312816 */ /* 0x000fc60000000031 */
[----:B------:R-:W-:-:S04]  /*23f0*/  IMAD.U32 R48, R48, 0x10000, RZ ;  /* 0x0001000030307824 */ /* 0x000fc800078e00ff */
[----:B------:R-:W-:Y:S01]  /*2400*/  FMUL.FTZ R131, R48, UR8 ;  /* 0x0000000830837c20 */ /* 0x000fe20008410000 */
[----:B------:R-:W-:-:S03]  /*2410*/  @P2 SHF.L.U32 R48, R49, 0x10, RZ ;  /* 0x0000001031302819 */ /* 0x000fc600000006ff */
[----:B------:R-:W-:-:S04]  /*2420*/  FMUL.FTZ R131, R120, R131 ;  /* 0x0000008378837220 */ /* 0x000fc80000410000 */
[----:B------:R-:W-:-:S07]  /*2430*/  @P2 FADD.FTZ R131, R48, R131 ;  /* 0x0000008330832221 */ /* 0x000fce0000010000 */
.L_x_609:
[----:B------:R-:W-:Y:S05]  /*2440*/  BSYNC B1 ;  /* 0x0000000000017941 */ /* 0x000fea0003800000 */
.L_x_607:
[----:B------:R-:W-:Y:S04]  /*2450*/  BSSY B1, `(.L_x_610) ;  /* 0x000000b000017945 */ /* 0x000fe80003800000 */
[----:B------:R-:W-:Y:S05]  /*2460*/  @P4 BRA `(.L_x_611) ;  /* 0x0000000000104947 */ /* 0x000fea0003800000 */
[----:B------:R-:W-:Y:S01]  /*2470*/  HFMA2.MMA R132, -RZ, RZ, 0, 0 ;  /* 0x00000000ff847435 */ /* 0x000fe200000001ff */
[----:B------:R-:W-:Y:S10]  /*2480*/  @!P2 BRA `(.L_x_612) ;  /* 0x00000000001ca947 */ /* 0x000ff40003800000 */
[----:B-----5:R-:W-:Y:S01]  /*2490*/  SHF.L.U32 R132, R45, 0x10, RZ ;  /* 0x000000102d847819 */ /* 0x020fe200000006ff */
[----:B------:R-:W-:Y:S06]  /*24a0*/  BRA `(.L_x_612) ;  /* 0x0000000000147947 */ /* 0x000fec0003800000 */
.L_x_611:
[----:B-----5:R-:W-:Y:S01]  /*24b0*/  SHF.L.U32 R48, R41, 0x10, RZ ;  /* 0x0000001029307819 */ /* 0x020fe200000006ff */
[----:B------:R-:W-:-:S04]  /*24c0*/  @P2 IMAD.U32 R49, R45, 0x10000, RZ ;  /* 0x000100002d312824 */ /* 0x000fc800078e00ff */
[----:B------:R-:W-:-:S04]  /*24d0*/  FMUL.FTZ R48, R48, UR8 ;  /* 0x0000000830307c20 */ /* 0x000fc80008410000 */
[----:B------:R-:W-:-:S04]  /*24e0*/  FMUL.FTZ R132, R19, R48 ;  /* 0x0000003013847220 */ /* 0x000fc80000410000 */
[----:B------:R-:W-:-:S07]  /*24f0*/  @P2 FADD.FTZ R132, R49, R132 ;  /* 0x0000008431842221 */ /* 0x000fce0000010000 */
.L_x_612:
[----:B------:R-:W-:Y:S05]  /*2500*/  BSYNC B1 ;  /* 0x0000000000017941 */ /* 0x000fea0003800000 */
.L_x_610:
[----:B------:R-:W-:Y:S04]  /*2510*/  BSSY B1, `(.L_x_613) ;  /* 0x000000e000017945 */ /* 0x000fe80003800000 */
[----:B------:R-:W-:Y:S05]  /*2520*/  @P4 BRA `(.L_x_614) ;  /* 0x0000000000144947 */ /* 0x000fea0003800000 */
[----:B------:R-:W-:Y:S01]  /*2530*/  MOV R133, RZ ;  /* 0x000000ff00857202 */ /* 0x000fe20000000f00 */
[----:B------:R-:W-:Y:S06]  /*2540*/  @!P2 BRA `(.L_x_615) ;  /* 0x000000000028a947 */ /* 0x000fec0003800000 */
[----:B-----5:R-:W-:-:S04]  /*2550*/  PRMT R133, R45, 0x7632, R133 ;  /* 0x000076322d857816 */ /* 0x020fc80000000085 */
[----:B------:R-:W-:Y:S01]  /*2560*/  SHF.L.U32 R133, R133, 0x10, RZ ;  /* 0x0000001085857819 */ /* 0x000fe200000006ff */
[----:B------:R-:W-:Y:S06]  /*2570*/  BRA `(.L_x_615) ;  /* 0x00000000001c7947 */ /* 0x000fec0003800000 */
.L_x_614:
[----:B-----5:R-:W-:Y:S02]  /*2580*/  PRMT R48, R41, 0x7632, R48 ;  /* 0x0000763229307816 */ /* 0x020fe40000000030 */
[----:B------:R-:W-:Y:S02]  /*2590*/  @P2 PRMT R49, R45, 0x7632, R49 ;  /* 0x000076322d312816 */ /* 0x000fe40000000031 */
[----:B------:R-:W-:Y:S02]  /*25a0*/  SHF.L.U32 R48, R48, 0x10, RZ ;  /* 0x0000001030307819 */ /* 0x000fe400000006ff */
[----:B------:R-:W-:-:S03]  /*25b0*/  @P2 SHF.L.U32 R50, R49, 0x10, RZ ;  /* 0x0000001031322819 */ /* 0x000fc600000006ff */
[----:B------:R-:W-:-:S04]  /*25c0*/  FMUL.FTZ R48, R48, UR8 ;  /* 0x0000000830307c20 */ /* 0x000fc80008410000 */
[----:B------:R-:W-:-:S04]  /*25d0*/  FMUL.FTZ R133, R119, R48 ;  /* 0x0000003077857220 */ /* 0x000fc80000410000 */
[----:B------:R-:W-:-:S07]  /*25e0*/  @P2 FADD.FTZ R133, R50, R133 ;  /* 0x0000008532852221 */ /* 0x000fce0000010000 */
.L_x_615:
[----:B------:R-:W-:Y:S05]  /*25f0*/  BSYNC B1 ;  /* 0x0000000000017941 */ /* 0x000fea0003800000 */
.L_x_613:
[----:B------:R-:W-:Y:S04]  /*2600*/  BSSY B1, `(.L_x_616) ;  /* 0x000000b000017945 */ /* 0x000fe80003800000 */
[----:B------:R-:W-:Y:S05]  /*2610*/  @P4 BRA `(.L_x_617) ;  /* 0x0000000000104947 */ /* 0x000fea0003800000 */
[----:B------:R-:W-:Y:S01]  /*2620*/  IMAD.MOV.U32 R134, RZ, RZ, RZ ;  /* 0x000000ffff867224 */ /* 0x000fe200078e00ff */
[----:B------:R-:W-:Y:S06]  /*2630*/  @!P2 BRA `(.L_x_618) ;  /* 0x00000000001ca947 */ /* 0x000fec0003800000 */
[----:B-----5:R-:W-:Y:S01]  /*2640*/  SHF.L.U32 R134, R46, 0x10, RZ ;  /* 0x000000102e867819 */ /* 0x020fe200000006ff */
[----:B------:R-:W-:Y:S06]  /*2650*/  BRA `(.L_x_618) ;  /* 0x0000000000147947 */ /* 0x000fec0003800000 */
.L_x_617:
[----:B-----5:R-:W-:Y:S02]  /*2660*/  SHF.L.U32 R48, R42, 0x10, RZ ;  /* 0x000000102a307819 */ /* 0x020fe400000006ff */
[----:B------:R-:W-:-:S03]  /*2670*/  @P2 SHF.L.U32 R51, R46, 0x10, RZ ;  /* 0x000000102e332819 */ /* 0x000fc600000006ff */
[----:B------:R-:W-:-:S04]  /*2680*/  FMUL.FTZ R49, R48, UR8 ;  /* 0x0000000830317c20 */ /* 0x000fc80008410000 */
[----:B------:R-:W-:-:S04]  /*2690*/  FMUL.FTZ R134, R18, R49 ;  /* 0x0000003112867220 */ /* 0x000fc80000410000 */
[----:B------:R-:W-:-:S07]  /*26a0*/  @P2 FADD.FTZ R134, R51, R134 ;  /* 0x0000008633862221 */ /* 0x000fce0000010000 */
.L_x_618:
[----:B------:R-:W-:Y:S05]  /*26b0*/  BSYNC B1 ;  /* 0x0000000000017941 */ /* 0x000fea0003800000 */
.L_x_616:
[----:B------:R-:W-:Y:S04]  /*26c0*/  BSSY B1, `(.L_x_619) ;  /* 0x000000e000017945 */ /* 0x000fe80003800000 */
[----:B------:R-:W-:Y:S05]  /*26d0*/  @P4 BRA `(.L_x_620) ;  /* 0x0000000000144947 */ /* 0x000fea0003800000 */
[----:B------:R-:W-:Y:S01]  /*26e0*/  HFMA2.MMA R135, -RZ, RZ, 0, 0 ;  /* 0x00000000ff877435 */ /* 0x000fe200000001ff */
[----:B------:R-:W-:Y:S10]  /*26f0*/  @!P2 BRA `(.L_x_621) ;  /* 0x000000000028a947 */ /* 0x000ff40003800000 */
[----:B-----5:R-:W-:-:S05]  /*2700*/  PRMT R135, R46, 0x7632, R135 ;  /* 0x000076322e877816 */ /* 0x020fca0000000087 */
[----:B------:R-:W-:Y:S01]  /*2710*/  IMAD.U32 R135, R135, 0x10000, RZ ;  /* 0x0001000087877824 */ /* 0x000fe200078e00ff */
[----:B------:R-:W-:Y:S06]  /*2720*/  BRA `(.L_x_621) ;  /* 0x00000000001c7947 */ /* 0x000fec0003800000 */
.L_x_620:
[----:B-----5:R-:W-:Y:S02]  /*2730*/  PRMT R48, R42, 0x7632, R48 ;  /* 0x000076322a307816 */ /* 0x020fe40000000030 */
[----:B------:R-:W-:Y:S02]  /*2740*/  @P2 PRMT R49, R46, 0x7632, R49 ;  /* 0x000076322e312816 */ /* 0x000fe40000000031 */
[----:B------:R-:W-:-:S05]  /*2750*/  SHF.L.U32 R48, R48, 0x10, RZ ;  /* 0x0000001030307819 */ /* 0x000fca00000006ff */
[----:B------:R-:W-:Y:S01]  /*2760*/  FMUL.FTZ R135, R48, UR8 ;  /* 0x0000000830877c20 */ /* 0x000fe20008410000 */
[----:B------:R-:W-:-:S03]  /*2770*/  @P2 SHF.L.U32 R48, R49, 0x10, RZ ;  /* 0x0000001031302819 */ /* 0x000fc600000006ff */
[----:B------:R-:W-:-:S04]  /*2780*/  FMUL.FTZ R135, R118, R135 ;  /* 0x0000008776877220 */ /* 0x000fc80000410000 */
[----:B------:R-:W-:-:S07]  /*2790*/  @P2 FADD.FTZ R135, R48, R135 ;  /* 0x0000008730872221 */ /* 0x000fce0000010000 */
.L_x_621:
[----:B------:R-:W-:Y:S05]  /*27a0*/  BSYNC B1 ;  /* 0x0000000000017941 */ /* 0x000fea0003800000 */
.L_x_619:
[----:B------:R-:W-:Y:S04]  /*27b0*/  BSSY B1, `(.L_x_622) ;  /* 0x000000b000017945 */ /* 0x000fe80003800000 */
[----:B------:R-:W-:Y:S05]  /*27c0*/  @P4 BRA `(.L_x_623) ;  /* 0x0000000000104947 */ /* 0x000fea0003800000 */
[----:B------:R-:W-:Y:S01]  /*27d0*/  MOV R136, RZ ;  /* 0x000000ff00887202 */ /* 0x000fe20000000f00 */
[----:B------:R-:W-:Y:S06]  /*27e0*/  @!P2 BRA `(.L_x_624) ;  /* 0x00000000001ca947 */ /* 0x000fec0003800000 */
[----:B-----5:R-:W-:Y:S01]  /*27f0*/  SHF.L.U32 R136, R47, 0x10, RZ ;  /* 0x000000102f887819 */ /* 0x020fe200000006ff */
[----:B------:R-:W-:Y:S06]  /*2800*/  BRA `(.L_x_624) ;  /* 0x0000000000147947 */ /* 0x000fec0003800000 */
.L_x_623:
[----:B-----5:R-:W-:Y:S01]  /*2810*/  IMAD.U32 R48, R43, 0x10000, RZ ;  /* 0x000100002b307824 */ /* 0x020fe200078e00ff */
[----:B------:R-:W-:-:S03]  /*2820*/  @P2 SHF.L.U32 R49, R47, 0x10, RZ ;  /* 0x000000102f312819 */ /* 0x000fc600000006ff */
[----:B------:R-:W-:-:S04]  /*2830*/  FMUL.FTZ R48, R48, UR8 ;  /* 0x0000000830307c20 */ /* 0x000fc80008410000 */
[----:B------:R-:W-:-:S04]  /*2840*/  FMUL.FTZ R136, R17, R48 ;  /* 0x0000003011887220 */ /* 0x000fc80000410000 */
[----:B------:R-:W-:-:S07]  /*2850*/  @P2 FADD.FTZ R136, R49, R136 ;  /* 0x0000008831882221 */ /* 0x000fce0000010000 */
.L_x_624:
[----:B------:R-:W-:Y:S05]  /*2860*/  BSYNC B1 ;  /* 0x0000000000017941 */ /* 0x000fea0003800000 */
.L_x_622:
[----:B------:R-:W-:Y:S04]  /*2870*/  BSSY B1, `(.L_x_625) ;  /* 0x000000e000017945 */ /* 0x000fe80003800000 */
[----:B------:R-:W-:Y:S05]  /*2880*/  @P4 BRA `(.L_x_626) ;  /* 0x0000000000144947 */ /* 0x000fea0003800000 */
[----:B------:R-:W-:Y:S01]  /*2890*/  HFMA2.MMA R137, -RZ, RZ, 0, 0 ;  /* 0x00000000ff897435 */ /* 0x000fe200000001ff */
[----:B------:R-:W-:Y:S10]  /*28a0*/  @!P2 BRA `(.L_x_627) ;  /* 0x000000000028a947 */ /* 0x000ff40003800000 */
[----:B-----5:R-:W-:-:S04]  /*28b0*/  PRMT R137, R47, 0x7632, R137 ;  /* 0x000076322f897816 */ /* 0x020fc80000000089 */
[----:B------:R-:W-:Y:S01]  /*28c0*/  SHF.L.U32 R137, R137, 0x10, RZ ;  /* 0x0000001089897819 */ /* 0x000fe200000006ff */
[----:B------:R-:W-:Y:S06]  /*28d0*/  BRA `(.L_x_627) ;  /* 0x00000000001c7947 */ /* 0x000fec0003800000 */
.L_x_626:
[----:B-----5:R-:W-:Y:S02]  /*28e0*/  PRMT R48, R43, 0x7632, R48 ;  /* 0x000076322b307816 */ /* 0x020fe40000000030 */
[----:B------:R-:W-:Y:S02]  /*28f0*/  @P2 PRMT R49, R47, 0x7632, R49 ;  /* 0x000076322f312816 */ /* 0x000fe40000000031 */
[----:B------:R-:W-:-:S03]  /*2900*/  SHF.L.U32 R48, R48, 0x10, RZ ;  /* 0x0000001030307819 */ /* 0x000fc600000006ff */
[----:B------:R-:W-:Y:S02]  /*2910*/  @P2 IMAD.U32 R50, R49, 0x10000, RZ ;  /* 0x0001000031322824 */ /* 0x000fe400078e00ff */
[----:B------:R-:W-:-:S04]  /*2920*/  FMUL.FTZ R48, R48, UR8 ;  /* 0x0000000830307c20 */ /* 0x000fc80008410000 */
[----:B------:R-:W-:-:S04]  /*2930*/  FMUL.FTZ R137, R117, R48 ;  /* 0x0000003075897220 */ /* 0x000fc80000410000 */
[----:B------:R-:W-:-:S07]  /*2940*/  @P2 FADD.FTZ R137, R50, R137 ;  /* 0x0000008932892221 */ /* 0x000fce0000010000 */
.L_x_627:
[----:B------:R-:W-:Y:S05]  /*2950*/  BSYNC B1 ;  /* 0x0000000000017941 */ /* 0x000fea0003800000 */
.L_x_625:
        /* <DEDUP_REMOVED lines=9> */
.L_x_603:
[----:B------:R-:W-:Y:S05]  /*29f0*/  BSYNC B0 ;  /* 0x0000000000007941 */ /* 0x000fea0003800000 */
.L_x_602:
        /* <DEDUP_REMOVED lines=13> */
[----:B------:R-:W-:Y:S01]  /*2ad0*/  MOV R138, RZ ;  /* 0x000000ff008a7202 */ /* 0x000fe20000000f00 */
[----:B------:R-:W-:Y:S06]  /*2ae0*/  @!P2 BRA `(.L_x_632) ;  /* 0x00000000001ca947 */ /* 0x000fec0003800000 */
[----:B-----5:R-:W-:Y:S01]  /*2af0*/  SHF.L.U32 R138, R44, 0x10, RZ ;  /* 0x000000102c8a7819 */ /* 0x020fe200000006ff */
[----:B------:R-:W-:Y:S06]  /*2b00*/  BRA `(.L_x_632) ;  /* 0x0000000000147947 */ /* 0x000fec0003800000 */
.L_x_631:
[----:B-----5:R-:W-:Y:S01]  /*2b10*/  IMAD.U32 R48, R40, 0x10000, RZ ;  /* 0x0001000028307824 */ /* 0x020fe200078e00ff */
[----:B------:R-:W-:-:S03]  /*2b20*/  @P2 SHF.L.U32 R51, R44, 0x10, RZ ;  /* 0x000000102c332819 */ /* 0x000fc600000006ff */
[----:B------:R-:W-:-:S04]  /*2b30*/  FMUL.FTZ R49, R48, UR8 ;  /* 0x0000000830317c20 */ /* 0x000fc80008410000 */
[----:B------:R-:W-:-:S04]  /*2b40*/  FMUL.FTZ R138, R16, R49 ;  /* 0x00000031108a7220 */ /* 0x000fc80000410000 */
[----:B------:R-:W-:-:S07]  /*2b50*/  @P2 FADD.FTZ R138, R51, R138 ;  /* 0x0000008a338a2221 */ /* 0x000fce0000010000 */
.L_x_632:
[----:B------:R-:W-:Y:S05]  /*2b60*/  BSYNC B1 ;  /* 0x0000000000017941 */ /* 0x000fea0003800000 */
.L_x_630:
[----:B------:R-:W-:Y:S04]  /*2b70*/  BSSY B1, `(.L_x_633) ;  /* 0x000000e000017945 */ /* 0x000fe80003800000 */
[----:B------:R-:W-:Y:S05]  /*2b80*/  @P3 BRA `(.L_x_634) ;  /* 0x0000000000143947 */ /* 0x000fea0003800000 */
[----:B------:R-:W-:Y:S01]  /*2b90*/  HFMA2.MMA R139, -RZ, RZ, 0, 0 ;  /* 0x00000000ff8b7435 */ /* 0x000fe200000001ff */
[----:B------:R-:W-:Y:S10]  /*2ba0*/  @!P2 BRA `(.L_x_635) ;  /* 0x000000000028a947 */ /* 0x000ff40003800000 */
[----:B-----5:R-:W-:-:S04]  /*2bb0*/  PRMT R139, R44, 0x7632, R139 ;  /* 0x000076322c8b7816 */ /* 0x020fc8000000008b */
[----:B------:R-:W-:Y:S01]  /*2bc0*/  SHF.L.U32 R139, R139, 0x10, RZ ;  /* 0x000000108b8b7819 */ /* 0x000fe200000006ff */
[----:B------:R-:W-:Y:S06]  /*2bd0*/  BRA `(.L_x_635) ;  /* 0x00000000001c7947 */ /* 0x000fec0003800000 */
.L_x_634:
[----:B-----5:R-:W-:Y:S02]  /*2be0*/  PRMT R48, R40, 0x7632, R48 ;  /* 0x0000763228307816 */ /* 0x020fe40000000030 */
[----:B------:R-:W-:Y:S02]  /*2bf0*/  @P2 PRMT R49, R44, 0x7632, R49 ;  /* 0x000076322c312816 */ /* 0x000fe40000000031 */
[----:B------:R-:W-:-:S05]  /*2c00*/  SHF.L.U32 R48, R48, 0x10, RZ ;  /* 0x0000001030307819 */ /* 0x000fca00000006ff */
[----:B------:R-:W-:Y:S01]  /*2c10*/  FMUL.FTZ R139, R48, UR8 ;  /* 0x00000008308b7c20 */ /* 0x000fe20008410000 */
[----:B------:R-:W-:-:S03]  /*2c20*/  @P2 IMAD.U32 R48, R49, 0x10000, RZ ;  /* 0x0001000031302824 */ /* 0x000fc600078e00ff */
[----:B------:R-:W-:-:S04]  /*2c30*/  FMUL.FTZ R139, R116, R139 ;  /* 0x0000008b748b7220 */ /* 0x000fc80000410000 */
[----:B------:R-:W-:-:S07]  /*2c40*/  @P2 FADD.FTZ R139, R48, R139 ;  /* 0x0000008b308b2221 */ /* 0x000fce0000010000 */
.L_x_635:
[----:B------:R-:W-:Y:S05]  /*2c50*/  BSYNC B1 ;  /* 0x0000000000017941 */ /* 0x000fea0003800000 */
.L_x_633:
[----:B------:R-:W-:Y:S04]  /*2c60*/  BSSY B1, `(.L_x_636) ;  /* 0x000000b000017945 */ /* 0x000fe80003800000 */
[----:B------:R-:W-:Y:S05]  /*2c70*/  @P3 BRA `(.L_x_637) ;  /* 0x0000000000103947 */ /* 0x000fea0003800000 */
[----:B------:R-:W-:Y:S01]  /*2c80*/  MOV R140, RZ ;  /* 0x000000ff008c7202 */ /* 0x000fe20000000f00 */
[----:B------:R-:W-:Y:S06]  /*2c90*/  @!P2 BRA `(.L_x_638) ;  /* 0x00000000001ca947 */ /* 0x000fec0003800000 */
[----:B-----5:R-:W-:Y:S01]  /*2ca0*/  SHF.L.U32 R140, R45, 0x10, RZ ;  /* 0x000000102d8c7819 */ /* 0x020fe200000006ff */
[----:B------:R-:W-:Y:S06]  /*2cb0*/  BRA `(.L_x_638) ;  /* 0x0000000000147947 */ /* 0x000fec0003800000 */
.L_x_637:
[----:B-----5:R-:W-:Y:S02]  /*2cc0*/  SHF.L.U32 R48, R41, 0x10, RZ ;  /* 0x0000001029307819 */ /* 0x020fe400000006ff */
[----:B------:R-:W-:-:S03]  /*2cd0*/  @P2 SHF.L.U32 R49, R45, 0x10, RZ ;  /* 0x000000102d312819 */ /* 0x000fc600000006ff */
[----:B------:R-:W-:-:S04]  /*2ce0*/  FMUL.FTZ R48, R48, UR8 ;  /* 0x0000000830307c20 */ /* 0x000fc80008410000 */
[----:B------:R-:W-:-:S04]  /*2cf0*/  FMUL.FTZ R140, R15, R48 ;  /* 0x000000300f8c7220 */ /* 0x000fc80000410000 */
[----:B------:R-:W-:-:S07]  /*2d00*/  @P2 FADD.FTZ R140, R49, R140 ;  /* 0x0000008c318c2221 */ /* 0x000fce0000010000 */
.L_x_638:
[----:B------:R-:W-:Y:S05]  /*2d10*/  BSYNC B1 ;  /* 0x0000000000017941 */ /* 0x000fea0003800000 */
.L_x_636:
[----:B------:R-:W-:Y:S04]  /*2d20*/  BSSY B1, `(.L_x_639) ;  /* 0x000000e000017945 */ /* 0x000fe80003800000 */
[----:B------:R-:W-:Y:S05]  /*2d30*/  @P3 BRA `(.L_x_640) ;  /* 0x0000000000143947 */ /* 0x000fea0003800000 */
[----:B------:R-:W-:Y:S01]  /*2d40*/  IMAD.MOV.U32 R141, RZ, RZ, RZ ;  /* 0x000000ffff8d7224 */ /* 0x000fe200078e00ff */
[----:B------:R-:W-:Y:S06]  /*2d50*/  @!P2 BRA `(.L_x_641) ;  /* 0x000000000028a947 */ /* 0x000fec0003800000 */
[----:B-----5:R-:W-:-:S04]  /*2d60*/  PRMT R141, R45, 0x7632, R141 ;  /* 0x000076322d8d7816 */ /* 0x020fc8000000008d */
[----:B------:R-:W-:Y:S01]  /*2d70*/  SHF.L.U32 R141, R141, 0x10, RZ ;  /* 0x000000108d8d7819 */ /* 0x000fe200000006ff */
[----:B------:R-:W-:Y:S06]  /*2d80*/  BRA `(.L_x_641) ;  /* 0x00000000001c7947 */ /* 0x000fec0003800000 */
.L_x_640:
[----:B-----5:R-:W-:Y:S02]  /*2d90*/  PRMT R48, R41, 0x7632, R48 ;  /* 0x0000763229307816 */ /* 0x020fe40000000030 */
[----:B------:R-:W-:Y:S02]  /*2da0*/  @P2 PRMT R49, R45, 0x7632, R49 ;  /* 0x000076322d312816 */ /* 0x000fe40000000031 */
[----:B------:R-:W-:Y:S02]  /*2db0*/  SHF.L.U32 R48, R48, 0x10, RZ ;  /* 0x0000001030307819 */ /* 0x000fe400000006ff */
[----:B------:R-:W-:-:S03]  /*2dc0*/  @P2 SHF.L.U32 R50, R49, 0x10, RZ ;  /* 0x0000001031322819 */ /* 0x000fc600000006ff */
[----:B------:R-:W-:-:S04]  /*2dd0*/  FMUL.FTZ R48, R48, UR8 ;  /* 0x0000000830307c20 */ /* 0x000fc80008410000 */
[----:B------:R-:W-:-:S04]  /*2de0*/  FMUL.FTZ R141, R115, R48 ;  /* 0x00000030738d7220 */ /* 0x000fc80000410000 */
[----:B------:R-:W-:-:S07]  /*2df0*/  @P2 FADD.FTZ R141, R50, R141 ;  /* 0x0000008d328d2221 */ /* 0x000fce0000010000 */
.L_x_641:
[----:B------:R-:W-:Y:S05]  /*2e00*/  BSYNC B1 ;  /* 0x0000000000017941 */ /* 0x000fea0003800000 */
.L_x_639:
[----:B------:R-:W-:Y:S04]  /*2e10*/  BSSY B1, `(.L_x_642) ;  /* 0x000000b000017945 */ /* 0x000fe80003800000 */
[----:B------:R-:W-:Y:S05]  /*2e20*/  @P3 BRA `(.L_x_643) ;  /* 0x0000000000103947 */ /* 0x000fea0003800000 */
[----:B------:R-:W-:Y:S01]  /*2e30*/  HFMA2.MMA R142, -RZ, RZ, 0, 0 ;  /* 0x00000000ff8e7435 */ /* 0x000fe200000001ff */
[----:B------:R-:W-:Y:S10]  /*2e40*/  @!P2 BRA `(.L_x_644) ;  /* 0x00000000001ca947 */ /* 0x000ff40003800000 */
[----:B-----5:R-:W-:Y:S01]  /*2e50*/  IMAD.U32 R142, R46, 0x10000, RZ ;  /* 0x000100002e8e7824 */ /* 0x020fe200078e00ff */
[----:B------:R-:W-:Y:S06]  /*2e60*/  BRA `(.L_x_644) ;  /* 0x0000000000147947 */ /* 0x000fec0003800000 */
.L_x_643:
[----:B-----5:R-:W-:Y:S02]  /*2e70*/  SHF.L.U32 R48, R42, 0x10, RZ ;  /* 0x000000102a307819 */ /* 0x020fe400000006ff */
[----:B------:R-:W-:-:S03]  /*2e80*/  @P2 SHF.L.U32 R51, R46, 0x10, RZ ;  /* 0x000000102e332819 */ /* 0x000fc600000006ff */
[----:B------:R-:W-:-:S04]  /*2e90*/  FMUL.FTZ R49, R48, UR8 ;  /* 0x0000000830317c20 */ /* 0x000fc80008410000 */
[----:B------:R-:W-:-:S04]  /*2ea0*/  FMUL.FTZ R142, R14, R49 ;  /* 0x000000310e8e7220 */ /* 0x000fc80000410000 */
[----:B------:R-:W-:-:S07]  /*2eb0*/  @P2 FADD.FTZ R142, R51, R142 ;  /* 0x0000008e338e2221 */ /* 0x000fce0000010000 */
.L_x_644:
[----:B------:R-:W-:Y:S05]  /*2ec0*/  BSYNC B1 ;  /* 0x0000000000017941 */ /* 0x000fea0003800000 */
.L_x_642:
[----:B------:R-:W-:Y:S04]  /*2ed0*/  BSSY B1, `(.L_x_645) ;  /* 0x000000e000017945 */ /* 0x000fe80003800000 */
[----:B------:R-:W-:Y:S05]  /*2ee0*/  @P3 BRA `(.L_x_646) ;  /* 0x0000000000143947 */ /* 0x000fea0003800000 */
[----:B------:R-:W-:Y:S01]  /*2ef0*/  MOV R143, RZ ;  /* 0x000000ff008f7202 */ /* 0x000fe20000000f00 */
[----:B------:R-:W-:Y:S06]  /*2f00*/  @!P2 BRA `(.L_x_647) ;  /* 0x000000000028a947 */ /* 0x000fec0003800000 */
[----:B-----5:R-:W-:-:S04]  /*2f10*/  PRMT R143, R46, 0x7632, R143 ;  /* 0x000076322e8f7816 */ /* 0x020fc8000000008f */
[----:B------:R-:W-:Y:S01]  /*2f20*/  SHF.L.U32 R143, R143, 0x10, RZ ;  /* 0x000000108f8f7819 */ /* 0x000fe200000006ff */
[----:B------:R-:W-:Y:S06]  /*2f30*/  BRA `(.L_x_647) ;  /* 0x00000000001c7947 */ /* 0x000fec0003800000 */
.L_x_646:
[----:B-----5:R-:W-:Y:S02]  /*2f40*/  PRMT R48, R42, 0x7632, R48 ;  /* 0x000076322a307816 */ /* 0x020fe40000000030 */
[----:B------:R-:W-:-:S03]  /*2f50*/  @P2 PRMT R49, R46, 0x7632, R49 ;  /* 0x000076322e312816 */ /* 0x000fc60000000031 */
[----:B------:R-:W-:-:S04]  /*2f60*/  IMAD.U32 R48, R48, 0x10000, RZ ;  /* 0x0001000030307824 */ /* 0x000fc800078e00ff */
[----:B------:R-:W-:Y:S01]  /*2f70*/  FMUL.FTZ R143, R48, UR8 ;  /* 0x00000008308f7c20 */ /* 0x000fe20008410000 */
[----:B------:R-:W-:-:S03]  /*2f80*/  @P2 SHF.L.U32 R48, R49, 0x10, RZ ;  /* 0x0000001031302819 */ /* 0x000fc600000006ff */
[----:B------:R-:W-:-:S04]  /*2f90*/  FMUL.FTZ R143, R114, R143 ;  /* 0x0000008f728f7220 */ /* 0x000fc80000410000 */
[----:B------:R-:W-:-:S07]  /*2fa0*/  @P2 FADD.FTZ R143, R48, R143 ;  /* 0x0000008f308f2221 */ /* 0x000fce0000010000 */
.L_x_647:
[----:B------:R-:W-:Y:S05]  /*2fb0*/  BSYNC B1 ;  /* 0x0000000000017941 */ /* 0x000fea0003800000 */
.L_x_645:
[----:B------:R-:W-:Y:S04]  /*2fc0*/  BSSY B1, `(.L_x_648) ;  /* 0x000000b000017945 */ /* 0x000fe80003800000 */
[----:B------:R-:W-:Y:S05]  /*2fd0*/  @P3 BRA `(.L_x_649) ;  /* 0x0000000000103947 */ /* 0x000fea0003800000 */
[----:B------:R-:W-:Y:S01]  /*2fe0*/  HFMA2.MMA R144, -RZ, RZ, 0, 0 ;  /* 0x00000000ff907435 */ /* 0x000fe200000001ff */
[----:B------:R-:W-:Y:S10]  /*2ff0*/  @!P2 BRA `(.L_x_650) ;  /* 0x00000000001ca947 */ /* 0x000ff40003800000 */
[----:B-----5:R-:W-:Y:S01]  /*3000*/  SHF.L.U32 R144, R47, 0x10, RZ ;  /* 0x000000102f907819 */ /* 0x020fe200000006ff */
[----:B------:R-:W-:Y:S06]  /*3010*/  BRA `(.L_x_650) ;  /* 0x0000000000147947 */ /* 0x000fec0003800000 */
.L_x_649:
[----:B-----5:R-:W-:Y:S01]  /*3020*/  SHF.L.U32 R48, R43, 0x10, RZ ;  /* 0x000000102b307819 */ /* 0x020fe200000006ff */
[----:B------:R-:W-:-:S04]  /*3030*/  @P2 IMAD.U32 R49, R47, 0x10000, RZ ;  /* 0x000100002f312824 */ /* 0x000fc800078e00ff */
[----:B------:R-:W-:-:S04]  /*3040*/  FMUL.FTZ R48, R48, UR8 ;  /* 0x0000000830307c20 */ /* 0x000fc80008410000 */
[----:B------:R-:W-:-:S04]  /*3050*/  FMUL.FTZ R144, R13, R48 ;  /* 0x000000300d907220 */ /* 0x000fc80000410000 */
[----:B------:R-:W-:-:S07]  /*3060*/  @P2 FADD.FTZ R144, R49, R144 ;  /* 0x0000009031902221 */ /* 0x000fce0000010000 */
.L_x_650:
[----:B------:R-:W-:Y:S05]  /*3070*/  BSYNC B1 ;  /* 0x0000000000017941 */ /* 0x000fea0003800000 */
.L_x_648:
[----:B------:R-:W-:Y:S04]  /*3080*/  BSSY B1, `(.L_x_651) ;  /* 0x000000e000017945 */ /* 0x000fe80003800000 */
[----:B------:R-:W-:Y:S05]  /*3090*/  @P3 BRA `(.L_x_652) ;  /* 0x0000000000143947 */ /* 0x000fea0003800000 */
[----:B------:R-:W-:Y:S01]  /*30a0*/  MOV R145, RZ ;  /* 0x000000ff00917202 */ /* 0x000fe20000000f00 */
[----:B------:R-:W-:Y:S06]  /*30b0*/  @!P2 BRA `(.L_x_653) ;  /* 0x000000000028a947 */ /* 0x000fec0003800000 */
[----:B-----5:R-:W-:-:S04]  /*30c0*/  PRMT R145, R47, 0x7632, R145 ;  /* 0x000076322f917816 */ /* 0x020fc80000000091 */
[----:B------:R-:W-:Y:S01]  /*30d0*/  SHF.L.U32 R145, R145, 0x10, RZ ;  /* 0x0000001091917819 */ /* 0x000fe200000006ff */
[----:B------:R-:W-:Y:S06]  /*30e0*/  BRA `(.L_x_653) ;  /* 0x00000000001c7947 */ /* 0x000fec0003800000 */
.L_x_652:
[----:B-----5:R-:W-:Y:S02]  /*30f0*/  PRMT R48, R43, 0x7632, R48 ;  /* 0x000076322b307816 */ /* 0x020fe40000000030 */
[----:B------:R-:W-:Y:S02]  /*3100*/  @P2 PRMT R49, R47, 0x7632, R49 ;  /* 0x000076322f312816 */ /* 0x000fe40000000031 */
[----:B------:R-:W-:Y:S02]  /*3110*/  SHF.L.U32 R48, R48, 0x10, RZ ;  /* 0x0000001030307819 */ /* 0x000fe400000006ff */
[----:B------:R-:W-:-:S03]  /*3120*/  @P2 SHF.L.U32 R50, R49, 0x10, RZ ;  /* 0x0000001031322819 */ /* 0x000fc600000006ff */
[----:B------:R-:W-:-:S04]  /*3130*/  FMUL.FTZ R48, R48, UR8 ;  /* 0x0000000830307c20 */ /* 0x000fc80008410000 */
[----:B------:R-:W-:-:S04]  /*3140*/  FMUL.FTZ R145, R113, R48 ;  /* 0x0000003071917220 */ /* 0x000fc80000410000 */
[----:B------:R-:W-:-:S07]  /*3150*/  @P2 FADD.FTZ R145, R50, R145 ;  /* 0x0000009132912221 */ /* 0x000fce0000010000 */
.L_x_653:
[----:B------:R-:W-:Y:S05]  /*3160*/  BSYNC B1 ;  /* 0x0000000000017941 */ /* 0x000fea0003800000 */
.L_x_651:
[----:B------:R-:W0:Y:S01]  /*3170*/  LDC.64 R48, c[0x0][0x238] ;  /* 0x00008e00ff307b82 */ /* 0x000e220000000a00 */
[----:B------:R-:W-:Y:S02]  /*3180*/  F2FP.BF16.F32.PACK_AB R51, R145, R144 ;  /* 0x000000909133723e */ /* 0x000fe400000010ff */
[----:B------:R-:W-:Y:S01]  /*3190*/  F2FP.BF16.F32.PACK_AB R50, R143, R142 ;  /* 0x0000008e8f32723e */ /* 0x000fe200000010ff */
[----:B0-----:R-:W-:Y:S01]  /*31a0*/  IMAD.WIDE.U32 R156, R156, 0x10, R48 ;  /* 0x000000109c9c7825 */ /* 0x001fe200078e0030 */
[----:B------:R-:W-:Y:S02]  /*31b0*/  F2FP.BF16.F32.PACK_AB R49, R141, R140 ;  /* 0x0000008c8d31723e */ /* 0x000fe400000010ff */
[----:B------:R-:W-:-:S05]  /*31c0*/  F2FP.BF16.F32.PACK_AB R48, R139, R138 ;  /* 0x0000008a8b30723e */ /* 0x000fca00000010ff */
[----:B------:R3:W-:Y:S02]  /*31d0*/  STG.E.128 desc[UR4][R156.64], R48 ;  /* 0x000000309c007986 */ /* 0x0007e4000c101d04 */
.L_x_629:
[----:B------:R-:W-:Y:S05]  /*31e0*/  BSYNC B0 ;  /* 0x0000000000007941 */ /* 0x000fea0003800000 */
.L_x_628:
        /* <DEDUP_REMOVED lines=37> */
[----:B------:R-:W-:Y:S02]  /*3440*/  FADD.FTZ R48, R142, R153 ;  /* 0x000000998e307221 */ /* 0x000fe40000010000 */
[----:B------:R-:W-:Y:S02]  /*3450*/  @!P4 VIADD R50, R50, 0x4 ;  /* 0x000000043232c836 */ /* 0x000fe40000000000 */
        /* <DEDUP_REMOVED lines=90> */
.L_x_674:
        /* <DEDUP_REMOVED lines=14> */
[----:B0-----:R-:W-:Y:S01]  /*3ae0*/  IMAD.MOV.U32 R155, RZ, RZ, RZ ;  /* 0x000000ffff9b7224 */ /* 0x001fe200078e00ff */
[----:B------:R-:W-:Y:S01]  /*3af0*/  @!P2 IADD3 R50, R50, R153, RZ ;  /* 0x000000993232a210 */ /* 0x000fe20007ffe0ff */
[----:B------:R-:W-:Y:S01]  /*3b00*/  BAR.SYNC.DEFER_BLOCKING 0x0 ;  /* 0x0000000000007b1d */ /* 0x000fe20000010000 */
[----:B------:R-:W-:Y:S02]  /*3b10*/  @!P2 MOV R155, R146 ;  /* 0x00000092009ba202 */ /* 0x000fe40000000f00 */
[----:B------:R-:W-:Y:S02]  /*3b20*/  PLOP3.LUT P3, PT, PT, PT, UP0, 0x40, 0x0 ;  /* 0x000000000000781c */ /* 0x000fe40003f6e808 */
[----:B------:R-:W-:Y:S01]  /*3b30*/  I2FP.F32.S32 R158, R155 ;  /* 0x0000009b009e7245 */ /* 0x000fe20000201400 */
[----:B------:R-:W-:Y:S01]  /*3b40*/  BSSY B0, `(.L_x_655) ;  /* 0x00000cb000007945 */ /* 0x000fe20003800000 */
[----:B------:R-:W0:Y:S01]  /*3b50*/  SHFL.DOWN PT, R154, R155, 0x2, 0x1f ;  /* 0x08401f009b9a7f89 */ /* 0x000e2200000e0000 */
[----:B-1----:R-:W-:-:S02]  /*3b60*/  @!P2 LEA R153, R49, R48, 0x18 ;  /* 0x000000303199a211 */ /* 0x002fc400078ec0ff */
[----:B------:R-:W-:Y:S02]  /*3b70*/  CS2R R48, SRZ ;  /* 0x0000000000307805 */ /* 0x000fe4000001ff00 */
[----:B------:R-:W-:Y:S02]  /*3b80*/  @!P2 LEA R156, R50, R153, 0x3 ;  /* 0x00000099329ca211 */ /* 0x000fe400078e18ff */
[----:B0-----:R-:W-:Y:S02]  /*3b90*/  IADD3 R152, R154, R155, RZ ;  /* 0x0000009b9a987210 */ /* 0x001fe40007ffe0ff */
[----:B------:R-:W-:Y:S01]  /*3ba0*/  I2FP.F32.S32 R159, R154 ;  /* 0x0000009a009f7245 */ /* 0x000fe20000201400 */
[----:B------:R-:W0:Y:S01]  /*3bb0*/  @!P2 LDS.64 R48, [R156] ;  /* 0x000000009c30a984 */ /* 0x000e220000000a00 */
[----:B------:R-:W-:Y:S02]  /*3bc0*/  I2FP.F32.S32 R50, R152 ;  /* 0x0000009800327245 */ /* 0x000fe40000201400 */
[----:B------:R-:W-:Y:S01]  /*3bd0*/  LOP3.LUT P2, RZ, R51, 0x1f, R31, 0xf8, !PT ;  /* 0x0000001f33ff7812 */ /* 0x000fe2000784f81f */
[----:B------:R-:W-:Y:S01]  /*3be0*/  SHFL.DOWN PT, R155, R152, 0x1, 0x1f ;  /* 0x08201f00989b7f89 */ /* 0x000fe200000e0000 */
[----:B------:R-:W1:Y:S03]  /*3bf0*/  MUFU.RCP R153, R50 ;  /* 0x0000003200997308 */ /* 0x000e660000001000 */
[----:B0-----:R-:W0:Y:S04]  /*3c00*/  SHFL.DOWN PT, R157, R48, 0x2, 0x1f ;  /* 0x08401f00309d7f89 */ /* 0x001e2800000e0000 */
[----:B------:R-:W2:Y:S01]  /*3c10*/  SHFL.DOWN PT, R154, R49, 0x2, 0x1f ;  /* 0x08401f00319a7f89 */ /* 0x000ea200000e0000 */
[C---:B0-----:R-:W-:Y:S01]  /*3c20*/  FMUL.FTZ R161, R157.reuse, R159 ;  /* 0x0000009f9da17220 */ /* 0x041fe20000410000 */
[----:B------:R-:W-:-:S03]  /*3c30*/  FADD.FTZ R157, -R157, R48 ;  /* 0x000000309d9d7221 */ /* 0x000fc60000010100 */
[----:B------:R-:W-:Y:S01]  /*3c40*/  FFMA.FTZ R156, R158, R48, R161 ;  /* 0x000000309e9c7223 */ /* 0x000fe200000100a1 */
[----:B------:R-:W-:Y:S01]  /*3c50*/  FMUL.FTZ R157, R157, R157 ;  /* 0x0000009d9d9d7220 */ /* 0x000fe20000410000 */
[----:B--2---:R-:W-:-:S03]  /*3c60*/  FADD.FTZ R154, R154, R49 ;  /* 0x000000319a9a7221 */ /* 0x004fc60000010000 */
[----:B------:R-:W-:Y:S01]  /*3c70*/  FMUL.FTZ R158, R157, R158 ;  /* 0x0000009e9d9e7220 */ /* 0x000fe20000410000 */
[C---:B-1----:R-:W-:Y:S01]  /*3c80*/  FMUL.FTZ R157, R153.reuse, R156 ;  /* 0x0000009c999d7220 */ /* 0x042fe20000410000 */
[----:B------:R-:W-:Y:S02]  /*3c90*/  I2FP.F32.S32 R156, R155 ;  /* 0x0000009b009c7245 */ /* 0x000fe40000201400 */
[----:B------:R-:W-:Y:S02]  /*3ca0*/  FMUL.FTZ R158, R158, R159 ;  /* 0x0000009f9e9e7220 */ /* 0x000fe40000410000 */
[----:B------:R-:W0:Y:S02]  /*3cb0*/  SHFL.DOWN PT, R48, R157, 0x1, 0x1f ;  /* 0x08201f009d307f89 */ /* 0x000e2400000e0000 */
[----:B------:R-:W-:Y:S01]  /*3cc0*/  FFMA.FTZ R154, R153, R158, R154 ;  /* 0x0000009e999a7223 */ /* 0x000fe2000001009a */
[----:B------:R-:W-:-:S04]  /*3cd0*/  IADD3 R153, R152, R155, RZ ;  /* 0x0000009b98997210 */ /* 0x000fc80007ffe0ff */
[----:B------:R-:W1:Y:S01]  /*3ce0*/  SHFL.DOWN PT, R49, R154, 0x1, 0x1f ;  /* 0x08201f009a317f89 */ /* 0x000e6200000e0000 */
[----:B------:R-:W-:-:S06]  /*3cf0*/  I2FP.F32.S32 R153, R153 ;  /* 0x0000009900997245 */ /* 0x000fcc0000201400 */
[----:B------:R-:W2:Y:S01]  /*3d00*/  MUFU.RCP R153, R153 ;  /* 0x0000009900997308 */ /* 0x000ea20000001000 */
[----:B0-----:R-:W-:Y:S01]  /*3d10*/  FADD.FTZ R152, R157, -R48 ;  /* 0x800000309d987221 */ /* 0x001fe20000010000 */
[----:B------:R-:W-:-:S03]  /*3d20*/  FMUL.FTZ R159, R48, R156 ;  /* 0x0000009c309f7220 */ /* 0x000fc60000410000 */
[----:B------:R-:W-:Y:S01]  /*3d30*/  FMUL.FTZ R155, R152, R152 ;  /* 0x00000098989b7220 */ /* 0x000fe20000410000 */
[----:B-1----:R-:W-:-:S03]  /*3d40*/  FADD.FTZ R48, R154, R49 ;  /* 0x000000319a307221 */ /* 0x002fc60000010000 */
[C---:B------:R-:W-:Y:S01]  /*3d50*/  FMUL.FTZ R155, R50.reuse, R155 ;  /* 0x0000009b329b7220 */ /* 0x040fe20000410000 */
[----:B------:R-:W-:Y:S01]  /*3d60*/  FFMA.FTZ R50, R50, R157, R159 ;  /* 0x0000009d32327223 */ /* 0x000fe2000001009f */
[----:B------:R-:W0:Y:S02]  /*3d70*/  LDC R154, c[0x0][0x2d8] ;  /* 0x0000b600ff9a7b82 */ /* 0x000e240000000800 */
[----:B------:R-:W-:Y:S01]  /*3d80*/  FMUL.FTZ R155, R155, R156 ;  /* 0x0000009c9b9b7220 */ /* 0x000fe20000410000 */
[----:B--2---:R-:W-:-:S03]  /*3d90*/  FMUL.FTZ R152, R153, R50 ;  /* 0x0000003299987220 */ /* 0x004fc60000410000 */
[----:B------:R-:W-:Y:S02]  /*3da0*/  FFMA.FTZ R155, R153, R155, R48 ;  /* 0x0000009b999b7223 */ /* 0x000fe40000010030 */
[----:B------:R-:W1:Y:S01]  /*3db0*/  SHFL.IDX PT, R153, R152, RZ, 0x1f ;  /* 0x00001fff98997589 */ /* 0x000e6200000e0000 */
[----:B------:R-:W2:Y:S03]  /*3dc0*/  @!P2 LDC.64 R48, c[0x0][0x250] ;  /* 0x00009400ff30ab82 */ /* 0x000ea60000000a00 */
[----:B------:R-:W0:Y:S05]  /*3dd0*/  SHFL.IDX PT, R155, R155, RZ, 0x1f ;  /* 0x00001fff9b9b7589 */ /* 0x000e2a00000e0000 */
[----:B------:R-:W3:Y:S01]  /*3de0*/  @!P2 LDC.64 R50, c[0x0][0x258] ;  /* 0x00009600ff32ab82 */ /* 0x000ee20000000a00 */
[----:B-1----:R-:W-:Y:S01]  /*3df0*/  FMUL.FTZ R156, R153, R153 ;  /* 0x00000099999c7220 */ /* 0x002fe20000410000 */
[----:B0-----:R-:W-:-:S04]  /*3e00*/  FFMA.FTZ R154, R155, UR9, R154 ;  /* 0x000000099b9a7c23 */ /* 0x001fc8000801009a */
[----:B------:R-:W-:Y:S02]  /*3e10*/  FSEL R157, R156, RZ, !P3 ;  /* 0x000000ff9c9d7208 */ /* 0x000fe40005800000 */
[----:B--2---:R-:W-:-:S03]  /*3e20*/  @!P2 LEA R48, P3, R148, R48, 0x2 ;  /* 0x000000309430a211 */ /* 0x004fc600078610ff */
[----:B------:R-:W-:Y:S01]  /*3e30*/  FADD.FTZ R154, R154, R157 ;  /* 0x0000009d9a9a7221 */ /* 0x000fe20000010000 */
[C-C-:B------:R-:W-:Y:S02]  /*3e40*/  @!P2 LEA.HI.X R49, R148.reuse, R49, R151.reuse, 0x2, P3 ;  /* 0x000000319431a211 */ /* 0x140fe400018f1497 */
[C---:B---3--:R-:W-:Y:S01]  /*3e50*/  @!P2 LEA R50, P3, R148.reuse, R50, 0x2 ;  /* 0x000000329432a211 */ /* 0x048fe200078610ff */
[----:B------:R-:W0:Y:S02]  /*3e60*/  MUFU.RSQ R152, R154 ;  /* 0x0000009a00987308 */ /* 0x000e240000001400 */
[----:B------:R1:W-:Y:S01]  /*3e70*/  @!P2 STG.E desc[UR4][R48.64], R153 ;  /* 0x000000993000a986 */ /* 0x0003e2000c101904 */
[----:B------:R-:W-:-:S05]  /*3e80*/  @!P2 LEA.HI.X R51, R148, R51, R151, 0x2, P3 ;  /* 0x000000339433a211 */ /* 0x000fca00018f1497 */
[----:B0-----:R1:W-:Y:S01]  /*3e90*/  @!P2 STG.E desc[UR4][R50.64], R152 ;  /* 0x000000983200a986 */ /* 0x0013e2000c101904 */
[----:B-----5:R-:W-:-:S13]  /*3ea0*/  ISETP.GE.AND P2, PT, R150, 0x1, PT ;  /* 0x000000019600780c */ /* 0x020fda0003f46270 */
[----:B-1----:R-:W-:Y:S05]  /*3eb0*/  @!P2 BRA `(.L_x_656) ;  /* 0x00000008004ca947 */ /* 0x002fea0003800000 */
[----:B------:R-:W-:Y:S01]  /*3ec0*/  IADD3 R150, R150, -0x1, RZ ;  /* 0xffffffff96967810 */ /* 0x000fe20007ffe0ff */
[----:B------:R-:W-:Y:S01]  /*3ed0*/  BSSY B1, `(.L_x_657) ;  /* 0x0000029000017945 */ /* 0x000fe20003800000 */
[----:B------:R-:W-:Y:S02]  /*3ee0*/  PLOP3.LUT P2, PT, PT, PT, UP0, 0x40, 0x0 ;  /* 0x000000000000781c */ /* 0x000fe40003f4e808 */
[----:B------:R-:W-:Y:S01]  /*3ef0*/  LOP3.LUT R30, R31, 0x7f, RZ, 0xc0, !PT ;  /* 0x0000007f1f1e7812 */ /* 0x000fe200078ec0ff */
[----:B------:R-:W-:Y:S01]  /*3f00*/  IMAD R150, R150, R149, RZ ;  /* 0x0000009596967224 */ /* 0x000fe200078e02ff */
[----:B------:R-:W-:-:S04]  /*3f10*/  FSEL R153, R153, RZ, P2 ;  /* 0x000000ff99997208 */ /* 0x000fc80001000000 */
[----:B------:R-:W-:-:S04]  /*3f20*/  SHF.R.S32.HI R49, RZ, 0x1f, R150 ;  /* 0x0000001fff317819 */ /* 0x000fc80000011496 */
[----:B------:R-:W-:-:S04]  /*3f30*/  LEA.HI R49, R49, R150, RZ, 0x3 ;  /* 0x0000009631317211 */ /* 0x000fc800078f18ff */
[----:B------:R-:W-:Y:S01]  /*3f40*/  LEA.HI.SX32 R149, R49, R30, 0x1d ;  /* 0x0000001e31957211 */ /* 0x000fe200078feaff */
[----:B------:R-:W-:Y:S06]  /*3f50*/  @!P0 BRA `(.L_x_658) ;  /* 0x0000000000808947 */ /* 0x000fec0003800000 */
[--C-:B------:R-:W-:Y:S01]  /*3f60*/  FADD.FTZ R49, R80, -R153.reuse ;  /* 0x8000009950317221 */ /* 0x100fe20000010000 */
[--C-:B------:R-:W-:Y:S01]  /*3f70*/  FADD.FTZ R51, R79, -R153.reuse ;  /* 0x800000994f337221 */ /* 0x100fe20000010000 */
[----:B------:R-:W0:Y:S01]  /*3f80*/  LDC.64 R150, c[0x0][0x2b8] ;  /* 0x0000ae00ff967b82 */ /* 0x000e220000000a00 */
[--C-:B------:R-:W-:Y:S01]  /*3f90*/  FADD.FTZ R155, R77, -R153.reuse ;  /* 0x800000994d9b7221 */ /* 0x100fe20000010000 */
[C---:B------:R-:W-:Y:S01]  /*3fa0*/  FMUL.FTZ R49, R152.reuse, R49 ;  /* 0x0000003198317220 */ /* 0x040fe20000410000 */
[----:B------:R-:W-:Y:S01]  /*3fb0*/  FMUL.FTZ R51, R152, R51 ;  /* 0x0000003398337220 */ /* 0x000fe20000410000 */
[--C-:B------:R-:W-:Y:S01]  /*3fc0*/  FADD.FTZ R157, R74, -R153.reuse ;  /* 0x800000994a9d7221 */ /* 0x100fe20000010000 */
[--C-:B------:R-:W-:Y:S01]  /*3fd0*/  FADD.FTZ R159, R73, -R153.reuse ;  /* 0x80000099499f7221 */ /* 0x100fe20000010000 */
[----:B------:R-:W-:Y:S01]  /*3fe0*/  FFMA.FTZ R48, R12, R49, R52 ;  /* 0x000000310c307223 */ /* 0x000fe20000010034 */
[----:B------:R-:W-:Y:S01]  /*3ff0*/  FFMA.FTZ R51, R112, R51, R96 ;  /* 0x0000003370337223 */ /* 0x000fe20000010060 */
[--C-:B------:R-:W-:Y:S01]  /*4000*/  FADD.FTZ R49, R78, -R153.reuse ;  /* 0x800000994e317221 */ /* 0x100fe20000010000 */
[C---:B------:R-:W-:Y:S01]  /*4010*/  FMUL.FTZ R154, R152.reuse, R155 ;  /* 0x0000009b989a7220 */ /* 0x040fe20000410000 */
[C---:B------:R-:W-:Y:S01]  /*4020*/  FMUL.FTZ R156, R152.reuse, R157 ;  /* 0x0000009d989c7220 */ /* 0x040fe20000410000 */
[----:B------:R-:W-:Y:S01]  /*4030*/  FMUL.FTZ R158, R152, R159 ;  /* 0x0000009f989e7220 */ /* 0x000fe20000410000 */
[----:B------:R-:W-:Y:S01]  /*4040*/  F2FP.BF16.F32.PACK_AB R48, R51, R48 ;  /* 0x000000303330723e */ /* 0x000fe200000010ff */
[--C-:B------:R-:W-:Y:S01]  /*4050*/  FADD.FTZ R51, R76, -R153.reuse ;  /* 0x800000994c337221 */ /* 0x100fe20000010000 */
[C---:B------:R-:W-:Y:S01]  /*4060*/  FMUL.FTZ R50, R152.reuse, R49 ;  /* 0x0000003198327220 */ /* 0x040fe20000410000 */
[----:B------:R-:W-:Y:S01]  /*4070*/  FADD.FTZ R49, R75, -R153 ;  /* 0x800000994b317221 */ /* 0x000fe20000010000 */
[----:B------:R-:W-:Y:S01]  /*4080*/  FFMA.FTZ R154, R111, R154, R95 ;  /* 0x0000009a6f9a7223 */ /* 0x000fe2000001005f */
[C---:B------:R-:W-:Y:S01]  /*4090*/  FMUL.FTZ R51, R152.reuse, R51 ;  /* 0x0000003398337220 */ /* 0x040fe20000410000 */
[----:B------:R-:W-:Y:S01]  /*40a0*/  FFMA.FTZ R158, R109, R158, R93 ;  /* 0x0000009e6d9e7223 */ /* 0x000fe2000001005d */
[----:B------:R-:W-:Y:S01]  /*40b0*/  FMUL.FTZ R155, R152, R49 ;  /* 0x00000031989b7220 */ /* 0x000fe20000410000 */
[----:B------:R-:W-:Y:S01]  /*40c0*/  FFMA.FTZ R49, R11, R50, R53 ;  /* 0x000000320b317223 */ /* 0x000fe20000010035 */
[----:B------:R-:W-:Y:S01]  /*40d0*/  FFMA.FTZ R50, R10, R51, R54 ;  /* 0x000000330a327223 */ /* 0x000fe20000010036 */
[----:B------:R-:W-:Y:S01]  /*40e0*/  FFMA.FTZ R51, R9, R156, R55 ;  /* 0x0000009c09337223 */ /* 0x000fe20000010037 */
[----:B------:R-:W-:Y:S01]  /*40f0*/  FFMA.FTZ R155, R110, R155, R94 ;  /* 0x0000009b6e9b7223 */ /* 0x000fe2000001005e */
[----:B0-----:R-:W-:Y:S01]  /*4100*/  IMAD.WIDE.U32 R150, R149, 0x10, R150 ;  /* 0x0000001095967825 */ /* 0x001fe200078e0096 */
[----:B------:R-:W-:-:S02]  /*4110*/  F2FP.BF16.F32.PACK_AB R49, R154, R49 ;  /* 0x000000319a31723e */ /* 0x000fc400000010ff */
[----:B------:R-:W-:Y:S01]  /*4120*/  F2FP.BF16.F32.PACK_AB R51, R158, R51 ;  /* 0x000000339e33723e */ /* 0x000fe200000010ff */
[----:B------:R-:W-:Y:S01]  /*4130*/  VIADD R149, R149, 0x80 ;  /* 0x0000008095957836 */ /* 0x000fe20000000000 */
[----:B------:R-:W-:-:S05]  /*4140*/  F2FP.BF16.F32.PACK_AB R50, R155, R50 ;  /* 0x000000329b32723e */ /* 0x000fca00000010ff */
[----:B------:R0:W-:Y:S02]  /*4150*/  STG.E.128 desc[UR4][R150.64], R48 ;  /* 0x0000003096007986 */ /* 0x0001e4000c101d04 */
.L_x_658:
[----:B------:R-:W-:Y:S05]  /*4160*/  BSYNC B1 ;  /* 0x0000000000017941 */ /* 0x000fea0003800000 */
.L_x_657:
[----:B------:R-:W-:Y:S01]  /*4170*/  ISETP.NE.AND P2, PT, R32, RZ, PT ;  /* 0x000000ff2000720c */ /* 0x000fe20003f45270 */
[----:B------:R-:W-:-:S12]  /*4180*/  BSSY B1, `(.L_x_659) ;  /* 0x0000022000017945 */ /* 0x000fd80003800000 */
[----:B------:R-:W-:Y:S05]  /*4190*/  @!P2 BRA `(.L_x_660) ;  /* 0x000000000080a947 */ /* 0x000fea0003800000 */
[--C-:B0-----:R-:W-:Y:S01]  /*41a0*/  FADD.FTZ R49, R72, -R153.reuse ;  /* 0x8000009948317221 */ /* 0x101fe20000010000 */
        /* <DEDUP_REMOVED lines=29> */
[----:B------:R-:W-:-:S03]  /*4380*/  IADD3 R149, R149, 0x80, RZ ;  /* 0x0000008095957810 */ /* 0x000fc60007ffe0ff */
[----:B------:R1:W-:Y:S04]  /*4390*/  STG.E.128 desc[UR4][R150.64], R48 ;  /* 0x0000003096007986 */ /* 0x0003e8000c101d04 */
.L_x_660:
[----:B------:R-:W-:Y:S05]  /*43a0*/  BSYNC B1 ;  /* 0x0000000000017941 */ /* 0x000fea0003800000 */
.L_x_659:
[----:B------:R-:W-:Y:S01]  /*43b0*/  ISETP.NE.AND P2, PT, R33, RZ, PT ;  /* 0x000000ff2100720c */ /* 0x000fe20003f45270 */
        /* <DEDUP_REMOVED lines=34> */
.L_x_662:
[----:B------:R-:W-:Y:S05]  /*45e0*/  BSYNC B1 ;  /* 0x0000000000017941 */ /* 0x000fea0003800000 */
.L_x_661:
[----:B------:R-:W-:Y:S05]  /*45f0*/  @!P1 BRA `(.L_x_656) ;  /* 0x00000000007c9947 */ /* 0x000fea0003800000 */
[----:B012---:R-:W0:Y:S01]  /*4600*/  LDC.64 R150, c[0x0][0x2b8] ;  /* 0x0000ae00ff967b82 */ /* 0x007e220000000a00 */
        /* <DEDUP_REMOVED lines=14> */
[----:B------:R-:W-:Y:S01]  /*46f0*/  FFMA.FTZ R153, R39, R48, R129 ;  /* 0x0000003027997223 */ /* 0x000fe20000010081 */
[----:B------:R-:W-:Y:S01]  /*4700*/  FFMA.FTZ R156, R97, R154, R81 ;  /* 0x0000009a619c7223 */ /* 0x000fe20000010051 */
[C---:B------:R-:W-:Y:S01]  /*4710*/  FMUL.FTZ R48, R152.reuse, R155 ;  /* 0x0000009b98307220 */ /* 0x040fe20000410000 */
[----:B------:R-:W-:Y:S01]  /*4720*/  FMUL.FTZ R154, R152, R51 ;  /* 0x00000033989a7220 */ /* 0x000fe20000410000 */
        /* <DEDUP_REMOVED lines=8> */
[----:B0-----:R-:W-:Y:S01]  /*47b0*/  IMAD.WIDE.U32 R150, R149, 0x10, R150 ;  /* 0x0000001095967825 */ /* 0x001fe200078e0096 */
[----:B------:R-:W-:-:S02]  /*47c0*/  F2FP.BF16.F32.PACK_AB R49, R153, R152 ;  /* 0x000000989931723e */ /* 0x000fc400000010ff */
[----:B------:R-:W-:-:S05]  /*47d0*/  F2FP.BF16.F32.PACK_AB R48, R157, R48 ;  /* 0x000000309d30723e */ /* 0x000fca00000010ff */
[----:B------:R3:W-:Y:S02]  /*47e0*/  STG.E.128 desc[UR4][R150.64], R48 ;  /* 0x0000003096007986 */ /* 0x0007e4000c101d04 */
.L_x_656:
[----:B------:R-:W-:Y:S05]  /*47f0*/  BSYNC B0 ;  /* 0x0000000000007941 */ /* 0x000fea0003800000 */
.L_x_655:
[----:B------:R-:W-:Y:S02]  /*4800*/  IADD3 R148, R148, UR10, RZ ;  /* 0x0000000a94947c10 */ /* 0x000fe4000fffe0ff */
[----:B------:R-:W-:Y:S02]  /*4810*/  SEL R152, RZ, 0x1, P4 ;  /* 0x00000001ff987807 */ /* 0x000fe40002000000 */
[----:B------:R-:W-:-:S13]  /*4820*/  ISETP.GE.AND P2, PT, R148, UR11, PT ;  /* 0x0000000b94007c0c */ /* 0x000fda000bf46270 */
[----:B------:R-:W-:Y:S05]  /*4830*/  @!P2 BRA `(.L_x_663) ;  /* 0xffffffc80010a947 */ /* 0x000fea000383ffff */
[----:B------:R-:W-:Y:S05]  /*4840*/  EXIT ;  /* 0x000000000000794d */ /* 0x000fea0003800000 */
.L_x_654:
[----:B------:R-:W-:Y:S01]  /*4850*/  HFMA2.MMA R160, -RZ, RZ, 0, 1.847743988037109375e-06 ;  /* 0x0000001fffa07435 */ /* 0x000fe200000001ff */
[----:B------:R-:W-:Y:S01]  /*4860*/  MOV R158, R49 ;  /* 0x00000031009e7202 */ /* 0x000fe20000000f00 */
[----:B------:R-:W-:Y:S01]  /*4870*/  IMAD.MOV.U32 R159, RZ, RZ, 0x1 ;  /* 0x00000001ff9f7424 */ /* 0x000fe200078e00ff */
[----:B------:R-:W-:-:S08]  /*4880*/  MOV R157, 0xffffffff ;  /* 0xffffffff009d7802 */ /* 0x000fd00000000f00 */
[----:B-----5:R-:W-:Y:S05]  /*4890*/  WARPSYNC.COLLECTIVE R157, `(.L_x_664) ;  /* 0x000000009d087348 */ /* 0x020fea0003c00000 */
[----:B------:R0:W1:Y:S02]  /*48a0*/  SHFL.BFLY P6, R156, R158, R159, R160 ;  /* 0x0c00009f9e9c7389 */ /* 0x00006400000c00a0 */
[----:B01---5:R-:W-:Y:S01]  /*48b0*/  ENDCOLLECTIVE ;  /* 0x000000000000791b */ /* 0x023fe20003800000 */
.L_x_664:
[----:B------:R-:W-:Y:S01]  /*48c0*/  IMAD.MOV.U32 R159, RZ, RZ, 0x2 ;  /* 0x00000002ff9f7424 */ /* 0x000fe200078e00ff */
[----:B------:R-:W-:-:S05]  /*48d0*/  MOV R48, R156 ;  /* 0x0000009c00307202 */ /* 0x000fca0000000f00 */
[----:B------:R-:W-:-:S05]  /*48e0*/  FADD.FTZ R152, R49, R48 ;  /* 0x0000003031987221 */ /* 0x000fca0000010000 */
[----:B------:R-:W-:-:S07]  /*48f0*/  MOV R158, R152 ;  /* 0x00000098009e7202 */ /* 0x000fce0000000f00 */
[----:B------:R-:W-:Y:S05]  /*4900*/  WARPSYNC.COLLECTIVE R157, `(.L_x_665) ;  /* 0x000000009d087348 */ /* 0x000fea0003c00000 */
[----:B------:R0:W1:Y:S02]  /*4910*/  SHFL.BFLY P6, R156, R158, R159, R160 ;  /* 0x0c00009f9e9c7389 */ /* 0x00006400000c00a0 */
[----:B01----:R-:W-:Y:S01]  /*4920*/  ENDCOLLECTIVE ;  /* 0x000000000000791b */ /* 0x003fe20003800000 */
.L_x_665:
[----:B------:R-:W-:Y:S01]  /*4930*/  HFMA2.MMA R159, -RZ, RZ, 0, 2.384185791015625e-07 ;  /* 0x00000004ff9f7435 */ /* 0x000fe200000001ff */
[----:B------:R-:W-:-:S05]  /*4940*/  MOV R153, R156 ;  /* 0x0000009c00997202 */ /* 0x000fca0000000f00 */
[----:B------:R-:W-:-:S05]  /*4950*/  FADD.FTZ R153, R152, R153 ;  /* 0x0000009998997221 */ /* 0x000fca0000010000 */
[----:B------:R-:W-:-:S07]  /*4960*/  MOV R158, R153 ;  /* 0x00000099009e7202 */ /* 0x000fce0000000f00 */
[----:B------:R-:W-:Y:S05]  /*4970*/  WARPSYNC.COLLECTIVE R157, `(.L_x_666) ;  /* 0x000000009d087348 */ /* 0x000fea0003c00000 */
[----:B------:R0:W1:Y:S02]  /*4980*/  SHFL.BFLY P6, R156, R158, R159, R160 ;  /* 0x0c00009f9e9c7389 */ /* 0x00006400000c00a0 */
[----:B01----:R-:W-:Y:S01]  /*4990*/  ENDCOLLECTIVE ;  /* 0x000000000000791b */ /* 0x003fe20003800000 */
.L_x_666:
[----:B------:R-:W-:Y:S01]  /*49a0*/  HFMA2.MMA R159, -RZ, RZ, 0, 4.76837158203125e-07 ;  /* 0x00000008ff9f7435 */ /* 0x000fe200000001ff */
[----:B------:R-:W-:-:S05]  /*49b0*/  MOV R48, R156 ;  /* 0x0000009c00307202 */ /* 0x000fca0000000f00 */
[----:B------:R-:W-:-:S04]  /*49c0*/  FADD.FTZ R154, R153, R48 ;  /* 0x00000030999a7221 */ /* 0x000fc80000010000 */
[----:B------:R-:W-:-:S07]  /*49d0*/  IMAD.MOV.U32 R158, RZ, RZ, R154 ;  /* 0x000000ffff9e7224 */ /* 0x000fce00078e009a */
[----:B------:R-:W-:Y:S05]  /*49e0*/  WARPSYNC.COLLECTIVE R157, `(.L_x_667) ;  /* 0x000000009d087348 */ /* 0x000fea0003c00000 */
[----:B------:R0:W1:Y:S02]  /*49f0*/  SHFL.BFLY P6, R156, R158, R159, R160 ;  /* 0x0c00009f9e9c7389 */ /* 0x00006400000c00a0 */
[----:B01----:R-:W-:Y:S01]  /*4a00*/  ENDCOLLECTIVE ;  /* 0x000000000000791b */ /* 0x003fe20003800000 */
.L_x_667:
[----:B------:R-:W-:Y:S01]  /*4a10*/  HFMA2.MMA R159, -RZ, RZ, 0, 9.5367431640625e-07 ;  /* 0x00000010ff9f7435 */ /* 0x000fe200000001ff */
[----:B------:R-:W-:-:S05]  /*4a20*/  MOV R155, R156 ;  /* 0x0000009c009b7202 */ /* 0x000fca0000000f00 */
[----:B------:R-:W-:-:S05]  /*4a30*/  FADD.FTZ R155, R154, R155 ;  /* 0x0000009b9a9b7221 */ /* 0x000fca0000010000 */
[----:B------:R-:W-:-:S07]  /*4a40*/  MOV R158, R155 ;  /* 0x0000009b009e7202 */ /* 0x000fce0000000f00 */
[----:B------:R-:W-:Y:S05]  /*4a50*/  WARPSYNC.COLLECTIVE R157, `(.L_x_668) ;  /* 0x000000009d087348 */ /* 0x000fea0003c00000 */
[----:B------:R0:W1:Y:S02]  /*4a60*/  SHFL.BFLY P6, R156, R158, R159, R160 ;  /* 0x0c00009f9e9c7389 */ /* 0x00006400000c00a0 */
[----:B01----:R-:W-:Y:S01]  /*4a70*/  ENDCOLLECTIVE ;  /* 0x000000000000791b */ /* 0x003fe20003800000 */
.L_x_668:
[----:B------:R-:W-:Y:S01]  /*4a80*/  HFMA2.MMA R159, -RZ, RZ, 0, 5.9604644775390625e-08 ;  /* 0x00000001ff9f7435 */ /* 0x000fe200000001ff */
[----:B------:R-:W-:-:S04]  /*4a90*/  IMAD.MOV.U32 R48, RZ, RZ, R156 ;  /* 0x000000ffff307224 */ /* 0x000fc800078e009c */
        /* <DEDUP_REMOVED lines=71> */
.L_x_669:
[----:B------:R-:W-:Y:S01]  /*4f10*/  IMAD.MOV.U32 R159, RZ, RZ, 0x2 ;  /* 0x00000002ff9f7424 */ /* 0x000fe200078e00ff */
[----:B------:R-:W-:-:S05]  /*4f20*/  MOV R152, R156 ;  /* 0x0000009c00987202 */ /* 0x000fca0000000f00 */
[----:B------:R-:W-:-:S05]  /*4f30*/  FADD.FTZ R152, R49, R152 ;  /* 0x0000009831987221 */ /* 0x000fca0000010000 */
[----:B------:R-:W-:-:S07]  /*4f40*/  MOV R158, R152 ;  /* 0x00000098009e7202 */ /* 0x000fce0000000f00 */
[----:B------:R-:W-:Y:S05]  /*4f50*/  WARPSYNC.COLLECTIVE R157, `(.L_x_670) ;  /* 0x000000009d087348 */ /* 0x000fea0003c00000 */
[----:B------:R0:W1:Y:S02]  /*4f60*/  SHFL.BFLY P6, R156, R158, R159, R160 ;  /* 0x0c00009f9e9c7389 */ /* 0x00006400000c00a0 */
[----:B01----:R-:W-:Y:S01]  /*4f70*/  ENDCOLLECTIVE ;  /* 0x000000000000791b */ /* 0x003fe20003800000 */
.L_x_670:
[----:B------:R-:W-:Y:S01]  /*4f80*/  HFMA2.MMA R159, -RZ, RZ, 0, 2.384185791015625e-07 ;  /* 0x00000004ff9f7435 */ /* 0x000fe200000001ff */
[----:B------:R-:W-:-:S05]  /*4f90*/  MOV R153, R156 ;  /* 0x0000009c00997202 */ /* 0x000fca0000000f00 */
[----:B------:R-:W-:-:S05]  /*4fa0*/  FADD.FTZ R153, R152, R153 ;  /* 0x0000009998997221 */ /* 0x000fca0000010000 */
[----:B------:R-:W-:-:S07]  /*4fb0*/  MOV R158, R153 ;  /* 0x00000099009e7202 */ /* 0x000fce0000000f00 */
[----:B------:R-:W-:Y:S05]  /*4fc0*/  WARPSYNC.COLLECTIVE R157, `(.L_x_671) ;  /* 0x000000009d087348 */ /* 0x000fea0003c00000 */
[----:B------:R0:W1:Y:S02]  /*4fd0*/  SHFL.BFLY P6, R156, R158, R159, R160 ;  /* 0x0c00009f9e9c7389 */ /* 0x00006400000c00a0 */
[----:B01----:R-:W-:Y:S01]  /*4fe0*/  ENDCOLLECTIVE ;  /* 0x000000000000791b */ /* 0x003fe20003800000 */
.L_x_671:
[----:B------:R-:W-:Y:S01]  /*4ff0*/  HFMA2.MMA R159, -RZ, RZ, 0, 4.76837158203125e-07 ;  /* 0x00000008ff9f7435 */ /* 0x000fe200000001ff */
[----:B------:R-:W-:-:S05]  /*5000*/  MOV R154, R156 ;  /* 0x0000009c009a7202 */ /* 0x000fca0000000f00 */
[----:B------:R-:W-:-:S04]  /*5010*/  FADD.FTZ R154, R153, R154 ;  /* 0x0000009a999a7221 */ /* 0x000fc80000010000 */
[----:B------:R-:W-:-:S07]  /*5020*/  IMAD.MOV.U32 R158, RZ, RZ, R154 ;  /* 0x000000ffff9e7224 */ /* 0x000fce00078e009a */
[----:B------:R-:W-:Y:S05]  /*5030*/  WARPSYNC.COLLECTIVE R157, `(.L_x_672) ;  /* 0x000000009d087348 */ /* 0x000fea0003c00000 */
[----:B------:R0:W1:Y:S02]  /*5040*/  SHFL.BFLY P6, R156, R158, R159, R160 ;  /* 0x0c00009f9e9c7389 */ /* 0x00006400000c00a0 */
[----:B01----:R-:W-:Y:S01]  /*5050*/  ENDCOLLECTIVE ;  /* 0x000000000000791b */ /* 0x003fe20003800000 */
.L_x_672:
[----:B------:R-:W-:Y:S01]  /*5060*/  HFMA2.MMA R159, -RZ, RZ, 0, 9.5367431640625e-07 ;  /* 0x00000010ff9f7435 */ /* 0x000fe200000001ff */
[----:B------:R-:W-:-:S05]  /*5070*/  MOV R155, R156 ;  /* 0x0000009c009b7202 */ /* 0x000fca0000000f00 */
[----:B------:R-:W-:-:S05]  /*5080*/  FADD.FTZ R155, R154, R155 ;  /* 0x0000009b9a9b7221 */ /* 0x000fca0000010000 */
[----:B------:R-:W-:-:S07]  /*5090*/  MOV R158, R155 ;  /* 0x0000009b009e7202 */ /* 0x000fce0000000f00 */
[----:B------:R-:W-:Y:S05]  /*50a0*/  WARPSYNC.COLLECTIVE R157, `(.L_x_673) ;  /* 0x000000009d087348 */ /* 0x000fea0003c00000 */
[----:B------:R0:W1:Y:S02]  /*50b0*/  SHFL.BFLY P6, R156, R158, R159, R160 ;  /* 0x0c00009f9e9c7389 */ /* 0x00006400000c00a0 */
[----:B01----:R-:W-:Y:S01]  /*50c0*/  ENDCOLLECTIVE ;  /* 0x000000000000791b */ /* 0x003fe20003800000 */
.L_x_673:
[----:B------:R-:W-:Y:S05]  /*50d0*/  BRA `(.L_x_674) ;  /* 0xffffffe800487947 */ /* 0x000fea000383ffff */
.L_x_675:
        /* <DEDUP_REMOVED lines=10> */
.L_x_30190:


//--------------------- .text._ZN10layer_norm13ln_fwd_kernelINS_13Kernel_traitsI13__nv_bfloat16S2_S2_S2_fjLj4096ELj1ELj1ELj4ELj16ENS_18Kernel_traits_baseILj4096ES2_S2_S2_S2_fjLj128EEEEELb0ELb1ELb1ELb1EEEvNS_9FwdParamsE --------------------------
	.section	.text._ZN10layer_norm13ln_fwd_kernelINS_13Kernel_traitsI13__nv_bfloat16S2_S2_S2_fjLj4096ELj1ELj1ELj4ELj16ENS_18Kernel_traits_baseILj4096ES2_S2_S2_S2_fjLj128EEEEELb0ELb1ELb1ELb1EEEvNS_9FwdParamsE,"ax",@progbits
	.align	128
        .global         _ZN10layer_norm13ln_fwd_kernelINS_13Kernel_traitsI13__nv_bfloat16S2_S2_S2_fjLj4096ELj1ELj1ELj4ELj16ENS_18Kernel_traits_baseILj4096ES2_S2_S2_S2_fjLj128EEEEELb0ELb1ELb1ELb1EEEvNS_9FwdParamsE
        .type           _ZN10layer_norm13ln_fwd_kernelINS_13Kernel_traitsI13__nv_bfloat16S2_S2_S2_fjLj4096ELj1ELj1ELj4ELj16ENS_18Kernel_traits_baseILj4096ES2_S2_S2_S2_fjLj128EEEEELb0ELb1ELb1ELb1EEEvNS_9FwdParamsE,@function
        .size           _ZN10layer_norm13ln_fwd_kernelINS_13Kernel_traitsI13__nv_bfloat16S2_S2_S2_fjLj4096ELj1ELj1ELj4ELj16ENS_18Kernel_traits_baseILj4096ES2_S2_S2_S2_fjLj128EEEEELb0ELb1ELb1ELb1EEEvNS_9FwdParamsE,(.L_x_30191 - _ZN10layer_norm13ln_fwd_kernelINS_13Kernel_traitsI13__nv_bfloat16S2_S2_S2_fjLj4096ELj1ELj1ELj4ELj16ENS_18Kernel_traits_baseILj4096ES2_S2_S2_S2_fjLj128EEEEELb0ELb1ELb1ELb1EEEvNS_9FwdParamsE)
        .other          _ZN10layer_norm13ln_fwd_kernelINS_13Kernel_traitsI13__nv_bfloat16S2_S2_S2_fjLj4096ELj1ELj1ELj4ELj16ENS_18Kernel_traits_baseILj4096ES2_S2_S2_S2_fjLj128EEEEELb0ELb1ELb1ELb1EEEvNS_9FwdParamsE,@"STO_CUDA_ENTRY STV_DEFAULT"
_ZN10layer_norm13ln_fwd_kernelINS_13Kernel_traitsI13__nv_bfloat16S2_S2_S2_fjLj4096ELj1ELj1ELj4ELj16ENS_18Kernel_traits_baseILj4096ES2_S2_S2_S2_fjLj128EEEEELb0ELb1ELb1ELb1EEEvNS_9FwdParamsE:
.text._ZN10layer_norm13ln_fwd_kernelINS_13Kernel_traitsI13__nv_bfloat16S2_S2_S2_fjLj4096ELj1ELj1ELj4ELj16ENS_18Kernel_traits_baseILj4096ES2_S2_S2_S2_fjLj128EEEEELb0ELb1ELb1ELb1EEEvNS_9FwdParamsE:
        /* <DEDUP_REMOVED lines=30> */
[----:B------:R-:W4:Y:S04]  /*01e0*/  LDG.E.128 R4, desc[UR4][R20.64+0x800] ;  /* 0x0008000414047981 */ /* 0x000f28000c1e1d00 */
[----:B------:R0:W4:Y:S04]  /*01f0*/  LDG.E.128 R56, desc[UR4][R20.64+0x1000] ;  /* 0x0010000414387981 */ /* 0x000128000c1e1d00 */
        /* <DEDUP_REMOVED lines=13> */
[----:B------:R-:W-:Y:S01]  /*02d0*/  PRMT R129, R24, 0x7632, R129 ;  /* 0x0000763218817816 */ /* 0x000fe20000000081 */
[----:B------:R-:W-:Y:S01]  /*02e0*/  ULDC UR8, c[0x0][0x29c] ;  /* 0x0000a70000087ab9 */ /* 0x000fe20000000800 */
[----:B------:R-:W-:Y:S01]  /*02f0*/  PRMT R128, R25, 0x7632, R128 ;  /* 0x0000763219807816 */ /* 0x000fe20000000080 */
[----:B------:R-:W-:Y:S01]  /*0300*/  ULDC UR9, c[0x0][0x290] ;  /* 0x0000a40000097ab9 */ /* 0x000fe20000000800 */
[----:B------:R-:W-:Y:S02]  /*0310*/  PRMT R127, R26, 0x7632, R127 ;  /* 0x000076321a7f7816 */ /* 0x000fe4000000007f */
[----:B------:R-:W-:-:S02]  /*0320*/  SHF.L.U32 R132, R132, 0x2, RZ ;  /* 0x0000000284847819 */ /* 0x000fc400000006ff */
[----:B------:R-:W-:Y:S01]  /*0330*/  SHF.R.U32.HI R113, RZ, 0x5, R34 ;  /* 0x00000005ff717819 */ /* 0x000fe20000011622 */
[----:B------:R-:W-:Y:S01]  /*0340*/  IMAD.MOV.U32 R153, RZ, RZ, 0x1 ;  /* 0x00000001ff997424 */ /* 0x000fe200078e00ff */
[----:B------:R-:W-:Y:S01]  /*0350*/  PRMT R126, R27, 0x7632, R126 ;  /* 0x000076321b7e7816 */ /* 0x000fe2000000007e */
[----:B------:R-:W-:Y:S01]  /*0360*/  ULDC.64 UR10, c[0x0][0x210] ;  /* 0x00008400000a7ab9 */ /* 0x000fe20000000a00 */
[----:B------:R-:W-:Y:S02]  /*0370*/  PRMT R125, R60, 0x7632, R125 ;  /* 0x000076323c7d7816 */ /* 0x000fe4000000007d */
[----:B------:R-:W-:Y:S02]  /*0380*/  PRMT R124, R61, 0x7632, R124 ;  /* 0x000076323d7c7816 */ /* 0x000fe4000000007c */
[----:B------:R-:W-:Y:S02]  /*0390*/  PRMT R123, R62, 0x7632, R123 ;  /* 0x000076323e7b7816 */ /* 0x000fe4000000007b */
[----:B------:R-:W-:-:S02]  /*03a0*/  PRMT R122, R63, 0x7632, R122 ;  /* 0x000076323f7a7816 */ /* 0x000fc4000000007a */
[----:B------:R-:W-:Y:S02]  /*03b0*/  PRMT R121, R16, 0x7632, R121 ;  /* 0x0000763210797816 */ /* 0x000fe40000000079 */
[----:B------:R-:W-:Y:S02]  /*03c0*/  SHF.L.U32 R23, R17, 0x10, RZ ;  /* 0x0000001011177819 */ /* 0x000fe400000006ff */
[C---:B------:R-:W-:Y:S02]  /*03d0*/  PRMT R119, R18.reuse, 0x7632, R119 ;  /* 0x0000763212777816 */ /* 0x040fe40000000077 */
[----:B------:R-:W-:Y:S02]  /*03e0*/  SHF.L.U32 R22, R18, 0x10, RZ ;  /* 0x0000001012167819 */ /* 0x000fe400000006ff */
[C---:B------:R-:W-:Y:S02]  /*03f0*/  PRMT R118, R19.reuse, 0x7632, R118 ;  /* 0x0000763213767816 */ /* 0x040fe40000000076 */
[----:B0-----:R-:W-:Y:S01]  /*0400*/  SHF.L.U32 R21, R19, 0x10, RZ ;  /* 0x0000001013157819 */ /* 0x001fe200000006ff */
[----:B------:R-:W-:Y:S01]  /*0410*/  IMAD.U32 R19, R13, 0x10000, RZ ;  /* 0x000100000d137824 */ /* 0x000fe200078e00ff */
[----:B------:R-:W-:-:S02]  /*0420*/  PRMT R117, R12, 0x7632, R117 ;  /* 0x000076320c757816 */ /* 0x000fc40000000075 */
[----:B------:R-:W-:Y:S02]  /*0430*/  PRMT R116, R13, 0x7632, R116 ;  /* 0x000076320d747816 */ /* 0x000fe40000000074 */
[----:B------:R-:W-:Y:S02]  /*0440*/  PRMT R115, R14, 0x7632, R115 ;  /* 0x000076320e737816 */ /* 0x000fe40000000073 */
[C---:B------:R-:W-:Y:S02]  /*0450*/  PRMT R114, R15.reuse, 0x7632, R114 ;  /* 0x000076320f727816 */ /* 0x040fe40000000072 */
        /* <DEDUP_REMOVED lines=8> */
[----:B------:R-:W-:Y:S01]  /*04e0*/  SHF.L.U32 R20, R12, 0x10, RZ ;  /* 0x000000100c147819 */ /* 0x000fe200000006ff */
[----:B------:R-:W-:Y:S01]  /*04f0*/  IMAD.U32 R120, R120, 0x10000, RZ ;  /* 0x0001000078787824 */ /* 0x000fe200078e00ff */
[----:B------:R-:W-:Y:S02]  /*0500*/  SHF.L.U32 R27, R61, 0x10, RZ ;  /* 0x000000103d1b7819 */ /* 0x000fe400000006ff */
[----:B------:R-:W-:-:S02]  /*0510*/  SHF.L.U32 R26, R62, 0x10, RZ ;  /* 0x000000103e1a7819 */ /* 0x000fc400000006ff */
[----:B------:R-:W-:Y:S02]  /*0520*/  SHF.L.U32 R25, R63, 0x10, RZ ;  /* 0x000000103f197819 */ /* 0x000fe400000006ff */
[----:B------:R-:W-:Y:S02]  /*0530*/  LOP3.LUT R130, R34, 0x1f, RZ, 0xc0, !PT ;  /* 0x0000001f22827812 */ /* 0x000fe400078ec0ff */
        /* <DEDUP_REMOVED lines=17> */
[----:B------:R-:W-:Y:S01]  /*0650*/  ISETP.NE.AND P1, PT, RZ, UR6, PT ;  /* 0x00000006ff007c0c */ /* 0x000fe2000bf25270 */
[----:B------:R-:W-:Y:S01]  /*0660*/  ULDC.64 UR6, c[0x0][0x230] ;  /* 0x00008c0000067ab9 */ /* 0x000fe20000000a00 */
[----:B--2---:R-:W-:Y:S02]  /*0670*/  PRMT R109, R10, 0x7632, R109 ;  /* 0x000076320a6d7816 */ /* 0x004fe4000000006d */
[----:B------:R-:W-:Y:S02]  /*0680*/  PRMT R111, R8, 0x7632, R111 ;  /* 0x00007632086f7816 */ /* 0x000fe4000000006f */
[----:B---3--:R-:W-:Y:S02]  /*0690*/  PRMT R99, R52, 0x7632, R99 ;  /* 0x0000763234637816 */ /* 0x008fe40000000063 */
[----:B------:R-:W-:-:S02]  /*06a0*/  PRMT R110, R9, 0x7632, R110 ;  /* 0x00007632096e7816 */ /* 0x000fc4000000006e */
[----:B----4-:R-:W-:Y:S02]  /*06b0*/  PRMT R83, R42, 0x7632, R83 ;  /* 0x000076322a537816 */ /* 0x010fe40000000053 */
        /* <DEDUP_REMOVED lines=27> */
[----:B------:R-:W-:Y:S02]  /*0870*/  SHF.L.U32 R15, R9, 0x10, RZ ;  /* 0x00000010090f7819 */ /* 0x000fe400000006ff */
        /* <DEDUP_REMOVED lines=62> */
[----:B------:R-:W-:-:S07]  /*0c60*/  SHF.L.U32 R74, R74, 0x10, RZ ;  /* 0x000000104a4a7819 */ /* 0x000fce00000006ff */
.L_x_775:
[----:B0-----:R-:W0:Y:S01]  /*0c70*/  LDC.64 R44, c[0x0][0x280] ;  /* 0x0000a000ff2c7b82 */ /* 0x001e220000000a00 */
[----:B------:R-:W-:-:S07]  /*0c80*/  ISETP.NE.U32.AND P0, PT, RZ, UR6, PT ;  /* 0x00000006ff007c0c */ /* 0x000fce000bf05070 */
[----:B------:R-:W1:Y:S08]  /*0c90*/  LDC R92, c[0x0][0x218] ;  /* 0x00008600ff5c7b82 */ /* 0x000e700000000800 */
[----:B------:R-:W2:Y:S01]  /*0ca0*/  LDC.64 R48, c[0x0][0x288] ;  /* 0x0000a200ff307b82 */ /* 0x000ea20000000a00 */
[----:B0-----:R-:W-:-:S05]  /*0cb0*/  IMAD.WIDE R50, R131, 0x4, R44 ;  /* 0x0000000483327825 */ /* 0x001fca00078e022c */
[----:B------:R0:W3:Y:S01]  /*0cc0*/  LDG.E R54, desc[UR4][R50.64] ;  /* 0x0000000432367981 */ /* 0x0000e2000c1e1900 */
[----:B------:R-:W-:Y:S01]  /*0cd0*/  ISETP.NE.AND.EX P0, PT, RZ, UR7, PT, P0 ;  /* 0x00000007ff007c0c */ /* 0x000fe2000bf05300 */
[----:B------:R-:W-:Y:S01]  /*0ce0*/  HFMA2.MMA R145, -RZ, RZ, 0, 0 ;  /* 0x00000000ff917435 */ /* 0x000fe200000001ff */
[----:B-1----:R-:W-:-:S05]  /*0cf0*/  IMAD R52, R131, R92, RZ ;  /* 0x0000005c83347224 */ /* 0x002fca00078e02ff */
[----:B0-----:R-:W-:Y:S01]  /*0d00*/  SHF.R.S32.HI R51, RZ, 0x1f, R52 ;  /* 0x0000001fff337819 */ /* 0x001fe20000011434 */
[----:B--2---:R-:W-:-:S05]  /*0d10*/  IMAD.WIDE R48, R131, 0x4, R48 ;  /* 0x0000000483307825 */ /* 0x004fca00078e0230 */
        /* <DEDUP_REMOVED lines=8> */
[----:B------:R-:W-:-:S04]  /*0da0*/  @P2 VIADD R53, R54, 0xffffffff ;  /* 0xffffffff36352836 */ /* 0x000fc80000000000 */
        /* <DEDUP_REMOVED lines=14> */
.L_x_677:
[----:B-----5:R-:W-:-:S05]  /*0e90*/  SHF.L.U32 R44, R40, 0x10, RZ ;  /* 0x00000010282c7819 */ /* 0x020fca00000006ff */
[----:B------:R-:W-:Y:S01]  /*0ea0*/  FMUL.FTZ R57, R44, UR8 ;  /* 0x000000082c397c20 */ /* 0x000fe20008410000 */
[----:B------:R-:W-:-:S03]  /*0eb0*/  @P0 SHF.L.U32 R44, R36, 0x10, RZ ;  /* 0x00000010242c0819 */ /* 0x000fc600000006ff */
[----:B------:R-:W-:-:S04]  /*0ec0*/  FMUL.FTZ R57, R16, R57 ;  /* 0x0000003910397220 */ /* 0x000fc80000410000 */
[----:B------:R-:W-:-:S07]  /*0ed0*/  @P0 FADD.FTZ R57, R57, R44 ;  /* 0x0000002c39390221 */ /* 0x000fce0000010000 */
.L_x_678:
[----:B------:R-:W-:Y:S05]  /*0ee0*/  BSYNC B0 ;  /* 0x0000000000007941 */ /* 0x000fea0003800000 */
.L_x_676:
[----:B------:R-:W-:Y:S04]  /*0ef0*/  BSSY B0, `(.L_x_679) ;  /* 0x000000e000007945 */ /* 0x000fe80003800000 */
[----:B------:R-:W-:Y:S05]  /*0f00*/  @P3 BRA `(.L_x_680) ;  /* 0x0000000000143947 */ /* 0x000fea0003800000 */
[----:B------:R-:W-:Y:S01]  /*0f10*/  MOV R56, RZ ;  /* 0x000000ff00387202 */ /* 0x000fe20000000f00 */
[----:B------:R-:W-:Y:S06]  /*0f20*/  @!P0 BRA `(.L_x_681) ;  /* 0x0000000000288947 */ /* 0x000fec0003800000 */
[----:B-----5:R-:W-:-:S04]  /*0f30*/  PRMT R56, R36, 0x7632, R56 ;  /* 0x0000763224387816 */ /* 0x020fc80000000038 */
[----:B------:R-:W-:Y:S01]  /*0f40*/  SHF.L.U32 R56, R56, 0x10, RZ ;  /* 0x0000001038387819 */ /* 0x000fe200000006ff */
[----:B------:R-:W-:Y:S06]  /*0f50*/  BRA `(.L_x_681) ;  /* 0x00000000001c7947 */ /* 0x000fec0003800000 */
.L_x_680:
[----:B-----5:R-:W-:Y:S02]  /*0f60*/  PRMT R44, R40, 0x7632, R44 ;  /* 0x00007632282c7816 */ /* 0x020fe4000000002c */
[----:B------:R-:W-:Y:S02]  /*0f70*/  @P0 PRMT R45, R36, 0x7632, R45 ;  /* 0x00007632242d0816 */ /* 0x000fe4000000002d */
[----:B------:R-:W-:Y:S02]  /*0f80*/  SHF.L.U32 R44, R44, 0x10, RZ ;  /* 0x000000102c2c7819 */ /* 0x000fe400000006ff */
[----:B------:R-:W-:-:S03]  /*0f90*/  @P0 SHF.L.U32 R45, R45, 0x10, RZ ;  /* 0x000000102d2d0819 */ /* 0x000fc600000006ff */
[----:B------:R-:W-:-:S04]  /*0fa0*/  FMUL.FTZ R44, R44, UR8 ;  /* 0x000000082c2c7c20 */ /* 0x000fc80008410000 */
[----:B------:R-:W-:-:S04]  /*0fb0*/  FMUL.FTZ R56, R111, R44 ;  /* 0x0000002c6f387220 */ /* 0x000fc80000410000 */
[----:B------:R-:W-:-:S07]  /*0fc0*/  @P0 FADD.FTZ R56, R56, R45 ;  /* 0x0000002d38380221 */ /* 0x000fce0000010000 */
.L_x_681:
[----:B------:R-:W-:Y:S05]  /*0fd0*/  BSYNC B0 ;  /* 0x0000000000007941 */ /* 0x000fea0003800000 */
.L_x_679:
[----:B------:R-:W-:Y:S04]  /*0fe0*/  BSSY B0, `(.L_x_682) ;  /* 0x000000b000007945 */ /* 0x000fe80003800000 */
[----:B------:R-:W-:Y:S05]  /*0ff0*/  @P3 BRA `(.L_x_683) ;  /* 0x0000000000103947 */ /* 0x000fea0003800000 */
[----:B------:R-:W-:Y:S01]  /*1000*/  IMAD.MOV.U32 R55, RZ, RZ, RZ ;  /* 0x000000ffff377224 */ /* 0x000fe200078e00ff */
[----:B------:R-:W-:Y:S06]  /*1010*/  @!P0 BRA `(.L_x_684) ;  /* 0x00000000001c8947 */ /* 0x000fec0003800000 */
[----:B-----5:R-:W-:Y:S01]  /*1020*/  SHF.L.U32 R55, R37, 0x10, RZ ;  /* 0x0000001025377819 */ /* 0x020fe200000006ff */
[----:B------:R-:W-:Y:S06]  /*1030*/  BRA `(.L_x_684) ;  /* 0x0000000000147947 */ /* 0x000fec0003800000 */
.L_x_683:
[----:B-----5:R-:W-:Y:S02]  /*1040*/  SHF.L.U32 R44, R41, 0x10, RZ ;  /* 0x00000010292c7819 */ /* 0x020fe400000006ff */
[----:B------:R-:W-:-:S03]  /*1050*/  @P0 SHF.L.U32 R46, R37, 0x10, RZ ;  /* 0x00000010252e0819 */ /* 0x000fc600000006ff */
[----:B------:R-:W-:-:S04]  /*1060*/  FMUL.FTZ R44, R44, UR8 ;  /* 0x000000082c2c7c20 */ /* 0x000fc80008410000 */
[----:B------:R-:W-:-:S04]  /*1070*/  FMUL.FTZ R55, R15, R44 ;  /* 0x0000002c0f377220 */ /* 0x000fc80000410000 */
[----:B------:R-:W-:-:S07]  /*1080*/  @P0 FADD.FTZ R55, R55, R46 ;  /* 0x0000002e37370221 */ /* 0x000fce0000010000 */
.L_x_684:
[----:B------:R-:W-:Y:S05]  /*1090*/  BSYNC B0 ;  /* 0x0000000000007941 */ /* 0x000fea0003800000 */
.L_x_682:
[----:B------:R-:W-:Y:S04]  /*10a0*/  BSSY B0, `(.L_x_685) ;  /* 0x000000e000007945 */ /* 0x000fe80003800000 */
[----:B------:R-:W-:Y:S05]  /*10b0*/  @P3 BRA `(.L_x_686) ;  /* 0x0000000000143947 */ /* 0x000fea0003800000 */
[----:B------:R-:W-:Y:S01]  /*10c0*/  HFMA2.MMA R54, -RZ, RZ, 0, 0 ;  /* 0x00000000ff367435 */ /* 0x000fe200000001ff */
[----:B------:R-:W-:Y:S10]  /*10d0*/  @!P0 BRA `(.L_x_687) ;  /* 0x0000000000288947 */ /* 0x000ff40003800000 */
[----:B-----5:R-:W-:-:S04]  /*10e0*/  PRMT R54, R37, 0x7632, R54 ;  /* 0x0000763225367816 */ /* 0x020fc80000000036 */
[----:B------:R-:W-:Y:S01]  /*10f0*/  SHF.L.U32 R54, R54, 0x10, RZ ;  /* 0x0000001036367819 */ /* 0x000fe200000006ff */
[----:B------:R-:W-:Y:S06]  /*1100*/  BRA `(.L_x_687) ;  /* 0x00000000001c7947 */ /* 0x000fec0003800000 */
.L_x_686:
[----:B-----5:R-:W-:Y:S02]  /*1110*/  PRMT R44, R41, 0x7632, R44 ;  /* 0x00007632292c7816 */ /* 0x020fe4000000002c */
[----:B------:R-:W-:Y:S02]  /*1120*/  @P0 PRMT R46, R37, 0x7632, R46 ;  /* 0x00007632252e0816 */ /* 0x000fe4000000002e */
[----:B------:R-:W-:Y:S02]  /*1130*/  SHF.L.U32 R44, R44, 0x10, RZ ;  /* 0x000000102c2c7819 */ /* 0x000fe400000006ff */
[----:B------:R-:W-:-:S03]  /*1140*/  @P0 SHF.L.U32 R47, R46, 0x10, RZ ;  /* 0x000000102e2f0819 */ /* 0x000fc600000006ff */
[----:B------:R-:W-:-:S04]  /*1150*/  FMUL.FTZ R45, R44, UR8 ;  /* 0x000000082c2d7c20 */ /* 0x000fc80008410000 */
[----:B------:R-:W-:-:S04]  /*1160*/  FMUL.FTZ R54, R110, R45 ;  /* 0x0000002d6e367220 */ /* 0x000fc80000410000 */
[----:B------:R-:W-:-:S07]  /*1170*/  @P0 FADD.FTZ R54, R54, R47 ;  /* 0x0000002f36360221 */ /* 0x000fce0000010000 */
.L_x_687:
[----:B------:R-:W-:Y:S05]  /*1180*/  BSYNC B0 ;  /* 0x0000000000007941 */ /* 0x000fea0003800000 */
.L_x_685:
[----:B------:R-:W-:Y:S04]  /*1190*/  BSSY B0, `(.L_x_688) ;  /* 0x000000b000007945 */ /* 0x000fe80003800000 */
[----:B------:R-:W-:Y:S05]  /*11a0*/  @P3 BRA `(.L_x_689) ;  /* 0x0000000000103947 */ /* 0x000fea0003800000 */
[----:B------:R-:W-:Y:S01]  /*11b0*/  MOV R53, RZ ;  /* 0x000000ff00357202 */ /* 0x000fe20000000f00 */
[----:B------:R-:W-:Y:S06]  /*11c0*/  @!P0 BRA `(.L_x_690) ;  /* 0x00000000001c8947 */ /* 0x000fec0003800000 */
[----:B-----5:R-:W-:Y:S01]  /*11d0*/  SHF.L.U32 R53, R38, 0x10, RZ ;  /* 0x0000001026357819 */ /* 0x020fe200000006ff */
[----:B------:R-:W-:Y:S06]  /*11e0*/  BRA `(.L_x_690) ;  /* 0x0000000000147947 */ /* 0x000fec0003800000 */
.L_x_689:
[----:B-----5:R-:W-:-:S04]  /*11f0*/  IMAD.U32 R44, R42, 0x10000, RZ ;  /* 0x000100002a2c7824 */ /* 0x020fc800078e00ff */
[----:B------:R-:W-:Y:S01]  /*1200*/  FMUL.FTZ R53, R44, UR8 ;  /* 0x000000082c357c20 */ /* 0x000fe20008410000 */
[----:B------:R-:W-:-:S03]  /*1210*/  @P0 SHF.L.U32 R44, R38, 0x10, RZ ;  /* 0x00000010262c0819 */ /* 0x000fc600000006ff */
[----:B------:R-:W-:-:S04]  /*1220*/  FMUL.FTZ R53, R14, R53 ;  /* 0x000000350e357220 */ /* 0x000fc80000410000 */
[----:B------:R-:W-:-:S07]  /*1230*/  @P0 FADD.FTZ R53, R53, R44 ;  /* 0x0000002c35350221 */ /* 0x000fce0000010000 */
.L_x_690:
[----:B------:R-:W-:Y:S05]  /*1240*/  BSYNC B0 ;  /* 0x0000000000007941 */ /* 0x000fea0003800000 */
.L_x_688:
[----:B------:R-:W-:Y:S04]  /*1250*/  BSSY B0, `(.L_x_691) ;  /* 0x000000e000007945 */ /* 0x000fe80003800000 */
[----:B------:R-:W-:Y:S05]  /*1260*/  @P3 BRA `(.L_x_692) ;  /* 0x0000000000143947 */ /* 0x000fea0003800000 */
[----:B------:R-:W-:Y:S01]  /*1270*/  HFMA2.MMA R52, -RZ, RZ, 0, 0 ;  /* 0x00000000ff347435 */ /* 0x000fe200000001ff */
[----:B------:R-:W-:Y:S10]  /*1280*/  @!P0 BRA `(.L_x_693) ;  /* 0x0000000000288947 */ /* 0x000ff40003800000 */
[----:B-----5:R-:W-:-:S04]  /*1290*/  PRMT R52, R38, 0x7632, R52 ;  /* 0x0000763226347816 */ /* 0x020fc80000000034 */
[----:B------:R-:W-:Y:S01]  /*12a0*/  SHF.L.U32 R52, R52, 0x10, RZ ;  /* 0x0000001034347819 */ /* 0x000fe200000006ff */
[----:B------:R-:W-:Y:S06]  /*12b0*/  BRA `(.L_x_693) ;  /* 0x00000000001c7947 */ /* 0x000fec0003800000 */
.L_x_692:
[----:B-----5:R-:W-:Y:S02]  /*12c0*/  PRMT R44, R42, 0x7632, R44 ;  /* 0x000076322a2c7816 */ /* 0x020fe4000000002c */
[----:B------:R-:W-:Y:S02]  /*12d0*/  @P0 PRMT R45, R38, 0x7632, R45 ;  /* 0x00007632262d0816 */ /* 0x000fe4000000002d */
[----:B------:R-:W-:Y:S02]  /*12e0*/  SHF.L.U32 R44, R44, 0x10, RZ ;  /* 0x000000102c2c7819 */ /* 0x000fe400000006ff */
[----:B------:R-:W-:-:S03]  /*12f0*/  @P0 SHF.L.U32 R45, R45, 0x10, RZ ;  /* 0x000000102d2d0819 */ /* 0x000fc600000006ff */
[----:B------:R-:W-:-:S04]  /*1300*/  FMUL.FTZ R44, R44, UR8 ;  /* 0x000000082c2c7c20 */ /* 0x000fc80008410000 */
[----:B------:R-:W-:-:S04]  /*1310*/  FMUL.FTZ R52, R109, R44 ;  /* 0x0000002c6d347220 */ /* 0x000fc80000410000 */
[----:B------:R-:W-:-:S07]  /*1320*/  @P0 FADD.FTZ R52, R52, R45 ;  /* 0x0000002d34340221 */ /* 0x000fce0000010000 */
.L_x_693:
[----:B------:R-:W-:Y:S05]  /*1330*/  BSYNC B0 ;  /* 0x0000000000007941 */ /* 0x000fea0003800000 */
.L_x_691:
[----:B------:R-:W-:Y:S04]  /*1340*/  BSSY B0, `(.L_x_694) ;  /* 0x000000b000007945 */ /* 0x000fe80003800000 */
[----:B------:R-:W-:Y:S05]  /*1350*/  @P3 BRA `(.L_x_695) ;  /* 0x0000000000103947 */ /* 0x000fea0003800000 */
[----:B------:R-:W-:Y:S01]  /*1360*/  MOV R51, RZ ;  /* 0x000000ff00337202 */ /* 0x000fe20000000f00 */
[----:B------:R-:W-:Y:S06]  /*1370*/  @!P0 BRA `(.L_x_696) ;  /* 0x00000000001c8947 */ /* 0x000fec0003800000 */
[----:B-----5:R-:W-:Y:S01]  /*1380*/  SHF.L.U32 R51, R39, 0x10, RZ ;  /* 0x0000001027337819 */ /* 0x020fe200000006ff */
[----:B------:R-:W-:Y:S06]  /*1390*/  BRA `(.L_x_696) ;  /* 0x0000000000147947 */ /* 0x000fec0003800000 */
.L_x_695:
[----:B-----5:R-:W-:Y:S02]  /*13a0*/  SHF.L.U32 R44, R43, 0x10, RZ ;  /* 0x000000102b2c7819 */ /* 0x020fe400000006ff */
[----:B------:R-:W-:-:S03]  /*13b0*/  @P0 SHF.L.U32 R46, R39, 0x10, RZ ;  /* 0x00000010272e0819 */ /* 0x000fc600000006ff */
[----:B------:R-:W-:-:S04]  /*13c0*/  FMUL.FTZ R44, R44, UR8 ;  /* 0x000000082c2c7c20 */ /* 0x000fc80008410000 */
[----:B------:R-:W-:-:S04]  /*13d0*/  FMUL.FTZ R51, R13, R44 ;  /* 0x0000002c0d337220 */ /* 0x000fc80000410000 */
[----:B------:R-:W-:-:S07]  /*13e0*/  @P0 FADD.FTZ R51, R51, R46 ;  /* 0x0000002e33330221 */ /* 0x000fce0000010000 */
.L_x_696:
[----:B------:R-:W-:Y:S05]  /*13f0*/  BSYNC B0 ;  /* 0x0000000000007941 */ /* 0x000fea0003800000 */
.L_x_694:
[----:B------:R-:W-:Y:S04]  /*1400*/  BSSY B0, `(.L_x_697) ;  /* 0x000000e000007945 */ /* 0x000fe80003800000 */
[----:B------:R-:W-:Y:S05]  /*1410*/  @P3 BRA `(.L_x_698) ;  /* 0x0000000000143947 */ /* 0x000fea0003800000 */
[----:B------:R-:W-:Y:S01]  /*1420*/  IMAD.MOV.U32 R50, RZ, RZ, RZ ;  /* 0x000000ffff327224 */ /* 0x000fe200078e00ff */
[----:B------:R-:W-:Y:S06]  /*1430*/  @!P0 BRA `(.L_x_699) ;  /* 0x0000000000288947 */ /* 0x000fec0003800000 */
[----:B-----5:R-:W-:-:S04]  /*1440*/  PRMT R50, R39, 0x7632, R50 ;  /* 0x0000763227327816 */ /* 0x020fc80000000032 */
[----:B------:R-:W-:Y:S01]  /*1450*/  SHF.L.U32 R50, R50, 0x10, RZ ;  /* 0x0000001032327819 */ /* 0x000fe200000006ff */
[----:B------:R-:W-:Y:S06]  /*1460*/  BRA `(.L_x_699) ;  /* 0x00000000001c7947 */ /* 0x000fec0003800000 */
.L_x_698:
[----:B-----5:R-:W-:Y:S02]  /*1470*/  PRMT R44, R43, 0x7632, R44 ;  /* 0x000076322b2c7816 */ /* 0x020fe4000000002c */
[----:B------:R-:W-:Y:S02]  /*1480*/  @P0 PRMT R46, R39, 0x7632, R46 ;  /* 0x00007632272e0816 */ /* 0x000fe4000000002e */
[----:B------:R-:W-:Y:S02]  /*1490*/  SHF.L.U32 R44, R44, 0x10, RZ ;  /* 0x000000102c2c7819 */ /* 0x000fe400000006ff */
[----:B------:R-:W-:-:S03]  /*14a0*/  @P0 SHF.L.U32 R47, R46, 0x10, RZ ;  /* 0x000000102e2f0819 */ /* 0x000fc600000006ff */
[----:B------:R-:W-:-:S04]  /*14b0*/  FMUL.FTZ R45, R44, UR8 ;  /* 0x000000082c2d7c20 */ /* 0x000fc80008410000 */
[----:B------:R-:W-:-:S04]  /*14c0*/  FMUL.FTZ R50, R108, R45 ;  /* 0x0000002d6c327220 */ /* 0x000fc80000410000 */
[----:B------:R-:W-:-:S07]  /*14d0*/  @P0 FADD.FTZ R50, R50, R47 ;  /* 0x0000002f32320221 */ /* 0x000fce0000010000 */
.L_x_699:
[----:B------:R-:W-:Y:S05]  /*14e0*/  BSYNC B0 ;  /* 0x0000000000007941 */ /* 0x000fea0003800000 */
.L_x_697:
        /* <DEDUP_REMOVED lines=21> */
.L_x_701:
[----:B0----5:R-:W-:Y:S02]  /*1640*/  SHF.L.U32 R44, R40, 0x10, RZ ;  /* 0x00000010282c7819 */ /* 0x021fe400000006ff */
[----:B------:R-:W-:-:S03]  /*1650*/  @P0 SHF.L.U32 R47, R36, 0x10, RZ ;  /* 0x00000010242f0819 */ /* 0x000fc600000006ff */
[----:B------:R-:W-:-:S04]  /*1660*/  FMUL.FTZ R45, R44, UR8 ;  /* 0x000000082c2d7c20 */ /* 0x000fc80008410000 */
[----:B------:R-:W-:-:S04]  /*1670*/  FMUL.FTZ R136, R12, R45 ;  /* 0x0000002d0c887220 */ /* 0x000fc80000410000 */
[----:B------:R-:W-:-:S07]  /*1680*/  @P0 FADD.FTZ R136, R47, R136 ;  /* 0x000000882f880221 */ /* 0x000fce0000010000 */
.L_x_702:
[----:B------:R-:W-:Y:S05]  /*1690*/  BSYNC B0 ;  /* 0x0000000000007941 */ /* 0x000fea0003800000 */
.L_x_700:
[----:B------:R-:W-:Y:S04]  /*16a0*/  BSSY B0, `(.L_x_703) ;  /* 0x000000e000007945 */ /* 0x000fe80003800000 */
[----:B------:R-:W-:Y:S05]  /*16b0*/  @P3 BRA `(.L_x_704) ;  /* 0x0000000000143947 */ /* 0x000fea0003800000 */
[----:B0-----:R-:W-:Y:S01]  /*16c0*/  IMAD.MOV.U32 R135, RZ, RZ, RZ ;  /* 0x000000ffff877224 */ /* 0x001fe200078e00ff */
[----:B------:R-:W-:Y:S06]  /*16d0*/  @!P0 BRA `(.L_x_705) ;  /* 0x0000000000288947 */ /* 0x000fec0003800000 */
[----:B-----5:R-:W-:-:S04]  /*16e0*/  PRMT R135, R36, 0x7632, R135 ;  /* 0x0000763224877816 */ /* 0x020fc80000000087 */
[----:B------:R-:W-:Y:S01]  /*16f0*/  SHF.L.U32 R135, R135, 0x10, RZ ;  /* 0x0000001087877819 */ /* 0x000fe200000006ff */
[----:B------:R-:W-:Y:S06]  /*1700*/  BRA `(.L_x_705) ;  /* 0x00000000001c7947 */ /* 0x000fec0003800000 */
.L_x_704:
[----:B0----5:R-:W-:Y:S02]  /*1710*/  PRMT R44, R40, 0x7632, R44 ;  /* 0x00007632282c7816 */ /* 0x021fe4000000002c */
[----:B------:R-:W-:Y:S02]  /*1720*/  @P0 PRMT R45, R36, 0x7632, R45 ;  /* 0x00007632242d0816 */ /* 0x000fe4000000002d */
[----:B------:R-:W-:Y:S02]  /*1730*/  SHF.L.U32 R44, R44, 0x10, RZ ;  /* 0x000000102c2c7819 */ /* 0x000fe400000006ff */
[----:B------:R-:W-:-:S03]  /*1740*/  @P0 SHF.L.U32 R46, R45, 0x10, RZ ;  /* 0x000000102d2e0819 */ /* 0x000fc600000006ff */
[----:B------:R-:W-:-:S04]  /*1750*/  FMUL.FTZ R44, R44, UR8 ;  /* 0x000000082c2c7c20 */ /* 0x000fc80008410000 */
[----:B------:R-:W-:-:S04]  /*1760*/  FMUL.FTZ R135, R107, R44 ;  /* 0x0000002c6b877220 */ /* 0x000fc80000410000 */
[----:B------:R-:W-:-:S07]  /*1770*/  @P0 FADD.FTZ R135, R135, R46 ;  /* 0x0000002e87870221 */ /* 0x000fce0000010000 */
.L_x_705:
[----:B------:R-:W-:Y:S05]  /*1780*/  BSYNC B0 ;  /* 0x0000000000007941 */ /* 0x000fea0003800000 */
.L_x_703:
[----:B------:R-:W-:Y:S04]  /*1790*/  BSSY B0, `(.L_x_706) ;  /* 0x000000b000007945 */ /* 0x000fe80003800000 */
[----:B------:R-:W-:Y:S05]  /*17a0*/  @P3 BRA `(.L_x_707) ;  /* 0x0000000000103947 */ /* 0x000fea0003800000 */
[----:B------:R-:W-:Y:S01]  /*17b0*/  MOV R134, RZ ;  /* 0x000000ff00867202 */ /* 0x000fe20000000f00 */
[----:B------:R-:W-:Y:S06]  /*17c0*/  @!P0 BRA `(.L_x_708) ;  /* 0x00000000001c8947 */ /* 0x000fec0003800000 */
[----:B-----5:R-:W-:Y:S01]  /*17d0*/  SHF.L.U32 R134, R37, 0x10, RZ ;  /* 0x0000001025867819 */ /* 0x020fe200000006ff */
[----:B------:R-:W-:Y:S06]  /*17e0*/  BRA `(.L_x_708) ;  /* 0x0000000000147947 */ /* 0x000fec0003800000 */
.L_x_707:
[----:B-----5:R-:W-:Y:S02]  /*17f0*/  SHF.L.U32 R44, R41, 0x10, RZ ;  /* 0x00000010292c7819 */ /* 0x020fe400000006ff */
[----:B------:R-:W-:-:S03]  /*1800*/  @P0 SHF.L.U32 R45, R37, 0x10, RZ ;  /* 0x00000010252d0819 */ /* 0x000fc600000006ff */
[----:B------:R-:W-:-:S04]  /*1810*/  FMUL.FTZ R44, R44, UR8 ;  /* 0x000000082c2c7c20 */ /* 0x000fc80008410000 */
[----:B------:R-:W-:-:S04]  /*1820*/  FMUL.FTZ R134, R11, R44 ;  /* 0x0000002c0b867220 */ /* 0x000fc80000410000 */
[----:B------:R-:W-:-:S07]  /*1830*/  @P0 FADD.FTZ R134, R45, R134 ;  /* 0x000000862d860221 */ /* 0x000fce0000010000 */
.L_x_708:
[----:B------:R-:W-:Y:S05]  /*1840*/  BSYNC B0 ;  /* 0x0000000000007941 */ /* 0x000fea0003800000 */
.L_x_706:
[----:B------:R-:W-:Y:S04]  /*1850*/  BSSY B0, `(.L_x_709) ;  /* 0x000000e000007945 */ /* 0x000fe80003800000 */
[----:B------:R-:W-:Y:S05]  /*1860*/  @P3 BRA `(.L_x_710) ;  /* 0x0000000000143947 */ /* 0x000fea0003800000 */
[----:B------:R-:W-:Y:S01]  /*1870*/  HFMA2.MMA R97, -RZ, RZ, 0, 0 ;  /* 0x00000000ff617435 */ /* 0x000fe200000001ff */
[----:B------:R-:W-:Y:S10]  /*1880*/  @!P0 BRA `(.L_x_711) ;  /* 0x0000000000288947 */ /* 0x000ff40003800000 */
[----:B-----5:R-:W-:-:S04]  /*1890*/  PRMT R97, R37, 0x7632, R97 ;  /* 0x0000763225617816 */ /* 0x020fc80000000061 */
[----:B------:R-:W-:Y:S01]  /*18a0*/  SHF.L.U32 R97, R97, 0x10, RZ ;  /* 0x0000001061617819 */ /* 0x000fe200000006ff */
[----:B------:R-:W-:Y:S06]  /*18b0*/  BRA `(.L_x_711) ;  /* 0x00000000001c7947 */ /* 0x000fec0003800000 */
.L_x_710:
[----:B-----5:R-:W-:Y:S02]  /*18c0*/  PRMT R44, R41, 0x7632, R44 ;  /* 0x00007632292c7816 */ /* 0x020fe4000000002c */
[----:B------:R-:W-:-:S03]  /*18d0*/  @P0 PRMT R45, R37, 0x7632, R45 ;  /* 0x00007632252d0816 */ /* 0x000fc6000000002d */
[----:B------:R-:W-:-:S04]  /*18e0*/  IMAD.U32 R44, R44, 0x10000, RZ ;  /* 0x000100002c2c7824 */ /* 0x000fc800078e00ff */
[----:B------:R-:W-:Y:S01]  /*18f0*/  FMUL.FTZ R97, R44, UR8 ;  /* 0x000000082c617c20 */ /* 0x000fe20008410000 */
[----:B------:R-:W-:-:S03]  /*1900*/  @P0 SHF.L.U32 R44, R45, 0x10, RZ ;  /* 0x000000102d2c0819 */ /* 0x000fc600000006ff */
[----:B------:R-:W-:-:S04]  /*1910*/  FMUL.FTZ R97, R106, R97 ;  /* 0x000000616a617220 */ /* 0x000fc80000410000 */
[----:B------:R-:W-:-:S07]  /*1920*/  @P0 FADD.FTZ R97, R97, R44 ;  /* 0x0000002c61610221 */ /* 0x000fce0000010000 */
.L_x_711:
[----:B------:R-:W-:Y:S05]  /*1930*/  BSYNC B0 ;  /* 0x0000000000007941 */ /* 0x000fea0003800000 */
.L_x_709:
[----:B------:R-:W-:Y:S04]  /*1940*/  BSSY B0, `(.L_x_712) ;  /* 0x000000b000007945 */ /* 0x000fe80003800000 */
[----:B------:R-:W-:Y:S05]  /*1950*/  @P3 BRA `(.L_x_713) ;  /* 0x0000000000103947 */ /* 0x000fea0003800000 */
[----:B------:R-:W-:Y:S01]  /*1960*/  MOV R96, RZ ;  /* 0x000000ff00607202 */ /* 0x000fe20000000f00 */
[----:B------:R-:W-:Y:S06]  /*1970*/  @!P0 BRA `(.L_x_714) ;  /* 0x00000000001c8947 */ /* 0x000fec0003800000 */
[----:B-----5:R-:W-:Y:S01]  /*1980*/  SHF.L.U32 R96, R38, 0x10, RZ ;  /* 0x0000001026607819 */ /* 0x020fe200000006ff */
[----:B------:R-:W-:Y:S06]  /*1990*/  BRA `(.L_x_714) ;  /* 0x0000000000147947 */ /* 0x000fec0003800000 */
.L_x_713:
[----:B-----5:R-:W-:Y:S02]  /*19a0*/  SHF.L.U32 R44, R42, 0x10, RZ ;  /* 0x000000102a2c7819 */ /* 0x020fe400000006ff */
[----:B------:R-:W-:-:S03]  /*19b0*/  @P0 SHF.L.U32 R47, R38, 0x10, RZ ;  /* 0x00000010262f0819 */ /* 0x000fc600000006ff */
[----:B------:R-:W-:-:S04]  /*19c0*/  FMUL.FTZ R45, R44, UR8 ;  /* 0x000000082c2d7c20 */ /* 0x000fc80008410000 */
[----:B------:R-:W-:-:S04]  /*19d0*/  FMUL.FTZ R96, R10, R45 ;  /* 0x0000002d0a607220 */ /* 0x000fc80000410000 */
[----:B------:R-:W-:-:S07]  /*19e0*/  @P0 FADD.FTZ R96, R47, R96 ;  /* 0x000000602f600221 */ /* 0x000fce0000010000 */
.L_x_714:
[----:B------:R-:W-:Y:S05]  /*19f0*/  BSYNC B0 ;  /* 0x0000000000007941 */ /* 0x000fea0003800000 */
.L_x_712:
[----:B------:R-:W-:Y:S04]  /*1a00*/  BSSY B0, `(.L_x_715) ;  /* 0x000000e000007945 */ /* 0x000fe80003800000 */
[----:B------:R-:W-:Y:S05]  /*1a10*/  @P3 BRA `(.L_x_716) ;  /* 0x0000000000143947 */ /* 0x000fea0003800000 */
[----:B------:R-:W-:Y:S01]  /*1a20*/  HFMA2.MMA R95, -RZ, RZ, 0, 0 ;  /* 0x00000000ff5f7435 */ /* 0x000fe200000001ff */
[----:B------:R-:W-:Y:S10]  /*1a30*/  @!P0 BRA `(.L_x_717) ;  /* 0x0000000000288947 */ /* 0x000ff40003800000 */
[----:B-----5:R-:W-:-:S04]  /*1a40*/  PRMT R95, R38, 0x7632, R95 ;  /* 0x00007632265f7816 */ /* 0x020fc8000000005f */
[----:B------:R-:W-:Y:S01]  /*1a50*/  SHF.L.U32 R95, R95, 0x10, RZ ;  /* 0x000000105f5f7819 */ /* 0x000fe200000006ff */
[----:B------:R-:W-:Y:S06]  /*1a60*/  BRA `(.L_x_717) ;  /* 0x00000000001c7947 */ /* 0x000fec0003800000 */
.L_x_716:
[----:B-----5:R-:W-:Y:S02]  /*1a70*/  PRMT R44, R42, 0x7632, R44 ;  /* 0x000076322a2c7816 */ /* 0x020fe4000000002c */
[----:B------:R-:W-:Y:S02]  /*1a80*/  @P0 PRMT R45, R38, 0x7632, R45 ;  /* 0x00007632262d0816 */ /* 0x000fe4000000002d */
[----:B------:R-:W-:Y:S02]  /*1a90*/  SHF.L.U32 R44, R44, 0x10, RZ ;  /* 0x000000102c2c7819 */ /* 0x000fe400000006ff */
[----:B------:R-:W-:-:S03]  /*1aa0*/  @P0 SHF.L.U32 R46, R45, 0x10, RZ ;  /* 0x000000102d2e0819 */ /* 0x000fc600000006ff */
[----:B------:R-:W-:-:S04]  /*1ab0*/  FMUL.FTZ R44, R44, UR8 ;  /* 0x000000082c2c7c20 */ /* 0x000fc80008410000 */
[----:B------:R-:W-:-:S04]  /*1ac0*/  FMUL.FTZ R95, R105, R44 ;  /* 0x0000002c695f7220 */ /* 0x000fc80000410000 */
[----:B------:R-:W-:-:S07]  /*1ad0*/  @P0 FADD.FTZ R95, R95, R46 ;  /* 0x0000002e5f5f0221 */ /* 0x000fce0000010000 */
.L_x_717:
[----:B------:R-:W-:Y:S05]  /*1ae0*/  BSYNC B0 ;  /* 0x0000000000007941 */ /* 0x000fea0003800000 */
.L_x_715:
[----:B------:R-:W-:Y:S04]  /*1af0*/  BSSY B0, `(.L_x_718) ;  /* 0x000000b000007945 */ /* 0x000fe80003800000 */
[----:B------:R-:W-:Y:S05]  /*1b00*/  @P3 BRA `(.L_x_719) ;  /* 0x0000000000103947 */ /* 0x000fea0003800000 */
[----:B------:R-:W-:Y:S01]  /*1b10*/  IMAD.MOV.U32 R94, RZ, RZ, RZ ;  /* 0x000000ffff5e7224 */ /* 0x000fe200078e00ff */
[----:B------:R-:W-:Y:S06]  /*1b20*/  @!P0 BRA `(.L_x_720) ;  /* 0x00000000001c8947 */ /* 0x000fec0003800000 */
[----:B-----5:R-:W-:Y:S01]  /*1b30*/  SHF.L.U32 R94, R39, 0x10, RZ ;  /* 0x00000010275e7819 */ /* 0x020fe200000006ff */
[----:B------:R-:W-:Y:S06]  /*1b40*/  BRA `(.L_x_720) ;  /* 0x0000000000147947 */ /* 0x000fec0003800000 */
.L_x_719:
[----:B-----5:R-:W-:Y:S02]  /*1b50*/  SHF.L.U32 R44, R43, 0x10, RZ ;  /* 0x000000102b2c7819 */ /* 0x020fe400000006ff */
[----:B------:R-:W-:-:S03]  /*1b60*/  @P0 SHF.L.U32 R45, R39, 0x10, RZ ;  /* 0x00000010272d0819 */ /* 0x000fc600000006ff */
[----:B------:R-:W-:-:S04]  /*1b70*/  FMUL.FTZ R44, R44, UR8 ;  /* 0x000000082c2c7c20 */ /* 0x000fc80008410000 */
[----:B------:R-:W-:-:S04]  /*1b80*/  FMUL.FTZ R94, R9, R44 ;  /* 0x0000002c095e7220 */ /* 0x000fc80000410000 */
[----:B------:R-:W-:-:S07]  /*1b90*/  @P0 FADD.FTZ R94, R45, R94 ;  /* 0x0000005e2d5e0221 */ /* 0x000fce0000010000 */
.L_x_720:
[----:B------:R-:W-:Y:S05]  /*1ba0*/  BSYNC B0 ;  /* 0x0000000000007941 */ /* 0x000fea0003800000 */
.L_x_718:
[----:B------:R-:W-:Y:S04]  /*1bb0*/  BSSY B0, `(.L_x_721) ;  /* 0x000000e000007945 */ /* 0x000fe80003800000 */
[----:B------:R-:W-:Y:S05]  /*1bc0*/  @P3 BRA `(.L_x_722) ;  /* 0x0000000000143947 */ /* 0x000fea0003800000 */
[----:B------:R-:W-:Y:S01]  /*1bd0*/  MOV R93, RZ ;  /* 0x000000ff005d7202 */ /* 0x000fe20000000f00 */
[----:B------:R-:W-:Y:S06]  /*1be0*/  @!P0 BRA `(.L_x_723) ;  /* 0x0000000000288947 */ /* 0x000fec0003800000 */
[----:B-----5:R-:W-:-:S04]  /*1bf0*/  PRMT R93, R39, 0x7632, R93 ;  /* 0x00007632275d7816 */ /* 0x020fc8000000005d */
[----:B------:R-:W-:Y:S01]  /*1c00*/  SHF.L.U32 R93, R93, 0x10, RZ ;  /* 0x000000105d5d7819 */ /* 0x000fe200000006ff */
[----:B------:R-:W-:Y:S06]  /*1c10*/  BRA `(.L_x_723) ;  /* 0x00000000001c7947 */ /* 0x000fec0003800000 */
.L_x_722:
[----:B-----5:R-:W-:Y:S02]  /*1c20*/  PRMT R44, R43, 0x7632, R44 ;  /* 0x000076322b2c7816 */ /* 0x020fe4000000002c */
[----:B------:R-:W-:Y:S02]  /*1c30*/  @P0 PRMT R45, R39, 0x7632, R45 ;  /* 0x00007632272d0816 */ /* 0x000fe4000000002d */
[----:B------:R-:W-:-:S05]  /*1c40*/  SHF.L.U32 R44, R44, 0x10, RZ ;  /* 0x000000102c2c7819 */ /* 0x000fca00000006ff */
[----:B------:R-:W-:Y:S01]  /*1c50*/  FMUL.FTZ R93, R44, UR8 ;  /* 0x000000082c5d7c20 */ /* 0x000fe20008410000 */
[----:B------:R-:W-:-:S03]  /*1c60*/  @P0 SHF.L.U32 R44, R45, 0x10, RZ ;  /* 0x000000102d2c0819 */ /* 0x000fc600000006ff */
[----:B------:R-:W-:-:S04]  /*1c70*/  FMUL.FTZ R93, R104, R93 ;  /* 0x0000005d685d7220 */ /* 0x000fc80000410000 */
[----:B------:R-:W-:-:S07]  /*1c80*/  @P0 FADD.FTZ R93, R93, R44 ;  /* 0x0000002c5d5d0221 */ /* 0x000fce0000010000 */
.L_x_723:
[----:B------:R-:W-:Y:S05]  /*1c90*/  BSYNC B0 ;  /* 0x0000000000007941 */ /* 0x000fea0003800000 */
.L_x_721:
        /* <DEDUP_REMOVED lines=16> */
[----:B------:R-:W-:Y:S01]  /*1da0*/  IMAD.MOV.U32 R144, RZ, RZ, RZ ;  /* 0x000000ffff907224 */ /* 0x000fe200078e00ff */
[----:B------:R-:W-:Y:S06]  /*1db0*/  @!P0 BRA `(.L_x_726) ;  /* 0x00000000001c8947 */ /* 0x000fec0003800000 */
[----:B-----5:R-:W-:Y:S01]  /*1dc0*/  SHF.L.U32 R144, R36, 0x10, RZ ;  /* 0x0000001024907819 */ /* 0x020fe200000006ff */
[----:B------:R-:W-:Y:S06]  /*1dd0*/  BRA `(.L_x_726) ;  /* 0x0000000000147947 */ /* 0x000fec0003800000 */
.L_x_725:
[----:B--2--5:R-:W-:Y:S02]  /*1de0*/  SHF.L.U32 R44, R40, 0x10, RZ ;  /* 0x00000010282c7819 */ /* 0x024fe400000006ff */
[----:B------:R-:W-:-:S03]  /*1df0*/  @P0 SHF.L.U32 R47, R36, 0x10, RZ ;  /* 0x00000010242f0819 */ /* 0x000fc600000006ff */
[----:B------:R-:W-:-:S04]  /*1e00*/  FMUL.FTZ R45, R44, UR8 ;  /* 0x000000082c2d7c20 */ /* 0x000fc80008410000 */
[----:B------:R-:W-:-:S04]  /*1e10*/  FMUL.FTZ R144, R8, R45 ;  /* 0x0000002d08907220 */ /* 0x000fc80000410000 */
[----:B------:R-:W-:-:S07]  /*1e20*/  @P0 FADD.FTZ R144, R47, R144 ;  /* 0x000000902f900221 */ /* 0x000fce0000010000 */
.L_x_726:
[----:B------:R-:W-:Y:S05]  /*1e30*/  BSYNC B0 ;  /* 0x0000000000007941 */ /* 0x000fea0003800000 */
.L_x_724:
[----:B------:R-:W-:Y:S04]  /*1e40*/  BSSY B0, `(.L_x_727) ;  /* 0x000000e000007945 */ /* 0x000fe80003800000 */
[----:B------:R-:W-:Y:S05]  /*1e50*/  @P3 BRA `(.L_x_728) ;  /* 0x0000000000143947 */ /* 0x000fea0003800000 */
[----:B--2---:R-:W-:Y:S01]  /*1e60*/  HFMA2.MMA R143, -RZ, RZ, 0, 0 ;  /* 0x00000000ff8f7435 */ /* 0x004fe200000001ff */
[----:B------:R-:W-:Y:S10]  /*1e70*/  @!P0 BRA `(.L_x_729) ;  /* 0x0000000000288947 */ /* 0x000ff40003800000 */
[----:B-----5:R-:W-:-:S04]  /*1e80*/  PRMT R143, R36, 0x7632, R143 ;  /* 0x00007632248f7816 */ /* 0x020fc8000000008f */
[----:B------:R-:W-:Y:S01]  /*1e90*/  SHF.L.U32 R143, R143, 0x10, RZ ;  /* 0x000000108f8f7819 */ /* 0x000fe200000006ff */
[----:B------:R-:W-:Y:S06]  /*1ea0*/  BRA `(.L_x_729) ;  /* 0x00000000001c7947 */ /* 0x000fec0003800000 */
.L_x_728:
[----:B--2--5:R-:W-:Y:S02]  /*1eb0*/  PRMT R44, R40, 0x7632, R44 ;  /* 0x00007632282c7816 */ /* 0x024fe4000000002c */
[----:B------:R-:W-:Y:S02]  /*1ec0*/  @P0 PRMT R45, R36, 0x7632, R45 ;  /* 0x00007632242d0816 */ /* 0x000fe4000000002d */
[----:B------:R-:W-:Y:S02]  /*1ed0*/  SHF.L.U32 R44, R44, 0x10, RZ ;  /* 0x000000102c2c7819 */ /* 0x000fe400000006ff */
[----:B------:R-:W-:-:S03]  /*1ee0*/  @P0 SHF.L.U32 R46, R45, 0x10, RZ ;  /* 0x000000102d2e0819 */ /* 0x000fc600000006ff */
[----:B------:R-:W-:-:S04]  /*1ef0*/  FMUL.FTZ R44, R44, UR8 ;  /* 0x000000082c2c7c20 */ /* 0x000fc80008410000 */
[----:B------:R-:W-:-:S04]  /*1f00*/  FMUL.FTZ R143, R103, R44 ;  /* 0x0000002c678f7220 */ /* 0x000fc80000410000 */
[----:B------:R-:W-:-:S07]  /*1f10*/  @P0 FADD.FTZ R143, R143, R46 ;  /* 0x0000002e8f8f0221 */ /* 0x000fce0000010000 */
.L_x_729:
[----:B------:R-:W-:Y:S05]  /*1f20*/  BSYNC B0 ;  /* 0x0000000000007941 */ /* 0x000fea0003800000 */
.L_x_727:
[----:B------:R-:W-:Y:S04]  /*1f30*/  BSSY B0, `(.L_x_730) ;  /* 0x000000b000007945 */ /* 0x000fe80003800000 */
[----:B------:R-:W-:Y:S05]  /*1f40*/  @P3 BRA `(.L_x_731) ;  /* 0x0000000000103947 */ /* 0x000fea0003800000 */
[----:B------:R-:W-:Y:S01]  /*1f50*/  MOV R142, RZ ;  /* 0x000000ff008e7202 */ /* 0x000fe20000000f00 */
[----:B------:R-:W-:Y:S06]  /*1f60*/  @!P0 BRA `(.L_x_732) ;  /* 0x00000000001c8947 */ /* 0x000fec0003800000 */
[----:B-----5:R-:W-:Y:S01]  /*1f70*/  SHF.L.U32 R142, R37, 0x10, RZ ;  /* 0x00000010258e7819 */ /* 0x020fe200000006ff */
[----:B------:R-:W-:Y:S06]  /*1f80*/  BRA `(.L_x_732) ;  /* 0x0000000000147947 */ /* 0x000fec0003800000 */
.L_x_731:
[----:B-----5:R-:W-:Y:S01]  /*1f90*/  IMAD.U32 R44, R41, 0x10000, RZ ;  /* 0x00010000292c7824 */ /* 0x020fe200078e00ff */
[----:B------:R-:W-:-:S03]  /*1fa0*/  @P0 SHF.L.U32 R45, R37, 0x10, RZ ;  /* 0x00000010252d0819 */ /* 0x000fc600000006ff */
[----:B------:R-:W-:-:S04]  /*1fb0*/  FMUL.FTZ R44, R44, UR8 ;  /* 0x000000082c2c7c20 */ /* 0x000fc80008410000 */
[----:B------:R-:W-:-:S04]  /*1fc0*/  FMUL.FTZ R142, R7, R44 ;  /* 0x0000002c078e7220 */ /* 0x000fc80000410000 */
[----:B------:R-:W-:-:S07]  /*1fd0*/  @P0 FADD.FTZ R142, R45, R142 ;  /* 0x0000008e2d8e0221 */ /* 0x000fce0000010000 */
.L_x_732:
[----:B------:R-:W-:Y:S05]  /*1fe0*/  BSYNC B0 ;  /* 0x0000000000007941 */ /* 0x000fea0003800000 */
.L_x_730:
[----:B------:R-:W-:Y:S04]  /*1ff0*/  BSSY B0, `(.L_x_733) ;  /* 0x000000e000007945 */ /* 0x000fe80003800000 */
[----:B------:R-:W-:Y:S05]  /*2000*/  @P3 BRA `(.L_x_734) ;  /* 0x0000000000143947 */ /* 0x000fea0003800000 */
[----:B------:R-:W-:Y:S01]  /*2010*/  HFMA2.MMA R141, -RZ, RZ, 0, 0 ;  /* 0x00000000ff8d7435 */ /* 0x000fe200000001ff */
[----:B------:R-:W-:Y:S10]  /*2020*/  @!P0 BRA `(.L_x_735) ;  /* 0x0000000000288947 */ /* 0x000ff40003800000 */
[----:B-----5:R-:W-:-:S04]  /*2030*/  PRMT R141, R37, 0x7632, R141 ;  /* 0x00007632258d7816 */ /* 0x020fc8000000008d */
[----:B------:R-:W-:Y:S01]  /*2040*/  SHF.L.U32 R141, R141, 0x10, RZ ;  /* 0x000000108d8d7819 */ /* 0x000fe200000006ff */
[----:B------:R-:W-:Y:S06]  /*2050*/  BRA `(.L_x_735) ;  /* 0x00000000001c7947 */ /* 0x000fec0003800000 */
.L_x_734:
[----:B-----5:R-:W-:Y:S02]  /*2060*/  PRMT R44, R41, 0x7632, R44 ;  /* 0x00007632292c7816 */ /* 0x020fe4000000002c */
[----:B------:R-:W-:Y:S02]  /*2070*/  @P0 PRMT R45, R37, 0x7632, R45 ;  /* 0x00007632252d0816 */ /* 0x000fe4000000002d */
[----:B------:R-:W-:-:S05]  /*2080*/  SHF.L.U32 R44, R44, 0x10, RZ ;  /* 0x000000102c2c7819 */ /* 0x000fca00000006ff */
[----:B------:R-:W-:Y:S01]  /*2090*/  FMUL.FTZ R141, R44, UR8 ;  /* 0x000000082c8d7c20 */ /* 0x000fe20008410000 */
[----:B------:R-:W-:-:S03]  /*20a0*/  @P0 SHF.L.U32 R44, R45, 0x10, RZ ;  /* 0x000000102d2c0819 */ /* 0x000fc600000006ff */
[----:B------:R-:W-:-:S04]  /*20b0*/  FMUL.FTZ R141, R102, R141 ;  /* 0x0000008d668d7220 */ /* 0x000fc80000410000 */
[----:B------:R-:W-:-:S07]  /*20c0*/  @P0 FADD.FTZ R141, R141, R44 ;  /* 0x0000002c8d8d0221 */ /* 0x000fce0000010000 */
.L_x_735:
[----:B------:R-:W-:Y:S05]  /*20d0*/  BSYNC B0 ;  /* 0x0000000000007941 */ /* 0x000fea0003800000 */
.L_x_733:
[----:B------:R-:W-:Y:S04]  /*20e0*/  BSSY B0, `(.L_x_736) ;  /* 0x000000b000007945 */ /* 0x000fe80003800000 */
[----:B------:R-:W-:Y:S05]  /*20f0*/  @P3 BRA `(.L_x_737) ;  /* 0x0000000000103947 */ /* 0x000fea0003800000 */
[----:B------:R-:W-:Y:S01]  /*2100*/  MOV R140, RZ ;  /* 0x000000ff008c7202 */ /* 0x000fe20000000f00 */
[----:B------:R-:W-:Y:S06]  /*2110*/  @!P0 BRA `(.L_x_738) ;  /* 0x00000000001c8947 */ /* 0x000fec0003800000 */
[----:B-----5:R-:W-:Y:S01]  /*2120*/  SHF.L.U32 R140, R38, 0x10, RZ ;  /* 0x00000010268c7819 */ /* 0x020fe200000006ff */
[----:B------:R-:W-:Y:S06]  /*2130*/  BRA `(.L_x_738) ;  /* 0x0000000000147947 */ /* 0x000fec0003800000 */
.L_x_737:
[----:B-----5:R-:W-:Y:S02]  /*2140*/  SHF.L.U32 R44, R42, 0x10, RZ ;  /* 0x000000102a2c7819 */ /* 0x020fe400000006ff */
[----:B------:R-:W-:-:S03]  /*2150*/  @P0 SHF.L.U32 R47, R38, 0x10, RZ ;  /* 0x00000010262f0819 */ /* 0x000fc600000006ff */
[----:B------:R-:W-:-:S04]  /*2160*/  FMUL.FTZ R45, R44, UR8 ;  /* 0x000000082c2d7c20 */ /* 0x000fc80008410000 */
[----:B------:R-:W-:-:S04]  /*2170*/  FMUL.FTZ R140, R6, R45 ;  /* 0x0000002d068c7220 */ /* 0x000fc80000410000 */
[----:B------:R-:W-:-:S07]  /*2180*/  @P0 FADD.FTZ R140, R47, R140 ;  /* 0x0000008c2f8c0221 */ /* 0x000fce0000010000 */
.L_x_738:
[----:B------:R-:W-:Y:S05]  /*2190*/  BSYNC B0 ;  /* 0x0000000000007941 */ /* 0x000fea0003800000 */
.L_x_736:
[----:B------:R-:W-:Y:S04]  /*21a0*/  BSSY B0, `(.L_x_739) ;  /* 0x000000e000007945 */ /* 0x000fe80003800000 */
[----:B------:R-:W-:Y:S05]  /*21b0*/  @P3 BRA `(.L_x_740) ;  /* 0x0000000000143947 */ /* 0x000fea0003800000 */
[----:B------:R-:W-:Y:S01]  /*21c0*/  IMAD.MOV.U32 R139, RZ, RZ, RZ ;  /* 0x000000ffff8b7224 */ /* 0x000fe200078e00ff */
[----:B------:R-:W-:Y:S06]  /*21d0*/  @!P0 BRA `(.L_x_741) ;  /* 0x0000000000288947 */ /* 0x000fec0003800000 */
[----:B-----5:R-:W-:-:S04]  /*21e0*/  PRMT R139, R38, 0x7632, R139 ;  /* 0x00007632268b7816 */ /* 0x020fc8000000008b */
[----:B------:R-:W-:Y:S01]  /*21f0*/  SHF.L.U32 R139, R139, 0x10, RZ ;  /* 0x000000108b8b7819 */ /* 0x000fe200000006ff */
[----:B------:R-:W-:Y:S06]  /*2200*/  BRA `(.L_x_741) ;  /* 0x00000000001c7947 */ /* 0x000fec0003800000 */
.L_x_740:
[----:B-----5:R-:W-:Y:S02]  /*2210*/  PRMT R44, R42, 0x7632, R44 ;  /* 0x000076322a2c7816 */ /* 0x020fe4000000002c */
[----:B------:R-:W-:Y:S02]  /*2220*/  @P0 PRMT R45, R38, 0x7632, R45 ;  /* 0x00007632262d0816 */ /* 0x000fe4000000002d */
[----:B------:R-:W-:Y:S02]  /*2230*/  SHF.L.U32 R44, R44, 0x10, RZ ;  /* 0x000000102c2c7819 */ /* 0x000fe400000006ff */
[----:B------:R-:W-:-:S03]  /*2240*/  @P0 SHF.L.U32 R46, R45, 0x10, RZ ;  /* 0x000000102d2e0819 */ /* 0x000fc600000006ff */
[----:B------:R-:W-:-:S04]  /*2250*/  FMUL.FTZ R44, R44, UR8 ;  /* 0x000000082c2c7c20 */ /* 0x000fc80008410000 */
[----:B------:R-:W-:-:S04]  /*2260*/  FMUL.FTZ R139, R101, R44 ;  /* 0x0000002c658b7220 */ /* 0x000fc80000410000 */
[----:B------:R-:W-:-:S07]  /*2270*/  @P0 FADD.FTZ R139, R139, R46 ;  /* 0x0000002e8b8b0221 */ /* 0x000fce0000010000 */
.L_x_741:
[----:B------:R-:W-:Y:S05]  /*2280*/  BSYNC B0 ;  /* 0x0000000000007941 */ /* 0x000fea0003800000 */
.L_x_739:
[----:B------:R-:W-:Y:S04]  /*2290*/  BSSY B0, `(.L_x_742) ;  /* 0x000000b000007945 */ /* 0x000fe80003800000 */
[----:B------:R-:W-:Y:S05]  /*22a0*/  @P3 BRA `(.L_x_743) ;  /* 0x0000000000103947 */ /* 0x000fea0003800000 */
[----:B------:R-:W-:Y:S01]  /*22b0*/  HFMA2.MMA R138, -RZ, RZ, 0, 0 ;  /* 0x00000000ff8a7435 */ /* 0x000fe200000001ff */
[----:B------:R-:W-:Y:S10]  /*22c0*/  @!P0 BRA `(.L_x_744) ;  /* 0x00000000001c8947 */ /* 0x000ff40003800000 */
[----:B-----5:R-:W-:Y:S01]  /*22d0*/  SHF.L.U32 R138, R39, 0x10, RZ ;  /* 0x00000010278a7819 */ /* 0x020fe200000006ff */
[----:B------:R-:W-:Y:S06]  /*22e0*/  BRA `(.L_x_744) ;  /* 0x0000000000147947 */ /* 0x000fec0003800000 */
.L_x_743:
[----:B-----5:R-:W-:Y:S02]  /*22f0*/  SHF.L.U32 R44, R43, 0x10, RZ ;  /* 0x000000102b2c7819 */ /* 0x020fe400000006ff */
[----:B------:R-:W-:-:S03]  /*2300*/  @P0 SHF.L.U32 R45, R39, 0x10, RZ ;  /* 0x00000010272d0819 */ /* 0x000fc600000006ff */
[----:B------:R-:W-:-:S04]  /*2310*/  FMUL.FTZ R44, R44, UR8 ;  /* 0x000000082c2c7c20 */ /* 0x000fc80008410000 */
[----:B------:R-:W-:-:S04]  /*2320*/  FMUL.FTZ R138, R5, R44 ;  /* 0x0000002c058a7220 */ /* 0x000fc80000410000 */
[----:B------:R-:W-:-:S07]  /*2330*/  @P0 FADD.FTZ R138, R45, R138 ;  /* 0x0000008a2d8a0221 */ /* 0x000fce0000010000 */
.L_x_744:
[----:B------:R-:W-:Y:S05]  /*2340*/  BSYNC B0 ;  /* 0x0000000000007941 */ /* 0x000fea0003800000 */
.L_x_742:
[----:B------:R-:W-:Y:S04]  /*2350*/  BSSY B0, `(.L_x_745) ;  /* 0x000000e000007945 */ /* 0x000fe80003800000 */
[----:B------:R-:W-:Y:S05]  /*2360*/  @P3 BRA `(.L_x_746) ;  /* 0x0000000000143947 */ /* 0x000fea0003800000 */
[----:B------:R-:W-:Y:S01]  /*2370*/  MOV R137, RZ ;  /* 0x000000ff00897202 */ /* 0x000fe20000000f00 */
[----:B------:R-:W-:Y:S06]  /*2380*/  @!P0 BRA `(.L_x_747) ;  /* 0x0000000000288947 */ /* 0x000fec0003800000 */
[----:B-----5:R-:W-:-:S04]  /*2390*/  PRMT R137, R39, 0x7632, R137 ;  /* 0x0000763227897816 */ /* 0x020fc80000000089 */
[----:B------:R-:W-:Y:S01]  /*23a0*/  SHF.L.U32 R137, R137, 0x10, RZ ;  /* 0x0000001089897819 */ /* 0x000fe200000006ff */
[----:B------:R-:W-:Y:S06]  /*23b0*/  BRA `(.L_x_747) ;  /* 0x00000000001c7947 */ /* 0x000fec0003800000 */
.L_x_746:
[----:B-----5:R-:W-:Y:S02]  /*23c0*/  PRMT R44, R43, 0x7632, R44 ;  /* 0x000076322b2c7816 */ /* 0x020fe4000000002c */
[----:B------:R-:W-:-:S03]  /*23d0*/  @P0 PRMT R45, R39, 0x7632, R45 ;  /* 0x00007632272d0816 */ /* 0x000fc6000000002d */
[----:B------:R-:W-:-:S04]  /*23e0*/  IMAD.U32 R44, R44, 0x10000, RZ ;  /* 0x000100002c2c7824 */ /* 0x000fc800078e00ff */
[----:B------:R-:W-:Y:S01]  /*23f0*/  FMUL.FTZ R137, R44, UR8 ;  /* 0x000000082c897c20 */ /* 0x000fe20008410000 */
[----:B------:R-:W-:-:S03]  /*2400*/  @P0 SHF.L.U32 R44, R45, 0x10, RZ ;  /* 0x000000102d2c0819 */ /* 0x000fc600000006ff */
[----:B------:R-:W-:-:S04]  /*2410*/  FMUL.FTZ R137, R100, R137 ;  /* 0x0000008964897220 */ /* 0x000fc80000410000 */
[----:B------:R-:W-:-:S07]  /*2420*/  @P0 FADD.FTZ R137, R137, R44 ;  /* 0x0000002c89890221 */ /* 0x000fce0000010000 */
.L_x_747:
[----:B------:R-:W-:Y:S05]  /*2430*/  BSYNC B0 ;  /* 0x0000000000007941 */ /* 0x000fea0003800000 */
.L_x_745:
        /* <DEDUP_REMOVED lines=20> */
.L_x_749:
[----:B--2--5:R-:W-:Y:S02]  /*2580*/  SHF.L.U32 R44, R40, 0x10, RZ ;  /* 0x00000010282c7819 */ /* 0x024fe400000006ff */
[----:B------:R-:W-:-:S03]  /*2590*/  @P0 SHF.L.U32 R47, R36, 0x10, RZ ;  /* 0x00000010242f0819 */ /* 0x000fc600000006ff */
[----:B------:R-:W-:-:S04]  /*25a0*/  FMUL.FTZ R45, R44, UR8 ;  /* 0x000000082c2d7c20 */ /* 0x000fc80008410000 */
[----:B------:R-:W-:-:S04]  /*25b0*/  FMUL.FTZ R150, R4, R45 ;  /* 0x0000002d04967220 */ /* 0x000fc80000410000 */
[----:B------:R-:W-:-:S07]  /*25c0*/  @P0 FADD.FTZ R150, R47, R150 ;  /* 0x000000962f960221 */ /* 0x000fce0000010000 */
.L_x_750:
[----:B------:R-:W-:Y:S05]  /*25d0*/  BSYNC B0 ;  /* 0x0000000000007941 */ /* 0x000fea0003800000 */
.L_x_748:
[----:B------:R-:W-:Y:S04]  /*25e0*/  BSSY B0, `(.L_x_751) ;  /* 0x000000e000007945 */ /* 0x000fe80003800000 */
[----:B------:R-:W-:Y:S05]  /*25f0*/  @P3 BRA `(.L_x_752) ;  /* 0x0000000000143947 */ /* 0x000fea0003800000 */
[----:B------:R-:W-:Y:S01]  /*2600*/  MOV R151, RZ ;  /* 0x000000ff00977202 */ /* 0x000fe20000000f00 */
[----:B------:R-:W-:Y:S06]  /*2610*/  @!P0 BRA `(.L_x_753) ;  /* 0x0000000000288947 */ /* 0x000fec0003800000 */
[----:B-----5:R-:W-:-:S04]  /*2620*/  PRMT R151, R36, 0x7632, R151 ;  /* 0x0000763224977816 */ /* 0x020fc80000000097 */
[----:B------:R-:W-:Y:S01]  /*2630*/  SHF.L.U32 R151, R151, 0x10, RZ ;  /* 0x0000001097977819 */ /* 0x000fe200000006ff */
[----:B------:R-:W-:Y:S06]  /*2640*/  BRA `(.L_x_753) ;  /* 0x00000000001c7947 */ /* 0x000fec0003800000 */
.L_x_752:
[----:B-----5:R-:W-:Y:S02]  /*2650*/  PRMT R44, R40, 0x7632, R44 ;  /* 0x00007632282c7816 */ /* 0x020fe4000000002c */
[----:B------:R-:W-:-:S03]  /*2660*/  @P0 PRMT R45, R36, 0x7632, R45 ;  /* 0x00007632242d0816 */ /* 0x000fc6000000002d */
[----:B------:R-:W-:Y:S01]  /*2670*/  IMAD.U32 R44, R44, 0x10000, RZ ;  /* 0x000100002c2c7824 */ /* 0x000fe200078e00ff */
[----:B------:R-:W-:-:S03]  /*2680*/  @P0 SHF.L.U32 R46, R45, 0x10, RZ ;  /* 0x000000102d2e0819 */ /* 0x000fc600000006ff */
[----:B------:R-:W-:-:S04]  /*2690*/  FMUL.FTZ R44, R44, UR8 ;  /* 0x000000082c2c7c20 */ /* 0x000fc80008410000 */
[----:B------:R-:W-:-:S04]  /*26a0*/  FMUL.FTZ R151, R99, R44 ;  /* 0x0000002c63977220 */ /* 0x000fc80000410000 */
[----:B------:R-:W-:-:S07]  /*26b0*/  @P0 FADD.FTZ R151, R151, R46 ;  /* 0x0000002e97970221 */ /* 0x000fce0000010000 */
.L_x_753:
[----:B------:R-:W-:Y:S05]  /*26c0*/  BSYNC B0 ;  /* 0x0000000000007941 */ /* 0x000fea0003800000 */
.L_x_751:
[----:B------:R-:W-:Y:S04]  /*26d0*/  BSSY B0, `(.L_x_754) ;  /* 0x000000b000007945 */ /* 0x000fe80003800000 */
[----:B------:R-:W-:Y:S05]  /*26e0*/  @P3 BRA `(.L_x_755) ;  /* 0x0000000000103947 */ /* 0x000fea0003800000 */
[----:B------:R-:W-:Y:S01]  /*26f0*/  HFMA2.MMA R145, -RZ, RZ, 0, 0 ;  /* 0x00000000ff917435 */ /* 0x000fe200000001ff */
[----:B------:R-:W-:Y:S10]  /*2700*/  @!P0 BRA `(.L_x_756) ;  /* 0x00000000001c8947 */ /* 0x000ff40003800000 */
[----:B-----5:R-:W-:Y:S01]  /*2710*/  SHF.L.U32 R145, R37, 0x10, RZ ;  /* 0x0000001025917819 */ /* 0x020fe200000006ff */
[----:B------:R-:W-:Y:S06]  /*2720*/  BRA `(.L_x_756) ;  /* 0x0000000000147947 */ /* 0x000fec0003800000 */
.L_x_755:
[----:B-----5:R-:W-:Y:S02]  /*2730*/  SHF.L.U32 R44, R41, 0x10, RZ ;  /* 0x00000010292c7819 */ /* 0x020fe400000006ff */
[----:B------:R-:W-:-:S03]  /*2740*/  @P0 SHF.L.U32 R46, R37, 0x10, RZ ;  /* 0x00000010252e0819 */ /* 0x000fc600000006ff */
[----:B------:R-:W-:-:S04]  /*2750*/  FMUL.FTZ R44, R44, UR8 ;  /* 0x000000082c2c7c20 */ /* 0x000fc80008410000 */
[----:B------:R-:W-:-:S04]  /*2760*/  FMUL.FTZ R145, R3, R44 ;  /* 0x0000002c03917220 */ /* 0x000fc80000410000 */
[----:B------:R-:W-:-:S07]  /*2770*/  @P0 FADD.FTZ R145, R46, R145 ;  /* 0x000000912e910221 */ /* 0x000fce0000010000 */
.L_x_756:
[----:B------:R-:W-:Y:S05]  /*2780*/  BSYNC B0 ;  /* 0x0000000000007941 */ /* 0x000fea0003800000 */
.L_x_754:
[----:B------:R-:W-:Y:S04]  /*2790*/  BSSY B0, `(.L_x_757) ;  /* 0x000000e000007945 */ /* 0x000fe80003800000 */
[----:B------:R-:W-:Y:S05]  /*27a0*/  @P3 BRA `(.L_x_758) ;  /* 0x0000000000143947 */ /* 0x000fea0003800000 */
[----:B------:R-:W-:Y:S01]  /*27b0*/  MOV R146, RZ ;  /* 0x000000ff00927202 */ /* 0x000fe20000000f00 */
[----:B------:R-:W-:Y:S06]  /*27c0*/  @!P0 BRA `(.L_x_759) ;  /* 0x0000000000288947 */ /* 0x000fec0003800000 */
[----:B-----5:R-:W-:-:S04]  /*27d0*/  PRMT R146, R37, 0x7632, R146 ;  /* 0x0000763225927816 */ /* 0x020fc80000000092 */
[----:B------:R-:W-:Y:S01]  /*27e0*/  SHF.L.U32 R146, R146, 0x10, RZ ;  /* 0x0000001092927819 */ /* 0x000fe200000006ff */
[----:B------:R-:W-:Y:S06]  /*27f0*/  BRA `(.L_x_759) ;  /* 0x00000000001c7947 */ /* 0x000fec0003800000 */
.L_x_758:
[----:B-----5:R-:W-:Y:S02]  /*2800*/  PRMT R44, R41, 0x7632, R44 ;  /* 0x00007632292c7816 */ /* 0x020fe4000000002c */
[----:B------:R-:W-:Y:S02]  /*2810*/  @P0 PRMT R46, R37, 0x7632, R46 ;  /* 0x00007632252e0816 */ /* 0x000fe4000000002e */
[----:B------:R-:W-:Y:S02]  /*2820*/  SHF.L.U32 R44, R44, 0x10, RZ ;  /* 0x000000102c2c7819 */ /* 0x000fe400000006ff */
[----:B------:R-:W-:-:S03]  /*2830*/  @P0 SHF.L.U32 R47, R46, 0x10, RZ ;  /* 0x000000102e2f0819 */ /* 0x000fc600000006ff */
[----:B------:R-:W-:-:S04]  /*2840*/  FMUL.FTZ R45, R44, UR8 ;  /* 0x000000082c2d7c20 */ /* 0x000fc80008410000 */
[----:B------:R-:W-:-:S04]  /*2850*/  FMUL.FTZ R146, R98, R45 ;  /* 0x0000002d62927220 */ /* 0x000fc80000410000 */
[----:B------:R-:W-:-:S07]  /*2860*/  @P0 FADD.FTZ R146, R146, R47 ;  /* 0x0000002f92920221 */ /* 0x000fce0000010000 */
.L_x_759:
[----:B------:R-:W-:Y:S05]  /*2870*/  BSYNC B0 ;  /* 0x0000000000007941 */ /* 0x000fea0003800000 */
.L_x_757:
[----:B------:R-:W-:Y:S04]  /*2880*/  BSSY B0, `(.L_x_760) ;  /* 0x000000b000007945 */ /* 0x000fe80003800000 */
[----:B------:R-:W-:Y:S05]  /*2890*/  @P3 BRA `(.L_x_761) ;  /* 0x0000000000103947 */ /* 0x000fea0003800000 */
[----:B------:R-:W-:Y:S01]  /*28a0*/  IMAD.MOV.U32 R148, RZ, RZ, RZ ;  /* 0x000000ffff947224 */ /* 0x000fe200078e00ff */
[----:B------:R-:W-:Y:S06]  /*28b0*/  @!P0 BRA `(.L_x_762) ;  /* 0x00000000001c8947 */ /* 0x000fec0003800000 */
[----:B-----5:R-:W-:Y:S01]  /*28c0*/  SHF.L.U32 R148, R38, 0x10, RZ ;  /* 0x0000001026947819 */ /* 0x020fe200000006ff */
[----:B------:R-:W-:Y:S06]  /*28d0*/  BRA `(.L_x_762) ;  /* 0x0000000000147947 */ /* 0x000fec0003800000 */
.L_x_761:
[----:B-----5:R-:W-:Y:S02]  /*28e0*/  SHF.L.U32 R44, R42, 0x10, RZ ;  /* 0x000000102a2c7819 */ /* 0x020fe400000006ff */
[----:B------:R-:W-:-:S03]  /*28f0*/  @P0 SHF.L.U32 R47, R38, 0x10, RZ ;  /* 0x00000010262f0819 */ /* 0x000fc600000006ff */
[----:B------:R-:W-:-:S04]  /*2900*/  FMUL.FTZ R45, R44, UR8 ;  /* 0x000000082c2d7c20 */ /* 0x000fc80008410000 */
[----:B------:R-:W-:-:S04]  /*2910*/  FMUL.FTZ R148, R2, R45 ;  /* 0x0000002d02947220 */ /* 0x000fc80000410000 */
[----:B------:R-:W-:-:S07]  /*2920*/  @P0 FADD.FTZ R148, R47, R148 ;  /* 0x000000942f940221 */ /* 0x000fce0000010000 */
.L_x_762:
[----:B------:R-:W-:Y:S05]  /*2930*/  BSYNC B0 ;  /* 0x0000000000007941 */ /* 0x000fea0003800000 */
.L_x_760:
[----:B------:R-:W-:Y:S04]  /*2940*/  BSSY B0, `(.L_x_763) ;  /* 0x000000e000007945 */ /* 0x000fe80003800000 */
[----:B------:R-:W-:Y:S05]  /*2950*/  @P3 BRA `(.L_x_764) ;  /* 0x0000000000143947 */ /* 0x000fea0003800000 */
[----:B------:R-:W-:Y:S01]  /*2960*/  HFMA2.MMA R152, -RZ, RZ, 0, 0 ;  /* 0x00000000ff987435 */ /* 0x000fe200000001ff */
[----:B------:R-:W-:Y:S10]  /*2970*/  @!P0 BRA `(.L_x_765) ;  /* 0x0000000000288947 */ /* 0x000ff40003800000 */
[----:B-----5:R-:W-:-:S04]  /*2980*/  PRMT R152, R38, 0x7632, R152 ;  /* 0x0000763226987816 */ /* 0x020fc80000000098 */
[----:B------:R-:W-:Y:S01]  /*2990*/  SHF.L.U32 R152, R152, 0x10, RZ ;  /* 0x0000001098987819 */ /* 0x000fe200000006ff */
[----:B------:R-:W-:Y:S06]  /*29a0*/  BRA `(.L_x_765) ;  /* 0x00000000001c7947 */ /* 0x000fec0003800000 */
.L_x_764:
[----:B-----5:R-:W-:Y:S02]  /*29b0*/  PRMT R44, R42, 0x7632, R44 ;  /* 0x000076322a2c7816 */ /* 0x020fe4000000002c */
[----:B------:R-:W-:Y:S02]  /*29c0*/  @P0 PRMT R45, R38, 0x7632, R45 ;  /* 0x00007632262d0816 */ /* 0x000fe4000000002d */
[----:B------:R-:W-:Y:S02]  /*29d0*/  SHF.L.U32 R44, R44, 0x10, RZ ;  /* 0x000000102c2c7819 */ /* 0x000fe400000006ff */
[----:B------:R-:W-:-:S03]  /*29e0*/  @P0 SHF.L.U32 R45, R45, 0x10, RZ ;  /* 0x000000102d2d0819 */ /* 0x000fc600000006ff */
[----:B------:R-:W-:-:S04]  /*29f0*/  FMUL.FTZ R44, R44, UR8 ;  /* 0x000000082c2c7c20 */ /* 0x000fc80008410000 */
[----:B------:R-:W-:-:S04]  /*2a00*/  FMUL.FTZ R152, R91, R44 ;  /* 0x0000002c5b987220 */ /* 0x000fc80000410000 */
[----:B------:R-:W-:-:S07]  /*2a10*/  @P0 FADD.FTZ R152, R152, R45 ;  /* 0x0000002d98980221 */ /* 0x000fce0000010000 */
.L_x_765:
[----:B------:R-:W-:Y:S05]  /*2a20*/  BSYNC B0 ;  /* 0x0000000000007941 */ /* 0x000fea0003800000 */
.L_x_763:
[----:B------:R-:W-:Y:S04]  /*2a30*/  BSSY B0, `(.L_x_766) ;  /* 0x000000b000007945 */ /* 0x000fe80003800000 */
[----:B------:R-:W-:Y:S05]  /*2a40*/  @P3 BRA `(.L_x_767) ;  /* 0x0000000000103947 */ /* 0x000fea0003800000 */
[----:B------:R-:W-:Y:S01]  /*2a50*/  MOV R149, RZ ;  /* 0x000000ff00957202 */ /* 0x000fe20000000f00 */
[----:B------:R-:W-:Y:S06]  /*2a60*/  @!P0 BRA `(.L_x_768) ;  /* 0x00000000001c8947 */ /* 0x000fec0003800000 */
[----:B-----5:R-:W-:Y:S01]  /*2a70*/  SHF.L.U32 R149, R39, 0x10, RZ ;  /* 0x0000001027957819 */ /* 0x020fe200000006ff */
[----:B------:R-:W-:Y:S06]  /*2a80*/  BRA `(.L_x_768) ;  /* 0x0000000000147947 */ /* 0x000fec0003800000 */
.L_x_767:
[----:B-----5:R-:W-:-:S04]  /*2a90*/  IMAD.U32 R44, R43, 0x10000, RZ ;  /* 0x000100002b2c7824 */ /* 0x020fc800078e00ff */
[----:B------:R-:W-:Y:S01]  /*2aa0*/  FMUL.FTZ R149, R44, UR8 ;  /* 0x000000082c957c20 */ /* 0x000fe20008410000 */
[----:B------:R-:W-:-:S03]  /*2ab0*/  @P0 SHF.L.U32 R44, R39, 0x10, RZ ;  /* 0x00000010272c0819 */ /* 0x000fc600000006ff */
[----:B------:R-:W-:-:S04]  /*2ac0*/  FMUL.FTZ R149, R0, R149 ;  /* 0x0000009500957220 */ /* 0x000fc80000410000 */
[----:B------:R-:W-:-:S07]  /*2ad0*/  @P0 FADD.FTZ R149, R44, R149 ;  /* 0x000000952c950221 */ /* 0x000fce0000010000 */
.L_x_768:
[----:B------:R-:W-:Y:S05]  /*2ae0*/  BSYNC B0 ;  /* 0x0000000000007941 */ /* 0x000fea0003800000 */
.L_x_766:
[----:B------:R-:W-:Y:S04]  /*2af0*/  BSSY B0, `(.L_x_769) ;  /* 0x000000e000007945 */ /* 0x000fe80003800000 */
[----:B------:R-:W-:Y:S05]  /*2b00*/  @P3 BRA `(.L_x_770) ;  /* 0x0000000000143947 */ /* 0x000fea0003800000 */
[----:B------:R-:W-:Y:S01]  /*2b10*/  HFMA2.MMA R147, -RZ, RZ, 0, 0 ;  /* 0x00000000ff937435 */ /* 0x000fe200000001ff */
[----:B------:R-:W-:Y:S10]  /*2b20*/  @!P0 BRA `(.L_x_771) ;  /* 0x0000000000288947 */ /* 0x000ff40003800000 */
[----:B-----5:R-:W-:-:S04]  /*2b30*/  PRMT R147, R39, 0x7632, R147 ;  /* 0x0000763227937816 */ /* 0x020fc80000000093 */
[----:B------:R-:W-:Y:S01]  /*2b40*/  SHF.L.U32 R147, R147, 0x10, RZ ;  /* 0x0000001093937819 */ /* 0x000fe200000006ff */
[----:B------:R-:W-:Y:S06]  /*2b50*/  BRA `(.L_x_771) ;  /* 0x00000000001c7947 */ /* 0x000fec0003800000 */
.L_x_770:
[----:B-----5:R-:W-:-:S04]  /*2b60*/  PRMT R44, R43, 0x7632, R44 ;  /* 0x000076322b2c7816 */ /* 0x020fc8000000002c */
[----:B------:R-:W-:-:S05]  /*2b70*/  SHF.L.U32 R44, R44, 0x10, RZ ;  /* 0x000000102c2c7819 */ /* 0x000fca00000006ff */
[----:B------:R-:W-:Y:S01]  /*2b80*/  FMUL.FTZ R147, R44, UR8 ;  /* 0x000000082c937c20 */ /* 0x000fe20008410000 */
[----:B------:R-:W-:-:S03]  /*2b90*/  @P0 PRMT R44, R39, 0x7632, R44 ;  /* 0x00007632272c0816 */ /* 0x000fc6000000002c */
[----:B------:R-:W-:Y:S01]  /*2ba0*/  FMUL.FTZ R147, R90, R147 ;  /* 0x000000935a937220 */ /* 0x000fe20000410000 */
[----:B------:R-:W-:-:S05]  /*2bb0*/  @P0 SHF.L.U32 R44, R44, 0x10, RZ ;  /* 0x000000102c2c0819 */ /* 0x000fca00000006ff */
[----:B------:R-:W-:-:S07]  /*2bc0*/  @P0 FADD.FTZ R147, R147, R44 ;  /* 0x0000002c93930221 */ /* 0x000fce0000010000 */
.L_x_771:
[----:B------:R-:W-:Y:S05]  /*2bd0*/  BSYNC B0 ;  /* 0x0000000000007941 */ /* 0x000fea0003800000 */
.L_x_769:
[----:B------:R-:W-:-:S04]  /*2be0*/  IMAD.WIDE.U32 R48, R155, 0x10, R48 ;  /* 0x000000109b307825 */ /* 0x000fc800078e0030 */
[----:B------:R-:W-:Y:S01]  /*2bf0*/  FADD.FTZ R155, RZ, R57 ;  /* 0x00000039ff9b7221 */ /* 0x000fe20000010000 */
[----:B------:R-:W-:Y:S01]  /*2c00*/  F2FP.BF16.F32.PACK_AB R47, R147, R149 ;  /* 0x00000095932f723e */ /* 0x000fe200000010ff */
[----:B------:R-:W-:Y:S01]  /*2c10*/  UMOV UR12, 0xffffffff ;  /* 0xffffffff000c7882 */ /* 0x000fe20000000000 */
[----:B------:R-:W-:Y:S01]  /*2c20*/  F2FP.BF16.F32.PACK_AB R46, R152, R148 ;  /* 0x00000094982e723e */ /* 0x000fe200000010ff */
[----:B------:R-:W-:Y:S01]  /*2c30*/  FADD.FTZ R154, R155, R56 ;  /* 0x000000389b9a7221 */ /* 0x000fe20000010000 */
[----:B------:R-:W-:Y:S02]  /*2c40*/  F2FP.BF16.F32.PACK_AB R45, R146, R145 ;  /* 0x00000091922d723e */ /* 0x000fe400000010ff */
[----:B------:R-:W-:Y:S01]  /*2c50*/  F2FP.BF16.F32.PACK_AB R44, R151, R150 ;  /* 0x00000096972c723e */ /* 0x000fe200000010ff */
[----:B------:R-:W-:Y:S01]  /*2c60*/  FADD.FTZ R155, R154, R55 ;  /* 0x000000379a9b7221 */ /* 0x000fe20000010000 */
[----:B------:R-:W-:-:S03]  /*2c70*/  LOP3.LUT P0, RZ, R153, 0xff, RZ, 0xc0, !PT ;  /* 0x000000ff99ff7812 */ /* 0x000fc6000780c0ff */
[----:B------:R-:W-:Y:S01]  /*2c80*/  FADD.FTZ R154, R155, R54 ;  /* 0x000000369b9a7221 */ /* 0x000fe20000010000 */
[----:B------:R0:W-:Y:S03]  /*2c90*/  STG.E.128 desc[UR4][R48.64], R44 ;  /* 0x0000002c30007986 */ /* 0x0001e6000c101d04 */
[----:B------:R-:W-:-:S04]  /*2ca0*/  FADD.FTZ R155, R154, R53 ;  /* 0x000000359a9b7221 */ /* 0x000fc80000010000 */
[----:B------:R-:W-:-:S04]  /*2cb0*/  FADD.FTZ R154, R155, R52 ;  /* 0x000000349b9a7221 */ /* 0x000fc80000010000 */
[----:B------:R-:W-:-:S04]  /*2cc0*/  FADD.FTZ R155, R154, R51 ;  /* 0x000000339a9b7221 */ /* 0x000fc80000010000 */
[----:B------:R-:W-:Y:S01]  /*2cd0*/  FADD.FTZ R155, R155, R50 ;  /* 0x000000329b9b7221 */ /* 0x000fe20000010000 */
[----:B0-----:R-:W-:-:S03]  /*2ce0*/  SEL R46, R112, R132, !P0 ;  /* 0x00000084702e7207 */ /* 0x001fc60004000000 */
        /* <DEDUP_REMOVED lines=109> */
.L_x_786:
[----:B------:R-:W-:Y:S01]  /*33c0*/  ISETP.NE.AND P2, PT, R130, RZ, PT ;  /* 0x000000ff8200720c */ /* 0x000fe20003f45270 */
[----:B-1----:R-:W-:Y:S01]  /*33d0*/  FADD.FTZ R45, R49, R156 ;  /* 0x0000009c312d7221 */ /* 0x002fe20000010000 */
[----:B------:R-:W-:Y:S11]  /*33e0*/  WARPSYNC.ALL ;  /* 0x0000000000007948 */ /* 0x000ff60003800000 */
[----:B------:R-:W1:Y:S01]  /*33f0*/  @!P2 S2R R48, SR_CgaCtaId ;  /* 0x000000000030a919 */ /* 0x000e620000008800 */
[----:B------:R-:W-:-:S04]  /*3400*/  @!P2 MOV R47, 0x400 ;  /* 0x00000400002fa802 */ /* 0x000fc80000000f00 */
[----:B-1----:R-:W-:Y:S02]  /*3410*/  @!P2 LEA R48, R48, R47, 0x18 ;  /* 0x0000002f3030a211 */ /* 0x002fe400078ec0ff */
[----:B------:R-:W-:-:S04]  /*3420*/  @!P2 IADD3 R47, R113, R46, RZ ;  /* 0x0000002e712fa210 */ /* 0x000fc80007ffe0ff */
[----:B------:R-:W-:-:S05]  /*3430*/  @!P2 LEA R47, R47, R48, 0x3 ;  /* 0x000000302f2fa211 */ /* 0x000fca00078e18ff */
[----:B------:R1:W-:Y:S01]  /*3440*/  @!P2 STS.64 [R47], R44 ;  /* 0x0000002c2f00a388 */ /* 0x0003e20000000a00 */
[----:B------:R-:W-:-:S13]  /*3450*/  ISETP.GT.U32.AND P2, PT, R130, 0x3, PT ;  /* 0x000000038200780c */ /* 0x000fda0003f44070 */
[----:B-1----:R-:W1:Y:S01]  /*3460*/  @!P2 S2R R45, SR_CgaCtaId ;  /* 0x00000000002da919 */ /* 0x002e620000008800 */
[----:B------:R-:W-:Y:S01]  /*3470*/  @!P2 MOV R44, 0x400 ;  /* 0x00000400002ca802 */ /* 0x000fe20000000f00 */
[----:B0-----:R-:W-:Y:S01]  /*3480*/  IMAD.MOV.U32 R49, RZ, RZ, RZ ;  /* 0x000000ffff317224 */ /* 0x001fe200078e00ff */
[----:B------:R-:W-:Y:S01]  /*3490*/  @!P2 IADD3 R46, R130, R46, RZ ;  /* 0x0000002e822ea210 */ /* 0x000fe20007ffe0ff */
[----:B------:R-:W-:Y:S01]  /*34a0*/  BAR.SYNC.DEFER_BLOCKING 0x0 ;  /* 0x0000000000007b1d */ /* 0x000fe20000010000 */
[----:B------:R-:W-:-:S04]  /*34b0*/  @!P2 MOV R49, 0x400 ;  /* 0x000004000031a802 */ /* 0x000fc80000000f00 */
[----:B------:R-:W-:Y:S01]  /*34c0*/  I2FP.F32.S32 R157, R49 ;  /* 0x00000031009d7245 */ /* 0x000fe20000201400 */
[----:B------:R-:W-:Y:S01]  /*34d0*/  BSSY B0, `(.L_x_773) ;  /* 0x00000ba000007945 */ /* 0x000fe20003800000 */
[----:B------:R-:W0:Y:S01]  /*34e0*/  SHFL.DOWN PT, R48, R49, 0x2, 0x1f ;  /* 0x08401f0031307f89 */ /* 0x000e2200000e0000 */
[----:B-1----:R-:W-:Y:S02]  /*34f0*/  @!P2 LEA R153, R45, R44, 0x18 ;  /* 0x0000002c2d99a211 */ /* 0x002fe400078ec0ff */
[----:B------:R-:W-:Y:S02]  /*3500*/  CS2R R44, SRZ ;  /* 0x00000000002c7805 */ /* 0x000fe4000001ff00 */
[----:B------:R-:W-:Y:S02]  /*3510*/  @!P2 LEA R153, R46, R153, 0x3 ;  /* 0x000000992e99a211 */ /* 0x000fe400078e18ff */
[----:B0-----:R-:W-:Y:S02]  /*3520*/  IADD3 R47, R48, R49, RZ ;  /* 0x00000031302f7210 */ /* 0x001fe40007ffe0ff */
[----:B------:R-:W-:Y:S01]  /*3530*/  I2FP.F32.S32 R158, R48 ;  /* 0x00000030009e7245 */ /* 0x000fe20000201400 */
[----:B------:R-:W0:Y:S01]  /*3540*/  @!P2 LDS.64 R44, [R153] ;  /* 0x00000000992ca984 */ /* 0x000e220000000a00 */
[----:B------:R-:W-:-:S02]  /*3550*/  I2FP.F32.S32 R46, R47 ;  /* 0x0000002f002e7245 */ /* 0x000fc40000201400 */
[----:B------:R-:W-:Y:S02]  /*3560*/  LOP3.LUT P2, RZ, R113, 0x1f, R34, 0xf8, !PT ;  /* 0x0000001f71ff7812 */ /* 0x000fe4000784f822 */
[----:B------:R-:W1:Y:S01]  /*3570*/  MUFU.RCP R48, R46 ;  /* 0x0000002e00307308 */ /* 0x000e620000001000 */
[----:B0-----:R-:W0:Y:S04]  /*3580*/  SHFL.DOWN PT, R155, R44, 0x2, 0x1f ;  /* 0x08401f002c9b7f89 */ /* 0x001e2800000e0000 */
[----:B------:R-:W2:Y:S01]  /*3590*/  SHFL.DOWN PT, R156, R45, 0x2, 0x1f ;  /* 0x08401f002d9c7f89 */ /* 0x000ea200000e0000 */
[C---:B0-----:R-:W-:Y:S01]  /*35a0*/  FMUL.FTZ R154, R155.reuse, R158 ;  /* 0x0000009e9b9a7220 */ /* 0x041fe20000410000 */
[----:B------:R-:W-:-:S03]  /*35b0*/  FADD.FTZ R155, -R155, R44 ;  /* 0x0000002c9b9b7221 */ /* 0x000fc60000010100 */
[----:B------:R-:W-:Y:S01]  /*35c0*/  FFMA.FTZ R153, R157, R44, R154 ;  /* 0x0000002c9d997223 */ /* 0x000fe2000001009a */
[----:B------:R-:W-:Y:S01]  /*35d0*/  FMUL.FTZ R155, R155, R155 ;  /* 0x0000009b9b9b7220 */ /* 0x000fe20000410000 */
[----:B------:R-:W0:Y:S01]  /*35e0*/  SHFL.DOWN PT, R154, R47, 0x1, 0x1f ;  /* 0x08201f002f9a7f89 */ /* 0x000e2200000e0000 */
[----:B--2---:R-:W-:Y:S01]  /*35f0*/  FADD.FTZ R45, R156, R45 ;  /* 0x0000002d9c2d7221 */ /* 0x004fe20000010000 */
[----:B-1----:R-:W-:Y:S01]  /*3600*/  FMUL.FTZ R49, R48, R153 ;  /* 0x0000009930317220 */ /* 0x002fe20000410000 */
[----:B------:R-:W-:-:S04]  /*3610*/  FMUL.FTZ R155, R155, R157 ;  /* 0x0000009d9b9b7220 */ /* 0x000fc80000410000 */
[----:B------:R-:W1:Y:S01]  /*3620*/  SHFL.DOWN PT, R44, R49, 0x1, 0x1f ;  /* 0x08201f00312c7f89 */ /* 0x000e6200000e0000 */
[----:B------:R-:W-:-:S04]  /*3630*/  FMUL.FTZ R155, R155, R158 ;  /* 0x0000009e9b9b7220 */ /* 0x000fc80000410000 */
[----:B------:R-:W-:-:S05]  /*3640*/  FFMA.FTZ R45, R48, R155, R45 ;  /* 0x0000009b302d7223 */ /* 0x000fca000001002d */
[----:B------:R-:W2:Y:S01]  /*3650*/  SHFL.DOWN PT, R48, R45, 0x1, 0x1f ;  /* 0x08201f002d307f89 */ /* 0x000ea200000e0000 */
[-C--:B0-----:R-:W-:Y:S02]  /*3660*/  IADD3 R153, R47, R154.reuse, RZ ;  /* 0x0000009a2f997210 */ /* 0x081fe40007ffe0ff */
[----:B------:R-:W-:Y:S02]  /*3670*/  I2FP.F32.S32 R154, R154 ;  /* 0x0000009a009a7245 */ /* 0x000fe40000201400 */
[----:B------:R-:W-:Y:S01]  /*3680*/  I2FP.F32.S32 R153, R153 ;  /* 0x0000009900997245 */ /* 0x000fe20000201400 */
[----:B-1----:R-:W-:Y:S02]  /*3690*/  FADD.FTZ R47, R49, -R44 ;  /* 0x8000002c312f7221 */ /* 0x002fe40000010000 */
[----:B------:R-:W-:-:S03]  /*36a0*/  FMUL.FTZ R155, R44, R154 ;  /* 0x0000009a2c9b7220 */ /* 0x000fc60000410000 */
[----:B------:R-:W0:Y:S01]  /*36b0*/  MUFU.RCP R153, R153 ;  /* 0x0000009900997308 */ /* 0x000e220000001000 */
[----:B------:R-:W-:-:S04]  /*36c0*/  FMUL.FTZ R47, R47, R47 ;  /* 0x0000002f2f2f7220 */ /* 0x000fc80000410000 */
[C---:B------:R-:W-:Y:S01]  /*36d0*/  FMUL.FTZ R47, R46.reuse, R47 ;  /* 0x0000002f2e2f7220 */ /* 0x040fe20000410000 */
[----:B------:R-:W-:Y:S01]  /*36e0*/  FFMA.FTZ R46, R46, R49, R155 ;  /* 0x000000312e2e7223 */ /* 0x000fe2000001009b */
[----:B--2---:R-:W-:Y:S02]  /*36f0*/  FADD.FTZ R48, R45, R48 ;  /* 0x000000302d307221 */ /* 0x004fe40000010000 */
[----:B------:R-:W-:Y:S01]  /*3700*/  FMUL.FTZ R47, R47, R154 ;  /* 0x0000009a2f2f7220 */ /* 0x000fe20000410000 */
[----:B------:R-:W1:Y:S01]  /*3710*/  @!P2 LDC.64 R44, c[0x0][0x250] ;  /* 0x00009400ff2cab82 */ /* 0x000e620000000a00 */
[C---:B0-----:R-:W-:Y:S02]  /*3720*/  FMUL.FTZ R154, R153.reuse, R46 ;  /* 0x0000002e999a7220 */ /* 0x041fe40000410000 */
[----:B------:R-:W-:-:S05]  /*3730*/  FFMA.FTZ R49, R153, R47, R48 ;  /* 0x0000002f99317223 */ /* 0x000fca0000010030 */
[----:B------:R-:W0:Y:S01]  /*3740*/  LDC R48, c[0x0][0x2d8] ;  /* 0x0000b600ff307b82 */ /* 0x000e220000000800 */
[----:B------:R-:W2:Y:S04]  /*3750*/  SHFL.IDX PT, R155, R154, RZ, 0x1f ;  /* 0x00001fff9a9b7589 */ /* 0x000ea800000e0000 */
[----:B------:R-:W0:Y:S03]  /*3760*/  SHFL.IDX PT, R49, R49, RZ, 0x1f ;  /* 0x00001fff31317589 */ /* 0x000e2600000e0000 */
[----:B------:R-:W3:Y:S01]  /*3770*/  @!P2 LDC.64 R46, c[0x0][0x258] ;  /* 0x00009600ff2eab82 */ /* 0x000ee20000000a00 */
[----:B-1----:R-:W-:-:S04]  /*3780*/  @!P2 LEA R44, P3, R131, R44, 0x2 ;  /* 0x0000002c832ca211 */ /* 0x002fc800078610ff */
[----:B------:R-:W-:Y:S01]  /*3790*/  @!P2 LEA.HI.X R45, R131, R45, R58, 0x2, P3 ;  /* 0x0000002d832da211 */ /* 0x000fe200018f143a */
[----:B--2---:R-:W-:-:S04]  /*37a0*/  FMUL.FTZ R153, R155, R155 ;  /* 0x0000009b9b997220 */ /* 0x004fc80000410000 */
[----:B------:R1:W-:Y:S01]  /*37b0*/  @!P2 STG.E desc[UR4][R44.64], R155 ;  /* 0x0000009b2c00a986 */ /* 0x0003e2000c101904 */
[----:B0-----:R-:W-:Y:S01]  /*37c0*/  FFMA.FTZ R48, R49, UR9, R48 ;  /* 0x0000000931307c23 */ /* 0x001fe20008010030 */
[----:B------:R-:W-:Y:S02]  /*37d0*/  FSEL R153, R153, RZ, P1 ;  /* 0x000000ff99997208 */ /* 0x000fe40000800000 */
[----:B---3--:R-:W-:-:S03]  /*37e0*/  @!P2 LEA R46, P4, R131, R46, 0x2 ;  /* 0x0000002e832ea211 */ /* 0x008fc600078810ff */
[----:B------:R-:W-:Y:S01]  /*37f0*/  FADD.FTZ R48, R48, R153 ;  /* 0x0000009930307221 */ /* 0x000fe20000010000 */
[----:B------:R-:W-:-:S05]  /*3800*/  @!P2 LEA.HI.X R47, R131, R47, R58, 0x2, P4 ;  /* 0x0000002f832fa211 */ /* 0x000fca00020f143a */
[----:B------:R-:W0:Y:S02]  /*3810*/  MUFU.RSQ R48, R48 ;  /* 0x0000003000307308 */ /* 0x000e240000001400 */
[----:B0-----:R1:W-:Y:S01]  /*3820*/  @!P2 STG.E desc[UR4][R46.64], R48 ;  /* 0x000000302e00a986 */ /* 0x0013e2000c101904 */
[----:B------:R-:W-:-:S13]  /*3830*/  ISETP.GE.AND P2, PT, R59, 0x1, PT ;  /* 0x000000013b00780c */ /* 0x000fda0003f46270 */
[----:B-1----:R-:W-:Y:S05]  /*3840*/  @!P2 BRA `(.L_x_774) ;  /* 0x000000080008a947 */ /* 0x002fea0003800000 */
[----:B------:R-:W-:Y:S02]  /*3850*/  IADD3 R59, R59, -0x1, RZ ;  /* 0xffffffff3b3b7810 */ /* 0x000fe40007ffe0ff */
[----:B------:R-:W-:-:S03]  /*3860*/  FSEL R44, R155, RZ, !P1 ;  /* 0x000000ff9b2c7208 */ /* 0x000fc60004800000 */
[----:B------:R-:W-:Y:S02]  /*3870*/  IMAD R92, R59, R92, RZ ;  /* 0x0000005c3b5c7224 */ /* 0x000fe400078e02ff */
[C---:B------:R-:W-:Y:S01]  /*3880*/  FADD.FTZ R57, -R44.reuse, R57 ;  /* 0x000000392c397221 */ /* 0x040fe20000010100 */
[C---:B------:R-:W-:Y:S01]  /*3890*/  FADD.FTZ R56, -R44.reuse, R56 ;  /* 0x000000382c387221 */ /* 0x040fe20000010100 */
[C---:B------:R-:W-:Y:S01]  /*38a0*/  FADD.FTZ R55, -R44.reuse, R55 ;  /* 0x000000372c377221 */ /* 0x040fe20000010100 */
[----:B------:R-:W-:Y:S01]  /*38b0*/  SHF.R.S32.HI R45, RZ, 0x1f, R92 ;  /* 0x0000001fff2d7819 */ /* 0x000fe2000001145c */
        /* <DEDUP_REMOVED lines=29> */
[----:B------:R-:W-:Y:S01]  /*3a90*/  LEA.HI R92, R45, R92, RZ, 0x3 ;  /* 0x0000005c2d5c7211 */ /* 0x000fe200078f18ff */
[C---:B------:R-:W-:Y:S01]  /*3aa0*/  FMUL.FTZ R46, R48.reuse, R51 ;  /* 0x00000033302e7220 */ /* 0x040fe20000410000 */
[----:B------:R-:W0:Y:S01]  /*3ab0*/  LDC.64 R44, c[0x0][0x2b8] ;  /* 0x0000ae00ff2c7b82 */ /* 0x000e220000000a00 */
[C---:B------:R-:W-:Y:S01]  /*3ac0*/  FMUL.FTZ R47, R48.reuse, R50 ;  /* 0x00000032302f7220 */ /* 0x040fe20000410000 */
[C---:B------:R-:W-:Y:S01]  /*3ad0*/  FMUL.FTZ R59, R48.reuse, R93 ;  /* 0x0000005d303b7220 */ /* 0x040fe20000410000 */
[C---:B------:R-:W-:Y:S01]  /*3ae0*/  FMUL.FTZ R53, R48.reuse, R53 ;  /* 0x0000003530357220 */ /* 0x040fe20000410000 */
[----:B------:R-:W-:Y:S01]  /*3af0*/  FMUL.FTZ R52, R48, R52 ;  /* 0x0000003430347220 */ /* 0x000fe20000410000 */
[----:B------:R-:W-:Y:S01]  /*3b00*/  LEA.HI.SX32 R93, R92, R33, 0x1d ;  /* 0x000000215c5d7211 */ /* 0x000fe200078feaff */
[C---:B------:R-:W-:Y:S01]  /*3b10*/  FMUL.FTZ R49, R48.reuse, R97 ;  /* 0x0000006130317220 */ /* 0x040fe20000410000 */
[----:B------:R-:W-:Y:S01]  /*3b20*/  FMUL.FTZ R51, R48, R95 ;  /* 0x0000005f30337220 */ /* 0x000fe20000410000 */
[----:B------:R-:W-:Y:S01]  /*3b30*/  FFMA.FTZ R46, R62, R46, R29 ;  /* 0x0000002e3e2e7223 */ /* 0x000fe2000001001d */
[----:B------:R-:W-:Y:S01]  /*3b40*/  FFMA.FTZ R47, R86, R47, R126 ;  /* 0x0000002f562f7223 */ /* 0x000fe2000001007e */
[----:B------:R-:W-:Y:S01]  /*3b50*/  FFMA.FTZ R53, R61, R53, R30 ;  /* 0x000000353d357223 */ /* 0x000fe2000001001e */
[----:B------:R-:W-:Y:S01]  /*3b60*/  FFMA.FTZ R52, R87, R52, R127 ;  /* 0x0000003457347223 */ /* 0x000fe2000001007f */
[C---:B------:R-:W-:Y:S01]  /*3b70*/  IADD3 R95, R93.reuse, 0x80, RZ ;  /* 0x000000805d5f7810 */ /* 0x040fe20007ffe0ff */
[C---:B------:R-:W-:Y:S01]  /*3b80*/  FMUL.FTZ R57, R48.reuse, R57 ;  /* 0x0000003930397220 */ /* 0x040fe20000410000 */
[C---:B------:R-:W-:Y:S01]  /*3b90*/  IADD3 R97, R93.reuse, 0x100, RZ ;  /* 0x000001005d617810 */ /* 0x040fe20007ffe0ff */
[C---:B------:R-:W-:Y:S01]  /*3ba0*/  FMUL.FTZ R56, R48.reuse, R56 ;  /* 0x0000003830387220 */ /* 0x040fe20000410000 */
[----:B------:R-:W-:Y:S01]  /*3bb0*/  IADD3 R155, R93, 0x180, RZ ;  /* 0x000001805d9b7810 */ /* 0x000fe20007ffe0ff */
[C---:B------:R-:W-:Y:S01]  /*3bc0*/  FMUL.FTZ R55, R48.reuse, R55 ;  /* 0x0000003730377220 */ /* 0x040fe20000410000 */
[C---:B------:R-:W-:Y:S01]  /*3bd0*/  FMUL.FTZ R50, R48.reuse, R96 ;  /* 0x0000006030327220 */ /* 0x040fe20000410000 */
[C---:B------:R-:W-:Y:S01]  /*3be0*/  FMUL.FTZ R58, R48.reuse, R94 ;  /* 0x0000005e303a7220 */ /* 0x040fe20000410000 */
[----:B------:R-:W-:Y:S01]  /*3bf0*/  F2FP.BF16.F32.PACK_AB R47, R47, R46 ;  /* 0x0000002e2f2f723e */ /* 0x000fe200000010ff */
[----:B------:R-:W-:Y:S01]  /*3c00*/  FMUL.FTZ R54, R48, R54 ;  /* 0x0000003630367220 */ /* 0x000fe20000410000 */
[----:B------:R-:W-:Y:S01]  /*3c10*/  F2FP.BF16.F32.PACK_AB R46, R52, R53 ;  /* 0x00000035342e723e */ /* 0x000fe200000010ff */
[----:B------:R-:W-:Y:S01]  /*3c20*/  FFMA.FTZ R53, R89, R56, R129 ;  /* 0x0000003859357223 */ /* 0x000fe20000010081 */
[----:B0-----:R-:W-:-:S04]  /*3c30*/  IMAD.WIDE.U32 R92, R93, 0x10, R44 ;  /* 0x000000105d5c7825 */ /* 0x001fc800078e002c */
[----:B------:R-:W-:Y:S01]  /*3c40*/  FFMA.FTZ R50, R65, R50, R26 ;  /* 0x0000003241327223 */ /* 0x000fe2000001001a */
[C---:B------:R-:W-:Y:S01]  /*3c50*/  FMUL.FTZ R142, R48.reuse, R142 ;  /* 0x0000008e308e7220 */ /* 0x040fe20000410000 */
[----:B------:R-:W-:Y:S01]  /*3c60*/  FMUL.FTZ R141, R48, R141 ;  /* 0x0000008d308d7220 */ /* 0x000fe20000410000 */
[----:B------:R-:W-:-:S04]  /*3c70*/  IMAD.WIDE.U32 R94, R95, 0x10, R44 ;  /* 0x000000105f5e7825 */ /* 0x000fc800078e002c */
[C---:B------:R-:W-:Y:S01]  /*3c80*/  FMUL.FTZ R136, R48.reuse, R136 ;  /* 0x0000008830887220 */ /* 0x040fe20000410000 */
[C---:B------:R-:W-:Y:S01]  /*3c90*/  FMUL.FTZ R135, R48.reuse, R135 ;  /* 0x0000008730877220 */ /* 0x040fe20000410000 */
[----:B------:R-:W-:Y:S01]  /*3ca0*/  FMUL.FTZ R134, R48, R134 ;  /* 0x0000008630867220 */ /* 0x000fe20000410000 */
[----:B------:R-:W-:-:S04]  /*3cb0*/  IMAD.WIDE.U32 R96, R97, 0x10, R44 ;  /* 0x0000001061607825 */ /* 0x000fc800078e002c */
[C---:B------:R-:W-:Y:S01]  /*3cc0*/  FMUL.FTZ R138, R48.reuse, R138 ;  /* 0x0000008a308a7220 */ /* 0x040fe20000410000 */
[C---:B------:R-:W-:Y:S01]  /*3cd0*/  FMUL.FTZ R137, R48.reuse, R137 ;  /* 0x0000008930897220 */ /* 0x040fe20000410000 */
[----:B------:R-:W-:Y:S01]  /*3ce0*/  FMUL.FTZ R144, R48, R144 ;  /* 0x0000009030907220 */ /* 0x000fe20000410000 */
[----:B------:R-:W-:-:S04]  /*3cf0*/  IMAD.WIDE.U32 R154, R155, 0x10, R44 ;  /* 0x000000109b9a7825 */ /* 0x000fc800078e002c */
[----:B------:R-:W-:Y:S01]  /*3d00*/  FFMA.FTZ R44, R35, R57, R32 ;  /* 0x00000039232c7223 */ /* 0x000fe20000010020 */
[----:B------:R-:W-:Y:S01]  /*3d10*/  FFMA.FTZ R45, R60, R55, R31 ;  /* 0x000000373c2d7223 */ /* 0x000fe2000001001f */
[----:B------:R-:W-:Y:S01]  /*3d20*/  FFMA.FTZ R55, R83, R51, R123 ;  /* 0x0000003353377223 */ /* 0x000fe2000001007b */
[C---:B------:R-:W-:Y:S01]  /*3d30*/  FMUL.FTZ R143, R48.reuse, R143 ;  /* 0x0000008f308f7220 */ /* 0x040fe20000410000 */
[C---:B------:R-:W-:Y:S01]  /*3d40*/  FMUL.FTZ R140, R48.reuse, R140 ;  /* 0x0000008c308c7220 */ /* 0x040fe20000410000 */
[----:B------:R-:W-:Y:S01]  /*3d50*/  F2FP.BF16.F32.PACK_AB R44, R53, R44 ;  /* 0x0000002c352c723e */ /* 0x000fe200000010ff */
        /* <DEDUP_REMOVED lines=10> */
[----:B------:R-:W-:Y:S01]  /*3e00*/  F2FP.BF16.F32.PACK_AB R50, R55, R50 ;  /* 0x000000323732723e */ /* 0x000fe200000010ff */
        /* <DEDUP_REMOVED lines=29> */
[----:B------:R0:W-:Y:S01]  /*3fe0*/  STG.E.128 desc[UR4][R92.64], R44 ;  /* 0x0000002c5c007986 */ /* 0x0001e2000c101d04 */
[----:B------:R-:W-:-:S02]  /*3ff0*/  F2FP.BF16.F32.PACK_AB R52, R143, R52 ;  /* 0x000000348f34723e */ /* 0x000fc400000010ff */
[----:B------:R-:W-:Y:S01]  /*4000*/  F2FP.BF16.F32.PACK_AB R59, R134, R59 ;  /* 0x0000003b863b723e */ /* 0x000fe200000010ff */
[----:B------:R0:W-:Y:S01]  /*4010*/  STG.E.128 desc[UR4][R94.64], R48 ;  /* 0x000000305e007986 */ /* 0x0001e2000c101d04 */
[----:B------:R-:W-:Y:S02]  /*4020*/  F2FP.BF16.F32.PACK_AB R58, R135, R58 ;  /* 0x0000003a873a723e */ /* 0x000fe400000010ff */
[----:B------:R-:W-:Y:S01]  /*4030*/  F2FP.BF16.F32.PACK_AB R57, R146, R57 ;  /* 0x000000399239723e */ /* 0x000fe200000010ff */
[----:B------:R0:W-:Y:S01]  /*4040*/  STG.E.128 desc[UR4][R96.64], R52 ;  /* 0x0000003460007986 */ /* 0x0001e2000c101d04 */
[----:B------:R-:W-:-:S05]  /*4050*/  F2FP.BF16.F32.PACK_AB R56, R151, R56 ;  /* 0x000000389738723e */ /* 0x000fca00000010ff */
[----:B------:R0:W-:Y:S02]  /*4060*/  STG.E.128 desc[UR4][R154.64], R56 ;  /* 0x000000389a007986 */ /* 0x0001e4000c101d04 */
.L_x_774:
[----:B------:R-:W-:Y:S05]  /*4070*/  BSYNC B0 ;  /* 0x0000000000007941 */ /* 0x000fea0003800000 */
.L_x_773:
[----:B------:R-:W-:Y:S02]  /*4080*/  IADD3 R131, R131, UR10, RZ ;  /* 0x0000000a83837c10 */ /* 0x000fe4000fffe0ff */
[----:B------:R-:W-:Y:S02]  /*4090*/  SEL R153, RZ, 0x1, P0 ;  /* 0x00000001ff997807 */ /* 0x000fe40000000000 */
[----:B------:R-:W-:-:S13]  /*40a0*/  ISETP.GE.AND P2, PT, R131, UR11, PT ;  /* 0x0000000b83007c0c */ /* 0x000fda000bf46270 */
[----:B------:R-:W-:Y:S05]  /*40b0*/  @!P2 BRA `(.L_x_775) ;  /* 0xffffffc800eca947 */ /* 0x000fea000383ffff */
[----:B------:R-:W-:Y:S05]  /*40c0*/  EXIT ;  /* 0x000000000000794d */ /* 0x000fea0003800000 */
.L_x_772:
[----:B------:R-:W-:Y:S01]  /*40d0*/  HFMA2.MMA R160, -RZ, RZ, 0, 1.847743988037109375e-06 ;  /* 0x0000001fffa07435 */ /* 0x000fe200000001ff */
[----:B------:R-:W-:Y:S01]  /*40e0*/  MOV R158, R45 ;  /* 0x0000002d009e7202 */ /* 0x000fe20000000f00 */
[----:B------:R-:W-:Y:S01]  /*40f0*/  IMAD.MOV.U32 R157, RZ, RZ, 0x1 ;  /* 0x00000001ff9d7424 */ /* 0x000fe200078e00ff */
[----:B------:R-:W-:-:S08]  /*4100*/  MOV R155, 0xffffffff ;  /* 0xffffffff009b7802 */ /* 0x000fd00000000f00 */
[----:B-----5:R-:W-:Y:S05]  /*4110*/  WARPSYNC.COLLECTIVE R155, `(.L_x_776) ;  /* 0x000000009b087348 */ /* 0x020fea0003c00000 */
[----:B------:R0:W1:Y:S02]  /*4120*/  SHFL.BFLY P2, R156, R158, R157, R160 ;  /* 0x0c00009d9e9c7389 */ /* 0x00006400000400a0 */
[----:B01---5:R-:W-:Y:S01]  /*4130*/  ENDCOLLECTIVE ;  /* 0x000000000000791b */ /* 0x023fe20003800000 */
.L_x_776:
[----:B------:R-:W-:Y:S01]  /*4140*/  HFMA2.MMA R157, -RZ, RZ, 0, 1.1920928955078125e-07 ;  /* 0x00000002ff9d7435 */ /* 0x000fe200000001ff */
[----:B------:R-:W-:-:S05]  /*4150*/  MOV R44, R156 ;  /* 0x0000009c002c7202 */ /* 0x000fca0000000f00 */
[----:B------:R-:W-:-:S05]  /*4160*/  FADD.FTZ R47, R45, R44 ;  /* 0x0000002c2d2f7221 */ /* 0x000fca0000010000 */
[----:B------:R-:W-:-:S07]  /*4170*/  MOV R158, R47 ;  /* 0x0000002f009e7202 */ /* 0x000fce0000000f00 */
[----:B------:R-:W-:Y:S05]  /*4180*/  WARPSYNC.COLLECTIVE R155, `(.L_x_777) ;  /* 0x000000009b087348 */ /* 0x000fea0003c00000 */
[----:B------:R0:W1:Y:S02]  /*4190*/  SHFL.BFLY P2, R156, R158, R157, R160 ;  /* 0x0c00009d9e9c7389 */ /* 0x00006400000400a0 */
[----:B01----:R-:W-:Y:S01]  /*41a0*/  ENDCOLLECTIVE ;  /* 0x000000000000791b */ /* 0x003fe20003800000 */
.L_x_777:
[----:B------:R-:W-:Y:S01]  /*41b0*/  HFMA2.MMA R157, -RZ, RZ, 0, 2.384185791015625e-07 ;  /* 0x00000004ff9d7435 */ /* 0x000fe200000001ff */
[----:B------:R-:W-:-:S05]  /*41c0*/  MOV R44, R156 ;  /* 0x0000009c002c7202 */ /* 0x000fca0000000f00 */
[----:B------:R-:W-:-:S05]  /*41d0*/  FADD.FTZ R48, R47, R44 ;  /* 0x0000002c2f307221 */ /* 0x000fca0000010000 */
[----:B------:R-:W-:-:S07]  /*41e0*/  MOV R158, R48 ;  /* 0x00000030009e7202 */ /* 0x000fce0000000f00 */
[----:B------:R-:W-:Y:S05]  /*41f0*/  WARPSYNC.COLLECTIVE R155, `(.L_x_778) ;  /* 0x000000009b087348 */ /* 0x000fea0003c00000 */
[----:B------:R0:W1:Y:S02]  /*4200*/  SHFL.BFLY P2, R156, R158, R157, R160 ;  /* 0x0c00009d9e9c7389 */ /* 0x00006400000400a0 */
[----:B01----:R-:W-:Y:S01]  /*4210*/  ENDCOLLECTIVE ;  /* 0x000000000000791b */ /* 0x003fe20003800000 */
.L_x_778:
[----:B------:R-:W-:Y:S01]  /*4220*/  HFMA2.MMA R157, -RZ, RZ, 0, 4.76837158203125e-07 ;  /* 0x00000008ff9d7435 */ /* 0x000fe200000001ff */
[----:B------:R-:W-:-:S05]  /*4230*/  MOV R49, R156 ;  /* 0x0000009c00317202 */ /* 0x000fca0000000f00 */
[----:B------:R-:W-:-:S04]  /*4240*/  FADD.FTZ R49, R48, R49 ;  /* 0x0000003130317221 */ /* 0x000fc80000010000 */
[----:B------:R-:W-:-:S07]  /*4250*/  IMAD.MOV.U32 R158, RZ, RZ, R49 ;  /* 0x000000ffff9e7224 */ /* 0x000fce00078e0031 */
[----:B------:R-:W-:Y:S05]  /*4260*/  WARPSYNC.COLLECTIVE R155, `(.L_x_779) ;  /* 0x000000009b087348 */ /* 0x000fea0003c00000 */
[----:B------:R0:W1:Y:S02]  /*4270*/  SHFL.BFLY P2, R156, R158, R157, R160 ;  /* 0x0c00009d9e9c7389 */ /* 0x00006400000400a0 */
[----:B01----:R-:W-:Y:S01]  /*4280*/  ENDCOLLECTIVE ;  /* 0x000000000000791b */ /* 0x003fe20003800000 */
.L_x_779:
[----:B------:R-:W-:Y:S01]  /*4290*/  HFMA2.MMA R157, -RZ, RZ, 0, 9.5367431640625e-07 ;  /* 0x00000010ff9d7435 */ /* 0x000fe200000001ff */
[----:B------:R-:W-:-:S05]  /*42a0*/  MOV R44, R156 ;  /* 0x0000009c002c7202 */ /* 0x000fca0000000f00 */
[----:B------:R-:W-:-:S05]  /*42b0*/  FADD.FTZ R153, R49, R44 ;  /* 0x0000002c31997221 */ /* 0x000fca0000010000 */
[----:B------:R-:W-:-:S07]  /*42c0*/  MOV R158, R153 ;  /* 0x00000099009e7202 */ /* 0x000fce0000000f00 */
[----:B------:R-:W-:Y:S05]  /*42d0*/  WARPSYNC.COLLECTIVE R155, `(.L_x_780) ;  /* 0x000000009b087348 */ /* 0x000fea0003c00000 */
[----:B------:R0:W1:Y:S02]  /*42e0*/  SHFL.BFLY P2, R156, R158, R157, R160 ;  /* 0x0c00009d9e9c7389 */ /* 0x00006400000400a0 */
[----:B01----:R-:W-:Y:S01]  /*42f0*/  ENDCOLLECTIVE ;  /* 0x000000000000791b */ /* 0x003fe20003800000 */
.L_x_780:
        /* <DEDUP_REMOVED lines=72> */
.L_x_781:
[----:B------:R-:W-:Y:S01]  /*4780*/  IMAD.MOV.U32 R157, RZ, RZ, 0x2 ;  /* 0x00000002ff9d7424 */ /* 0x000fe200078e00ff */
[----:B------:R-:W-:-:S05]  /*4790*/  MOV R48, R156 ;  /* 0x0000009c00307202 */ /* 0x000fca0000000f00 */
[----:B------:R-:W-:-:S05]  /*47a0*/  FADD.FTZ R48, R45, R48 ;  /* 0x000000302d307221 */ /* 0x000fca0000010000 */
[----:B------:R-:W-:-:S07]  /*47b0*/  MOV R158, R48 ;  /* 0x00000030009e7202 */ /* 0x000fce0000000f00 */
[----:B------:R-:W-:Y:S05]  /*47c0*/  WARPSYNC.COLLECTIVE R155, `(.L_x_782) ;  /* 0x000000009b087348 */ /* 0x000fea0003c00000 */
[----:B------:R0:W1:Y:S02]  /*47d0*/  SHFL.BFLY P2, R156, R158, R157, R160 ;  /* 0x0c00009d9e9c7389 */ /* 0x00006400000400a0 */
[----:B01----:R-:W-:Y:S01]  /*47e0*/  ENDCOLLECTIVE ;  /* 0x000000000000791b */ /* 0x003fe20003800000 */
.L_x_782:
[----:B------:R-:W-:Y:S01]  /*47f0*/  HFMA2.MMA R157, -RZ, RZ, 0, 2.384185791015625e-07 ;  /* 0x00000004ff9d7435 */ /* 0x000fe200000001ff */
[----:B------:R-:W-:-:S05]  /*4800*/  MOV R47, R156 ;  /* 0x0000009c002f7202 */ /* 0x000fca0000000f00 */
[----:B------:R-:W-:-:S05]  /*4810*/  FADD.FTZ R47, R48, R47 ;  /* 0x0000002f302f7221 */ /* 0x000fca0000010000 */
[----:B------:R-:W-:-:S07]  /*4820*/  MOV R158, R47 ;  /* 0x0000002f009e7202 */ /* 0x000fce0000000f00 */
[----:B------:R-:W-:Y:S05]  /*4830*/  WARPSYNC.COLLECTIVE R155, `(.L_x_783) ;  /* 0x000000009b087348 */ /* 0x000fea0003c00000 */
[----:B------:R0:W1:Y:S02]  /*4840*/  SHFL.BFLY P2, R156, R158, R157, R160 ;  /* 0x0c00009d9e9c7389 */ /* 0x00006400000400a0 */
[----:B01----:R-:W-:Y:S01]  /*4850*/  ENDCOLLECTIVE ;  /* 0x000000000000791b */ /* 0x003fe20003800000 */
.L_x_783:
[----:B------:R-:W-:Y:S01]  /*4860*/  HFMA2.MMA R157, -RZ, RZ, 0, 4.76837158203125e-07 ;  /* 0x00000008ff9d7435 */ /* 0x000fe200000001ff */
[----:B------:R-:W-:-:S05]  /*4870*/  MOV R154, R156 ;  /* 0x0000009c009a7202 */ /* 0x000fca0000000f00 */
[----:B------:R-:W-:-:S05]  /*4880*/  FADD.FTZ R154, R47, R154 ;  /* 0x0000009a2f9a7221 */ /* 0x000fca0000010000 */
[----:B------:R-:W-:-:S07]  /*4890*/  MOV R158, R154 ;  /* 0x0000009a009e7202 */ /* 0x000fce0000000f00 */
[----:B------:R-:W-:Y:S05]  /*48a0*/  WARPSYNC.COLLECTIVE R155, `(.L_x_784) ;  /* 0x000000009b087348 */ /* 0x000fea0003c00000 */
[----:B------:R0:W1:Y:S02]  /*48b0*/  SHFL.BFLY P2, R156, R158, R157, R160 ;  /* 0x0c00009d9e9c7389 */ /* 0x00006400000400a0 */
[----:B01----:R-:W-:Y:S01]  /*48c0*/  ENDCOLLECTIVE ;  /* 0x000000000000791b */ /* 0x003fe20003800000 */
.L_x_784:
[----:B------:R-:W-:Y:S01]  /*48d0*/  HFMA2.MMA R157, -RZ, RZ, 0, 9.5367431640625e-07 ;  /* 0x00000010ff9d7435 */ /* 0x000fe200000001ff */
[----:B------:R-:W-:-:S05]  /*48e0*/  MOV R49, R156 ;  /* 0x0000009c00317202 */ /* 0x000fca0000000f00 */
[----:B------:R-:W-:-:S05]  /*48f0*/  FADD.FTZ R49, R154, R49 ;  /* 0x000000319a317221 */ /* 0x000fca0000010000 */
[----:B------:R-:W-:-:S07]  /*4900*/  MOV R158, R49 ;  /* 0x00000031009e7202 */ /* 0x000fce0000000f00 */
[----:B------:R-:W-:Y:S05]  /*4910*/  WARPSYNC.COLLECTIVE R155, `(.L_x_785) ;  /* 0x000000009b087348 */ /* 0x000fea0003c00000 */
[----:B------:R0:W1:Y:S02]  /*4920*/  SHFL.BFLY P2, R156, R158, R157, R160 ;  /* 0x0c00009d9e9c7389 */ /* 0x00006400000400a0 */
[----:B01----:R-:W-:Y:S01]  /*4930*/  ENDCOLLECTIVE ;  /* 0x000000000000791b */ /* 0x003fe20003800000 */
.L_x_785:
[----:B------:R-:W-:Y:S05]  /*4940*/  BRA `(.L_x_786) ;  /* 0xffffffe8009c7947 */ /* 0x000fea000383ffff */
.L_x_787:
        /* <DEDUP_REMOVED lines=11> */
.L_x_30191:


//--------------------- .text._ZN10layer_norm13ln_fwd_kernelINS_13Kernel_traitsI13__nv_bfloat16S2_S2_S2_fjLj4096ELj1ELj1ELj4ELj16ENS_18Kernel_traits_baseILj4096ES2_S2_S2_S2_fjLj128EEEEELb1ELb0ELb0ELb0EEEvNS_9FwdParamsE --------------------------
	.section	.text._ZN10layer_norm13ln_fwd_kernelINS_13Kernel_traitsI13__nv_bfloat16S2_S2_S2_fjLj4096ELj1ELj1ELj4ELj16ENS_18Kernel_traits_baseILj4096ES2_S2_S2_S2_fjLj128EEEEELb1ELb0ELb0ELb0EEEvNS_9FwdParamsE,"ax",@progbits
	.align	128
        .global         _ZN10layer_norm13ln_fwd_kernelINS_13Kernel_traitsI13__nv_bfloat16S2_S2_S2_fjLj4096ELj1ELj1ELj4ELj16ENS_18Kernel_traits_baseILj4096ES2_S2_S2_S2_fjLj128EEEEELb1ELb0ELb0ELb0EEEvNS_9FwdParamsE
        .type           _ZN10layer_norm13ln_fwd_kernelINS_13Kernel_traitsI13__nv_bfloat16S2_S2_S2_fjLj4096ELj1ELj1ELj4ELj16ENS_18Kernel_traits_baseILj4096ES2_S2_S2_S2_fjLj128EEEEELb1ELb0ELb0ELb0EEEvNS_9FwdParamsE,@function
        .size           _ZN10layer_norm13ln_fwd_kernelINS_13Kernel_traitsI13__nv_bfloat16S2_S2_S2_fjLj4096ELj1ELj1ELj4ELj16ENS_18Kernel_traits_baseILj4096ES2_S2_S2_S2_fjLj128EEEEELb1ELb0ELb0ELb0EEEvNS_9FwdParamsE,(.L_x_30192 - _ZN10layer_norm13ln_fwd_kernelINS_13Kernel_traitsI13__nv_bfloat16S2_S2_S2_fjLj4096ELj1ELj1ELj4ELj16ENS_18Kernel_traits_baseILj4096ES2_S2_S2_S2_fjLj128EEEEELb1ELb0ELb0ELb0EEEvNS_9FwdParamsE)
        .other          _ZN10layer_norm13ln_fwd_kernelINS_13Kernel_traitsI13__nv_bfloat16S2_S2_S2_fjLj4096ELj1ELj1ELj4ELj16ENS_18Kernel_traits_baseILj4096ES2_S2_S2_S2_fjLj128EEEEELb1ELb0ELb0ELb0EEEvNS_9FwdParamsE,@"STO_CUDA_ENTRY STV_DEFAULT"
_ZN10layer_norm13ln_fwd_kernelINS_13Kernel_traitsI13__nv_bfloat16S2_S2_S2_fjLj4096ELj1ELj1ELj4ELj16ENS_18Kernel_traits_baseILj4096ES2_S2_S2_S2_fjLj128EEEEELb1ELb0ELb0ELb0EEEvNS_9FwdParamsE:
.text._ZN10layer_norm13ln_fwd_kernelINS_13Kernel_traitsI13__nv_bfloat16S2_S2_S2_fjLj4096ELj1ELj1ELj4ELj16ENS_18Kernel_traits_baseILj4096ES2_S2_S2_S2_fjLj128EEEEELb1ELb0ELb0ELb0EEEvNS_9FwdParamsE:
[----:B------:R-:W-:Y:S08]  /*0000*/  LDC R1, c[0x0][0x28] ;  /* 0x00000a00ff017b82 */ /* 0x000ff00000000800 */
[----:B------:R-:W0:Y:S01]  /*0010*/  LDC R92, c[0x0][0x2e8] ;  /* 0x0000ba00ff5c7b82 */ /* 0x000e220000000800 */
[----:B------:R-:W-:Y:S01]  /*0020*/  ULDC.U8 UR4, c[0x0][0x2f4] ;  /* 0x0000bd0000047ab9 */ /* 0x000fe20000000000 */
[----:B------:R-:W-:Y:S01]  /*0030*/  ULDC.64 UR6, c[0x0][0x2e0] ;  /* 0x0000b80000067ab9 */ /* 0x000fe20000000a00 */
[----:B------:R-:W-:Y:S01]  /*0040*/  ISETP.NE.AND P0, PT, RZ, UR4, PT ;  /* 0x00000004ff007c0c */ /* 0x000fe2000bf05270 */
[----:B------:R-:W-:Y:S01]  /*0050*/  ULDC.64 UR4, c[0x0][0x208] ;  /* 0x0000820000047ab9 */ /* 0x000fe20000000a00 */
[----:B------:R-:W-:-:S02]  /*0060*/  IMAD.U32 R2, RZ, RZ, UR6 ;  /* 0x00000006ff027e24 */ /* 0x000fc4000f8e00ff */
[----:B------:R-:W-:Y:S01]  /*0070*/  IMAD.U32 R3, RZ, RZ, UR7 ;  /* 0x00000007ff037e24 */ /* 0x000fe2000f8e00ff */
[----:B------:R-:W1:Y:S08]  /*0080*/  LDC R93, c[0x0][0x2ec] ;  /* 0x0000bb00ff5d7b82 */ /* 0x000e700000000800 */
[----:B------:R-:W2:Y:S01]  /*0090*/  @P0 LDG.E.64 R2, desc[UR4][R2.64] ;  /* 0x0000000402020981 */ /* 0x000ea2000c1e1b00 */
[----:B------:R-:W3:Y:S01]  /*00a0*/  @P0 LDC R7, c[0x0][0x2f0] ;  /* 0x0000bc00ff070b82 */ /* 0x000ee20000000800 */
[----:B0-----:R-:W-:Y:S01]  /*00b0*/  @P0 MOV R4, R92 ;  /* 0x0000005c00040202 */ /* 0x001fe20000000f00 */
[----:B------:R-:W0:Y:S06]  /*00c0*/  S2R R36, SR_TID.X ;  /* 0x0000000000247919 */ /* 0x000e2c0000002100 */
[----:B------:R-:W0:Y:S01]  /*00d0*/  S2UR UR8, SR_CTAID.X ;  /* 0x00000000000879c3 */ /* 0x000e220000002500 */
[----:B-1----:R-:W-:-:S07]  /*00e0*/  @P0 IMAD.MOV.U32 R5, RZ, RZ, R93 ;  /* 0x000000ffff050224 */ /* 0x002fce00078e005d */
[----:B------:R-:W0:Y:S01]  /*00f0*/  LDC R35, c[0x0][RZ] ;  /* 0x00000000ff237b82 */ /* 0x000e220000000800 */
[----:B------:R-:W3:Y:S07]  /*0100*/  @P0 LDG.E.64 R4, desc[UR4][R4.64] ;  /* 0x0000000404040981 */ /* 0x000eee000c1e1b00 */
[----:B------:R-:W1:Y:S01]  /*0110*/  LDC R11, c[0x0][0x218] ;  /* 0x00008600ff0b7b82 */ /* 0x000e620000000800 */
[----:B0-----:R-:W-:Y:S01]  /*0120*/  IMAD R35, R35, UR8, R36 ;  /* 0x0000000823237c24 */ /* 0x001fe2000f8e0224 */
[----:B-1----:R-:W-:-:S04]  /*0130*/  SHF.R.S32.HI R0, RZ, 0x1f, R11 ;  /* 0x0000001fff007819 */ /* 0x002fc8000001140b */
[----:B------:R-:W-:Y:S01]  /*0140*/  LEA.HI R52, R0, R11, RZ, 0x3 ;  /* 0x0000000b00347211 */ /* 0x000fe200078f18ff */
[----:B------:R-:W-:Y:S01]  /*0150*/  BSSY B0, `(.L_x_788) ;  /* 0x0000059000007945 */ /* 0x000fe20003800000 */
[----:B------:R-:W-:Y:S02]  /*0160*/  LEA.HI R31, R36, UR8, RZ, 0x19 ;  /* 0x00000008241f7c11 */ /* 0x000fe4000f8fc8ff */
[----:B--2---:R-:W-:Y:S02]  /*0170*/  @P0 R2UR UR6, R2 ;  /* 0x00000000020602ca */ /* 0x004fe400000e0000 */
[----:B------:R-:W-:Y:S02]  /*0180*/  @P0 R2UR UR7, R3 ;  /* 0x00000000030702ca */ /* 0x000fe400000e0000 */
[----:B---3--:R-:W-:-:S05]  /*0190*/  @P0 IADD3 R92, P1, R4, R7, RZ ;  /* 0x00000007045c0210 */ /* 0x008fca0007f3e0ff */
[----:B------:R-:W-:-:S05]  /*01a0*/  @P0 IMAD.X R93, RZ, RZ, R5, P1 ;  /* 0x000000ffff5d0224 */ /* 0x000fca00008e0605 */
[--C-:B------:R-:W-:Y:S01]  /*01b0*/  SHF.R.U64 R34, R92, 0x2, R93.reuse ;  /* 0x000000025c227819 */ /* 0x100fe2000000125d */
[----:B------:R-:W-:Y:S01]  /*01c0*/  IMAD.WIDE.U32 R4, R35, -0x326172a9, RZ ;  /* 0xcd9e8d5723047825 */ /* 0x000fe200078e00ff */
[----:B------:R-:W-:-:S03]  /*01d0*/  SHF.R.U32.HI R33, RZ, 0x2, R93 ;  /* 0x00000002ff217819 */ /* 0x000fc6000001165d */
[----:B------:R-:W-:Y:S01]  /*01e0*/  IMAD.WIDE.U32 R2, R34, -0x2daee0ad, RZ ;  /* 0xd2511f5322027825 */ /* 0x000fe200078e00ff */
[----:B------:R-:W-:Y:S01]  /*01f0*/  LOP3.LUT R6, R5, UR6, R33, 0x96, !PT ;  /* 0x0000000605067c12 */ /* 0x000fe2000f8e9621 */
[----:B------:R-:W-:-:S03]  /*0200*/  UIADD3 UR20, UR7, -0x4498517b, URZ ;  /* 0xbb67ae8507147890 */ /* 0x000fc6000fffe03f */
[----:B------:R-:W-:Y:S01]  /*0210*/  LOP3.LUT R8, R3, UR7, RZ, 0x3c, !PT ;  /* 0x0000000703087c12 */ /* 0x000fe2000f8e3cff */
[----:B------:R-:W-:Y:S01]  /*0220*/  IMAD.WIDE.U32 R6, R6, -0x2daee0ad, RZ ;  /* 0xd2511f5306067825 */ /* 0x000fe200078e00ff */
[----:B------:R-:W-:-:S03]  /*0230*/  UIADD3 UR17, UR6, -0x61c88647, URZ ;  /* 0x9e3779b906117890 */ /* 0x000fc6000fffe03f */
[----:B------:R-:W-:Y:S01]  /*0240*/  IMAD.WIDE.U32 R8, R8, -0x326172a9, RZ ;  /* 0xcd9e8d5708087825 */ /* 0x000fe200078e00ff */
[----:B------:R-:W-:Y:S01]  /*0250*/  LOP3.LUT R5, R7, UR20, R2, 0x96, !PT ;  /* 0x0000001407057c12 */ /* 0x000fe2000f8e9602 */
[----:B------:R-:W-:-:S03]  /*0260*/  UIADD3 UR21, UR6, 0x3c6ef372, URZ ;  /* 0x3c6ef37206157890 */ /* 0x000fc6000fffe03f */
[----:B------:R-:W-:Y:S01]  /*0270*/  LOP3.LUT R2, R9, UR17, R4, 0x96, !PT ;  /* 0x0000001109027c12 */ /* 0x000fe2000f8e9604 */
[----:B------:R-:W-:Y:S01]  /*0280*/  IMAD.WIDE.U32 R4, R5, -0x326172a9, RZ ;  /* 0xcd9e8d5705047825 */ /* 0x000fe200078e00ff */
[----:B------:R-:W-:-:S03]  /*0290*/  UIADD3 UR22, UR7, 0x76cf5d0a, URZ ;  /* 0x76cf5d0a07167890 */ /* 0x000fc6000fffe03f */
[----:B------:R-:W-:Y:S01]  /*02a0*/  IMAD.WIDE.U32 R2, R2, -0x2daee0ad, RZ ;  /* 0xd2511f5302027825 */ /* 0x000fe200078e00ff */
[----:B------:R-:W-:Y:S01]  /*02b0*/  LOP3.LUT R7, R5, UR21, R8, 0x96, !PT ;  /* 0x0000001505077c12 */ /* 0x000fe2000f8e9608 */
[----:B------:R-:W-:-:S03]  /*02c0*/  UIADD3 UR24, UR7, 0x32370b8f, URZ ;  /* 0x32370b8f07187890 */ /* 0x000fc6000fffe03f */
[----:B------:R-:W-:Y:S01]  /*02d0*/  LOP3.LUT R8, R3, UR22, R6, 0x96, !PT ;  /* 0x0000001603087c12 */ /* 0x000fe2000f8e9606 */
[----:B------:R-:W-:Y:S01]  /*02e0*/  IMAD.WIDE.U32 R6, R7, -0x2daee0ad, RZ ;  /* 0xd2511f5307067825 */ /* 0x000fe200078e00ff */
[----:B------:R-:W-:-:S03]  /*02f0*/  UIADD3 UR23, UR6, -0x255992d5, URZ ;  /* 0xdaa66d2b06177890 */ /* 0x000fc6000fffe03f */
        /* <DEDUP_REMOVED lines=8> */
[----:B------:R-:W-:-:S03]  /*0380*/  UIADD3 UR28, UR7, -0x56f99767, URZ ;  /* 0xa9066899071c7890 */ /* 0x000fc6000fffe03f */
[----:B------:R-:W-:Y:S01]  /*0390*/  LOP3.LUT R8, R3, UR26, R6, 0x96, !PT ;  /* 0x0000001a03087c12 */ /* 0x000fe2000f8e9606 */
[----:B------:R-:W-:Y:S01]  /*03a0*/  IMAD.WIDE.U32 R6, R7, -0x2daee0ad, RZ ;  /* 0xd2511f5307067825 */ /* 0x000fe200078e00ff */
[----:B------:R-:W-:-:S03]  /*03b0*/  UIADD3 UR27, UR6, 0x1715609d, URZ ;  /* 0x1715609d061b7890 */ /* 0x000fc6000fffe03f */
[----:B------:R-:W-:Y:S01]  /*03c0*/  IMAD.WIDE.U32 R8, R8, -0x326172a9, RZ ;  /* 0xcd9e8d5708087825 */ /* 0x000fe200078e00ff */
[----:B------:R-:W-:-:S04]  /*03d0*/  LOP3.LUT R5, R7, UR28, R2, 0x96, !PT ;  /* 0x0000001c07057c12 */ /* 0x000fc8000f8e9602 */
[----:B------:R-:W-:Y:S01]  /*03e0*/  LOP3.LUT R2, R9, UR27, R4, 0x96, !PT ;  /* 0x0000001b09027c12 */ /* 0x000fe2000f8e9604 */
[----:B------:R-:W-:-:S04]  /*03f0*/  UIADD3 UR30, UR7, 0x646e171e, URZ ;  /* 0x646e171e071e7890 */ /* 0x000fc8000fffe03f */
[----:B------:R-:W-:Y:S01]  /*0400*/  IMAD.WIDE.U32 R2, R2, -0x2daee0ad, RZ ;  /* 0xd2511f5302027825 */ /* 0x000fe200078e00ff */
[----:B------:R-:W-:-:S03]  /*0410*/  UIADD3 UR29, UR6, -0x4ab325aa, URZ ;  /* 0xb54cda56061d7890 */ /* 0x000fc6000fffe03f */
[----:B------:R-:W-:Y:S01]  /*0420*/  IMAD.WIDE.U32 R4, R5, -0x326172a9, RZ ;  /* 0xcd9e8d5705047825 */ /* 0x000fe200078e00ff */
[----:B------:R-:W-:Y:S02]  /*0430*/  LOP3.LUT R78, R3, UR30, R6, 0x96, !PT ;  /* 0x0000001e034e7c12 */ /* 0x000fe4000f8e9606 */
[----:B------:R-:W-:Y:S02]  /*0440*/  LOP3.LUT R3, R36, 0x7f, RZ, 0xc0, !PT ;  /* 0x0000007f24037812 */ /* 0x000fe400078ec0ff */
[----:B------:R-:W-:Y:S02]  /*0450*/  LOP3.LUT R24, R5, UR29, R8, 0x96, !PT ;  /* 0x0000001d05187c12 */ /* 0x000fe4000f8e9608 */
[----:B------:R-:W-:Y:S01]  /*0460*/  LOP3.LUT R5, R3, 0x7f, RZ, 0x3c, !PT ;  /* 0x0000007f03057812 */ /* 0x000fe200078e3cff */
[----:B------:R-:W-:-:S03]  /*0470*/  UIADD3 UR32, UR7, 0x1fd5c5a3, URZ ;  /* 0x1fd5c5a307207890 */ /* 0x000fc6000fffe03f */
[----:B------:R-:W-:Y:S01]  /*0480*/  LEA.HI.SX32 R32, R52, R5, 0x1d ;  /* 0x0000000534207211 */ /* 0x000fe200078feaff */
[----:B------:R-:W-:-:S03]  /*0490*/  IMAD.WIDE.U32 R24, R24, -0x2daee0ad, RZ ;  /* 0xd2511f5318187825 */ /* 0x000fc600078e00ff */
[----:B------:R-:W-:Y:S01]  /*04a0*/  LOP3.LUT P5, RZ, R32, 0xffffff80, RZ, 0xc0, !PT ;  /* 0xffffff8020ff7812 */ /* 0x000fe200078ac0ff */
[----:B------:R-:W-:Y:S01]  /*04b0*/  UIADD3 UR31, UR6, 0x5384540f, URZ ;  /* 0x5384540f061f7890 */ /* 0x000fe2000fffe03f */
[----:B------:R-:W-:Y:S01]  /*04c0*/  IMAD.WIDE.U32 R78, R78, -0x326172a9, RZ ;  /* 0xcd9e8d574e4e7825 */ /* 0x000fe200078e00ff */
[----:B------:R-:W-:Y:S01]  /*04d0*/  LOP3.LUT R94, R25, UR32, R2, 0x96, !PT ;  /* 0x00000020195e7c12 */ /* 0x000fe2000f8e9602 */
[----:B------:R-:W-:Y:S01]  /*04e0*/  UIADD3 UR33, UR6, -0xe443238, URZ ;  /* 0xf1bbcdc806217890 */ /* 0x000fe2000fffe03f */
[----:B------:R-:W-:Y:S02]  /*04f0*/  ISETP.GE.U32.AND P4, PT, R32, 0x100, PT ;  /* 0x000001002000780c */ /* 0x000fe40003f86070 */
[----:B------:R-:W-:Y:S01]  /*0500*/  LOP3.LUT R93, R79, UR31, R4, 0x96, !PT ;  /* 0x0000001f4f5d7c12 */ /* 0x000fe2000f8e9604 */
[----:B------:R-:W-:Y:S01]  /*0510*/  IMAD.HI.U32 R5, R94, -0x326172a9, RZ ;  /* 0xcd9e8d575e057827 */ /* 0x000fe200078e00ff */
[C---:B------:R-:W-:Y:S01]  /*0520*/  ISETP.GE.U32.AND P3, PT, R32.reuse, 0x180, PT ;  /* 0x000001802000780c */ /* 0x040fe20003f66070 */
[----:B------:R-:W-:Y:S01]  /*0530*/  UIADD3 UR34, UR7, -0x24c28bd8, URZ ;  /* 0xdb3d742807227890 */ /* 0x000fe2000fffe03f */
[----:B------:R-:W-:Y:S01]  /*0540*/  ISETP.GE.U32.AND P2, PT, R32, 0x200, PT ;  /* 0x000002002000780c */ /* 0x000fe20003f46070 */
[----:B------:R-:W-:-:S02]  /*0550*/  UIADD3 UR35, UR6, -0x700cb87f, URZ ;  /* 0x8ff3478106237890 */ /* 0x000fc4000fffe03f */
[----:B------:R-:W-:Y:S01]  /*0560*/  UIADD3 UR36, UR7, -0x695add53, URZ ;  /* 0x96a522ad07247890 */ /* 0x000fe2000fffe03f */
[----:B------:R-:W-:Y:S01]  /*0570*/  P2R R2, PR, RZ, 0x20 ;  /* 0x00000020ff027803 */ /* 0x000fe20000000000 */
[----:B------:R-:W-:Y:S01]  /*0580*/  IMAD.HI.U32 R29, R93, -0x2daee0ad, RZ ;  /* 0xd2511f535d1d7827 */ /* 0x000fe200078e00ff */
[----:B------:R-:W-:Y:S02]  /*0590*/  P2R R0, PR, RZ, 0x10 ;  /* 0x00000010ff007803 */ /* 0x000fe40000000000 */
[----:B------:R-:W-:Y:S02]  /*05a0*/  P2R R37, PR, RZ, 0x8 ;  /* 0x00000008ff257803 */ /* 0x000fe40000000000 */
[----:B------:R-:W-:Y:S02]  /*05b0*/  LOP3.LUT R78, R5, UR33, R78, 0x96, !PT ;  /* 0x00000021054e7c12 */ /* 0x000fe4000f8e964e */
        /* <DEDUP_REMOVED lines=18> */
.L_x_789:
[----:B------:R-:W-:Y:S05]  /*06e0*/  BSYNC B0 ;  /* 0x0000000000007941 */ /* 0x000fea0003800000 */
.L_x_788:
        /* <DEDUP_REMOVED lines=18> */
.L_x_791:
[----:B------:R-:W-:Y:S05]  /*0810*/  BSYNC B0 ;  /* 0x0000000000007941 */ /* 0x000fea0003800000 */
.L_x_790:
[----:B------:R-:W-:Y:S04]  /*0820*/  BSSY B0, `(.L_x_792) ;  /* 0x0000012000007945 */ /* 0x000fe80003800000 */
[----:B------:R-:W-:Y:S05]  /*0830*/  @!P3 BRA `(.L_x_793) ;  /* 0x000000000040b947 */ /* 0x000fea0003800000 */
        /* <DEDUP_REMOVED lines=9> */
[----:B------:R-:W-:Y:S01]  /*08d0*/  VIADD R3, R3, 0x80 ;  /* 0x0000008003037836 */ /* 0x000fe20000000000 */
[----:B--2---:R-:W-:Y:S02]  /*08e0*/  PRMT R83, R48, 0x7632, R83 ;  /* 0x0000763230537816 */ /* 0x004fe40000000053 */
[----:B------:R-:W-:Y:S02]  /*08f0*/  PRMT R82, R49, 0x7632, R82 ;  /* 0x0000763231527816 */ /* 0x000fe40000000052 */
[----:B------:R-:W-:-:S02]  /*0900*/  PRMT R81, R50, 0x7632, R81 ;  /* 0x0000763232517816 */ /* 0x000fc40000000051 */
[----:B------:R-:W-:Y:S02]  /*0910*/  @!P0 CS2R R4, SRZ ;  /* 0x0000000000048805 */ /* 0x000fe4000001ff00 */
[----:B------:R-:W-:Y:S02]  /*0920*/  PRMT R79, R51, 0x7632, R79 ;  /* 0x00007632334f7816 */ /* 0x000fe4000000004f */
[----:B0-----:R-:W-:-:S07]  /*0930*/  @!P0 CS2R R6, SRZ ;  /* 0x0000000000068805 */ /* 0x001fce000001ff00 */
.L_x_793:
[----:B------:R-:W-:Y:S05]  /*0940*/  BSYNC B0 ;  /* 0x0000000000007941 */ /* 0x000fea0003800000 */
.L_x_792:
        /* <DEDUP_REMOVED lines=13> */
.L_x_795:
[----:B------:R-:W-:Y:S05]  /*0a20*/  BSYNC B0 ;  /* 0x0000000000007941 */ /* 0x000fea0003800000 */
.L_x_794:
[----:B------:R-:W-:Y:S01]  /*0a30*/  ULDC UR8, c[0x0][0x214] ;  /* 0x0000850000087ab9 */ /* 0x000fe20000000800 */
[----:B------:R-:W-:Y:S02]  /*0a40*/  LOP3.LUT R80, R29, UR34, R24, 0x96, !PT ;  /* 0x000000221d507c12 */ /* 0x000fe4000f8e9618 */
[----:B------:R-:W-:-:S13]  /*0a50*/  ISETP.GE.AND P0, PT, R31, UR8, PT ;  /* 0x000000081f007c0c */ /* 0x000fda000bf06270 */
[----:B------:R-:W-:Y:S05]  /*0a60*/  @P0 EXIT ;  /* 0x000000000000094d */ /* 0x000fea0003800000 */
[----:B------:R-:W-:Y:S01]  /*0a70*/  SHF.R.S32.HI R52, RZ, 0x3, R52 ;  /* 0x00000003ff347819 */ /* 0x000fe20000011434 */
[----:B------:R-:W-:Y:S01]  /*0a80*/  IMAD.U32 R27, R22, 0x10000, RZ ;  /* 0x00010000161b7824 */ /* 0x000fe200078e00ff */
[----:B------:R-:W-:Y:S01]  /*0a90*/  SHF.L.U32 R30, R21, 0x10, RZ ;  /* 0x00000010151e7819 */ /* 0x000fe200000006ff */
[----:B------:R-:W-:Y:S01]  /*0aa0*/  IMAD.U32 R21, R48, 0x10000, RZ ;  /* 0x0001000030157824 */ /* 0x000fe200078e00ff */
[C---:B-----5:R-:W-:Y:S01]  /*0ab0*/  PRMT R60, R40.reuse, 0x7632, R60 ;  /* 0x00007632283c7816 */ /* 0x060fe2000000003c */
[----:B------:R-:W-:Y:S01]  /*0ac0*/  IMAD.U32 R48, R41, 0x10000, RZ ;  /* 0x0001000029307824 */ /* 0x000fe200078e00ff */
[----:B------:R-:W-:Y:S01]  /*0ad0*/  SHF.L.U32 R39, R40, 0x10, RZ ;  /* 0x0000001028277819 */ /* 0x000fe200000006ff */
[----:B------:R-:W-:Y:S01]  /*0ae0*/  IMAD.U32 R22, R49, 0x10000, RZ ;  /* 0x0001000031167824 */ /* 0x000fe200078e00ff */
[----:B------:R-:W-:Y:S01]  /*0af0*/  PRMT R58, R41, 0x7632, R58 ;  /* 0x00007632293a7816 */ /* 0x000fe2000000003a */
[----:B------:R-:W-:Y:S01]  /*0b00*/  IMAD.U32 R26, R17, 0x10000, RZ ;  /* 0x00010000111a7824 */ /* 0x000fe200078e00ff */
[----:B------:R-:W-:Y:S01]  /*0b10*/  LOP3.LUT R41, R36, 0x60, RZ, 0xc0, !PT ;  /* 0x0000006024297812 */ /* 0x000fe200078ec0ff */
[----:B------:R-:W-:Y:S01]  /*0b20*/  IMAD.U32 R49, R42, 0x10000, RZ ;  /* 0x000100002a317824 */ /* 0x000fe200078e00ff */
[----:B------:R-:W-:Y:S01]  /*0b30*/  LOP3.LUT R40, R52, 0x7f, RZ, 0xc0, !PT ;  /* 0x0000007f34287812 */ /* 0x000fe200078ec0ff */
[----:B------:R-:W-:Y:S01]  /*0b40*/  IMAD.U32 R3, R47, 0x10000, RZ ;  /* 0x000100002f037824 */ /* 0x000fe200078e00ff */
[----:B------:R-:W-:Y:S01]  /*0b50*/  SHF.R.U32.HI R52, RZ, 0x2, R52 ;  /* 0x00000002ff347819 */ /* 0x000fe20000011634 */
[----:B------:R-:W-:Y:S01]  /*0b60*/  IMAD.U32 R28, R23, 0x10000, RZ ;  /* 0x00010000171c7824 */ /* 0x000fe200078e00ff */
[----:B------:R-:W-:Y:S01]  /*0b70*/  VIADDMNMX R41, R40, -R41, RZ, !PT ;  /* 0x8000002928297246 */ /* 0x000fe200078001ff */
[----:B------:R-:W-:Y:S01]  /*0b80*/  IMAD R94, R94, -0x326172a9, RZ ;  /* 0xcd9e8d575e5e7824 */ /* 0x000fe200078e02ff */
[----:B------:R-:W-:Y:S01]  /*0b90*/  LOP3.LUT R52, R52, 0x3fffffe0, RZ, 0xc0, !PT ;  /* 0x3fffffe034347812 */ /* 0x000fe200078ec0ff */
[----:B------:R-:W-:Y:S01]  /*0ba0*/  IMAD R93, R93, -0x2daee0ad, RZ ;  /* 0xd2511f535d5d7824 */ /* 0x000fe200078e02ff */
[----:B------:R-:W-:Y:S01]  /*0bb0*/  VIMNMX R41, R41, 0x20, PT ;  /* 0x0000002029297848 */ /* 0x000fe20003fe0100 */
[----:B------:R-:W-:Y:S01]  /*0bc0*/  IMAD.U32 R23, R18, 0x10000, RZ ;  /* 0x0001000012177824 */ /* 0x000fe200078e00ff */
[----:B------:R-:W-:Y:S01]  /*0bd0*/  PRMT R56, R42, 0x7632, R56 ;  /* 0x000076322a387816 */ /* 0x000fe20000000038 */
[----:B------:R-:W-:Y:S01]  /*0be0*/  ULDC.64 UR8, c[0x0][0x270] ;  /* 0x00009c0000087ab9 */ /* 0x000fe20000000a00 */
[----:B------:R-:W-:Y:S01]  /*0bf0*/  PRMT R75, R13, 0x7632, R75 ;  /* 0x000076320d4b7816 */ /* 0x000fe2000000004b */
[----:B------:R-:W-:Y:S01]  /*0c00*/  IMAD.IADD R41, R41, 0x1, R52 ;  /* 0x0000000129297824 */ /* 0x000fe200078e0234 */
[----:B------:R-:W-:Y:S01]  /*0c10*/  SHF.L.U32 R17, R13, 0x10, RZ ;  /* 0x000000100d117819 */ /* 0x000fe200000006ff */
[----:B------:R-:W-:Y:S01]  /*0c20*/  IMAD.U32 R13, R9, 0x10000, RZ ;  /* 0x00010000090d7824 */ /* 0x000fe200078e00ff */
[----:B------:R-:W-:Y:S01]  /*0c30*/  SHF.L.U32 R42, R36, 0x5, RZ ;  /* 0x00000005242a7819 */ /* 0x000fe200000006ff */
[----:B------:R-:W-:Y:S01]  /*0c40*/  IMAD.U32 R18, R12, 0x10000, RZ ;  /* 0x000100000c127824 */ /* 0x000fe200078e00ff */
[----:B------:R-:W-:Y:S01]  /*0c50*/  SHF.L.U32 R41, R41, 0x3, RZ ;  /* 0x0000000329297819 */ /* 0x000fe200000006ff */
[----:B------:R-:W-:Y:S01]  /*0c60*/  UISETP.NE.U32.AND UP0, UPT, UR8, URZ, UPT ;  /* 0x0000003f0800728c */ /* 0x000fe2000bf05070 */
[----:B------:R-:W-:Y:S01]  /*0c70*/  PRMT R71, R9, 0x7632, R71 ;  /* 0x0000763209477816 */ /* 0x000fe20000000047 */
[C---:B------:R-:W-:Y:S01]  /*0c80*/  IMAD.U32 R9, R5.reuse, 0x10000, RZ ;  /* 0x0001000005097824 */ /* 0x040fe200078e00ff */
[----:B------:R-:W-:Y:S01]  /*0c90*/  PRMT R67, R5, 0x7632, R67 ;  /* 0x0000763205437816 */ /* 0x000fe20000000043 */
[----:B------:R-:W-:Y:S01]  /*0ca0*/  IMAD.U32 R29, R20, 0x10000, RZ ;  /* 0x00010000141d7824 */ /* 0x000fe200078e00ff */
[----:B------:R-:W-:Y:S01]  /*0cb0*/  PRMT R63, R45, 0x7632, R63 ;  /* 0x000076322d3f7816 */ /* 0x000fe2000000003f */
[----:B------:R-:W-:Y:S01]  /*0cc0*/  IMAD.U32 R20, R51, 0x10000, RZ ;  /* 0x0001000033147824 */ /* 0x000fe200078e00ff */
[----:B------:R-:W-:Y:S01]  /*0cd0*/  SHF.L.U32 R5, R45, 0x10, RZ ;  /* 0x000000102d057819 */ /* 0x000fe200000006ff */
[----:B------:R-:W-:Y:S01]  /*0ce0*/  IMAD.U32 R96, R43, 0x10000, RZ ;  /* 0x000100002b607824 */ /* 0x000fe200078e00ff */
[----:B------:R-:W-:Y:S01]  /*0cf0*/  LOP3.LUT R45, R42, 0x3e0, RZ, 0xc0, !PT ;  /* 0x000003e02a2d7812 */ /* 0x000fe200078ec0ff */
[----:B------:R-:W-:Y:S01]  /*0d00*/  IMAD.U32 R91, R91, 0x10000, RZ ;  /* 0x000100005b5b7824 */ /* 0x000fe200078e00ff */
[----:B------:R-:W-:Y:S01]  /*0d10*/  I2FP.F32.U32 R41, R41 ;  /* 0x0000002900297245 */ /* 0x000fe20000201000 */
[----:B------:R-:W-:Y:S01]  /*0d20*/  IMAD.U32 R90, R90, 0x10000, RZ ;  /* 0x000100005a5a7824 */ /* 0x000fe200078e00ff */
[----:B------:R-:W-:Y:S01]  /*0d30*/  VIADDMNMX R45, R40, -R45, RZ, !PT ;  /* 0x8000002d282d7246 */ /* 0x000fe200078001ff */
[----:B------:R-:W-:Y:S01]  /*0d40*/  IMAD.HI.U32 R40, R78, -0x2daee0ad, RZ ;  /* 0xd2511f534e287827 */ /* 0x000fe200078e00ff */
[----:B------:R0:W1:Y:S01]  /*0d50*/  MUFU.RCP R62, R41 ;  /* 0x00000029003e7308 */ /* 0x0000620000001000 */
[----:B------:R-:W-:Y:S01]  /*0d60*/  PRMT R59, R47, 0x7632, R59 ;  /* 0x000076322f3b7816 */ /* 0x000fe2000000003b */
[----:B------:R-:W-:Y:S01]  /*0d70*/  ULDC.U8 UR12, c[0x0][0x2a0] ;  /* 0x0000a800000c7ab9 */ /* 0x000fe20000000000 */
[----:B------:R-:W-:Y:S01]  /*0d80*/  VIMNMX R45, R45, 0x20, PT ;  /* 0x000000202d2d7848 */ /* 0x000fe20003fe0100 */
[----:B------:R-:W-:Y:S01]  /*0d90*/  IMAD.HI.U32 R47, R80, -0x326172a9, RZ ;  /* 0xcd9e8d57502f7827 */ /* 0x000fe200078e00ff */
[----:B------:R-:W-:Y:S01]  /*0da0*/  PRMT R74, R14, 0x7632, R74 ;  /* 0x000076320e4a7816 */ /* 0x000fe2000000004a */
[----:B------:R-:W-:Y:S01]  /*0db0*/  UISETP.NE.AND.EX UP0, UPT, UR9, URZ, UPT, UP0 ;  /* 0x0000003f0900728c */ /* 0x000fe2000bf05300 */
[----:B------:R-:W-:Y:S01]  /*0dc0*/  PRMT R72, R8, 0x7632, R72 ;  /* 0x0000763208487816 */ /* 0x000fe20000000048 */
[----:B------:R-:W-:Y:S01]  /*0dd0*/  IMAD.U32 R88, R88, 0x10000, RZ ;  /* 0x0001000058587824 */ /* 0x000fe200078e00ff */
        /* <DEDUP_REMOVED lines=11> */
[----:B------:R-:W-:Y:S01]  /*0e90*/  IMAD R80, R80, -0x326172a9, RZ ;  /* 0xcd9e8d5750507824 */ /* 0x000fe200078e02ff */
[----:B------:R-:W-:Y:S01]  /*0ea0*/  SHF.L.U32 R25, R16, 0x10, RZ ;  /* 0x0000001010197819 */ /* 0x000fe200000006ff */
[----:B------:R-:W-:Y:S01]  /*0eb0*/  IMAD.U32 R16, R14, 0x10000, RZ ;  /* 0x000100000e107824 */ /* 0x000fe200078e00ff */
[----:B------:R-:W-:Y:S01]  /*0ec0*/  PRMT R76, R12, 0x7632, R76 ;  /* 0x000076320c4c7816 */ /* 0x000fe2000000004c */
[----:B------:R-:W-:Y:S01]  /*0ed0*/  IMAD.U32 R12, R10, 0x10000, RZ ;  /* 0x000100000a0c7824 */ /* 0x000fe200078e00ff */
[C---:B------:R-:W-:Y:S01]  /*0ee0*/  PRMT R73, R15.reuse, 0x7632, R73 ;  /* 0x000076320f497816 */ /* 0x040fe20000000049 */
[C---:B------:R-:W-:Y:S01]  /*0ef0*/  IMAD.U32 R10, R4.reuse, 0x10000, RZ ;  /* 0x00010000040a7824 */ /* 0x040fe200078e00ff */
[----:B------:R-:W-:Y:S01]  /*0f00*/  PRMT R68, R4, 0x7632, R68 ;  /* 0x0000763204447816 */ /* 0x000fe20000000044 */
[----:B------:R-:W-:Y:S01]  /*0f10*/  IMAD.U32 R15, R15, 0x10000, RZ ;  /* 0x000100000f0f7824 */ /* 0x000fe200078e00ff */
[C---:B------:R-:W-:Y:S01]  /*0f20*/  PRMT R64, R7.reuse, 0x7632, R64 ;  /* 0x0000763207407816 */ /* 0x040fe20000000040 */
[----:B------:R-:W-:Y:S01]  /*0f30*/  IMAD.U32 R7, R7, 0x10000, RZ ;  /* 0x0001000007077824 */ /* 0x000fe200078e00ff */
[----:B------:R-:W-:Y:S01]  /*0f40*/  IADD3 R52, R52, R45, RZ ;  /* 0x0000002d34347210 */ /* 0x000fe20007ffe0ff */
[----:B------:R-:W-:Y:S01]  /*0f50*/  IMAD.U32 R4, R46, 0x10000, RZ ;  /* 0x000100002e047824 */ /* 0x000fe200078e00ff */
[----:B------:R-:W-:Y:S01]  /*0f60*/  SHF.L.U32 R14, R8, 0x10, RZ ;  /* 0x00000010080e7819 */ /* 0x000fe200000006ff */
[----:B------:R-:W-:Y:S01]  /*0f70*/  IMAD R78, R78, -0x2daee0ad, RZ ;  /* 0xd2511f534e4e7824 */ /* 0x000fe200078e02ff */
[----:B------:R-:W-:Y:S01]  /*0f80*/  SHF.L.U32 R24, R19, 0x10, RZ ;  /* 0x0000001013187819 */ /* 0x000fe200000006ff */
[----:B------:R-:W-:Y:S01]  /*0f90*/  IMAD.MOV.U32 R98, RZ, RZ, 0x1 ;  /* 0x00000001ff627424 */ /* 0x000fe200078e00ff */
[----:B------:R-:W-:Y:S01]  /*0fa0*/  SHF.L.U32 R8, R6, 0x10, RZ ;  /* 0x0000001006087819 */ /* 0x000fe200000006ff */
[----:B------:R-:W-:Y:S01]  /*0fb0*/  IMAD.U32 R6, R44, 0x10000, RZ ;  /* 0x000100002c067824 */ /* 0x000fe200078e00ff */
[----:B------:R-:W-:Y:S01]  /*0fc0*/  SHF.L.U32 R19, R50, 0x10, RZ ;  /* 0x0000001032137819 */ /* 0x000fe200000006ff */
[----:B------:R-:W-:Y:S01]  /*0fd0*/  IMAD.MOV.U32 R77, RZ, RZ, RZ ;  /* 0x000000ffff4d7224 */ /* 0x000fe200078e00ff */
[----:B------:R-:W-:Y:S01]  /*0fe0*/  SHF.L.U32 R11, R11, 0x10, RZ ;  /* 0x000000100b0b7819 */ /* 0x000fe200000006ff */
[----:B------:R-:W-:Y:S01]  /*0ff0*/  IMAD.U32 R75, R75, 0x10000, RZ ;  /* 0x000100004b4b7824 */ /* 0x000fe200078e00ff */
[----:B------:R-:W-:Y:S01]  /*1000*/  LOP3.LUT R94, R47, UR35, R94, 0x96, !PT ;  /* 0x000000232f5e7c12 */ /* 0x000fe2000f8e965e */
[----:B------:R-:W-:Y:S01]  /*1010*/  IMAD.U32 R74, R74, 0x10000, RZ ;  /* 0x000100004a4a7824 */ /* 0x000fe200078e00ff */
[----:B------:R-:W-:Y:S01]  /*1020*/  LOP3.LUT R93, R40, UR36, R93, 0x96, !PT ;  /* 0x00000024285d7c12 */ /* 0x000fe2000f8e965d */
[----:B------:R-:W-:Y:S01]  /*1030*/  IMAD.U32 R72, R72, 0x10000, RZ ;  /* 0x0001000048487824 */ /* 0x000fe200078e00ff */
[----:B------:R-:W-:Y:S01]  /*1040*/  LOP3.LUT R92, R92, 0x3, RZ, 0xc0, !PT ;  /* 0x000000035c5c7812 */ /* 0x000fe200078ec0ff */
        /* <DEDUP_REMOVED lines=22> */
[----:B------:R-:W-:Y:S01]  /*11b0*/  ULDC UR37, c[0x0][0x218] ;  /* 0x0000860000257ab9 */ /* 0x000fe20000000800 */
[----:B------:R-:W-:Y:S01]  /*11c0*/  ULDC UR16, c[0x0][0x290] ;  /* 0x0000a40000107ab9 */ /* 0x000fe20000000800 */
[----:B------:R-:W-:Y:S01]  /*11d0*/  ULDC.64 UR8, c[0x0][0x230] ;  /* 0x00008c0000087ab9 */ /* 0x000fe20000000a00 */
[----:B------:R-:W-:Y:S01]  /*11e0*/  ULDC.64 UR10, c[0x0][0x238] ;  /* 0x00008e00000a7ab9 */ /* 0x000fe20000000a00 */
[----:B------:R-:W-:Y:S01]  /*11f0*/  UISETP.NE.AND UP1, UPT, UR12, URZ, UPT ;  /* 0x0000003f0c00728c */ /* 0x000fe2000bf25270 */
[----:B------:R-:W-:Y:S01]  /*1200*/  ULDC.64 UR14, c[0x0][0x240] ;  /* 0x00009000000e7ab9 */ /* 0x000fe20000000a00 */
[----:B01----:R-:W-:-:S09]  /*1210*/  ULDC.64 UR18, c[0x0][0x210] ;  /* 0x0000840000127ab9 */ /* 0x003fd20000000a00 */
.L_x_1037:
[----:B------:R-:W-:Y:S01]  /*1220*/  PLOP3.LUT P0, PT, PT, PT, UP0, 0x80, 0x0 ;  /* 0x000000000000781c */ /* 0x000fe20003f0f008 */
[----:B01234-:R-:W-:Y:S01]  /*1230*/  IMAD.MOV.U32 R44, RZ, RZ, 0x2 ;  /* 0x00000002ff2c7424 */ /* 0x01ffe200078e00ff */
[----:B------:R-:W-:Y:S01]  /*1240*/  PLOP3.LUT P1, PT, PT, PT, UP0, 0x80, 0x0 ;  /* 0x000000000000781c */ /* 0x000fe20003f2f008 */
[----:B------:R-:W-:Y:S01]  /*1250*/  @UP0 ULDC.64 UR12, c[0x0][0x270] ;  /* 0x00009c00000c0ab9 */ /* 0x000fe20000000a00 */
[----:B------:R-:W-:-:S09]  /*1260*/  ISETP.NE.AND P2, PT, R2, RZ, PT ;  /* 0x000000ff0200720c */ /* 0x000fd20003f45270 */
[----:B------:R-:W-:-:S06]  /*1270*/  @P0 IMAD.WIDE R44, R31, R44, UR12 ;  /* 0x0000000c1f2c0e25 */ /* 0x000fcc000f8e022c */
[----:B------:R-:W2:Y:S01]  /*1280*/  @P1 LDG.E.U16 R44, desc[UR4][R44.64] ;  /* 0x000000042c2c1981 */ /* 0x000ea2000c1e1500 */
[----:B------:R-:W-:Y:S01]  /*1290*/  IMAD R46, R31, UR37, RZ ;  /* 0x000000251f2e7c24 */ /* 0x000fe2000f8e02ff */
[----:B------:R-:W-:Y:S01]  /*12a0*/  PLOP3.LUT P0, PT, PT, PT, UP0, 0x80, 0x0 ;  /* 0x000000000000781c */ /* 0x000fe20003f0f008 */
[----:B------:R-:W-:Y:S01]  /*12b0*/  BSSY B0, `(.L_x_796) ;  /* 0x00002e5000007945 */ /* 0x000fe20003800000 */
[----:B------:R-:W-:Y:S01]  /*12c0*/  LOP3.LUT R50, R36, 0x7f, RZ, 0xc0, !PT ;  /* 0x0000007f24327812 */ /* 0x000fe200078ec0ff */
[----:B------:R-:W-:Y:S01]  /*12d0*/  IMAD.MOV.U32 R100, RZ, RZ, 0x3f800000 ;  /* 0x3f800000ff647424 */ /* 0x000fe200078e00ff */
[----:B------:R-:W-:-:S04]  /*12e0*/  SHF.R.S32.HI R47, RZ, 0x1f, R46 ;  /* 0x0000001fff2f7819 */ /* 0x000fc8000001142e */
[----:B------:R-:W-:-:S04]  /*12f0*/  LEA.HI R47, R47, R46, RZ, 0x3 ;  /* 0x0000002e2f2f7211 */ /* 0x000fc800078f18ff */
[----:B------:R-:W-:-:S05]  /*1300*/  LEA.HI.SX32 R50, R47, R50, 0x1d ;  /* 0x000000322f327211 */ /* 0x000fca00078feaff */
[----:B------:R-:W-:Y:S01]  /*1310*/  IMAD.MOV.U32 R102, RZ, RZ, R50 ;  /* 0x000000ffff667224 */ /* 0x000fe200078e0032 */
[----:B--2---:R-:W-:Y:S01]  /*1320*/  @P0 SHF.L.U32 R100, R44, 0x10, RZ ;  /* 0x000000102c640819 */ /* 0x004fe200000006ff */
[----:B------:R-:W-:Y:S06]  /*1330*/  @!P2 BRA `(.L_x_797) ;  /* 0x0000002c0070a947 */ /* 0x000fec0003800000 */
        /* <DEDUP_REMOVED lines=8> */
[C---:B------:R-:W-:Y:S01]  /*13c0*/  ISETP.NE.AND P1, PT, R92.reuse, 0x1, PT ;  /* 0x000000015c00780c */ /* 0x040fe20003f25270 */
[----:B------:R-:W-:Y:S01]  /*13d0*/  BSSY B1, `(.L_x_798) ;  /* 0x000000c000017945 */ /* 0x000fe20003800000 */
[----:B------:R-:W-:-:S11]  /*13e0*/  VIADD R109, R92, 0x1 ;  /* 0x000000015c6d7836 */ /* 0x000fd60000000000 */
[----:B0-----:R-:W-:Y:S05]  /*13f0*/  @!P1 BRA `(.L_x_799) ;  /* 0x0000000000209947 */ /* 0x001fea0003800000 */
[----:B------:R-:W-:Y:S02]  /*1400*/  ISETP.NE.AND P1, PT, R92, 0x2, PT ;  /* 0x000000025c00780c */ /* 0x000fe40003f25270 */
[----:B------:R-:W-:-:S11]  /*1410*/  MOV R57, R93 ;  /* 0x0000005d00397202 */ /* 0x000fd60000000f00 */
[----:B------:R-:W-:Y:S05]  /*1420*/  @!P1 BRA `(.L_x_800) ;  /* 0x0000000000189947 */ /* 0x000fea0003800000 */
[----:B------:R-:W-:Y:S01]  /*1430*/  ISETP.NE.AND P1, PT, R92, 0x3, PT ;  /* 0x000000035c00780c */ /* 0x000fe20003f25270 */
[----:B------:R-:W-:-:S12]  /*1440*/  IMAD.MOV.U32 R57, RZ, RZ, R94 ;  /* 0x000000ffff397224 */ /* 0x000fd800078e005e */
[----:B------:R-:W-:Y:S05]  /*1450*/  @P1 BRA `(.L_x_800) ;  /* 0x00000000000c1947 */ /* 0x000fea0003800000 */
[----:B------:R-:W-:Y:S01]  /*1460*/  IMAD.MOV.U32 R57, RZ, RZ, R78 ;  /* 0x000000ffff397224 */ /* 0x000fe200078e004e */
[----:B------:R-:W-:Y:S06]  /*1470*/  BRA `(.L_x_800) ;  /* 0x0000000000047947 */ /* 0x000fec0003800000 */
.L_x_799:
[----:B------:R-:W-:-:S07]  /*1480*/  MOV R57, R80 ;  /* 0x0000005000397202 */ /* 0x000fce0000000f00 */
.L_x_800:
[----:B------:R-:W-:Y:S05]  /*1490*/  BSYNC B1 ;  /* 0x0000000000017941 */ /* 0x000fea0003800000 */
.L_x_798:
[----:B------:R-:W-:Y:S01]  /*14a0*/  ISETP.NE.AND P1, PT, R109, 0x4, PT ;  /* 0x000000046d00780c */ /* 0x000fe20003f25270 */
[----:B------:R-:W-:-:S12]  /*14b0*/  BSSY B1, `(.L_x_801) ;  /* 0x000003c000017945 */ /* 0x000fd80003800000 */
[----:B------:R-:W-:Y:S05]  /*14c0*/  @P1 BRA `(.L_x_802) ;  /* 0x0000000000e81947 */ /* 0x000fea0003800000 */
[----:B------:R-:W-:Y:S01]  /*14d0*/  VIADD R34, R34, 0x1 ;  /* 0x0000000122227836 */ /* 0x000fe20000000000 */
[----:B------:R-:W-:Y:S03]  /*14e0*/  BSSY B2, `(.L_x_803) ;  /* 0x000000c000027945 */ /* 0x000fe60003800000 */
[C---:B------:R-:W-:Y:S01]  /*14f0*/  IMAD.HI.U32 R78, R34.reuse, -0x2daee0ad, RZ ;  /* 0xd2511f53224e7827 */ /* 0x040fe200078e00ff */
[----:B------:R-:W-:-:S13]  /*1500*/  ISETP.NE.AND P1, PT, R34, RZ, PT ;  /* 0x000000ff2200720c */ /* 0x000fda0003f25270 */
[----:B------:R-:W-:Y:S05]  /*1510*/  @P1 BRA `(.L_x_804) ;  /* 0x0000000000201947 */ /* 0x000fea0003800000 */
[----:B------:R-:W-:-:S05]  /*1520*/  VIADD R33, R33, 0x1 ;  /* 0x0000000121217836 */ /* 0x000fca0000000000 */
[----:B------:R-:W-:-:S13]  /*1530*/  ISETP.NE.AND P1, PT, R33, RZ, PT ;  /* 0x000000ff2100720c */ /* 0x000fda0003f25270 */
[----:B------:R-:W-:Y:S01]  /*1540*/  @!P1 IADD3 R35, R35, 0x1, RZ ;  /* 0x0000000123239810 */ /* 0x000fe20007ffe0ff */
[----:B------:R-:W-:Y:S01]  /*1550*/  @!P1 VIADD R80, R77, 0x1 ;  /* 0x000000014d509836 */ /* 0x000fe20000000000 */
[----:B------:R-:W-:Y:S02]  /*1560*/  @!P1 MOV R33, RZ ;  /* 0x000000ff00219202 */ /* 0x000fe40000000f00 */
[----:B------:R-:W-:-:S13]  /*1570*/  ISETP.NE.AND P2, PT, R35, RZ, !P1 ;  /* 0x000000ff2300720c */ /* 0x000fda0004f45270 */
[----:B------:R-:W-:-:S04]  /*1580*/  @P2 IMAD.MOV R80, RZ, RZ, R77 ;  /* 0x000000ffff502224 */ /* 0x000fc800078e024d */
[----:B------:R-:W-:-:S07]  /*1590*/  @!P1 IMAD.MOV.U32 R77, RZ, RZ, R80 ;  /* 0x000000ffff4d9224 */ /* 0x000fce00078e0050 */
.L_x_804:
[----:B------:R-:W-:Y:S05]  /*15a0*/  BSYNC B2 ;  /* 0x0000000000027941 */ /* 0x000fea0003800000 */
.L_x_803:
[----:B------:R-:W-:Y:S01]  /*15b0*/  LOP3.LUT R92, R78, UR7, R77, 0x96, !PT ;  /* 0x000000074e5c7c12 */ /* 0x000fe2000f8e964d */
[----:B------:R-:W-:-:S04]  /*15c0*/  IMAD.HI.U32 R78, R35, -0x326172a9, RZ ;  /* 0xcd9e8d57234e7827 */ /* 0x000fc800078e00ff */
[----:B------:R-:W-:Y:S01]  /*15d0*/  IMAD R107, R35, -0x326172a9, RZ ;  /* 0xcd9e8d57236b7824 */ /* 0x000fe200078e02ff */
[----:B------:R-:W-:Y:S01]  /*15e0*/  LOP3.LUT R78, R78, UR6, R33, 0x96, !PT ;  /* 0x000000064e4e7c12 */ /* 0x000fe2000f8e9621 */
[----:B------:R-:W-:-:S04]  /*15f0*/  IMAD.WIDE.U32 R92, R92, -0x326172a9, RZ ;  /* 0xcd9e8d575c5c7825 */ /* 0x000fc800078e00ff */
[----:B------:R-:W-:Y:S01]  /*1600*/  IMAD.WIDE.U32 R108, R78, -0x2daee0ad, RZ ;  /* 0xd2511f534e6c7825 */ /* 0x000fe200078e00ff */
[----:B------:R-:W-:-:S03]  /*1610*/  LOP3.LUT R107, R93, UR17, R107, 0x96, !PT ;  /* 0x000000115d6b7c12 */ /* 0x000fc6000f8e966b */
[----:B------:R-:W-:Y:S02]  /*1620*/  IMAD R93, R34, -0x2daee0ad, RZ ;  /* 0xd2511f53225d7824 */ /* 0x000fe400078e02ff */
[----:B------:R-:W-:-:S03]  /*1630*/  IMAD.WIDE.U32 R106, R107, -0x2daee0ad, RZ ;  /* 0xd2511f536b6a7825 */ /* 0x000fc600078e00ff */
[----:B------:R-:W-:Y:S02]  /*1640*/  LOP3.LUT R93, R109, UR20, R93, 0x96, !PT ;  /* 0x000000146d5d7c12 */ /* 0x000fe4000f8e965d */
[----:B------:R-:W-:-:S03]  /*1650*/  LOP3.LUT R78, R107, UR22, R108, 0x96, !PT ;  /* 0x000000166b4e7c12 */ /* 0x000fc6000f8e966c */
[----:B------:R-:W-:-:S05]  /*1660*/  IMAD.WIDE.U32 R108, R93, -0x326172a9, RZ ;  /* 0xcd9e8d575d6c7825 */ /* 0x000fca00078e00ff */
[----:B------:R-:W-:Y:S01]  /*1670*/  LOP3.LUT R109, R109, UR21, R92, 0x96, !PT ;  /* 0x000000156d6d7c12 */ /* 0x000fe2000f8e965c */
        /* <DEDUP_REMOVED lines=24> */
[----:B------:R-:W-:-:S04]  /*1800*/  IMAD.WIDE.U32 R92, R93, -0x326172a9, RZ ;  /* 0xcd9e8d575d5c7825 */ /* 0x000fc800078e00ff */
[----:B------:R-:W-:Y:S01]  /*1810*/  IMAD.MOV.U32 R80, RZ, RZ, R92 ;  /* 0x000000ffff507224 */ /* 0x000fe200078e005c */
[----:B------:R-:W-:Y:S01]  /*1820*/  LOP3.LUT R94, R93, UR35, R108, 0x96, !PT ;  /* 0x000000235d5e7c12 */ /* 0x000fe2000f8e966c */
[----:B------:R-:W-:-:S04]  /*1830*/  IMAD.WIDE.U32 R92, R78, -0x2daee0ad, RZ ;  /* 0xd2511f534e5c7825 */ /* 0x000fc800078e00ff */
[----:B------:R-:W-:Y:S01]  /*1840*/  IMAD.MOV.U32 R109, RZ, RZ, RZ ;  /* 0x000000ffff6d7224 */ /* 0x000fe200078e00ff */
[----:B------:R-:W-:Y:S02]  /*1850*/  LOP3.LUT R93, R93, UR36, R106, 0x96, !PT ;  /* 0x000000245d5d7c12 */ /* 0x000fe4000f8e966a */
[----:B------:R-:W-:-:S07]  /*1860*/  MOV R78, R92 ;  /* 0x0000005c004e7202 */ /* 0x000fce0000000f00 */
.L_x_802:
[----:B------:R-:W-:Y:S05]  /*1870*/  BSYNC B1 ;  /* 0x0000000000017941 */ /* 0x000fea0003800000 */
.L_x_801:
[----:B------:R-:W0:Y:S01]  /*1880*/  LDC R108, c[0x0][0x298] ;  /* 0x0000a600ff6c7b82 */ /* 0x000e220000000800 */
[----:B------:R-:W-:Y:S01]  /*1890*/  I2FP.F32.U32 R57, R57 ;  /* 0x0000003900397245 */ /* 0x000fe20000201000 */
[----:B------:R-:W-:Y:S01]  /*18a0*/  IMAD.MOV.U32 R110, RZ, RZ, 0x2f800000 ;  /* 0x2f800000ff6e7424 */ /* 0x000fe200078e00ff */
[----:B-----5:R-:W-:Y:S01]  /*18b0*/  SHF.L.U32 R107, R44, 0x10, RZ ;  /* 0x000000102c6b7819 */ /* 0x020fe200000006ff */
[----:B------:R-:W-:Y:S01]  /*18c0*/  @P0 IMAD.U32 R92, R40, 0x10000, RZ ;  /* 0x00010000285c0824 */ /* 0x000fe200078e00ff */
[----:B------:R-:W-:Y:S01]  /*18d0*/  ISETP.NE.AND P1, PT, R109, 0x1, PT ;  /* 0x000000016d00780c */ /* 0x000fe20003f25270 */
[----:B------:R-:W-:Y:S01]  /*18e0*/  FFMA.FTZ R57, R57, R110, 1.1641532182693481445e-10 ;  /* 0x2f00000039397423 */ /* 0x000fe2000001006e */
[----:B------:R-:W-:Y:S01]  /*18f0*/  BSSY B1, `(.L_x_805) ;  /* 0x0000014000017945 */ /* 0x000fe20003800000 */
[----:B------:R-:W1:Y:S01]  /*1900*/  LDC R106, c[0x0][0x294] ;  /* 0x0000a500ff6a7b82 */ /* 0x000e620000000800 */
[----:B------:R-:W-:Y:S01]  /*1910*/  FMUL.FTZ R107, R107, R100 ;  /* 0x000000646b6b7220 */ /* 0x000fe20000410000 */
[----:B------:R-:W-:-:S03]  /*1920*/  PRMT R44, R44, 0x7632, R44 ;  /* 0x000076322c2c7816 */ /* 0x000fc6000000002c */
[----:B0-----:R-:W-:Y:S01]  /*1930*/  FMUL.FTZ R107, R107, R108 ;  /* 0x0000006c6b6b7220 */ /* 0x001fe20000410000 */
[----:B-1----:R-:W-:-:S04]  /*1940*/  FSETP.GTU.FTZ.AND P2, PT, R57, R106, PT ;  /* 0x0000006a3900720b */ /* 0x002fc80003f5c000 */
[----:B------:R-:W-:Y:S02]  /*1950*/  FSEL R57, R107, RZ, !P2 ;  /* 0x000000ff6b397208 */ /* 0x000fe40005000000 */
[----:B------:R-:W-:-:S03]  /*1960*/  P2R R104, PR, RZ, 0x4 ;  /* 0x00000004ff687803 */ /* 0x000fc60000000000 */
[----:B------:R-:W-:Y:S01]  /*1970*/  @P0 FADD.FTZ R57, R92, R57 ;  /* 0x000000395c390221 */ /* 0x000fe20000010000 */
[----:B------:R-:W-:Y:S01]  /*1980*/  VIADD R92, R109, 0x1 ;  /* 0x000000016d5c7836 */ /* 0x000fe20000000000 */
[----:B------:R-:W-:Y:S06]  /*1990*/  @!P1 BRA `(.L_x_806) ;  /* 0x0000000000209947 */ /* 0x000fec0003800000 */
        /* <DEDUP_REMOVED lines=8> */
.L_x_806:
[----:B------:R-:W-:-:S07]  /*1a20*/  MOV R102, R80 ;  /* 0x0000005000667202 */ /* 0x000fce0000000f00 */
.L_x_807:
[----:B------:R-:W-:Y:S05]  /*1a30*/  BSYNC B1 ;  /* 0x0000000000017941 */ /* 0x000fea0003800000 */
.L_x_805:
        /* <DEDUP_REMOVED lines=11> */
[----:B------:R-:W-:Y:S02]  /*1af0*/  @!P1 VIADD R80, R77, 0x1 ;  /* 0x000000014d509836 */ /* 0x000fe40000000000 */
[----:B------:R-:W-:Y:S01]  /*1b00*/  @!P1 IMAD.MOV.U32 R33, RZ, RZ, RZ ;  /* 0x000000ffff219224 */ /* 0x000fe200078e00ff */
[----:B------:R-:W-:-:S13]  /*1b10*/  ISETP.NE.AND P2, PT, R35, RZ, !P1 ;  /* 0x000000ff2300720c */ /* 0x000fda0004f45270 */
[----:B------:R-:W-:-:S05]  /*1b20*/  @P2 IMAD.MOV R80, RZ, RZ, R77 ;  /* 0x000000ffff502224 */ /* 0x000fca00078e024d */
[----:B------:R-:W-:-:S07]  /*1b30*/  @!P1 MOV R77, R80 ;  /* 0x00000050004d9202 */ /* 0x000fce0000000f00 */
.L_x_811:
[----:B------:R-:W-:Y:S05]  /*1b40*/  BSYNC B2 ;  /* 0x0000000000027941 */ /* 0x000fea0003800000 */
.L_x_810:
        /* <DEDUP_REMOVED lines=40> */
[----:B------:R-:W-:-:S03]  /*1dd0*/  IMAD.WIDE.U32 R92, R78, -0x2daee0ad, RZ ;  /* 0xd2511f534e5c7825 */ /* 0x000fc600078e00ff */
[----:B------:R-:W-:Y:S01]  /*1de0*/  MOV R78, R92 ;  /* 0x0000005c004e7202 */ /* 0x000fe20000000f00 */
[----:B------:R-:W-:Y:S01]  /*1df0*/  IMAD.MOV.U32 R92, RZ, RZ, RZ ;  /* 0x000000ffff5c7224 */ /* 0x000fe200078e00ff */
[----:B------:R-:W-:-:S07]  /*1e00*/  LOP3.LUT R93, R93, UR36, R114, 0x96, !PT ;  /* 0x000000245d5d7c12 */ /* 0x000fce000f8e9672 */
.L_x_809:
[----:B------:R-:W-:Y:S05]  /*1e10*/  BSYNC B1 ;  /* 0x0000000000017941 */ /* 0x000fea0003800000 */
.L_x_808:
[----:B------:R-:W-:Y:S01]  /*1e20*/  I2FP.F32.U32 R107, R102 ;  /* 0x00000066006b7245 */ /* 0x000fe20000201000 */
[----:B------:R-:W-:Y:S01]  /*1e30*/  IMAD.U32 R109, R44, 0x10000, RZ ;  /* 0x000100002c6d7824 */ /* 0x000fe200078e00ff */
[----:B------:R-:W-:Y:S01]  /*1e40*/  @P0 PRMT R44, R40, 0x7632, R44 ;  /* 0x00007632282c0816 */ /* 0x000fe2000000002c */
[----:B------:R-:W-:Y:S01]  /*1e50*/  BSSY B1, `(.L_x_812) ;  /* 0x0000015000017945 */ /* 0x000fe20003800000 */
[----:B------:R-:W-:Y:S02]  /*1e60*/  VIADD R114, R92, 0x1 ;  /* 0x000000015c727836 */ /* 0x000fe40000000000 */
[----:B------:R-:W-:Y:S01]  /*1e70*/  FFMA.FTZ R107, R107, R110, 1.1641532182693481445e-10 ;  /* 0x2f0000006b6b7423 */ /* 0x000fe2000001006e */
[----:B------:R-:W-:Y:S01]  /*1e80*/  FMUL.FTZ R109, R109, R100 ;  /* 0x000000646d6d7220 */ /* 0x000fe20000410000 */
[----:B------:R-:W-:-:S03]  /*1e90*/  @P0 SHF.L.U32 R44, R44, 0x10, RZ ;  /* 0x000000102c2c0819 */ /* 0x000fc600000006ff */
[----:B------:R-:W-:Y:S01]  /*1ea0*/  FMUL.FTZ R109, R109, R108 ;  /* 0x0000006c6d6d7220 */ /* 0x000fe20000410000 */
[----:B------:R-:W-:-:S04]  /*1eb0*/  FSETP.GTU.FTZ.AND P1, PT, R107, R106, PT ;  /* 0x0000006a6b00720b */ /* 0x000fc80003f3c000 */
[----:B------:R-:W-:Y:S02]  /*1ec0*/  P2R R102, PR, RZ, 0x2 ;  /* 0x00000002ff667803 */ /* 0x000fe40000000000 */
[----:B------:R-:W-:Y:S02]  /*1ed0*/  FSEL R109, R109, RZ, !P1 ;  /* 0x000000ff6d6d7208 */ /* 0x000fe40004800000 */
[----:B------:R-:W-:-:S03]  /*1ee0*/  ISETP.NE.AND P1, PT, R92, 0x1, PT ;  /* 0x000000015c00780c */ /* 0x000fc60003f25270 */
[----:B------:R-:W-:-:S10]  /*1ef0*/  @P0 FADD.FTZ R109, R44, R109 ;  /* 0x0000006d2c6d0221 */ /* 0x000fd40000010000 */
[----:B------:R-:W-:Y:S05]  /*1f00*/  @!P1 BRA `(.L_x_813) ;  /* 0x0000000000209947 */ /* 0x000fea0003800000 */
[----:B------:R-:W-:Y:S01]  /*1f10*/  ISETP.NE.AND P1, PT, R92, 0x2, PT ;  /* 0x000000025c00780c */ /* 0x000fe20003f25270 */
[----:B------:R-:W-:-:S12]  /*1f20*/  IMAD.MOV.U32 R44, RZ, RZ, R93 ;  /* 0x000000ffff2c7224 */ /* 0x000fd800078e005d */
[----:B------:R-:W-:Y:S05]  /*1f30*/  @!P1 BRA `(.L_x_814) ;  /* 0x0000000000189947 */ /* 0x000fea0003800000 */
[----:B------:R-:W-:Y:S02]  /*1f40*/  ISETP.NE.AND P1, PT, R92, 0x3, PT ;  /* 0x000000035c00780c */ /* 0x000fe40003f25270 */
[----:B------:R-:W-:-:S11]  /*1f50*/  MOV R44, R94 ;  /* 0x0000005e002c7202 */ /* 0x000fd60000000f00 */
[----:B------:R-:W-:Y:S05]  /*1f60*/  @P1 BRA `(.L_x_814) ;  /* 0x00000000000c1947 */ /* 0x000fea0003800000 */
[----:B------:R-:W-:Y:S01]  /*1f70*/  IMAD.MOV.U32 R44, RZ, RZ, R78 ;  /* 0x000000ffff2c7224 */ /* 0x000fe200078e004e */
[----:B------:R-:W-:Y:S06]  /*1f80*/  BRA `(.L_x_814) ;  /* 0x0000000000047947 */ /* 0x000fec0003800000 */
.L_x_813:
[----:B------:R-:W-:-:S07]  /*1f90*/  IMAD.MOV.U32 R44, RZ, RZ, R80 ;  /* 0x000000ffff2c7224 */ /* 0x000fce00078e0050 */
.L_x_814:
[----:B------:R-:W-:Y:S05]  /*1fa0*/  BSYNC B1 ;  /* 0x0000000000017941 */ /* 0x000fea0003800000 */
.L_x_812:
[----:B------:R-:W-:Y:S01]  /*1fb0*/  ISETP.NE.AND P1, PT, R114, 0x4, PT ;  /* 0x000000047200780c */ /* 0x000fe20003f25270 */
[----:B------:R-:W-:-:S12]  /*1fc0*/  BSSY B1, `(.L_x_815) ;  /* 0x000003c000017945 */ /* 0x000fd80003800000 */
[----:B------:R-:W-:Y:S05]  /*1fd0*/  @P1 BRA `(.L_x_816) ;  /* 0x0000000000e81947 */ /* 0x000fea0003800000 */
[----:B------:R-:W-:Y:S01]  /*1fe0*/  IADD3 R34, R34, 0x1, RZ ;  /* 0x0000000122227810 */ /* 0x000fe20007ffe0ff */
[----:B------:R-:W-:Y:S03]  /*1ff0*/  BSSY B2, `(.L_x_817) ;  /* 0x000000c000027945 */ /* 0x000fe60003800000 */
[C---:B------:R-:W-:Y:S01]  /*2000*/  ISETP.NE.AND P1, PT, R34.reuse, RZ, PT ;  /* 0x000000ff2200720c */ /* 0x040fe20003f25270 */
[----:B------:R-:W-:-:S12]  /*2010*/  IMAD.HI.U32 R78, R34, -0x2daee0ad, RZ ;  /* 0xd2511f53224e7827 */ /* 0x000fd800078e00ff */
[----:B------:R-:W-:Y:S05]  /*2020*/  @P1 BRA `(.L_x_818) ;  /* 0x0000000000201947 */ /* 0x000fea0003800000 */
[----:B------:R-:W-:-:S05]  /*2030*/  VIADD R33, R33, 0x1 ;  /* 0x0000000121217836 */ /* 0x000fca0000000000 */
[----:B------:R-:W-:-:S13]  /*2040*/  ISETP.NE.AND P1, PT, R33, RZ, PT ;  /* 0x000000ff2100720c */ /* 0x000fda0003f25270 */
[----:B------:R-:W-:Y:S01]  /*2050*/  @!P1 VIADD R35, R35, 0x1 ;  /* 0x0000000123239836 */ /* 0x000fe20000000000 */
[----:B------:R-:W-:Y:S02]  /*2060*/  @!P1 IADD3 R80, R77, 0x1, RZ ;  /* 0x000000014d509810 */ /* 0x000fe40007ffe0ff */
[----:B------:R-:W-:Y:S02]  /*2070*/  @!P1 MOV R33, RZ ;  /* 0x000000ff00219202 */ /* 0x000fe40000000f00 */
[----:B------:R-:W-:-:S13]  /*2080*/  ISETP.NE.AND P2, PT, R35, RZ, !P1 ;  /* 0x000000ff2300720c */ /* 0x000fda0004f45270 */
[----:B------:R-:W-:-:S04]  /*2090*/  @P2 IMAD.MOV R80, RZ, RZ, R77 ;  /* 0x000000ffff502224 */ /* 0x000fc800078e024d */
[----:B------:R-:W-:-:S07]  /*20a0*/  @!P1 IMAD.MOV.U32 R77, RZ, RZ, R80 ;  /* 0x000000ffff4d9224 */ /* 0x000fce00078e0050 */
.L_x_818:
[----:B------:R-:W-:Y:S05]  /*20b0*/  BSYNC B2 ;  /* 0x0000000000027941 */ /* 0x000fea0003800000 */
.L_x_817:
        /* <DEDUP_REMOVED lines=41> */
[----:B------:R-:W-:Y:S01]  /*2350*/  IMAD.MOV.U32 R78, RZ, RZ, R92 ;  /* 0x000000ffff4e7224 */ /* 0x000fe200078e005c */
[----:B------:R-:W-:Y:S01]  /*2360*/  LOP3.LUT R93, R93, UR36, R114, 0x96, !PT ;  /* 0x000000245d5d7c12 */ /* 0x000fe2000f8e9672 */
[----:B------:R-:W-:-:S11]  /*2370*/  HFMA2.MMA R114, -RZ, RZ, 0, 0 ;  /* 0x00000000ff727435 */ /* 0x000fd600000001ff */
.L_x_816:
[----:B------:R-:W-:Y:S05]  /*2380*/  BSYNC B1 ;  /* 0x0000000000017941 */ /* 0x000fea0003800000 */
.L_x_815:
[----:B------:R-:W-:Y:S01]  /*2390*/  I2FP.F32.U32 R107, R44 ;  /* 0x0000002c006b7245 */ /* 0x000fe20000201000 */
[----:B------:R-:W-:Y:S01]  /*23a0*/  IMAD.U32 R115, R45, 0x10000, RZ ;  /* 0x000100002d737824 */ /* 0x000fe200078e00ff */
[C---:B------:R-:W-:Y:S01]  /*23b0*/  ISETP.NE.AND P2, PT, R114.reuse, 0x1, PT ;  /* 0x000000017200780c */ /* 0x040fe20003f45270 */
[----:B------:R-:W-:Y:S01]  /*23c0*/  @P0 IMAD.U32 R44, R41, 0x10000, RZ ;  /* 0x00010000292c0824 */ /* 0x000fe200078e00ff */
[----:B------:R-:W-:Y:S01]  /*23d0*/  BSSY B1, `(.L_x_819) ;  /* 0x0000013000017945 */ /* 0x000fe20003800000 */
[----:B------:R-:W-:Y:S01]  /*23e0*/  FFMA.FTZ R107, R107, R110, 1.1641532182693481445e-10 ;  /* 0x2f0000006b6b7423 */ /* 0x000fe2000001006e */
[----:B------:R-:W-:Y:S01]  /*23f0*/  FMUL.FTZ R115, R115, R100 ;  /* 0x0000006473737220 */ /* 0x000fe20000410000 */
[----:B------:R-:W-:Y:S02]  /*2400*/  PRMT R112, R45, 0x7632, R112 ;  /* 0x000076322d707816 */ /* 0x000fe40000000070 */
[----:B------:R-:W-:Y:S01]  /*2410*/  IADD3 R92, R114, 0x1, RZ ;  /* 0x00000001725c7810 */ /* 0x000fe20007ffe0ff */
[----:B------:R-:W-:Y:S01]  /*2420*/  FMUL.FTZ R115, R115, R108 ;  /* 0x0000006c73737220 */ /* 0x000fe20000410000 */
[----:B------:R-:W-:-:S04]  /*2430*/  FSETP.GTU.FTZ.AND P1, PT, R107, R106, PT ;  /* 0x0000006a6b00720b */ /* 0x000fc80003f3c000 */
[----:B------:R-:W-:-:S05]  /*2440*/  FSEL R107, R115, RZ, !P1 ;  /* 0x000000ff736b7208 */ /* 0x000fca0004800000 */
[----:B------:R-:W-:Y:S01]  /*2450*/  @P0 FADD.FTZ R107, R44, R107 ;  /* 0x0000006b2c6b0221 */ /* 0x000fe20000010000 */
[----:B------:R-:W-:Y:S06]  /*2460*/  @!P2 BRA `(.L_x_820) ;  /* 0x000000000020a947 */ /* 0x000fec0003800000 */
[----:B------:R-:W-:Y:S01]  /*2470*/  ISETP.NE.AND P2, PT, R114, 0x2, PT ;  /* 0x000000027200780c */ /* 0x000fe20003f45270 */
[----:B------:R-:W-:-:S12]  /*2480*/  IMAD.MOV.U32 R116, RZ, RZ, R93 ;  /* 0x000000ffff747224 */ /* 0x000fd800078e005d */
[----:B------:R-:W-:Y:S05]  /*2490*/  @!P2 BRA `(.L_x_821) ;  /* 0x000000000018a947 */ /* 0x000fea0003800000 */
[----:B------:R-:W-:Y:S01]  /*24a0*/  ISETP.NE.AND P2, PT, R114, 0x3, PT ;  /* 0x000000037200780c */ /* 0x000fe20003f45270 */
[----:B------:R-:W-:-:S12]  /*24b0*/  IMAD.MOV.U32 R116, RZ, RZ, R94 ;  /* 0x000000ffff747224 */ /* 0x000fd800078e005e */
[----:B------:R-:W-:Y:S05]  /*24c0*/  @P2 BRA `(.L_x_821) ;  /* 0x00000000000c2947 */ /* 0x000fea0003800000 */
[----:B------:R-:W-:Y:S01]  /*24d0*/  MOV R116, R78 ;  /* 0x0000004e00747202 */ /* 0x000fe20000000f00 */
[----:B------:R-:W-:Y:S06]  /*24e0*/  BRA `(.L_x_821) ;  /* 0x0000000000047947 */ /* 0x000fec0003800000 */
.L_x_820:
[----:B------:R-:W-:-:S07]  /*24f0*/  IMAD.MOV.U32 R116, RZ, RZ, R80 ;  /* 0x000000ffff747224 */ /* 0x000fce00078e0050 */
.L_x_821:
[----:B------:R-:W-:Y:S05]  /*2500*/  BSYNC B1 ;  /* 0x0000000000017941 */ /* 0x000fea0003800000 */
.L_x_819:
        /* <DEDUP_REMOVED lines=8> */
[----:B------:R-:W-:-:S04]  /*2590*/  IADD3 R33, R33, 0x1, RZ ;  /* 0x0000000121217810 */ /* 0x000fc80007ffe0ff */
[----:B------:R-:W-:-:S13]  /*25a0*/  ISETP.NE.AND P2, PT, R33, RZ, PT ;  /* 0x000000ff2100720c */ /* 0x000fda0003f45270 */
[----:B------:R-:W-:Y:S02]  /*25b0*/  @!P2 VIADD R35, R35, 0x1 ;  /* 0x000000012323a836 */ /* 0x000fe40000000000 */
[----:B------:R-:W-:Y:S02]  /*25c0*/  @!P2 VIADD R45, R77, 0x1 ;  /* 0x000000014d2da836 */ /* 0x000fe40000000000 */
[----:B------:R-:W-:Y:S01]  /*25d0*/  @!P2 IMAD.MOV.U32 R33, RZ, RZ, RZ ;  /* 0x000000ffff21a224 */ /* 0x000fe200078e00ff */
[----:B------:R-:W-:-:S13]  /*25e0*/  ISETP.NE.AND P3, PT, R35, RZ, !P2 ;  /* 0x000000ff2300720c */ /* 0x000fda0005765270 */
[----:B------:R-:W-:-:S05]  /*25f0*/  @P3 IADD3 R45, R77, RZ, RZ ;  /* 0x000000ff4d2d3210 */ /* 0x000fca0007ffe0ff */
[----:B------:R-:W-:-:S07]  /*2600*/  @!P2 IMAD.MOV.U32 R77, RZ, RZ, R45 ;  /* 0x000000ffff4da224 */ /* 0x000fce00078e002d */
.L_x_825:
[----:B------:R-:W-:Y:S05]  /*2610*/  BSYNC B2 ;  /* 0x0000000000027941 */ /* 0x000fea0003800000 */
.L_x_824:
[----:B------:R-:W-:Y:S01]  /*2620*/  LOP3.LUT R44, R44, UR7, R77, 0x96, !PT ;  /* 0x000000072c2c7c12 */ /* 0x000fe2000f8e964d */
[----:B------:R-:W-:-:S04]  /*2630*/  IMAD.HI.U32 R78, R35, -0x326172a9, RZ ;  /* 0xcd9e8d57234e7827 */ /* 0x000fc800078e00ff */
[----:B------:R-:W-:Y:S01]  /*2640*/  IMAD R93, R35, -0x326172a9, RZ ;  /* 0xcd9e8d57235d7824 */ /* 0x000fe200078e02ff */
[----:B------:R-:W-:Y:S01]  /*2650*/  LOP3.LUT R78, R78, UR6, R33, 0x96, !PT ;  /* 0x000000064e4e7c12 */ /* 0x000fe2000f8e9621 */
[----:B------:R-:W-:-:S05]  /*2660*/  IMAD.WIDE.U32 R44, R44, -0x326172a9, RZ ;  /* 0xcd9e8d572c2c7825 */ /* 0x000fca00078e00ff */
[----:B------:R-:W-:Y:S01]  /*2670*/  LOP3.LUT R114, R45, UR17, R93, 0x96, !PT ;  /* 0x000000112d727c12 */ /* 0x000fe2000f8e965d */
[----:B------:R-:W-:Y:S02]  /*2680*/  IMAD R45, R34, -0x2daee0ad, RZ ;  /* 0xd2511f53222d7824 */ /* 0x000fe400078e02ff */
[----:B------:R-:W-:-:S04]  /*2690*/  IMAD.WIDE.U32 R92, R78, -0x2daee0ad, RZ ;  /* 0xd2511f534e5c7825 */ /* 0x000fc800078e00ff */
[----:B------:R-:W-:Y:S01]  /*26a0*/  IMAD.WIDE.U32 R114, R114, -0x2daee0ad, RZ ;  /* 0xd2511f5372727825 */ /* 0x000fe200078e00ff */
[----:B------:R-:W-:-:S04]  /*26b0*/  LOP3.LUT R45, R93, UR20, R45, 0x96, !PT ;  /* 0x000000145d2d7c12 */ /* 0x000fc8000f8e962d */
[----:B------:R-:W-:Y:S01]  /*26c0*/  LOP3.LUT R115, R115, UR22, R92, 0x96, !PT ;  /* 0x0000001673737c12 */ /* 0x000fe2000f8e965c */
[----:B------:R-:W-:-:S05]  /*26d0*/  IMAD.WIDE.U32 R92, R45, -0x326172a9, RZ ;  /* 0xcd9e8d572d5c7825 */ /* 0x000fca00078e00ff */
[----:B------:R-:W-:-:S05]  /*26e0*/  LOP3.LUT R44, R93, UR21, R44, 0x96, !PT ;  /* 0x000000155d2c7c12 */ /* 0x000fca000f8e962c */
[----:B------:R-:W-:-:S05]  /*26f0*/  IMAD.WIDE.U32 R44, R44, -0x2daee0ad, RZ ;  /* 0xd2511f532c2c7825 */ /* 0x000fca00078e00ff */
        /* <DEDUP_REMOVED lines=23> */
[----:B------:R-:W-:-:S04]  /*2870*/  IMAD.WIDE.U32 R44, R44, -0x2daee0ad, RZ ;  /* 0xd2511f532c2c7825 */ /* 0x000fc800078e00ff */
[----:B------:R-:W-:Y:S01]  /*2880*/  IMAD.MOV.U32 R78, RZ, RZ, R44 ;  /* 0x000000ffff4e7224 */ /* 0x000fe200078e002c */
[----:B------:R-:W-:Y:S01]  /*2890*/  LOP3.LUT R93, R45, UR36, R114, 0x96, !PT ;  /* 0x000000242d5d7c12 */ /* 0x000fe2000f8e9672 */
[----:B------:R-:W-:-:S05]  /*28a0*/  IMAD.WIDE.U32 R114, R115, -0x326172a9, RZ ;  /* 0xcd9e8d5773727825 */ /* 0x000fca00078e00ff */
[----:B------:R-:W-:Y:S01]  /*28b0*/  LOP3.LUT R94, R115, UR35, R92, 0x96, !PT ;  /* 0x00000023735e7c12 */ /* 0x000fe2000f8e965c */
[----:B------:R-:W-:Y:S01]  /*28c0*/  IMAD.MOV.U32 R92, RZ, RZ, RZ ;  /* 0x000000ffff5c7224 */ /* 0x000fe200078e00ff */
[----:B------:R-:W-:-:S07]  /*28d0*/  MOV R80, R114 ;  /* 0x0000007200507202 */ /* 0x000fce0000000f00 */
.L_x_823:
[----:B------:R-:W-:Y:S05]  /*28e0*/  BSYNC B1 ;  /* 0x0000000000017941 */ /* 0x000fea0003800000 */
.L_x_822:
[----:B------:R-:W-:Y:S01]  /*28f0*/  I2FP.F32.U32 R45, R116 ;  /* 0x00000074002d7245 */ /* 0x000fe20000201000 */
[----:B------:R-:W-:Y:S01]  /*2900*/  BSSY B1, `(.L_x_826) ;  /* 0x0000016000017945 */ /* 0x000fe20003800000 */
[----:B------:R-:W-:Y:S01]  /*2910*/  SHF.L.U32 R115, R112, 0x10, RZ ;  /* 0x0000001070737819 */ /* 0x000fe200000006ff */
[C---:B------:R-:W-:Y:S01]  /*2920*/  VIADD R114, R92.reuse, 0x1 ;  /* 0x000000015c727836 */ /* 0x040fe20000000000 */
[----:B------:R-:W-:Y:S01]  /*2930*/  ISETP.NE.AND P3, PT, R92, 0x1, PT ;  /* 0x000000015c00780c */ /* 0x000fe20003f65270 */
[----:B------:R-:W-:Y:S01]  /*2940*/  FFMA.FTZ R45, R45, R110, 1.1641532182693481445e-10 ;  /* 0x2f0000002d2d7423 */ /* 0x000fe2000001006e */
[----:B------:R-:W-:Y:S01]  /*2950*/  @P0 PRMT R44, R41, 0x7632, R44 ;  /* 0x00007632292c0816 */ /* 0x000fe2000000002c */
[----:B------:R-:W-:-:S03]  /*2960*/  FMUL.FTZ R115, R115, R100 ;  /* 0x0000006473737220 */ /* 0x000fc60000410000 */
[----:B------:R-:W-:Y:S01]  /*2970*/  FSETP.GTU.FTZ.AND P2, PT, R45, R106, PT ;  /* 0x0000006a2d00720b */ /* 0x000fe20003f5c000 */
[----:B------:R-:W-:Y:S01]  /*2980*/  FMUL.FTZ R115, R115, R108 ;  /* 0x0000006c73737220 */ /* 0x000fe20000410000 */
[----:B------:R-:W-:-:S04]  /*2990*/  @P0 IMAD.U32 R44, R44, 0x10000, RZ ;  /* 0x000100002c2c0824 */ /* 0x000fc800078e00ff */
[----:B------:R-:W-:-:S05]  /*29a0*/  FSEL R117, R115, RZ, !P2 ;  /* 0x000000ff73757208 */ /* 0x000fca0005000000 */
[----:B------:R-:W-:Y:S01]  /*29b0*/  @P0 FADD.FTZ R117, R44, R117 ;  /* 0x000000752c750221 */ /* 0x000fe20000010000 */
        /* <DEDUP_REMOVED lines=9> */
.L_x_827:
[----:B------:R-:W-:-:S07]  /*2a50*/  MOV R112, R80 ;  /* 0x0000005000707202 */ /* 0x000fce0000000f00 */
.L_x_828:
[----:B------:R-:W-:Y:S05]  /*2a60*/  BSYNC B1 ;  /* 0x0000000000017941 */ /* 0x000fea0003800000 */
.L_x_826:
        /* <DEDUP_REMOVED lines=16> */
.L_x_832:
[----:B------:R-:W-:Y:S05]  /*2b70*/  BSYNC B2 ;  /* 0x0000000000027941 */ /* 0x000fea0003800000 */
.L_x_831:
        /* <DEDUP_REMOVED lines=39> */
[----:B------:R-:W-:Y:S01]  /*2df0*/  IMAD.WIDE.U32 R114, R115, -0x326172a9, RZ ;  /* 0xcd9e8d5773727825 */ /* 0x000fe200078e00ff */
[----:B------:R-:W-:-:S03]  /*2e00*/  MOV R78, R44 ;  /* 0x0000002c004e7202 */ /* 0x000fc60000000f00 */
[----:B------:R-:W-:Y:S01]  /*2e10*/  IMAD.MOV.U32 R80, RZ, RZ, R114 ;  /* 0x000000ffff507224 */ /* 0x000fe200078e0072 */
[----:B------:R-:W-:Y:S01]  /*2e20*/  LOP3.LUT R94, R115, UR35, R92, 0x96, !PT ;  /* 0x00000023735e7c12 */ /* 0x000fe2000f8e965c */
[----:B------:R-:W-:-:S07]  /*2e30*/  IMAD.MOV.U32 R114, RZ, RZ, RZ ;  /* 0x000000ffff727224 */ /* 0x000fce00078e00ff */
.L_x_830:
[----:B------:R-:W-:Y:S05]  /*2e40*/  BSYNC B1 ;  /* 0x0000000000017941 */ /* 0x000fea0003800000 */
.L_x_829:
[----:B------:R-:W-:Y:S01]  /*2e50*/  I2FP.F32.U32 R45, R112 ;  /* 0x00000070002d7245 */ /* 0x000fe20000201000 */
[----:B------:R-:W-:Y:S01]  /*2e60*/  IMAD.U32 R115, R46, 0x10000, RZ ;  /* 0x000100002e737824 */ /* 0x000fe200078e00ff */
[----:B------:R-:W-:Y:S01]  /*2e70*/  ISETP.NE.AND P4, PT, R114, 0x1, PT ;  /* 0x000000017200780c */ /* 0x000fe20003f85270 */
[----:B------:R-:W-:Y:S01]  /*2e80*/  BSSY B1, `(.L_x_833) ;  /* 0x0000014000017945 */ /* 0x000fe20003800000 */
[----:B------:R-:W-:Y:S01]  /*2e90*/  @P0 SHF.L.U32 R44, R42, 0x10, RZ ;  /* 0x000000102a2c0819 */ /* 0x000fe200000006ff */
[----:B------:R-:W-:Y:S01]  /*2ea0*/  FFMA.FTZ R45, R45, R110, 1.1641532182693481445e-10 ;  /* 0x2f0000002d2d7423 */ /* 0x000fe2000001006e */
[----:B------:R-:W-:Y:S01]  /*2eb0*/  FMUL.FTZ R115, R115, R100 ;  /* 0x0000006473737220 */ /* 0x000fe20000410000 */
[----:B------:R-:W-:Y:S01]  /*2ec0*/  PRMT R46, R46, 0x7632, R46 ;  /* 0x000076322e2e7816 */ /* 0x000fe2000000002e */
[----:B------:R-:W-:Y:S02]  /*2ed0*/  VIADD R92, R114, 0x1 ;  /* 0x00000001725c7836 */ /* 0x000fe40000000000 */
        /* <DEDUP_REMOVED lines=13> */
.L_x_834:
[----:B------:R-:W-:-:S07]  /*2fb0*/  IMAD.MOV.U32 R112, RZ, RZ, R80 ;  /* 0x000000ffff707224 */ /* 0x000fce00078e0050 */
.L_x_835:
[----:B------:R-:W-:Y:S05]  /*2fc0*/  BSYNC B1 ;  /* 0x0000000000017941 */ /* 0x000fea0003800000 */
.L_x_833:
        /* <DEDUP_REMOVED lines=16> */
.L_x_839:
[----:B------:R-:W-:Y:S05]  /*30d0*/  BSYNC B2 ;  /* 0x0000000000027941 */ /* 0x000fea0003800000 */
.L_x_838:
        /* <DEDUP_REMOVED lines=40> */
[----:B------:R-:W-:-:S04]  /*3360*/  IMAD.WIDE.U32 R44, R80, -0x326172a9, RZ ;  /* 0xcd9e8d57502c7825 */ /* 0x000fc800078e00ff */
[----:B------:R-:W-:Y:S01]  /*3370*/  IMAD.MOV.U32 R80, RZ, RZ, R44 ;  /* 0x000000ffff507224 */ /* 0x000fe200078e002c */
[----:B------:R-:W-:Y:S01]  /*3380*/  LOP3.LUT R94, R45, UR35, R92, 0x96, !PT ;  /* 0x000000232d5e7c12 */ /* 0x000fe2000f8e965c */
[----:B------:R-:W-:-:S11]  /*3390*/  HFMA2.MMA R92, -RZ, RZ, 0, 0 ;  /* 0x00000000ff5c7435 */ /* 0x000fd600000001ff */
.L_x_837:
[----:B------:R-:W-:Y:S05]  /*33a0*/  BSYNC B1 ;  /* 0x0000000000017941 */ /* 0x000fea0003800000 */
.L_x_836:
[----:B------:R-:W-:Y:S01]  /*33b0*/  I2FP.F32.U32 R45, R112 ;  /* 0x00000070002d7245 */ /* 0x000fe20000201000 */
[----:B------:R-:W-:Y:S01]  /*33c0*/  IMAD.U32 R127, R46, 0x10000, RZ ;  /* 0x000100002e7f7824 */ /* 0x000fe200078e00ff */
[----:B------:R-:W-:Y:S01]  /*33d0*/  ISETP.NE.AND P5, PT, R92, 0x1, PT ;  /* 0x000000015c00780c */ /* 0x000fe20003fa5270 */
[----:B------:R-:W-:Y:S01]  /*33e0*/  BSSY B1, `(.L_x_840) ;  /* 0x0000014000017945 */ /* 0x000fe20003800000 */
[----:B------:R-:W-:Y:S01]  /*33f0*/  @P0 PRMT R44, R42, 0x7632, R44 ;  /* 0x000076322a2c0816 */ /* 0x000fe2000000002c */
[----:B------:R-:W-:Y:S01]  /*3400*/  FFMA.FTZ R45, R45, R110, 1.1641532182693481445e-10 ;  /* 0x2f0000002d2d7423 */ /* 0x000fe2000001006e */
[----:B------:R-:W-:Y:S01]  /*3410*/  FMUL.FTZ R127, R127, R100 ;  /* 0x000000647f7f7220 */ /* 0x000fe20000410000 */
[----:B------:R-:W-:Y:S02]  /*3420*/  IADD3 R116, R92, 0x1, RZ ;  /* 0x000000015c747810 */ /* 0x000fe40007ffe0ff */
[----:B------:R-:W-:Y:S02]  /*3430*/  @P0 IMAD.U32 R44, R44, 0x10000, RZ ;  /* 0x000100002c2c0824 */ /* 0x000fe400078e00ff */
        /* <DEDUP_REMOVED lines=13> */
.L_x_841:
[----:B------:R-:W-:-:S07]  /*3510*/  IMAD.MOV.U32 R46, RZ, RZ, R80 ;  /* 0x000000ffff2e7224 */ /* 0x000fce00078e0050 */
.L_x_842:
[----:B------:R-:W-:Y:S05]  /*3520*/  BSYNC B1 ;  /* 0x0000000000017941 */ /* 0x000fea0003800000 */
.L_x_840:
        /* <DEDUP_REMOVED lines=16> */
.L_x_846:
[----:B------:R-:W-:Y:S05]  /*3630*/  BSYNC B2 ;  /* 0x0000000000027941 */ /* 0x000fea0003800000 */
.L_x_845:
[----:B------:R-:W-:Y:S01]  /*3640*/  LOP3.LUT R44, R44, UR7, R77, 0x96, !PT ;  /* 0x000000072c2c7c12 */ /* 0x000fe2000f8e964d */
[----:B------:R-:W-:-:S04]  /*3650*/  IMAD.HI.U32 R78, R35, -0x326172a9, RZ ;  /* 0xcd9e8d57234e7827 */ /* 0x000fc800078e00ff */
[----:B------:R-:W-:Y:S01]  /*3660*/  IMAD R93, R35, -0x326172a9, RZ ;  /* 0xcd9e8d57235d7824 */ /* 0x000fe200078e02ff */
[----:B------:R-:W-:Y:S01]  /*3670*/  LOP3.LUT R78, R78, UR6, R33, 0x96, !PT ;  /* 0x000000064e4e7c12 */ /* 0x000fe2000f8e9621 */
[----:B------:R-:W-:-:S04]  /*3680*/  IMAD.WIDE.U32 R44, R44, -0x326172a9, RZ ;  /* 0xcd9e8d572c2c7825 */ /* 0x000fc800078e00ff */
[----:B------:R-:W-:Y:S01]  /*3690*/  IMAD.MOV.U32 R116, RZ, RZ, RZ ;  /* 0x000000ffff747224 */ /* 0x000fe200078e00ff */
        /* <DEDUP_REMOVED lines=33> */
[----:B------:R-:W-:Y:S02]  /*38b0*/  LOP3.LUT R93, R45, UR36, R126, 0x96, !PT ;  /* 0x000000242d5d7c12 */ /* 0x000fe4000f8e967e */
[----:B------:R-:W-:Y:S01]  /*38c0*/  MOV R78, R44 ;  /* 0x0000002c004e7202 */ /* 0x000fe20000000f00 */
[----:B------:R-:W-:-:S04]  /*38d0*/  IMAD.WIDE.U32 R44, R80, -0x326172a9, RZ ;  /* 0xcd9e8d57502c7825 */ /* 0x000fc800078e00ff */
[----:B------:R-:W-:Y:S01]  /*38e0*/  IMAD.MOV.U32 R80, RZ, RZ, R44 ;  /* 0x000000ffff507224 */ /* 0x000fe200078e002c */
[----:B------:R-:W-:-:S07]  /*38f0*/  LOP3.LUT R94, R45, UR35, R92, 0x96, !PT ;  /* 0x000000232d5e7c12 */ /* 0x000fce000f8e965c */
.L_x_844:
[----:B------:R-:W-:Y:S05]  /*3900*/  BSYNC B1 ;  /* 0x0000000000017941 */ /* 0x000fea0003800000 */
.L_x_843:
[----:B------:R-:W-:Y:S01]  /*3910*/  I2FP.F32.U32 R45, R46 ;  /* 0x0000002e002d7245 */ /* 0x000fe20000201000 */
[----:B------:R-:W-:Y:S01]  /*3920*/  @P0 IMAD.U32 R44, R43, 0x10000, RZ ;  /* 0x000100002b2c0824 */ /* 0x000fe200078e00ff */
[----:B------:R-:W-:Y:S01]  /*3930*/  SHF.L.U32 R127, R47, 0x10, RZ ;  /* 0x000000102f7f7819 */ /* 0x000fe200000006ff */
[----:B------:R-:W-:Y:S01]  /*3940*/  BSSY B1, `(.L_x_847) ;  /* 0x0000014000017945 */ /* 0x000fe20003800000 */
[C---:B------:R-:W-:Y:S01]  /*3950*/  ISETP.NE.AND P6, PT, R116.reuse, 0x1, PT ;  /* 0x000000017400780c */ /* 0x040fe20003fc5270 */
[----:B------:R-:W-:Y:S01]  /*3960*/  FFMA.FTZ R45, R45, R110, 1.1641532182693481445e-10 ;  /* 0x2f0000002d2d7423 */ /* 0x000fe2000001006e */
[----:B------:R-:W-:Y:S01]  /*3970*/  PRMT R114, R47, 0x7632, R114 ;  /* 0x000076322f727816 */ /* 0x000fe20000000072 */
[----:B------:R-:W-:Y:S01]  /*3980*/  FMUL.FTZ R127, R127, R100 ;  /* 0x000000647f7f7220 */ /* 0x000fe20000410000 */
[----:B------:R-:W-:Y:S02]  /*3990*/  VIADD R92, R116, 0x1 ;  /* 0x00000001745c7836 */ /* 0x000fe40000000000 */
[----:B------:R-:W-:Y:S01]  /*39a0*/  FSETP.GTU.FTZ.AND P5, PT, R45, R106, PT ;  /* 0x0000006a2d00720b */ /* 0x000fe20003fbc000 */
[----:B------:R-:W-:-:S05]  /*39b0*/  FMUL.FTZ R127, R127, R108 ;  /* 0x0000006c7f7f7220 */ /* 0x000fca0000410000 */
        /* <DEDUP_REMOVED lines=11> */
.L_x_848:
[----:B------:R-:W-:-:S07]  /*3a70*/  MOV R112, R80 ;  /* 0x0000005000707202 */ /* 0x000fce0000000f00 */
.L_x_849:
[----:B------:R-:W-:Y:S05]  /*3a80*/  BSYNC B1 ;  /* 0x0000000000017941 */ /* 0x000fea0003800000 */
.L_x_847:
        /* <DEDUP_REMOVED lines=8> */
[----:B------:R-:W-:Y:S01]  /*3b10*/  VIADD R33, R33, 0x1 ;  /* 0x0000000121217836 */ /* 0x000fe20000000000 */
[----:B------:R-:W-:-:S04]  /*3b20*/  P2R R45, PR, RZ, 0x1 ;  /* 0x00000001ff2d7803 */ /* 0x000fc80000000000 */
[----:B------:R-:W-:-:S13]  /*3b30*/  ISETP.NE.AND P6, PT, R33, RZ, PT ;  /* 0x000000ff2100720c */ /* 0x000fda0003fc5270 */
[----:B------:R-:W-:Y:S01]  /*3b40*/  @!P6 IADD3 R35, R35, 0x1, RZ ;  /* 0x000000012323e810 */ /* 0x000fe20007ffe0ff */
[----:B------:R-:W-:Y:S02]  /*3b50*/  @!P6 VIADD R46, R77, 0x1 ;  /* 0x000000014d2ee836 */ /* 0x000fe40000000000 */
[----:B------:R-:W-:Y:S01]  /*3b60*/  @!P6 IMAD.MOV.U32 R33, RZ, RZ, RZ ;  /* 0x000000ffff21e224 */ /* 0x000fe200078e00ff */
[----:B------:R-:W-:-:S13]  /*3b70*/  ISETP.NE.AND P0, PT, R35, RZ, !P6 ;  /* 0x000000ff2300720c */ /* 0x000fda0007705270 */
[----:B------:R-:W-:Y:S01]  /*3b80*/  @P0 IMAD.MOV R46, RZ, RZ, R77 ;  /* 0x000000ffff2e0224 */ /* 0x000fe200078e024d */
[----:B------:R-:W-:-:S04]  /*3b90*/  ISETP.NE.AND P0, PT, R45, RZ, PT ;  /* 0x000000ff2d00720c */ /* 0x000fc80003f05270 */
[----:B------:R-:W-:-:S09]  /*3ba0*/  @!P6 MOV R77, R46 ;  /* 0x0000002e004de202 */ /* 0x000fd20000000f00 */
.L_x_853:
[----:B------:R-:W-:Y:S05]  /*3bb0*/  BSYNC B2 ;  /* 0x0000000000027941 */ /* 0x000fea0003800000 */
.L_x_852:
        /* <DEDUP_REMOVED lines=41> */
[----:B------:R-:W-:Y:S01]  /*3e50*/  IMAD.MOV.U32 R92, RZ, RZ, RZ ;  /* 0x000000ffff5c7224 */ /* 0x000fe200078e00ff */
[----:B------:R-:W-:Y:S02]  /*3e60*/  LOP3.LUT R94, R45, UR35, R46, 0x96, !PT ;  /* 0x000000232d5e7c12 */ /* 0x000fe4000f8e962e */
[----:B------:R-:W-:-:S07]  /*3e70*/  MOV R80, R44 ;  /* 0x0000002c00507202 */ /* 0x000fce0000000f00 */
.L_x_851:
[----:B------:R-:W-:Y:S05]  /*3e80*/  BSYNC B1 ;  /* 0x0000000000017941 */ /* 0x000fea0003800000 */
.L_x_850:
[----:B------:R-:W-:Y:S01]  /*3e90*/  I2FP.F32.U32 R45, R112 ;  /* 0x00000070002d7245 */ /* 0x000fe20000201000 */
[----:B------:R-:W-:Y:S01]  /*3ea0*/  IMAD.U32 R47, R114, 0x10000, RZ ;  /* 0x00010000722f7824 */ /* 0x000fe200078e00ff */
[----:B------:R-:W-:Y:S02]  /*3eb0*/  @P0 PRMT R44, R43, 0x7632, R44 ;  /* 0x000076322b2c0816 */ /* 0x000fe4000000002c */
[----:B------:R-:W-:Y:S01]  /*3ec0*/  SEL R153, RZ, 0x10000, P5 ;  /* 0x00010000ff997807 */ /* 0x000fe20002800000 */
[----:B------:R-:W-:Y:S01]  /*3ed0*/  FMUL.FTZ R47, R47, R100 ;  /* 0x000000642f2f7220 */ /* 0x000fe20000410000 */
[----:B------:R-:W-:Y:S01]  /*3ee0*/  FFMA.FTZ R45, R45, R110, 1.1641532182693481445e-10 ;  /* 0x2f0000002d2d7423 */ /* 0x000fe2000001006e */
[----:B------:R-:W-:Y:S02]  /*3ef0*/  @P0 SHF.L.U32 R44, R44, 0x10, RZ ;  /* 0x000000102c2c0819 */ /* 0x000fe400000006ff */
[----:B------:R-:W-:Y:S01]  /*3f00*/  FMUL.FTZ R47, R47, R108 ;  /* 0x0000006c2f2f7220 */ /* 0x000fe20000410000 */
[----:B------:R-:W-:-:S02]  /*3f10*/  ISETP.NE.AND P5, PT, R102, RZ, PT ;  /* 0x000000ff6600720c */ /* 0x000fc40003fa5270 */
[----:B------:R-:W-:Y:S02]  /*3f20*/  FSETP.GTU.FTZ.AND P6, PT, R45, R106, PT ;  /* 0x0000006a2d00720b */ /* 0x000fe40003fdc000 */
[----:B------:R-:W-:Y:S02]  /*3f30*/  SEL R102, RZ, 0x100, P4 ;  /* 0x00000100ff667807 */ /* 0x000fe40002000000 */
[----:B------:R-:W-:Y:S02]  /*3f40*/  FSEL R145, R47, RZ, !P6 ;  /* 0x000000ff2f917208 */ /* 0x000fe40007000000 */
[----:B------:R-:W-:Y:S02]  /*3f50*/  SEL R152, RZ, 0x1, P2 ;  /* 0x00000001ff987807 */ /* 0x000fe40001000000 */
[----:B------:R-:W-:Y:S01]  /*3f60*/  SEL R155, RZ, 0x1, P3 ;  /* 0x00000001ff9b7807 */ /* 0x000fe20001800000 */
[----:B------:R-:W-:Y:S01]  /*3f70*/  @P0 FADD.FTZ R145, R44, R145 ;  /* 0x000000912c910221 */ /* 0x000fe20000010000 */
[----:B------:R-:W-:-:S02]  /*3f80*/  LEA R150, P0, R50, UR10, 0x4 ;  /* 0x0000000a32967c11 */ /* 0x000fc4000f8020ff */
[----:B------:R-:W-:Y:S02]  /*3f90*/  F2FP.BF16.F32.PACK_AB R46, R129, R115 ;  /* 0x00000073812e723e */ /* 0x000fe400000010ff */
[----:B------:R-:W-:Y:S02]  /*3fa0*/  LEA.HI.X R151, R50, UR11, RZ, 0x4, P0 ;  /* 0x0000000b32977c11 */ /* 0x000fe400080f24ff */
[----:B------:R-:W-:Y:S02]  /*3fb0*/  ISETP.NE.AND P0, PT, R104, RZ, PT ;  /* 0x000000ff6800720c */ /* 0x000fe40003f05270 */
[----:B------:R-:W-:Y:S02]  /*3fc0*/  SEL R104, RZ, 0x1000000, P6 ;  /* 0x01000000ff687807 */ /* 0x000fe40003000000 */
[----:B------:R-:W-:Y:S02]  /*3fd0*/  F2FP.BF16.F32.PACK_AB R45, R117, R107 ;  /* 0x0000006b752d723e */ /* 0x000fe400000010ff */
[----:B------:R-:W-:Y:S01]  /*3fe0*/  LOP3.LUT R102, R102, R104, R153, 0xfe, !PT ;  /* 0x0000006866667212 */ /* 0x000fe200078efe99 */
[----:B------:R-:W-:Y:S01]  /*3ff0*/  IMAD.WIDE.U32 R152, R152, 0x1000000, RZ ;  /* 0x0100000098987825 */ /* 0x000fe200078e00ff */
[----:B------:R-:W-:-:S02]  /*4000*/  F2FP.BF16.F32.PACK_AB R44, R109, R57 ;  /* 0x000000396d2c723e */ /* 0x000fc400000010ff */
[----:B------:R-:W-:Y:S02]  /*4010*/  F2FP.BF16.F32.PACK_AB R47, R145, R127 ;  /* 0x0000007f912f723e */ /* 0x000fe400000010ff */
[----:B------:R-:W-:Y:S02]  /*4020*/  LOP3.LUT R153, R153, R102, R155, 0xfe, !PT ;  /* 0x0000006699997212 */ /* 0x000fe400078efe9b */
[----:B------:R-:W-:Y:S01]  /*4030*/  SEL R102, RZ, 0x1, P1 ;  /* 0x00000001ff667807 */ /* 0x000fe20000800000 */
[----:B------:R0:W-:Y:S01]  /*4040*/  STG.E.128 desc[UR4][R150.64], R44 ;  /* 0x0000002c96007986 */ /* 0x0001e2000c101d04 */
[----:B------:R-:W-:-:S03]  /*4050*/  SEL R104, RZ, 0x1, P5 ;  /* 0x00000001ff687807 */ /* 0x000fc60002800000 */
[----:B0-----:R-:W-:-:S04]  /*4060*/  IMAD.WIDE.U32 R46, R102, 0x10000, RZ ;  /* 0x00010000662e7825 */ /* 0x001fc800078e00ff */
[----:B------:R-:W-:-:S04]  /*4070*/  IMAD.WIDE.U32 R44, R104, 0x100, RZ ;  /* 0x00000100682c7825 */ /* 0x000fc800078e00ff */
[----:B------:R-:W-:Y:S01]  /*4080*/  VIADD R102, R50, 0x80 ;  /* 0x0000008032667836 */ /* 0x000fe20000000000 */
[----:B------:R-:W-:Y:S02]  /*4090*/  LOP3.LUT R47, R45, R153, R47, 0xfe, !PT ;  /* 0x000000992d2f7212 */ /* 0x000fe400078efe2f */
[----:B------:R-:W-:Y:S02]  /*40a0*/  LOP3.LUT R152, R44, R152, R46, 0xfe, !PT ;  /* 0x000000982c987212 */ /* 0x000fe400078efe2e */
[----:B------:R-:W-:Y:S02]  /*40b0*/  SEL R45, RZ, 0x1, P0 ;  /* 0x00000001ff2d7807 */ /* 0x000fe40000000000 */
[----:B------:R-:W-:Y:S02]  /*40c0*/  LEA R44, P0, R50, UR14, 0x3 ;  /* 0x0000000e322c7c11 */ /* 0x000fe4000f8018ff */
[----:B------:R-:W-:Y:S02]  /*40d0*/  LOP3.LUT R46, R152, R45, RZ, 0xfc, !PT ;  /* 0x0000002d982e7212 */ /* 0x000fe400078efcff */
[----:B------:R-:W-:-:S05]  /*40e0*/  LEA.HI.X R45, R50, UR15, RZ, 0x3, P0 ;  /* 0x0000000f322d7c11 */ /* 0x000fca00080f1cff */
[----:B------:R0:W-:Y:S04]  /*40f0*/  STG.E.64 desc[UR4][R44.64], R46 ;  /* 0x0000002e2c007986 */ /* 0x0001e8000c101b04 */
.L_x_797:
[----:B------:R-:W-:Y:S05]  /*4100*/  BSYNC B0 ;  /* 0x0000000000007941 */ /* 0x000fea0003800000 */
.L_x_796:
[----:B------:R-:W-:Y:S01]  /*4110*/  ISETP.NE.AND P0, PT, R0, RZ, PT ;  /* 0x000000ff0000720c */ /* 0x000fe20003f05270 */
        /* <DEDUP_REMOVED lines=22> */
.L_x_857:
[----:B------:R-:W-:-:S07]  /*4280*/  MOV R55, R80 ;  /* 0x0000005000377202 */ /* 0x000fce0000000f00 */
.L_x_858:
[----:B------:R-:W-:Y:S05]  /*4290*/  BSYNC B1 ;  /* 0x0000000000017941 */ /* 0x000fea0003800000 */
.L_x_856:
        /* <DEDUP_REMOVED lines=16> */
.L_x_862:
[----:B------:R-:W-:Y:S05]  /*43a0*/  BSYNC B2 ;  /* 0x0000000000027941 */ /* 0x000fea0003800000 */
.L_x_861:
        /* <DEDUP_REMOVED lines=44> */
.L_x_860:
[----:B------:R-:W-:Y:S05]  /*4670*/  BSYNC B1 ;  /* 0x0000000000017941 */ /* 0x000fea0003800000 */
.L_x_859:
        /* <DEDUP_REMOVED lines=26> */
.L_x_864:
[----:B------:R-:W-:-:S07]  /*4820*/  MOV R103, R80 ;  /* 0x0000005000677202 */ /* 0x000fce0000000f00 */
.L_x_865:
[----:B------:R-:W-:Y:S05]  /*4830*/  BSYNC B1 ;  /* 0x0000000000017941 */ /* 0x000fea0003800000 */
.L_x_863:
        /* <DEDUP_REMOVED lines=16> */
.L_x_869:
[----:B------:R-:W-:Y:S05]  /*4940*/  BSYNC B2 ;  /* 0x0000000000027941 */ /* 0x000fea0003800000 */
.L_x_868:
        /* <DEDUP_REMOVED lines=44> */
.L_x_867:
[----:B------:R-:W-:Y:S05]  /*4c10*/  BSYNC B1 ;  /* 0x0000000000017941 */ /* 0x000fea0003800000 */
.L_x_866:
        /* <DEDUP_REMOVED lines=23> */
.L_x_871:
[----:B------:R-:W-:-:S07]  /*4d90*/  IMAD.MOV.U32 R44, RZ, RZ, R80 ;  /* 0x000000ffff2c7224 */ /* 0x000fce00078e0050 */
.L_x_872:
[----:B------:R-:W-:Y:S05]  /*4da0*/  BSYNC B1 ;  /* 0x0000000000017941 */ /* 0x000fea0003800000 */
.L_x_870:
        /* <DEDUP_REMOVED lines=16> */
.L_x_876:
[----:B------:R-:W-:Y:S05]  /*4eb0*/  BSYNC B2 ;  /* 0x0000000000027941 */ /* 0x000fea0003800000 */
.L_x_875:
[----:B------:R-:W-:Y:S01]  /*4ec0*/  LOP3.LUT R92, R78, UR7, R77, 0x96, !PT ;  /* 0x000000074e5c7c12 */ /* 0x000fe2000f8e964d */
[----:B------:R-:W-:Y:S01]  /*4ed0*/  IMAD.HI.U32 R78, R35, -0x326172a9, RZ ;  /* 0xcd9e8d57234e7827 */ /* 0x000fe200078e00ff */
[----:B------:R-:W-:-:S03]  /*4ee0*/  HFMA2.MMA R114, -RZ, RZ, 0, 0 ;  /* 0x00000000ff727435 */ /* 0x000fc600000001ff */
        /* <DEDUP_REMOVED lines=40> */
[----:B------:R-:W-:-:S07]  /*5170*/  LOP3.LUT R94, R131, UR35, R132, 0x96, !PT ;  /* 0x00000023835e7c12 */ /* 0x000fce000f8e9684 */
.L_x_874:
[----:B------:R-:W-:Y:S05]  /*5180*/  BSYNC B1 ;  /* 0x0000000000017941 */ /* 0x000fea0003800000 */
.L_x_873:
[----:B------:R-:W-:Y:S01]  /*5190*/  I2FP.F32.U32 R103, R44 ;  /* 0x0000002c00677245 */ /* 0x000fe20000201000 */
[----:B------:R-:W-:Y:S01]  /*51a0*/  IMAD.U32 R111, R45, 0x10000, RZ ;  /* 0x000100002d6f7824 */ /* 0x000fe200078e00ff */
[C---:B------:R-:W-:Y:S01]  /*51b0*/  ISETP.NE.AND P2, PT, R114.reuse, 0x1, PT ;  /* 0x000000017200780c */ /* 0x040fe20003f45270 */
[----:B------:R-:W-:Y:S01]  /*51c0*/  @P0 IMAD.U32 R44, R41, 0x10000, RZ ;  /* 0x00010000292c0824 */ /* 0x000fe200078e00ff */
[----:B------:R-:W-:Y:S01]  /*51d0*/  BSSY B1, `(.L_x_877) ;  /* 0x0000013000017945 */ /* 0x000fe20003800000 */
[----:B------:R-:W-:Y:S01]  /*51e0*/  FFMA.FTZ R103, R103, R112, 1.1641532182693481445e-10 ;  /* 0x2f00000067677423 */ /* 0x000fe20000010070 */
[----:B------:R-:W-:Y:S01]  /*51f0*/  FMUL.FTZ R111, R111, R100 ;  /* 0x000000646f6f7220 */ /* 0x000fe20000410000 */
[----:B------:R-:W-:-:S03]  /*5200*/  IADD3 R92, R114, 0x1, RZ ;  /* 0x00000001725c7810 */ /* 0x000fc60007ffe0ff */
[----:B------:R-:W-:Y:S01]  /*5210*/  FMUL.FTZ R111, R111, R110 ;  /* 0x0000006e6f6f7220 */ /* 0x000fe20000410000 */
[----:B------:R-:W-:-:S04]  /*5220*/  FSETP.GTU.FTZ.AND P1, PT, R103, R108, PT ;  /* 0x0000006c6700720b */ /* 0x000fc80003f3c000 */
[----:B------:R-:W-:Y:S02]  /*5230*/  FSEL R103, R111, RZ, !P1 ;  /* 0x000000ff6f677208 */ /* 0x000fe40004800000 */
[----:B------:R-:W-:-:S03]  /*5240*/  PRMT R111, R45, 0x7632, R111 ;  /* 0x000076322d6f7816 */ /* 0x000fc6000000006f */
        /* <DEDUP_REMOVED lines=10> */
.L_x_878:
[----:B------:R-:W-:-:S07]  /*52f0*/  IMAD.MOV.U32 R113, RZ, RZ, R80 ;  /* 0x000000ffff717224 */ /* 0x000fce00078e0050 */
.L_x_879:
[----:B------:R-:W-:Y:S05]  /*5300*/  BSYNC B1 ;  /* 0x0000000000017941 */ /* 0x000fea0003800000 */
.L_x_877:
        /* <DEDUP_REMOVED lines=16> */
.L_x_883:
[----:B------:R-:W-:Y:S05]  /*5410*/  BSYNC B2 ;  /* 0x0000000000027941 */ /* 0x000fea0003800000 */
.L_x_882:
        /* <DEDUP_REMOVED lines=42> */
[----:B------:R-:W-:Y:S01]  /*56c0*/  LOP3.LUT R94, R45, UR35, R92, 0x96, !PT ;  /* 0x000000232d5e7c12 */ /* 0x000fe2000f8e965c */
[----:B------:R-:W-:-:S07]  /*56d0*/  IMAD.MOV.U32 R92, RZ, RZ, RZ ;  /* 0x000000ffff5c7224 */ /* 0x000fce00078e00ff */
.L_x_881:
[----:B------:R-:W-:Y:S05]  /*56e0*/  BSYNC B1 ;  /* 0x0000000000017941 */ /* 0x000fea0003800000 */
.L_x_880:
        /* <DEDUP_REMOVED lines=22> */
.L_x_885:
[----:B------:R-:W-:-:S07]  /*5850*/  MOV R111, R80 ;  /* 0x00000050006f7202 */ /* 0x000fce0000000f00 */
.L_x_886:
[----:B------:R-:W-:Y:S05]  /*5860*/  BSYNC B1 ;  /* 0x0000000000017941 */ /* 0x000fea0003800000 */
.L_x_884:
        /* <DEDUP_REMOVED lines=16> */
.L_x_890:
[----:B------:R-:W-:Y:S05]  /*5970*/  BSYNC B2 ;  /* 0x0000000000027941 */ /* 0x000fea0003800000 */
.L_x_889:
        /* <DEDUP_REMOVED lines=42> */
[----:B------:R-:W-:Y:S02]  /*5c20*/  LOP3.LUT R94, R45, UR35, R92, 0x96, !PT ;  /* 0x000000232d5e7c12 */ /* 0x000fe4000f8e965c */
[----:B------:R-:W-:-:S07]  /*5c30*/  MOV R80, R44 ;  /* 0x0000002c00507202 */ /* 0x000fce0000000f00 */
.L_x_888:
[----:B------:R-:W-:Y:S05]  /*5c40*/  BSYNC B1 ;  /* 0x0000000000017941 */ /* 0x000fea0003800000 */
.L_x_887:
        /* <DEDUP_REMOVED lines=20> */
[----:B------:R-:W-:Y:S01]  /*5d90*/  MOV R114, R78 ;  /* 0x0000004e00727202 */ /* 0x000fe20000000f00 */
[----:B------:R-:W-:Y:S06]  /*5da0*/  BRA `(.L_x_893) ;  /* 0x0000000000047947 */ /* 0x000fec0003800000 */
.L_x_892:
[----:B------:R-:W-:-:S07]  /*5db0*/  IMAD.MOV.U32 R114, RZ, RZ, R80 ;  /* 0x000000ffff727224 */ /* 0x000fce00078e0050 */
.L_x_893:
[----:B------:R-:W-:Y:S05]  /*5dc0*/  BSYNC B1 ;  /* 0x0000000000017941 */ /* 0x000fea0003800000 */
.L_x_891:
        /* <DEDUP_REMOVED lines=10> */
[----:B------:R-:W-:Y:S01]  /*5e70*/  @!P4 IADD3 R35, R35, 0x1, RZ ;  /* 0x000000012323c810 */ /* 0x000fe20007ffe0ff */
[----:B------:R-:W-:Y:S01]  /*5e80*/  @!P4 VIADD R45, R77, 0x1 ;  /* 0x000000014d2dc836 */ /* 0x000fe20000000000 */
[----:B------:R-:W-:Y:S02]  /*5e90*/  @!P4 MOV R33, RZ ;  /* 0x000000ff0021c202 */ /* 0x000fe40000000f00 */
[----:B------:R-:W-:-:S13]  /*5ea0*/  ISETP.NE.AND P5, PT, R35, RZ, !P4 ;  /* 0x000000ff2300720c */ /* 0x000fda00067a5270 */
[----:B------:R-:W-:-:S05]  /*5eb0*/  @P5 IADD3 R45, R77, RZ, RZ ;  /* 0x000000ff4d2d5210 */ /* 0x000fca0007ffe0ff */
[----:B------:R-:W-:-:S07]  /*5ec0*/  @!P4 IMAD.MOV.U32 R77, RZ, RZ, R45 ;  /* 0x000000ffff4dc224 */ /* 0x000fce00078e002d */
.L_x_897:
[----:B------:R-:W-:Y:S05]  /*5ed0*/  BSYNC B2 ;  /* 0x0000000000027941 */ /* 0x000fea0003800000 */
.L_x_896:
        /* <DEDUP_REMOVED lines=44> */
.L_x_895:
[----:B------:R-:W-:Y:S05]  /*61a0*/  BSYNC B1 ;  /* 0x0000000000017941 */ /* 0x000fea0003800000 */
.L_x_894:
[----:B------:R-:W-:Y:S01]  /*61b0*/  I2FP.F32.U32 R45, R114 ;  /* 0x00000072002d7245 */ /* 0x000fe20000201000 */
[----:B------:R-:W-:Y:S01]  /*61c0*/  BSSY B1, `(.L_x_898) ;  /* 0x0000016000017945 */ /* 0x000fe20003800000 */
[----:B------:R-:W-:Y:S02]  /*61d0*/  SHF.L.U32 R131, R46, 0x10, RZ ;  /* 0x000000102e837819 */ /* 0x000fe400000006ff */
[----:B------:R-:W-:Y:S01]  /*61e0*/  ISETP.NE.AND P5, PT, R92, 0x1, PT ;  /* 0x000000015c00780c */ /* 0x000fe20003fa5270 */
[----:B------:R-:W-:Y:S01]  /*61f0*/  FFMA.FTZ R45, R45, R112, 1.1641532182693481445e-10 ;  /* 0x2f0000002d2d7423 */ /* 0x000fe20000010070 */
[----:B------:R-:W-:Y:S01]  /*6200*/  @P0 PRMT R44, R42, 0x7632, R44 ;  /* 0x000076322a2c0816 */ /* 0x000fe2000000002c */
[----:B------:R-:W-:Y:S01]  /*6210*/  FMUL.FTZ R131, R131, R100 ;  /* 0x0000006483837220 */ /* 0x000fe20000410000 */
[----:B------:R-:W-:Y:S02]  /*6220*/  IADD3 R118, R92, 0x1, RZ ;  /* 0x000000015c767810 */ /* 0x000fe40007ffe0ff */
[----:B------:R-:W-:Y:S01]  /*6230*/  FSETP.GTU.FTZ.AND P4, PT, R45, R108, PT ;  /* 0x0000006c2d00720b */ /* 0x000fe20003f9c000 */
[----:B------:R-:W-:Y:S01]  /*6240*/  FMUL.FTZ R131, R131, R110 ;  /* 0x0000006e83837220 */ /* 0x000fe20000410000 */
[----:B------:R-:W-:-:S04]  /*6250*/  @P0 IMAD.U32 R44, R44, 0x10000, RZ ;  /* 0x000100002c2c0824 */ /* 0x000fc800078e00ff */
        /* <DEDUP_REMOVED lines=11> */
.L_x_899:
[----:B------:R-:W-:-:S07]  /*6310*/  MOV R46, R80 ;  /* 0x00000050002e7202 */ /* 0x000fce0000000f00 */
.L_x_900:
[----:B------:R-:W-:Y:S05]  /*6320*/  BSYNC B1 ;  /* 0x0000000000017941 */ /* 0x000fea0003800000 */
.L_x_898:
        /* <DEDUP_REMOVED lines=10> */
[----:B------:R-:W-:Y:S01]  /*63d0*/  @!P5 VIADD R35, R35, 0x1 ;  /* 0x000000012323d836 */ /* 0x000fe20000000000 */
[----:B------:R-:W-:Y:S01]  /*63e0*/  @!P5 IADD3 R45, R77, 0x1, RZ ;  /* 0x000000014d2dd810 */ /* 0x000fe20007ffe0ff */
[----:B------:R-:W-:-:S03]  /*63f0*/  @!P5 IMAD.MOV.U32 R33, RZ, RZ, RZ ;  /* 0x000000ffff21d224 */ /* 0x000fc600078e00ff */
[----:B------:R-:W-:-:S13]  /*6400*/  ISETP.NE.AND P6, PT, R35, RZ, !P5 ;  /* 0x000000ff2300720c */ /* 0x000fda0006fc5270 */
[----:B------:R-:W-:-:S05]  /*6410*/  @P6 IMAD.MOV R45, RZ, RZ, R77 ;  /* 0x000000ffff2d6224 */ /* 0x000fca00078e024d */
[----:B------:R-:W-:-:S07]  /*6420*/  @!P5 MOV R77, R45 ;  /* 0x0000002d004dd202 */ /* 0x000fce0000000f00 */
.L_x_904:
[----:B------:R-:W-:Y:S05]  /*6430*/  BSYNC B2 ;  /* 0x0000000000027941 */ /* 0x000fea0003800000 */
.L_x_903:
[----:B------:R-:W-:Y:S01]  /*6440*/  LOP3.LUT R44, R44, UR7, R77, 0x96, !PT ;  /* 0x000000072c2c7c12 */ /* 0x000fe2000f8e964d */
[----:B------:R-:W-:Y:S01]  /*6450*/  IMAD.HI.U32 R78, R35, -0x326172a9, RZ ;  /* 0xcd9e8d57234e7827 */ /* 0x000fe200078e00ff */
[----:B------:R-:W-:-:S03]  /*6460*/  HFMA2.MMA R118, -RZ, RZ, 0, 0 ;  /* 0x00000000ff767435 */ /* 0x000fc600000001ff */
        /* <DEDUP_REMOVED lines=41> */
.L_x_902:
[----:B------:R-:W-:Y:S05]  /*6700*/  BSYNC B1 ;  /* 0x0000000000017941 */ /* 0x000fea0003800000 */
.L_x_901:
[----:B------:R-:W-:Y:S01]  /*6710*/  I2FP.F32.U32 R45, R46 ;  /* 0x0000002e002d7245 */ /* 0x000fe20000201000 */
[----:B------:R-:W-:Y:S01]  /*6720*/  BSSY B1, `(.L_x_905) ;  /* 0x0000016000017945 */ /* 0x000fe20003800000 */
[C---:B------:R-:W-:Y:S01]  /*6730*/  ISETP.NE.AND P6, PT, R118.reuse, 0x1, PT ;  /* 0x000000017600780c */ /* 0x040fe20003fc5270 */
[----:B------:R-:W-:Y:S01]  /*6740*/  VIADD R92, R118, 0x1 ;  /* 0x00000001765c7836 */ /* 0x000fe20000000000 */
[----:B------:R-:W-:Y:S01]  /*6750*/  @P0 SHF.L.U32 R44, R43, 0x10, RZ ;  /* 0x000000102b2c0819 */ /* 0x000fe200000006ff */
[----:B------:R-:W-:Y:S01]  /*6760*/  FFMA.FTZ R45, R45, R112, 1.1641532182693481445e-10 ;  /* 0x2f0000002d2d7423 */ /* 0x000fe20000010070 */
[----:B------:R-:W-:-:S04]  /*6770*/  PRMT R114, R47, 0x7632, R114 ;  /* 0x000076322f727816 */ /* 0x000fc80000000072 */
[----:B------:R-:W-:Y:S01]  /*6780*/  FSETP.GTU.FTZ.AND P5, PT, R45, R108, PT ;  /* 0x0000006c2d00720b */ /* 0x000fe20003fbc000 */
[----:B------:R-:W-:-:S04]  /*6790*/  IMAD.U32 R45, R47, 0x10000, RZ ;  /* 0x000100002f2d7824 */ /* 0x000fc800078e00ff */
[----:B------:R-:W-:-:S04]  /*67a0*/  FMUL.FTZ R45, R45, R100 ;  /* 0x000000642d2d7220 */ /* 0x000fc80000410000 */
        /* <DEDUP_REMOVED lines=12> */
.L_x_906:
[----:B------:R-:W-:-:S07]  /*6870*/  IMAD.MOV.U32 R116, RZ, RZ, R80 ;  /* 0x000000ffff747224 */ /* 0x000fce00078e0050 */
.L_x_907:
[----:B------:R-:W-:Y:S05]  /*6880*/  BSYNC B1 ;  /* 0x0000000000017941 */ /* 0x000fea0003800000 */
.L_x_905:
        /* <DEDUP_REMOVED lines=8> */
[----:B------:R-:W-:Y:S01]  /*6910*/  VIADD R33, R33, 0x1 ;  /* 0x0000000121217836 */ /* 0x000fe20000000000 */
[----:B------:R-:W-:-:S04]  /*6920*/  P2R R45, PR, RZ, 0x1 ;  /* 0x00000001ff2d7803 */ /* 0x000fc80000000000 */
[----:B------:R-:W-:-:S13]  /*6930*/  ISETP.NE.AND P6, PT, R33, RZ, PT ;  /* 0x000000ff2100720c */ /* 0x000fda0003fc5270 */
[----:B------:R-:W-:Y:S01]  /*6940*/  @!P6 IADD3 R35, R35, 0x1, RZ ;  /* 0x000000012323e810 */ /* 0x000fe20007ffe0ff */
[----:B------:R-:W-:Y:S01]  /*6950*/  @!P6 VIADD R46, R77, 0x1 ;  /* 0x000000014d2ee836 */ /* 0x000fe20000000000 */
[----:B------:R-:W-:Y:S02]  /*6960*/  @!P6 MOV R33, RZ ;  /* 0x000000ff0021e202 */ /* 0x000fe40000000f00 */
[----:B------:R-:W-:-:S13]  /*6970*/  ISETP.NE.AND P0, PT, R35, RZ, !P6 ;  /* 0x000000ff2300720c */ /* 0x000fda0007705270 */
[----:B------:R-:W-:Y:S02]  /*6980*/  @P0 IADD3 R46, R77, RZ, RZ ;  /* 0x000000ff4d2e0210 */ /* 0x000fe40007ffe0ff */
[----:B------:R-:W-:-:S03]  /*6990*/  ISETP.NE.AND P0, PT, R45, RZ, PT ;  /* 0x000000ff2d00720c */ /* 0x000fc60003f05270 */
[----:B------:R-:W-:-:S10]  /*69a0*/  @!P6 IMAD.MOV.U32 R77, RZ, RZ, R46 ;  /* 0x000000ffff4de224 */ /* 0x000fd400078e002e */
.L_x_911:
[----:B------:R-:W-:Y:S05]  /*69b0*/  BSYNC B2 ;  /* 0x0000000000027941 */ /* 0x000fea0003800000 */
.L_x_910:
        /* <DEDUP_REMOVED lines=44> */
.L_x_909:
[----:B------:R-:W-:Y:S05]  /*6c80*/  BSYNC B1 ;  /* 0x0000000000017941 */ /* 0x000fea0003800000 */
.L_x_908:
[----:B------:R-:W-:Y:S02]  /*6c90*/  I2FP.F32.U32 R45, R116 ;  /* 0x00000074002d7245 */ /* 0x000fe40000201000 */
[----:B------:R-:W-:Y:S02]  /*6ca0*/  SHF.L.U32 R47, R114, 0x10, RZ ;  /* 0x00000010722f7819 */ /* 0x000fe400000006ff */
[----:B------:R-:W-:Y:S01]  /*6cb0*/  @P0 PRMT R44, R43, 0x7632, R44 ;  /* 0x000076322b2c0816 */ /* 0x000fe2000000002c */
[----:B------:R-:W-:Y:S01]  /*6cc0*/  FFMA.FTZ R45, R45, R112, 1.1641532182693481445e-10 ;  /* 0x2f0000002d2d7423 */ /* 0x000fe20000010070 */
[----:B------:R-:W-:Y:S01]  /*6cd0*/  SEL R153, RZ, 0x10000, P5 ;  /* 0x00010000ff997807 */ /* 0x000fe20002800000 */
[----:B------:R-:W-:Y:S01]  /*6ce0*/  FMUL.FTZ R47, R47, R100 ;  /* 0x000000642f2f7220 */ /* 0x000fe20000410000 */
[----:B------:R-:W-:Y:S01]  /*6cf0*/  ISETP.NE.AND P5, PT, R104, RZ, PT ;  /* 0x000000ff6800720c */ /* 0x000fe20003fa5270 */
[----:B------:R-:W-:Y:S01]  /*6d00*/  @P0 IMAD.U32 R44, R44, 0x10000, RZ ;  /* 0x000100002c2c0824 */ /* 0x000fe200078e00ff */
[----:B------:R-:W-:Y:S01]  /*6d10*/  FSETP.GTU.FTZ.AND P6, PT, R45, R108, PT ;  /* 0x0000006c2d00720b */ /* 0x000fe20003fdc000 */
[----:B------:R-:W-:Y:S01]  /*6d20*/  FMUL.FTZ R47, R47, R110 ;  /* 0x0000006e2f2f7220 */ /* 0x000fe20000410000 */
[----:B------:R-:W-:-:S02]  /*6d30*/  SEL R104, RZ, 0x100, P4 ;  /* 0x00000100ff687807 */ /* 0x000fc40002000000 */
[----:B------:R-:W-:Y:S02]  /*6d40*/  SEL R152, RZ, 0x1, P2 ;  /* 0x00000001ff987807 */ /* 0x000fe40001000000 */
[----:B------:R-:W-:Y:S02]  /*6d50*/  FSEL R143, R47, RZ, !P6 ;  /* 0x000000ff2f8f7208 */ /* 0x000fe40007000000 */
[----:B------:R-:W-:Y:S02]  /*6d60*/  SEL R155, RZ, 0x1, P3 ;  /* 0x00000001ff9b7807 */ /* 0x000fe40001800000 */
[----:B------:R-:W-:Y:S01]  /*6d70*/  F2FP.BF16.F32.PACK_AB R46, R131, R111 ;  /* 0x0000006f832e723e */ /* 0x000fe200000010ff */
[----:B------:R-:W-:Y:S01]  /*6d80*/  @P0 FADD.FTZ R143, R44, R143 ;  /* 0x0000008f2c8f0221 */ /* 0x000fe20000010000 */
[----:B------:R-:W-:Y:S02]  /*6d90*/  LEA R150, P0, R102, UR10, 0x4 ;  /* 0x0000000a66967c11 */ /* 0x000fe4000f8020ff */
[----:B------:R-:W-:-:S02]  /*6da0*/  F2FP.BF16.F32.PACK_AB R45, R113, R103 ;  /* 0x00000067712d723e */ /* 0x000fc400000010ff */
[----:B------:R-:W-:Y:S02]  /*6db0*/  LEA.HI.X R151, R102, UR11, RZ, 0x4, P0 ;  /* 0x0000000b66977c11 */ /* 0x000fe400080f24ff */
[----:B------:R-:W-:Y:S02]  /*6dc0*/  ISETP.NE.AND P0, PT, R106, RZ, PT ;  /* 0x000000ff6a00720c */ /* 0x000fe40003f05270 */
[----:B------:R-:W-:Y:S02]  /*6dd0*/  SEL R106, RZ, 0x1000000, P6 ;  /* 0x01000000ff6a7807 */ /* 0x000fe40003000000 */
[----:B------:R-:W-:Y:S02]  /*6de0*/  F2FP.BF16.F32.PACK_AB R44, R105, R55 ;  /* 0x00000037692c723e */ /* 0x000fe400000010ff */
[----:B------:R-:W-:Y:S01]  /*6df0*/  LOP3.LUT R104, R104, R106, R153, 0xfe, !PT ;  /* 0x0000006a68687212 */ /* 0x000fe200078efe99 */
[----:B------:R-:W-:Y:S01]  /*6e00*/  IMAD.WIDE.U32 R152, R152, 0x1000000, RZ ;  /* 0x0100000098987825 */ /* 0x000fe200078e00ff */
[----:B------:R-:W-:-:S02]  /*6e10*/  F2FP.BF16.F32.PACK_AB R47, R143, R133 ;  /* 0x000000858f2f723e */ /* 0x000fc400000010ff */
[----:B------:R-:W-:Y:S02]  /*6e20*/  SEL R106, RZ, 0x1, P5 ;  /* 0x00000001ff6a7807 */ /* 0x000fe40002800000 */
[----:B------:R-:W-:Y:S01]  /*6e30*/  LOP3.LUT R153, R153, R104, R155, 0xfe, !PT ;  /* 0x0000006899997212 */ /* 0x000fe200078efe9b */
[----:B------:R0:W-:Y:S01]  /*6e40*/  STG.E.128 desc[UR4][R150.64], R44 ;  /* 0x0000002c96007986 */ /* 0x0001e2000c101d04 */
[----:B------:R-:W-:-:S05]  /*6e50*/  SEL R104, RZ, 0x1, P1 ;  /* 0x00000001ff687807 */ /* 0x000fca0000800000 */
[----:B0-----:R-:W-:-:S04]  /*6e60*/  IMAD.WIDE.U32 R46, R104, 0x10000, RZ ;  /* 0x00010000682e7825 */ /* 0x001fc800078e00ff */
[----:B------:R-:W-:-:S05]  /*6e70*/  IMAD.WIDE.U32 R44, R106, 0x100, RZ ;  /* 0x000001006a2c7825 */ /* 0x000fca00078e00ff */
[----:B------:R-:W-:Y:S02]  /*6e80*/  LOP3.LUT R47, R45, R153, R47, 0xfe, !PT ;  /* 0x000000992d2f7212 */ /* 0x000fe400078efe2f */
[----:B------:R-:W-:Y:S02]  /*6e90*/  LOP3.LUT R152, R44, R152, R46, 0xfe, !PT ;  /* 0x000000982c987212 */ /* 0x000fe400078efe2e */
[----:B------:R-:W-:Y:S02]  /*6ea0*/  SEL R45, RZ, 0x1, P0 ;  /* 0x00000001ff2d7807 */ /* 0x000fe40000000000 */
[----:B------:R-:W-:Y:S02]  /*6eb0*/  LEA R44, P0, R102, UR14, 0x3 ;  /* 0x0000000e662c7c11 */ /* 0x000fe4000f8018ff */
[----:B------:R-:W-:Y:S02]  /*6ec0*/  LOP3.LUT R46, R152, R45, RZ, 0xfc, !PT ;  /* 0x0000002d982e7212 */ /* 0x000fe400078efcff */
[----:B------:R-:W-:-:S02]  /*6ed0*/  LEA.HI.X R45, R102, UR15, RZ, 0x3, P0 ;  /* 0x0000000f662d7c11 */ /* 0x000fc400080f1cff */
[----:B------:R-:W-:-:S03]  /*6ee0*/  IADD3 R102, R102, 0x80, RZ ;  /* 0x0000008066667810 */ /* 0x000fc60007ffe0ff */
[----:B------:R1:W-:Y:S04]  /*6ef0*/  STG.E.64 desc[UR4][R44.64], R46 ;  /* 0x0000002e2c007986 */ /* 0x0003e8000c101b04 */
.L_x_855:
[----:B------:R-:W-:Y:S05]  /*6f00*/  BSYNC B0 ;  /* 0x0000000000007941 */ /* 0x000fea0003800000 */
.L_x_854:
[----:B------:R-:W-:Y:S01]  /*6f10*/  ISETP.NE.AND P0, PT, R37, RZ, PT ;  /* 0x000000ff2500720c */ /* 0x000fe20003f05270 */
        /* <DEDUP_REMOVED lines=22> */
.L_x_915:
[----:B------:R-:W-:-:S07]  /*7080*/  IMAD.MOV.U32 R53, RZ, RZ, R80 ;  /* 0x000000ffff357224 */ /* 0x000fce00078e0050 */
.L_x_916:
[----:B------:R-:W-:Y:S05]  /*7090*/  BSYNC B1 ;  /* 0x0000000000017941 */ /* 0x000fea0003800000 */
.L_x_914:
        /* <DEDUP_REMOVED lines=11> */
[----:B------:R-:W-:Y:S02]  /*7150*/  @!P1 VIADD R80, R77, 0x1 ;  /* 0x000000014d509836 */ /* 0x000fe40000000000 */
[----:B------:R-:W-:Y:S01]  /*7160*/  @!P1 IMAD.MOV.U32 R33, RZ, RZ, RZ ;  /* 0x000000ffff219224 */ /* 0x000fe200078e00ff */
[----:B------:R-:W-:-:S13]  /*7170*/  ISETP.NE.AND P2, PT, R35, RZ, !P1 ;  /* 0x000000ff2300720c */ /* 0x000fda0004f45270 */
[----:B------:R-:W-:-:S04]  /*7180*/  @P2 IADD3 R80, R77, RZ, RZ ;  /* 0x000000ff4d502210 */ /* 0x000fc80007ffe0ff */
[----:B------:R-:W-:-:S07]  /*7190*/  @!P1 MOV R77, R80 ;  /* 0x00000050004d9202 */ /* 0x000fce0000000f00 */
.L_x_920:
[----:B------:R-:W-:Y:S05]  /*71a0*/  BSYNC B2 ;  /* 0x0000000000027941 */ /* 0x000fea0003800000 */
.L_x_919:
        /* <DEDUP_REMOVED lines=9> */
[----:B------:R-:W-:Y:S01]  /*7240*/  LOP3.LUT R93, R121, UR20, R93, 0x96, !PT ;  /* 0x00000014795d7c12 */ /* 0x000fe2000f8e965d */
[----:B------:R-:W-:Y:S01]  /*7250*/  IMAD.MOV.U32 R101, RZ, RZ, RZ ;  /* 0x000000ffff657224 */ /* 0x000fe200078e00ff */
        /* <DEDUP_REMOVED lines=30> */
[----:B------:R-:W-:-:S05]  /*7440*/  IMAD.WIDE.U32 R92, R78, -0x2daee0ad, RZ ;  /* 0xd2511f534e5c7825 */ /* 0x000fca00078e00ff */
[----:B------:R-:W-:Y:S02]  /*7450*/  LOP3.LUT R93, R93, UR36, R118, 0x96, !PT ;  /* 0x000000245d5d7c12 */ /* 0x000fe4000f8e9676 */
[----:B------:R-:W-:-:S07]  /*7460*/  MOV R78, R92 ;  /* 0x0000005c004e7202 */ /* 0x000fce0000000f00 */
.L_x_918:
[----:B------:R-:W-:Y:S05]  /*7470*/  BSYNC B1 ;  /* 0x0000000000017941 */ /* 0x000fea0003800000 */
.L_x_917:
[----:B------:R-:W0:Y:S01]  /*7480*/  LDC R110, c[0x0][0x298] ;  /* 0x0000a600ff6e7b82 */ /* 0x000e220000000800 */
[----:B------:R-:W-:Y:S01]  /*7490*/  HFMA2.MMA R112, -RZ, RZ, 0.1171875, 0 ;  /* 0x2f800000ff707435 */ /* 0x000fe200000001ff */
[----:B------:R-:W-:Y:S01]  /*74a0*/  I2FP.F32.U32 R53, R53 ;  /* 0x0000003500357245 */ /* 0x000fe20000201000 */
[----:B-----5:R-:W-:Y:S01]  /*74b0*/  IMAD.U32 R99, R44, 0x10000, RZ ;  /* 0x000100002c637824 */ /* 0x020fe200078e00ff */
[----:B------:R-:W-:Y:S01]  /*74c0*/  ISETP.NE.AND P1, PT, R101, 0x1, PT ;  /* 0x000000016500780c */ /* 0x000fe20003f25270 */
[----:B------:R-:W-:Y:S01]  /*74d0*/  BSSY B1, `(.L_x_921) ;  /* 0x0000016000017945 */ /* 0x000fe20003800000 */
[----:B------:R-:W-:Y:S01]  /*74e0*/  @P0 SHF.L.U32 R92, R40, 0x10, RZ ;  /* 0x00000010285c0819 */ /* 0x000fe200000006ff */
[----:B------:R-:W-:Y:S01]  /*74f0*/  FMUL.FTZ R99, R99, R100 ;  /* 0x0000006463637220 */ /* 0x000fe20000410000 */
[----:B------:R-:W1:Y:S01]  /*7500*/  LDC R108, c[0x0][0x294] ;  /* 0x0000a500ff6c7b82 */ /* 0x000e620000000800 */
[----:B------:R-:W-:Y:S02]  /*7510*/  PRMT R44, R44, 0x7632, R44 ;  /* 0x000076322c2c7816 */ /* 0x000fe4000000002c */
[----:B------:R-:W-:Y:S01]  /*7520*/  FFMA.FTZ R53, R53, R112, 1.1641532182693481445e-10 ;  /* 0x2f00000035357423 */ /* 0x000fe20000010070 */
[----:B0-----:R-:W-:-:S04]  /*7530*/  FMUL.FTZ R99, R99, R110 ;  /* 0x0000006e63637220 */ /* 0x001fc80000410000 */
        /* <DEDUP_REMOVED lines=14> */
.L_x_922:
[----:B------:R-:W-:-:S07]  /*7620*/  IMAD.MOV.U32 R99, RZ, RZ, R80 ;  /* 0x000000ffff637224 */ /* 0x000fce00078e0050 */
.L_x_923:
[----:B------:R-:W-:Y:S05]  /*7630*/  BSYNC B1 ;  /* 0x0000000000017941 */ /* 0x000fea0003800000 */
.L_x_921:
        /* <DEDUP_REMOVED lines=16> */
.L_x_927:
[----:B------:R-:W-:Y:S05]  /*7740*/  BSYNC B2 ;  /* 0x0000000000027941 */ /* 0x000fea0003800000 */
.L_x_926:
        /* <DEDUP_REMOVED lines=44> */
.L_x_925:
[----:B------:R-:W-:Y:S05]  /*7a10*/  BSYNC B1 ;  /* 0x0000000000017941 */ /* 0x000fea0003800000 */
.L_x_924:
[----:B------:R-:W-:Y:S01]  /*7a20*/  I2FP.F32.U32 R99, R99 ;  /* 0x0000006300637245 */ /* 0x000fe20000201000 */
[----:B------:R-:W-:Y:S01]  /*7a30*/  BSSY B1, `(.L_x_928) ;  /* 0x0000017000017945 */ /* 0x000fe20003800000 */
[----:B------:R-:W-:Y:S02]  /*7a40*/  SHF.L.U32 R101, R44, 0x10, RZ ;  /* 0x000000102c657819 */ /* 0x000fe400000006ff */
[----:B------:R-:W-:Y:S01]  /*7a50*/  @P0 PRMT R44, R40, 0x7632, R44 ;  /* 0x00007632282c0816 */ /* 0x000fe2000000002c */
[----:B------:R-:W-:Y:S01]  /*7a60*/  FFMA.FTZ R99, R99, R112, 1.1641532182693481445e-10 ;  /* 0x2f00000063637423 */ /* 0x000fe20000010070 */
[----:B------:R-:W-:Y:S01]  /*7a70*/  IADD3 R118, R92, 0x1, RZ ;  /* 0x000000015c767810 */ /* 0x000fe20007ffe0ff */
[----:B------:R-:W-:Y:S02]  /*7a80*/  FMUL.FTZ R101, R101, R100 ;  /* 0x0000006465657220 */ /* 0x000fe40000410000 */
[----:B------:R-:W-:Y:S01]  /*7a90*/  @P0 IMAD.U32 R44, R44, 0x10000, RZ ;  /* 0x000100002c2c0824 */ /* 0x000fe200078e00ff */
[----:B------:R-:W-:Y:S01]  /*7aa0*/  FSETP.GTU.FTZ.AND P1, PT, R99, R108, PT ;  /* 0x0000006c6300720b */ /* 0x000fe20003f3c000 */
[----:B------:R-:W-:-:S03]  /*7ab0*/  FMUL.FTZ R101, R101, R110 ;  /* 0x0000006e65657220 */ /* 0x000fc60000410000 */
        /* <DEDUP_REMOVED lines=13> */
.L_x_929:
[----:B------:R-:W-:-:S07]  /*7b90*/  MOV R44, R80 ;  /* 0x00000050002c7202 */ /* 0x000fce0000000f00 */
.L_x_930:
[----:B------:R-:W-:Y:S05]  /*7ba0*/  BSYNC B1 ;  /* 0x0000000000017941 */ /* 0x000fea0003800000 */
.L_x_928:
        /* <DEDUP_REMOVED lines=16> */
.L_x_934:
[----:B------:R-:W-:Y:S05]  /*7cb0*/  BSYNC B2 ;  /* 0x0000000000027941 */ /* 0x000fea0003800000 */
.L_x_933:
        /* <DEDUP_REMOVED lines=40> */
[----:B------:R-:W-:-:S03]  /*7f40*/  IMAD.WIDE.U32 R118, R119, -0x326172a9, RZ ;  /* 0xcd9e8d5777767825 */ /* 0x000fc600078e00ff */
[----:B------:R-:W-:Y:S01]  /*7f50*/  MOV R80, R118 ;  /* 0x0000007600507202 */ /* 0x000fe20000000f00 */
[----:B------:R-:W-:Y:S01]  /*7f60*/  HFMA2.MMA R118, -RZ, RZ, 0, 0 ;  /* 0x00000000ff767435 */ /* 0x000fe200000001ff */
[----:B------:R-:W-:-:S10]  /*7f70*/  LOP3.LUT R94, R119, UR35, R120, 0x96, !PT ;  /* 0x00000023775e7c12 */ /* 0x000fd4000f8e9678 */
.L_x_932:
[----:B------:R-:W-:Y:S05]  /*7f80*/  BSYNC B1 ;  /* 0x0000000000017941 */ /* 0x000fea0003800000 */
.L_x_931:
[----:B------:R-:W-:Y:S01]  /*7f90*/  I2FP.F32.U32 R99, R44 ;  /* 0x0000002c00637245 */ /* 0x000fe20000201000 */
[----:B------:R-:W-:Y:S01]  /*7fa0*/  IMAD.U32 R119, R45, 0x10000, RZ ;  /* 0x000100002d777824 */ /* 0x000fe200078e00ff */
[C---:B------:R-:W-:Y:S01]  /*7fb0*/  ISETP.NE.AND P2, PT, R118.reuse, 0x1, PT ;  /* 0x000000017600780c */ /* 0x040fe20003f45270 */
        /* <DEDUP_REMOVED lines=19> */
.L_x_936:
[----:B------:R-:W-:-:S07]  /*80f0*/  IMAD.MOV.U32 R116, RZ, RZ, R80 ;  /* 0x000000ffff747224 */ /* 0x000fce00078e0050 */
.L_x_937:
[----:B------:R-:W-:Y:S05]  /*8100*/  BSYNC B1 ;  /* 0x0000000000017941 */ /* 0x000fea0003800000 */
.L_x_935:
        /* <DEDUP_REMOVED lines=16> */
.L_x_941:
[----:B------:R-:W-:Y:S05]  /*8210*/  BSYNC B2 ;  /* 0x0000000000027941 */ /* 0x000fea0003800000 */
.L_x_940:
        /* <DEDUP_REMOVED lines=44> */
.L_x_939:
[----:B------:R-:W-:Y:S05]  /*84e0*/  BSYNC B1 ;  /* 0x0000000000017941 */ /* 0x000fea0003800000 */
.L_x_938:
[----:B------:R-:W-:Y:S01]  /*84f0*/  I2FP.F32.U32 R45, R116 ;  /* 0x00000074002d7245 */ /* 0x000fe20000201000 */
[----:B------:R-:W-:Y:S01]  /*8500*/  BSSY B1, `(.L_x_942) ;  /* 0x0000016000017945 */ /* 0x000fe20003800000 */
[----:B------:R-:W-:Y:S02]  /*8510*/  SHF.L.U32 R119, R114, 0x10, RZ ;  /* 0x0000001072777819 */ /* 0x000fe400000006ff */
[C---:B------:R-:W-:Y:S01]  /*8520*/  ISETP.NE.AND P3, PT, R92.reuse, 0x1, PT ;  /* 0x000000015c00780c */ /* 0x040fe20003f65270 */
        /* <DEDUP_REMOVED lines=18> */
.L_x_943:
[----:B------:R-:W-:-:S07]  /*8650*/  MOV R114, R80 ;  /* 0x0000005000727202 */ /* 0x000fce0000000f00 */
.L_x_944:
[----:B------:R-:W-:Y:S05]  /*8660*/  BSYNC B1 ;  /* 0x0000000000017941 */ /* 0x000fea0003800000 */
.L_x_942:
        /* <DEDUP_REMOVED lines=16> */
.L_x_948:
[----:B------:R-:W-:Y:S05]  /*8770*/  BSYNC B2 ;  /* 0x0000000000027941 */ /* 0x000fea0003800000 */
.L_x_947:
        /* <DEDUP_REMOVED lines=44> */
.L_x_946:
[----:B------:R-:W-:Y:S05]  /*8a40*/  BSYNC B1 ;  /* 0x0000000000017941 */ /* 0x000fea0003800000 */
.L_x_945:
        /* <DEDUP_REMOVED lines=22> */
.L_x_950:
[----:B------:R-:W-:-:S07]  /*8bb0*/  IMAD.MOV.U32 R114, RZ, RZ, R80 ;  /* 0x000000ffff727224 */ /* 0x000fce00078e0050 */
.L_x_951:
[----:B------:R-:W-:Y:S05]  /*8bc0*/  BSYNC B1 ;  /* 0x0000000000017941 */ /* 0x000fea0003800000 */
.L_x_949:
        /* <DEDUP_REMOVED lines=16> */
.L_x_955:
[----:B------:R-:W-:Y:S05]  /*8cd0*/  BSYNC B2 ;  /* 0x0000000000027941 */ /* 0x000fea0003800000 */
.L_x_954:
        /* <DEDUP_REMOVED lines=44> */
.L_x_953:
[----:B------:R-:W-:Y:S05]  /*8fa0*/  BSYNC B1 ;  /* 0x0000000000017941 */ /* 0x000fea0003800000 */
.L_x_952:
        /* <DEDUP_REMOVED lines=22> */
.L_x_957:
[----:B------:R-:W-:-:S07]  /*9110*/  MOV R46, R80 ;  /* 0x00000050002e7202 */ /* 0x000fce0000000f00 */
.L_x_958:
[----:B------:R-:W-:Y:S05]  /*9120*/  BSYNC B1 ;  /* 0x0000000000017941 */ /* 0x000fea0003800000 */
.L_x_956:
        /* <DEDUP_REMOVED lines=16> */
.L_x_962:
[----:B------:R-:W-:Y:S05]  /*9230*/  BSYNC B2 ;  /* 0x0000000000027941 */ /* 0x000fea0003800000 */
.L_x_961:
        /* <DEDUP_REMOVED lines=44> */
.L_x_960:
[----:B------:R-:W-:Y:S05]  /*9500*/  BSYNC B1 ;  /* 0x0000000000017941 */ /* 0x000fea0003800000 */
.L_x_959:
        /* <DEDUP_REMOVED lines=22> */
.L_x_964:
[----:B------:R-:W-:-:S07]  /*9670*/  IMAD.MOV.U32 R116, RZ, RZ, R80 ;  /* 0x000000ffff747224 */ /* 0x000fce00078e0050 */
.L_x_965:
[----:B------:R-:W-:Y:S05]  /*9680*/  BSYNC B1 ;  /* 0x0000000000017941 */ /* 0x000fea0003800000 */
.L_x_963:
        /* <DEDUP_REMOVED lines=18> */
.L_x_969:
[----:B------:R-:W-:Y:S05]  /*97b0*/  BSYNC B2 ;  /* 0x0000000000027941 */ /* 0x000fea0003800000 */
.L_x_968:
        /* <DEDUP_REMOVED lines=44> */
.L_x_967:
[----:B------:R-:W-:Y:S05]  /*9a80*/  BSYNC B1 ;  /* 0x0000000000017941 */ /* 0x000fea0003800000 */
.L_x_966:
        /* <DEDUP_REMOVED lines=39> */
.L_x_913:
[----:B------:R-:W-:Y:S05]  /*9d00*/  BSYNC B0 ;  /* 0x0000000000007941 */ /* 0x000fea0003800000 */
.L_x_912:
[----:B------:R-:W-:Y:S01]  /*9d10*/  ISETP.NE.AND P0, PT, R38, RZ, PT ;  /* 0x000000ff2600720c */ /* 0x000fe20003f05270 */
        /* <DEDUP_REMOVED lines=22> */
.L_x_973:
[----:B------:R-:W-:-:S07]  /*9e80*/  IMAD.MOV.U32 R51, RZ, RZ, R80 ;  /* 0x000000ffff337224 */ /* 0x000fce00078e0050 */
.L_x_974:
[----:B------:R-:W-:Y:S05]  /*9e90*/  BSYNC B1 ;  /* 0x0000000000017941 */ /* 0x000fea0003800000 */
.L_x_972:
        /* <DEDUP_REMOVED lines=16> */
.L_x_978:
[----:B------:R-:W-:Y:S05]  /*9fa0*/  BSYNC B2 ;  /* 0x0000000000027941 */ /* 0x000fea0003800000 */
.L_x_977:
        /* <DEDUP_REMOVED lines=44> */
.L_x_976:
[----:B------:R-:W-:Y:S05]  /*a270*/  BSYNC B1 ;  /* 0x0000000000017941 */ /* 0x000fea0003800000 */
.L_x_975:
        /* <DEDUP_REMOVED lines=26> */
.L_x_980:
[----:B------:R-:W-:-:S07]  /*a420*/  IMAD.MOV.U32 R97, RZ, RZ, R80 ;  /* 0x000000ffff617224 */ /* 0x000fce00078e0050 */
.L_x_981:
[----:B------:R-:W-:Y:S05]  /*a430*/  BSYNC B1 ;  /* 0x0000000000017941 */ /* 0x000fea0003800000 */
.L_x_979:
        /* <DEDUP_REMOVED lines=16> */
.L_x_985:
[----:B------:R-:W-:Y:S05]  /*a540*/  BSYNC B2 ;  /* 0x0000000000027941 */ /* 0x000fea0003800000 */
.L_x_984:
        /* <DEDUP_REMOVED lines=44> */
.L_x_983:
[----:B------:R-:W-:Y:S05]  /*a810*/  BSYNC B1 ;  /* 0x0000000000017941 */ /* 0x000fea0003800000 */
.L_x_982:
        /* <DEDUP_REMOVED lines=23> */
.L_x_987:
[----:B------:R-:W-:-:S07]  /*a990*/  MOV R44, R80 ;  /* 0x00000050002c7202 */ /* 0x000fce0000000f00 */
.L_x_988:
[----:B------:R-:W-:Y:S05]  /*a9a0*/  BSYNC B1 ;  /* 0x0000000000017941 */ /* 0x000fea0003800000 */
.L_x_986:
        /* <DEDUP_REMOVED lines=16> */
.L_x_992:
[----:B------:R-:W-:Y:S05]  /*aab0*/  BSYNC B2 ;  /* 0x0000000000027941 */ /* 0x000fea0003800000 */
.L_x_991:
        /* <DEDUP_REMOVED lines=44> */
.L_x_990:
[----:B------:R-:W-:Y:S05]  /*ad80*/  BSYNC B1 ;  /* 0x0000000000017941 */ /* 0x000fea0003800000 */
.L_x_989:
        /* <DEDUP_REMOVED lines=22> */
.L_x_994:
[----:B------:R-:W-:-:S07]  /*aef0*/  IMAD.MOV.U32 R116, RZ, RZ, R80 ;  /* 0x000000ffff747224 */ /* 0x000fce00078e0050 */
.L_x_995:
[----:B------:R-:W-:Y:S05]  /*af00*/  BSYNC B1 ;  /* 0x0000000000017941 */ /* 0x000fea0003800000 */
.L_x_993:
        /* <DEDUP_REMOVED lines=16> */
.L_x_999:
[----:B------:R-:W-:Y:S05]  /*b010*/  BSYNC B2 ;  /* 0x0000000000027941 */ /* 0x000fea0003800000 */
.L_x_998:
        /* <DEDUP_REMOVED lines=44> */
.L_x_997:
[----:B------:R-:W-:Y:S05]  /*b2e0*/  BSYNC B1 ;  /* 0x0000000000017941 */ /* 0x000fea0003800000 */
.L_x_996:
        /* <DEDUP_REMOVED lines=22> */
.L_x_1001:
[----:B------:R-:W-:-:S07]  /*b450*/  MOV R114, R80 ;  /* 0x0000005000727202 */ /* 0x000fce0000000f00 */
.L_x_1002:
[----:B------:R-:W-:Y:S05]  /*b460*/  BSYNC B1 ;  /* 0x0000000000017941 */ /* 0x000fea0003800000 */
.L_x_1000:
        /* <DEDUP_REMOVED lines=16> */
.L_x_1006:
[----:B------:R-:W-:Y:S05]  /*b570*/  BSYNC B2 ;  /* 0x0000000000027941 */ /* 0x000fea0003800000 */
.L_x_1005:
        /* <DEDUP_REMOVED lines=44> */
.L_x_1004:
[----:B------:R-:W-:Y:S05]  /*b840*/  BSYNC B1 ;  /* 0x0000000000017941 */ /* 0x000fea0003800000 */
.L_x_1003:
        /* <DEDUP_REMOVED lines=22> */
.L_x_1008:
[----:B------:R-:W-:-:S07]  /*b9b0*/  IMAD.MOV.U32 R114, RZ, RZ, R80 ;  /* 0x000000ffff727224 */ /* 0x000fce00078e0050 */
.L_x_1009:
[----:B------:R-:W-:Y:S05]  /*b9c0*/  BSYNC B1 ;  /* 0x0000000000017941 */ /* 0x000fea0003800000 */
.L_x_1007:
        /* <DEDUP_REMOVED lines=16> */
.L_x_1013:
[----:B------:R-:W-:Y:S05]  /*bad0*/  BSYNC B2 ;  /* 0x0000000000027941 */ /* 0x000fea0003800000 */
.L_x_1012:
        /* <DEDUP_REMOVED lines=44> */
.L_x_1011:
[----:B------:R-:W-:Y:S05]  /*bda0*/  BSYNC B1 ;  /* 0x0000000000017941 */ /* 0x000fea0003800000 */
.L_x_1010:
        /* <DEDUP_REMOVED lines=22> */
.L_x_1015:
[----:B------:R-:W-:-:S07]  /*bf10*/  MOV R46, R80 ;  /* 0x00000050002e7202 */ /* 0x000fce0000000f00 */
.L_x_1016:
[----:B------:R-:W-:Y:S05]  /*bf20*/  BSYNC B1 ;  /* 0x0000000000017941 */ /* 0x000fea0003800000 */
.L_x_1014:
        /* <DEDUP_REMOVED lines=16> */
.L_x_1020:
[----:B------:R-:W-:Y:S05]  /*c030*/  BSYNC B2 ;  /* 0x0000000000027941 */ /* 0x000fea0003800000 */
.L_x_1019:
        /* <DEDUP_REMOVED lines=44> */
.L_x_1018:
[----:B------:R-:W-:Y:S05]  /*c300*/  BSYNC B1 ;  /* 0x0000000000017941 */ /* 0x000fea0003800000 */
.L_x_1017:
        /* <DEDUP_REMOVED lines=22> */
.L_x_1022:
[----:B------:R-:W-:-:S07]  /*c470*/  IMAD.MOV.U32 R116, RZ, RZ, R80 ;  /* 0x000000ffff747224 */ /* 0x000fce00078e0050 */
.L_x_1023:
[----:B------:R-:W-:Y:S05]  /*c480*/  BSYNC B1 ;  /* 0x0000000000017941 */ /* 0x000fea0003800000 */
.L_x_1021:
        /* <DEDUP_REMOVED lines=18> */
.L_x_1027:
[----:B------:R-:W-:Y:S05]  /*c5b0*/  BSYNC B2 ;  /* 0x0000000000027941 */ /* 0x000fea0003800000 */
.L_x_1026:
        /* <DEDUP_REMOVED lines=44> */
.L_x_1025:
[----:B------:R-:W-:Y:S05]  /*c880*/  BSYNC B1 ;  /* 0x0000000000017941 */ /* 0x000fea0003800000 */
.L_x_1024:
        /* <DEDUP_REMOVED lines=14> */
[----:B------:R-:W-:Y:S01]  /*c970*/  LOP3.LUT R100, R100, R104, R153, 0xfe, !PT ;  /* 0x0000006864647212 */ /* 0x000fe200078efe99 */
[----:B------:R-:W-:Y:S01]  /*c980*/  @P0 FADD.FTZ R149, R44, R149 ;  /* 0x000000952c950221 */ /* 0x000fe20000010000 */
[----:B------:R-:W-:Y:S01]  /*c990*/  LEA R150, P0, R102, UR10, 0x4 ;  /* 0x0000000a66967c11 */ /* 0x000fe2000f8020ff */
[----:B------:R-:W-:Y:S01]  /*c9a0*/  IMAD.WIDE.U32 R152, R152, 0x1000000, RZ ;  /* 0x0100000098987825 */ /* 0x000fe200078e00ff */
[----:B------:R-:W-:-:S02]  /*c9b0*/  SEL R155, RZ, 0x1, P3 ;  /* 0x00000001ff9b7807 */ /* 0x000fc40001800000 */
[----:B------:R-:W-:Y:S02]  /*c9c0*/  LEA.HI.X R151, R102, UR11, RZ, 0x4, P0 ;  /* 0x0000000b66977c11 */ /* 0x000fe400080f24ff */
[----:B------:R-:W-:Y:S02]  /*c9d0*/  F2FP.BF16.F32.PACK_AB R46, R139, R125 ;  /* 0x0000007d8b2e723e */ /* 0x000fe400000010ff */
[----:B------:R-:W-:Y:S02]  /*c9e0*/  F2FP.BF16.F32.PACK_AB R45, R123, R95 ;  /* 0x0000005f7b2d723e */ /* 0x000fe400000010ff */
[----:B------:R-:W-:Y:S02]  /*c9f0*/  F2FP.BF16.F32.PACK_AB R44, R97, R51 ;  /* 0x00000033612c723e */ /* 0x000fe400000010ff */
[----:B------:R-:W-:Y:S02]  /*ca00*/  F2FP.BF16.F32.PACK_AB R47, R149, R141 ;  /* 0x0000008d952f723e */ /* 0x000fe400000010ff */
[----:B------:R-:W-:-:S02]  /*ca10*/  LOP3.LUT R153, R153, R100, R155, 0xfe, !PT ;  /* 0x0000006499997212 */ /* 0x000fc400078efe9b */
[----:B------:R-:W-:Y:S01]  /*ca20*/  SEL R100, RZ, 0x1, P1 ;  /* 0x00000001ff647807 */ /* 0x000fe20000800000 */
[----:B------:R0:W-:Y:S01]  /*ca30*/  STG.E.128 desc[UR4][R150.64], R44 ;  /* 0x0000002c96007986 */ /* 0x0001e2000c101d04 */
[----:B------:R-:W-:Y:S02]  /*ca40*/  SEL R104, RZ, 0x1, P5 ;  /* 0x00000001ff687807 */ /* 0x000fe40002800000 */
[----:B------:R-:W-:Y:S01]  /*ca50*/  ISETP.NE.AND P0, PT, R106, RZ, PT ;  /* 0x000000ff6a00720c */ /* 0x000fe20003f05270 */
[----:B0-----:R-:W-:-:S04]  /*ca60*/  IMAD.WIDE.U32 R46, R100, 0x10000, RZ ;  /* 0x00010000642e7825 */ /* 0x001fc800078e00ff */
[----:B------:R-:W-:-:S05]  /*ca70*/  IMAD.WIDE.U32 R44, R104, 0x100, RZ ;  /* 0x00000100682c7825 */ /* 0x000fca00078e00ff */
[----:B------:R-:W-:Y:S02]  /*ca80*/  LOP3.LUT R47, R45, R153, R47, 0xfe, !PT ;  /* 0x000000992d2f7212 */ /* 0x000fe400078efe2f */
[----:B------:R-:W-:Y:S02]  /*ca90*/  LOP3.LUT R152, R44, R152, R46, 0xfe, !PT ;  /* 0x000000982c987212 */ /* 0x000fe400078efe2e */
[----:B------:R-:W-:Y:S02]  /*caa0*/  SEL R45, RZ, 0x1, P0 ;  /* 0x00000001ff2d7807 */ /* 0x000fe40000000000 */
[----:B------:R-:W-:Y:S02]  /*cab0*/  LEA R44, P0, R102, UR14, 0x3 ;  /* 0x0000000e662c7c11 */ /* 0x000fe4000f8018ff */
[----:B------:R-:W-:Y:S02]  /*cac0*/  LOP3.LUT R46, R152, R45, RZ, 0xfc, !PT ;  /* 0x0000002d982e7212 */ /* 0x000fe400078efcff */
[----:B------:R-:W-:-:S05]  /*cad0*/  LEA.HI.X R45, R102, UR15, RZ, 0x3, P0 ;  /* 0x0000000f662d7c11 */ /* 0x000fca00080f1cff */
[----:B------:R3:W-:Y:S04]  /*cae0*/  STG.E.64 desc[UR4][R44.64], R46 ;  /* 0x0000002e2c007986 */ /* 0x0007e8000c101b04 */
.L_x_971:
[----:B------:R-:W-:Y:S05]  /*caf0*/  BSYNC B0 ;  /* 0x0000000000007941 */ /* 0x000fea0003800000 */
.L_x_970:
[----:B0123--:R-:W-:Y:S01]  /*cb00*/  FADD.FTZ R44, RZ, R57 ;  /* 0x00000039ff2c7221 */ /* 0x00ffe20000010000 */
[----:B------:R-:W-:Y:S01]  /*cb10*/  ISETP.NE.AND P6, PT, R2, RZ, PT ;  /* 0x000000ff0200720c */ /* 0x000fe20003fc5270 */
[----:B------:R-:W-:Y:S01]  /*cb20*/  UMOV UR12, 0xffffffff ;  /* 0xffffffff000c7882 */ /* 0x000fe20000000000 */
[C---:B------:R-:W-:Y:S01]  /*cb30*/  ISETP.GT.U32.AND P0, PT, R32.reuse, 0xff, PT ;  /* 0x000000ff2000780c */ /* 0x040fe20003f04070 */
[----:B------:R-:W-:Y:S01]  /*cb40*/  FADD.FTZ R44, R109, R44 ;  /* 0x0000002c6d2c7221 */ /* 0x000fe20000010000 */
[C---:B------:R-:W-:Y:S02]  /*cb50*/  ISETP.GT.U32.AND P1, PT, R32.reuse, 0x17f, PT ;  /* 0x0000017f2000780c */ /* 0x040fe40003f24070 */
[----:B------:R-:W-:Y:S01]  /*cb60*/  ISETP.GT.U32.AND P2, PT, R32, 0x1ff, PT ;  /* 0x000001ff2000780c */ /* 0x000fe20003f44070 */
[----:B------:R-:W-:Y:S01]  /*cb70*/  FADD.FTZ R44, R107, R44 ;  /* 0x0000002c6b2c7221 */ /* 0x000fe20000010000 */
[----:B------:R-:W-:Y:S02]  /*cb80*/  LOP3.LUT P3, RZ, R98, 0xff, RZ, 0xc0, !PT ;  /* 0x000000ff62ff7812 */ /* 0x000fe4000786c0ff */
[----:B------:R-:W-:Y:S01]  /*cb90*/  SHF.R.U32.HI R46, RZ, 0x5, R36 ;  /* 0x00000005ff2e7819 */ /* 0x000fe20000011624 */
[----:B------:R-:W-:Y:S01]  /*cba0*/  FADD.FTZ R44, R117, R44 ;  /* 0x0000002c752c7221 */ /* 0x000fe20000010000 */
[----:B------:R-:W-:-:S02]  /*cbb0*/  LOP3.LUT P4, RZ, R36, 0x1f, RZ, 0xc0, !PT ;  /* 0x0000001f24ff7812 */ /* 0x000fc4000788c0ff */
[----:B------:R-:W-:Y:S01]  /*cbc0*/  LOP3.LUT R47, R46, 0x7fffffc, RZ, 0xc0, !PT ;  /* 0x07fffffc2e2f7812 */ /* 0x000fe200078ec0ff */
[----:B------:R-:W-:-:S04]  /*cbd0*/  FADD.FTZ R44, R115, R44 ;  /* 0x0000002c732c7221 */ /* 0x000fc80000010000 */
[----:B------:R-:W-:Y:S02]  /*cbe0*/  FADD.FTZ R44, R129, R44 ;  /* 0x0000002c812c7221 */ /* 0x000fe40000010000 */
[----:B------:R-:W-:Y:S02]  /*cbf0*/  @!P3 IADD3 R47, R47, 0x4, RZ ;  /* 0x000000042f2fb810 */ /* 0x000fe40007ffe0ff */
        /* <DEDUP_REMOVED lines=113> */
.L_x_1048:
[----:B------:R-:W2:Y:S01]  /*d310*/  @!P4 S2R R151, SR_CgaCtaId ;  /* 0x000000000097c919 */ /* 0x000ea20000008800 */
[----:B------:R-:W-:Y:S01]  /*d320*/  LOP3.LUT R46, R46, 0x3, RZ, 0xc0, !PT ;  /* 0x000000032e2e7812 */ /* 0x000fe200078ec0ff */
[----:B-1----:R-:W-:Y:S01]  /*d330*/  FADD.FTZ R45, R153, R102 ;  /* 0x00000066992d7221 */ /* 0x002fe20000010000 */
[----:B------:R-:W-:Y:S01]  /*d340*/  @!P4 MOV R98, 0x400 ;  /* 0x000004000062c802 */ /* 0x000fe20000000f00 */
[----:B------:R-:W-:Y:S05]  /*d350*/  WARPSYNC.ALL ;  /* 0x0000000000007948 */ /* 0x000fea0003800000 */
[----:B------:R-:W-:-:S04]  /*d360*/  LOP3.LUT R100, R36, 0x1f, RZ, 0xc0, !PT ;  /* 0x0000001f24647812 */ /* 0x000fc800078ec0ff */
[----:B------:R-:W-:Y:S02]  /*d370*/  ISETP.GT.U32.AND P0, PT, R100, 0x3, PT ;  /* 0x000000036400780c */ /* 0x000fe40003f04070 */
[----:B--2---:R-:W-:Y:S01]  /*d380*/  @!P4 LEA R151, R151, R98, 0x18 ;  /* 0x000000629797c211 */ /* 0x004fe200078ec0ff */
[----:B------:R-:W-:-:S05]  /*d390*/  @!P4 IMAD.IADD R98, R47, 0x1, R46 ;  /* 0x000000012f62c824 */ /* 0x000fca00078e022e */
[----:B------:R-:W-:-:S05]  /*d3a0*/  @!P4 LEA R98, R98, R151, 0x3 ;  /* 0x000000976262c211 */ /* 0x000fca00078e18ff */
[----:B------:R1:W-:Y:S02]  /*d3b0*/  @!P4 STS.64 [R98], R44 ;  /* 0x0000002c6200c388 */ /* 0x0003e40000000a00 */
[----:B-1----:R-:W1:Y:S01]  /*d3c0*/  @!P0 S2R R45, SR_CgaCtaId ;  /* 0x00000000002d8919 */ /* 0x002e620000008800 */
[----:B------:R-:W-:Y:S01]  /*d3d0*/  @!P0 MOV R44, 0x400 ;  /* 0x00000400002c8802 */ /* 0x000fe20000000f00 */
[----:B------:R-:W-:Y:S01]  /*d3e0*/  @!P0 IMAD.IADD R47, R47, 0x1, R100 ;  /* 0x000000012f2f8824 */ /* 0x000fe200078e0264 */
[----:B------:R-:W-:Y:S01]  /*d3f0*/  BAR.SYNC.DEFER_BLOCKING 0x0 ;  /* 0x0000000000007b1d */ /* 0x000fe20000010000 */
[----:B------:R-:W-:-:S05]  /*d400*/  PLOP3.LUT P1, PT, PT, PT, UP1, 0x40, 0x0 ;  /* 0x000000000000781c */ /* 0x000fca0003f2e818 */
[----:B------:R-:W-:Y:S01]  /*d410*/  BSSY B0, `(.L_x_1029) ;  /* 0x000005a000007945 */ /* 0x000fe20003800000 */
[----:B-1----:R-:W-:-:S04]  /*d420*/  @!P0 LEA R44, R45, R44, 0x18 ;  /* 0x0000002c2d2c8211 */ /* 0x002fc800078ec0ff */
[----:B------:R-:W-:Y:S02]  /*d430*/  @!P0 LEA R98, R47, R44, 0x3 ;  /* 0x0000002c2f628211 */ /* 0x000fe400078e18ff */
[----:B------:R-:W-:Y:S01]  /*d440*/  CS2R R44, SRZ ;  /* 0x00000000002c7805 */ /* 0x000fe2000001ff00 */
[----:B------:R-:W-:Y:S01]  /*d450*/  IMAD.MOV.U32 R47, RZ, RZ, RZ ;  /* 0x000000ffff2f7224 */ /* 0x000fe200078e00ff */
[----:B------:R-:W-:-:S04]  /*d460*/  @!P0 MOV R47, R52 ;  /* 0x00000034002f8202 */ /* 0x000fc80000000f00 */
[----:B------:R-:W1:Y:S01]  /*d470*/  @!P0 LDS.64 R44, [R98] ;  /* 0x00000000622c8984 */ /* 0x000e620000000a00 */
[----:B------:R-:W-:Y:S02]  /*d480*/  LOP3.LUT P0, RZ, R46, 0x1f, R36, 0xf8, !PT ;  /* 0x0000001f2eff7812 */ /* 0x000fe4000780f824 */
[----:B0-----:R-:W-:Y:S01]  /*d490*/  I2FP.F32.S32 R153, R47 ;  /* 0x0000002f00997245 */ /* 0x001fe20000201400 */
[----:B------:R-:W-:Y:S04]  /*d4a0*/  SHFL.DOWN PT, R100, R47, 0x2, 0x1f ;  /* 0x08401f002f647f89 */ /* 0x000fe800000e0000 */
[----:B-1----:R-:W0:Y:S02]  /*d4b0*/  SHFL.DOWN PT, R151, R44, 0x2, 0x1f ;  /* 0x08401f002c977f89 */ /* 0x002e2400000e0000 */
[----:B0-----:R-:W-:-:S04]  /*d4c0*/  FADD.FTZ R46, -R151, R44 ;  /* 0x0000002c972e7221 */ /* 0x001fc80000010100 */
[----:B------:R-:W-:Y:S01]  /*d4d0*/  FMUL.FTZ R102, R46, R46 ;  /* 0x0000002e2e667220 */ /* 0x000fe20000410000 */
[----:B------:R-:W-:Y:S01]  /*d4e0*/  IMAD.IADD R46, R100, 0x1, R47 ;  /* 0x00000001642e7824 */ /* 0x000fe200078e022f */
[----:B------:R-:W-:Y:S02]  /*d4f0*/  I2FP.F32.S32 R100, R100 ;  /* 0x0000006400647245 */ /* 0x000fe40000201400 */
[----:B------:R-:W-:-:S04]  /*d500*/  FMUL.FTZ R102, R102, R153 ;  /* 0x0000009966667220 */ /* 0x000fc80000410000 */
[-C--:B------:R-:W-:Y:S01]  /*d510*/  FMUL.FTZ R102, R102, R100.reuse ;  /* 0x0000006466667220 */ /* 0x080fe20000410000 */
[----:B------:R-:W-:-:S04]  /*d520*/  FMUL.FTZ R100, R151, R100 ;  /* 0x0000006497647220 */ /* 0x000fc80000410000 */
[----:B------:R-:W-:Y:S02]  /*d530*/  FFMA.FTZ R100, R153, R44, R100 ;  /* 0x0000002c99647223 */ /* 0x000fe40000010064 */
[----:B------:R-:W0:Y:S02]  /*d540*/  SHFL.DOWN PT, R44, R45, 0x2, 0x1f ;  /* 0x08401f002d2c7f89 */ /* 0x000e2400000e0000 */
[----:B0-----:R-:W-:Y:S01]  /*d550*/  FADD.FTZ R98, R44, R45 ;  /* 0x0000002d2c627221 */ /* 0x001fe20000010000 */
[----:B------:R-:W-:-:S04]  /*d560*/  I2FP.F32.S32 R44, R46 ;  /* 0x0000002e002c7245 */ /* 0x000fc80000201400 */
[----:B------:R-:W0:Y:S02]  /*d570*/  MUFU.RCP R47, R44 ;  /* 0x0000002c002f7308 */ /* 0x000e240000001000 */
[C---:B0-----:R-:W-:Y:S01]  /*d580*/  FMUL.FTZ R151, R47.reuse, R100 ;  /* 0x000000642f977220 */ /* 0x041fe20000410000 */
[----:B------:R-:W-:Y:S02]  /*d590*/  FFMA.FTZ R98, R47, R102, R98 ;  /* 0x000000662f627223 */ /* 0x000fe40000010062 */
[----:B------:R-:W-:Y:S04]  /*d5a0*/  SHFL.DOWN PT, R47, R46, 0x1, 0x1f ;  /* 0x08201f002e2f7f89 */ /* 0x000fe800000e0000 */
[----:B------:R-:W0:Y:S04]  /*d5b0*/  SHFL.DOWN PT, R100, R151, 0x1, 0x1f ;  /* 0x08201f0097647f89 */ /* 0x000e2800000e0000 */
[----:B------:R-:W1:Y:S01]  /*d5c0*/  SHFL.DOWN PT, R45, R98, 0x1, 0x1f ;  /* 0x08201f00622d7f89 */ /* 0x000e6200000e0000 */
[----:B0-----:R-:W-:-:S04]  /*d5d0*/  FADD.FTZ R102, R151, -R100 ;  /* 0x8000006497667221 */ /* 0x001fc80000010000 */
[----:B------:R-:W-:Y:S01]  /*d5e0*/  FMUL.FTZ R153, R102, R102 ;  /* 0x0000006666997220 */ /* 0x000fe20000410000 */
[-C--:B------:R-:W-:Y:S01]  /*d5f0*/  IADD3 R102, R46, R47.reuse, RZ ;  /* 0x0000002f2e667210 */ /* 0x080fe20007ffe0ff */
[----:B-1----:R-:W-:Y:S01]  /*d600*/  FADD.FTZ R45, R98, R45 ;  /* 0x0000002d622d7221 */ /* 0x002fe20000010000 */
[----:B------:R-:W-:Y:S01]  /*d610*/  I2FP.F32.S32 R47, R47 ;  /* 0x0000002f002f7245 */ /* 0x000fe20000201400 */
[----:B------:R-:W-:Y:S01]  /*d620*/  FMUL.FTZ R153, R44, R153 ;  /* 0x000000992c997220 */ /* 0x000fe20000410000 */
[----:B------:R-:W-:-:S03]  /*d630*/  I2FP.F32.S32 R102, R102 ;  /* 0x0000006600667245 */ /* 0x000fc60000201400 */
[-C--:B------:R-:W-:Y:S01]  /*d640*/  FMUL.FTZ R153, R153, R47.reuse ;  /* 0x0000002f99997220 */ /* 0x080fe20000410000 */
[----:B------:R-:W-:Y:S02]  /*d650*/  FMUL.FTZ R47, R100, R47 ;  /* 0x0000002f642f7220 */ /* 0x000fe40000410000 */
[----:B------:R-:W0:Y:S02]  /*d660*/  MUFU.RCP R102, R102 ;  /* 0x0000006600667308 */ /* 0x000e240000001000 */
[----:B------:R-:W-:Y:S02]  /*d670*/  FFMA.FTZ R47, R44, R151, R47 ;  /* 0x000000972c2f7223 */ /* 0x000fe4000001002f */
[----:B------:R-:W1:Y:S02]  /*d680*/  LDC R44, c[0x0][0x2d8] ;  /* 0x0000b600ff2c7b82 */ /* 0x000e640000000800 */
[C---:B0-----:R-:W-:Y:S01]  /*d690*/  FMUL.FTZ R104, R102.reuse, R47 ;  /* 0x0000002f66687220 */ /* 0x041fe20000410000 */
[----:B------:R-:W-:-:S04]  /*d6a0*/  FFMA.FTZ R100, R102, R153, R45 ;  /* 0x0000009966647223 */ /* 0x000fc8000001002d */
[----:B------:R-:W0:Y:S04]  /*d6b0*/  SHFL.IDX PT, R151, R104, RZ, 0x1f ;  /* 0x00001fff68977589 */ /* 0x000e2800000e0000 */
[----:B------:R-:W1:Y:S01]  /*d6c0*/  SHFL.IDX PT, R47, R100, RZ, 0x1f ;  /* 0x00001fff642f7589 */ /* 0x000e6200000e0000 */
[----:B0-----:R-:W-:Y:S01]  /*d6d0*/  FMUL.FTZ R45, R151, R151 ;  /* 0x00000097972d7220 */ /* 0x001fe20000410000 */
[----:B-1----:R-:W-:-:S04]  /*d6e0*/  FFMA.FTZ R44, R47, UR16, R44 ;  /* 0x000000102f2c7c23 */ /* 0x002fc8000801002c */
[----:B------:R-:W-:Y:S01]  /*d6f0*/  FSEL R45, R45, RZ, !P1 ;  /* 0x000000ff2d2d7208 */ /* 0x000fe20004800000 */
[----:B------:R-:W0:Y:S04]  /*d700*/  @!P0 LDC.64 R46, c[0x0][0x250] ;  /* 0x00009400ff2e8b82 */ /* 0x000e280000000a00 */
[----:B------:R-:W-:-:S04]  /*d710*/  FADD.FTZ R153, R44, R45 ;  /* 0x0000002d2c997221 */ /* 0x000fc80000010000 */
[----:B------:R-:W1:Y:S02]  /*d720*/  @!P0 LDC.64 R44, c[0x0][0x258] ;  /* 0x00009600ff2c8b82 */ /* 0x000e640000000a00 */
        /* <DEDUP_REMOVED lines=20> */
[----:B------:R-:W0:Y:S01]  /*d870*/  LDC.64 R150, c[0x0][0x2b8] ;  /* 0x0000ae00ff967b82 */ /* 0x000e220000000a00 */
[--C-:B------:R-:W-:Y:S01]  /*d880*/  FADD.FTZ R46, R115, -R98.reuse ;  /* 0x80000062732e7221 */ /* 0x100fe20000010000 */
[----:B------:R-:W-:Y:S01]  /*d890*/  F2FP.BF16.F32.PACK_AB R44, R45, R44 ;  /* 0x0000002c2d2c723e */ /* 0x000fe200000010ff */
[--C-:B------:R-:W-:Y:S01]  /*d8a0*/  FADD.FTZ R102, R145, -R98.reuse ;  /* 0x8000006291667221 */ /* 0x100fe20000010000 */
[----:B------:R-:W-:Y:S01]  /*d8b0*/  F2FP.BF16.F32.PACK_AB R45, R47, R100 ;  /* 0x000000642f2d723e */ /* 0x000fe200000010ff */
[----:B------:R-:W-:Y:S01]  /*d8c0*/  FADD.FTZ R100, R129, -R98 ;  /* 0x8000006281647221 */ /* 0x000fe20000010000 */
[C---:B------:R-:W-:Y:S01]  /*d8d0*/  FMUL.FTZ R46, R153.reuse, R46 ;  /* 0x0000002e992e7220 */ /* 0x040fe20000410000 */
[----:B------:R-:W-:-:S02]  /*d8e0*/  FMUL.FTZ R102, R153, R102 ;  /* 0x0000006699667220 */ /* 0x000fc40000410000 */
[----:B------:R-:W-:Y:S01]  /*d8f0*/  FMUL.FTZ R100, R153, R100 ;  /* 0x0000006499647220 */ /* 0x000fe20000410000 */
[----:B------:R-:W-:Y:S01]  /*d900*/  FFMA.FTZ R46, R27, R46, R16 ;  /* 0x0000002e1b2e7223 */ /* 0x000fe20000010010 */
[----:B------:R-:W-:Y:S02]  /*d910*/  FFMA.FTZ R102, R88, R102, R73 ;  /* 0x0000006658667223 */ /* 0x000fe40000010049 */
[----:B------:R-:W-:Y:S01]  /*d920*/  FFMA.FTZ R47, R89, R100, R74 ;  /* 0x00000064592f7223 */ /* 0x000fe2000001004a */
[----:B------:R-:W-:-:S04]  /*d930*/  FADD.FTZ R100, R127, -R98 ;  /* 0x800000627f647221 */ /* 0x000fc80000010000 */
[----:B------:R-:W-:Y:S01]  /*d940*/  FMUL.FTZ R100, R153, R100 ;  /* 0x0000006499647220 */ /* 0x000fe20000410000 */
[----:B------:R-:W-:-:S03]  /*d950*/  F2FP.BF16.F32.PACK_AB R46, R47, R46 ;  /* 0x0000002e2f2e723e */ /* 0x000fc600000010ff */
[----:B------:R-:W-:Y:S01]  /*d960*/  FFMA.FTZ R47, R28, R100, R15 ;  /* 0x000000641c2f7223 */ /* 0x000fe2000001000f */
[----:B0-----:R-:W-:-:S04]  /*d970*/  IMAD.WIDE.U32 R150, R50, 0x10, R150 ;  /* 0x0000001032967825 */ /* 0x001fc800078e0096 */
[----:B------:R-:W-:Y:S01]  /*d980*/  F2FP.BF16.F32.PACK_AB R47, R102, R47 ;  /* 0x0000002f662f723e */ /* 0x000fe200000010ff */
[----:B------:R-:W-:-:S04]  /*d990*/  VIADD R50, R50, 0x80 ;  /* 0x0000008032327836 */ /* 0x000fc80000000000 */
[----:B------:R1:W-:Y:S03]  /*d9a0*/  STG.E.128 desc[UR4][R150.64], R44 ;  /* 0x0000002c96007986 */ /* 0x0003e6000c101d04 */
.L_x_1030:
[----:B------:R-:W-:Y:S05]  /*d9b0*/  BSYNC B0 ;  /* 0x0000000000007941 */ /* 0x000fea0003800000 */
.L_x_1029:
        /* <DEDUP_REMOVED lines=31> */
[C---:B0-----:R-:W-:Y:S01]  /*dbb0*/  IMAD.WIDE.U32 R150, R50.reuse, 0x10, R150 ;  /* 0x0000001032967825 */ /* 0x041fe200078e0096 */
[----:B------:R-:W-:-:S03]  /*dbc0*/  IADD3 R50, R50, 0x80, RZ ;  /* 0x0000008032327810 */ /* 0x000fc60007ffe0ff */
[----:B------:R-:W-:-:S05]  /*dbd0*/  F2FP.BF16.F32.PACK_AB R47, R102, R47 ;  /* 0x0000002f662f723e */ /* 0x000fca00000010ff */
[----:B------:R2:W-:Y:S02]  /*dbe0*/  STG.E.128 desc[UR4][R150.64], R44 ;  /* 0x0000002c96007986 */ /* 0x0005e4000c101d04 */
.L_x_1032:
[----:B------:R-:W-:Y:S05]  /*dbf0*/  BSYNC B0 ;  /* 0x0000000000007941 */ /* 0x000fea0003800000 */
.L_x_1031:
[----:B------:R-:W-:Y:S01]  /*dc00*/  ISETP.NE.AND P0, PT, R37, RZ, PT ;  /* 0x000000ff2500720c */ /* 0x000fe20003f05270 */
[----:B------:R-:W-:-:S12]  /*dc10*/  BSSY B0, `(.L_x_1033) ;  /* 0x0000022000007945 */ /* 0x000fd80003800000 */
[----:B------:R-:W-:Y:S05]  /*dc20*/  @!P0 BRA `(.L_x_1034) ;  /* 0x0000000000808947 */ /* 0x000fea0003800000 */
[--C-:B012---:R-:W-:Y:S01]  /*dc30*/  FADD.FTZ R44, R53, -R98.reuse ;  /* 0x80000062352c7221 */ /* 0x107fe20000010000 */
        /* <DEDUP_REMOVED lines=31> */
.L_x_1034:
[----:B------:R-:W-:Y:S05]  /*de30*/  BSYNC B0 ;  /* 0x0000000000007941 */ /* 0x000fea0003800000 */
.L_x_1033:
[----:B------:R-:W-:Y:S01]  /*de40*/  ISETP.NE.AND P0, PT, R38, RZ, PT ;  /* 0x000000ff2600720c */ /* 0x000fe20003f05270 */
        /* <DEDUP_REMOVED lines=8> */
[--C-:B------:R-:W-:Y:S01]  /*ded0*/  FADD.FTZ R104, R125, -R98.reuse ;  /* 0x800000627d687221 */ /* 0x100fe20000010000 */
[----:B------:R-:W-:Y:S01]  /*dee0*/  FADD.FTZ R106, R139, -R98 ;  /* 0x800000628b6a7221 */ /* 0x000fe20000010000 */
[----:B------:R-:W-:Y:S01]  /*def0*/  FFMA.FTZ R44, R6, R44, R39 ;  /* 0x0000002c062c7223 */ /* 0x000fe20000010027 */
[----:B------:R-:W-:Y:S01]  /*df00*/  FFMA.FTZ R151, R65, R46, R60 ;  /* 0x0000002e41977223 */ /* 0x000fe2000001003c */
[--C-:B------:R-:W-:Y:S01]  /*df10*/  FADD.FTZ R108, R141, -R98.reuse ;  /* 0x800000628d6c7221 */ /* 0x100fe20000010000 */
[----:B------:R-:W-:Y:S01]  /*df20*/  FADD.FTZ R98, R149, -R98 ;  /* 0x8000006295627221 */ /* 0x000fe20000010000 */
[C---:B------:R-:W-:Y:S01]  /*df30*/  FMUL.FTZ R100, R153.reuse, R100 ;  /* 0x0000006499647220 */ /* 0x040fe20000410000 */
[----:B------:R-:W-:Y:S01]  /*df40*/  FMUL.FTZ R102, R153, R102 ;  /* 0x0000006699667220 */ /* 0x000fe20000410000 */
[----:B------:R-:W-:Y:S01]  /*df50*/  F2FP.BF16.F32.PACK_AB R44, R151, R44 ;  /* 0x0000002c972c723e */ /* 0x000fe200000010ff */
[C---:B------:R-:W-:Y:S01]  /*df60*/  FMUL.FTZ R104, R153.reuse, R104 ;  /* 0x0000006899687220 */ /* 0x040fe20000410000 */
[----:B------:R-:W0:Y:S01]  /*df70*/  LDC.64 R150, c[0x0][0x2b8] ;  /* 0x0000ae00ff967b82 */ /* 0x000e220000000a00 */
        /* <DEDUP_REMOVED lines=8> */
[----:B------:R-:W-:-:S03]  /*e000*/  FFMA.FTZ R102, R63, R102, R58 ;  /* 0x000000663f667223 */ /* 0x000fc6000001003a */
[----:B------:R-:W-:Y:S02]  /*e010*/  F2FP.BF16.F32.PACK_AB R47, R98, R47 ;  /* 0x0000002f622f723e */ /* 0x000fe400000010ff */
[----:B------:R-:W-:Y:S02]  /*e020*/  F2FP.BF16.F32.PACK_AB R46, R153, R104 ;  /* 0x00000068992e723e */ /* 0x000fe400000010ff */
[----:B------:R-:W-:Y:S01]  /*e030*/  F2FP.BF16.F32.PACK_AB R45, R102, R45 ;  /* 0x0000002d662d723e */ /* 0x000fe200000010ff */
[----:B0-----:R-:W-:-:S05]  /*e040*/  IMAD.WIDE.U32 R150, R50, 0x10, R150 ;  /* 0x0000001032967825 */ /* 0x001fca00078e0096 */
[----:B------:R4:W-:Y:S02]  /*e050*/  STG.E.128 desc[UR4][R150.64], R44 ;  /* 0x0000002c96007986 */ /* 0x0009e4000c101d04 */
.L_x_1036:
[----:B------:R-:W-:Y:S05]  /*e060*/  BSYNC B0 ;  /* 0x0000000000007941 */ /* 0x000fea0003800000 */
.L_x_1035:
[----:B------:R-:W-:Y:S02]  /*e070*/  IADD3 R31, R31, UR18, RZ ;  /* 0x000000121f1f7c10 */ /* 0x000fe4000fffe0ff */
[----:B------:R-:W-:Y:S02]  /*e080*/  SEL R98, RZ, 0x1, P3 ;  /* 0x00000001ff627807 */ /* 0x000fe40001800000 */
[----:B------:R-:W-:-:S13]  /*e090*/  ISETP.GE.AND P0, PT, R31, UR19, PT ;  /* 0x000000131f007c0c */ /* 0x000fda000bf06270 */
[----:B------:R-:W-:Y:S05]  /*e0a0*/  @!P0 BRA `(.L_x_1037) ;  /* 0xffffff30005c8947 */ /* 0x000fea000383ffff */
[----:B------:R-:W-:Y:S05]  /*e0b0*/  EXIT ;  /* 0x000000000000794d */ /* 0x000fea0003800000 */
.L_x_1028:
[----:B------:R-:W-:Y:S01]  /*e0c0*/  HFMA2.MMA R112, -RZ, RZ, 0, 5.9604644775390625e-08 ;  /* 0x00000001ff707435 */ /* 0x000fe200000001ff */
[----:B------:R-:W-:Y:S01]  /*e0d0*/  IMAD.MOV.U32 R155, RZ, RZ, R100 ;  /* 0x000000ffff9b7224 */ /* 0x000fe200078e0064 */
[----:B------:R-:W-:Y:S01]  /*e0e0*/  MOV R108, 0xffffffff ;  /* 0xffffffff006c7802 */ /* 0x000fe20000000f00 */
[----:B------:R-:W-:-:S08]  /*e0f0*/  IMAD.MOV.U32 R157, RZ, RZ, 0x1f ;  /* 0x0000001fff9d7424 */ /* 0x000fd000078e00ff */
[----:B------:R-:W-:Y:S05]  /*e100*/  WARPSYNC.COLLECTIVE R108, `(.L_x_1038) ;  /* 0x000000006c087348 */ /* 0x000fea0003c00000 */
[----:B------:R0:W1:Y:S02]  /*e110*/  SHFL.BFLY P5, R110, R155, R112, R157 ;  /* 0x0c0000709b6e7389 */ /* 0x00006400000a009d */
[----:B01----:R-:W-:Y:S01]  /*e120*/  ENDCOLLECTIVE ;  /* 0x000000000000791b */ /* 0x003fe20003800000 */
.L_x_1038:
[----:B------:R-:W-:Y:S02]  /*e130*/  IMAD.MOV.U32 R112, RZ, RZ, 0x2 ;  /* 0x00000002ff707424 */ /* 0x000fe400078e00ff */
[----:B------:R-:W-:-:S04]  /*e140*/  IMAD.MOV.U32 R45, RZ, RZ, R110 ;  /* 0x000000ffff2d7224 */ /* 0x000fc800078e006e */
[----:B------:R-:W-:-:S05]  /*e150*/  FADD.FTZ R98, R100, R45 ;  /* 0x0000002d64627221 */ /* 0x000fca0000010000 */
[----:B------:R-:W-:-:S07]  /*e160*/  MOV R155, R98 ;  /* 0x00000062009b7202 */ /* 0x000fce0000000f00 */
[----:B------:R-:W-:Y:S05]  /*e170*/  WARPSYNC.COLLECTIVE R108, `(.L_x_1039) ;  /* 0x000000006c087348 */ /* 0x000fea0003c00000 */
[----:B------:R0:W1:Y:S02]  /*e180*/  SHFL.BFLY P5, R110, R155, R112, R157 ;  /* 0x0c0000709b6e7389 */ /* 0x00006400000a009d */
[----:B01----:R-:W-:Y:S01]  /*e190*/  ENDCOLLECTIVE ;  /* 0x000000000000791b */ /* 0x003fe20003800000 */
.L_x_1039:
[----:B------:R-:W-:Y:S01]  /*e1a0*/  HFMA2.MMA R112, -RZ, RZ, 0, 2.384185791015625e-07 ;  /* 0x00000004ff707435 */ /* 0x000fe200000001ff */
[----:B------:R-:W-:-:S05]  /*e1b0*/  MOV R45, R110 ;  /* 0x0000006e002d7202 */ /* 0x000fca0000000f00 */
[----:B------:R-:W-:-:S04]  /*e1c0*/  FADD.FTZ R102, R98, R45 ;  /* 0x0000002d62667221 */ /* 0x000fc80000010000 */
[----:B------:R-:W-:-:S07]  /*e1d0*/  IMAD.MOV.U32 R155, RZ, RZ, R102 ;  /* 0x000000ffff9b7224 */ /* 0x000fce00078e0066 */
[----:B------:R-:W-:Y:S05]  /*e1e0*/  WARPSYNC.COLLECTIVE R108, `(.L_x_1040) ;  /* 0x000000006c087348 */ /* 0x000fea0003c00000 */
[----:B------:R0:W1:Y:S02]  /*e1f0*/  SHFL.BFLY P5, R110, R155, R112, R157 ;  /* 0x0c0000709b6e7389 */ /* 0x00006400000a009d */
[----:B01----:R-:W-:Y:S01]  /*e200*/  ENDCOLLECTIVE ;  /* 0x000000000000791b */ /* 0x003fe20003800000 */
.L_x_1040:
[----:B------:R-:W-:Y:S02]  /*e210*/  IMAD.MOV.U32 R112, RZ, RZ, 0x8 ;  /* 0x00000008ff707424 */ /* 0x000fe400078e00ff */
[----:B------:R-:W-:-:S04]  /*e220*/  IMAD.MOV.U32 R45, RZ, RZ, R110 ;  /* 0x000000ffff2d7224 */ /* 0x000fc800078e006e */
[----:B------:R-:W-:-:S05]  /*e230*/  FADD.FTZ R104, R102, R45 ;  /* 0x0000002d66687221 */ /* 0x000fca0000010000 */
[----:B------:R-:W-:-:S07]  /*e240*/  MOV R155, R104 ;  /* 0x00000068009b7202 */ /* 0x000fce0000000f00 */
[----:B------:R-:W-:Y:S05]  /*e250*/  WARPSYNC.COLLECTIVE R108, `(.L_x_1041) ;  /* 0x000000006c087348 */ /* 0x000fea0003c00000 */
[----:B------:R0:W1:Y:S02]  /*e260*/  SHFL.BFLY P5, R110, R155, R112, R157 ;  /* 0x0c0000709b6e7389 */ /* 0x00006400000a009d */
[----:B01----:R-:W-:Y:S01]  /*e270*/  ENDCOLLECTIVE ;  /* 0x000000000000791b */ /* 0x003fe20003800000 */
.L_x_1041:
[----:B------:R-:W-:Y:S01]  /*e280*/  HFMA2.MMA R112, -RZ, RZ, 0, 9.5367431640625e-07 ;  /* 0x00000010ff707435 */ /* 0x000fe200000001ff */
[----:B------:R-:W-:-:S05]  /*e290*/  MOV R45, R110 ;  /* 0x0000006e002d7202 */ /* 0x000fca0000000f00 */
[----:B------:R-:W-:-:S04]  /*e2a0*/  FADD.FTZ R106, R104, R45 ;  /* 0x0000002d686a7221 */ /* 0x000fc80000010000 */
[----:B------:R-:W-:-:S07]  /*e2b0*/  IMAD.MOV.U32 R155, RZ, RZ, R106 ;  /* 0x000000ffff9b7224 */ /* 0x000fce00078e006a */
[----:B------:R-:W-:Y:S05]  /*e2c0*/  WARPSYNC.COLLECTIVE R108, `(.L_x_1042) ;  /* 0x000000006c087348 */ /* 0x000fea0003c00000 */
[----:B------:R0:W1:Y:S02]  /*e2d0*/  SHFL.BFLY P5, R110, R155, R112, R157 ;  /* 0x0c0000709b6e7389 */ /* 0x00006400000a009d */
[----:B01----:R-:W-:Y:S01]  /*e2e0*/  ENDCOLLECTIVE ;  /* 0x000000000000791b */ /* 0x003fe20003800000 */
.L_x_1042:
[----:B------:R-:W-:Y:S02]  /*e2f0*/  IMAD.MOV.U32 R112, RZ, RZ, 0x1 ;  /* 0x00000001ff707424 */ /* 0x000fe400078e00ff */
        /* <DEDUP_REMOVED lines=72> */
.L_x_1043:
[----:B------:R-:W-:Y:S01]  /*e780*/  HFMA2.MMA R112, -RZ, RZ, 0, 1.1920928955078125e-07 ;  /* 0x00000002ff707435 */ /* 0x000fe200000001ff */
[----:B------:R-:W-:-:S05]  /*e790*/  MOV R98, R110 ;  /* 0x0000006e00627202 */ /* 0x000fca0000000f00 */
[----:B------:R-:W-:-:S04]  /*e7a0*/  FADD.FTZ R98, R45, R98 ;  /* 0x000000622d627221 */ /* 0x000fc80000010000 */
[----:B------:R-:W-:-:S07]  /*e7b0*/  IMAD.MOV.U32 R155, RZ, RZ, R98 ;  /* 0x000000ffff9b7224 */ /* 0x000fce00078e0062 */
[----:B------:R-:W-:Y:S05]  /*e7c0*/  WARPSYNC.COLLECTIVE R108, `(.L_x_1044) ;  /* 0x000000006c087348 */ /* 0x000fea0003c00000 */
[----:B------:R0:W1:Y:S02]  /*e7d0*/  SHFL.BFLY P5, R110, R155, R112, R157 ;  /* 0x0c0000709b6e7389 */ /* 0x00006400000a009d */
[----:B01----:R-:W-:Y:S01]  /*e7e0*/  ENDCOLLECTIVE ;  /* 0x000000000000791b */ /* 0x003fe20003800000 */
.L_x_1044:
[----:B------:R-:W-:Y:S02]  /*e7f0*/  IMAD.MOV.U32 R112, RZ, RZ, 0x4 ;  /* 0x00000004ff707424 */ /* 0x000fe400078e00ff */
[----:B------:R-:W-:-:S04]  /*e800*/  IMAD.MOV.U32 R151, RZ, RZ, R110 ;  /* 0x000000ffff977224 */ /* 0x000fc800078e006e */
[----:B------:R-:W-:-:S05]  /*e810*/  FADD.FTZ R151, R98, R151 ;  /* 0x0000009762977221 */ /* 0x000fca0000010000 */
[----:B------:R-:W-:-:S07]  /*e820*/  MOV R155, R151 ;  /* 0x00000097009b7202 */ /* 0x000fce0000000f00 */
[----:B------:R-:W-:Y:S05]  /*e830*/  WARPSYNC.COLLECTIVE R108, `(.L_x_1045) ;  /* 0x000000006c087348 */ /* 0x000fea0003c00000 */
[----:B------:R0:W1:Y:S02]  /*e840*/  SHFL.BFLY P5, R110, R155, R112, R157 ;  /* 0x0c0000709b6e7389 */ /* 0x00006400000a009d */
[----:B01----:R-:W-:Y:S01]  /*e850*/  ENDCOLLECTIVE ;  /* 0x000000000000791b */ /* 0x003fe20003800000 */
.L_x_1045:
[----:B------:R-:W-:Y:S01]  /*e860*/  HFMA2.MMA R112, -RZ, RZ, 0, 4.76837158203125e-07 ;  /* 0x00000008ff707435 */ /* 0x000fe200000001ff */
[----:B------:R-:W-:-:S05]  /*e870*/  MOV R100, R110 ;  /* 0x0000006e00647202 */ /* 0x000fca0000000f00 */
[----:B------:R-:W-:-:S04]  /*e880*/  FADD.FTZ R100, R151, R100 ;  /* 0x0000006497647221 */ /* 0x000fc80000010000 */
[----:B------:R-:W-:-:S07]  /*e890*/  IMAD.MOV.U32 R155, RZ, RZ, R100 ;  /* 0x000000ffff9b7224 */ /* 0x000fce00078e0064 */
[----:B------:R-:W-:Y:S05]  /*e8a0*/  WARPSYNC.COLLECTIVE R108, `(.L_x_1046) ;  /* 0x000000006c087348 */ /* 0x000fea0003c00000 */
[----:B------:R0:W1:Y:S02]  /*e8b0*/  SHFL.BFLY P5, R110, R155, R112, R157 ;  /* 0x0c0000709b6e7389 */ /* 0x00006400000a009d */
[----:B01----:R-:W-:Y:S01]  /*e8c0*/  ENDCOLLECTIVE ;  /* 0x000000000000791b */ /* 0x003fe20003800000 */
.L_x_1046:
[----:B------:R-:W-:Y:S02]  /*e8d0*/  IMAD.MOV.U32 R112, RZ, RZ, 0x10 ;  /* 0x00000010ff707424 */ /* 0x000fe400078e00ff */
[----:B------:R-:W-:-:S04]  /*e8e0*/  IMAD.MOV.U32 R153, RZ, RZ, R110 ;  /* 0x000000ffff997224 */ /* 0x000fc800078e006e */
[----:B------:R-:W-:-:S05]  /*e8f0*/  FADD.FTZ R153, R100, R153 ;  /* 0x0000009964997221 */ /* 0x000fca0000010000 */
[----:B------:R-:W-:-:S07]  /*e900*/  MOV R155, R153 ;  /* 0x00000099009b7202 */ /* 0x000fce0000000f00 */
[----:B------:R-:W-:Y:S05]  /*e910*/  WARPSYNC.COLLECTIVE R108, `(.L_x_1047) ;  /* 0x000000006c087348 */ /* 0x000fea0003c00000 */
[----:B------:R0:W1:Y:S02]  /*e920*/  SHFL.BFLY P5, R110, R155, R112, R157 ;  /* 0x0c0000709b6e7389 */ /* 0x00006400000a009d */
[----:B01----:R-:W-:Y:S01]  /*e930*/  ENDCOLLECTIVE ;  /* 0x000000000000791b */ /* 0x003fe20003800000 */
.L_x_1047:
[----:B------:R-:W-:Y:S01]  /*e940*/  MOV R102, R110 ;  /* 0x0000006e00667202 */ /* 0x000fe20000000f00 */
[----:B------:R-:W-:Y:S06]  /*e950*/  BRA `(.L_x_1048) ;  /* 0xffffffe8006c7947 */ /* 0x000fec000383ffff */
.L_x_1049:
        /* <DEDUP_REMOVED lines=10> */
.L_x_30192:


//--------------------- .text._ZN10layer_norm13ln_fwd_kernelINS_13Kernel_traitsI13__nv_bfloat16S2_S2_S2_fjLj4096ELj1ELj1ELj4ELj16ENS_18Kernel_traits_baseILj4096ES2_S2_S2_S2_fjLj128EEEEELb1ELb0ELb0ELb1EEEvNS_9FwdParamsE --------------------------
	.section	.text._ZN10layer_norm13ln_fwd_kernelINS_13Kernel_traitsI13__nv_bfloat16S2_S2_S2_fjLj4096ELj1ELj1ELj4ELj16ENS_18Kernel_traits_baseILj4096ES2_S2_S2_S2_fjLj128EEEEELb1ELb0ELb0ELb1EEEvNS_9FwdParamsE,"ax",@progbits
	.align	128
        .global         _ZN10layer_norm13ln_fwd_kernelINS_13Kernel_traitsI13__nv_bfloat16S2_S2_S2_fjLj4096ELj1ELj1ELj4ELj16ENS_18Kernel_traits_baseILj4096ES2_S2_S2_S2_fjLj128EEEEELb1ELb0ELb0ELb1EEEvNS_9FwdParamsE
        .type           _ZN10layer_norm13ln_fwd_kernelINS_13Kernel_traitsI13__nv_bfloat16S2_S2_S2_fjLj4096ELj1ELj1ELj4ELj16ENS_18Kernel_traits_baseILj4096ES2_S2_S2_S2_fjLj128EEEEELb1ELb0ELb0ELb1EEEvNS_9FwdParamsE,@function
        .size           _ZN10layer_norm13ln_fwd_kernelINS_13Kernel_traitsI13__nv_bfloat16S2_S2_S2_fjLj4096ELj1ELj1ELj4ELj16ENS_18Kernel_traits_baseILj4096ES2_S2_S2_S2_fjLj128EEEEELb1ELb0ELb0ELb1EEEvNS_9FwdParamsE,(.L_x_30193 - _ZN10layer_norm13ln_fwd_kernelINS_13Kernel_traitsI13__nv_bfloat16S2_S2_S2_fjLj4096ELj1ELj1ELj4ELj16ENS_18Kernel_traits_baseILj4096ES2_S2_S2_S2_fjLj128EEEEELb1ELb0ELb0ELb1EEEvNS_9FwdParamsE)
        .other          _ZN10layer_norm13ln_fwd_kernelINS_13Kernel_traitsI13__nv_bfloat16S2_S2_S2_fjLj4096ELj1ELj1ELj4ELj16ENS_18Kernel_traits_baseILj4096ES2_S2_S2_S2_fjLj128EEEEELb1ELb0ELb0ELb1EEEvNS_9FwdParamsE,@"STO_CUDA_ENTRY STV_DEFAULT"
_ZN10layer_norm13ln_fwd_kernelINS_13Kernel_traitsI13__nv_bfloat16S2_S2_S2_fjLj4096ELj1ELj1ELj4ELj16ENS_18Kernel_traits_baseILj4096ES2_S2_S2_S2_fjLj128EEEEELb1ELb0ELb0ELb1EEEvNS_9FwdParamsE:
.text._ZN10layer_norm13ln_fwd_kernelINS_13Kernel_traitsI13__nv_bfloat16S2_S2_S2_fjLj4096ELj1ELj1ELj4ELj16ENS_18Kernel_traits_baseILj4096ES2_S2_S2_S2_fjLj128EEEEELb1ELb0ELb0ELb1EEEvNS_9FwdParamsE:
[----:B------:R-:W-:Y:S08]  /*0000*/  LDC R1, c[0x0][0x28] ;  /* 0x00000a00ff017b82 */ /* 0x000ff00000000800 */
[----:B------:R-:W0:Y:S01]  /*0010*/  LDC R110, c[0x0][0x2e8] ;  /* 0x0000ba00ff6e7b82 */ /* 0x000e220000000800 */
[----:B------:R-:W-:Y:S01]  /*0020*/  ULDC.U8 UR4, c[0x0][0x2f4] ;  /* 0x0000bd0000047ab9 */ /* 0x000fe20000000000 */
[----:B------:R-:W-:Y:S01]  /*0030*/  ULDC.64 UR6, c[0x0][0x2e0] ;  /* 0x0000b80000067ab9 */ /* 0x000fe20000000a00 */
[----:B------:R-:W-:Y:S01]  /*0040*/  ISETP.NE.AND P0, PT, RZ, UR4, PT ;  /* 0x00000004ff007c0c */ /* 0x000fe2000bf05270 */
[----:B------:R-:W-:Y:S01]  /*0050*/  ULDC.64 UR4, c[0x0][0x208] ;  /* 0x0000820000047ab9 */ /* 0x000fe20000000a00 */
[----:B------:R-:W-:-:S03]  /*0060*/  IMAD.U32 R8, RZ, RZ, UR6 ;  /* 0x00000006ff087e24 */ /* 0x000fc6000f8e00ff */
[----:B------:R-:W1:Y:S01]  /*0070*/  LDC R111, c[0x0][0x2ec] ;  /* 0x0000bb00ff6f7b82 */ /* 0x000e620000000800 */
[----:B------:R-:W-:Y:S01]  /*0080*/  IMAD.U32 R9, RZ, RZ, UR7 ;  /* 0x00000007ff097e24 */ /* 0x000fe2000f8e00ff */
[----:B------:R-:W2:Y:S01]  /*0090*/  S2R R90, SR_TID.X ;  /* 0x00000000005a7919 */ /* 0x000ea20000002100 */
[----:B------:R-:W-:-:S05]  /*00a0*/  ULDC.64 UR10, c[0x0][0x2c8] ;  /* 0x0000b200000a7ab9 */ /* 0x000fca0000000a00 */
[----:B------:R-:W3:Y:S01]  /*00b0*/  @P0 LDG.E.64 R2, desc[UR4][R8.64] ;  /* 0x0000000408020981 */ /* 0x000ee2000c1e1b00 */
[----:B------:R-:W4:Y:S01]  /*00c0*/  @P0 LDC R11, c[0x0][0x2f0] ;  /* 0x0000bc00ff0b0b82 */ /* 0x000f220000000800 */
[----:B0-----:R-:W-:Y:S01]  /*00d0*/  @P0 MOV R4, R110 ;  /* 0x0000006e00040202 */ /* 0x001fe20000000f00 */
[----:B-1----:R-:W-:-:S06]  /*00e0*/  @P0 IMAD.MOV.U32 R5, RZ, RZ, R111 ;  /* 0x000000ffff050224 */ /* 0x002fcc00078e006f */
[----:B------:R-:W4:Y:S01]  /*00f0*/  @P0 LDG.E.64 R4, desc[UR4][R4.64] ;  /* 0x0000000404040981 */ /* 0x000f22000c1e1b00 */
[----:B------:R-:W2:Y:S08]  /*0100*/  S2UR UR8, SR_CTAID.X ;  /* 0x00000000000879c3 */ /* 0x000eb00000002500 */
[----:B------:R-:W2:Y:S02]  /*0110*/  LDC R7, c[0x0][RZ] ;  /* 0x00000000ff077b82 */ /* 0x000ea40000000800 */
[----:B--2---:R-:W-:-:S04]  /*0120*/  IMAD R56, R7, UR8, R90 ;  /* 0x0000000807387c24 */ /* 0x004fc8000f8e025a */
[----:B------:R-:W-:Y:S01]  /*0130*/  IMAD.WIDE.U32 R6, R56, -0x326172a9, RZ ;  /* 0xcd9e8d5738067825 */ /* 0x000fe200078e00ff */
[----:B---3--:R-:W-:Y:S02]  /*0140*/  @P0 R2UR UR6, R2 ;  /* 0x00000000020602ca */ /* 0x008fe400000e0000 */
[----:B------:R-:W-:Y:S02]  /*0150*/  @P0 R2UR UR7, R3 ;  /* 0x00000000030702ca */ /* 0x000fe400000e0000 */
[----:B----4-:R-:W-:-:S05]  /*0160*/  @P0 IADD3 R110, P1, R4, R11, RZ ;  /* 0x0000000b046e0210 */ /* 0x010fca0007f3e0ff */
[----:B------:R-:W-:-:S05]  /*0170*/  @P0 IMAD.X R111, RZ, RZ, R5, P1 ;  /* 0x000000ffff6f0224 */ /* 0x000fca00008e0605 */
[--C-:B------:R-:W-:Y:S02]  /*0180*/  SHF.R.U64 R2, R110, 0x2, R111.reuse ;  /* 0x000000026e027819 */ /* 0x100fe4000000126f */
        /* <DEDUP_REMOVED lines=15> */
[----:B------:R-:W-:Y:S01]  /*0280*/  UIADD3 UR23, UR7, 0x32370b8f, URZ ;  /* 0x32370b8f07177890 */ /* 0x000fe2000fffe03f */
[----:B------:R-:W-:Y:S02]  /*0290*/  SHF.L.U32 R3, R90, 0x4, RZ ;  /* 0x000000045a037819 */ /* 0x000fe400000006ff */
[----:B------:R-:W-:Y:S01]  /*02a0*/  LOP3.LUT R10, R5, UR21, R8, 0x96, !PT ;  /* 0x00000015050a7c12 */ /* 0x000fe2000f8e9608 */
[----:B------:R-:W-:Y:S01]  /*02b0*/  IMAD.WIDE.U32 R8, R9, -0x2daee0ad, RZ ;  /* 0xd2511f5309087825 */ /* 0x000fe200078e00ff */
[----:B------:R-:W-:Y:S02]  /*02c0*/  ISETP.NE.U32.AND P0, PT, RZ, UR10, PT ;  /* 0x0000000aff007c0c */ /* 0x000fe4000bf05070 */
[----:B------:R-:W-:Y:S02]  /*02d0*/  LOP3.LUT R3, R3, 0x7f0, RZ, 0xc0, !PT ;  /* 0x000007f003037812 */ /* 0x000fe400078ec0ff */
[----:B------:R-:W-:-:S02]  /*02e0*/  ISETP.NE.AND.EX P0, PT, RZ, UR11, PT, P0 ;  /* 0x0000000bff007c0c */ /* 0x000fc4000bf05300 */
[----:B------:R-:W-:Y:S02]  /*02f0*/  LOP3.LUT R12, R9, UR23, R4, 0x96, !PT ;  /* 0x00000017090c7c12 */ /* 0x000fe4000f8e9604 */
[----:B------:R-:W-:Y:S01]  /*0300*/  IADD3 R4, P1, R3, UR10, RZ ;  /* 0x0000000a03047c10 */ /* 0x000fe2000ff3e0ff */
[----:B------:R-:W-:Y:S01]  /*0310*/  UIADD3 UR22, UR6, -0x255992d5, URZ ;  /* 0xdaa66d2b06167890 */ /* 0x000fe2000fffe03f */
[----:B------:R-:W-:Y:S01]  /*0320*/  IMAD.WIDE.U32 R10, R10, -0x326172a9, RZ ;  /* 0xcd9e8d570a0a7825 */ /* 0x000fe200078e00ff */
[----:B------:R-:W-:Y:S02]  /*0330*/  UIADD3 UR24, UR6, 0x78dde6e4, URZ ;  /* 0x78dde6e406187890 */ /* 0x000fe4000fffe03f */
[----:B------:R-:W-:Y:S01]  /*0340*/  UIADD3 UR25, UR7, -0x126145ec, URZ ;  /* 0xed9eba1407197890 */ /* 0x000fe2000fffe03f */
[----:B------:R-:W-:Y:S01]  /*0350*/  IMAD.X R5, RZ, RZ, UR11, P1 ;  /* 0x0000000bff057e24 */ /* 0x000fe200088e06ff */
[----:B------:R-:W-:Y:S01]  /*0360*/  UIADD3 UR27, UR7, -0x56f99767, URZ ;  /* 0xa9066899071b7890 */ /* 0x000fe2000fffe03f */
[----:B------:R-:W-:Y:S01]  /*0370*/  IMAD.WIDE.U32 R12, R12, -0x326172a9, RZ ;  /* 0xcd9e8d570c0c7825 */ /* 0x000fe200078e00ff */
[----:B------:R-:W-:-:S02]  /*0380*/  UIADD3 UR26, UR6, 0x1715609d, URZ ;  /* 0x1715609d061a7890 */ /* 0x000fc4000fffe03f */
[----:B------:R0:W5:Y:S01]  /*0390*/  @P0 LDG.E.128 R32, desc[UR4][R4.64] ;  /* 0x0000000404200981 */ /* 0x000162000c1e1d00 */
[----:B------:R-:W-:Y:S02]  /*03a0*/  UIADD3 UR28, UR6, -0x4ab325aa, URZ ;  /* 0xb54cda56061c7890 */ /* 0x000fe4000fffe03f */
[----:B------:R-:W-:Y:S01]  /*03b0*/  UIADD3 UR29, UR7, 0x646e171e, URZ ;  /* 0x646e171e071d7890 */ /* 0x000fe2000fffe03f */
[----:B------:R0:W5:Y:S01]  /*03c0*/  @P0 LDG.E.128 R24, desc[UR4][R4.64+0x800] ;  /* 0x0008000404180981 */ /* 0x000162000c1e1d00 */
[----:B------:R-:W-:Y:S01]  /*03d0*/  LEA.HI R89, R90, UR8, RZ, 0x19 ;  /* 0x000000085a597c11 */ /* 0x000fe2000f8fc8ff */
[----:B------:R-:W-:Y:S02]  /*03e0*/  ULDC UR10, c[0x0][0x214] ;  /* 0x00008500000a7ab9 */ /* 0x000fe40000000800 */
[----:B------:R0:W5:Y:S04]  /*03f0*/  @P0 LDG.E.128 R20, desc[UR4][R4.64+0x1000] ;  /* 0x0010000404140981 */ /* 0x000168000c1e1d00 */
[----:B------:R0:W5:Y:S01]  /*0400*/  @P0 LDG.E.128 R28, desc[UR4][R4.64+0x1800] ;  /* 0x00180004041c0981 */ /* 0x000162000c1e1d00 */
[----:B------:R-:W-:Y:S01]  /*0410*/  LOP3.LUT R6, R11, UR22, R6, 0x96, !PT ;  /* 0x000000160b067c12 */ /* 0x000fe2000f8e9606 */
[----:B------:R-:W-:Y:S01]  /*0420*/  UIADD3 UR30, UR6, 0x5384540f, URZ ;  /* 0x5384540f061e7890 */ /* 0x000fe2000fffe03f */
[----:B------:R-:W-:Y:S01]  /*0430*/  LOP3.LUT R9, R13, UR24, R10, 0x96, !PT ;  /* 0x000000180d097c12 */ /* 0x000fe2000f8e960a */
[----:B------:R-:W-:-:S02]  /*0440*/  UIADD3 UR31, UR7, 0x1fd5c5a3, URZ ;  /* 0x1fd5c5a3071f7890 */ /* 0x000fc4000fffe03f */
[----:B------:R-:W-:Y:S01]  /*0450*/  IMAD.WIDE.U32 R6, R6, -0x2daee0ad, RZ ;  /* 0xd2511f5306067825 */ /* 0x000fe200078e00ff */
[----:B------:R-:W-:-:S04]  /*0460*/  ULDC.64 UR8, c[0x0][0x260] ;  /* 0x0000980000087ab9 */ /* 0x000fc80000000a00 */
[----:B------:R-:W-:Y:S01]  /*0470*/  LOP3.LUT R10, R7, UR25, R8, 0x96, !PT ;  /* 0x00000019070a7c12 */ /* 0x000fe2000f8e9608 */
[----:B------:R-:W-:-:S04]  /*0480*/  IMAD.WIDE.U32 R8, R9, -0x2daee0ad, RZ ;  /* 0xd2511f5309087825 */ /* 0x000fc800078e00ff */
[----:B------:R-:W-:Y:S01]  /*0490*/  IMAD.WIDE.U32 R10, R10, -0x326172a9, RZ ;  /* 0xcd9e8d570a0a7825 */ /* 0x000fe200078e00ff */
[----:B------:R-:W-:-:S04]  /*04a0*/  LOP3.LUT R13, R9, UR27, R6, 0x96, !PT ;  /* 0x0000001b090d7c12 */ /* 0x000fc8000f8e9606 */
[----:B------:R-:W-:Y:S01]  /*04b0*/  LOP3.LUT R6, R11, UR26, R12, 0x96, !PT ;  /* 0x0000001a0b067c12 */ /* 0x000fe2000f8e960c */
[----:B------:R-:W-:-:S04]  /*04c0*/  IMAD.WIDE.U32 R12, R13, -0x326172a9, RZ ;  /* 0xcd9e8d570d0c7825 */ /* 0x000fc800078e00ff */
[----:B------:R-:W-:Y:S01]  /*04d0*/  IMAD.WIDE.U32 R6, R6, -0x2daee0ad, RZ ;  /* 0xd2511f5306067825 */ /* 0x000fe200078e00ff */
[----:B------:R-:W-:-:S04]  /*04e0*/  LOP3.LUT R9, R13, UR28, R10, 0x96, !PT ;  /* 0x0000001c0d097c12 */ /* 0x000fc8000f8e960a */
[----:B------:R-:W-:Y:S01]  /*04f0*/  LOP3.LUT R10, R7, UR29, R8, 0x96, !PT ;  /* 0x0000001d070a7c12 */ /* 0x000fe2000f8e9608 */
[----:B------:R-:W-:Y:S01]  /*0500*/  IMAD.WIDE.U32 R8, R9, -0x2daee0ad, RZ ;  /* 0xd2511f5309087825 */ /* 0x000fe200078e00ff */
[----:B------:R-:W-:-:S03]  /*0510*/  ISETP.GE.AND P1, PT, R89, UR10, PT ;  /* 0x0000000a59007c0c */ /* 0x000fc6000bf26270 */
[----:B------:R-:W-:Y:S01]  /*0520*/  IMAD.WIDE.U32 R10, R10, -0x326172a9, RZ ;  /* 0xcd9e8d570a0a7825 */ /* 0x000fe200078e00ff */
[----:B------:R-:W-:Y:S02]  /*0530*/  LOP3.LUT R100, R9, UR31, R6, 0x96, !PT ;  /* 0x0000001f09647c12 */ /* 0x000fe4000f8e9606 */
[----:B------:R-:W-:Y:S02]  /*0540*/  IADD3 R36, P2, R3, UR8, RZ ;  /* 0x0000000803247c10 */ /* 0x000fe4000ff5e0ff */
[----:B------:R-:W-:Y:S01]  /*0550*/  LOP3.LUT R104, R11, UR30, R12, 0x96, !PT ;  /* 0x0000001e0b687c12 */ /* 0x000fe2000f8e960c */
[----:B------:R-:W-:Y:S01]  /*0560*/  UIADD3 UR32, UR6, -0xe443238, URZ ;  /* 0xf1bbcdc806207890 */ /* 0x000fe2000fffe03f */
[----:B------:R-:W-:Y:S01]  /*0570*/  IMAD.HI.U32 R7, R100, -0x326172a9, RZ ;  /* 0xcd9e8d5764077827 */ /* 0x000fe200078e00ff */
[----:B------:R-:W-:-:S03]  /*0580*/  UIADD3 UR33, UR7, -0x24c28bd8, URZ ;  /* 0xdb3d742807217890 */ /* 0x000fc6000fffe03f */
[----:B------:R-:W-:Y:S01]  /*0590*/  IMAD.HI.U32 R3, R104, -0x2daee0ad, RZ ;  /* 0xd2511f5368037827 */ /* 0x000fe200078e00ff */
[----:B------:R-:W-:-:S03]  /*05a0*/  LOP3.LUT R106, R7, UR32, R10, 0x96, !PT ;  /* 0x00000020076a7c12 */ /* 0x000fc6000f8e960a */
[----:B------:R-:W-:Y:S01]  /*05b0*/  IMAD.X R37, RZ, RZ, UR9, P2 ;  /* 0x00000009ff257e24 */ /* 0x000fe200090e06ff */
[----:B------:R-:W-:Y:S01]  /*05c0*/  LOP3.LUT R102, R3, UR33, R8, 0x96, !PT ;  /* 0x0000002103667c12 */ /* 0x000fe2000f8e9608 */
[----:B0-----:R-:W-:Y:S06]  /*05d0*/  @P1 EXIT ;  /* 0x000000000000194d */ /* 0x001fec0003800000 */
[----:B------:R-:W2:Y:S04]  /*05e0*/  LDG.E.128 R16, desc[UR4][R36.64] ;  /* 0x0000000424107981 */ /* 0x000ea8000c1e1d00 */
[----:B------:R-:W3:Y:S04]  /*05f0*/  LDG.E.128 R12, desc[UR4][R36.64+0x800] ;  /* 0x00080004240c7981 */ /* 0x000ee8000c1e1d00 */
[----:B------:R-:W4:Y:S04]  /*0600*/  LDG.E.128 R8, desc[UR4][R36.64+0x1000] ;  /* 0x0010000424087981 */ /* 0x000f28000c1e1d00 */
[----:B------:R0:W4:Y:S01]  /*0610*/  LDG.E.128 R4, desc[UR4][R36.64+0x1800] ;  /* 0x0018000424047981 */ /* 0x000122000c1e1d00 */
        /* <DEDUP_REMOVED lines=9> */
[----:B------:R-:W-:Y:S01]  /*06b0*/  IMAD.U32 R82, R27, 0x10000, RZ ;  /* 0x000100001b527824 */ /* 0x000fe200078e00ff */
[C---:B------:R-:W-:Y:S01]  /*06c0*/  PRMT R41, R20.reuse, 0x7632, R41 ;  /* 0x0000763214297816 */ /* 0x040fe20000000029 */
[----:B------:R-:W-:Y:S01]  /*06d0*/  IMAD.U32 R79, R20, 0x10000, RZ ;  /* 0x00010000144f7824 */ /* 0x000fe200078e00ff */
[C---:B------:R-:W-:Y:S01]  /*06e0*/  PRMT R42, R23.reuse, 0x7632, R42 ;  /* 0x00007632172a7816 */ /* 0x040fe2000000002a */
[----:B------:R-:W-:Y:S01]  /*06f0*/  IMAD.U32 R78, R23, 0x10000, RZ ;  /* 0x00010000174e7824 */ /* 0x000fe200078e00ff */
[----:B------:R-:W-:Y:S01]  /*0700*/  UIADD3 UR34, UR6, -0x700cb87f, URZ ;  /* 0x8ff3478106227890 */ /* 0x000fe2000fffe03f */
[C---:B0-----:R-:W-:Y:S01]  /*0710*/  PRMT R37, R24.reuse, 0x7632, R37 ;  /* 0x0000763218257816 */ /* 0x041fe20000000025 */
[----:B------:R-:W-:Y:S01]  /*0720*/  UIADD3 UR35, UR7, -0x695add53, URZ ;  /* 0x96a522ad07237890 */ /* 0x000fe2000fffe03f */
[----:B------:R-:W-:Y:S01]  /*0730*/  IMAD.U32 R83, R24, 0x10000, RZ ;  /* 0x0001000018537824 */ /* 0x000fe200078e00ff */
[C---:B------:R-:W-:Y:S01]  /*0740*/  PRMT R20, R21.reuse, 0x7632, R20 ;  /* 0x0000763215147816 */ /* 0x040fe20000000014 */
[----:B------:R-:W-:Y:S01]  /*0750*/  IMAD R104, R104, -0x2daee0ad, RZ ;  /* 0xd2511f5368687824 */ /* 0x000fe200078e02ff */
[----:B------:R-:W-:Y:S01]  /*0760*/  SHF.L.U32 R80, R21, 0x10, RZ ;  /* 0x0000001015507819 */ /* 0x000fe200000006ff */
[----:B------:R-:W-:Y:S01]  /*0770*/  IMAD R100, R100, -0x326172a9, RZ ;  /* 0xcd9e8d5764647824 */ /* 0x000fe200078e02ff */
[----:B------:R-:W-:Y:S01]  /*0780*/  PRMT R24, R25, 0x7632, R24 ;  /* 0x0000763219187816 */ /* 0x000fe20000000018 */
[----:B------:R-:W-:Y:S01]  /*0790*/  IMAD.HI.U32 R27, R102, -0x326172a9, RZ ;  /* 0xcd9e8d57661b7827 */ /* 0x000fe200078e00ff */
[----:B------:R-:W-:Y:S01]  /*07a0*/  PRMT R21, R22, 0x7632, R21 ;  /* 0x0000763216157816 */ /* 0x000fe20000000015 */
[----:B------:R-:W-:Y:S01]  /*07b0*/  ULDC.64 UR8, c[0x0][0x270] ;  /* 0x00009c0000087ab9 */ /* 0x000fe20000000a00 */
[----:B------:R-:W-:Y:S01]  /*07c0*/  PRMT R3, R32, 0x7632, R3 ;  /* 0x0000763220037816 */ /* 0x000fe20000000003 */
[----:B------:R-:W-:Y:S01]  /*07d0*/  IMAD.HI.U32 R23, R106, -0x2daee0ad, RZ ;  /* 0xd2511f536a177827 */ /* 0x000fe200078e00ff */
[----:B------:R-:W-:Y:S01]  /*07e0*/  PRMT R38, R33, 0x7632, R38 ;  /* 0x0000763221267816 */ /* 0x000fe20000000026 */
[----:B------:R-:W-:Y:S01]  /*07f0*/  UISETP.NE.U32.AND UP0, UPT, UR8, URZ, UPT ;  /* 0x0000003f0800728c */ /* 0x000fe2000bf05070 */
        /* <DEDUP_REMOVED lines=11> */
[C---:B------:R-:W-:Y:S01]  /*08b0*/  IMAD.U32 R73, R30.reuse, 0x10000, RZ ;  /* 0x000100001e497824 */ /* 0x040fe200078e00ff */
[----:B------:R-:W-:Y:S01]  /*08c0*/  PRMT R45, R30, 0x7632, R45 ;  /* 0x000076321e2d7816 */ /* 0x000fe2000000002d */
[----:B------:R-:W-:Y:S01]  /*08d0*/  IMAD R102, R102, -0x326172a9, RZ ;  /* 0xcd9e8d5766667824 */ /* 0x000fe200078e02ff */
[----:B------:R-:W-:Y:S01]  /*08e0*/  SHF.L.U32 R86, R35, 0x10, RZ ;  /* 0x0000001023567819 */ /* 0x000fe200000006ff */
[----:B------:R-:W-:Y:S01]  /*08f0*/  IMAD.MOV.U32 R35, RZ, RZ, R2 ;  /* 0x000000ffff237224 */ /* 0x000fe200078e0002 */
[----:B------:R-:W-:Y:S01]  /*0900*/  SHF.L.U32 R81, R26, 0x10, RZ ;  /* 0x000000101a517819 */ /* 0x000fe200000006ff */
[----:B------:R-:W-:Y:S01]  /*0910*/  IMAD.U32 R26, R24, 0x10000, RZ ;  /* 0x00010000181a7824 */ /* 0x000fe200078e00ff */
[----:B------:R-:W-:Y:S01]  /*0920*/  LOP3.LUT R100, R27, UR34, R100, 0x96, !PT ;  /* 0x000000221b647c12 */ /* 0x000fe2000f8e9664 */
[----:B------:R-:W-:Y:S01]  /*0930*/  IMAD R106, R106, -0x2daee0ad, RZ ;  /* 0xd2511f536a6a7824 */ /* 0x000fe200078e02ff */
[----:B------:R-:W-:Y:S01]  /*0940*/  LOP3.LUT R104, R23, UR35, R104, 0x96, !PT ;  /* 0x0000002317687c12 */ /* 0x000fe2000f8e9668 */
[----:B------:R-:W-:Y:S01]  /*0950*/  IMAD.U32 R23, R21, 0x10000, RZ ;  /* 0x0001000015177824 */ /* 0x000fe200078e00ff */
[----:B------:R-:W-:Y:S01]  /*0960*/  SHF.L.U32 R87, R32, 0x10, RZ ;  /* 0x0000001020577819 */ /* 0x000fe200000006ff */
[----:B------:R-:W-:Y:S01]  /*0970*/  IMAD.MOV.U32 R92, RZ, RZ, 0x1 ;  /* 0x00000001ff5c7424 */ /* 0x000fe200078e00ff */
[----:B------:R-:W-:Y:S01]  /*0980*/  SHF.L.U32 R75, R28, 0x10, RZ ;  /* 0x000000101c4b7819 */ /* 0x000fe200000006ff */
[----:B------:R-:W-:Y:S01]  /*0990*/  IMAD.MOV.U32 R32, RZ, RZ, RZ ;  /* 0x000000ffff207224 */ /* 0x000fe200078e00ff */
[----:B------:R-:W-:Y:S01]  /*09a0*/  SHF.L.U32 R74, R31, 0x10, RZ ;  /* 0x000000101f4a7819 */ /* 0x000fe200000006ff */
[----:B------:R-:W-:Y:S01]  /*09b0*/  IMAD.U32 R30, R38, 0x10000, RZ ;  /* 0x00010000261e7824 */ /* 0x000fe200078e00ff */
[----:B------:R-:W-:Y:S01]  /*09c0*/  MOV R34, R0 ;  /* 0x0000000000227202 */ /* 0x000fe20000000f00 */
[----:B------:R-:W-:Y:S01]  /*09d0*/  IMAD.U32 R31, R39, 0x10000, RZ ;  /* 0x00010000271f7824 */ /* 0x000fe200078e00ff */
[----:B------:R-:W-:Y:S01]  /*09e0*/  SHF.L.U32 R33, R3, 0x10, RZ ;  /* 0x0000001003217819 */ /* 0x000fe200000006ff */
[----:B------:R-:W-:Y:S01]  /*09f0*/  IMAD.U32 R29, R37, 0x10000, RZ ;  /* 0x00010000251d7824 */ /* 0x000fe200078e00ff */
[----:B------:R-:W-:Y:S01]  /*0a00*/  SHF.L.U32 R27, R25, 0x10, RZ ;  /* 0x00000010191b7819 */ /* 0x000fe200000006ff */
[----:B------:R-:W-:Y:S01]  /*0a10*/  IMAD.U32 R24, R40, 0x10000, RZ ;  /* 0x0001000028187824 */ /* 0x000fe200078e00ff */
[----:B------:R-:W-:Y:S01]  /*0a20*/  SHF.L.U32 R22, R20, 0x10, RZ ;  /* 0x0000001014167819 */ /* 0x000fe200000006ff */
[----:B------:R-:W-:Y:S01]  /*0a30*/  IMAD.U32 R25, R41, 0x10000, RZ ;  /* 0x0001000029197824 */ /* 0x000fe200078e00ff */
[----:B------:R-:W-:Y:S01]  /*0a40*/  LOP3.LUT R110, R110, 0x3, RZ, 0xc0, !PT ;  /* 0x000000036e6e7812 */ /* 0x000fe200078ec0ff */
[----:B------:R-:W-:Y:S01]  /*0a50*/  IMAD.U32 R20, R42, 0x10000, RZ ;  /* 0x000100002a147824 */ /* 0x000fe200078e00ff */
[----:B------:R-:W-:Y:S01]  /*0a60*/  SHF.L.U32 R28, R36, 0x10, RZ ;  /* 0x00000010241c7819 */ /* 0x000fe200000006ff */
[----:B------:R-:W-:Y:S01]  /*0a70*/  ULDC.U8 UR8, c[0x0][0x2a0] ;  /* 0x0000a80000087ab9 */ /* 0x000fe20000000000 */
[----:B------:R-:W-:Y:S01]  /*0a80*/  SHF.L.U32 R21, R43, 0x10, RZ ;  /* 0x000000102b157819 */ /* 0x000fe200000006ff */
[----:B------:R-:W-:Y:S01]  /*0a90*/  UISETP.NE.AND.EX UP0, UPT, UR9, URZ, UPT, UP0 ;  /* 0x0000003f0900728c */ /* 0x000fe2000bf05300 */
[----:B------:R-:W-:Y:S01]  /*0aa0*/  ULDC UR10, c[0x0][0x218] ;  /* 0x00008600000a7ab9 */ /* 0x000fe20000000800 */
[----:B------:R-:W-:Y:S01]  /*0ab0*/  ULDC UR11, c[0x0][0x290] ;  /* 0x0000a400000b7ab9 */ /* 0x000fe20000000800 */
[----:B------:R-:W-:Y:S01]  /*0ac0*/  ULDC.64 UR12, c[0x0][0x230] ;  /* 0x00008c00000c7ab9 */ /* 0x000fe20000000a00 */
[----:B------:R-:W-:Y:S01]  /*0ad0*/  UISETP.NE.AND UP1, UPT, UR8, URZ, UPT ;  /* 0x0000003f0800728c */ /* 0x000fe2000bf25270 */
[----:B------:R-:W-:Y:S01]  /*0ae0*/  ULDC.64 UR14, c[0x0][0x2b8] ;  /* 0x0000ae00000e7ab9 */ /* 0x000fe20000000a00 */
[----:B------:R-:W-:Y:S01]  /*0af0*/  ULDC.64 UR16, c[0x0][0x210] ;  /* 0x0000840000107ab9 */ /* 0x000fe20000000a00 */
[----:B--2---:R-:W-:Y:S01]  /*0b00*/  PRMT R48, R17, 0x7632, R48 ;  /* 0x0000763211307816 */ /* 0x004fe20000000030 */
[----:B------:R-:W-:Y:S01]  /*0b10*/  IMAD.U32 R72, R16, 0x10000, RZ ;  /* 0x0001000010487824 */ /* 0x000fe200078e00ff */
[----:B------:R-:W-:Y:S01]  /*0b20*/  PRMT R50, R19, 0x7632, R50 ;  /* 0x0000763213327816 */ /* 0x000fe20000000032 */
[----:B------:R-:W-:Y:S01]  /*0b30*/  IMAD.U32 R71, R17, 0x10000, RZ ;  /* 0x0001000011477824 */ /* 0x000fe200078e00ff */
[----:B---3--:R-:W-:Y:S01]  /*0b40*/  PRMT R52, R13, 0x7632, R52 ;  /* 0x000076320d347816 */ /* 0x008fe20000000034 */
[----:B------:R-:W-:Y:S01]  /*0b50*/  IMAD.U32 R69, R19, 0x10000, RZ ;  /* 0x0001000013457824 */ /* 0x000fe200078e00ff */
[----:B------:R-:W-:Y:S01]  /*0b60*/  PRMT R54, R15, 0x7632, R54 ;  /* 0x000076320f367816 */ /* 0x000fe20000000036 */
[----:B------:R-:W-:Y:S01]  /*0b70*/  IMAD.U32 R68, R12, 0x10000, RZ ;  /* 0x000100000c447824 */ /* 0x000fe200078e00ff */
[----:B----4-:R-:W-:Y:S01]  /*0b80*/  PRMT R91, R9, 0x7632, R91 ;  /* 0x00007632095b7816 */ /* 0x010fe2000000005b */
        /* <DEDUP_REMOVED lines=42> */
.L_x_1275:
[----:B------:R-:W-:Y:S01]  /*0e30*/  ISETP.NE.U32.AND P0, PT, RZ, UR12, PT ;  /* 0x0000000cff007c0c */ /* 0x000fe2000bf05070 */
[----:B0-----:R-:W0:Y:S01]  /*0e40*/  LDC.64 R50, c[0x0][0x220] ;  /* 0x00008800ff327b82 */ /* 0x001e220000000a00 */
[----:B------:R-:W-:Y:S01]  /*0e50*/  IMAD R42, R89, UR10, RZ ;  /* 0x0000000a592a7c24 */ /* 0x000fe2000f8e02ff */
[----:B------:R-:W-:Y:S01]  /*0e60*/  PLOP3.LUT P1, PT, PT, PT, UP0, 0x80, 0x0 ;  /* 0x000000000000781c */ /* 0x000fe20003f2f008 */
[----:B------:R-:W-:Y:S01]  /*0e70*/  HFMA2.MMA R46, -RZ, RZ, 0, 1.1920928955078125e-07 ;  /* 0x00000002ff2e7435 */ /* 0x000fe200000001ff */
[----:B------:R-:W-:Y:S01]  /*0e80*/  ISETP.NE.AND.EX P0, PT, RZ, UR13, PT, P0 ;  /* 0x0000000dff007c0c */ /* 0x000fe2000bf05300 */
[----:B------:R-:W-:Y:S01]  /*0e90*/  @UP0 ULDC.64 UR8, c[0x0][0x270] ;  /* 0x00009c0000080ab9 */ /* 0x000fe20000000a00 */
[----:B------:R-:W-:Y:S02]  /*0ea0*/  SHF.R.S32.HI R43, RZ, 0x1f, R42 ;  /* 0x0000001fff2b7819 */ /* 0x000fe4000001142a */
[----:B------:R-:W-:Y:S02]  /*0eb0*/  PLOP3.LUT P2, PT, PT, PT, UP0, 0x80, 0x0 ;  /* 0x000000000000781c */ /* 0x000fe40003f4f008 */
[----:B------:R-:W-:-:S02]  /*0ec0*/  LEA.HI R43, R43, R42, RZ, 0x3 ;  /* 0x0000002a2b2b7211 */ /* 0x000fc400078f18ff */
[----:B------:R-:W-:-:S03]  /*0ed0*/  LOP3.LUT R42, R90, 0x7f, RZ, 0xc0, !PT ;  /* 0x0000007f5a2a7812 */ /* 0x000fc600078ec0ff */
[----:B------:R-:W-:Y:S01]  /*0ee0*/  @P1 IMAD.WIDE R46, R89, R46, UR8 ;  /* 0x00000008592e1e25 */ /* 0x000fe2000f8e022e */
[----:B------:R-:W-:Y:S01]  /*0ef0*/  LEA.HI.SX32 R91, R43, R42, 0x1d ;  /* 0x0000002a2b5b7211 */ /* 0x000fe200078feaff */
[----:B------:R-:W1:Y:S04]  /*0f00*/  @P0 LDC.64 R40, c[0x0][0x230] ;  /* 0x00008c00ff280b82 */ /* 0x000e680000000a00 */
[----:B------:R-:W2:Y:S01]  /*0f10*/  @P2 LDG.E.U16 R46, desc[UR4][R46.64] ;  /* 0x000000042e2e2981 */ /* 0x000ea2000c1e1500 */
[----:B-1----:R-:W-:-:S04]  /*0f20*/  @P0 IMAD.WIDE.U32 R44, R91, 0x10, R40 ;  /* 0x000000105b2c0825 */ /* 0x002fc800078e0028 */
[----:B0-----:R-:W-:Y:S01]  /*0f30*/  IMAD.WIDE.U32 R40, R91, 0x10, R50 ;  /* 0x000000105b287825 */ /* 0x001fe200078e0032 */
[----:B------:R0:W5:Y:S05]  /*0f40*/  @P0 LDG.E.128 R36, desc[UR4][R44.64] ;  /* 0x000000042c240981 */ /* 0x00016a000c1e1d00 */
[----:B------:R-:W5:Y:S01]  /*0f50*/  LDG.E.128 R40, desc[UR4][R40.64] ;  /* 0x0000000428287981 */ /* 0x000f62000c1e1d00 */
[----:B------:R-:W-:Y:S01]  /*0f60*/  ISETP.NE.AND P1, PT, R110, 0x1, PT ;  /* 0x000000016e00780c */ /* 0x000fe20003f25270 */
[----:B------:R-:W-:Y:S01]  /*0f70*/  BSSY B0, `(.L_x_1050) ;  /* 0x000000f000007945 */ /* 0x000fe20003800000 */
[----:B------:R-:W-:Y:S01]  /*0f80*/  PLOP3.LUT P2, PT, PT, PT, UP0, 0x80, 0x0 ;  /* 0x000000000000781c */ /* 0x000fe20003f4f008 */
[----:B------:R-:W-:-:S02]  /*0f90*/  IMAD.MOV.U32 R98, RZ, RZ, 0x3f800000 ;  /* 0x3f800000ff627424 */ /* 0x000fc400078e00ff */
[----:B------:R-:W-:-:S10]  /*0fa0*/  VIADD R48, R110, 0x1 ;  /* 0x000000016e307836 */ /* 0x000fd40000000000 */
[----:B--2---:R-:W-:Y:S01]  /*0fb0*/  @P2 SHF.L.U32 R98, R46, 0x10, RZ ;  /* 0x000000102e622819 */ /* 0x004fe200000006ff */
[----:B0-----:R-:W-:Y:S06]  /*0fc0*/  @!P1 BRA `(.L_x_1051) ;  /* 0x0000000000209947 */ /* 0x001fec0003800000 */
        /* <DEDUP_REMOVED lines=8> */
.L_x_1051:
[----:B------:R-:W-:-:S07]  /*1050*/  IMAD.MOV.U32 R54, RZ, RZ, R102 ;  /* 0x000000ffff367224 */ /* 0x000fce00078e0066 */
.L_x_1052:
[----:B------:R-:W-:Y:S05]  /*1060*/  BSYNC B0 ;  /* 0x0000000000007941 */ /* 0x000fea0003800000 */
.L_x_1050:
        /* <DEDUP_REMOVED lines=16> */
.L_x_1056:
[----:B------:R-:W-:Y:S05]  /*1170*/  BSYNC B1 ;  /* 0x0000000000017941 */ /* 0x000fea0003800000 */
.L_x_1055:
[----:B------:R-:W-:Y:S01]  /*1180*/  IMAD.HI.U32 R45, R56, -0x326172a9, RZ ;  /* 0xcd9e8d57382d7827 */ /* 0x000fe200078e00ff */
[----:B------:R-:W-:-:S03]  /*1190*/  LOP3.LUT R44, R47, UR7, R32, 0x96, !PT ;  /* 0x000000072f2c7c12 */ /* 0x000fc6000f8e9620 */
[----:B------:R-:W-:Y:S01]  /*11a0*/  IMAD R49, R56, -0x326172a9, RZ ;  /* 0xcd9e8d5738317824 */ /* 0x000fe200078e02ff */
[----:B------:R-:W-:Y:S01]  /*11b0*/  LOP3.LUT R46, R45, UR6, R34, 0x96, !PT ;  /* 0x000000062d2e7c12 */ /* 0x000fe2000f8e9622 */
[----:B------:R-:W-:-:S04]  /*11c0*/  IMAD.WIDE.U32 R44, R44, -0x326172a9, RZ ;  /* 0xcd9e8d572c2c7825 */ /* 0x000fc800078e00ff */
[----:B------:R-:W-:Y:S01]  /*11d0*/  IMAD R53, R35, -0x2daee0ad, RZ ;  /* 0xd2511f5323357824 */ /* 0x000fe200078e02ff */
[----:B------:R-:W-:Y:S01]  /*11e0*/  LOP3.LUT R49, R45, UR18, R49, 0x96, !PT ;  /* 0x000000122d317c12 */ /* 0x000fe2000f8e9631 */
[----:B------:R-:W-:-:S04]  /*11f0*/  IMAD.WIDE.U32 R46, R46, -0x2daee0ad, RZ ;  /* 0xd2511f532e2e7825 */ /* 0x000fc800078e00ff */
[----:B------:R-:W-:Y:S01]  /*1200*/  IMAD.WIDE.U32 R48, R49, -0x2daee0ad, RZ ;  /* 0xd2511f5331307825 */ /* 0x000fe200078e00ff */
[----:B------:R-:W-:-:S04]  /*1210*/  LOP3.LUT R53, R47, UR19, R53, 0x96, !PT ;  /* 0x000000132f357c12 */ /* 0x000fc8000f8e9635 */
[----:B------:R-:W-:Y:S01]  /*1220*/  LOP3.LUT R45, R49, UR21, R46, 0x96, !PT ;  /* 0x00000015312d7c12 */ /* 0x000fe2000f8e962e */
[----:B------:R-:W-:-:S05]  /*1230*/  IMAD.WIDE.U32 R52, R53, -0x326172a9, RZ ;  /* 0xcd9e8d5735347825 */ /* 0x000fca00078e00ff */
        /* <DEDUP_REMOVED lines=23> */
[----:B------:R-:W-:-:S03]  /*13b0*/  LOP3.LUT R102, R105, UR33, R46, 0x96, !PT ;  /* 0x0000002169667c12 */ /* 0x000fc6000f8e962e */
[----:B------:R-:W-:Y:S01]  /*13c0*/  IMAD.MOV.U32 R48, RZ, RZ, RZ ;  /* 0x000000ffff307224 */ /* 0x000fe200078e00ff */
[----:B------:R-:W-:Y:S01]  /*13d0*/  LOP3.LUT R106, R101, UR32, R44, 0x96, !PT ;  /* 0x00000020656a7c12 */ /* 0x000fe2000f8e962c */
[----:B------:R-:W-:-:S04]  /*13e0*/  IMAD.WIDE.U32 R102, R102, -0x326172a9, RZ ;  /* 0xcd9e8d5766667825 */ /* 0x000fc800078e00ff */
[----:B------:R-:W-:Y:S01]  /*13f0*/  IMAD.WIDE.U32 R106, R106, -0x2daee0ad, RZ ;  /* 0xd2511f536a6a7825 */ /* 0x000fe200078e00ff */
[----:B------:R-:W-:-:S04]  /*1400*/  LOP3.LUT R100, R103, UR34, R100, 0x96, !PT ;  /* 0x0000002267647c12 */ /* 0x000fc8000f8e9664 */
[----:B------:R-:W-:-:S07]  /*1410*/  LOP3.LUT R104, R107, UR35, R104, 0x96, !PT ;  /* 0x000000236b687c12 */ /* 0x000fce000f8e9668 */
.L_x_1054:
[----:B------:R-:W-:Y:S05]  /*1420*/  BSYNC B0 ;  /* 0x0000000000007941 */ /* 0x000fea0003800000 */
.L_x_1053:
[----:B------:R-:W0:Y:S01]  /*1430*/  LDC R96, c[0x0][0x298] ;  /* 0x0000a600ff607b82 */ /* 0x000e220000000800 */
[----:B------:R-:W-:Y:S01]  /*1440*/  I2FP.F32.U32 R45, R54 ;  /* 0x00000036002d7245 */ /* 0x000fe20000201000 */
[----:B------:R-:W-:Y:S01]  /*1450*/  HFMA2.MMA R54, -RZ, RZ, 0.1171875, 0 ;  /* 0x2f800000ff367435 */ /* 0x000fe200000001ff */
[----:B-----5:R-:W-:Y:S01]  /*1460*/  IMAD.U32 R47, R40, 0x10000, RZ ;  /* 0x00010000282f7824 */ /* 0x020fe200078e00ff */
[----:B------:R-:W-:Y:S01]  /*1470*/  ISETP.NE.AND P1, PT, R48, 0x1, PT ;  /* 0x000000013000780c */ /* 0x000fe20003f25270 */
[----:B------:R-:W-:Y:S01]  /*1480*/  BSSY B0, `(.L_x_1057) ;  /* 0x0000016000007945 */ /* 0x000fe20003800000 */
[----:B------:R-:W-:Y:S01]  /*1490*/  @P0 SHF.L.U32 R44, R36, 0x10, RZ ;  /* 0x00000010242c0819 */ /* 0x000fe200000006ff */
[----:B------:R-:W-:Y:S01]  /*14a0*/  FMUL.FTZ R47, R47, R98 ;  /* 0x000000622f2f7220 */ /* 0x000fe20000410000 */
[----:B------:R-:W1:Y:S01]  /*14b0*/  LDC R94, c[0x0][0x294] ;  /* 0x0000a500ff5e7b82 */ /* 0x000e620000000800 */
[----:B------:R-:W-:-:S03]  /*14c0*/  PRMT R40, R40, 0x7632, R40 ;  /* 0x0000763228287816 */ /* 0x000fc60000000028 */
        /* <DEDUP_REMOVED lines=16> */
.L_x_1058:
[----:B------:R-:W-:-:S07]  /*15d0*/  IMAD.MOV.U32 R53, RZ, RZ, R102 ;  /* 0x000000ffff357224 */ /* 0x000fce00078e0066 */
.L_x_1059:
[----:B------:R-:W-:Y:S05]  /*15e0*/  BSYNC B0 ;  /* 0x0000000000007941 */ /* 0x000fea0003800000 */
.L_x_1057:
        /* <DEDUP_REMOVED lines=16> */
.L_x_1063:
[----:B------:R-:W-:Y:S05]  /*16f0*/  BSYNC B1 ;  /* 0x0000000000017941 */ /* 0x000fea0003800000 */
.L_x_1062:
        /* <DEDUP_REMOVED lines=41> */
[----:B------:R-:W-:-:S07]  /*1990*/  LOP3.LUT R104, R107, UR35, R104, 0x96, !PT ;  /* 0x000000236b687c12 */ /* 0x000fce000f8e9668 */
.L_x_1061:
[----:B------:R-:W-:Y:S05]  /*19a0*/  BSYNC B0 ;  /* 0x0000000000007941 */ /* 0x000fea0003800000 */
.L_x_1060:
        /* <DEDUP_REMOVED lines=10> */
[----:B------:R-:W-:-:S02]  /*1a50*/  @P0 IMAD.U32 R40, R40, 0x10000, RZ ;  /* 0x0001000028280824 */ /* 0x000fc400078e00ff */
[----:B------:R-:W-:Y:S02]  /*1a60*/  P2R R53, PR, RZ, 0x4 ;  /* 0x00000004ff357803 */ /* 0x000fe40000000000 */
        /* <DEDUP_REMOVED lines=11> */
.L_x_1065:
[----:B------:R-:W-:-:S07]  /*1b20*/  MOV R40, R102 ;  /* 0x0000006600287202 */ /* 0x000fce0000000f00 */
.L_x_1066:
[----:B------:R-:W-:Y:S05]  /*1b30*/  BSYNC B0 ;  /* 0x0000000000007941 */ /* 0x000fea0003800000 */
.L_x_1064:
        /* <DEDUP_REMOVED lines=11> */
[----:B------:R-:W-:Y:S02]  /*1bf0*/  @!P1 IADD3 R44, R32, 0x1, RZ ;  /* 0x00000001202c9810 */ /* 0x000fe40007ffe0ff */
[----:B------:R-:W-:Y:S02]  /*1c00*/  @!P1 MOV R34, RZ ;  /* 0x000000ff00229202 */ /* 0x000fe40000000f00 */
[----:B------:R-:W-:-:S13]  /*1c10*/  ISETP.NE.AND P2, PT, R56, RZ, !P1 ;  /* 0x000000ff3800720c */ /* 0x000fda0004f45270 */
[----:B------:R-:W-:-:S04]  /*1c20*/  @P2 IMAD.MOV R44, RZ, RZ, R32 ;  /* 0x000000ffff2c2224 */ /* 0x000fc800078e0220 */
[----:B------:R-:W-:-:S07]  /*1c30*/  @!P1 IMAD.MOV.U32 R32, RZ, RZ, R44 ;  /* 0x000000ffff209224 */ /* 0x000fce00078e002c */
.L_x_1070:
[----:B------:R-:W-:Y:S05]  /*1c40*/  BSYNC B1 ;  /* 0x0000000000017941 */ /* 0x000fea0003800000 */
.L_x_1069:
        /* <DEDUP_REMOVED lines=35> */
[----:B------:R-:W-:Y:S01]  /*1e80*/  LOP3.LUT R102, R105, UR33, R46, 0x96, !PT ;  /* 0x0000002169667c12 */ /* 0x000fe2000f8e962e */
[----:B------:R-:W-:-:S03]  /*1e90*/  HFMA2.MMA R46, -RZ, RZ, 0, 0 ;  /* 0x00000000ff2e7435 */ /* 0x000fc600000001ff */
[----:B------:R-:W-:Y:S01]  /*1ea0*/  LOP3.LUT R106, R101, UR32, R44, 0x96, !PT ;  /* 0x00000020656a7c12 */ /* 0x000fe2000f8e962c */
[----:B------:R-:W-:-:S04]  /*1eb0*/  IMAD.WIDE.U32 R102, R102, -0x326172a9, RZ ;  /* 0xcd9e8d5766667825 */ /* 0x000fc800078e00ff */
[----:B------:R-:W-:Y:S01]  /*1ec0*/  IMAD.WIDE.U32 R106, R106, -0x2daee0ad, RZ ;  /* 0xd2511f536a6a7825 */ /* 0x000fe200078e00ff */
[----:B------:R-:W-:-:S04]  /*1ed0*/  LOP3.LUT R100, R103, UR34, R100, 0x96, !PT ;  /* 0x0000002267647c12 */ /* 0x000fc8000f8e9664 */
[----:B------:R-:W-:-:S07]  /*1ee0*/  LOP3.LUT R104, R107, UR35, R104, 0x96, !PT ;  /* 0x000000236b687c12 */ /* 0x000fce000f8e9668 */
.L_x_1068:
[----:B------:R-:W-:Y:S05]  /*1ef0*/  BSYNC B0 ;  /* 0x0000000000007941 */ /* 0x000fea0003800000 */
.L_x_1067:
        /* <DEDUP_REMOVED lines=22> */
.L_x_1072:
[----:B------:R-:W-:-:S07]  /*2060*/  IMAD.MOV.U32 R99, RZ, RZ, R102 ;  /* 0x000000ffff637224 */ /* 0x000fce00078e0066 */
.L_x_1073:
[----:B------:R-:W-:Y:S05]  /*2070*/  BSYNC B0 ;  /* 0x0000000000007941 */ /* 0x000fea0003800000 */
.L_x_1071:
        /* <DEDUP_REMOVED lines=16> */
.L_x_1077:
[----:B------:R-:W-:Y:S05]  /*2180*/  BSYNC B1 ;  /* 0x0000000000017941 */ /* 0x000fea0003800000 */
.L_x_1076:
[----:B------:R-:W-:Y:S01]  /*2190*/  IMAD.HI.U32 R41, R56, -0x326172a9, RZ ;  /* 0xcd9e8d5738297827 */ /* 0x000fe200078e00ff */
[----:B------:R-:W-:-:S03]  /*21a0*/  LOP3.LUT R40, R45, UR7, R32, 0x96, !PT ;  /* 0x000000072d287c12 */ /* 0x000fc6000f8e9620 */
[----:B------:R-:W-:Y:S01]  /*21b0*/  IMAD R47, R56, -0x326172a9, RZ ;  /* 0xcd9e8d57382f7824 */ /* 0x000fe200078e02ff */
[----:B------:R-:W-:Y:S01]  /*21c0*/  LOP3.LUT R44, R41, UR6, R34, 0x96, !PT ;  /* 0x00000006292c7c12 */ /* 0x000fe2000f8e9622 */
[----:B------:R-:W-:-:S04]  /*21d0*/  IMAD.WIDE.U32 R40, R40, -0x326172a9, RZ ;  /* 0xcd9e8d5728287825 */ /* 0x000fc800078e00ff */
[----:B------:R-:W-:Y:S01]  /*21e0*/  IMAD R49, R35, -0x2daee0ad, RZ ;  /* 0xd2511f5323317824 */ /* 0x000fe200078e02ff */
        /* <DEDUP_REMOVED lines=36> */
.L_x_1075:
[----:B------:R-:W-:Y:S05]  /*2430*/  BSYNC B0 ;  /* 0x0000000000007941 */ /* 0x000fea0003800000 */
.L_x_1074:
        /* <DEDUP_REMOVED lines=22> */
.L_x_1079:
[----:B------:R-:W-:-:S07]  /*25a0*/  MOV R99, R102 ;  /* 0x0000006600637202 */ /* 0x000fce0000000f00 */
.L_x_1080:
[----:B------:R-:W-:Y:S05]  /*25b0*/  BSYNC B0 ;  /* 0x0000000000007941 */ /* 0x000fea0003800000 */
.L_x_1078:
        /* <DEDUP_REMOVED lines=16> */
.L_x_1084:
[----:B------:R-:W-:Y:S05]  /*26c0*/  BSYNC B1 ;  /* 0x0000000000017941 */ /* 0x000fea0003800000 */
.L_x_1083:
        /* <DEDUP_REMOVED lines=41> */
[----:B------:R-:W-:-:S07]  /*2960*/  LOP3.LUT R104, R107, UR35, R104, 0x96, !PT ;  /* 0x000000236b687c12 */ /* 0x000fce000f8e9668 */
.L_x_1082:
[----:B------:R-:W-:Y:S05]  /*2970*/  BSYNC B0 ;  /* 0x0000000000007941 */ /* 0x000fea0003800000 */
.L_x_1081:
        /* <DEDUP_REMOVED lines=22> */
.L_x_1086:
[----:B------:R-:W-:-:S07]  /*2ae0*/  IMAD.MOV.U32 R108, RZ, RZ, R102 ;  /* 0x000000ffff6c7224 */ /* 0x000fce00078e0066 */
.L_x_1087:
[----:B------:R-:W-:Y:S05]  /*2af0*/  BSYNC B0 ;  /* 0x0000000000007941 */ /* 0x000fea0003800000 */
.L_x_1085:
        /* <DEDUP_REMOVED lines=16> */
.L_x_1091:
[----:B------:R-:W-:Y:S05]  /*2c00*/  BSYNC B1 ;  /* 0x0000000000017941 */ /* 0x000fea0003800000 */
.L_x_1090:
        /* <DEDUP_REMOVED lines=42> */
.L_x_1089:
[----:B------:R-:W-:Y:S05]  /*2eb0*/  BSYNC B0 ;  /* 0x0000000000007941 */ /* 0x000fea0003800000 */
.L_x_1088:
        /* <DEDUP_REMOVED lines=22> */
.L_x_1093:
[----:B------:R-:W-:-:S07]  /*3020*/  MOV R42, R102 ;  /* 0x00000066002a7202 */ /* 0x000fce0000000f00 */
.L_x_1094:
[----:B------:R-:W-:Y:S05]  /*3030*/  BSYNC B0 ;  /* 0x0000000000007941 */ /* 0x000fea0003800000 */
.L_x_1092:
        /* <DEDUP_REMOVED lines=16> */
.L_x_1098:
[----:B------:R-:W-:Y:S05]  /*3140*/  BSYNC B1 ;  /* 0x0000000000017941 */ /* 0x000fea0003800000 */
.L_x_1097:
        /* <DEDUP_REMOVED lines=37> */
[----:B------:R-:W-:Y:S01]  /*33a0*/  LOP3.LUT R106, R101, UR32, R40, 0x96, !PT ;  /* 0x00000020656a7c12 */ /* 0x000fe2000f8e9628 */
[----:B------:R-:W-:-:S04]  /*33b0*/  IMAD.WIDE.U32 R40, R41, -0x326172a9, RZ ;  /* 0xcd9e8d5729287825 */ /* 0x000fc800078e00ff */
[----:B------:R-:W-:Y:S01]  /*33c0*/  IMAD.WIDE.U32 R106, R106, -0x2daee0ad, RZ ;  /* 0xd2511f536a6a7825 */ /* 0x000fe200078e00ff */
[----:B------:R-:W-:Y:S02]  /*33d0*/  LOP3.LUT R100, R41, UR34, R100, 0x96, !PT ;  /* 0x0000002229647c12 */ /* 0x000fe4000f8e9664 */
[----:B------:R-:W-:Y:S02]  /*33e0*/  MOV R102, R40 ;  /* 0x0000002800667202 */ /* 0x000fe40000000f00 */
[----:B------:R-:W-:-:S07]  /*33f0*/  LOP3.LUT R104, R107, UR35, R104, 0x96, !PT ;  /* 0x000000236b687c12 */ /* 0x000fce000f8e9668 */
.L_x_1096:
[----:B------:R-:W-:Y:S05]  /*3400*/  BSYNC B0 ;  /* 0x0000000000007941 */ /* 0x000fea0003800000 */
.L_x_1095:
        /* <DEDUP_REMOVED lines=8> */
[----:B------:R-:W-:Y:S02]  /*3490*/  IADD3 R117, R46, 0x1, RZ ;  /* 0x000000012e757810 */ /* 0x000fe40007ffe0ff */
[----:B------:R-:W-:Y:S01]  /*34a0*/  FSETP.GTU.FTZ.AND P5, PT, R41, R94, PT ;  /* 0x0000005e2900720b */ /* 0x000fe20003fbc000 */
[----:B------:R-:W-:-:S05]  /*34b0*/  FMUL.FTZ R45, R45, R96 ;  /* 0x000000602d2d7220 */ /* 0x000fca0000410000 */
        /* <DEDUP_REMOVED lines=11> */
.L_x_1100:
[----:B------:R-:W-:-:S07]  /*3570*/  MOV R49, R102 ;  /* 0x0000006600317202 */ /* 0x000fce0000000f00 */
.L_x_1101:
[----:B------:R-:W-:Y:S05]  /*3580*/  BSYNC B0 ;  /* 0x0000000000007941 */ /* 0x000fea0003800000 */
.L_x_1099:
        /* <DEDUP_REMOVED lines=8> */
[----:B------:R-:W-:Y:S02]  /*3610*/  IADD3 R34, R34, 0x1, RZ ;  /* 0x0000000122227810 */ /* 0x000fe40007ffe0ff */
[----:B------:R-:W-:Y:S02]  /*3620*/  P2R R40, PR, RZ, 0x1 ;  /* 0x00000001ff287803 */ /* 0x000fe40000000000 */
[----:B------:R-:W-:-:S13]  /*3630*/  ISETP.NE.AND P6, PT, R34, RZ, PT ;  /* 0x000000ff2200720c */ /* 0x000fda0003fc5270 */
[----:B------:R-:W-:Y:S01]  /*3640*/  @!P6 VIADD R56, R56, 0x1 ;  /* 0x000000013838e836 */ /* 0x000fe20000000000 */
[----:B------:R-:W-:Y:S02]  /*3650*/  @!P6 IADD3 R41, R32, 0x1, RZ ;  /* 0x000000012029e810 */ /* 0x000fe40007ffe0ff */
[----:B------:R-:W-:Y:S02]  /*3660*/  @!P6 MOV R34, RZ ;  /* 0x000000ff0022e202 */ /* 0x000fe40000000f00 */
[----:B------:R-:W-:-:S13]  /*3670*/  ISETP.NE.AND P0, PT, R56, RZ, !P6 ;  /* 0x000000ff3800720c */ /* 0x000fda0007705270 */
[----:B------:R-:W-:Y:S01]  /*3680*/  @P0 IMAD.MOV R41, RZ, RZ, R32 ;  /* 0x000000ffff290224 */ /* 0x000fe200078e0220 */
[----:B------:R-:W-:-:S03]  /*3690*/  ISETP.NE.AND P0, PT, R40, RZ, PT ;  /* 0x000000ff2800720c */ /* 0x000fc60003f05270 */
[----:B------:R-:W-:-:S10]  /*36a0*/  @!P6 IMAD.MOV.U32 R32, RZ, RZ, R41 ;  /* 0x000000ffff20e224 */ /* 0x000fd400078e0029 */
.L_x_1105:
[----:B------:R-:W-:Y:S05]  /*36b0*/  BSYNC B1 ;  /* 0x0000000000017941 */ /* 0x000fea0003800000 */
.L_x_1104:
        /* <DEDUP_REMOVED lines=43> */
.L_x_1103:
[----:B------:R-:W-:Y:S05]  /*3970*/  BSYNC B0 ;  /* 0x0000000000007941 */ /* 0x000fea0003800000 */
.L_x_1102:
[----:B------:R-:W-:Y:S01]  /*3980*/  I2FP.F32.U32 R41, R49 ;  /* 0x0000003100297245 */ /* 0x000fe20000201000 */
[----:B------:R-:W0:Y:S01]  /*3990*/  @P0 LDC.64 R110, c[0x0][0x230] ;  /* 0x00008c00ff6e0b82 */ /* 0x000e220000000a00 */
[----:B------:R-:W-:Y:S02]  /*39a0*/  SEL R112, RZ, 0x10000, P5 ;  /* 0x00010000ff707807 */ /* 0x000fe40002800000 */
[----:B------:R-:W-:Y:S01]  /*39b0*/  SEL R105, RZ, 0x100, P4 ;  /* 0x00000100ff697807 */ /* 0x000fe20002000000 */
[----:B------:R-:W-:Y:S01]  /*39c0*/  FFMA.FTZ R41, R41, R54, 1.1641532182693481445e-10 ;  /* 0x2f00000029297423 */ /* 0x000fe20000010036 */
[----:B------:R-:W-:Y:S02]  /*39d0*/  ISETP.NE.AND P6, PT, R52, RZ, PT ;  /* 0x000000ff3400720c */ /* 0x000fe40003fc5270 */
[----:B------:R-:W-:Y:S02]  /*39e0*/  ISETP.NE.AND P5, PT, R53, RZ, PT ;  /* 0x000000ff3500720c */ /* 0x000fe40003fa5270 */
[----:B------:R-:W-:Y:S01]  /*39f0*/  FSETP.GTU.FTZ.AND P4, PT, R41, R94, PT ;  /* 0x0000005e2900720b */ /* 0x000fe20003f9c000 */
[----:B------:R-:W1:Y:S01]  /*3a00*/  LDC.64 R52, c[0x0][0x238] ;  /* 0x00008e00ff347b82 */ /* 0x000e620000000a00 */
[----:B------:R-:W-:-:S02]  /*3a10*/  SHF.L.U32 R41, R48, 0x10, RZ ;  /* 0x0000001030297819 */ /* 0x000fc400000006ff */
[----:B------:R-:W-:Y:S02]  /*3a20*/  SEL R44, RZ, 0x1, P2 ;  /* 0x00000001ff2c7807 */ /* 0x000fe40001000000 */
[----:B------:R-:W-:Y:S01]  /*3a30*/  SEL R42, RZ, 0x1, P1 ;  /* 0x00000001ff2a7807 */ /* 0x000fe20000800000 */
[----:B------:R-:W-:Y:S01]  /*3a40*/  FMUL.FTZ R47, R41, R98 ;  /* 0x00000062292f7220 */ /* 0x000fe20000410000 */
[----:B------:R-:W-:Y:S01]  /*3a50*/  SEL R40, RZ, 0x1, P5 ;  /* 0x00000001ff287807 */ /* 0x000fe20002800000 */
[----:B------:R-:W2:Y:S01]  /*3a60*/  LDC.64 R48, c[0x0][0x240] ;  /* 0x00009000ff307b82 */ /* 0x000ea20000000a00 */
[----:B------:R-:W-:Y:S01]  /*3a70*/  @P0 PRMT R46, R39, 0x7632, R46 ;  /* 0x00007632272e0816 */ /* 0x000fe2000000002e */
[----:B------:R-:W-:Y:S01]  /*3a80*/  FMUL.FTZ R47, R47, R96 ;  /* 0x000000602f2f7220 */ /* 0x000fe20000410000 */
[----:B------:R-:W-:Y:S01]  /*3a90*/  IMAD.WIDE.U32 R44, R44, 0x1000000, RZ ;  /* 0x010000002c2c7825 */ /* 0x000fe200078e00ff */
[----:B------:R-:W-:Y:S02]  /*3aa0*/  SEL R113, RZ, 0x1000000, P4 ;  /* 0x01000000ff717807 */ /* 0x000fe40002000000 */
[----:B------:R-:W-:Y:S01]  /*3ab0*/  SEL R109, RZ, 0x1, P6 ;  /* 0x00000001ff6d7807 */ /* 0x000fe20003000000 */
[----:B------:R-:W-:Y:S01]  /*3ac0*/  IMAD.WIDE.U32 R42, R42, 0x10000, RZ ;  /* 0x000100002a2a7825 */ /* 0x000fe200078e00ff */
[----:B------:R-:W-:-:S02]  /*3ad0*/  FSEL R107, R47, RZ, !P4 ;  /* 0x000000ff2f6b7208 */ /* 0x000fc40006000000 */
[----:B------:R-:W-:Y:S01]  /*3ae0*/  LOP3.LUT R47, R105, R113, R112, 0xfe, !PT ;  /* 0x00000071692f7212 */ /* 0x000fe200078efe70 */
[----:B------:R-:W-:Y:S01]  /*3af0*/  IMAD.WIDE.U32 R40, R40, 0x100, RZ ;  /* 0x0000010028287825 */ /* 0x000fe200078e00ff */
[----:B------:R-:W-:-:S03]  /*3b00*/  IADD3 R105, R91, 0x80, RZ ;  /* 0x000000805b697810 */ /* 0x000fc60007ffe0ff */
[----:B------:R-:W-:Y:S01]  /*3b10*/  @P0 IMAD.U32 R46, R46, 0x10000, RZ ;  /* 0x000100002e2e0824 */ /* 0x000fe200078e00ff */
[----:B------:R-:W-:Y:S01]  /*3b20*/  LOP3.LUT R108, R40, R44, R42, 0xfe, !PT ;  /* 0x0000002c286c7212 */ /* 0x000fe200078efe2a */
[----:B-1----:R-:W-:Y:S01]  /*3b30*/  IMAD.WIDE.U32 R114, R91, 0x10, R52 ;  /* 0x000000105b727825 */ /* 0x002fe200078e0034 */
[----:B------:R-:W-:-:S03]  /*3b40*/  SEL R44, RZ, 0x1, P3 ;  /* 0x00000001ff2c7807 */ /* 0x000fc60001800000 */
[----:B------:R-:W-:Y:S01]  /*3b50*/  @P0 FADD.FTZ R107, R107, R46 ;  /* 0x0000002e6b6b0221 */ /* 0x000fe20000010000 */
[----:B------:R-:W-:Y:S01]  /*3b60*/  LOP3.LUT R108, R108, R109, RZ, 0xfc, !PT ;  /* 0x0000006d6c6c7212 */ /* 0x000fe200078efcff */
[----:B0-----:R-:W-:Y:S01]  /*3b70*/  @P0 IMAD.WIDE.U32 R110, R105, 0x10, R110 ;  /* 0x00000010696e0825 */ /* 0x001fe200078e006e */
[----:B------:R-:W-:Y:S02]  /*3b80*/  LOP3.LUT R109, R45, R47, R44, 0xfe, !PT ;  /* 0x0000002f2d6d7212 */ /* 0x000fe400078efe2c */
[----:B------:R-:W-:Y:S01]  /*3b90*/  F2FP.BF16.F32.PACK_AB R46, R103, R99 ;  /* 0x00000063672e723e */ /* 0x000fe200000010ff */
[----:B--2---:R-:W-:Y:S01]  /*3ba0*/  IMAD.WIDE.U32 R112, R91, 0x8, R48 ;  /* 0x000000085b707825 */ /* 0x004fe200078e0030 */
[----:B------:R-:W-:Y:S02]  /*3bb0*/  F2FP.BF16.F32.PACK_AB R45, R97, R93 ;  /* 0x0000005d612d723e */ /* 0x000fe400000010ff */
[----:B------:R-:W-:Y:S02]  /*3bc0*/  F2FP.BF16.F32.PACK_AB R44, R95, R55 ;  /* 0x000000375f2c723e */ /* 0x000fe400000010ff */
[----:B------:R-:W-:-:S02]  /*3bd0*/  F2FP.BF16.F32.PACK_AB R47, R107, R101 ;  /* 0x000000656b2f723e */ /* 0x000fc400000010ff */
[----:B------:R-:W-:Y:S01]  /*3be0*/  LOP3.LUT R109, R41, R109, R43, 0xfe, !PT ;  /* 0x0000006d296d7212 */ /* 0x000fe200078efe2b */
[----:B------:R-:W-:Y:S02]  /*3bf0*/  IMAD.WIDE.U32 R40, R105, 0x10, R50 ;  /* 0x0000001069287825 */ /* 0x000fe400078e0032 */
[----:B------:R0:W-:Y:S04]  /*3c00*/  STG.E.128 desc[UR4][R114.64], R44 ;  /* 0x0000002c72007986 */ /* 0x0001e8000c101d04 */
[----:B------:R0:W-:Y:S04]  /*3c10*/  STG.E.64 desc[UR4][R112.64], R108 ;  /* 0x0000006c70007986 */ /* 0x0001e8000c101b04 */
        /* <DEDUP_REMOVED lines=14> */
.L_x_1107:
[----:B------:R-:W-:-:S07]  /*3d00*/  IMAD.MOV.U32 R112, RZ, RZ, R102 ;  /* 0x000000ffff707224 */ /* 0x000fce00078e0066 */
.L_x_1108:
[----:B------:R-:W-:Y:S05]  /*3d10*/  BSYNC B0 ;  /* 0x0000000000007941 */ /* 0x000fea0003800000 */
.L_x_1106:
        /* <DEDUP_REMOVED lines=16> */
.L_x_1112:
[----:B------:R-:W-:Y:S05]  /*3e20*/  BSYNC B1 ;  /* 0x0000000000017941 */ /* 0x000fea0003800000 */
.L_x_1111:
        /* <DEDUP_REMOVED lines=41> */
[----:B------:R-:W-:Y:S01]  /*40c0*/  IMAD.MOV.U32 R102, RZ, RZ, R108 ;  /* 0x000000ffff667224 */ /* 0x000fe200078e006c */
[----:B------:R-:W-:Y:S02]  /*40d0*/  LOP3.LUT R104, R45, UR35, R46, 0x96, !PT ;  /* 0x000000232d687c12 */ /* 0x000fe4000f8e962e */
[----:B------:R-:W-:-:S07]  /*40e0*/  MOV R106, R44 ;  /* 0x0000002c006a7202 */ /* 0x000fce0000000f00 */
.L_x_1110:
[----:B------:R-:W-:Y:S05]  /*40f0*/  BSYNC B0 ;  /* 0x0000000000007941 */ /* 0x000fea0003800000 */
.L_x_1109:
[----:B------:R-:W-:Y:S01]  /*4100*/  I2FP.F32.U32 R45, R112 ;  /* 0x00000070002d7245 */ /* 0x000fe20000201000 */
[----:B-----5:R-:W-:Y:S01]  /*4110*/  @P0 IMAD.U32 R44, R36, 0x10000, RZ ;  /* 0x00010000242c0824 */ /* 0x020fe200078e00ff */
[----:B------:R-:W-:Y:S01]  /*4120*/  SHF.L.U32 R47, R40, 0x10, RZ ;  /* 0x00000010282f7819 */ /* 0x000fe200000006ff */
[----:B------:R-:W-:Y:S01]  /*4130*/  BSSY B0, `(.L_x_1113) ;  /* 0x0000015000007945 */ /* 0x000fe20003800000 */
[----:B------:R-:W-:Y:S01]  /*4140*/  ISETP.NE.AND P1, PT, R116, 0x1, PT ;  /* 0x000000017400780c */ /* 0x000fe20003f25270 */
[----:B------:R-:W-:Y:S01]  /*4150*/  FFMA.FTZ R45, R45, R54, 1.1641532182693481445e-10 ;  /* 0x2f0000002d2d7423 */ /* 0x000fe20000010036 */
[----:B------:R-:W-:Y:S01]  /*4160*/  PRMT R40, R40, 0x7632, R40 ;  /* 0x0000763228287816 */ /* 0x000fe20000000028 */
[----:B------:R-:W-:-:S03]  /*4170*/  FMUL.FTZ R47, R47, R98 ;  /* 0x000000622f2f7220 */ /* 0x000fc60000410000 */
[----:B------:R-:W-:Y:S01]  /*4180*/  FSETP.GTU.FTZ.AND P2, PT, R45, R94, PT ;  /* 0x0000005e2d00720b */ /* 0x000fe20003f5c000 */
[----:B------:R-:W-:-:S03]  /*4190*/  FMUL.FTZ R47, R47, R96 ;  /* 0x000000602f2f7220 */ /* 0x000fc60000410000 */
[----:B------:R-:W-:Y:S02]  /*41a0*/  P2R R110, PR, RZ, 0x4 ;  /* 0x00000004ff6e7803 */ /* 0x000fe40000000000 */
[----:B------:R-:W-:-:S05]  /*41b0*/  FSEL R111, R47, RZ, !P2 ;  /* 0x000000ff2f6f7208 */ /* 0x000fca0005000000 */
[----:B------:R-:W-:Y:S01]  /*41c0*/  @P0 FADD.FTZ R111, R44, R111 ;  /* 0x0000006f2c6f0221 */ /* 0x000fe20000010000 */
[----:B------:R-:W-:Y:S01]  /*41d0*/  IADD3 R44, R116, 0x1, RZ ;  /* 0x00000001742c7810 */ /* 0x000fe20007ffe0ff */
        /* <DEDUP_REMOVED lines=9> */
.L_x_1114:
[----:B------:R-:W-:-:S07]  /*4270*/  MOV R114, R102 ;  /* 0x0000006600727202 */ /* 0x000fce0000000f00 */
.L_x_1115:
[----:B------:R-:W-:Y:S05]  /*4280*/  BSYNC B0 ;  /* 0x0000000000007941 */ /* 0x000fea0003800000 */
.L_x_1113:
        /* <DEDUP_REMOVED lines=16> */
.L_x_1119:
[----:B------:R-:W-:Y:S05]  /*4390*/  BSYNC B1 ;  /* 0x0000000000017941 */ /* 0x000fea0003800000 */
.L_x_1118:
        /* <DEDUP_REMOVED lines=40> */
[----:B------:R-:W-:Y:S01]  /*4620*/  MOV R102, R108 ;  /* 0x0000006c00667202 */ /* 0x000fe20000000f00 */
[----:B------:R-:W-:Y:S01]  /*4630*/  IMAD.MOV.U32 R106, RZ, RZ, R44 ;  /* 0x000000ffff6a7224 */ /* 0x000fe200078e002c */
[----:B------:R-:W-:Y:S01]  /*4640*/  HFMA2.MMA R44, -RZ, RZ, 0, 0 ;  /* 0x00000000ff2c7435 */ /* 0x000fe200000001ff */
[----:B------:R-:W-:-:S10]  /*4650*/  LOP3.LUT R104, R45, UR35, R46, 0x96, !PT ;  /* 0x000000232d687c12 */ /* 0x000fd4000f8e962e */
.L_x_1117:
[----:B------:R-:W-:Y:S05]  /*4660*/  BSYNC B0 ;  /* 0x0000000000007941 */ /* 0x000fea0003800000 */
.L_x_1116:
[----:B------:R-:W-:Y:S01]  /*4670*/  I2FP.F32.U32 R45, R114 ;  /* 0x00000072002d7245 */ /* 0x000fe20000201000 */
[----:B------:R-:W-:Y:S01]  /*4680*/  IMAD.U32 R47, R40, 0x10000, RZ ;  /* 0x00010000282f7824 */ /* 0x000fe200078e00ff */
[----:B------:R-:W-:Y:S01]  /*4690*/  ISETP.NE.AND P1, PT, R44, 0x1, PT ;  /* 0x000000012c00780c */ /* 0x000fe20003f25270 */
[----:B------:R-:W-:Y:S01]  /*46a0*/  BSSY B0, `(.L_x_1120) ;  /* 0x0000015000007945 */ /* 0x000fe20003800000 */
[----:B------:R-:W-:Y:S01]  /*46b0*/  @P0 PRMT R40, R36, 0x7632, R40 ;  /* 0x0000763224280816 */ /* 0x000fe20000000028 */
[----:B------:R-:W-:Y:S01]  /*46c0*/  FFMA.FTZ R45, R45, R54, 1.1641532182693481445e-10 ;  /* 0x2f0000002d2d7423 */ /* 0x000fe20000010036 */
[----:B------:R-:W-:Y:S01]  /*46d0*/  FMUL.FTZ R47, R47, R98 ;  /* 0x000000622f2f7220 */ /* 0x000fe20000410000 */
[----:B------:R-:W-:Y:S01]  /*46e0*/  VIADD R46, R44, 0x1 ;  /* 0x000000012c2e7836 */ /* 0x000fe20000000000 */
[----:B------:R-:W-:Y:S02]  /*46f0*/  @P0 SHF.L.U32 R40, R40, 0x10, RZ ;  /* 0x0000001028280819 */ /* 0x000fe400000006ff */
[----:B------:R-:W-:Y:S01]  /*4700*/  FMUL.FTZ R47, R47, R96 ;  /* 0x000000602f2f7220 */ /* 0x000fe20000410000 */
[----:B------:R-:W-:-:S04]  /*4710*/  FSETP.GTU.FTZ.AND P2, PT, R45, R94, PT ;  /* 0x0000005e2d00720b */ /* 0x000fc80003f5c000 */
[----:B------:R-:W-:Y:S02]  /*4720*/  FSEL R115, R47, RZ, !P2 ;  /* 0x000000ff2f737208 */ /* 0x000fe40005000000 */
[----:B------:R-:W-:-:S03]  /*4730*/  P2R R112, PR, RZ, 0x4 ;  /* 0x00000004ff707803 */ /* 0x000fc60000000000 */
        /* <DEDUP_REMOVED lines=10> */
.L_x_1121:
[----:B------:R-:W-:-:S07]  /*47e0*/  IMAD.MOV.U32 R40, RZ, RZ, R102 ;  /* 0x000000ffff287224 */ /* 0x000fce00078e0066 */
.L_x_1122:
[----:B------:R-:W-:Y:S05]  /*47f0*/  BSYNC B0 ;  /* 0x0000000000007941 */ /* 0x000fea0003800000 */
.L_x_1120:
        /* <DEDUP_REMOVED lines=16> */
.L_x_1126:
[----:B------:R-:W-:Y:S05]  /*4900*/  BSYNC B1 ;  /* 0x0000000000017941 */ /* 0x000fea0003800000 */
.L_x_1125:
        /* <DEDUP_REMOVED lines=41> */
[----:B------:R-:W-:Y:S01]  /*4ba0*/  LOP3.LUT R104, R45, UR35, R46, 0x96, !PT ;  /* 0x000000232d687c12 */ /* 0x000fe2000f8e962e */
[----:B------:R-:W-:Y:S01]  /*4bb0*/  IMAD.MOV.U32 R46, RZ, RZ, RZ ;  /* 0x000000ffff2e7224 */ /* 0x000fe200078e00ff */
[----:B------:R-:W-:-:S07]  /*4bc0*/  MOV R106, R44 ;  /* 0x0000002c006a7202 */ /* 0x000fce0000000f00 */
.L_x_1124:
[----:B------:R-:W-:Y:S05]  /*4bd0*/  BSYNC B0 ;  /* 0x0000000000007941 */ /* 0x000fea0003800000 */
.L_x_1123:
        /* <DEDUP_REMOVED lines=22> */
.L_x_1128:
[----:B------:R-:W-:-:S07]  /*4d40*/  MOV R116, R102 ;  /* 0x0000006600747202 */ /* 0x000fce0000000f00 */
.L_x_1129:
[----:B------:R-:W-:Y:S05]  /*4d50*/  BSYNC B0 ;  /* 0x0000000000007941 */ /* 0x000fea0003800000 */
.L_x_1127:
        /* <DEDUP_REMOVED lines=16> */
.L_x_1133:
[----:B------:R-:W-:Y:S05]  /*4e60*/  BSYNC B1 ;  /* 0x0000000000017941 */ /* 0x000fea0003800000 */
.L_x_1132:
        /* <DEDUP_REMOVED lines=42> */
[----:B------:R-:W-:Y:S01]  /*5110*/  LOP3.LUT R104, R41, UR35, R44, 0x96, !PT ;  /* 0x0000002329687c12 */ /* 0x000fe2000f8e962c */
[----:B------:R-:W-:-:S11]  /*5120*/  HFMA2.MMA R44, -RZ, RZ, 0, 0 ;  /* 0x00000000ff2c7435 */ /* 0x000fd600000001ff */
.L_x_1131:
[----:B------:R-:W-:Y:S05]  /*5130*/  BSYNC B0 ;  /* 0x0000000000007941 */ /* 0x000fea0003800000 */
.L_x_1130:
[----:B------:R-:W-:Y:S01]  /*5140*/  I2FP.F32.U32 R41, R116 ;  /* 0x0000007400297245 */ /* 0x000fe20000201000 */
[----:B------:R-:W-:Y:S01]  /*5150*/  IMAD.U32 R45, R114, 0x10000, RZ ;  /* 0x00010000722d7824 */ /* 0x000fe200078e00ff */
[C---:B------:R-:W-:Y:S01]  /*5160*/  ISETP.NE.AND P3, PT, R44.reuse, 0x1, PT ;  /* 0x000000012c00780c */ /* 0x040fe20003f65270 */
        /* <DEDUP_REMOVED lines=19> */
.L_x_1135:
[----:B------:R-:W-:-:S07]  /*52a0*/  IMAD.MOV.U32 R114, RZ, RZ, R102 ;  /* 0x000000ffff727224 */ /* 0x000fce00078e0066 */
.L_x_1136:
[----:B------:R-:W-:Y:S05]  /*52b0*/  BSYNC B0 ;  /* 0x0000000000007941 */ /* 0x000fea0003800000 */
.L_x_1134:
        /* <DEDUP_REMOVED lines=16> */
.L_x_1140:
[----:B------:R-:W-:Y:S05]  /*53c0*/  BSYNC B1 ;  /* 0x0000000000017941 */ /* 0x000fea0003800000 */
.L_x_1139:
        /* <DEDUP_REMOVED lines=44> */
.L_x_1138:
[----:B------:R-:W-:Y:S05]  /*5690*/  BSYNC B0 ;  /* 0x0000000000007941 */ /* 0x000fea0003800000 */
.L_x_1137:
[----:B------:R-:W-:Y:S01]  /*56a0*/  I2FP.F32.U32 R41, R114 ;  /* 0x0000007200297245 */ /* 0x000fe20000201000 */
[----:B------:R-:W-:Y:S01]  /*56b0*/  @P0 IMAD.U32 R40, R38, 0x10000, RZ ;  /* 0x0001000026280824 */ /* 0x000fe200078e00ff */
[----:B------:R-:W-:Y:S01]  /*56c0*/  SHF.L.U32 R45, R42, 0x10, RZ ;  /* 0x000000102a2d7819 */ /* 0x000fe200000006ff */
[----:B------:R-:W-:Y:S01]  /*56d0*/  BSSY B0, `(.L_x_1141) ;  /* 0x0000014000007945 */ /* 0x000fe20003800000 */
[----:B------:R-:W-:Y:S01]  /*56e0*/  ISETP.NE.AND P4, PT, R46, 0x1, PT ;  /* 0x000000012e00780c */ /* 0x000fe20003f85270 */
        /* <DEDUP_REMOVED lines=17> */
.L_x_1142:
[----:B------:R-:W-:-:S07]  /*5800*/  MOV R114, R102 ;  /* 0x0000006600727202 */ /* 0x000fce0000000f00 */
.L_x_1143:
[----:B------:R-:W-:Y:S05]  /*5810*/  BSYNC B0 ;  /* 0x0000000000007941 */ /* 0x000fea0003800000 */
.L_x_1141:
        /* <DEDUP_REMOVED lines=16> */
.L_x_1147:
[----:B------:R-:W-:Y:S05]  /*5920*/  BSYNC B1 ;  /* 0x0000000000017941 */ /* 0x000fea0003800000 */
.L_x_1146:
        /* <DEDUP_REMOVED lines=44> */
.L_x_1145:
[----:B------:R-:W-:Y:S05]  /*5bf0*/  BSYNC B0 ;  /* 0x0000000000007941 */ /* 0x000fea0003800000 */
.L_x_1144:
        /* <DEDUP_REMOVED lines=22> */
.L_x_1149:
[----:B------:R-:W-:-:S07]  /*5d60*/  IMAD.MOV.U32 R42, RZ, RZ, R102 ;  /* 0x000000ffff2a7224 */ /* 0x000fce00078e0066 */
.L_x_1150:
[----:B------:R-:W-:Y:S05]  /*5d70*/  BSYNC B0 ;  /* 0x0000000000007941 */ /* 0x000fea0003800000 */
.L_x_1148:
        /* <DEDUP_REMOVED lines=16> */
.L_x_1154:
[----:B------:R-:W-:Y:S05]  /*5e80*/  BSYNC B1 ;  /* 0x0000000000017941 */ /* 0x000fea0003800000 */
.L_x_1153:
        /* <DEDUP_REMOVED lines=44> */
.L_x_1152:
[----:B------:R-:W-:Y:S05]  /*6150*/  BSYNC B0 ;  /* 0x0000000000007941 */ /* 0x000fea0003800000 */
.L_x_1151:
        /* <DEDUP_REMOVED lines=22> */
.L_x_1156:
[----:B------:R-:W-:-:S07]  /*62c0*/  MOV R109, R102 ;  /* 0x00000066006d7202 */ /* 0x000fce0000000f00 */
.L_x_1157:
[----:B------:R-:W-:Y:S05]  /*62d0*/  BSYNC B0 ;  /* 0x0000000000007941 */ /* 0x000fea0003800000 */
.L_x_1155:
        /* <DEDUP_REMOVED lines=18> */
.L_x_1161:
[----:B------:R-:W-:Y:S05]  /*6400*/  BSYNC B1 ;  /* 0x0000000000017941 */ /* 0x000fea0003800000 */
.L_x_1160:
[C---:B------:R-:W-:Y:S01]  /*6410*/  IMAD.HI.U32 R41, R56.reuse, -0x326172a9, RZ ;  /* 0xcd9e8d5738297827 */ /* 0x040fe200078e00ff */
[----:B------:R-:W-:Y:S01]  /*6420*/  LOP3.LUT R40, R43, UR7, R32, 0x96, !PT ;  /* 0x000000072b287c12 */ /* 0x000fe2000f8e9620 */
[----:B------:R-:W-:Y:S02]  /*6430*/  HFMA2.MMA R116, -RZ, RZ, 0, 0 ;  /* 0x00000000ff747435 */ /* 0x000fe400000001ff */
        /* <DEDUP_REMOVED lines=40> */
[----:B------:R-:W-:-:S07]  /*66c0*/  LOP3.LUT R104, R41, UR35, R42, 0x96, !PT ;  /* 0x0000002329687c12 */ /* 0x000fce000f8e962a */
.L_x_1159:
[----:B------:R-:W-:Y:S05]  /*66d0*/  BSYNC B0 ;  /* 0x0000000000007941 */ /* 0x000fea0003800000 */
.L_x_1158:
[----:B------:R-:W-:Y:S01]  /*66e0*/  I2FP.F32.U32 R41, R109 ;  /* 0x0000006d00297245 */ /* 0x000fe20000201000 */
[----:B------:R-:W0:Y:S01]  /*66f0*/  @P0 LDC.64 R128, c[0x0][0x230] ;  /* 0x00008c00ff800b82 */ /* 0x000e220000000a00 */
[----:B------:R-:W-:Y:S01]  /*6700*/  ISETP.NE.AND P6, PT, R110, RZ, PT ;  /* 0x000000ff6e00720c */ /* 0x000fe20003fc5270 */
[----:B------:R-:W-:Y:S01]  /*6710*/  IMAD.WIDE.U32 R132, R105, 0x10, R52 ;  /* 0x0000001069847825 */ /* 0x000fe200078e0034 */
[----:B------:R-:W-:-:S03]  /*6720*/  SEL R110, RZ, 0x100, P4 ;  /* 0x00000100ff6e7807 */ /* 0x000fc60002000000 */
[----:B------:R-:W-:Y:S01]  /*6730*/  FFMA.FTZ R41, R41, R54, 1.1641532182693481445e-10 ;  /* 0x2f00000029297423 */ /* 0x000fe20000010036 */
[----:B------:R-:W-:Y:S01]  /*6740*/  SEL R127, RZ, 0x10000, P5 ;  /* 0x00010000ff7f7807 */ /* 0x000fe20002800000 */
[----:B------:R-:W-:Y:S01]  /*6750*/  IMAD.WIDE.U32 R130, R105, 0x8, R48 ;  /* 0x0000000869827825 */ /* 0x000fe200078e0030 */
[----:B------:R-:W-:Y:S02]  /*6760*/  ISETP.NE.AND P5, PT, R112, RZ, PT ;  /* 0x000000ff7000720c */ /* 0x000fe40003fa5270 */
[----:B------:R-:W-:Y:S01]  /*6770*/  FSETP.GTU.FTZ.AND P4, PT, R41, R94, PT ;  /* 0x0000005e2900720b */ /* 0x000fe20003f9c000 */
[----:B------:R-:W-:Y:S01]  /*6780*/  IMAD.U32 R41, R108, 0x10000, RZ ;  /* 0x000100006c297824 */ /* 0x000fe200078e00ff */
[----:B------:R-:W-:Y:S02]  /*6790*/  SEL R44, RZ, 0x1, P2 ;  /* 0x00000001ff2c7807 */ /* 0x000fe40001000000 */
[----:B------:R-:W-:Y:S01]  /*67a0*/  SEL R42, RZ, 0x1, P1 ;  /* 0x00000001ff2a7807 */ /* 0x000fe20000800000 */
[----:B------:R-:W-:Y:S01]  /*67b0*/  FMUL.FTZ R47, R41, R98 ;  /* 0x00000062292f7220 */ /* 0x000fe20000410000 */
[----:B------:R-:W-:Y:S01]  /*67c0*/  SEL R40, RZ, 0x1, P5 ;  /* 0x00000001ff287807 */ /* 0x000fe20002800000 */
[----:B------:R-:W-:Y:S01]  /*67d0*/  IMAD.WIDE.U32 R44, R44, 0x1000000, RZ ;  /* 0x010000002c2c7825 */ /* 0x000fe200078e00ff */
[----:B------:R-:W-:-:S03]  /*67e0*/  @P0 PRMT R46, R39, 0x7632, R46 ;  /* 0x00007632272e0816 */ /* 0x000fc6000000002e */
[----:B------:R-:W-:Y:S01]  /*67f0*/  FMUL.FTZ R47, R47, R96 ;  /* 0x000000602f2f7220 */ /* 0x000fe20000410000 */
[----:B------:R-:W-:Y:S01]  /*6800*/  SEL R112, RZ, 0x1000000, P4 ;  /* 0x01000000ff707807 */ /* 0x000fe20002000000 */
[----:B------:R-:W-:Y:S01]  /*6810*/  IMAD.WIDE.U32 R42, R42, 0x10000, RZ ;  /* 0x000100002a2a7825 */ /* 0x000fe200078e00ff */
[----:B------:R-:W-:Y:S02]  /*6820*/  @P0 SHF.L.U32 R46, R46, 0x10, RZ ;  /* 0x000000102e2e0819 */ /* 0x000fe400000006ff */
[----:B------:R-:W-:Y:S01]  /*6830*/  FSEL R125, R47, RZ, !P4 ;  /* 0x000000ff2f7d7208 */ /* 0x000fe20006000000 */
[----:B------:R-:W-:Y:S01]  /*6840*/  IMAD.WIDE.U32 R40, R40, 0x100, RZ ;  /* 0x0000010028287825 */ /* 0x000fe200078e00ff */
[----:B------:R-:W-:Y:S02]  /*6850*/  SEL R109, RZ, 0x1, P6 ;  /* 0x00000001ff6d7807 */ /* 0x000fe40003000000 */
[----:B------:R-:W-:Y:S01]  /*6860*/  LOP3.LUT R47, R110, R112, R127, 0xfe, !PT ;  /* 0x000000706e2f7212 */ /* 0x000fe200078efe7f */
[----:B------:R-:W-:Y:S01]  /*6870*/  @P0 FADD.FTZ R125, R125, R46 ;  /* 0x0000002e7d7d0221 */ /* 0x000fe20000010000 */
[----:B------:R-:W-:Y:S01]  /*6880*/  LOP3.LUT R108, R40, R44, R42, 0xfe, !PT ;  /* 0x0000002c286c7212 */ /* 0x000fe200078efe2a */
[----:B------:R-:W-:Y:S01]  /*6890*/  VIADD R127, R91, 0x100 ;  /* 0x000001005b7f7836 */ /* 0x000fe20000000000 */
[----:B------:R-:W-:-:S02]  /*68a0*/  SEL R44, RZ, 0x1, P3 ;  /* 0x00000001ff2c7807 */ /* 0x000fc40001800000 */
[----:B------:R-:W-:Y:S01]  /*68b0*/  LOP3.LUT R108, R108, R109, RZ, 0xfc, !PT ;  /* 0x0000006d6c6c7212 */ /* 0x000fe200078efcff */
[----:B0-----:R-:W-:Y:S01]  /*68c0*/  @P0 IMAD.WIDE.U32 R128, R127, 0x10, R128 ;  /* 0x000000107f800825 */ /* 0x001fe200078e0080 */
[----:B------:R-:W-:Y:S02]  /*68d0*/  LOP3.LUT R109, R45, R47, R44, 0xfe, !PT ;  /* 0x0000002f2d6d7212 */ /* 0x000fe400078efe2c */
[----:B------:R-:W-:Y:S02]  /*68e0*/  F2FP.BF16.F32.PACK_AB R46, R123, R119 ;  /* 0x000000777b2e723e */ /* 0x000fe400000010ff */
        /* <DEDUP_REMOVED lines=11> */
[----:B------:R-:W-:-:S11]  /*69a0*/  IADD3 R114, R116, 0x1, RZ ;  /* 0x0000000174727810 */ /* 0x000fd60007ffe0ff */
[----:B0-----:R-:W-:Y:S05]  /*69b0*/  @!P1 BRA `(.L_x_1163) ;  /* 0x0000000000209947 */ /* 0x001fea0003800000 */
        /* <DEDUP_REMOVED lines=8> */
.L_x_1163:
[----:B------:R-:W-:-:S07]  /*6a40*/  MOV R110, R102 ;  /* 0x00000066006e7202 */ /* 0x000fce0000000f00 */
.L_x_1164:
[----:B------:R-:W-:Y:S05]  /*6a50*/  BSYNC B0 ;  /* 0x0000000000007941 */ /* 0x000fea0003800000 */
.L_x_1162:
        /* <DEDUP_REMOVED lines=16> */
.L_x_1168:
[----:B------:R-:W-:Y:S05]  /*6b60*/  BSYNC B1 ;  /* 0x0000000000017941 */ /* 0x000fea0003800000 */
.L_x_1167:
        /* <DEDUP_REMOVED lines=44> */
.L_x_1166:
[----:B------:R-:W-:Y:S05]  /*6e30*/  BSYNC B0 ;  /* 0x0000000000007941 */ /* 0x000fea0003800000 */
.L_x_1165:
[----:B------:R-:W-:Y:S01]  /*6e40*/  I2FP.F32.U32 R45, R110 ;  /* 0x0000006e002d7245 */ /* 0x000fe20000201000 */
[----:B-----5:R-:W-:Y:S01]  /*6e50*/  IMAD.U32 R47, R40, 0x10000, RZ ;  /* 0x00010000282f7824 */ /* 0x020fe200078e00ff */
[----:B------:R-:W-:Y:S01]  /*6e60*/  ISETP.NE.AND P1, PT, R114, 0x1, PT ;  /* 0x000000017200780c */ /* 0x000fe20003f25270 */
[----:B------:R-:W-:Y:S01]  /*6e70*/  BSSY B0, `(.L_x_1169) ;  /* 0x0000015000007945 */ /* 0x000fe20003800000 */
[----:B------:R-:W-:Y:S01]  /*6e80*/  @P0 SHF.L.U32 R44, R36, 0x10, RZ ;  /* 0x00000010242c0819 */ /* 0x000fe200000006ff */
[----:B------:R-:W-:Y:S01]  /*6e90*/  FFMA.FTZ R45, R45, R54, 1.1641532182693481445e-10 ;  /* 0x2f0000002d2d7423 */ /* 0x000fe20000010036 */
[----:B------:R-:W-:Y:S01]  /*6ea0*/  FMUL.FTZ R47, R47, R98 ;  /* 0x000000622f2f7220 */ /* 0x000fe20000410000 */
[----:B------:R-:W-:-:S03]  /*6eb0*/  PRMT R40, R40, 0x7632, R40 ;  /* 0x0000763228287816 */ /* 0x000fc60000000028 */
[----:B------:R-:W-:Y:S01]  /*6ec0*/  FMUL.FTZ R47, R47, R96 ;  /* 0x000000602f2f7220 */ /* 0x000fe20000410000 */
[----:B------:R-:W-:-:S04]  /*6ed0*/  FSETP.GTU.FTZ.AND P2, PT, R45, R94, PT ;  /* 0x0000005e2d00720b */ /* 0x000fc80003f5c000 */
        /* <DEDUP_REMOVED lines=13> */
.L_x_1170:
[----:B------:R-:W-:-:S07]  /*6fb0*/  IMAD.MOV.U32 R112, RZ, RZ, R102 ;  /* 0x000000ffff707224 */ /* 0x000fce00078e0066 */
.L_x_1171:
[----:B------:R-:W-:Y:S05]  /*6fc0*/  BSYNC B0 ;  /* 0x0000000000007941 */ /* 0x000fea0003800000 */
.L_x_1169:
        /* <DEDUP_REMOVED lines=16> */
.L_x_1175:
[----:B------:R-:W-:Y:S05]  /*70d0*/  BSYNC B1 ;  /* 0x0000000000017941 */ /* 0x000fea0003800000 */
.L_x_1174:
        /* <DEDUP_REMOVED lines=41> */
[----:B------:R-:W-:Y:S01]  /*7370*/  MOV R106, R44 ;  /* 0x0000002c006a7202 */ /* 0x000fe20000000f00 */
[----:B------:R-:W-:Y:S01]  /*7380*/  IMAD.MOV.U32 R44, RZ, RZ, RZ ;  /* 0x000000ffff2c7224 */ /* 0x000fe200078e00ff */
[----:B------:R-:W-:-:S07]  /*7390*/  LOP3.LUT R104, R45, UR35, R46, 0x96, !PT ;  /* 0x000000232d687c12 */ /* 0x000fce000f8e962e */
.L_x_1173:
[----:B------:R-:W-:Y:S05]  /*73a0*/  BSYNC B0 ;  /* 0x0000000000007941 */ /* 0x000fea0003800000 */
.L_x_1172:
        /* <DEDUP_REMOVED lines=23> */
.L_x_1177:
[----:B------:R-:W-:-:S07]  /*7520*/  MOV R40, R102 ;  /* 0x0000006600287202 */ /* 0x000fce0000000f00 */
.L_x_1178:
[----:B------:R-:W-:Y:S05]  /*7530*/  BSYNC B0 ;  /* 0x0000000000007941 */ /* 0x000fea0003800000 */
.L_x_1176:
        /* <DEDUP_REMOVED lines=16> */
.L_x_1182:
[----:B------:R-:W-:Y:S05]  /*7640*/  BSYNC B1 ;  /* 0x0000000000017941 */ /* 0x000fea0003800000 */
.L_x_1181:
        /* <DEDUP_REMOVED lines=44> */
.L_x_1180:
[----:B------:R-:W-:Y:S05]  /*7910*/  BSYNC B0 ;  /* 0x0000000000007941 */ /* 0x000fea0003800000 */
.L_x_1179:
        /* <DEDUP_REMOVED lines=22> */
.L_x_1184:
[----:B------:R-:W-:-:S07]  /*7a80*/  IMAD.MOV.U32 R116, RZ, RZ, R102 ;  /* 0x000000ffff747224 */ /* 0x000fce00078e0066 */
.L_x_1185:
[----:B------:R-:W-:Y:S05]  /*7a90*/  BSYNC B0 ;  /* 0x0000000000007941 */ /* 0x000fea0003800000 */
.L_x_1183:
        /* <DEDUP_REMOVED lines=16> */
.L_x_1189:
[----:B------:R-:W-:Y:S05]  /*7ba0*/  BSYNC B1 ;  /* 0x0000000000017941 */ /* 0x000fea0003800000 */
.L_x_1188:
        /* <DEDUP_REMOVED lines=44> */
.L_x_1187:
[----:B------:R-:W-:Y:S05]  /*7e70*/  BSYNC B0 ;  /* 0x0000000000007941 */ /* 0x000fea0003800000 */
.L_x_1186:
        /* <DEDUP_REMOVED lines=22> */
.L_x_1191:
[----:B------:R-:W-:-:S07]  /*7fe0*/  MOV R114, R102 ;  /* 0x0000006600727202 */ /* 0x000fce0000000f00 */
.L_x_1192:
[----:B------:R-:W-:Y:S05]  /*7ff0*/  BSYNC B0 ;  /* 0x0000000000007941 */ /* 0x000fea0003800000 */
.L_x_1190:
        /* <DEDUP_REMOVED lines=16> */
.L_x_1196:
[----:B------:R-:W-:Y:S05]  /*8100*/  BSYNC B1 ;  /* 0x0000000000017941 */ /* 0x000fea0003800000 */
.L_x_1195:
        /* <DEDUP_REMOVED lines=39> */
[----:B------:R-:W-:Y:S01]  /*8380*/  MOV R102, R46 ;  /* 0x0000002e00667202 */ /* 0x000fe20000000f00 */
[----:B------:R-:W-:Y:S01]  /*8390*/  HFMA2.MMA R46, -RZ, RZ, 0, 0 ;  /* 0x00000000ff2e7435 */ /* 0x000fe200000001ff */
[----:B------:R-:W-:Y:S01]  /*83a0*/  LOP3.LUT R100, R47, UR34, R108, 0x96, !PT ;  /* 0x000000222f647c12 */ /* 0x000fe2000f8e966c */
[----:B------:R-:W-:Y:S01]  /*83b0*/  IMAD.MOV.U32 R106, RZ, RZ, R40 ;  /* 0x000000ffff6a7224 */ /* 0x000fe200078e0028 */
[----:B------:R-:W-:-:S08]  /*83c0*/  LOP3.LUT R104, R41, UR35, R44, 0x96, !PT ;  /* 0x0000002329687c12 */ /* 0x000fd0000f8e962c */
.L_x_1194:
[----:B------:R-:W-:Y:S05]  /*83d0*/  BSYNC B0 ;  /* 0x0000000000007941 */ /* 0x000fea0003800000 */
.L_x_1193:
        /* <DEDUP_REMOVED lines=22> */
.L_x_1198:
[----:B------:R-:W-:-:S07]  /*8540*/  IMAD.MOV.U32 R114, RZ, RZ, R102 ;  /* 0x000000ffff727224 */ /* 0x000fce00078e0066 */
.L_x_1199:
[----:B------:R-:W-:Y:S05]  /*8550*/  BSYNC B0 ;  /* 0x0000000000007941 */ /* 0x000fea0003800000 */
.L_x_1197:
        /* <DEDUP_REMOVED lines=16> */
.L_x_1203:
[----:B------:R-:W-:Y:S05]  /*8660*/  BSYNC B1 ;  /* 0x0000000000017941 */ /* 0x000fea0003800000 */
.L_x_1202:
        /* <DEDUP_REMOVED lines=44> */
.L_x_1201:
[----:B------:R-:W-:Y:S05]  /*8930*/  BSYNC B0 ;  /* 0x0000000000007941 */ /* 0x000fea0003800000 */
.L_x_1200:
        /* <DEDUP_REMOVED lines=22> */
.L_x_1205:
[----:B------:R-:W-:-:S07]  /*8aa0*/  MOV R42, R102 ;  /* 0x00000066002a7202 */ /* 0x000fce0000000f00 */
.L_x_1206:
[----:B------:R-:W-:Y:S05]  /*8ab0*/  BSYNC B0 ;  /* 0x0000000000007941 */ /* 0x000fea0003800000 */
.L_x_1204:
        /* <DEDUP_REMOVED lines=16> */
.L_x_1210:
[----:B------:R-:W-:Y:S05]  /*8bc0*/  BSYNC B1 ;  /* 0x0000000000017941 */ /* 0x000fea0003800000 */
.L_x_1209:
        /* <DEDUP_REMOVED lines=44> */
.L_x_1208:
[----:B------:R-:W-:Y:S05]  /*8e90*/  BSYNC B0 ;  /* 0x0000000000007941 */ /* 0x000fea0003800000 */
.L_x_1207:
        /* <DEDUP_REMOVED lines=22> */
.L_x_1212:
[----:B------:R-:W-:-:S07]  /*9000*/  IMAD.MOV.U32 R109, RZ, RZ, R102 ;  /* 0x000000ffff6d7224 */ /* 0x000fce00078e0066 */
.L_x_1213:
[----:B------:R-:W-:Y:S05]  /*9010*/  BSYNC B0 ;  /* 0x0000000000007941 */ /* 0x000fea0003800000 */
.L_x_1211:
        /* <DEDUP_REMOVED lines=15> */
[----:B------:R-:W-:Y:S02]  /*9110*/  @P0 IADD3 R41, R32, RZ, RZ ;  /* 0x000000ff20290210 */ /* 0x000fe40007ffe0ff */
[----:B------:R-:W-:Y:S02]  /*9120*/  ISETP.NE.AND P0, PT, R40, RZ, PT ;  /* 0x000000ff2800720c */ /* 0x000fe40003f05270 */
[----:B------:R-:W-:-:S11]  /*9130*/  @!P6 MOV R32, R41 ;  /* 0x000000290020e202 */ /* 0x000fd60000000f00 */
.L_x_1217:
[----:B------:R-:W-:Y:S05]  /*9140*/  BSYNC B1 ;  /* 0x0000000000017941 */ /* 0x000fea0003800000 */
.L_x_1216:
        /* <DEDUP_REMOVED lines=44> */
.L_x_1215:
[----:B------:R-:W-:Y:S05]  /*9410*/  BSYNC B0 ;  /* 0x0000000000007941 */ /* 0x000fea0003800000 */
.L_x_1214:
[----:B------:R-:W-:Y:S01]  /*9420*/  I2FP.F32.U32 R41, R109 ;  /* 0x0000006d00297245 */ /* 0x000fe20000201000 */
[----:B------:R-:W-:Y:S01]  /*9430*/  IMAD.WIDE.U32 R148, R127, 0x10, R52 ;  /* 0x000000107f947825 */ /* 0x000fe200078e0034 */
[----:B------:R-:W-:Y:S02]  /*9440*/  ISETP.NE.AND P6, PT, R110, RZ, PT ;  /* 0x000000ff6e00720c */ /* 0x000fe40003fc5270 */
[----:B------:R-:W-:Y:S01]  /*9450*/  SEL R110, RZ, 0x100, P4 ;  /* 0x00000100ff6e7807 */ /* 0x000fe20002000000 */
[----:B------:R-:W-:Y:S01]  /*9460*/  FFMA.FTZ R41, R41, R54, 1.1641532182693481445e-10 ;  /* 0x2f00000029297423 */ /* 0x000fe20000010036 */
[----:B------:R-:W-:Y:S02]  /*9470*/  SEL R147, RZ, 0x10000, P5 ;  /* 0x00010000ff937807 */ /* 0x000fe40002800000 */
[----:B------:R-:W-:Y:S02]  /*9480*/  ISETP.NE.AND P5, PT, R112, RZ, PT ;  /* 0x000000ff7000720c */ /* 0x000fe40003fa5270 */
[----:B------:R-:W-:-:S02]  /*9490*/  FSETP.GTU.FTZ.AND P4, PT, R41, R94, PT ;  /* 0x0000005e2900720b */ /* 0x000fc40003f9c000 */
[----:B------:R-:W-:Y:S01]  /*94a0*/  SHF.L.U32 R43, R108, 0x10, RZ ;  /* 0x000000106c2b7819 */ /* 0x000fe200000006ff */
[----:B------:R-:W0:Y:S01]  /*94b0*/  @P0 LDC.64 R40, c[0x0][0x230] ;  /* 0x00008c00ff280b82 */ /* 0x000e220000000a00 */
        /* <DEDUP_REMOVED lines=9> */
[----:B------:R-:W-:Y:S02]  /*9550*/  SEL R109, RZ, 0x1, P6 ;  /* 0x00000001ff6d7807 */ /* 0x000fe40003000000 */
[----:B------:R-:W-:Y:S01]  /*9560*/  FSEL R143, R47, RZ, !P4 ;  /* 0x000000ff2f8f7208 */ /* 0x000fe20006000000 */
[----:B------:R-:W-:-:S04]  /*9570*/  IMAD.WIDE.U32 R42, R42, 0x100, RZ ;  /* 0x000001002a2a7825 */ /* 0x000fc800078e00ff */
[----:B------:R-:W-:Y:S01]  /*9580*/  @P0 IMAD.U32 R46, R46, 0x10000, RZ ;  /* 0x000100002e2e0824 */ /* 0x000fe200078e00ff */
[----:B------:R-:W-:Y:S02]  /*9590*/  LOP3.LUT R144, R42, R44, R144, 0xfe, !PT ;  /* 0x0000002c2a907212 */ /* 0x000fe400078efe90 */
[----:B------:R-:W-:Y:S01]  /*95a0*/  LOP3.LUT R44, R110, R108, R147, 0xfe, !PT ;  /* 0x0000006c6e2c7212 */ /* 0x000fe200078efe93 */
[----:B------:R-:W-:Y:S01]  /*95b0*/  @P0 FADD.FTZ R143, R143, R46 ;  /* 0x0000002e8f8f0221 */ /* 0x000fe20000010000 */
[----:B------:R-:W-:Y:S02]  /*95c0*/  SEL R147, RZ, 0x1, P3 ;  /* 0x00000001ff937807 */ /* 0x000fe40001800000 */
[----:B------:R-:W-:Y:S02]  /*95d0*/  LOP3.LUT R144, R144, R109, RZ, 0xfc, !PT ;  /* 0x0000006d90907212 */ /* 0x000fe400078efcff */
[----:B------:R-:W-:Y:S02]  /*95e0*/  IADD3 R109, R91, 0x180, RZ ;  /* 0x000001805b6d7810 */ /* 0x000fe40007ffe0ff */
[----:B------:R-:W-:-:S02]  /*95f0*/  LOP3.LUT R147, R45, R44, R147, 0xfe, !PT ;  /* 0x0000002c2d937212 */ /* 0x000fc400078efe93 */
[----:B------:R-:W-:Y:S01]  /*9600*/  F2FP.BF16.F32.PACK_AB R46, R141, R135 ;  /* 0x000000878d2e723e */ /* 0x000fe200000010ff */
[----:B0-----:R-:W-:Y:S01]  /*9610*/  @P0 IMAD.WIDE.U32 R150, R109, 0x10, R40 ;  /* 0x000000106d960825 */ /* 0x001fe200078e0028 */
[----:B------:R-:W-:Y:S02]  /*9620*/  F2FP.BF16.F32.PACK_AB R45, R137, R131 ;  /* 0x00000083892d723e */ /* 0x000fe400000010ff */
[----:B------:R-:W-:Y:S01]  /*9630*/  F2FP.BF16.F32.PACK_AB R44, R133, R129 ;  /* 0x00000081852c723e */ /* 0x000fe200000010ff */
[----:B------:R-:W-:Y:S01]  /*9640*/  IMAD.WIDE.U32 R40, R109, 0x10, R50 ;  /* 0x000000106d287825 */ /* 0x000fe200078e0032 */
[----:B------:R-:W-:Y:S02]  /*9650*/  F2FP.BF16.F32.PACK_AB R47, R143, R139 ;  /* 0x0000008b8f2f723e */ /* 0x000fe400000010ff */
        /* <DEDUP_REMOVED lines=18> */
.L_x_1219:
[----:B------:R-:W-:-:S07]  /*9780*/  IMAD.MOV.U32 R108, RZ, RZ, R102 ;  /* 0x000000ffff6c7224 */ /* 0x000fce00078e0066 */
.L_x_1220:
[----:B------:R-:W-:Y:S05]  /*9790*/  BSYNC B0 ;  /* 0x0000000000007941 */ /* 0x000fea0003800000 */
.L_x_1218:
        /* <DEDUP_REMOVED lines=16> */
.L_x_1224:
[----:B------:R-:W-:Y:S05]  /*98a0*/  BSYNC B1 ;  /* 0x0000000000017941 */ /* 0x000fea0003800000 */
.L_x_1223:
        /* <DEDUP_REMOVED lines=44> */
.L_x_1222:
[----:B------:R-:W-:Y:S05]  /*9b70*/  BSYNC B0 ;  /* 0x0000000000007941 */ /* 0x000fea0003800000 */
.L_x_1221:
        /* <DEDUP_REMOVED lines=23> */
.L_x_1226:
[----:B------:R-:W-:-:S07]  /*9cf0*/  MOV R108, R102 ;  /* 0x00000066006c7202 */ /* 0x000fce0000000f00 */
.L_x_1227:
[----:B------:R-:W-:Y:S05]  /*9d00*/  BSYNC B0 ;  /* 0x0000000000007941 */ /* 0x000fea0003800000 */
.L_x_1225:
        /* <DEDUP_REMOVED lines=16> */
.L_x_1231:
[----:B------:R-:W-:Y:S05]  /*9e10*/  BSYNC B1 ;  /* 0x0000000000017941 */ /* 0x000fea0003800000 */
.L_x_1230:
        /* <DEDUP_REMOVED lines=44> */
.L_x_1229:
[----:B------:R-:W-:Y:S05]  /*a0e0*/  BSYNC B0 ;  /* 0x0000000000007941 */ /* 0x000fea0003800000 */
.L_x_1228:
        /* <DEDUP_REMOVED lines=23> */
.L_x_1233:
[----:B------:R-:W-:-:S07]  /*a260*/  IMAD.MOV.U32 R40, RZ, RZ, R102 ;  /* 0x000000ffff287224 */ /* 0x000fce00078e0066 */
.L_x_1234:
[----:B------:R-:W-:Y:S05]  /*a270*/  BSYNC B0 ;  /* 0x0000000000007941 */ /* 0x000fea0003800000 */
.L_x_1232:
        /* <DEDUP_REMOVED lines=16> */
.L_x_1238:
[----:B------:R-:W-:Y:S05]  /*a380*/  BSYNC B1 ;  /* 0x0000000000017941 */ /* 0x000fea0003800000 */
.L_x_1237:
        /* <DEDUP_REMOVED lines=44> */
.L_x_1236:
[----:B------:R-:W-:Y:S05]  /*a650*/  BSYNC B0 ;  /* 0x0000000000007941 */ /* 0x000fea0003800000 */
.L_x_1235:
        /* <DEDUP_REMOVED lines=22> */
.L_x_1240:
[----:B------:R-:W-:-:S07]  /*a7c0*/  MOV R112, R102 ;  /* 0x0000006600707202 */ /* 0x000fce0000000f00 */
.L_x_1241:
[----:B------:R-:W-:Y:S05]  /*a7d0*/  BSYNC B0 ;  /* 0x0000000000007941 */ /* 0x000fea0003800000 */
.L_x_1239:
        /* <DEDUP_REMOVED lines=16> */
.L_x_1245:
[----:B------:R-:W-:Y:S05]  /*a8e0*/  BSYNC B1 ;  /* 0x0000000000017941 */ /* 0x000fea0003800000 */
.L_x_1244:
        /* <DEDUP_REMOVED lines=44> */
.L_x_1243:
[----:B------:R-:W-:Y:S05]  /*abb0*/  BSYNC B0 ;  /* 0x0000000000007941 */ /* 0x000fea0003800000 */
.L_x_1242:
        /* <DEDUP_REMOVED lines=22> */
.L_x_1247:
[----:B------:R-:W-:-:S07]  /*ad20*/  IMAD.MOV.U32 R110, RZ, RZ, R102 ;  /* 0x000000ffff6e7224 */ /* 0x000fce00078e0066 */
.L_x_1248:
[----:B------:R-:W-:Y:S05]  /*ad30*/  BSYNC B0 ;  /* 0x0000000000007941 */ /* 0x000fea0003800000 */
.L_x_1246:
        /* <DEDUP_REMOVED lines=16> */
.L_x_1252:
[----:B------:R-:W-:Y:S05]  /*ae40*/  BSYNC B1 ;  /* 0x0000000000017941 */ /* 0x000fea0003800000 */
.L_x_1251:
        /* <DEDUP_REMOVED lines=44> */
.L_x_1250:
[----:B------:R-:W-:Y:S05]  /*b110*/  BSYNC B0 ;  /* 0x0000000000007941 */ /* 0x000fea0003800000 */
.L_x_1249:
        /* <DEDUP_REMOVED lines=22> */
.L_x_1254:
[----:B------:R-:W-:-:S07]  /*b280*/  MOV R110, R102 ;  /* 0x00000066006e7202 */ /* 0x000fce0000000f00 */
.L_x_1255:
[----:B------:R-:W-:Y:S05]  /*b290*/  BSYNC B0 ;  /* 0x0000000000007941 */ /* 0x000fea0003800000 */
.L_x_1253:
        /* <DEDUP_REMOVED lines=16> */
.L_x_1259:
[----:B------:R-:W-:Y:S05]  /*b3a0*/  BSYNC B1 ;  /* 0x0000000000017941 */ /* 0x000fea0003800000 */
.L_x_1258:
        /* <DEDUP_REMOVED lines=44> */
.L_x_1257:
[----:B------:R-:W-:Y:S05]  /*b670*/  BSYNC B0 ;  /* 0x0000000000007941 */ /* 0x000fea0003800000 */
.L_x_1256:
        /* <DEDUP_REMOVED lines=22> */
.L_x_1261:
[----:B------:R-:W-:-:S07]  /*b7e0*/  IMAD.MOV.U32 R42, RZ, RZ, R102 ;  /* 0x000000ffff2a7224 */ /* 0x000fce00078e0066 */
.L_x_1262:
[----:B------:R-:W-:Y:S05]  /*b7f0*/  BSYNC B0 ;  /* 0x0000000000007941 */ /* 0x000fea0003800000 */
.L_x_1260:
        /* <DEDUP_REMOVED lines=16> */
.L_x_1266:
[----:B------:R-:W-:Y:S05]  /*b900*/  BSYNC B1 ;  /* 0x0000000000017941 */ /* 0x000fea0003800000 */
.L_x_1265:
        /* <DEDUP_REMOVED lines=44> */
.L_x_1264:
[----:B------:R-:W-:Y:S05]  /*bbd0*/  BSYNC B0 ;  /* 0x0000000000007941 */ /* 0x000fea0003800000 */
.L_x_1263:
        /* <DEDUP_REMOVED lines=22> */
.L_x_1268:
[----:B------:R-:W-:-:S07]  /*bd40*/  MOV R114, R102 ;  /* 0x0000006600727202 */ /* 0x000fce0000000f00 */
.L_x_1269:
[----:B------:R-:W-:Y:S05]  /*bd50*/  BSYNC B0 ;  /* 0x0000000000007941 */ /* 0x000fea0003800000 */
.L_x_1267:
        /* <DEDUP_REMOVED lines=18> */
.L_x_1273:
[----:B------:R-:W-:Y:S05]  /*be80*/  BSYNC B1 ;  /* 0x0000000000017941 */ /* 0x000fea0003800000 */
.L_x_1272:
        /* <DEDUP_REMOVED lines=44> */
.L_x_1271:
[----:B------:R-:W-:Y:S05]  /*c150*/  BSYNC B0 ;  /* 0x0000000000007941 */ /* 0x000fea0003800000 */
.L_x_1270:
[----:B------:R-:W-:Y:S01]  /*c160*/  FADD.FTZ R40, RZ, R55 ;  /* 0x00000037ff287221 */ /* 0x000fe20000010000 */
[----:B------:R-:W-:Y:S01]  /*c170*/  I2FP.F32.U32 R41, R114 ;  /* 0x0000007200297245 */ /* 0x000fe20000201000 */
[----:B------:R-:W-:Y:S01]  /*c180*/  IMAD.U32 R43, R112, 0x10000, RZ ;  /* 0x00010000702b7824 */ /* 0x000fe200078e00ff */
[----:B------:R-:W-:Y:S01]  /*c190*/  SEL R42, RZ, 0x10000, P5 ;  /* 0x00010000ff2a7807 */ /* 0x000fe20002800000 */
[----:B------:R-:W-:Y:S01]  /*c1a0*/  FADD.FTZ R40, R40, R95 ;  /* 0x0000005f28287221 */ /* 0x000fe20000010000 */
[----:B------:R-:W-:Y:S01]  /*c1b0*/  ISETP.NE.AND P5, PT, R108, RZ, PT ;  /* 0x000000ff6c00720c */ /* 0x000fe20003fa5270 */
[----:B------:R-:W-:Y:S01]  /*c1c0*/  FFMA.FTZ R41, R41, R54, 1.1641532182693481445e-10 ;  /* 0x2f00000029297423 */ /* 0x000fe20000010036 */
[----:B------:R-:W-:Y:S01]  /*c1d0*/  FMUL.FTZ R43, R43, R98 ;  /* 0x000000622b2b7220 */ /* 0x000fe20000410000 */
[----:B------:R-:W-:Y:S01]  /*c1e0*/  FADD.FTZ R40, R40, R93 ;  /* 0x0000005d28287221 */ /* 0x000fe20000010000 */
[----:B------:R-:W-:Y:S01]  /*c1f0*/  SEL R46, RZ, 0x1, P1 ;  /* 0x00000001ff2e7807 */ /* 0x000fe20000800000 */
[----:B------:R-:W-:Y:S01]  /*c200*/  IMAD.WIDE.U32 R52, R109, 0x10, R52 ;  /* 0x000000106d347825 */ /* 0x000fe200078e0034 */
[----:B------:R-:W-:-:S03]  /*c210*/  ISETP.NE.AND P6, PT, R50, RZ, PT ;  /* 0x000000ff3200720c */ /* 0x000fc60003fc5270 */
[----:B------:R-:W-:Y:S01]  /*c220*/  FADD.FTZ R40, R40, R97 ;  /* 0x0000006128287221 */ /* 0x000fe20000010000 */
[----:B------:R-:W-:Y:S01]  /*c230*/  FMUL.FTZ R43, R43, R96 ;  /* 0x000000602b2b7220 */ /* 0x000fe20000410000 */
[----:B------:R-:W-:Y:S01]  /*c240*/  @P0 PRMT R50, R39, 0x7632, R50 ;  /* 0x0000763227320816 */ /* 0x000fe20000000032 */
[----:B------:R-:W-:-:S04]  /*c250*/  IMAD.WIDE.U32 R46, R46, 0x10000, RZ ;  /* 0x000100002e2e7825 */ /* 0x000fc800078e00ff */
[----:B------:R-:W-:Y:S01]  /*c260*/  FADD.FTZ R40, R40, R99 ;  /* 0x0000006328287221 */ /* 0x000fe20000010000 */
[----:B------:R-:W-:Y:S01]  /*c270*/  SEL R161, RZ, 0x100, P4 ;  /* 0x00000100ffa17807 */ /* 0x000fe20002000000 */
[----:B------:R-:W-:Y:S01]  /*c280*/  UMOV UR8, 0xffffffff ;  /* 0xffffffff00087882 */ /* 0x000fe20000000000 */
[----:B------:R-:W-:Y:S01]  /*c290*/  @P0 SHF.L.U32 R50, R50, 0x10, RZ ;  /* 0x0000001032320819 */ /* 0x000fe200000006ff */
[----:B------:R-:W-:Y:S01]  /*c2a0*/  FADD.FTZ R40, R40, R103 ;  /* 0x0000006728287221 */ /* 0x000fe20000010000 */
[----:B------:R-:W-:Y:S01]  /*c2b0*/  SEL R159, RZ, 0x1, P6 ;  /* 0x00000001ff9f7807 */ /* 0x000fe20003000000 */
[----:B------:R-:W-:Y:S01]  /*c2c0*/  IMAD.WIDE.U32 R48, R109, 0x8, R48 ;  /* 0x000000086d307825 */ /* 0x000fe200078e0030 */
[----:B------:R-:W-:-:S03]  /*c2d0*/  LOP3.LUT P1, RZ, R90, 0x1f, RZ, 0xc0, !PT ;  /* 0x0000001f5aff7812 */ /* 0x000fc6000782c0ff */
        /* <DEDUP_REMOVED lines=11> */
[----:B------:R-:W-:Y:S02]  /*c390*/  SEL R40, RZ, 0x1, P2 ;  /* 0x00000001ff287807 */ /* 0x000fe40001000000 */
[----:B------:R-:W-:Y:S01]  /*c3a0*/  FSETP.GTU.FTZ.AND P2, PT, R41, R94, PT ;  /* 0x0000005e2900720b */ /* 0x000fe20003f5c000 */
[----:B------:R-:W-:Y:S02]  /*c3b0*/  FADD.FTZ R44, R44, R133 ;  /* 0x000000852c2c7221 */ /* 0x000fe40000010000 */
[----:B------:R-:W-:Y:S01]  /*c3c0*/  IMAD.WIDE.U32 R40, R40, 0x1000000, RZ ;  /* 0x0100000028287825 */ /* 0x000fe200078e00ff */
[----:B------:R-:W-:-:S03]  /*c3d0*/  SEL R94, RZ, 0x1000000, P2 ;  /* 0x01000000ff5e7807 */ /* 0x000fc60001000000 */
[----:B------:R-:W-:Y:S01]  /*c3e0*/  FADD.FTZ R54, R44, R131 ;  /* 0x000000832c367221 */ /* 0x000fe20000010000 */
[----:B------:R-:W-:Y:S02]  /*c3f0*/  SEL R44, RZ, 0x1, P5 ;  /* 0x00000001ff2c7807 */ /* 0x000fe40002800000 */
[----:B------:R-:W-:Y:S01]  /*c400*/  FSEL R157, R43, RZ, !P2 ;  /* 0x000000ff2b9d7208 */ /* 0x000fe20005000000 */
[----:B------:R-:W-:Y:S01]  /*c410*/  FADD.FTZ R54, R54, R137 ;  /* 0x0000008936367221 */ /* 0x000fe20000010000 */
[----:B------:R-:W-:Y:S01]  /*c420*/  LOP3.LUT R43, R161, R94, R42, 0xfe, !PT ;  /* 0x0000005ea12b7212 */ /* 0x000fe200078efe2a */
[----:B------:R-:W-:Y:S01]  /*c430*/  IMAD.WIDE.U32 R44, R44, 0x100, RZ ;  /* 0x000001002c2c7825 */ /* 0x000fe200078e00ff */
[----:B------:R-:W-:-:S03]  /*c440*/  F2FP.BF16.F32.PACK_AB R42, R153, R149 ;  /* 0x00000095992a723e */ /* 0x000fc600000010ff */
[----:B------:R-:W-:Y:S01]  /*c450*/  FADD.FTZ R54, R54, R135 ;  /* 0x0000008736367221 */ /* 0x000fe20000010000 */
[----:B------:R-:W-:Y:S01]  /*c460*/  @P0 FADD.FTZ R157, R157, R50 ;  /* 0x000000329d9d0221 */ /* 0x000fe20000010000 */
[----:B------:R-:W-:Y:S02]  /*c470*/  LOP3.LUT P0, RZ, R92, 0xff, RZ, 0xc0, !PT ;  /* 0x000000ff5cff7812 */ /* 0x000fe4000780c0ff */
[----:B------:R-:W-:Y:S01]  /*c480*/  FADD.FTZ R54, R54, R141 ;  /* 0x0000008d36367221 */ /* 0x000fe20000010000 */
[----:B------:R-:W-:Y:S02]  /*c490*/  LOP3.LUT R44, R44, R40, R46, 0xfe, !PT ;  /* 0x000000282c2c7212 */ /* 0x000fe400078efe2e */
[----:B------:R-:W-:Y:S01]  /*c4a0*/  SEL R40, RZ, 0x1, P3 ;  /* 0x00000001ff287807 */ /* 0x000fe20001800000 */
[----:B------:R-:W-:Y:S01]  /*c4b0*/  FADD.FTZ R54, R54, R139 ;  /* 0x0000008b36367221 */ /* 0x000fe20000010000 */
[----:B------:R-:W-:Y:S02]  /*c4c0*/  LOP3.LUT R44, R44, R159, RZ, 0xfc, !PT ;  /* 0x0000009f2c2c7212 */ /* 0x000fe400078efcff */
[----:B------:R-:W-:Y:S01]  /*c4d0*/  LOP3.LUT R159, R41, R43, R40, 0xfe, !PT ;  /* 0x0000002b299f7212 */ /* 0x000fe200078efe28 */
[----:B------:R-:W-:Y:S01]  /*c4e0*/  FADD.FTZ R54, R54, R143 ;  /* 0x0000008f36367221 */ /* 0x000fe20000010000 */
[----:B------:R-:W-:-:S02]  /*c4f0*/  F2FP.BF16.F32.PACK_AB R41, R151, R145 ;  /* 0x000000919729723e */ /* 0x000fc400000010ff */
[----:B------:R-:W-:Y:S01]  /*c500*/  F2FP.BF16.F32.PACK_AB R40, R147, R51 ;  /* 0x000000339328723e */ /* 0x000fe200000010ff */
[----:B------:R-:W-:Y:S01]  /*c510*/  FADD.FTZ R54, R54, R51 ;  /* 0x0000003336367221 */ /* 0x000fe20000010000 */
[----:B------:R-:W-:Y:S02]  /*c520*/  F2FP.BF16.F32.PACK_AB R43, R157, R155 ;  /* 0x0000009b9d2b723e */ /* 0x000fe400000010ff */
[----:B------:R-:W-:Y:S01]  /*c530*/  LOP3.LUT R45, R45, R159, R47, 0xfe, !PT ;  /* 0x0000009f2d2d7212 */ /* 0x000fe200078efe2f */
[----:B------:R-:W-:Y:S01]  /*c540*/  FADD.FTZ R54, R54, R147 ;  /* 0x0000009336367221 */ /* 0x000fe20000010000 */
[----:B------:R-:W-:Y:S01]  /*c550*/  SHF.R.U32.HI R47, RZ, 0x5, R90 ;  /* 0x00000005ff2f7819 */ /* 0x000fe2000001165a */
[----:B------:R0:W-:Y:S02]  /*c560*/  STG.E.128 desc[UR4][R52.64], R40 ;  /* 0x0000002834007986 */ /* 0x0001e4000c101d04 */
[----:B------:R-:W-:Y:S01]  /*c570*/  FADD.FTZ R54, R54, R145 ;  /* 0x0000009136367221 */ /* 0x000fe20000010000 */
[----:B------:R-:W-:Y:S01]  /*c580*/  LOP3.LUT R46, R47, 0x7fffffc, RZ, 0xc0, !PT ;  /* 0x07fffffc2f2e7812 */ /* 0x000fe200078ec0ff */
[----:B------:R0:W-:Y:S02]  /*c590*/  STG.E.64 desc[UR4][R48.64], R44 ;  /* 0x0000002c30007986 */ /* 0x0001e4000c101b04 */
[----:B------:R-:W-:-:S02]  /*c5a0*/  FADD.FTZ R54, R54, R151 ;  /* 0x0000009736367221 */ /* 0x000fc40000010000 */
[----:B------:R-:W-:Y:S02]  /*c5b0*/  @!P0 VIADD R46, R46, 0x4 ;  /* 0x000000042e2e8836 */ /* 0x000fe40000000000 */
        /* <DEDUP_REMOVED lines=89> */
.L_x_1286:
[----:B------:R-:W2:Y:S01]  /*cb50*/  @!P1 S2R R42, SR_CgaCtaId ;  /* 0x00000000002a9919 */ /* 0x000ea20000008800 */
[----:B------:R-:W-:Y:S01]  /*cb60*/  LOP3.LUT R43, R90, 0x1f, RZ, 0xc0, !PT ;  /* 0x0000001f5a2b7812 */ /* 0x000fe200078ec0ff */
[----:B------:R-:W-:Y:S05]  /*cb70*/  WARPSYNC.ALL ;  /* 0x0000000000007948 */ /* 0x000fea0003800000 */
[----:B------:R-:W-:Y:S02]  /*cb80*/  ISETP.GT.U32.AND P2, PT, R43, 0x3, PT ;  /* 0x000000032b00780c */ /* 0x000fe40003f44070 */
[----:B------:R-:W-:Y:S02]  /*cb90*/  @!P1 MOV R41, 0x400 ;  /* 0x0000040000299802 */ /* 0x000fe40000000f00 */
[----:B------:R-:W-:-:S02]  /*cba0*/  LOP3.LUT R47, R47, 0x3, RZ, 0xc0, !PT ;  /* 0x000000032f2f7812 */ /* 0x000fc400078ec0ff */
[----:B------:R-:W-:-:S07]  /*cbb0*/  PLOP3.LUT P3, PT, PT, PT, UP1, 0x40, 0x0 ;  /* 0x000000000000781c */ /* 0x000fce0003f6e818 */
[----:B------:R-:W3:Y:S01]  /*cbc0*/  @!P2 S2R R49, SR_CgaCtaId ;  /* 0x000000000031a919 */ /* 0x000ee20000008800 */
[----:B--2---:R-:W-:Y:S02]  /*cbd0*/  @!P1 LEA R42, R42, R41, 0x18 ;  /* 0x000000292a2a9211 */ /* 0x004fe400078ec0ff */
[C---:B------:R-:W-:Y:S02]  /*cbe0*/  @!P1 IADD3 R41, R46.reuse, R47, RZ ;  /* 0x0000002f2e299210 */ /* 0x040fe40007ffe0ff */
[----:B------:R-:W-:-:S03]  /*cbf0*/  @!P2 IADD3 R46, R46, R43, RZ ;  /* 0x0000002b2e2ea210 */ /* 0x000fc60007ffe0ff */
[----:B------:R-:W-:Y:S02]  /*cc00*/  @!P1 IMAD R44, R41, 0x8, R42 ;  /* 0x00000008292c9824 */ /* 0x000fe400078e022a */
[----:B-1----:R-:W-:Y:S01]  /*cc10*/  FADD.FTZ R41, R45, R48 ;  /* 0x000000302d297221 */ /* 0x002fe20000010000 */
[----:B------:R-:W-:Y:S01]  /*cc20*/  @!P2 MOV R42, 0x400 ;  /* 0x00000400002aa802 */ /* 0x000fe20000000f00 */
[----:B0-----:R-:W-:-:S03]  /*cc30*/  HFMA2.MMA R45, -RZ, RZ, 0, 0 ;  /* 0x00000000ff2d7435 */ /* 0x001fc600000001ff */
[----:B------:R-:W-:Y:S01]  /*cc40*/  @!P1 STS.64 [R44], R40 ;  /* 0x000000282c009388 */ /* 0x000fe20000000a00 */
[----:B------:R-:W-:Y:S02]  /*cc50*/  BAR.SYNC.DEFER_BLOCKING 0x0 ;  /* 0x0000000000007b1d */ /* 0x000fe40000010000 */
[----:B------:R-:W-:Y:S01]  /*cc60*/  @!P2 IMAD.MOV.U32 R45, RZ, RZ, 0x400 ;  /* 0x00000400ff2da424 */ /* 0x000fe200078e00ff */
[----:B------:R-:W-:Y:S02]  /*cc70*/  LOP3.LUT P1, RZ, R47, 0x1f, R90, 0xf8, !PT ;  /* 0x0000001f2fff7812 */ /* 0x000fe4000782f85a */
[----:B---3--:R-:W-:Y:S02]  /*cc80*/  @!P2 LEA R49, R49, R42, 0x18 ;  /* 0x0000002a3131a211 */ /* 0x008fe400078ec0ff */
[----:B------:R-:W-:Y:S01]  /*cc90*/  CS2R R42, SRZ ;  /* 0x00000000002a7805 */ /* 0x000fe2000001ff00 */
[----:B------:R-:W0:Y:S02]  /*cca0*/  SHFL.DOWN PT, R48, R45, 0x2, 0x1f ;  /* 0x08401f002d307f89 */ /* 0x000e2400000e0000 */
[----:B------:R-:W-:-:S05]  /*ccb0*/  @!P2 IMAD R46, R46, 0x8, R49 ;  /* 0x000000082e2ea824 */ /* 0x000fca00078e0231 */
[----:B------:R1:W-:Y:S01]  /*ccc0*/  @!P2 LDS.64 R42, [R46] ;  /* 0x000000002e2aa984 */ /* 0x0003e20000000a00 */
[----:B------:R-:W-:Y:S02]  /*ccd0*/  PLOP3.LUT P2, PT, PT, PT, UP1, 0x40, 0x0 ;  /* 0x000000000000781c */ /* 0x000fe40003f4e818 */
[----:B0-----:R-:W-:Y:S02]  /*cce0*/  IADD3 R41, R48, R45, RZ ;  /* 0x0000002d30297210 */ /* 0x001fe40007ffe0ff */
[----:B------:R-:W-:Y:S02]  /*ccf0*/  I2FP.F32.S32 R48, R48 ;  /* 0x0000003000307245 */ /* 0x000fe40000201400 */
[----:B------:R-:W-:Y:S01]  /*cd00*/  I2FP.F32.S32 R44, R41 ;  /* 0x00000029002c7245 */ /* 0x000fe20000201400 */
[----:B------:R-:W0:Y:S01]  /*cd10*/  SHFL.DOWN PT, R52, R41, 0x1, 0x1f ;  /* 0x08201f0029347f89 */ /* 0x000e2200000e0000 */
[----:B-1----:R-:W-:Y:S02]  /*cd20*/  I2FP.F32.S32 R46, R45 ;  /* 0x0000002d002e7245 */ /* 0x002fe40000201400 */
[----:B------:R-:W1:Y:S01]  /*cd30*/  MUFU.RCP R50, R44 ;  /* 0x0000002c00327308 */ /* 0x000e620000001000 */
[----:B0-----:R-:W-:Y:S01]  /*cd40*/  IMAD.IADD R41, R41, 0x1, R52 ;  /* 0x0000000129297824 */ /* 0x001fe200078e0234 */
[----:B------:R-:W-:Y:S01]  /*cd50*/  I2FP.F32.S32 R52, R52 ;  /* 0x0000003400347245 */ /* 0x000fe20000201400 */
[----:B------:R-:W0:Y:S03]  /*cd60*/  SHFL.DOWN PT, R49, R42, 0x2, 0x1f ;  /* 0x08401f002a317f89 */ /* 0x000e2600000e0000 */
[----:B------:R-:W-:Y:S01]  /*cd70*/  I2FP.F32.S32 R41, R41 ;  /* 0x0000002900297245 */ /* 0x000fe20000201400 */
[----:B------:R-:W2:Y:S05]  /*cd80*/  SHFL.DOWN PT, R40, R43, 0x2, 0x1f ;  /* 0x08401f002b287f89 */ /* 0x000eaa00000e0000 */
[----:B------:R-:W3:Y:S01]  /*cd90*/  MUFU.RCP R41, R41 ;  /* 0x0000002900297308 */ /* 0x000ee20000001000 */
[C---:B0-----:R-:W-:Y:S01]  /*cda0*/  FMUL.FTZ R53, R49.reuse, R48 ;  /* 0x0000003031357220 */ /* 0x041fe20000410000 */
[----:B------:R-:W-:-:S03]  /*cdb0*/  FADD.FTZ R49, -R49, R42 ;  /* 0x0000002a31317221 */ /* 0x000fc60000010100 */
[----:B------:R-:W-:Y:S01]  /*cdc0*/  FFMA.FTZ R53, R46, R42, R53 ;  /* 0x0000002a2e357223 */ /* 0x000fe20000010035 */
[----:B------:R-:W-:Y:S01]  /*cdd0*/  FMUL.FTZ R49, R49, R49 ;  /* 0x0000003131317220 */ /* 0x000fe20000410000 */
[----:B--2---:R-:W-:Y:S02]  /*cde0*/  FADD.FTZ R43, R40, R43 ;  /* 0x0000002b282b7221 */ /* 0x004fe40000010000 */
[----:B-1----:R-:W-:Y:S01]  /*cdf0*/  FMUL.FTZ R53, R50, R53 ;  /* 0x0000003532357220 */ /* 0x002fe20000410000 */
[----:B------:R-:W-:Y:S02]  /*ce00*/  FMUL.FTZ R49, R49, R46 ;  /* 0x0000002e31317220 */ /* 0x000fe40000410000 */
[----:B------:R-:W0:Y:S02]  /*ce10*/  LDC R46, c[0x0][0x2d8] ;  /* 0x0000b600ff2e7b82 */ /* 0x000e240000000800 */
        /* <DEDUP_REMOVED lines=9> */
[----:B---3--:R-:W-:Y:S01]  /*ceb0*/  FMUL.FTZ R44, R41, R42 ;  /* 0x0000002a292c7220 */ /* 0x008fe20000410000 */
[----:B--2---:R-:W-:Y:S02]  /*cec0*/  FADD.FTZ R40, R43, R40 ;  /* 0x000000282b287221 */ /* 0x004fe40000010000 */
[----:B------:R-:W-:Y:S01]  /*ced0*/  FMUL.FTZ R45, R45, R52 ;  /* 0x000000342d2d7220 */ /* 0x000fe20000410000 */
[----:B------:R-:W1:Y:S01]  /*cee0*/  @!P1 LDC.64 R42, c[0x0][0x250] ;  /* 0x00009400ff2a9b82 */ /* 0x000e620000000a00 */
[----:B------:R-:W2:Y:S02]  /*cef0*/  SHFL.IDX PT, R47, R44, RZ, 0x1f ;  /* 0x00001fff2c2f7589 */ /* 0x000ea400000e0000 */
[----:B------:R-:W-:-:S06]  /*cf00*/  FFMA.FTZ R45, R41, R45, R40 ;  /* 0x0000002d292d7223 */ /* 0x000fcc0000010028 */
[----:B------:R-:W0:Y:S01]  /*cf10*/  SHFL.IDX PT, R45, R45, RZ, 0x1f ;  /* 0x00001fff2d2d7589 */ /* 0x000e2200000e0000 */
[----:B-1----:R-:W-:-:S04]  /*cf20*/  @!P1 IMAD.WIDE R42, R89, 0x4, R42 ;  /* 0x00000004592a9825 */ /* 0x002fc800078e022a */
[----:B--2---:R-:W-:Y:S01]  /*cf30*/  FMUL.FTZ R40, R47, R47 ;  /* 0x0000002f2f287220 */ /* 0x004fe20000410000 */
[----:B------:R1:W-:Y:S04]  /*cf40*/  @!P1 STG.E desc[UR4][R42.64], R47 ;  /* 0x0000002f2a009986 */ /* 0x0003e8000c101904 */
[----:B------:R-:W-:Y:S01]  /*cf50*/  FSEL R41, R40, RZ, !P2 ;  /* 0x000000ff28297208 */ /* 0x000fe20005000000 */
[----:B0-----:R-:W-:Y:S01]  /*cf60*/  FFMA.FTZ R40, R45, UR11, R46 ;  /* 0x0000000b2d287c23 */ /* 0x001fe2000801002e */
[----:B------:R-:W-:-:S03]  /*cf70*/  FSEL R46, R47, RZ, P3 ;  /* 0x000000ff2f2e7208 */ /* 0x000fc60001800000 */
[----:B------:R-:W-:Y:S02]  /*cf80*/  FADD.FTZ R44, R40, R41 ;  /* 0x00000029282c7221 */ /* 0x000fe40000010000 */
[----:B------:R-:W0:Y:S01]  /*cf90*/  @!P1 LDC.64 R40, c[0x0][0x258] ;  /* 0x00009600ff289b82 */ /* 0x000e220000000a00 */
[C---:B------:R-:W-:Y:S01]  /*cfa0*/  FADD.FTZ R92, -R46.reuse, R99 ;  /* 0x000000632e5c7221 */ /* 0x040fe20000010100 */
        /* <DEDUP_REMOVED lines=10> */
[----:B------:R-:W3:Y:S01]  /*d050*/  LDC.64 R112, c[0x0][0x2b8] ;  /* 0x0000ae00ff707b82 */ /* 0x000ee20000000a00 */
[C---:B------:R-:W-:Y:S01]  /*d060*/  FADD.FTZ R48, -R46.reuse, R55 ;  /* 0x000000372e307221 */ /* 0x040fe20000010100 */
[C---:B------:R-:W-:Y:S01]  /*d070*/  FADD.FTZ R108, -R46.reuse, R111 ;  /* 0x0000006f2e6c7221 */ /* 0x040fe20000010100 */
[C---:B------:R-:W-:Y:S01]  /*d080*/  FADD.FTZ R114, -R46.reuse, R115 ;  /* 0x000000732e727221 */ /* 0x040fe20000010100 */
[C---:B------:R-:W-:Y:S01]  /*d090*/  FADD.FTZ R118, -R46.reuse, R117 ;  /* 0x000000752e767221 */ /* 0x040fe20000010100 */
[C---:B------:R-:W-:Y:S01]  /*d0a0*/  FADD.FTZ R120, -R46.reuse, R119 ;  /* 0x000000772e787221 */ /* 0x040fe20000010100 */
[C---:B------:R-:W-:Y:S01]  /*d0b0*/  FADD.FTZ R122, -R46.reuse, R123 ;  /* 0x0000007b2e7a7221 */ /* 0x040fe20000010100 */
[C---:B--2---:R-:W-:Y:S01]  /*d0c0*/  FMUL.FTZ R44, R45.reuse, R92 ;  /* 0x0000005c2d2c7220 */ /* 0x044fe20000410000 */
        /* <DEDUP_REMOVED lines=18> */
[----:B-1----:R-:W-:Y:S01]  /*d1f0*/  FFMA.FTZ R42, R44, R70, R85 ;  /* 0x000000462c2a7223 */ /* 0x002fe20000010055 */
[----:B------:R-:W-:Y:S01]  /*d200*/  FFMA.FTZ R47, R94, R14, R31 ;  /* 0x0000000e5e2f7223 */ /* 0x000fe2000001001f */
        /* <DEDUP_REMOVED lines=30> */
[----:B------:R0:W-:Y:S01]  /*d3f0*/  @!P1 STG.E desc[UR4][R40.64], R45 ;  /* 0x0000002d28009986 */ /* 0x0001e2000c101904 */
        /* <DEDUP_REMOVED lines=11> */
[----:B0-----:R-:W-:Y:S01]  /*d4b0*/  FFMA.FTZ R45, R50, R16, R33 ;  /* 0x00000010322d7223 */ /* 0x001fe20000010021 */
        /* <DEDUP_REMOVED lines=22> */
[----:B------:R-:W-:Y:S01]  /*d620*/  LEA R98, P1, R91, UR14, 0x4 ;  /* 0x0000000e5b627c11 */ /* 0x000fe2000f8220ff */
[----:B------:R-:W-:Y:S01]  /*d630*/  FFMA.FTZ R52, R52, R4, R21 ;  /* 0x0000000434347223 */ /* 0x000fe20000010015 */
[----:B------:R-:W-:Y:S01]  /*d640*/  FFMA.FTZ R119, R119, R57, R74 ;  /* 0x0000003977777223 */ /* 0x000fe2000001004a */
[----:B------:R-:W-:Y:S01]  /*d650*/  FFMA.FTZ R116, R116, R0, R17 ;  /* 0x0000000074747223 */ /* 0x000fe20000010011 */
[----:B------:R-:W-:Y:S01]  /*d660*/  FFMA.FTZ R93, R93, R59, R76 ;  /* 0x0000003b5d5d7223 */ /* 0x000fe2000001004c */
[----:B------:R-:W-:Y:S01]  /*d670*/  FFMA.FTZ R54, R96, R58, R73 ;  /* 0x0000003a60367223 */ /* 0x000fe20000010049 */
[----:B------:R-:W-:Y:S01]  /*d680*/  FFMA.FTZ R92, R53, R3, R18 ;  /* 0x00000003355c7223 */ /* 0x000fe20000010012 */
[----:B------:R-:W-:Y:S01]  /*d690*/  LEA R96, P2, R109, UR14, 0x4 ;  /* 0x0000000e6d607c11 */ /* 0x000fe2000f8420ff */
[----:B---3--:R-:W-:Y:S01]  /*d6a0*/  IMAD.WIDE.U32 R94, R105, 0x10, R112 ;  /* 0x00000010695e7825 */ /* 0x008fe200078e0070 */
[----:B------:R-:W-:-:S02]  /*d6b0*/  LEA.HI.X R99, R91, UR15, RZ, 0x4, P1 ;  /* 0x0000000f5b637c11 */ /* 0x000fc400088f24ff */
        /* <DEDUP_REMOVED lines=10> */
[----:B------:R-:W-:-:S02]  /*d760*/  LEA.HI.X R97, R109, UR15, RZ, 0x4, P2 ;  /* 0x0000000f6d617c11 */ /* 0x000fc400090f24ff */
[----:B------:R-:W-:Y:S02]  /*d770*/  IADD3 R89, R89, UR16, RZ ;  /* 0x0000001059597c10 */ /* 0x000fe4000fffe0ff */
[----:B------:R-:W-:Y:S01]  /*d780*/  SEL R92, RZ, 0x1, P0 ;  /* 0x00000001ff5c7807 */ /* 0x000fe20000000000 */
[----:B------:R0:W-:Y:S01]  /*d790*/  STG.E.128 desc[UR4][R96.64], R52 ;  /* 0x0000003460007986 */ /* 0x0001e2000c101d04 */
[----:B------:R-:W-:-:S13]  /*d7a0*/  ISETP.GE.AND P1, PT, R89, UR17, PT ;  /* 0x0000001159007c0c */ /* 0x000fda000bf26270 */
[----:B------:R-:W-:Y:S05]  /*d7b0*/  @!P1 BRA `(.L_x_1275) ;  /* 0xffffff34009c9947 */ /* 0x000fea000383ffff */
[----:B------:R-:W-:Y:S05]  /*d7c0*/  EXIT ;  /* 0x000000000000794d */ /* 0x000fea0003800000 */
.L_x_1274:
[----:B------:R-:W-:Y:S01]  /*d7d0*/  IMAD.MOV.U32 R50, RZ, RZ, 0x1 ;  /* 0x00000001ff327424 */ /* 0x000fe200078e00ff */
[----:B------:R-:W-:Y:S01]  /*d7e0*/  MOV R53, 0x1f ;  /* 0x0000001f00357802 */ /* 0x000fe20000000f00 */
[----:B------:R-:W-:-:S07]  /*d7f0*/  IMAD.MOV.U32 R49, RZ, RZ, -0x1 ;  /* 0xffffffffff317424 */ /* 0x000fce00078e00ff */
[----:B------:R-:W-:Y:S05]  /*d800*/  WARPSYNC.COLLECTIVE R49, `(.L_x_1276) ;  /* 0x0000000031087348 */ /* 0x000fea0003c00000 */
[----:B------:R0:W1:Y:S02]  /*d810*/  SHFL.BFLY P2, R48, R54, R50, R53 ;  /* 0x0c00003236307389 */ /* 0x0000640000040035 */
[----:B01----:R-:W-:Y:S01]  /*d820*/  ENDCOLLECTIVE ;  /* 0x000000000000791b */ /* 0x003fe20003800000 */
.L_x_1276:
[----:B------:R-:W-:Y:S01]  /*d830*/  HFMA2.MMA R50, -RZ, RZ, 0, 1.1920928955078125e-07 ;  /* 0x00000002ff327435 */ /* 0x000fe200000001ff */
[----:B------:R-:W-:-:S05]  /*d840*/  MOV R41, R48 ;  /* 0x0000003000297202 */ /* 0x000fca0000000f00 */
[----:B------:R-:W-:-:S04]  /*d850*/  FADD.FTZ R42, R54, R41 ;  /* 0x00000029362a7221 */ /* 0x000fc80000010000 */
[----:B------:R-:W-:-:S07]  /*d860*/  IMAD.MOV.U32 R54, RZ, RZ, R42 ;  /* 0x000000ffff367224 */ /* 0x000fce00078e002a */
[----:B------:R-:W-:Y:S05]  /*d870*/  WARPSYNC.COLLECTIVE R49, `(.L_x_1277) ;  /* 0x0000000031087348 */ /* 0x000fea0003c00000 */
[----:B------:R0:W1:Y:S02]  /*d880*/  SHFL.BFLY P2, R48, R54, R50, R53 ;  /* 0x0c00003236307389 */ /* 0x0000640000040035 */
[----:B01----:R-:W-:Y:S01]  /*d890*/  ENDCOLLECTIVE ;  /* 0x000000000000791b */ /* 0x003fe20003800000 */
.L_x_1277:
[----:B------:R-:W-:Y:S02]  /*d8a0*/  IMAD.MOV.U32 R50, RZ, RZ, 0x4 ;  /* 0x00000004ff327424 */ /* 0x000fe400078e00ff */
[----:B------:R-:W-:-:S04]  /*d8b0*/  IMAD.MOV.U32 R41, RZ, RZ, R48 ;  /* 0x000000ffff297224 */ /* 0x000fc800078e0030 */
[----:B------:R-:W-:-:S05]  /*d8c0*/  FADD.FTZ R43, R42, R41 ;  /* 0x000000292a2b7221 */ /* 0x000fca0000010000 */
[----:B------:R-:W-:-:S07]  /*d8d0*/  MOV R54, R43 ;  /* 0x0000002b00367202 */ /* 0x000fce0000000f00 */
[----:B------:R-:W-:Y:S05]  /*d8e0*/  WARPSYNC.COLLECTIVE R49, `(.L_x_1278) ;  /* 0x0000000031087348 */ /* 0x000fea0003c00000 */
[----:B------:R0:W1:Y:S02]  /*d8f0*/  SHFL.BFLY P2, R48, R54, R50, R53 ;  /* 0x0c00003236307389 */ /* 0x0000640000040035 */
[----:B01----:R-:W-:Y:S01]  /*d900*/  ENDCOLLECTIVE ;  /* 0x000000000000791b */ /* 0x003fe20003800000 */
.L_x_1278:
[----:B------:R-:W-:Y:S01]  /*d910*/  HFMA2.MMA R50, -RZ, RZ, 0, 4.76837158203125e-07 ;  /* 0x00000008ff327435 */ /* 0x000fe200000001ff */
[----:B------:R-:W-:-:S05]  /*d920*/  MOV R40, R48 ;  /* 0x0000003000287202 */ /* 0x000fca0000000f00 */
[----:B------:R-:W-:-:S04]  /*d930*/  FADD.FTZ R44, R43, R40 ;  /* 0x000000282b2c7221 */ /* 0x000fc80000010000 */
[----:B------:R-:W-:-:S07]  /*d940*/  IMAD.MOV.U32 R54, RZ, RZ, R44 ;  /* 0x000000ffff367224 */ /* 0x000fce00078e002c */
[----:B------:R-:W-:Y:S05]  /*d950*/  WARPSYNC.COLLECTIVE R49, `(.L_x_1279) ;  /* 0x0000000031087348 */ /* 0x000fea0003c00000 */
[----:B------:R0:W1:Y:S02]  /*d960*/  SHFL.BFLY P2, R48, R54, R50, R53 ;  /* 0x0c00003236307389 */ /* 0x0000640000040035 */
[----:B01----:R-:W-:Y:S01]  /*d970*/  ENDCOLLECTIVE ;  /* 0x000000000000791b */ /* 0x003fe20003800000 */
.L_x_1279:
[----:B------:R-:W-:Y:S02]  /*d980*/  IMAD.MOV.U32 R50, RZ, RZ, 0x10 ;  /* 0x00000010ff327424 */ /* 0x000fe400078e00ff */
[----:B------:R-:W-:-:S04]  /*d990*/  IMAD.MOV.U32 R41, RZ, RZ, R48 ;  /* 0x000000ffff297224 */ /* 0x000fc800078e0030 */
[----:B------:R-:W-:-:S05]  /*d9a0*/  FADD.FTZ R45, R44, R41 ;  /* 0x000000292c2d7221 */ /* 0x000fca0000010000 */
[----:B------:R-:W-:-:S07]  /*d9b0*/  MOV R54, R45 ;  /* 0x0000002d00367202 */ /* 0x000fce0000000f00 */
[----:B------:R-:W-:Y:S05]  /*d9c0*/  WARPSYNC.COLLECTIVE R49, `(.L_x_1280) ;  /* 0x0000000031087348 */ /* 0x000fea0003c00000 */
[----:B------:R0:W1:Y:S02]  /*d9d0*/  SHFL.BFLY P2, R48, R54, R50, R53 ;  /* 0x0c00003236307389 */ /* 0x0000640000040035 */
[----:B01----:R-:W-:Y:S01]  /*d9e0*/  ENDCOLLECTIVE ;  /* 0x000000000000791b */ /* 0x003fe20003800000 */
.L_x_1280:
[----:B------:R-:W-:Y:S01]  /*d9f0*/  HFMA2.MMA R50, -RZ, RZ, 0, 5.9604644775390625e-08 ;  /* 0x00000001ff327435 */ /* 0x000fe200000001ff */
[----:B------:R-:W-:-:S05]  /*da00*/  MOV R40, R48 ;  /* 0x0000003000287202 */ /* 0x000fca0000000f00 */
[----:B------:R-:W-:-:S04]  /*da10*/  FADD.FTZ R40, R45, R40 ;  /* 0x000000282d287221 */ /* 0x000fc80000010000 */
[----:B------:R-:W-:-:S04]  /*da20*/  FMUL.FTZ R40, R40, 0.0009765625 ;  /* 0x3a80000028287820 */ /* 0x000fc80000410000 */
[C---:B------:R-:W-:Y:S01]  /*da30*/  FADD.FTZ R41, -R40.reuse, R55 ;  /* 0x0000003728297221 */ /* 0x040fe20000010100 */
[C---:B------:R-:W-:Y:S01]  /*da40*/  FADD.FTZ R42, -R40.reuse, R95 ;  /* 0x0000005f282a7221 */ /* 0x040fe20000010100 */
[----:B------:R-:W-:Y:S02]  /*da50*/  FADD.FTZ R44, -R40, R93 ;  /* 0x0000005d282c7221 */ /* 0x000fe40000010100 */
[----:B------:R-:W-:-:S04]  /*da60*/  FFMA.FTZ R41, R41, R41, RZ ;  /* 0x0000002929297223 */ /* 0x000fc800000100ff */
        /* <DEDUP_REMOVED lines=59> */
[----:B------:R-:W-:-:S04]  /*de20*/  FFMA.FTZ R41, R42, R42, R41 ;  /* 0x0000002a2a297223 */ /* 0x000fc80000010029 */
[----:B------:R-:W-:-:S07]  /*de30*/  IMAD.MOV.U32 R54, RZ, RZ, R41 ;  /* 0x000000ffff367224 */ /* 0x000fce00078e0029 */
[----:B------:R-:W-:Y:S05]  /*de40*/  WARPSYNC.COLLECTIVE R49, `(.L_x_1281) ;  /* 0x0000000031087348 */ /* 0x000fea0003c00000 */
[----:B------:R0:W1:Y:S02]  /*de50*/  SHFL.BFLY P2, R48, R54, R50, R53 ;  /* 0x0c00003236307389 */ /* 0x0000640000040035 */
[----:B01----:R-:W-:Y:S01]  /*de60*/  ENDCOLLECTIVE ;  /* 0x000000000000791b */ /* 0x003fe20003800000 */
.L_x_1281:
[----:B------:R-:W-:Y:S02]  /*de70*/  IMAD.MOV.U32 R50, RZ, RZ, 0x2 ;  /* 0x00000002ff327424 */ /* 0x000fe400078e00ff */
[----:B------:R-:W-:-:S04]  /*de80*/  IMAD.MOV.U32 R42, RZ, RZ, R48 ;  /* 0x000000ffff2a7224 */ /* 0x000fc800078e0030 */
[----:B------:R-:W-:-:S05]  /*de90*/  FADD.FTZ R42, R41, R42 ;  /* 0x0000002a292a7221 */ /* 0x000fca0000010000 */
[----:B------:R-:W-:-:S07]  /*dea0*/  MOV R54, R42 ;  /* 0x0000002a00367202 */ /* 0x000fce0000000f00 */
[----:B------:R-:W-:Y:S05]  /*deb0*/  WARPSYNC.COLLECTIVE R49, `(.L_x_1282) ;  /* 0x0000000031087348 */ /* 0x000fea0003c00000 */
[----:B------:R0:W1:Y:S02]  /*dec0*/  SHFL.BFLY P2, R48, R54, R50, R53 ;  /* 0x0c00003236307389 */ /* 0x0000640000040035 */
[----:B01----:R-:W-:Y:S01]  /*ded0*/  ENDCOLLECTIVE ;  /* 0x000000000000791b */ /* 0x003fe20003800000 */
.L_x_1282:
[----:B------:R-:W-:Y:S01]  /*dee0*/  HFMA2.MMA R50, -RZ, RZ, 0, 2.384185791015625e-07 ;  /* 0x00000004ff327435 */ /* 0x000fe200000001ff */
[----:B------:R-:W-:-:S05]  /*def0*/  MOV R43, R48 ;  /* 0x00000030002b7202 */ /* 0x000fca0000000f00 */
[----:B------:R-:W-:-:S04]  /*df00*/  FADD.FTZ R43, R42, R43 ;  /* 0x0000002b2a2b7221 */ /* 0x000fc80000010000 */
[----:B------:R-:W-:-:S07]  /*df10*/  IMAD.MOV.U32 R54, RZ, RZ, R43 ;  /* 0x000000ffff367224 */ /* 0x000fce00078e002b */
[----:B------:R-:W-:Y:S05]  /*df20*/  WARPSYNC.COLLECTIVE R49, `(.L_x_1283) ;  /* 0x0000000031087348 */ /* 0x000fea0003c00000 */
[----:B------:R0:W1:Y:S02]  /*df30*/  SHFL.BFLY P2, R48, R54, R50, R53 ;  /* 0x0c00003236307389 */ /* 0x0000640000040035 */
[----:B01----:R-:W-:Y:S01]  /*df40*/  ENDCOLLECTIVE ;  /* 0x000000000000791b */ /* 0x003fe20003800000 */
.L_x_1283:
[----:B------:R-:W-:Y:S02]  /*df50*/  IMAD.MOV.U32 R50, RZ, RZ, 0x8 ;  /* 0x00000008ff327424 */ /* 0x000fe400078e00ff */
[----:B------:R-:W-:-:S04]  /*df60*/  IMAD.MOV.U32 R44, RZ, RZ, R48 ;  /* 0x000000ffff2c7224 */ /* 0x000fc800078e0030 */
[----:B------:R-:W-:-:S05]  /*df70*/  FADD.FTZ R44, R43, R44 ;  /* 0x0000002c2b2c7221 */ /* 0x000fca0000010000 */
[----:B------:R-:W-:-:S07]  /*df80*/  MOV R54, R44 ;  /* 0x0000002c00367202 */ /* 0x000fce0000000f00 */
[----:B------:R-:W-:Y:S05]  /*df90*/  WARPSYNC.COLLECTIVE R49, `(.L_x_1284) ;  /* 0x0000000031087348 */ /* 0x000fea0003c00000 */
[----:B------:R0:W1:Y:S02]  /*dfa0*/  SHFL.BFLY P2, R48, R54, R50, R53 ;  /* 0x0c00003236307389 */ /* 0x0000640000040035 */
[----:B01----:R-:W-:Y:S01]  /*dfb0*/  ENDCOLLECTIVE ;  /* 0x000000000000791b */ /* 0x003fe20003800000 */
.L_x_1284:
[----:B------:R-:W-:Y:S01]  /*dfc0*/  HFMA2.MMA R50, -RZ, RZ, 0, 9.5367431640625e-07 ;  /* 0x00000010ff327435 */ /* 0x000fe200000001ff */
[----:B------:R-:W-:-:S05]  /*dfd0*/  MOV R45, R48 ;  /* 0x00000030002d7202 */ /* 0x000fca0000000f00 */
[----:B------:R-:W-:-:S04]  /*dfe0*/  FADD.FTZ R45, R44, R45 ;  /* 0x0000002d2c2d7221 */ /* 0x000fc80000010000 */
[----:B------:R-:W-:-:S07]  /*dff0*/  IMAD.MOV.U32 R54, RZ, RZ, R45 ;  /* 0x000000ffff367224 */ /* 0x000fce00078e002d */
[----:B------:R-:W-:Y:S05]  /*e000*/  WARPSYNC.COLLECTIVE R49, `(.L_x_1285) ;  /* 0x0000000031087348 */ /* 0x000fea0003c00000 */
[----:B------:R0:W1:Y:S02]  /*e010*/  SHFL.BFLY P2, R48, R54, R50, R53 ;  /* 0x0c00003236307389 */ /* 0x0000640000040035 */
[----:B01----:R-:W-:Y:S01]  /*e020*/  ENDCOLLECTIVE ;  /* 0x000000000000791b */ /* 0x003fe20003800000 */
.L_x_1285:
[----:B------:R-:W-:Y:S05]  /*e030*/  BRA `(.L_x_1286) ;  /* 0xffffffe800c47947 */ /* 0x000fea000383ffff */
.L_x_1287:
        /* <DEDUP_REMOVED lines=12> */
.L_x_30193:


//--------------------- .text._ZN10layer_norm13ln_fwd_kernelINS_13Kernel_traitsI13__nv_bfloat16S2_S2_S2_fjLj4096ELj1ELj1ELj4ELj16ENS_18Kernel_traits_baseILj4096ES2_S2_S2_S2_fjLj128EEEEELb1ELb0ELb1ELb0EEEvNS_9FwdParamsE --------------------------
	.section	.text._ZN10layer_norm13ln_fwd_kernelINS_13Kernel_traitsI13__nv_bfloat16S2_S2_S2_fjLj4096ELj1ELj1ELj4ELj16ENS_18Kernel_traits_baseILj4096ES2_S2_S2_S2_fjLj128EEEEELb1ELb0ELb1ELb0EEEvNS_9FwdParamsE,"ax",@progbits
	.align	128
        .global         _ZN10layer_norm13ln_fwd_kernelINS_13Kernel_traitsI13__nv_bfloat16S2_S2_S2_fjLj4096ELj1ELj1ELj4ELj16ENS_18Kernel_traits_baseILj4096ES2_S2_S2_S2_fjLj128EEEEELb1ELb0ELb1ELb0EEEvNS_9FwdParamsE
        .type           _ZN10layer_norm13ln_fwd_kernelINS_13Kernel_traitsI13__nv_bfloat16S2_S2_S2_fjLj4096ELj1ELj1ELj4ELj16ENS_18Kernel_traits_baseILj4096ES2_S2_S2_S2_fjLj128EEEEELb1ELb0ELb1ELb0EEEvNS_9FwdParamsE,@function
        .size           _ZN10layer_norm13ln_fwd_kernelINS_13Kernel_traitsI13__nv_bfloat16S2_S2_S2_fjLj4096ELj1ELj1ELj4ELj16ENS_18Kernel_traits_baseILj4096ES2_S2_S2_S2_fjLj128EEEEELb1ELb0ELb1ELb0EEEvNS_9FwdParamsE,(.L_x_30194 - _ZN10layer_norm13ln_fwd_kernelINS_13Kernel_traitsI13__nv_bfloat16S2_S2_S2_fjLj4096ELj1ELj1ELj4ELj16ENS_18Kernel_traits_baseILj4096ES2_S2_S2_S2_fjLj128EEEEELb1ELb0ELb1ELb0EEEvNS_9FwdParamsE)
        .other          _ZN10layer_norm13ln_fwd_kernelINS_13Kernel_traitsI13__nv_bfloat16S2_S2_S2_fjLj4096ELj1ELj1ELj4ELj16ENS_18Kernel_traits_baseILj4096ES2_S2_S2_S2_fjLj128EEEEELb1ELb0ELb1ELb0EEEvNS_9FwdParamsE,@"STO_CUDA_ENTRY STV_DEFAULT"
_ZN10layer_norm13ln_fwd_kernelINS_13Kernel_traitsI13__nv_bfloat16S2_S2_S2_fjLj4096ELj1ELj1ELj4ELj16ENS_18Kernel_traits_baseILj4096ES2_S2_S2_S2_fjLj128EEEEELb1ELb0ELb1ELb0EEEvNS_9FwdParamsE:
.text._ZN10layer_norm13ln_fwd_kernelINS_13Kernel_traitsI13__nv_bfloat16S2_S2_S2_fjLj4096ELj1ELj1ELj4ELj16ENS_18Kernel_traits_baseILj4096ES2_S2_S2_S2_fjLj128EEEEELb1ELb0ELb1ELb0EEEvNS_9FwdParamsE:
[----:B------:R-:W-:Y:S08]  /*0000*/  LDC R1, c[0x0][0x28] ;  /* 0x00000a00ff017b82 */ /* 0x000ff00000000800 */
[----:B------:R-:W0:Y:S01]  /*0010*/  LDC R52, c[0x0][0x2e8] ;  /* 0x0000ba00ff347b82 */ /* 0x000e220000000800 */
[----:B------:R-:W-:Y:S01]  /*0020*/  ULDC.U8 UR4, c[0x0][0x2f4] ;  /* 0x0000bd0000047ab9 */ /* 0x000fe20000000000 */
[----:B------:R-:W-:Y:S01]  /*0030*/  ULDC.64 UR6, c[0x0][0x208] ;  /* 0x0000820000067ab9 */ /* 0x000fe20000000a00 */
[----:B------:R-:W-:Y:S01]  /*0040*/  ISETP.NE.AND P0, PT, RZ, UR4, PT ;  /* 0x00000004ff007c0c */ /* 0x000fe2000bf05270 */
[----:B------:R-:W-:-:S02]  /*0050*/  ULDC.64 UR4, c[0x0][0x2e0] ;  /* 0x0000b80000047ab9 */ /* 0x000fc40000000a00 */
[----:B------:R-:W-:Y:S02]  /*0060*/  IMAD.U32 R2, RZ, RZ, UR4 ;  /* 0x00000004ff027e24 */ /* 0x000fe4000f8e00ff */
[----:B------:R-:W1:Y:S01]  /*0070*/  LDC R53, c[0x0][0x2ec] ;  /* 0x0000bb00ff357b82 */ /* 0x000e620000000800 */
[----:B------:R-:W-:-:S07]  /*0080*/  IMAD.U32 R3, RZ, RZ, UR5 ;  /* 0x00000005ff037e24 */ /* 0x000fce000f8e00ff */
[----:B------:R-:W2:Y:S01]  /*0090*/  @P0 LDG.E.64 R2, desc[UR6][R2.64] ;  /* 0x0000000602020981 */ /* 0x000ea2000c1e1b00 */
[----:B------:R-:W3:Y:S01]  /*00a0*/  @P0 LDC R7, c[0x0][0x2f0] ;  /* 0x0000bc00ff070b82 */ /* 0x000ee20000000800 */
[----:B0-----:R-:W-:Y:S01]  /*00b0*/  @P0 MOV R4, R52 ;  /* 0x0000003400040202 */ /* 0x001fe20000000f00 */
[----:B-1----:R-:W-:-:S06]  /*00c0*/  @P0 IMAD.MOV.U32 R5, RZ, RZ, R53 ;  /* 0x000000ffff050224 */ /* 0x002fcc00078e0035 */
[----:B------:R-:W3:Y:S01]  /*00d0*/  @P0 LDG.E.64 R4, desc[UR6][R4.64] ;  /* 0x0000000604040981 */ /* 0x000ee2000c1e1b00 */
[----:B------:R-:W0:Y:S01]  /*00e0*/  S2R R37, SR_TID.X ;  /* 0x0000000000257919 */ /* 0x000e220000002100 */
[----:B------:R-:W0:Y:S08]  /*00f0*/  S2UR UR8, SR_CTAID.X ;  /* 0x00000000000879c3 */ /* 0x000e300000002500 */
[----:B------:R-:W0:Y:S02]  /*0100*/  LDC R36, c[0x0][RZ] ;  /* 0x00000000ff247b82 */ /* 0x000e240000000800 */
[----:B0-----:R-:W-:Y:S01]  /*0110*/  IMAD R36, R36, UR8, R37 ;  /* 0x0000000824247c24 */ /* 0x001fe2000f8e0225 */
[C---:B------:R-:W-:Y:S01]  /*0120*/  LOP3.LUT R33, R37.reuse, 0x7f, RZ, 0xc0, !PT ;  /* 0x0000007f25217812 */ /* 0x040fe200078ec0ff */
[----:B------:R-:W-:Y:S01]  /*0130*/  BSSY B0, `(.L_x_1288) ;  /* 0x000005a000007945 */ /* 0x000fe20003800000 */
[----:B------:R-:W-:-:S02]  /*0140*/  LEA.HI R31, R37, UR8, RZ, 0x19 ;  /* 0x00000008251f7c11 */ /* 0x000fc4000f8fc8ff */
[----:B--2---:R-:W-:Y:S02]  /*0150*/  @P0 R2UR UR4, R2 ;  /* 0x00000000020402ca */ /* 0x004fe400000e0000 */
[----:B------:R-:W-:Y:S02]  /*0160*/  @P0 R2UR UR5, R3 ;  /* 0x00000000030502ca */ /* 0x000fe400000e0000 */
[----:B---3--:R-:W-:-:S05]  /*0170*/  @P0 IADD3 R52, P1, R4, R7, RZ ;  /* 0x0000000704340210 */ /* 0x008fca0007f3e0ff */
[----:B------:R-:W-:-:S05]  /*0180*/  @P0 IMAD.X R53, RZ, RZ, R5, P1 ;  /* 0x000000ffff350224 */ /* 0x000fca00008e0605 */
[--C-:B------:R-:W-:Y:S01]  /*0190*/  SHF.R.U64 R35, R52, 0x2, R53.reuse ;  /* 0x0000000234237819 */ /* 0x100fe20000001235 */
[----:B------:R-:W-:Y:S01]  /*01a0*/  IMAD.WIDE.U32 R4, R36, -0x326172a9, RZ ;  /* 0xcd9e8d5724047825 */ /* 0x000fe200078e00ff */
[----:B------:R-:W-:Y:S01]  /*01b0*/  SHF.R.U32.HI R34, RZ, 0x2, R53 ;  /* 0x00000002ff227819 */ /* 0x000fe20000011635 */
[----:B------:R-:W-:Y:S01]  /*01c0*/  UIADD3 UR17, UR5, -0x4498517b, URZ ;  /* 0xbb67ae8505117890 */ /* 0x000fe2000fffe03f */
[----:B------:R-:W0:Y:S01]  /*01d0*/  LDC R53, c[0x0][0x218] ;  /* 0x00008600ff357b82 */ /* 0x000e220000000800 */
[----:B------:R-:W-:Y:S01]  /*01e0*/  IMAD.WIDE.U32 R2, R35, -0x2daee0ad, RZ ;  /* 0xd2511f5323027825 */ /* 0x000fe200078e00ff */
[----:B------:R-:W-:-:S04]  /*01f0*/  LOP3.LUT R6, R5, UR4, R34, 0x96, !PT ;  /* 0x0000000405067c12 */ /* 0x000fc8000f8e9622 */
[----:B------:R-:W-:Y:S01]  /*0200*/  LOP3.LUT R8, R3, UR5, RZ, 0x3c, !PT ;  /* 0x0000000503087c12 */ /* 0x000fe2000f8e3cff */
[----:B------:R-:W-:Y:S01]  /*0210*/  UIADD3 UR16, UR4, -0x61c88647, URZ ;  /* 0x9e3779b904107890 */ /* 0x000fe2000fffe03f */
[----:B------:R-:W-:-:S04]  /*0220*/  IMAD.WIDE.U32 R6, R6, -0x2daee0ad, RZ ;  /* 0xd2511f5306067825 */ /* 0x000fc800078e00ff */
[----:B------:R-:W-:Y:S01]  /*0230*/  IMAD.WIDE.U32 R8, R8, -0x326172a9, RZ ;  /* 0xcd9e8d5708087825 */ /* 0x000fe200078e00ff */
[----:B------:R-:W-:Y:S01]  /*0240*/  LOP3.LUT R5, R7, UR17, R2, 0x96, !PT ;  /* 0x0000001107057c12 */ /* 0x000fe2000f8e9602 */
[----:B------:R-:W-:-:S03]  /*0250*/  UIADD3 UR18, UR4, 0x3c6ef372, URZ ;  /* 0x3c6ef37204127890 */ /* 0x000fc6000fffe03f */
[----:B------:R-:W-:Y:S01]  /*0260*/  LOP3.LUT R2, R9, UR16, R4, 0x96, !PT ;  /* 0x0000001009027c12 */ /* 0x000fe2000f8e9604 */
[----:B------:R-:W-:Y:S01]  /*0270*/  UIADD3 UR19, UR5, 0x76cf5d0a, URZ ;  /* 0x76cf5d0a05137890 */ /* 0x000fe2000fffe03f */
[----:B------:R-:W-:-:S04]  /*0280*/  IMAD.WIDE.U32 R4, R5, -0x326172a9, RZ ;  /* 0xcd9e8d5705047825 */ /* 0x000fc800078e00ff */
[----:B------:R-:W-:Y:S01]  /*0290*/  IMAD.WIDE.U32 R2, R2, -0x2daee0ad, RZ ;  /* 0xd2511f5302027825 */ /* 0x000fe200078e00ff */
[----:B------:R-:W-:Y:S01]  /*02a0*/  LOP3.LUT R7, R5, UR18, R8, 0x96, !PT ;  /* 0x0000001205077c12 */ /* 0x000fe2000f8e9608 */
[----:B------:R-:W-:-:S03]  /*02b0*/  UIADD3 UR21, UR5, 0x32370b8f, URZ ;  /* 0x32370b8f05157890 */ /* 0x000fc6000fffe03f */
[----:B------:R-:W-:Y:S01]  /*02c0*/  LOP3.LUT R8, R3, UR19, R6, 0x96, !PT ;  /* 0x0000001303087c12 */ /* 0x000fe2000f8e9606 */
[----:B------:R-:W-:Y:S01]  /*02d0*/  UIADD3 UR20, UR4, -0x255992d5, URZ ;  /* 0xdaa66d2b04147890 */ /* 0x000fe2000fffe03f */
        /* <DEDUP_REMOVED lines=9> */
[----:B------:R-:W-:-:S03]  /*0370*/  UIADD3 UR25, UR5, -0x56f99767, URZ ;  /* 0xa906689905197890 */ /* 0x000fc6000fffe03f */
[----:B------:R-:W-:Y:S01]  /*0380*/  LOP3.LUT R8, R3, UR23, R6, 0x96, !PT ;  /* 0x0000001703087c12 */ /* 0x000fe2000f8e9606 */
[----:B------:R-:W-:Y:S01]  /*0390*/  UIADD3 UR24, UR4, 0x1715609d, URZ ;  /* 0x1715609d04187890 */ /* 0x000fe2000fffe03f */
[----:B------:R-:W-:-:S04]  /*03a0*/  IMAD.WIDE.U32 R6, R7, -0x2daee0ad, RZ ;  /* 0xd2511f5307067825 */ /* 0x000fc800078e00ff */
[----:B------:R-:W-:Y:S01]  /*03b0*/  IMAD.WIDE.U32 R8, R8, -0x326172a9, RZ ;  /* 0xcd9e8d5708087825 */ /* 0x000fe200078e00ff */
[----:B------:R-:W-:-:S04]  /*03c0*/  LOP3.LUT R5, R7, UR25, R2, 0x96, !PT ;  /* 0x0000001907057c12 */ /* 0x000fc8000f8e9602 */
[----:B------:R-:W-:Y:S01]  /*03d0*/  LOP3.LUT R2, R9, UR24, R4, 0x96, !PT ;  /* 0x0000001809027c12 */ /* 0x000fe2000f8e9604 */
[----:B------:R-:W-:-:S04]  /*03e0*/  UIADD3 UR27, UR5, 0x646e171e, URZ ;  /* 0x646e171e051b7890 */ /* 0x000fc8000fffe03f */
[----:B------:R-:W-:Y:S01]  /*03f0*/  IMAD.WIDE.U32 R2, R2, -0x2daee0ad, RZ ;  /* 0xd2511f5302027825 */ /* 0x000fe200078e00ff */
[----:B0-----:R-:W-:Y:S01]  /*0400*/  SHF.R.S32.HI R0, RZ, 0x1f, R53 ;  /* 0x0000001fff007819 */ /* 0x001fe20000011435 */
[----:B------:R-:W-:-:S03]  /*0410*/  UIADD3 UR26, UR4, -0x4ab325aa, URZ ;  /* 0xb54cda56041a7890 */ /* 0x000fc6000fffe03f */
[----:B------:R-:W-:Y:S02]  /*0420*/  LOP3.LUT R104, R3, UR27, R6, 0x96, !PT ;  /* 0x0000001b03687c12 */ /* 0x000fe4000f8e9606 */
[----:B------:R-:W-:Y:S01]  /*0430*/  MOV R3, R33 ;  /* 0x0000002100037202 */ /* 0x000fe20000000f00 */
[----:B------:R-:W-:Y:S01]  /*0440*/  IMAD.WIDE.U32 R4, R5, -0x326172a9, RZ ;  /* 0xcd9e8d5705047825 */ /* 0x000fe200078e00ff */
[----:B------:R-:W-:Y:S02]  /*0450*/  LEA.HI R53, R0, R53, RZ, 0x3 ;  /* 0x0000003500357211 */ /* 0x000fe400078f18ff */
[----:B------:R-:W-:Y:S02]  /*0460*/  LOP3.LUT R32, R3, 0x7f, RZ, 0x3c, !PT ;  /* 0x0000007f03207812 */ /* 0x000fe400078e3cff */
[----:B------:R-:W-:Y:S02]  /*0470*/  LOP3.LUT R24, R5, UR26, R8, 0x96, !PT ;  /* 0x0000001a05187c12 */ /* 0x000fe4000f8e9608 */
[----:B------:R-:W-:Y:S01]  /*0480*/  LEA.HI.SX32 R32, R53, R32, 0x1d ;  /* 0x0000002035207211 */ /* 0x000fe200078feaff */
[----:B------:R-:W-:-:S02]  /*0490*/  UIADD3 UR29, UR5, 0x1fd5c5a3, URZ ;  /* 0x1fd5c5a3051d7890 */ /* 0x000fc4000fffe03f */
[----:B------:R-:W-:Y:S01]  /*04a0*/  IMAD.WIDE.U32 R24, R24, -0x2daee0ad, RZ ;  /* 0xd2511f5318187825 */ /* 0x000fe200078e00ff */
[----:B------:R-:W-:Y:S01]  /*04b0*/  LOP3.LUT P5, RZ, R32, 0xffffff80, RZ, 0xc0, !PT ;  /* 0xffffff8020ff7812 */ /* 0x000fe200078ac0ff */
[----:B------:R-:W-:Y:S02]  /*04c0*/  UIADD3 UR28, UR4, 0x5384540f, URZ ;  /* 0x5384540f041c7890 */ /* 0x000fe4000fffe03f */
[----:B------:R-:W-:Y:S01]  /*04d0*/  IMAD.WIDE.U32 R104, R104, -0x326172a9, RZ ;  /* 0xcd9e8d5768687825 */ /* 0x000fe200078e00ff */
[----:B------:R-:W-:Y:S01]  /*04e0*/  LOP3.LUT R67, R25, UR29, R2, 0x96, !PT ;  /* 0x0000001d19437c12 */ /* 0x000fe2000f8e9602 */
[----:B------:R-:W-:Y:S01]  /*04f0*/  UIADD3 UR30, UR4, -0xe443238, URZ ;  /* 0xf1bbcdc8041e7890 */ /* 0x000fe2000fffe03f */
[C---:B------:R-:W-:Y:S02]  /*0500*/  ISETP.GE.U32.AND P3, PT, R32.reuse, 0x100, PT ;  /* 0x000001002000780c */ /* 0x040fe40003f66070 */
[----:B------:R-:W-:Y:S01]  /*0510*/  LOP3.LUT R66, R105, UR28, R4, 0x96, !PT ;  /* 0x0000001c69427c12 */ /* 0x000fe2000f8e9604 */
[----:B------:R-:W-:Y:S01]  /*0520*/  IMAD.HI.U32 R5, R67, -0x326172a9, RZ ;  /* 0xcd9e8d5743057827 */ /* 0x000fe200078e00ff */
[----:B------:R-:W-:Y:S01]  /*0530*/  ISETP.GE.U32.AND P2, PT, R32, 0x180, PT ;  /* 0x000001802000780c */ /* 0x000fe20003f46070 */
[----:B------:R-:W-:-:S02]  /*0540*/  UIADD3 UR31, UR5, -0x24c28bd8, URZ ;  /* 0xdb3d7428051f7890 */ /* 0x000fc4000fffe03f */
[----:B------:R-:W-:Y:S02]  /*0550*/  UIADD3 UR32, UR4, -0x700cb87f, URZ ;  /* 0x8ff3478104207890 */ /* 0x000fe4000fffe03f */
[----:B------:R-:W-:Y:S01]  /*0560*/  UIADD3 UR33, UR5, -0x695add53, URZ ;  /* 0x96a522ad05217890 */ /* 0x000fe2000fffe03f */
[----:B------:R-:W-:Y:S01]  /*0570*/  ISETP.GE.U32.AND P4, PT, R32, 0x200, PT ;  /* 0x000002002000780c */ /* 0x000fe20003f86070 */
[----:B------:R-:W-:Y:S01]  /*0580*/  IMAD.HI.U32 R29, R66, -0x2daee0ad, RZ ;  /* 0xd2511f53421d7827 */ /* 0x000fe200078e00ff */
[----:B------:R-:W-:Y:S02]  /*0590*/  P2R R2, PR, RZ, 0x8 ;  /* 0x00000008ff027803 */ /* 0x000fe40000000000 */
[----:B------:R-:W-:Y:S02]  /*05a0*/  P2R R0, PR, RZ, 0x4 ;  /* 0x00000004ff007803 */ /* 0x000fe40000000000 */
[----:B------:R-:W-:Y:S01]  /*05b0*/  LOP3.LUT R104, R5, UR30, R104, 0x96, !PT ;  /* 0x0000001e05687c12 */ /* 0x000fe2000f8e9668 */
        /* <DEDUP_REMOVED lines=17> */
.L_x_1289:
[----:B------:R-:W-:Y:S05]  /*06d0*/  BSYNC B0 ;  /* 0x0000000000007941 */ /* 0x000fea0003800000 */
.L_x_1288:
        /* <DEDUP_REMOVED lines=18> */
.L_x_1291:
[----:B------:R-:W-:Y:S05]  /*0800*/  BSYNC B0 ;  /* 0x0000000000007941 */ /* 0x000fea0003800000 */
.L_x_1290:
        /* <DEDUP_REMOVED lines=18> */
.L_x_1293:
[----:B------:R-:W-:Y:S05]  /*0930*/  BSYNC B0 ;  /* 0x0000000000007941 */ /* 0x000fea0003800000 */
.L_x_1292:
        /* <DEDUP_REMOVED lines=13> */
.L_x_1295:
[----:B------:R-:W-:Y:S05]  /*0a10*/  BSYNC B0 ;  /* 0x0000000000007941 */ /* 0x000fea0003800000 */
.L_x_1294:
[----:B------:R-:W-:Y:S01]  /*0a20*/  ULDC UR8, c[0x0][0x214] ;  /* 0x0000850000087ab9 */ /* 0x000fe20000000800 */
[----:B------:R-:W-:Y:S02]  /*0a30*/  LOP3.LUT R106, R29, UR31, R24, 0x96, !PT ;  /* 0x0000001f1d6a7c12 */ /* 0x000fe4000f8e9618 */
[----:B------:R-:W-:-:S13]  /*0a40*/  ISETP.GE.AND P0, PT, R31, UR8, PT ;  /* 0x000000081f007c0c */ /* 0x000fda000bf06270 */
[----:B------:R-:W-:Y:S05]  /*0a50*/  @P0 EXIT ;  /* 0x000000000000094d */ /* 0x000fea0003800000 */
[----:B------:R-:W-:Y:S01]  /*0a60*/  IMAD.U32 R25, R16, 0x10000, RZ ;  /* 0x0001000010197824 */ /* 0x000fe200078e00ff */
[C---:B-----5:R-:W-:Y:S01]  /*0a70*/  PRMT R73, R14.reuse, 0x7632, R73 ;  /* 0x000076320e497816 */ /* 0x060fe20000000049 */
[----:B------:R-:W-:Y:S01]  /*0a80*/  IMAD.U32 R16, R14, 0x10000, RZ ;  /* 0x000100000e107824 */ /* 0x000fe200078e00ff */
[C---:B------:R-:W-:Y:S01]  /*0a90*/  PRMT R85, R40.reuse, 0x7632, R85 ;  /* 0x0000763228557816 */ /* 0x040fe20000000055 */
[----:B------:R-:W-:Y:S01]  /*0aa0*/  IMAD.U32 R39, R40, 0x10000, RZ ;  /* 0x0001000028277824 */ /* 0x000fe200078e00ff */
[C---:B------:R-:W-:Y:S01]  /*0ab0*/  PRMT R75, R8.reuse, 0x7632, R75 ;  /* 0x00007632084b7816 */ /* 0x040fe2000000004b */
[----:B------:R-:W-:Y:S01]  /*0ac0*/  IMAD.U32 R14, R8, 0x10000, RZ ;  /* 0x00010000080e7824 */ /* 0x000fe200078e00ff */
[----:B------:R-:W-:Y:S01]  /*0ad0*/  SHF.R.S32.HI R40, RZ, 0x3, R53 ;  /* 0x00000003ff287819 */ /* 0x000fe20000011435 */
[C---:B------:R-:W-:Y:S01]  /*0ae0*/  IMAD.U32 R8, R6.reuse, 0x10000, RZ ;  /* 0x0001000006087824 */ /* 0x040fe200078e00ff */
[----:B------:R-:W-:Y:S01]  /*0af0*/  PRMT R81, R6, 0x7632, R81 ;  /* 0x0000763206517816 */ /* 0x000fe20000000051 */
[----:B------:R-:W-:Y:S01]  /*0b00*/  IMAD.U32 R38, R41, 0x10000, RZ ;  /* 0x0001000029267824 */ /* 0x000fe200078e00ff */
[----:B------:R-:W-:Y:S01]  /*0b10*/  PRMT R80, R44, 0x7632, R80 ;  /* 0x000076322c507816 */ /* 0x000fe20000000050 */
[----:B------:R-:W-:Y:S01]  /*0b20*/  IMAD.U32 R53, R42, 0x10000, RZ ;  /* 0x000100002a357824 */ /* 0x000fe200078e00ff */
[----:B------:R-:W-:Y:S01]  /*0b30*/  SHF.L.U32 R6, R44, 0x10, RZ ;  /* 0x000000102c067819 */ /* 0x000fe200000006ff */
[----:B------:R-:W-:Y:S01]  /*0b40*/  IMAD.U32 R68, R43, 0x10000, RZ ;  /* 0x000100002b447824 */ /* 0x000fe200078e00ff */
[----:B------:R-:W-:Y:S01]  /*0b50*/  PRMT R87, R41, 0x7632, R87 ;  /* 0x0000763229577816 */ /* 0x000fe20000000057 */
[----:B------:R-:W-:Y:S01]  /*0b60*/  IMAD R66, R66, -0x2daee0ad, RZ ;  /* 0xd2511f5342427824 */ /* 0x000fe200078e02ff */
[----:B------:R-:W-:Y:S01]  /*0b70*/  SHF.L.U32 R44, R37, 0x5, RZ ;  /* 0x00000005252c7819 */ /* 0x000fe200000006ff */
[----:B------:R-:W-:Y:S01]  /*0b80*/  IMAD R67, R67, -0x326172a9, RZ ;  /* 0xcd9e8d5743437824 */ /* 0x000fe200078e02ff */
[----:B------:R-:W-:Y:S01]  /*0b90*/  PRMT R89, R42, 0x7632, R89 ;  /* 0x000076322a597816 */ /* 0x000fe20000000059 */
[----:B------:R-:W-:Y:S01]  /*0ba0*/  IMAD.U32 R26, R17, 0x10000, RZ ;  /* 0x00010000111a7824 */ /* 0x000fe200078e00ff */
[----:B------:R-:W-:Y:S01]  /*0bb0*/  LOP3.LUT R42, R37, 0x60, RZ, 0xc0, !PT ;  /* 0x00000060252a7812 */ /* 0x000fe200078ec0ff */
[----:B------:R-:W-:Y:S01]  /*0bc0*/  IMAD.U32 R17, R13, 0x10000, RZ ;  /* 0x000100000d117824 */ /* 0x000fe200078e00ff */
[----:B------:R-:W-:Y:S01]  /*0bd0*/  LOP3.LUT R41, R40, 0x7f, RZ, 0xc0, !PT ;  /* 0x0000007f28297812 */ /* 0x000fe200078ec0ff */
[----:B------:R-:W-:Y:S01]  /*0be0*/  IMAD.U32 R30, R21, 0x10000, RZ ;  /* 0x00010000151e7824 */ /* 0x000fe200078e00ff */
[----:B------:R-:W-:Y:S01]  /*0bf0*/  LOP3.LUT R44, R44, 0x3e0, RZ, 0xc0, !PT ;  /* 0x000003e02c2c7812 */ /* 0x000fe200078ec0ff */
[----:B------:R-:W-:Y:S01]  /*0c00*/  IMAD.U32 R27, R22, 0x10000, RZ ;  /* 0x00010000161b7824 */ /* 0x000fe200078e00ff */
[----:B------:R-:W-:Y:S01]  /*0c10*/  VIADDMNMX R42, R41, -R42, RZ, !PT ;  /* 0x8000002a292a7246 */ /* 0x000fe200078001ff */
[----:B------:R-:W-:Y:S01]  /*0c20*/  IMAD.U32 R24, R19, 0x10000, RZ ;  /* 0x0001000013187824 */ /* 0x000fe200078e00ff */
[----:B------:R-:W-:Y:S01]  /*0c30*/  SHF.R.U32.HI R40, RZ, 0x2, R40 ;  /* 0x00000002ff287819 */ /* 0x000fe20000011628 */
[----:B------:R-:W-:Y:S01]  /*0c40*/  IMAD.U32 R21, R48, 0x10000, RZ ;  /* 0x0001000030157824 */ /* 0x000fe200078e00ff */
[----:B------:R-:W-:Y:S01]  /*0c50*/  VIADDMNMX R44, R41, -R44, RZ, !PT ;  /* 0x8000002c292c7246 */ /* 0x000fe200078001ff */
[----:B------:R-:W-:Y:S01]  /*0c60*/  IMAD.U32 R19, R50, 0x10000, RZ ;  /* 0x0001000032137824 */ /* 0x000fe200078e00ff */
[----:B------:R-:W-:Y:S01]  /*0c70*/  LOP3.LUT R41, R40, 0x3fffffe0, RZ, 0xc0, !PT ;  /* 0x3fffffe028297812 */ /* 0x000fe200078ec0ff */
[----:B------:R-:W-:Y:S01]  /*0c80*/  ULDC.U8 UR8, c[0x0][0x2a0] ;  /* 0x0000a80000087ab9 */ /* 0x000fe20000000000 */
[----:B------:R-:W-:Y:S01]  /*0c90*/  VIMNMX R42, R42, 0x20, PT ;  /* 0x000000202a2a7848 */ /* 0x000fe20003fe0100 */
[----:B------:R-:W-:Y:S01]  /*0ca0*/  IMAD.U32 R64, R64, 0x10000, RZ ;  /* 0x0001000040407824 */ /* 0x000fe200078e00ff */
[----:B------:R-:W-:Y:S01]  /*0cb0*/  SHF.L.U32 R28, R23, 0x10, RZ ;  /* 0x00000010171c7819 */ /* 0x000fe200000006ff */
[----:B------:R-:W-:Y:S01]  /*0cc0*/  IMAD.U32 R62, R62, 0x10000, RZ ;  /* 0x000100003e3e7824 */ /* 0x000fe200078e00ff */
[----:B------:R-:W-:Y:S01]  /*0cd0*/  IADD3 R42, R42, R41, RZ ;  /* 0x000000292a2a7210 */ /* 0x000fe20007ffe0ff */
[----:B------:R-:W-:Y:S01]  /*0ce0*/  IMAD.U32 R61, R61, 0x10000, RZ ;  /* 0x000100003d3d7824 */ /* 0x000fe200078e00ff */
[----:B------:R-:W-:Y:S01]  /*0cf0*/  SHF.L.U32 R23, R18, 0x10, RZ ;  /* 0x0000001012177819 */ /* 0x000fe200000006ff */
[----:B------:R-:W-:Y:S01]  /*0d00*/  IMAD.U32 R59, R59, 0x10000, RZ ;  /* 0x000100003b3b7824 */ /* 0x000fe200078e00ff */
[----:B------:R-:W-:Y:S01]  /*0d10*/  PRMT R71, R12, 0x7632, R71 ;  /* 0x000076320c477816 */ /* 0x000fe20000000047 */
[----:B------:R-:W-:Y:S01]  /*0d20*/  IMAD.SHL.U32 R42, R42, 0x8, RZ ;  /* 0x000000082a2a7824 */ /* 0x000fe200078e00ff */
[----:B------:R-:W-:Y:S01]  /*0d30*/  SHF.L.U32 R18, R12, 0x10, RZ ;  /* 0x000000100c127819 */ /* 0x000fe200000006ff */
[----:B------:R-:W-:Y:S01]  /*0d40*/  IMAD.U32 R58, R58, 0x10000, RZ ;  /* 0x000100003a3a7824 */ /* 0x000fe200078e00ff */
[----:B------:R-:W-:Y:S01]  /*0d50*/  VIMNMX R44, R44, 0x20, PT ;  /* 0x000000202c2c7848 */ /* 0x000fe20003fe0100 */
[----:B------:R-:W-:Y:S01]  /*0d60*/  IMAD.U32 R56, R56, 0x10000, RZ ;  /* 0x0001000038387824 */ /* 0x000fe200078e00ff */
[----:B------:R-:W-:Y:S01]  /*0d70*/  I2FP.F32.U32 R42, R42 ;  /* 0x0000002a002a7245 */ /* 0x000fe20000201000 */
[----:B------:R-:W-:Y:S01]  /*0d80*/  IMAD.U32 R55, R55, 0x10000, RZ ;  /* 0x0001000037377824 */ /* 0x000fe200078e00ff */
[C---:B------:R-:W-:Y:S01]  /*0d90*/  PRMT R77, R10.reuse, 0x7632, R77 ;  /* 0x000076320a4d7816 */ /* 0x040fe2000000004d */
[----:B------:R-:W-:Y:S01]  /*0da0*/  IMAD.IADD R44, R41, 0x1, R44 ;  /* 0x00000001292c7824 */ /* 0x000fe200078e022c */
[----:B------:R0:W1:Y:S01]  /*0db0*/  MUFU.RCP R110, R42 ;  /* 0x0000002a006e7308 */ /* 0x0000620000001000 */
[----:B------:R-:W-:Y:S01]  /*0dc0*/  SHF.L.U32 R12, R10, 0x10, RZ ;  /* 0x000000100a0c7819 */ /* 0x000fe200000006ff */
[C---:B------:R-:W-:Y:S01]  /*0dd0*/  IMAD.U32 R10, R4.reuse, 0x10000, RZ ;  /* 0x00010000040a7824 */ /* 0x040fe200078e00ff */
[----:B------:R-:W-:Y:S01]  /*0de0*/  PRMT R79, R4, 0x7632, R79 ;  /* 0x00007632044f7816 */ /* 0x000fe2000000004f */
[C---:B------:R-:W-:Y:S01]  /*0df0*/  IMAD.U32 R4, R46.reuse, 0x10000, RZ ;  /* 0x000100002e047824 */ /* 0x040fe200078e00ff */
[----:B------:R-:W-:Y:S01]  /*0e00*/  PRMT R84, R46, 0x7632, R84 ;  /* 0x000076322e547816 */ /* 0x000fe20000000054 */
[----:B------:R-:W-:Y:S01]  /*0e10*/  IMAD.HI.U32 R46, R106, -0x326172a9, RZ ;  /* 0xcd9e8d576a2e7827 */ /* 0x000fe200078e00ff */
[----:B------:R-:W-:Y:S01]  /*0e20*/  PRMT R91, R43, 0x7632, R91 ;  /* 0x000076322b5b7816 */ /* 0x000fe2000000005b */
[----:B------:R-:W-:Y:S01]  /*0e30*/  UISETP.NE.AND UP0, UPT, UR8, URZ, UPT ;  /* 0x0000003f0800728c */ /* 0x000fe2000bf05270 */
[----:B------:R-:W-:Y:S01]  /*0e40*/  PRMT R70, R13, 0x7632, R70 ;  /* 0x000076320d467816 */ /* 0x000fe20000000046 */
[----:B------:R-:W-:Y:S01]  /*0e50*/  IMAD.HI.U32 R43, R104, -0x2daee0ad, RZ ;  /* 0xd2511f53682b7827 */ /* 0x000fe200078e00ff */
[----:B------:R-:W-:Y:S01]  /*0e60*/  PRMT R72, R15, 0x7632, R72 ;  /* 0x000076320f487816 */ /* 0x000fe20000000048 */
[----:B------:R-:W-:Y:S01]  /*0e70*/  ULDC UR10, c[0x0][0x294] ;  /* 0x0000a500000a7ab9 */ /* 0x000fe20000000800 */
[----:B------:R-:W-:Y:S01]  /*0e80*/  PRMT R78, R5, 0x7632, R78 ;  /* 0x00007632054e7816 */ /* 0x000fe2000000004e */
[----:B------:R-:W-:Y:S01]  /*0e90*/  IMAD.U32 R13, R9, 0x10000, RZ ;  /* 0x00010000090d7824 */ /* 0x000fe200078e00ff */
[C---:B------:R-:W-:Y:S01]  /*0ea0*/  PRMT R83, R7.reuse, 0x7632, R83 ;  /* 0x0000763207537816 */ /* 0x040fe20000000053 */
[----:B------:R-:W-:Y:S01]  /*0eb0*/  IMAD.U32 R7, R7, 0x10000, RZ ;  /* 0x0001000007077824 */ /* 0x000fe200078e00ff */
[----:B------:R-:W-:Y:S01]  /*0ec0*/  PRMT R82, R45, 0x7632, R82 ;  /* 0x000076322d527816 */ /* 0x000fe20000000052 */
[----:B------:R-:W-:Y:S01]  /*0ed0*/  IMAD R106, R106, -0x326172a9, RZ ;  /* 0xcd9e8d576a6a7824 */ /* 0x000fe200078e02ff */
[----:B------:R-:W-:Y:S01]  /*0ee0*/  PRMT R86, R47, 0x7632, R86 ;  /* 0x000076322f567816 */ /* 0x000fe20000000056 */
[----:B------:R-:W-:Y:S01]  /*0ef0*/  IMAD R104, R104, -0x2daee0ad, RZ ;  /* 0xd2511f5368687824 */ /* 0x000fe200078e02ff */
[----:B------:R-:W-:Y:S01]  /*0f00*/  PRMT R74, R9, 0x7632, R74 ;  /* 0x00007632094a7816 */ /* 0x000fe2000000004a */
[----:B------:R-:W-:Y:S01]  /*0f10*/  IMAD.MOV.U32 R116, RZ, RZ, 0x1 ;  /* 0x00000001ff747424 */ /* 0x000fe200078e00ff */
[C---:B------:R-:W-:Y:S01]  /*0f20*/  PRMT R76, R11.reuse, 0x7632, R76 ;  /* 0x000076320b4c7816 */ /* 0x040fe2000000004c */
[----:B------:R-:W-:Y:S01]  /*0f30*/  IMAD.U32 R11, R11, 0x10000, RZ ;  /* 0x000100000b0b7824 */ /* 0x000fe200078e00ff */
[----:B------:R-:W-:Y:S01]  /*0f40*/  LOP3.LUT R65, R52, 0x3, RZ, 0xc0, !PT ;  /* 0x0000000334417812 */ /* 0x000fe200078ec0ff */
[----:B------:R-:W-:Y:S01]  /*0f50*/  IMAD.U32 R52, R69, 0x10000, RZ ;  /* 0x0001000045347824 */ /* 0x000fe200078e00ff */
[----:B------:R-:W-:Y:S01]  /*0f60*/  HFMA2.MMA R69, -RZ, RZ, 0, 0 ;  /* 0x00000000ff457435 */ /* 0x000fe200000001ff */
        /* <DEDUP_REMOVED lines=10> */
[----:B------:R-:W-:Y:S01]  /*1010*/  LOP3.LUT R67, R46, UR32, R67, 0x96, !PT ;  /* 0x000000202e437c12 */ /* 0x000fe2000f8e9643 */
[----:B------:R-:W-:Y:S01]  /*1020*/  IMAD.U32 R75, R75, 0x10000, RZ ;  /* 0x000100004b4b7824 */ /* 0x000fe200078e00ff */
[----:B------:R-:W-:Y:S01]  /*1030*/  LOP3.LUT R66, R43, UR33, R66, 0x96, !PT ;  /* 0x000000212b427c12 */ /* 0x000fe2000f8e9642 */
        /* <DEDUP_REMOVED lines=18> */
[----:B------:R-:W-:Y:S01]  /*1160*/  IMAD.SHL.U32 R108, R44, 0x8, RZ ;  /* 0x000000082c6c7824 */ /* 0x000fe200078e00ff */
[----:B------:R-:W-:Y:S01]  /*1170*/  SHF.L.U32 R84, R84, 0x10, RZ ;  /* 0x0000001054547819 */ /* 0x000fe200000006ff */
[----:B------:R-:W-:Y:S01]  /*1180*/  ULDC UR11, c[0x0][0x290] ;  /* 0x0000a400000b7ab9 */ /* 0x000fe20000000800 */
[----:B------:R-:W-:Y:S01]  /*1190*/  SHF.L.U32 R91, R91, 0x10, RZ ;  /* 0x000000105b5b7819 */ /* 0x000fe200000006ff */
[----:B------:R-:W-:Y:S01]  /*11a0*/  ULDC.64 UR12, c[0x0][0x298] ;  /* 0x0000a600000c7ab9 */ /* 0x000fe20000000a00 */
[----:B------:R-:W-:Y:S01]  /*11b0*/  ULDC.64 UR8, c[0x0][0x230] ;  /* 0x00008c0000087ab9 */ /* 0x000fe20000000a00 */
[----:B01----:R-:W-:-:S05]  /*11c0*/  ULDC.64 UR14, c[0x0][0x210] ;  /* 0x00008400000e7ab9 */ /* 0x003fca0000000a00 */
.L_x_1639:
[----:B0123--:R-:W0:Y:S08]  /*11d0*/  LDC.64 R48, c[0x0][0x280] ;  /* 0x0000a000ff307b82 */ /* 0x00fe300000000a00 */
[----:B------:R-:W1:Y:S01]  /*11e0*/  LDC R114, c[0x0][0x218] ;  /* 0x00008600ff727b82 */ /* 0x000e620000000800 */
[----:B0-----:R-:W-:-:S07]  /*11f0*/  IMAD.WIDE R50, R31, 0x4, R48 ;  /* 0x000000041f327825 */ /* 0x001fce00078e0230 */
[----:B------:R-:W0:Y:S01]  /*1200*/  LDC.64 R48, c[0x0][0x288] ;  /* 0x0000a200ff307b82 */ /* 0x000e220000000a00 */
[----:B------:R-:W2:Y:S01]  /*1210*/  LDG.E R120, desc[UR6][R50.64] ;  /* 0x0000000632787981 */ /* 0x000ea2000c1e1900 */
[----:B0-----:R-:W-:-:S05]  /*1220*/  IMAD.WIDE R48, R31, 0x4, R48 ;  /* 0x000000041f307825 */ /* 0x001fca00078e0230 */
[----:B------:R0:W5:Y:S01]  /*1230*/  LDG.E R112, desc[UR6][R48.64] ;  /* 0x0000000630707981 */ /* 0x000162000c1e1900 */
[----:B-1----:R-:W-:Y:S01]  /*1240*/  IMAD R118, R31, R114, RZ ;  /* 0x000000721f767224 */ /* 0x002fe200078e02ff */
[----:B------:R-:W-:Y:S01]  /*1250*/  BSSY B0, `(.L_x_1296) ;  /* 0x0000333000007945 */ /* 0x000fe20003800000 */
[----:B------:R-:W-:Y:S02]  /*1260*/  MOV R161, RZ ;  /* 0x000000ff00a17202 */ /* 0x000fe40000000f00 */
[----:B--2---:R-:W-:-:S13]  /*1270*/  ISETP.GE.AND P0, PT, R120, 0x1, PT ;  /* 0x000000017800780c */ /* 0x004fda0003f06270 */
[----:B------:R-:W-:-:S04]  /*1280*/  @P0 VIADD R157, R120, 0xffffffff ;  /* 0xffffffff789d0836 */ /* 0x000fc80000000000 */
[----:B------:R-:W-:Y:S01]  /*1290*/  @P0 IMAD R122, R157, R114, RZ ;  /* 0x000000729d7a0224 */ /* 0x000fe200078e02ff */
[----:B------:R-:W-:-:S04]  /*12a0*/  SHF.R.S32.HI R157, RZ, 0x1f, R118 ;  /* 0x0000001fff9d7819 */ /* 0x000fc80000011476 */
[----:B------:R-:W-:Y:S02]  /*12b0*/  LEA.HI R118, R157, R118, RZ, 0x3 ;  /* 0x000000769d767211 */ /* 0x000fe400078f18ff */
[----:B------:R-:W-:Y:S02]  /*12c0*/  @P0 SHF.R.S32.HI R159, RZ, 0x1f, R122 ;  /* 0x0000001fff9f0819 */ /* 0x000fe4000001147a */
[----:B------:R-:W-:Y:S02]  /*12d0*/  LEA.HI.SX32 R118, R118, R33, 0x1d ;  /* 0x0000002176767211 */ /* 0x000fe400078feaff */
[----:B------:R-:W-:Y:S02]  /*12e0*/  @P0 LEA.HI R122, R159, R122, RZ, 0x3 ;  /* 0x0000007a9f7a0211 */ /* 0x000fe400078f18ff */
[----:B------:R-:W-:-:S04]  /*12f0*/  @P0 LOP3.LUT R33, R37, 0x7f, RZ, 0xc0, !PT ;  /* 0x0000007f25210812 */ /* 0x000fc800078ec0ff */
[----:B------:R-:W-:Y:S01]  /*1300*/  @P0 LEA.HI.SX32 R161, R122, R33, 0x1d ;  /* 0x000000217aa10211 */ /* 0x000fe200078feaff */
        /* <DEDUP_REMOVED lines=12> */
[----:B------:R-:W-:Y:S02]  /*13d0*/  IMAD.MOV.U32 R93, RZ, RZ, RZ ;  /* 0x000000ffff5d7224 */ /* 0x000fe400078e00ff */
[----:B------:R-:W-:Y:S01]  /*13e0*/  IMAD.MOV.U32 R48, RZ, RZ, R65 ;  /* 0x000000ffff307224 */ /* 0x000fe200078e0041 */
[----:B------:R-:W-:Y:S06]  /*13f0*/  @!P1 BRA `(.L_x_1300) ;  /* 0x0000000400609947 */ /* 0x000fec0003800000 */
[----:B------:R-:W-:Y:S01]  /*1400*/  MOV R48, R65 ;  /* 0x0000004100307202 */ /* 0x000fe20000000f00 */
[----:B-----5:R-:W-:Y:S01]  /*1410*/  IMAD.U32 R93, R44, 0x10000, RZ ;  /* 0x000100002c5d7824 */ /* 0x020fe200078e00ff */
[----:B------:R-:W-:Y:S06]  /*1420*/  BRA `(.L_x_1300) ;  /* 0x0000000400547947 */ /* 0x000fec0003800000 */
.L_x_1299:
[C---:B------:R-:W-:Y:S01]  /*1430*/  ISETP.NE.AND P3, PT, R65.reuse, 0x1, PT ;  /* 0x000000014100780c */ /* 0x040fe20003f65270 */
[----:B------:R-:W-:Y:S01]  /*1440*/  BSSY B2, `(.L_x_1301) ;  /* 0x000000c000027945 */ /* 0x000fe20003800000 */
[----:B------:R-:W-:-:S11]  /*1450*/  VIADD R48, R65, 0x1 ;  /* 0x0000000141307836 */ /* 0x000fd60000000000 */
[----:B------:R-:W-:Y:S05]  /*1460*/  @!P3 BRA `(.L_x_1302) ;  /* 0x000000000020b947 */ /* 0x000fea0003800000 */
        /* <DEDUP_REMOVED lines=8> */
.L_x_1302:
[----:B------:R-:W-:-:S07]  /*14f0*/  MOV R88, R106 ;  /* 0x0000006a00587202 */ /* 0x000fce0000000f00 */
.L_x_1303:
[----:B------:R-:W-:Y:S05]  /*1500*/  BSYNC B2 ;  /* 0x0000000000027941 */ /* 0x000fea0003800000 */
.L_x_1301:
        /* <DEDUP_REMOVED lines=16> */
.L_x_1307:
[----:B------:R-:W-:Y:S05]  /*1610*/  BSYNC B3 ;  /* 0x0000000000037941 */ /* 0x000fea0003800000 */
.L_x_1306:
        /* <DEDUP_REMOVED lines=42> */
.L_x_1305:
[----:B------:R-:W-:Y:S05]  /*18c0*/  BSYNC B2 ;  /* 0x0000000000027941 */ /* 0x000fea0003800000 */
.L_x_1304:
[----:B------:R-:W-:Y:S01]  /*18d0*/  I2FP.F32.U32 R49, R88 ;  /* 0x0000005800317245 */ /* 0x000fe20000201000 */
[----:B------:R-:W-:Y:S01]  /*18e0*/  HFMA2.MMA R88, -RZ, RZ, 0.1171875, 0 ;  /* 0x2f800000ff587435 */ /* 0x000fe200000001ff */
[----:B-----5:R-:W-:-:S04]  /*18f0*/  IMAD.U32 R50, R40, 0x10000, RZ ;  /* 0x0001000028327824 */ /* 0x020fc800078e00ff */
[----:B------:R-:W-:-:S04]  /*1900*/  FMUL.FTZ R50, R50, UR13 ;  /* 0x0000000d32327c20 */ /* 0x000fc80008410000 */
[----:B------:R-:W-:Y:S01]  /*1910*/  FMUL.FTZ R50, R50, UR12 ;  /* 0x0000000c32327c20 */ /* 0x000fe20008410000 */
[----:B------:R-:W-:-:S05]  /*1920*/  FFMA.FTZ R49, R49, R88, 1.1641532182693481445e-10 ;  /* 0x2f00000031317423 */ /* 0x000fca0000010058 */
[----:B------:R-:W-:-:S04]  /*1930*/  FSETP.GTU.FTZ.AND P3, PT, R49, UR10, PT ;  /* 0x0000000a31007c0b */ /* 0x000fc8000bf7c000 */
[----:B------:R-:W-:Y:S01]  /*1940*/  FSEL R93, R50, RZ, !P3 ;  /* 0x000000ff325d7208 */ /* 0x000fe20005800000 */
[----:B------:R-:W-:Y:S01]  /*1950*/  @P1 IMAD.U32 R50, R44, 0x10000, RZ ;  /* 0x000100002c321824 */ /* 0x000fe200078e00ff */
[----:B------:R-:W-:-:S03]  /*1960*/  SEL R88, RZ, 0x1, P3 ;  /* 0x00000001ff587807 */ /* 0x000fc60001800000 */
[----:B------:R-:W-:-:S07]  /*1970*/  @P1 FADD.FTZ R93, R50, R93 ;  /* 0x0000005d325d1221 */ /* 0x000fce0000010000 */
.L_x_1300:
[----:B------:R-:W-:Y:S05]  /*1980*/  BSYNC B1 ;  /* 0x0000000000017941 */ /* 0x000fea0003800000 */
.L_x_1298:
[----:B------:R-:W-:Y:S04]  /*1990*/  BSSY B1, `(.L_x_1308) ;  /* 0x0000060000017945 */ /* 0x000fe80003800000 */
[----:B------:R-:W-:Y:S05]  /*19a0*/  @P2 BRA `(.L_x_1309) ;  /* 0x00000000001c2947 */ /* 0x000fea0003800000 */
[----:B------:R-:W-:Y:S01]  /*19b0*/  MOV R95, RZ ;  /* 0x000000ff005f7202 */ /* 0x000fe20000000f00 */
[----:B------:R-:W-:Y:S01]  /*19c0*/  IMAD.MOV.U32 R49, RZ, RZ, R48 ;  /* 0x000000ffff317224 */ /* 0x000fe200078e0030 */
[----:B------:R-:W-:Y:S06]  /*19d0*/  @!P1 BRA `(.L_x_1310) ;  /* 0x00000004006c9947 */ /* 0x000fec0003800000 */
[----:B-----5:R-:W-:Y:S01]  /*19e0*/  PRMT R95, R44, 0x7632, R95 ;  /* 0x000076322c5f7816 */ /* 0x020fe2000000005f */
[----:B------:R-:W-:-:S03]  /*19f0*/  IMAD.MOV.U32 R49, RZ, RZ, R48 ;  /* 0x000000ffff317224 */ /* 0x000fc600078e0030 */
[----:B------:R-:W-:Y:S01]  /*1a00*/  SHF.L.U32 R95, R95, 0x10, RZ ;  /* 0x000000105f5f7819 */ /* 0x000fe200000006ff */
[----:B------:R-:W-:Y:S06]  /*1a10*/  BRA `(.L_x_1310) ;  /* 0x00000004005c7947 */ /* 0x000fec0003800000 */
.L_x_1309:
[C---:B------:R-:W-:Y:S01]  /*1a20*/  ISETP.NE.AND P3, PT, R48.reuse, 0x1, PT ;  /* 0x000000013000780c */ /* 0x040fe20003f65270 */
[----:B------:R-:W-:Y:S01]  /*1a30*/  BSSY B2, `(.L_x_1311) ;  /* 0x000000c000027945 */ /* 0x000fe20003800000 */
[----:B------:R-:W-:-:S11]  /*1a40*/  VIADD R49, R48, 0x1 ;  /* 0x0000000130317836 */ /* 0x000fd60000000000 */
        /* <DEDUP_REMOVED lines=9> */
.L_x_1312:
[----:B------:R-:W-:-:S07]  /*1ae0*/  IMAD.MOV.U32 R65, RZ, RZ, R106 ;  /* 0x000000ffff417224 */ /* 0x000fce00078e006a */
.L_x_1313:
[----:B------:R-:W-:Y:S05]  /*1af0*/  BSYNC B2 ;  /* 0x0000000000027941 */ /* 0x000fea0003800000 */
.L_x_1311:
        /* <DEDUP_REMOVED lines=11> */
[----:B------:R-:W-:Y:S01]  /*1bb0*/  @!P3 IADD3 R49, R69, 0x1, RZ ;  /* 0x000000014531b810 */ /* 0x000fe20007ffe0ff */
[----:B------:R-:W-:-:S03]  /*1bc0*/  @!P3 IMAD.MOV.U32 R34, RZ, RZ, RZ ;  /* 0x000000ffff22b224 */ /* 0x000fc600078e00ff */
[----:B------:R-:W-:-:S13]  /*1bd0*/  ISETP.NE.AND P6, PT, R36, RZ, !P3 ;  /* 0x000000ff2400720c */ /* 0x000fda0005fc5270 */
[----:B------:R-:W-:-:S05]  /*1be0*/  @P6 IMAD.MOV R49, RZ, RZ, R69 ;  /* 0x000000ffff316224 */ /* 0x000fca00078e0245 */
[----:B------:R-:W-:-:S07]  /*1bf0*/  @!P3 MOV R69, R49 ;  /* 0x000000310045b202 */ /* 0x000fce0000000f00 */
.L_x_1317:
[----:B------:R-:W-:Y:S05]  /*1c00*/  BSYNC B3 ;  /* 0x0000000000037941 */ /* 0x000fea0003800000 */
.L_x_1316:
        /* <DEDUP_REMOVED lines=42> */
.L_x_1315:
[----:B------:R-:W-:Y:S05]  /*1eb0*/  BSYNC B2 ;  /* 0x0000000000027941 */ /* 0x000fea0003800000 */
.L_x_1314:
[----:B-----5:R-:W-:Y:S01]  /*1ec0*/  PRMT R50, R40, 0x7632, R50 ;  /* 0x0000763228327816 */ /* 0x020fe20000000032 */
[----:B------:R-:W-:Y:S01]  /*1ed0*/  IMAD.MOV.U32 R51, RZ, RZ, 0x2f800000 ;  /* 0x2f800000ff337424 */ /* 0x000fe200078e00ff */
[----:B------:R-:W-:Y:S02]  /*1ee0*/  I2FP.F32.U32 R48, R65 ;  /* 0x0000004100307245 */ /* 0x000fe40000201000 */
[----:B------:R-:W-:-:S03]  /*1ef0*/  SHF.L.U32 R50, R50, 0x10, RZ ;  /* 0x0000001032327819 */ /* 0x000fc600000006ff */
[----:B------:R-:W-:Y:S02]  /*1f00*/  FFMA.FTZ R48, R48, R51, 1.1641532182693481445e-10 ;  /* 0x2f00000030307423 */ /* 0x000fe40000010033 */
[----:B------:R-:W-:-:S03]  /*1f10*/  FMUL.FTZ R50, R50, UR13 ;  /* 0x0000000d32327c20 */ /* 0x000fc60008410000 */
[----:B------:R-:W-:Y:S01]  /*1f20*/  FSETP.GTU.FTZ.AND P3, PT, R48, UR10, PT ;  /* 0x0000000a30007c0b */ /* 0x000fe2000bf7c000 */
[----:B------:R-:W-:Y:S01]  /*1f30*/  FMUL.FTZ R50, R50, UR12 ;  /* 0x0000000c32327c20 */ /* 0x000fe20008410000 */
[----:B------:R-:W-:Y:S02]  /*1f40*/  @P1 PRMT R48, R44, 0x7632, R48 ;  /* 0x000076322c301816 */ /* 0x000fe40000000030 */
[----:B------:R-:W-:Y:S02]  /*1f50*/  SEL R90, RZ, 0x1, P3 ;  /* 0x00000001ff5a7807 */ /* 0x000fe40001800000 */
[----:B------:R-:W-:Y:S01]  /*1f60*/  FSEL R95, R50, RZ, !P3 ;  /* 0x000000ff325f7208 */ /* 0x000fe20005800000 */
[----:B------:R-:W-:-:S04]  /*1f70*/  @P1 IMAD.U32 R48, R48, 0x10000, RZ ;  /* 0x0001000030301824 */ /* 0x000fc800078e00ff */
[----:B------:R-:W-:-:S07]  /*1f80*/  @P1 FADD.FTZ R95, R48, R95 ;  /* 0x0000005f305f1221 */ /* 0x000fce0000010000 */
.L_x_1310:
[----:B------:R-:W-:Y:S05]  /*1f90*/  BSYNC B1 ;  /* 0x0000000000017941 */ /* 0x000fea0003800000 */
.L_x_1308:
[----:B------:R-:W-:Y:S04]  /*1fa0*/  BSSY B1, `(.L_x_1318) ;  /* 0x000005d000017945 */ /* 0x000fe80003800000 */
[----:B------:R-:W-:Y:S05]  /*1fb0*/  @P2 BRA `(.L_x_1319) ;  /* 0x0000000000182947 */ /* 0x000fea0003800000 */
[----:B------:R-:W-:Y:S01]  /*1fc0*/  IMAD.MOV.U32 R97, RZ, RZ, RZ ;  /* 0x000000ffff617224 */ /* 0x000fe200078e00ff */
[----:B------:R-:W-:Y:S01]  /*1fd0*/  MOV R48, R49 ;  /* 0x0000003100307202 */ /* 0x000fe20000000f00 */
[----:B------:R-:W-:Y:S06]  /*1fe0*/  @!P1 BRA `(.L_x_1320) ;  /* 0x0000000400609947 */ /* 0x000fec0003800000 */
[----:B------:R-:W-:Y:S02]  /*1ff0*/  IMAD.MOV.U32 R48, RZ, RZ, R49 ;  /* 0x000000ffff307224 */ /* 0x000fe400078e0031 */
[----:B-----5:R-:W-:Y:S01]  /*2000*/  IMAD.U32 R97, R45, 0x10000, RZ ;  /* 0x000100002d617824 */ /* 0x020fe200078e00ff */
[----:B------:R-:W-:Y:S06]  /*2010*/  BRA `(.L_x_1320) ;  /* 0x0000000400547947 */ /* 0x000fec0003800000 */
.L_x_1319:
[C---:B------:R-:W-:Y:S01]  /*2020*/  ISETP.NE.AND P3, PT, R49.reuse, 0x1, PT ;  /* 0x000000013100780c */ /* 0x040fe20003f65270 */
[----:B------:R-:W-:Y:S01]  /*2030*/  BSSY B2, `(.L_x_1321) ;  /* 0x000000c000027945 */ /* 0x000fe20003800000 */
[----:B------:R-:W-:-:S11]  /*2040*/  IADD3 R48, R49, 0x1, RZ ;  /* 0x0000000131307810 */ /* 0x000fd60007ffe0ff */
[----:B------:R-:W-:Y:S05]  /*2050*/  @!P3 BRA `(.L_x_1322) ;  /* 0x000000000020b947 */ /* 0x000fea0003800000 */
        /* <DEDUP_REMOVED lines=8> */
.L_x_1322:
[----:B------:R-:W-:-:S07]  /*20e0*/  IMAD.MOV.U32 R65, RZ, RZ, R106 ;  /* 0x000000ffff417224 */ /* 0x000fce00078e006a */
.L_x_1323:
[----:B------:R-:W-:Y:S05]  /*20f0*/  BSYNC B2 ;  /* 0x0000000000027941 */ /* 0x000fea0003800000 */
.L_x_1321:
        /* <DEDUP_REMOVED lines=16> */
.L_x_1327:
[----:B------:R-:W-:Y:S05]  /*2200*/  BSYNC B3 ;  /* 0x0000000000037941 */ /* 0x000fea0003800000 */
.L_x_1326:
        /* <DEDUP_REMOVED lines=41> */
[----:B------:R-:W-:-:S08]  /*24a0*/  LOP3.LUT R66, R105, UR33, R66, 0x96, !PT ;  /* 0x0000002169427c12 */ /* 0x000fd0000f8e9642 */
.L_x_1325:
[----:B------:R-:W-:Y:S05]  /*24b0*/  BSYNC B2 ;  /* 0x0000000000027941 */ /* 0x000fea0003800000 */
.L_x_1324:
[----:B------:R-:W-:Y:S01]  /*24c0*/  I2FP.F32.U32 R49, R65 ;  /* 0x0000004100317245 */ /* 0x000fe20000201000 */
[----:B------:R-:W-:Y:S02]  /*24d0*/  IMAD.MOV.U32 R92, RZ, RZ, 0x2f800000 ;  /* 0x2f800000ff5c7424 */ /* 0x000fe400078e00ff */
[----:B-----5:R-:W-:Y:S02]  /*24e0*/  IMAD.U32 R50, R41, 0x10000, RZ ;  /* 0x0001000029327824 */ /* 0x020fe400078e00ff */
[----:B------:R-:W-:Y:S02]  /*24f0*/  FFMA.FTZ R49, R49, R92, 1.1641532182693481445e-10 ;  /* 0x2f00000031317423 */ /* 0x000fe4000001005c */
[----:B------:R-:W-:-:S03]  /*2500*/  FMUL.FTZ R50, R50, UR13 ;  /* 0x0000000d32327c20 */ /* 0x000fc60008410000 */
[----:B------:R-:W-:Y:S01]  /*2510*/  FSETP.GTU.FTZ.AND P3, PT, R49, UR10, PT ;  /* 0x0000000a31007c0b */ /* 0x000fe2000bf7c000 */
[----:B------:R-:W-:-:S03]  /*2520*/  FMUL.FTZ R50, R50, UR12 ;  /* 0x0000000c32327c20 */ /* 0x000fc60008410000 */
[----:B------:R-:W-:Y:S02]  /*2530*/  SEL R92, RZ, 0x1, P3 ;  /* 0x00000001ff5c7807 */ /* 0x000fe40001800000 */
[----:B------:R-:W-:Y:S02]  /*2540*/  FSEL R97, R50, RZ, !P3 ;  /* 0x000000ff32617208 */ /* 0x000fe40005800000 */
[----:B------:R-:W-:-:S05]  /*2550*/  @P1 SHF.L.U32 R50, R45, 0x10, RZ ;  /* 0x000000102d321819 */ /* 0x000fca00000006ff */
[----:B------:R-:W-:-:S07]  /*2560*/  @P1 FADD.FTZ R97, R50, R97 ;  /* 0x0000006132611221 */ /* 0x000fce0000010000 */
.L_x_1320:
[----:B------:R-:W-:Y:S05]  /*2570*/  BSYNC B1 ;  /* 0x0000000000017941 */ /* 0x000fea0003800000 */
.L_x_1318:
[----:B------:R-:W-:Y:S04]  /*2580*/  BSSY B1, `(.L_x_1328) ;  /* 0x0000060000017945 */ /* 0x000fe80003800000 */
[----:B------:R-:W-:Y:S05]  /*2590*/  @P2 BRA `(.L_x_1329) ;  /* 0x00000000001c2947 */ /* 0x000fea0003800000 */
[----:B------:R-:W-:Y:S02]  /*25a0*/  IMAD.MOV.U32 R99, RZ, RZ, RZ ;  /* 0x000000ffff637224 */ /* 0x000fe400078e00ff */
[----:B------:R-:W-:Y:S01]  /*25b0*/  IMAD.MOV.U32 R49, RZ, RZ, R48 ;  /* 0x000000ffff317224 */ /* 0x000fe200078e0030 */
[----:B------:R-:W-:Y:S06]  /*25c0*/  @!P1 BRA `(.L_x_1330) ;  /* 0x00000004006c9947 */ /* 0x000fec0003800000 */
[----:B-----5:R-:W-:Y:S02]  /*25d0*/  PRMT R99, R45, 0x7632, R99 ;  /* 0x000076322d637816 */ /* 0x020fe40000000063 */
[----:B------:R-:W-:-:S03]  /*25e0*/  MOV R49, R48 ;  /* 0x0000003000317202 */ /* 0x000fc60000000f00 */
[----:B------:R-:W-:Y:S01]  /*25f0*/  IMAD.U32 R99, R99, 0x10000, RZ ;  /* 0x0001000063637824 */ /* 0x000fe200078e00ff */
[----:B------:R-:W-:Y:S06]  /*2600*/  BRA `(.L_x_1330) ;  /* 0x00000004005c7947 */ /* 0x000fec0003800000 */
.L_x_1329:
        /* <DEDUP_REMOVED lines=12> */
.L_x_1332:
[----:B------:R-:W-:-:S07]  /*26d0*/  MOV R65, R106 ;  /* 0x0000006a00417202 */ /* 0x000fce0000000f00 */
.L_x_1333:
[----:B------:R-:W-:Y:S05]  /*26e0*/  BSYNC B2 ;  /* 0x0000000000027941 */ /* 0x000fea0003800000 */
.L_x_1331:
        /* <DEDUP_REMOVED lines=16> */
.L_x_1337:
[----:B------:R-:W-:Y:S05]  /*27f0*/  BSYNC B3 ;  /* 0x0000000000037941 */ /* 0x000fea0003800000 */
.L_x_1336:
        /* <DEDUP_REMOVED lines=42> */
.L_x_1335:
[----:B------:R-:W-:Y:S05]  /*2aa0*/  BSYNC B2 ;  /* 0x0000000000027941 */ /* 0x000fea0003800000 */
.L_x_1334:
[----:B------:R-:W-:Y:S01]  /*2ab0*/  HFMA2.MMA R51, -RZ, RZ, 0.1171875, 0 ;  /* 0x2f800000ff337435 */ /* 0x000fe200000001ff */
[----:B-----5:R-:W-:Y:S02]  /*2ac0*/  PRMT R50, R41, 0x7632, R50 ;  /* 0x0000763229327816 */ /* 0x020fe40000000032 */
[----:B------:R-:W-:-:S03]  /*2ad0*/  I2FP.F32.U32 R48, R65 ;  /* 0x0000004100307245 */ /* 0x000fc60000201000 */
[----:B------:R-:W-:-:S04]  /*2ae0*/  IMAD.U32 R50, R50, 0x10000, RZ ;  /* 0x0001000032327824 */ /* 0x000fc800078e00ff */
[----:B------:R-:W-:Y:S01]  /*2af0*/  FFMA.FTZ R48, R48, R51, 1.1641532182693481445e-10 ;  /* 0x2f00000030307423 */ /* 0x000fe20000010033 */
[----:B------:R-:W-:-:S04]  /*2b00*/  FMUL.FTZ R50, R50, UR13 ;  /* 0x0000000d32327c20 */ /* 0x000fc80008410000 */
[----:B------:R-:W-:Y:S01]  /*2b10*/  FMUL.FTZ R50, R50, UR12 ;  /* 0x0000000c32327c20 */ /* 0x000fe20008410000 */
[----:B------:R-:W-:Y:S02]  /*2b20*/  FSETP.GTU.FTZ.AND P3, PT, R48, UR10, PT ;  /* 0x0000000a30007c0b */ /* 0x000fe4000bf7c000 */
[----:B------:R-:W-:Y:S02]  /*2b30*/  @P1 PRMT R48, R45, 0x7632, R48 ;  /* 0x000076322d301816 */ /* 0x000fe40000000030 */
[----:B------:R-:W-:Y:S02]  /*2b40*/  FSEL R99, R50, RZ, !P3 ;  /* 0x000000ff32637208 */ /* 0x000fe40005800000 */
[----:B------:R-:W-:Y:S01]  /*2b50*/  SEL R94, RZ, 0x1, P3 ;  /* 0x00000001ff5e7807 */ /* 0x000fe20001800000 */
[----:B------:R-:W-:-:S04]  /*2b60*/  @P1 IMAD.U32 R48, R48, 0x10000, RZ ;  /* 0x0001000030301824 */ /* 0x000fc800078e00ff */
[----:B------:R-:W-:-:S07]  /*2b70*/  @P1 FADD.FTZ R99, R48, R99 ;  /* 0x0000006330631221 */ /* 0x000fce0000010000 */
.L_x_1330:
[----:B------:R-:W-:Y:S05]  /*2b80*/  BSYNC B1 ;  /* 0x0000000000017941 */ /* 0x000fea0003800000 */
.L_x_1328:
[----:B------:R-:W-:Y:S04]  /*2b90*/  BSSY B1, `(.L_x_1338) ;  /* 0x000005d000017945 */ /* 0x000fe80003800000 */
[----:B------:R-:W-:Y:S05]  /*2ba0*/  @P2 BRA `(.L_x_1339) ;  /* 0x0000000000182947 */ /* 0x000fea0003800000 */
[----:B------:R-:W-:Y:S01]  /*2bb0*/  MOV R101, RZ ;  /* 0x000000ff00657202 */ /* 0x000fe20000000f00 */
[----:B------:R-:W-:Y:S01]  /*2bc0*/  IMAD.MOV.U32 R48, RZ, RZ, R49 ;  /* 0x000000ffff307224 */ /* 0x000fe200078e0031 */
[----:B------:R-:W-:Y:S06]  /*2bd0*/  @!P1 BRA `(.L_x_1340) ;  /* 0x0000000400609947 */ /* 0x000fec0003800000 */
[----:B------:R-:W-:Y:S01]  /*2be0*/  IMAD.MOV.U32 R48, RZ, RZ, R49 ;  /* 0x000000ffff307224 */ /* 0x000fe200078e0031 */
[----:B-----5:R-:W-:Y:S01]  /*2bf0*/  SHF.L.U32 R101, R46, 0x10, RZ ;  /* 0x000000102e657819 */ /* 0x020fe200000006ff */
[----:B------:R-:W-:Y:S06]  /*2c00*/  BRA `(.L_x_1340) ;  /* 0x0000000400547947 */ /* 0x000fec0003800000 */
.L_x_1339:
        /* <DEDUP_REMOVED lines=12> */
.L_x_1342:
[----:B------:R-:W-:-:S07]  /*2cd0*/  IMAD.MOV.U32 R65, RZ, RZ, R106 ;  /* 0x000000ffff417224 */ /* 0x000fce00078e006a */
.L_x_1343:
[----:B------:R-:W-:Y:S05]  /*2ce0*/  BSYNC B2 ;  /* 0x0000000000027941 */ /* 0x000fea0003800000 */
.L_x_1341:
        /* <DEDUP_REMOVED lines=16> */
.L_x_1347:
[----:B------:R-:W-:Y:S05]  /*2df0*/  BSYNC B3 ;  /* 0x0000000000037941 */ /* 0x000fea0003800000 */
.L_x_1346:
        /* <DEDUP_REMOVED lines=42> */
.L_x_1345:
[----:B------:R-:W-:Y:S05]  /*30a0*/  BSYNC B2 ;  /* 0x0000000000027941 */ /* 0x000fea0003800000 */
.L_x_1344:
[----:B------:R-:W-:Y:S01]  /*30b0*/  I2FP.F32.U32 R49, R65 ;  /* 0x0000004100317245 */ /* 0x000fe20000201000 */
[----:B------:R-:W-:Y:S01]  /*30c0*/  IMAD.MOV.U32 R96, RZ, RZ, 0x2f800000 ;  /* 0x2f800000ff607424 */ /* 0x000fe200078e00ff */
[----:B-----5:R-:W-:-:S03]  /*30d0*/  SHF.L.U32 R50, R42, 0x10, RZ ;  /* 0x000000102a327819 */ /* 0x020fc600000006ff */
[----:B------:R-:W-:Y:S02]  /*30e0*/  FFMA.FTZ R49, R49, R96, 1.1641532182693481445e-10 ;  /* 0x2f00000031317423 */ /* 0x000fe40000010060 */
[----:B------:R-:W-:-:S03]  /*30f0*/  FMUL.FTZ R50, R50, UR13 ;  /* 0x0000000d32327c20 */ /* 0x000fc60008410000 */
[----:B------:R-:W-:Y:S01]  /*3100*/  FSETP.GTU.FTZ.AND P3, PT, R49, UR10, PT ;  /* 0x0000000a31007c0b */ /* 0x000fe2000bf7c000 */
[----:B------:R-:W-:-:S03]  /*3110*/  FMUL.FTZ R50, R50, UR12 ;  /* 0x0000000c32327c20 */ /* 0x000fc60008410000 */
[----:B------:R-:W-:Y:S02]  /*3120*/  SEL R96, RZ, 0x1, P3 ;  /* 0x00000001ff607807 */ /* 0x000fe40001800000 */
[----:B------:R-:W-:Y:S01]  /*3130*/  FSEL R101, R50, RZ, !P3 ;  /* 0x000000ff32657208 */ /* 0x000fe20005800000 */
[----:B------:R-:W-:-:S04]  /*3140*/  @P1 IMAD.U32 R50, R46, 0x10000, RZ ;  /* 0x000100002e321824 */ /* 0x000fc800078e00ff */
[----:B------:R-:W-:-:S07]  /*3150*/  @P1 FADD.FTZ R101, R50, R101 ;  /* 0x0000006532651221 */ /* 0x000fce0000010000 */
.L_x_1340:
[----:B------:R-:W-:Y:S05]  /*3160*/  BSYNC B1 ;  /* 0x0000000000017941 */ /* 0x000fea0003800000 */
.L_x_1338:
[----:B------:R-:W-:Y:S04]  /*3170*/  BSSY B1, `(.L_x_1348) ;  /* 0x0000060000017945 */ /* 0x000fe80003800000 */
[----:B------:R-:W-:Y:S05]  /*3180*/  @P2 BRA `(.L_x_1349) ;  /* 0x00000000001c2947 */ /* 0x000fea0003800000 */
[----:B------:R-:W-:Y:S01]  /*3190*/  IMAD.MOV.U32 R103, RZ, RZ, RZ ;  /* 0x000000ffff677224 */ /* 0x000fe200078e00ff */
[----:B------:R-:W-:Y:S01]  /*31a0*/  MOV R49, R48 ;  /* 0x0000003000317202 */ /* 0x000fe20000000f00 */
[----:B------:R-:W-:Y:S06]  /*31b0*/  @!P1 BRA `(.L_x_1350) ;  /* 0x00000004006c9947 */ /* 0x000fec0003800000 */
[----:B-----5:R-:W-:Y:S01]  /*31c0*/  PRMT R103, R46, 0x7632, R103 ;  /* 0x000076322e677816 */ /* 0x020fe20000000067 */
[----:B------:R-:W-:-:S04]  /*31d0*/  IMAD.MOV.U32 R49, RZ, RZ, R48 ;  /* 0x000000ffff317224 */ /* 0x000fc800078e0030 */
[----:B------:R-:W-:Y:S01]  /*31e0*/  IMAD.U32 R103, R103, 0x10000, RZ ;  /* 0x0001000067677824 */ /* 0x000fe200078e00ff */
[----:B------:R-:W-:Y:S06]  /*31f0*/  BRA `(.L_x_1350) ;  /* 0x00000004005c7947 */ /* 0x000fec0003800000 */
.L_x_1349:
        /* <DEDUP_REMOVED lines=12> */
.L_x_1352:
[----:B------:R-:W-:-:S07]  /*32c0*/  IMAD.MOV.U32 R65, RZ, RZ, R106 ;  /* 0x000000ffff417224 */ /* 0x000fce00078e006a */
.L_x_1353:
[----:B------:R-:W-:Y:S05]  /*32d0*/  BSYNC B2 ;  /* 0x0000000000027941 */ /* 0x000fea0003800000 */
.L_x_1351:
        /* <DEDUP_REMOVED lines=16> */
.L_x_1357:
[----:B------:R-:W-:Y:S05]  /*33e0*/  BSYNC B3 ;  /* 0x0000000000037941 */ /* 0x000fea0003800000 */
.L_x_1356:
        /* <DEDUP_REMOVED lines=38> */
[----:B------:R-:W-:-:S03]  /*3650*/  HFMA2.MMA R49, -RZ, RZ, 0, 0 ;  /* 0x00000000ff317435 */ /* 0x000fc600000001ff */
[----:B------:R-:W-:Y:S01]  /*3660*/  IMAD.WIDE.U32 R104, R104, -0x2daee0ad, RZ ;  /* 0xd2511f5368687825 */ /* 0x000fe200078e00ff */
[----:B------:R-:W-:-:S04]  /*3670*/  LOP3.LUT R67, R107, UR32, R48, 0x96, !PT ;  /* 0x000000206b437c12 */ /* 0x000fc8000f8e9630 */
[----:B------:R-:W-:-:S07]  /*3680*/  LOP3.LUT R66, R105, UR33, R66, 0x96, !PT ;  /* 0x0000002169427c12 */ /* 0x000fce000f8e9642 */
.L_x_1355:
[----:B------:R-:W-:Y:S05]  /*3690*/  BSYNC B2 ;  /* 0x0000000000027941 */ /* 0x000fea0003800000 */
.L_x_1354:
[----:B-----5:R-:W-:Y:S01]  /*36a0*/  PRMT R50, R42, 0x7632, R50 ;  /* 0x000076322a327816 */ /* 0x020fe20000000032 */
[----:B------:R-:W-:Y:S01]  /*36b0*/  IMAD.MOV.U32 R51, RZ, RZ, 0x2f800000 ;  /* 0x2f800000ff337424 */ /* 0x000fe200078e00ff */
[----:B------:R-:W-:-:S03]  /*36c0*/  I2FP.F32.U32 R48, R65 ;  /* 0x0000004100307245 */ /* 0x000fc60000201000 */
[----:B------:R-:W-:Y:S02]  /*36d0*/  IMAD.U32 R50, R50, 0x10000, RZ ;  /* 0x0001000032327824 */ /* 0x000fe400078e00ff */
[----:B------:R-:W-:Y:S02]  /*36e0*/  FFMA.FTZ R48, R48, R51, 1.1641532182693481445e-10 ;  /* 0x2f00000030307423 */ /* 0x000fe40000010033 */
[----:B------:R-:W-:-:S03]  /*36f0*/  FMUL.FTZ R50, R50, UR13 ;  /* 0x0000000d32327c20 */ /* 0x000fc60008410000 */
[----:B------:R-:W-:Y:S01]  /*3700*/  FSETP.GTU.FTZ.AND P3, PT, R48, UR10, PT ;  /* 0x0000000a30007c0b */ /* 0x000fe2000bf7c000 */
[----:B------:R-:W-:Y:S01]  /*3710*/  FMUL.FTZ R50, R50, UR12 ;  /* 0x0000000c32327c20 */ /* 0x000fe20008410000 */
[----:B------:R-:W-:Y:S02]  /*3720*/  @P1 PRMT R48, R46, 0x7632, R48 ;  /* 0x000076322e301816 */ /* 0x000fe40000000030 */
[----:B------:R-:W-:Y:S02]  /*3730*/  SEL R98, RZ, 0x1, P3 ;  /* 0x00000001ff627807 */ /* 0x000fe40001800000 */
[----:B------:R-:W-:Y:S02]  /*3740*/  FSEL R103, R50, RZ, !P3 ;  /* 0x000000ff32677208 */ /* 0x000fe40005800000 */
[----:B------:R-:W-:-:S05]  /*3750*/  @P1 SHF.L.U32 R48, R48, 0x10, RZ ;  /* 0x0000001030301819 */ /* 0x000fca00000006ff */
[----:B------:R-:W-:-:S07]  /*3760*/  @P1 FADD.FTZ R103, R48, R103 ;  /* 0x0000006730671221 */ /* 0x000fce0000010000 */
.L_x_1350:
[----:B------:R-:W-:Y:S05]  /*3770*/  BSYNC B1 ;  /* 0x0000000000017941 */ /* 0x000fea0003800000 */
.L_x_1348:
[----:B------:R-:W-:Y:S04]  /*3780*/  BSSY B1, `(.L_x_1358) ;  /* 0x000005d000017945 */ /* 0x000fe80003800000 */
[----:B------:R-:W-:Y:S05]  /*3790*/  @P2 BRA `(.L_x_1359) ;  /* 0x0000000000182947 */ /* 0x000fea0003800000 */
[----:B------:R-:W-:Y:S02]  /*37a0*/  IMAD.MOV.U32 R105, RZ, RZ, RZ ;  /* 0x000000ffff697224 */ /* 0x000fe400078e00ff */
[----:B------:R-:W-:Y:S01]  /*37b0*/  IMAD.MOV.U32 R48, RZ, RZ, R49 ;  /* 0x000000ffff307224 */ /* 0x000fe200078e0031 */
[----:B------:R-:W-:Y:S06]  /*37c0*/  @!P1 BRA `(.L_x_1360) ;  /* 0x0000000400609947 */ /* 0x000fec0003800000 */
[----:B------:R-:W-:Y:S01]  /*37d0*/  MOV R48, R49 ;  /* 0x0000003100307202 */ /* 0x000fe20000000f00 */
[----:B-----5:R-:W-:Y:S01]  /*37e0*/  IMAD.U32 R105, R47, 0x10000, RZ ;  /* 0x000100002f697824 */ /* 0x020fe200078e00ff */
[----:B------:R-:W-:Y:S06]  /*37f0*/  BRA `(.L_x_1360) ;  /* 0x0000000400547947 */ /* 0x000fec0003800000 */
.L_x_1359:
        /* <DEDUP_REMOVED lines=12> */
.L_x_1362:
[----:B------:R-:W-:-:S07]  /*38c0*/  MOV R65, R106 ;  /* 0x0000006a00417202 */ /* 0x000fce0000000f00 */
.L_x_1363:
[----:B------:R-:W-:Y:S05]  /*38d0*/  BSYNC B2 ;  /* 0x0000000000027941 */ /* 0x000fea0003800000 */
.L_x_1361:
        /* <DEDUP_REMOVED lines=16> */
.L_x_1367:
[----:B------:R-:W-:Y:S05]  /*39e0*/  BSYNC B3 ;  /* 0x0000000000037941 */ /* 0x000fea0003800000 */
.L_x_1366:
        /* <DEDUP_REMOVED lines=42> */
.L_x_1365:
[----:B------:R-:W-:Y:S05]  /*3c90*/  BSYNC B2 ;  /* 0x0000000000027941 */ /* 0x000fea0003800000 */
.L_x_1364:
[----:B------:R-:W-:Y:S01]  /*3ca0*/  HFMA2.MMA R100, -RZ, RZ, 0.1171875, 0 ;  /* 0x2f800000ff647435 */ /* 0x000fe200000001ff */
[----:B------:R-:W-:Y:S01]  /*3cb0*/  I2FP.F32.U32 R49, R65 ;  /* 0x0000004100317245 */ /* 0x000fe20000201000 */
[----:B-----5:R-:W-:-:S04]  /*3cc0*/  IMAD.U32 R50, R43, 0x10000, RZ ;  /* 0x000100002b327824 */ /* 0x020fc800078e00ff */
[----:B------:R-:W-:-:S04]  /*3cd0*/  FMUL.FTZ R50, R50, UR13 ;  /* 0x0000000d32327c20 */ /* 0x000fc80008410000 */
[----:B------:R-:W-:Y:S01]  /*3ce0*/  FFMA.FTZ R49, R49, R100, 1.1641532182693481445e-10 ;  /* 0x2f00000031317423 */ /* 0x000fe20000010064 */
[----:B------:R-:W-:-:S04]  /*3cf0*/  FMUL.FTZ R50, R50, UR12 ;  /* 0x0000000c32327c20 */ /* 0x000fc80008410000 */
[----:B------:R-:W-:-:S04]  /*3d00*/  FSETP.GTU.FTZ.AND P3, PT, R49, UR10, PT ;  /* 0x0000000a31007c0b */ /* 0x000fc8000bf7c000 */
[----:B------:R-:W-:Y:S01]  /*3d10*/  FSEL R105, R50, RZ, !P3 ;  /* 0x000000ff32697208 */ /* 0x000fe20005800000 */
[----:B------:R-:W-:Y:S01]  /*3d20*/  @P1 IMAD.U32 R50, R47, 0x10000, RZ ;  /* 0x000100002f321824 */ /* 0x000fe200078e00ff */
[----:B------:R-:W-:-:S03]  /*3d30*/  SEL R100, RZ, 0x1, P3 ;  /* 0x00000001ff647807 */ /* 0x000fc60001800000 */
[----:B------:R-:W-:-:S07]  /*3d40*/  @P1 FADD.FTZ R105, R50, R105 ;  /* 0x0000006932691221 */ /* 0x000fce0000010000 */
.L_x_1360:
[----:B------:R-:W-:Y:S05]  /*3d50*/  BSYNC B1 ;  /* 0x0000000000017941 */ /* 0x000fea0003800000 */
.L_x_1358:
        /* <DEDUP_REMOVED lines=9> */
.L_x_1369:
        /* <DEDUP_REMOVED lines=12> */
.L_x_1372:
[----:B------:R-:W-:-:S07]  /*3eb0*/  IMAD.MOV.U32 R102, RZ, RZ, R106 ;  /* 0x000000ffff667224 */ /* 0x000fce00078e006a */
.L_x_1373:
[----:B------:R-:W-:Y:S05]  /*3ec0*/  BSYNC B2 ;  /* 0x0000000000027941 */ /* 0x000fea0003800000 */
.L_x_1371:
        /* <DEDUP_REMOVED lines=16> */
.L_x_1377:
[----:B------:R-:W-:Y:S05]  /*3fd0*/  BSYNC B3 ;  /* 0x0000000000037941 */ /* 0x000fea0003800000 */
.L_x_1376:
        /* <DEDUP_REMOVED lines=9> */
[----:B------:R-:W-:-:S03]  /*4070*/  LOP3.LUT R50, R107, UR17, R65, 0x96, !PT ;  /* 0x000000116b327c12 */ /* 0x000fc6000f8e9641 */
[----:B------:R-:W-:Y:S01]  /*4080*/  IMAD.MOV.U32 R65, RZ, RZ, RZ ;  /* 0x000000ffff417224 */ /* 0x000fe200078e00ff */
        /* <DEDUP_REMOVED lines=31> */
[----:B------:R-:W-:-:S07]  /*4280*/  LOP3.LUT R66, R49, UR33, R66, 0x96, !PT ;  /* 0x0000002131427c12 */ /* 0x000fce000f8e9642 */
.L_x_1375:
[----:B------:R-:W-:Y:S05]  /*4290*/  BSYNC B2 ;  /* 0x0000000000027941 */ /* 0x000fea0003800000 */
.L_x_1374:
[----:B------:R-:W-:Y:S01]  /*42a0*/  HFMA2.MMA R51, -RZ, RZ, 0.1171875, 0 ;  /* 0x2f800000ff337435 */ /* 0x000fe200000001ff */
[----:B-----5:R-:W-:Y:S02]  /*42b0*/  PRMT R49, R43, 0x7632, R49 ;  /* 0x000076322b317816 */ /* 0x020fe40000000031 */
[----:B------:R-:W-:Y:S02]  /*42c0*/  I2FP.F32.U32 R48, R102 ;  /* 0x0000006600307245 */ /* 0x000fe40000201000 */
[----:B------:R-:W-:Y:S01]  /*42d0*/  @P1 PRMT R50, R47, 0x7632, R50 ;  /* 0x000076322f321816 */ /* 0x000fe20000000032 */
[----:B------:R-:W-:-:S04]  /*42e0*/  IMAD.U32 R49, R49, 0x10000, RZ ;  /* 0x0001000031317824 */ /* 0x000fc800078e00ff */
[----:B------:R-:W-:Y:S01]  /*42f0*/  FFMA.FTZ R48, R48, R51, 1.1641532182693481445e-10 ;  /* 0x2f00000030307423 */ /* 0x000fe20000010033 */
[----:B------:R-:W-:Y:S01]  /*4300*/  FMUL.FTZ R49, R49, UR13 ;  /* 0x0000000d31317c20 */ /* 0x000fe20008410000 */
[----:B------:R-:W-:-:S03]  /*4310*/  @P1 IMAD.U32 R50, R50, 0x10000, RZ ;  /* 0x0001000032321824 */ /* 0x000fc600078e00ff */
[----:B------:R-:W-:Y:S01]  /*4320*/  FMUL.FTZ R49, R49, UR12 ;  /* 0x0000000c31317c20 */ /* 0x000fe20008410000 */
[----:B------:R-:W-:-:S04]  /*4330*/  FSETP.GTU.FTZ.AND P2, PT, R48, UR10, PT ;  /* 0x0000000a30007c0b */ /* 0x000fc8000bf5c000 */
[----:B------:R-:W-:Y:S02]  /*4340*/  FSEL R107, R49, RZ, !P2 ;  /* 0x000000ff316b7208 */ /* 0x000fe40005000000 */
[----:B------:R-:W-:-:S03]  /*4350*/  SEL R102, RZ, 0x1, P2 ;  /* 0x00000001ff667807 */ /* 0x000fc60001000000 */
[----:B------:R-:W-:-:S07]  /*4360*/  @P1 FADD.FTZ R107, R50, R107 ;  /* 0x0000006b326b1221 */ /* 0x000fce0000010000 */
.L_x_1370:
[----:B------:R-:W-:Y:S05]  /*4370*/  BSYNC B1 ;  /* 0x0000000000017941 */ /* 0x000fea0003800000 */
.L_x_1368:
[----:B------:R-:W0:Y:S01]  /*4380*/  LDC.64 R156, c[0x0][0x238] ;  /* 0x00008e00ff9c7b82 */ /* 0x000e220000000a00 */
[----:B------:R-:W-:Y:S01]  /*4390*/  F2FP.BF16.F32.PACK_AB R51, R107, R105 ;  /* 0x000000696b33723e */ /* 0x000fe200000010ff */
[----:B------:R-:W-:Y:S01]  /*43a0*/  BSSY B1, `(.L_x_1378) ;  /* 0x000001b000017945 */ /* 0x000fe20003800000 */
[----:B------:R-:W-:Y:S02]  /*43b0*/  F2FP.BF16.F32.PACK_AB R50, R103, R101 ;  /* 0x000000656732723e */ /* 0x000fe400000010ff */
[----:B------:R-:W-:Y:S02]  /*43c0*/  F2FP.BF16.F32.PACK_AB R49, R99, R97 ;  /* 0x000000616331723e */ /* 0x000fe400000010ff */
[----:B------:R-:W-:Y:S01]  /*43d0*/  F2FP.BF16.F32.PACK_AB R48, R95, R93 ;  /* 0x0000005d5f30723e */ /* 0x000fe200000010ff */
[----:B0-----:R-:W-:-:S05]  /*43e0*/  IMAD.WIDE.U32 R156, R118, 0x10, R156 ;  /* 0x00000010769c7825 */ /* 0x001fca00078e009c */
[----:B------:R0:W-:Y:S01]  /*43f0*/  STG.E.128 desc[UR6][R156.64], R48 ;  /* 0x000000309c007986 */ /* 0x0001e2000c101d06 */
[----:B------:R-:W-:Y:S05]  /*4400*/  @!P0 BRA `(.L_x_1379) ;  /* 0x0000000000508947 */ /* 0x000fea0003800000 */
[----:B0-----:R-:W-:Y:S01]  /*4410*/  SHF.L.U32 R51, R100, 0x10, RZ ;  /* 0x0000001064337819 */ /* 0x001fe200000006ff */
[----:B------:R-:W0:Y:S01]  /*4420*/  LDC.64 R48, c[0x0][0x240] ;  /* 0x00009000ff307b82 */ /* 0x000e220000000a00 */
[----:B------:R-:W-:Y:S02]  /*4430*/  LOP3.LUT R50, R102, 0xffff, RZ, 0xc0, !PT ;  /* 0x0000ffff66327812 */ /* 0x000fe400078ec0ff */
[----:B------:R-:W-:Y:S02]  /*4440*/  LOP3.LUT R157, R51, 0xff0000, RZ, 0xc0, !PT ;  /* 0x00ff0000339d7812 */ /* 0x000fe400078ec0ff */
[----:B------:R-:W-:Y:S02]  /*4450*/  PRMT R51, R98, 0x7104, RZ ;  /* 0x0000710462337816 */ /* 0x000fe400000000ff */
[----:B------:R-:W-:Y:S02]  /*4460*/  PRMT R122, R157, 0x4210, R50 ;  /* 0x000042109d7a7816 */ /* 0x000fe40000000032 */
[----:B------:R-:W-:-:S02]  /*4470*/  LOP3.LUT R158, R94, 0xff, RZ, 0xc0, !PT ;  /* 0x000000ff5e9e7812 */ /* 0x000fc400078ec0ff */
[----:B------:R-:W-:Y:S02]  /*4480*/  LOP3.LUT R156, R92, 0xff, RZ, 0xc0, !PT ;  /* 0x000000ff5c9c7812 */ /* 0x000fe400078ec0ff */
[----:B------:R-:W-:Y:S01]  /*4490*/  LOP3.LUT R50, R90, 0xff, RZ, 0xc0, !PT ;  /* 0x000000ff5a327812 */ /* 0x000fe200078ec0ff */
[----:B------:R-:W-:Y:S01]  /*44a0*/  IMAD.WIDE.U32 R158, R158, 0x1000000, RZ ;  /* 0x010000009e9e7825 */ /* 0x000fe200078e00ff */
[----:B------:R-:W-:-:S03]  /*44b0*/  LOP3.LUT R165, R122, 0xff00, R51, 0xf8, !PT ;  /* 0x0000ff007aa57812 */ /* 0x000fc600078ef833 */
[----:B------:R-:W-:Y:S01]  /*44c0*/  IMAD.WIDE.U32 R156, R156, 0x10000, RZ ;  /* 0x000100009c9c7825 */ /* 0x000fe200078e00ff */
[----:B------:R-:W-:-:S03]  /*44d0*/  LOP3.LUT R165, R165, 0xff, R96, 0xf8, !PT ;  /* 0x000000ffa5a57812 */ /* 0x000fc600078ef860 */
[----:B------:R-:W-:Y:S01]  /*44e0*/  IMAD.WIDE.U32 R50, R50, 0x100, RZ ;  /* 0x0000010032327825 */ /* 0x000fe200078e00ff */
[----:B------:R-:W-:-:S03]  /*44f0*/  LOP3.LUT R157, R157, R165, R159, 0xfe, !PT ;  /* 0x000000a59d9d7212 */ /* 0x000fc600078efe9f */
[----:B0-----:R-:W-:Y:S01]  /*4500*/  IMAD.WIDE.U32 R48, R161, 0x8, R48 ;  /* 0x00000008a1307825 */ /* 0x001fe200078e0030 */
[----:B------:R-:W-:Y:S02]  /*4510*/  LOP3.LUT R163, R50, R158, R156, 0xfe, !PT ;  /* 0x0000009e32a37212 */ /* 0x000fe400078efe9c */
[----:B------:R-:W-:Y:S02]  /*4520*/  LOP3.LUT R51, R157, R51, RZ, 0xfc, !PT ;  /* 0x000000339d337212 */ /* 0x000fe400078efcff */
[----:B------:R-:W-:-:S05]  /*4530*/  LOP3.LUT R50, R163, 0xff, R88, 0xf8, !PT ;  /* 0x000000ffa3327812 */ /* 0x000fca00078ef858 */
[----:B------:R1:W-:Y:S02]  /*4540*/  STG.E.64 desc[UR6][R48.64], R50 ;  /* 0x0000003230007986 */ /* 0x0003e4000c101b06 */
.L_x_1379:
[----:B------:R-:W-:Y:S05]  /*4550*/  BSYNC B1 ;  /* 0x0000000000017941 */ /* 0x000fea0003800000 */
.L_x_1378:
[----:B------:R-:W-:Y:S02]  /*4560*/  VIADD R118, R118, 0x80 ;  /* 0x0000008076767836 */ /* 0x000fe40000000000 */
[----:B------:R-:W-:-:S07]  /*4570*/  VIADD R161, R161, 0x80 ;  /* 0x00000080a1a17836 */ /* 0x000fce0000000000 */
.L_x_1297:
[----:B------:R-:W-:Y:S05]  /*4580*/  BSYNC B0 ;  /* 0x0000000000007941 */ /* 0x000fea0003800000 */
.L_x_1296:
        /* <DEDUP_REMOVED lines=15> */
[----:B------:R-:W-:Y:S01]  /*4680*/  IMAD.MOV.U32 R48, RZ, RZ, R65 ;  /* 0x000000ffff307224 */ /* 0x000fe200078e0041 */
[----:B------:R-:W-:Y:S06]  /*4690*/  @!P1 BRA `(.L_x_1384) ;  /* 0x0000000400689947 */ /* 0x000fec0003800000 */
[----:B------:R-:W-:Y:S01]  /*46a0*/  IMAD.MOV.U32 R48, RZ, RZ, R65 ;  /* 0x000000ffff307224 */ /* 0x000fe200078e0041 */
[----:B-----5:R-:W-:Y:S01]  /*46b0*/  SHF.L.U32 R109, R44, 0x10, RZ ;  /* 0x000000102c6d7819 */ /* 0x020fe200000006ff */
[----:B------:R-:W-:Y:S06]  /*46c0*/  BRA `(.L_x_1384) ;  /* 0x00000004005c7947 */ /* 0x000fec0003800000 */
.L_x_1383:
        /* <DEDUP_REMOVED lines=12> */
.L_x_1386:
[----:B------:R-:W-:-:S07]  /*4790*/  IMAD.MOV.U32 R88, RZ, RZ, R106 ;  /* 0x000000ffff587224 */ /* 0x000fce00078e006a */
.L_x_1387:
[----:B------:R-:W-:Y:S05]  /*47a0*/  BSYNC B2 ;  /* 0x0000000000027941 */ /* 0x000fea0003800000 */
.L_x_1385:
        /* <DEDUP_REMOVED lines=16> */
.L_x_1391:
[----:B------:R-:W-:Y:S05]  /*48b0*/  BSYNC B3 ;  /* 0x0000000000037941 */ /* 0x000fea0003800000 */
.L_x_1390:
        /* <DEDUP_REMOVED lines=41> */
[----:B------:R-:W-:Y:S01]  /*4b50*/  HFMA2.MMA R48, -RZ, RZ, 0, 0 ;  /* 0x00000000ff307435 */ /* 0x000fe200000001ff */
[----:B------:R-:W-:Y:S01]  /*4b60*/  IMAD.MOV.U32 R106, RZ, RZ, R50 ;  /* 0x000000ffff6a7224 */ /* 0x000fe200078e0032 */
[----:B------:R-:W-:-:S09]  /*4b70*/  LOP3.LUT R66, R49, UR33, R66, 0x96, !PT ;  /* 0x0000002131427c12 */ /* 0x000fd2000f8e9642 */
.L_x_1389:
[----:B------:R-:W-:Y:S05]  /*4b80*/  BSYNC B2 ;  /* 0x0000000000027941 */ /* 0x000fea0003800000 */
.L_x_1388:
[----:B------:R-:W-:Y:S01]  /*4b90*/  I2FP.F32.U32 R49, R88 ;  /* 0x0000005800317245 */ /* 0x000fe20000201000 */
[----:B------:R-:W-:Y:S02]  /*4ba0*/  IMAD.MOV.U32 R50, RZ, RZ, 0x2f800000 ;  /* 0x2f800000ff327424 */ /* 0x000fe400078e00ff */
[----:B-----5:R-:W-:Y:S02]  /*4bb0*/  IMAD.U32 R51, R40, 0x10000, RZ ;  /* 0x0001000028337824 */ /* 0x020fe400078e00ff */
[----:B------:R-:W-:Y:S01]  /*4bc0*/  FFMA.FTZ R49, R49, R50, 1.1641532182693481445e-10 ;  /* 0x2f00000031317423 */ /* 0x000fe20000010032 */
[----:B------:R-:W-:Y:S01]  /*4bd0*/  @P1 SHF.L.U32 R50, R44, 0x10, RZ ;  /* 0x000000102c321819 */ /* 0x000fe200000006ff */
[----:B------:R-:W-:-:S03]  /*4be0*/  FMUL.FTZ R51, R51, UR13 ;  /* 0x0000000d33337c20 */ /* 0x000fc60008410000 */
[----:B------:R-:W-:Y:S01]  /*4bf0*/  FSETP.GTU.FTZ.AND P3, PT, R49, UR10, PT ;  /* 0x0000000a31007c0b */ /* 0x000fe2000bf7c000 */
[----:B------:R-:W-:-:S03]  /*4c00*/  FMUL.FTZ R51, R51, UR12 ;  /* 0x0000000c33337c20 */ /* 0x000fc60008410000 */
[----:B------:R-:W-:Y:S02]  /*4c10*/  SEL R88, RZ, 0x1, P3 ;  /* 0x00000001ff587807 */ /* 0x000fe40001800000 */
[----:B------:R-:W-:-:S05]  /*4c20*/  FSEL R109, R51, RZ, !P3 ;  /* 0x000000ff336d7208 */ /* 0x000fca0005800000 */
[----:B------:R-:W-:-:S07]  /*4c30*/  @P1 FADD.FTZ R109, R50, R109 ;  /* 0x0000006d326d1221 */ /* 0x000fce0000010000 */
.L_x_1384:
[----:B------:R-:W-:Y:S05]  /*4c40*/  BSYNC B1 ;  /* 0x0000000000017941 */ /* 0x000fea0003800000 */
.L_x_1382:
        /* <DEDUP_REMOVED lines=9> */
.L_x_1393:
        /* <DEDUP_REMOVED lines=12> */
.L_x_1396:
[----:B------:R-:W-:-:S07]  /*4da0*/  MOV R65, R106 ;  /* 0x0000006a00417202 */ /* 0x000fce0000000f00 */
.L_x_1397:
[----:B------:R-:W-:Y:S05]  /*4db0*/  BSYNC B2 ;  /* 0x0000000000027941 */ /* 0x000fea0003800000 */
.L_x_1395:
        /* <DEDUP_REMOVED lines=16> */
.L_x_1401:
[----:B------:R-:W-:Y:S05]  /*4ec0*/  BSYNC B3 ;  /* 0x0000000000037941 */ /* 0x000fea0003800000 */
.L_x_1400:
        /* <DEDUP_REMOVED lines=44> */
.L_x_1399:
[----:B------:R-:W-:Y:S05]  /*5190*/  BSYNC B2 ;  /* 0x0000000000027941 */ /* 0x000fea0003800000 */
.L_x_1398:
        /* <DEDUP_REMOVED lines=13> */
.L_x_1394:
[----:B------:R-:W-:Y:S05]  /*5270*/  BSYNC B1 ;  /* 0x0000000000017941 */ /* 0x000fea0003800000 */
.L_x_1392:
        /* <DEDUP_REMOVED lines=8> */
.L_x_1403:
        /* <DEDUP_REMOVED lines=12> */
.L_x_1406:
[----:B------:R-:W-:-:S07]  /*53c0*/  IMAD.MOV.U32 R65, RZ, RZ, R106 ;  /* 0x000000ffff417224 */ /* 0x000fce00078e006a */
.L_x_1407:
[----:B------:R-:W-:Y:S05]  /*53d0*/  BSYNC B2 ;  /* 0x0000000000027941 */ /* 0x000fea0003800000 */
.L_x_1405:
        /* <DEDUP_REMOVED lines=16> */
.L_x_1411:
[----:B------:R-:W-:Y:S05]  /*54e0*/  BSYNC B3 ;  /* 0x0000000000037941 */ /* 0x000fea0003800000 */
.L_x_1410:
        /* <DEDUP_REMOVED lines=44> */
.L_x_1409:
[----:B------:R-:W-:Y:S05]  /*57b0*/  BSYNC B2 ;  /* 0x0000000000027941 */ /* 0x000fea0003800000 */
.L_x_1408:
[----:B------:R-:W-:Y:S01]  /*57c0*/  I2FP.F32.U32 R49, R65 ;  /* 0x0000004100317245 */ /* 0x000fe20000201000 */
[----:B------:R-:W-:Y:S01]  /*57d0*/  IMAD.MOV.U32 R50, RZ, RZ, 0x2f800000 ;  /* 0x2f800000ff327424 */ /* 0x000fe200078e00ff */
[----:B-----5:R-:W-:-:S03]  /*57e0*/  SHF.L.U32 R51, R41, 0x10, RZ ;  /* 0x0000001029337819 */ /* 0x020fc600000006ff */
[----:B------:R-:W-:Y:S01]  /*57f0*/  FFMA.FTZ R49, R49, R50, 1.1641532182693481445e-10 ;  /* 0x2f00000031317423 */ /* 0x000fe20000010032 */
[----:B------:R-:W-:Y:S02]  /*5800*/  @P1 IMAD.U32 R50, R45, 0x10000, RZ ;  /* 0x000100002d321824 */ /* 0x000fe400078e00ff */
[----:B------:R-:W-:Y:S02]  /*5810*/  FMUL.FTZ R51, R51, UR13 ;  /* 0x0000000d33337c20 */ /* 0x000fe40008410000 */
[----:B------:R-:W-:Y:S02]  /*5820*/  FSETP.GTU.FTZ.AND P3, PT, R49, UR10, PT ;  /* 0x0000000a31007c0b */ /* 0x000fe4000bf7c000 */
[----:B------:R-:W-:Y:S02]  /*5830*/  FMUL.FTZ R51, R51, UR12 ;  /* 0x0000000c33337c20 */ /* 0x000fe40008410000 */
[----:B------:R-:W-:-:S03]  /*5840*/  SEL R92, RZ, 0x1, P3 ;  /* 0x00000001ff5c7807 */ /* 0x000fc60001800000 */
[----:B------:R-:W-:-:S05]  /*5850*/  FSEL R113, R51, RZ, !P3 ;  /* 0x000000ff33717208 */ /* 0x000fca0005800000 */
[----:B------:R-:W-:-:S07]  /*5860*/  @P1 FADD.FTZ R113, R50, R113 ;  /* 0x0000007132711221 */ /* 0x000fce0000010000 */
.L_x_1404:
[----:B------:R-:W-:Y:S05]  /*5870*/  BSYNC B1 ;  /* 0x0000000000017941 */ /* 0x000fea0003800000 */
.L_x_1402:
[----:B------:R-:W-:Y:S04]  /*5880*/  BSSY B1, `(.L_x_1412) ;  /* 0x0000062000017945 */ /* 0x000fe80003800000 */
[----:B------:R-:W-:Y:S05]  /*5890*/  @P2 BRA `(.L_x_1413) ;  /* 0x00000000001c2947 */ /* 0x000fea0003800000 */
[----:B------:R-:W-:Y:S01]  /*58a0*/  MOV R115, RZ ;  /* 0x000000ff00737202 */ /* 0x000fe20000000f00 */
[----:B------:R-:W-:Y:S01]  /*58b0*/  IMAD.MOV.U32 R49, RZ, RZ, R48 ;  /* 0x000000ffff317224 */ /* 0x000fe200078e0030 */
[----:B------:R-:W-:Y:S06]  /*58c0*/  @!P1 BRA `(.L_x_1414) ;  /* 0x0000000400749947 */ /* 0x000fec0003800000 */
[----:B-----5:R-:W-:Y:S02]  /*58d0*/  PRMT R115, R45, 0x7632, R115 ;  /* 0x000076322d737816 */ /* 0x020fe40000000073 */
[----:B------:R-:W-:-:S03]  /*58e0*/  MOV R49, R48 ;  /* 0x0000003000317202 */ /* 0x000fc60000000f00 */
[----:B------:R-:W-:Y:S01]  /*58f0*/  IMAD.U32 R115, R115, 0x10000, RZ ;  /* 0x0001000073737824 */ /* 0x000fe200078e00ff */
[----:B------:R-:W-:Y:S06]  /*5900*/  BRA `(.L_x_1414) ;  /* 0x0000000400647947 */ /* 0x000fec0003800000 */
.L_x_1413:
[C---:B------:R-:W-:Y:S01]  /*5910*/  ISETP.NE.AND P3, PT, R48.reuse, 0x1, PT ;  /* 0x000000013000780c */ /* 0x040fe20003f65270 */
[----:B------:R-:W-:Y:S01]  /*5920*/  BSSY B2, `(.L_x_1415) ;  /* 0x000000c000027945 */ /* 0x000fe20003800000 */
[----:B------:R-:W-:-:S11]  /*5930*/  IADD3 R49, R48, 0x1, RZ ;  /* 0x0000000130317810 */ /* 0x000fd60007ffe0ff */
        /* <DEDUP_REMOVED lines=9> */
.L_x_1416:
[----:B------:R-:W-:-:S07]  /*59d0*/  MOV R65, R106 ;  /* 0x0000006a00417202 */ /* 0x000fce0000000f00 */
.L_x_1417:
[----:B------:R-:W-:Y:S05]  /*59e0*/  BSYNC B2 ;  /* 0x0000000000027941 */ /* 0x000fea0003800000 */
.L_x_1415:
        /* <DEDUP_REMOVED lines=16> */
.L_x_1421:
[----:B------:R-:W-:Y:S05]  /*5af0*/  BSYNC B3 ;  /* 0x0000000000037941 */ /* 0x000fea0003800000 */
.L_x_1420:
        /* <DEDUP_REMOVED lines=44> */
.L_x_1419:
[----:B------:R-:W-:Y:S05]  /*5dc0*/  BSYNC B2 ;  /* 0x0000000000027941 */ /* 0x000fea0003800000 */
.L_x_1418:
        /* <DEDUP_REMOVED lines=13> */
.L_x_1414:
[----:B------:R-:W-:Y:S05]  /*5ea0*/  BSYNC B1 ;  /* 0x0000000000017941 */ /* 0x000fea0003800000 */
.L_x_1412:
[----:B------:R-:W-:Y:S04]  /*5eb0*/  BSSY B1, `(.L_x_1422) ;  /* 0x000005f000017945 */ /* 0x000fe80003800000 */
[----:B------:R-:W-:Y:S05]  /*5ec0*/  @P2 BRA `(.L_x_1423) ;  /* 0x0000000000182947 */ /* 0x000fea0003800000 */
[----:B------:R-:W-:Y:S01]  /*5ed0*/  MOV R117, RZ ;  /* 0x000000ff00757202 */ /* 0x000fe20000000f00 */
[----:B------:R-:W-:Y:S01]  /*5ee0*/  IMAD.MOV.U32 R48, RZ, RZ, R49 ;  /* 0x000000ffff307224 */ /* 0x000fe200078e0031 */
[----:B------:R-:W-:Y:S06]  /*5ef0*/  @!P1 BRA `(.L_x_1424) ;  /* 0x0000000400689947 */ /* 0x000fec0003800000 */
[----:B------:R-:W-:Y:S01]  /*5f00*/  MOV R48, R49 ;  /* 0x0000003100307202 */ /* 0x000fe20000000f00 */
[----:B-----5:R-:W-:Y:S01]  /*5f10*/  IMAD.U32 R117, R46, 0x10000, RZ ;  /* 0x000100002e757824 */ /* 0x020fe200078e00ff */
[----:B------:R-:W-:Y:S06]  /*5f20*/  BRA `(.L_x_1424) ;  /* 0x00000004005c7947 */ /* 0x000fec0003800000 */
.L_x_1423:
        /* <DEDUP_REMOVED lines=12> */
.L_x_1426:
[----:B------:R-:W-:-:S07]  /*5ff0*/  MOV R65, R106 ;  /* 0x0000006a00417202 */ /* 0x000fce0000000f00 */
.L_x_1427:
[----:B------:R-:W-:Y:S05]  /*6000*/  BSYNC B2 ;  /* 0x0000000000027941 */ /* 0x000fea0003800000 */
.L_x_1425:
        /* <DEDUP_REMOVED lines=16> */
.L_x_1431:
[----:B------:R-:W-:Y:S05]  /*6110*/  BSYNC B3 ;  /* 0x0000000000037941 */ /* 0x000fea0003800000 */
.L_x_1430:
        /* <DEDUP_REMOVED lines=44> */
.L_x_1429:
[----:B------:R-:W-:Y:S05]  /*63e0*/  BSYNC B2 ;  /* 0x0000000000027941 */ /* 0x000fea0003800000 */
.L_x_1428:
        /* <DEDUP_REMOVED lines=11> */
.L_x_1424:
[----:B------:R-:W-:Y:S05]  /*64a0*/  BSYNC B1 ;  /* 0x0000000000017941 */ /* 0x000fea0003800000 */
.L_x_1422:
        /* <DEDUP_REMOVED lines=9> */
.L_x_1433:
        /* <DEDUP_REMOVED lines=12> */
.L_x_1436:
[----:B------:R-:W-:-:S07]  /*6600*/  MOV R65, R106 ;  /* 0x0000006a00417202 */ /* 0x000fce0000000f00 */
.L_x_1437:
[----:B------:R-:W-:Y:S05]  /*6610*/  BSYNC B2 ;  /* 0x0000000000027941 */ /* 0x000fea0003800000 */
.L_x_1435:
        /* <DEDUP_REMOVED lines=16> */
.L_x_1441:
[----:B------:R-:W-:Y:S05]  /*6720*/  BSYNC B3 ;  /* 0x0000000000037941 */ /* 0x000fea0003800000 */
.L_x_1440:
        /* <DEDUP_REMOVED lines=44> */
.L_x_1439:
[----:B------:R-:W-:Y:S05]  /*69f0*/  BSYNC B2 ;  /* 0x0000000000027941 */ /* 0x000fea0003800000 */
.L_x_1438:
        /* <DEDUP_REMOVED lines=13> */
.L_x_1434:
[----:B------:R-:W-:Y:S05]  /*6ad0*/  BSYNC B1 ;  /* 0x0000000000017941 */ /* 0x000fea0003800000 */
.L_x_1432:
        /* <DEDUP_REMOVED lines=8> */
.L_x_1443:
        /* <DEDUP_REMOVED lines=12> */
.L_x_1446:
[----:B------:R-:W-:-:S07]  /*6c20*/  MOV R65, R106 ;  /* 0x0000006a00417202 */ /* 0x000fce0000000f00 */
.L_x_1447:
[----:B------:R-:W-:Y:S05]  /*6c30*/  BSYNC B2 ;  /* 0x0000000000027941 */ /* 0x000fea0003800000 */
.L_x_1445:
        /* <DEDUP_REMOVED lines=16> */
.L_x_1451:
[----:B------:R-:W-:Y:S05]  /*6d40*/  BSYNC B3 ;  /* 0x0000000000037941 */ /* 0x000fea0003800000 */
.L_x_1450:
        /* <DEDUP_REMOVED lines=44> */
.L_x_1449:
[----:B------:R-:W-:Y:S05]  /*7010*/  BSYNC B2 ;  /* 0x0000000000027941 */ /* 0x000fea0003800000 */
.L_x_1448:
        /* <DEDUP_REMOVED lines=11> */
.L_x_1444:
[----:B------:R-:W-:Y:S05]  /*70d0*/  BSYNC B1 ;  /* 0x0000000000017941 */ /* 0x000fea0003800000 */
.L_x_1442:
        /* <DEDUP_REMOVED lines=9> */
.L_x_1453:
        /* <DEDUP_REMOVED lines=12> */
.L_x_1456:
[----:B------:R-:W-:-:S07]  /*7230*/  MOV R102, R106 ;  /* 0x0000006a00667202 */ /* 0x000fce0000000f00 */
.L_x_1457:
[----:B------:R-:W-:Y:S05]  /*7240*/  BSYNC B2 ;  /* 0x0000000000027941 */ /* 0x000fea0003800000 */
.L_x_1455:
        /* <DEDUP_REMOVED lines=16> */
.L_x_1461:
[----:B------:R-:W-:Y:S05]  /*7350*/  BSYNC B3 ;  /* 0x0000000000037941 */ /* 0x000fea0003800000 */
.L_x_1460:
        /* <DEDUP_REMOVED lines=9> */
[----:B------:R-:W-:Y:S01]  /*73f0*/  LOP3.LUT R67, R51, UR17, R67, 0x96, !PT ;  /* 0x0000001133437c12 */ /* 0x000fe2000f8e9643 */
[----:B------:R-:W-:-:S03]  /*7400*/  HFMA2.MMA R65, -RZ, RZ, 0, 0 ;  /* 0x00000000ff417435 */ /* 0x000fc600000001ff */
        /* <DEDUP_REMOVED lines=33> */
.L_x_1459:
[----:B------:R-:W-:Y:S05]  /*7620*/  BSYNC B2 ;  /* 0x0000000000027941 */ /* 0x000fea0003800000 */
.L_x_1458:
[----:B-----5:R-:W-:Y:S01]  /*7630*/  PRMT R49, R43, 0x7632, R49 ;  /* 0x000076322b317816 */ /* 0x020fe20000000031 */
[----:B------:R-:W-:Y:S01]  /*7640*/  IMAD.MOV.U32 R51, RZ, RZ, 0x2f800000 ;  /* 0x2f800000ff337424 */ /* 0x000fe200078e00ff */
[----:B------:R-:W-:Y:S02]  /*7650*/  I2FP.F32.U32 R48, R102 ;  /* 0x0000006600307245 */ /* 0x000fe40000201000 */
[----:B------:R-:W-:Y:S02]  /*7660*/  SHF.L.U32 R49, R49, 0x10, RZ ;  /* 0x0000001031317819 */ /* 0x000fe400000006ff */
[----:B------:R-:W-:Y:S01]  /*7670*/  @P1 PRMT R50, R47, 0x7632, R50 ;  /* 0x000076322f321816 */ /* 0x000fe20000000032 */
[----:B------:R-:W-:Y:S02]  /*7680*/  FFMA.FTZ R48, R48, R51, 1.1641532182693481445e-10 ;  /* 0x2f00000030307423 */ /* 0x000fe40000010033 */
[----:B------:R-:W-:Y:S02]  /*7690*/  FMUL.FTZ R49, R49, UR13 ;  /* 0x0000000d31317c20 */ /* 0x000fe40008410000 */
[----:B------:R-:W-:Y:S01]  /*76a0*/  @P1 IMAD.U32 R50, R50, 0x10000, RZ ;  /* 0x0001000032321824 */ /* 0x000fe200078e00ff */
[----:B------:R-:W-:Y:S01]  /*76b0*/  FSETP.GTU.FTZ.AND P2, PT, R48, UR10, PT ;  /* 0x0000000a30007c0b */ /* 0x000fe2000bf5c000 */
[----:B------:R-:W-:-:S03]  /*76c0*/  FMUL.FTZ R49, R49, UR12 ;  /* 0x0000000c31317c20 */ /* 0x000fc60008410000 */
[----:B------:R-:W-:Y:S02]  /*76d0*/  SEL R102, RZ, 0x1, P2 ;  /* 0x00000001ff667807 */ /* 0x000fe40001000000 */
[----:B------:R-:W-:-:S05]  /*76e0*/  FSEL R123, R49, RZ, !P2 ;  /* 0x000000ff317b7208 */ /* 0x000fca0005000000 */
[----:B------:R-:W-:-:S07]  /*76f0*/  @P1 FADD.FTZ R123, R50, R123 ;  /* 0x0000007b327b1221 */ /* 0x000fce0000010000 */
.L_x_1454:
[----:B------:R-:W-:Y:S05]  /*7700*/  BSYNC B1 ;  /* 0x0000000000017941 */ /* 0x000fea0003800000 */
.L_x_1452:
        /* <DEDUP_REMOVED lines=29> */
.L_x_1463:
[----:B------:R-:W-:Y:S05]  /*78e0*/  BSYNC B1 ;  /* 0x0000000000017941 */ /* 0x000fea0003800000 */
.L_x_1462:
[----:B------:R-:W-:Y:S01]  /*78f0*/  VIADD R118, R118, 0x80 ;  /* 0x0000008076767836 */ /* 0x000fe20000000000 */
[----:B------:R-:W-:-:S07]  /*7900*/  IADD3 R161, R161, 0x80, RZ ;  /* 0x00000080a1a17810 */ /* 0x000fce0007ffe0ff */
.L_x_1381:
[----:B------:R-:W-:Y:S05]  /*7910*/  BSYNC B0 ;  /* 0x0000000000007941 */ /* 0x000fea0003800000 */
.L_x_1380:
        /* <DEDUP_REMOVED lines=15> */
[----:B------:R-:W-:Y:S01]  /*7a10*/  MOV R48, R65 ;  /* 0x0000004100307202 */ /* 0x000fe20000000f00 */
[----:B------:R-:W-:Y:S06]  /*7a20*/  @!P1 BRA `(.L_x_1468) ;  /* 0x0000000400689947 */ /* 0x000fec0003800000 */
[----:B------:R-:W-:Y:S01]  /*7a30*/  IMAD.MOV.U32 R48, RZ, RZ, R65 ;  /* 0x000000ffff307224 */ /* 0x000fe200078e0041 */
[----:B-----5:R-:W-:Y:S01]  /*7a40*/  SHF.L.U32 R125, R44, 0x10, RZ ;  /* 0x000000102c7d7819 */ /* 0x020fe200000006ff */
[----:B------:R-:W-:Y:S06]  /*7a50*/  BRA `(.L_x_1468) ;  /* 0x00000004005c7947 */ /* 0x000fec0003800000 */
.L_x_1467:
        /* <DEDUP_REMOVED lines=12> */
.L_x_1470:
[----:B------:R-:W-:-:S07]  /*7b20*/  IMAD.MOV.U32 R88, RZ, RZ, R106 ;  /* 0x000000ffff587224 */ /* 0x000fce00078e006a */
.L_x_1471:
[----:B------:R-:W-:Y:S05]  /*7b30*/  BSYNC B2 ;  /* 0x0000000000027941 */ /* 0x000fea0003800000 */
.L_x_1469:
        /* <DEDUP_REMOVED lines=16> */
.L_x_1475:
[----:B------:R-:W-:Y:S05]  /*7c40*/  BSYNC B3 ;  /* 0x0000000000037941 */ /* 0x000fea0003800000 */
.L_x_1474:
        /* <DEDUP_REMOVED lines=44> */
.L_x_1473:
[----:B------:R-:W-:Y:S05]  /*7f10*/  BSYNC B2 ;  /* 0x0000000000027941 */ /* 0x000fea0003800000 */
.L_x_1472:
[----:B------:R-:W-:Y:S01]  /*7f20*/  HFMA2.MMA R50, -RZ, RZ, 0.1171875, 0 ;  /* 0x2f800000ff327435 */ /* 0x000fe200000001ff */
[----:B------:R-:W-:Y:S01]  /*7f30*/  I2FP.F32.U32 R49, R88 ;  /* 0x0000005800317245 */ /* 0x000fe20000201000 */
[----:B-----5:R-:W-:-:S04]  /*7f40*/  IMAD.U32 R51, R40, 0x10000, RZ ;  /* 0x0001000028337824 */ /* 0x020fc800078e00ff */
[----:B------:R-:W-:-:S04]  /*7f50*/  FMUL.FTZ R51, R51, UR13 ;  /* 0x0000000d33337c20 */ /* 0x000fc80008410000 */
[----:B------:R-:W-:Y:S01]  /*7f60*/  FFMA.FTZ R49, R49, R50, 1.1641532182693481445e-10 ;  /* 0x2f00000031317423 */ /* 0x000fe20000010032 */
[----:B------:R-:W-:Y:S01]  /*7f70*/  FMUL.FTZ R51, R51, UR12 ;  /* 0x0000000c33337c20 */ /* 0x000fe20008410000 */
[----:B------:R-:W-:-:S03]  /*7f80*/  @P1 SHF.L.U32 R50, R44, 0x10, RZ ;  /* 0x000000102c321819 */ /* 0x000fc600000006ff */
[----:B------:R-:W-:-:S04]  /*7f90*/  FSETP.GTU.FTZ.AND P3, PT, R49, UR10, PT ;  /* 0x0000000a31007c0b */ /* 0x000fc8000bf7c000 */
[----:B------:R-:W-:Y:S02]  /*7fa0*/  FSEL R125, R51, RZ, !P3 ;  /* 0x000000ff337d7208 */ /* 0x000fe40005800000 */
[----:B------:R-:W-:-:S03]  /*7fb0*/  SEL R88, RZ, 0x1, P3 ;  /* 0x00000001ff587807 */ /* 0x000fc60001800000 */
[----:B------:R-:W-:-:S07]  /*7fc0*/  @P1 FADD.FTZ R125, R50, R125 ;  /* 0x0000007d327d1221 */ /* 0x000fce0000010000 */
.L_x_1468:
[----:B------:R-:W-:Y:S05]  /*7fd0*/  BSYNC B1 ;  /* 0x0000000000017941 */ /* 0x000fea0003800000 */
.L_x_1466:
[----:B------:R-:W-:Y:S04]  /*7fe0*/  BSSY B1, `(.L_x_1476) ;  /* 0x0000062000017945 */ /* 0x000fe80003800000 */
[----:B------:R-:W-:Y:S05]  /*7ff0*/  @P2 BRA `(.L_x_1477) ;  /* 0x00000000001c2947 */ /* 0x000fea0003800000 */
[----:B------:R-:W-:Y:S01]  /*8000*/  IMAD.MOV.U32 R127, RZ, RZ, RZ ;  /* 0x000000ffff7f7224 */ /* 0x000fe200078e00ff */
[----:B------:R-:W-:Y:S01]  /*8010*/  MOV R49, R48 ;  /* 0x0000003000317202 */ /* 0x000fe20000000f00 */
[----:B------:R-:W-:Y:S06]  /*8020*/  @!P1 BRA `(.L_x_1478) ;  /* 0x0000000400749947 */ /* 0x000fec0003800000 */
[----:B-----5:R-:W-:Y:S01]  /*8030*/  PRMT R127, R44, 0x7632, R127 ;  /* 0x000076322c7f7816 */ /* 0x020fe2000000007f */
[----:B------:R-:W-:-:S03]  /*8040*/  IMAD.MOV.U32 R49, RZ, RZ, R48 ;  /* 0x000000ffff317224 */ /* 0x000fc600078e0030 */
[----:B------:R-:W-:Y:S01]  /*8050*/  SHF.L.U32 R127, R127, 0x10, RZ ;  /* 0x000000107f7f7819 */ /* 0x000fe200000006ff */
[----:B------:R-:W-:Y:S06]  /*8060*/  BRA `(.L_x_1478) ;  /* 0x0000000400647947 */ /* 0x000fec0003800000 */
.L_x_1477:
        /* <DEDUP_REMOVED lines=12> */
.L_x_1480:
[----:B------:R-:W-:-:S07]  /*8130*/  IMAD.MOV.U32 R65, RZ, RZ, R106 ;  /* 0x000000ffff417224 */ /* 0x000fce00078e006a */
.L_x_1481:
[----:B------:R-:W-:Y:S05]  /*8140*/  BSYNC B2 ;  /* 0x0000000000027941 */ /* 0x000fea0003800000 */
.L_x_1479:
        /* <DEDUP_REMOVED lines=16> */
.L_x_1485:
[----:B------:R-:W-:Y:S05]  /*8250*/  BSYNC B3 ;  /* 0x0000000000037941 */ /* 0x000fea0003800000 */
.L_x_1484:
        /* <DEDUP_REMOVED lines=44> */
.L_x_1483:
[----:B------:R-:W-:Y:S05]  /*8520*/  BSYNC B2 ;  /* 0x0000000000027941 */ /* 0x000fea0003800000 */
.L_x_1482:
        /* <DEDUP_REMOVED lines=10> */
[----:B------:R-:W-:Y:S02]  /*85d0*/  @P1 SHF.L.U32 R48, R48, 0x10, RZ ;  /* 0x0000001030301819 */ /* 0x000fe400000006ff */
[----:B------:R-:W-:-:S03]  /*85e0*/  SEL R90, RZ, 0x1, P3 ;  /* 0x00000001ff5a7807 */ /* 0x000fc60001800000 */
[----:B------:R-:W-:-:S07]  /*85f0*/  @P1 FADD.FTZ R127, R48, R127 ;  /* 0x0000007f307f1221 */ /* 0x000fce0000010000 */
.L_x_1478:
[----:B------:R-:W-:Y:S05]  /*8600*/  BSYNC B1 ;  /* 0x0000000000017941 */ /* 0x000fea0003800000 */
.L_x_1476:
[----:B------:R-:W-:Y:S04]  /*8610*/  BSSY B1, `(.L_x_1486) ;  /* 0x000005f000017945 */ /* 0x000fe80003800000 */
[----:B------:R-:W-:Y:S05]  /*8620*/  @P2 BRA `(.L_x_1487) ;  /* 0x0000000000182947 */ /* 0x000fea0003800000 */
[----:B------:R-:W-:Y:S01]  /*8630*/  IMAD.MOV.U32 R129, RZ, RZ, RZ ;  /* 0x000000ffff817224 */ /* 0x000fe200078e00ff */
[----:B------:R-:W-:Y:S01]  /*8640*/  MOV R48, R49 ;  /* 0x0000003100307202 */ /* 0x000fe20000000f00 */
[----:B------:R-:W-:Y:S06]  /*8650*/  @!P1 BRA `(.L_x_1488) ;  /* 0x0000000400689947 */ /* 0x000fec0003800000 */
[----:B------:R-:W-:Y:S01]  /*8660*/  IMAD.MOV.U32 R48, RZ, RZ, R49 ;  /* 0x000000ffff307224 */ /* 0x000fe200078e0031 */
[----:B-----5:R-:W-:Y:S01]  /*8670*/  SHF.L.U32 R129, R45, 0x10, RZ ;  /* 0x000000102d817819 */ /* 0x020fe200000006ff */
[----:B------:R-:W-:Y:S06]  /*8680*/  BRA `(.L_x_1488) ;  /* 0x00000004005c7947 */ /* 0x000fec0003800000 */
.L_x_1487:
        /* <DEDUP_REMOVED lines=12> */
.L_x_1490:
[----:B------:R-:W-:-:S07]  /*8750*/  IMAD.MOV.U32 R65, RZ, RZ, R106 ;  /* 0x000000ffff417224 */ /* 0x000fce00078e006a */
.L_x_1491:
[----:B------:R-:W-:Y:S05]  /*8760*/  BSYNC B2 ;  /* 0x0000000000027941 */ /* 0x000fea0003800000 */
.L_x_1489:
        /* <DEDUP_REMOVED lines=16> */
.L_x_1495:
[----:B------:R-:W-:Y:S05]  /*8870*/  BSYNC B3 ;  /* 0x0000000000037941 */ /* 0x000fea0003800000 */
.L_x_1494:
        /* <DEDUP_REMOVED lines=44> */
.L_x_1493:
[----:B------:R-:W-:Y:S05]  /*8b40*/  BSYNC B2 ;  /* 0x0000000000027941 */ /* 0x000fea0003800000 */
.L_x_1492:
        /* <DEDUP_REMOVED lines=11> */
.L_x_1488:
[----:B------:R-:W-:Y:S05]  /*8c00*/  BSYNC B1 ;  /* 0x0000000000017941 */ /* 0x000fea0003800000 */
.L_x_1486:
        /* <DEDUP_REMOVED lines=9> */
.L_x_1497:
        /* <DEDUP_REMOVED lines=12> */
.L_x_1500:
[----:B------:R-:W-:-:S07]  /*8d60*/  IMAD.MOV.U32 R65, RZ, RZ, R106 ;  /* 0x000000ffff417224 */ /* 0x000fce00078e006a */
.L_x_1501:
[----:B------:R-:W-:Y:S05]  /*8d70*/  BSYNC B2 ;  /* 0x0000000000027941 */ /* 0x000fea0003800000 */
.L_x_1499:
        /* <DEDUP_REMOVED lines=16> */
.L_x_1505:
[----:B------:R-:W-:Y:S05]  /*8e80*/  BSYNC B3 ;  /* 0x0000000000037941 */ /* 0x000fea0003800000 */
.L_x_1504:
        /* <DEDUP_REMOVED lines=44> */
.L_x_1503:
[----:B------:R-:W-:Y:S05]  /*9150*/  BSYNC B2 ;  /* 0x0000000000027941 */ /* 0x000fea0003800000 */
.L_x_1502:
        /* <DEDUP_REMOVED lines=13> */
.L_x_1498:
[----:B------:R-:W-:Y:S05]  /*9230*/  BSYNC B1 ;  /* 0x0000000000017941 */ /* 0x000fea0003800000 */
.L_x_1496:
        /* <DEDUP_REMOVED lines=8> */
.L_x_1507:
        /* <DEDUP_REMOVED lines=12> */
.L_x_1510:
[----:B------:R-:W-:-:S07]  /*9380*/  IMAD.MOV.U32 R65, RZ, RZ, R106 ;  /* 0x000000ffff417224 */ /* 0x000fce00078e006a */
.L_x_1511:
[----:B------:R-:W-:Y:S05]  /*9390*/  BSYNC B2 ;  /* 0x0000000000027941 */ /* 0x000fea0003800000 */
.L_x_1509:
        /* <DEDUP_REMOVED lines=16> */
.L_x_1515:
[----:B------:R-:W-:Y:S05]  /*94a0*/  BSYNC B3 ;  /* 0x0000000000037941 */ /* 0x000fea0003800000 */
.L_x_1514:
        /* <DEDUP_REMOVED lines=44> */
.L_x_1513:
[----:B------:R-:W-:Y:S05]  /*9770*/  BSYNC B2 ;  /* 0x0000000000027941 */ /* 0x000fea0003800000 */
.L_x_1512:
        /* <DEDUP_REMOVED lines=11> */
.L_x_1508:
[----:B------:R-:W-:Y:S05]  /*9830*/  BSYNC B1 ;  /* 0x0000000000017941 */ /* 0x000fea0003800000 */
.L_x_1506:
        /* <DEDUP_REMOVED lines=9> */
.L_x_1517:
        /* <DEDUP_REMOVED lines=12> */
.L_x_1520:
[----:B------:R-:W-:-:S07]  /*9990*/  IMAD.MOV.U32 R65, RZ, RZ, R106 ;  /* 0x000000ffff417224 */ /* 0x000fce00078e006a */
.L_x_1521:
[----:B------:R-:W-:Y:S05]  /*99a0*/  BSYNC B2 ;  /* 0x0000000000027941 */ /* 0x000fea0003800000 */
.L_x_1519:
        /* <DEDUP_REMOVED lines=16> */
.L_x_1525:
[----:B------:R-:W-:Y:S05]  /*9ab0*/  BSYNC B3 ;  /* 0x0000000000037941 */ /* 0x000fea0003800000 */
.L_x_1524:
        /* <DEDUP_REMOVED lines=44> */
.L_x_1523:
[----:B------:R-:W-:Y:S05]  /*9d80*/  BSYNC B2 ;  /* 0x0000000000027941 */ /* 0x000fea0003800000 */
.L_x_1522:
        /* <DEDUP_REMOVED lines=13> */
.L_x_1518:
[----:B------:R-:W-:Y:S05]  /*9e60*/  BSYNC B1 ;  /* 0x0000000000017941 */ /* 0x000fea0003800000 */
.L_x_1516:
        /* <DEDUP_REMOVED lines=8> */
.L_x_1527:
        /* <DEDUP_REMOVED lines=12> */
.L_x_1530:
[----:B------:R-:W-:-:S07]  /*9fb0*/  IMAD.MOV.U32 R65, RZ, RZ, R106 ;  /* 0x000000ffff417224 */ /* 0x000fce00078e006a */
.L_x_1531:
[----:B------:R-:W-:Y:S05]  /*9fc0*/  BSYNC B2 ;  /* 0x0000000000027941 */ /* 0x000fea0003800000 */
.L_x_1529:
        /* <DEDUP_REMOVED lines=16> */
.L_x_1535:
[----:B------:R-:W-:Y:S05]  /*a0d0*/  BSYNC B3 ;  /* 0x0000000000037941 */ /* 0x000fea0003800000 */
.L_x_1534:
        /* <DEDUP_REMOVED lines=44> */
.L_x_1533:
[----:B------:R-:W-:Y:S05]  /*a3a0*/  BSYNC B2 ;  /* 0x0000000000027941 */ /* 0x000fea0003800000 */
.L_x_1532:
        /* <DEDUP_REMOVED lines=11> */
.L_x_1528:
[----:B------:R-:W-:Y:S05]  /*a460*/  BSYNC B1 ;  /* 0x0000000000017941 */ /* 0x000fea0003800000 */
.L_x_1526:
        /* <DEDUP_REMOVED lines=9> */
.L_x_1537:
        /* <DEDUP_REMOVED lines=12> */
.L_x_1540:
[----:B------:R-:W-:-:S07]  /*a5c0*/  IMAD.MOV.U32 R102, RZ, RZ, R106 ;  /* 0x000000ffff667224 */ /* 0x000fce00078e006a */
.L_x_1541:
[----:B------:R-:W-:Y:S05]  /*a5d0*/  BSYNC B2 ;  /* 0x0000000000027941 */ /* 0x000fea0003800000 */
.L_x_1539:
        /* <DEDUP_REMOVED lines=16> */
.L_x_1545:
[----:B------:R-:W-:Y:S05]  /*a6e0*/  BSYNC B3 ;  /* 0x0000000000037941 */ /* 0x000fea0003800000 */
.L_x_1544:
        /* <DEDUP_REMOVED lines=44> */
.L_x_1543:
[----:B------:R-:W-:Y:S05]  /*a9b0*/  BSYNC B2 ;  /* 0x0000000000027941 */ /* 0x000fea0003800000 */
.L_x_1542:
[----:B------:R-:W-:Y:S01]  /*a9c0*/  HFMA2.MMA R51, -RZ, RZ, 0.1171875, 0 ;  /* 0x2f800000ff337435 */ /* 0x000fe200000001ff */
[----:B-----5:R-:W-:Y:S02]  /*a9d0*/  PRMT R49, R43, 0x7632, R49 ;  /* 0x000076322b317816 */ /* 0x020fe40000000031 */
[----:B------:R-:W-:Y:S02]  /*a9e0*/  I2FP.F32.U32 R48, R102 ;  /* 0x0000006600307245 */ /* 0x000fe40000201000 */
[----:B------:R-:W-:Y:S01]  /*a9f0*/  @P1 PRMT R50, R47, 0x7632, R50 ;  /* 0x000076322f321816 */ /* 0x000fe20000000032 */
[----:B------:R-:W-:-:S03]  /*aa00*/  IMAD.U32 R49, R49, 0x10000, RZ ;  /* 0x0001000031317824 */ /* 0x000fc600078e00ff */
[----:B------:R-:W-:Y:S01]  /*aa10*/  @P1 SHF.L.U32 R50, R50, 0x10, RZ ;  /* 0x0000001032321819 */ /* 0x000fe200000006ff */
[----:B------:R-:W-:Y:S01]  /*aa20*/  FFMA.FTZ R48, R48, R51, 1.1641532182693481445e-10 ;  /* 0x2f00000030307423 */ /* 0x000fe20000010033 */
[----:B------:R-:W-:-:S04]  /*aa30*/  FMUL.FTZ R49, R49, UR13 ;  /* 0x0000000d31317c20 */ /* 0x000fc80008410000 */
[----:B------:R-:W-:Y:S01]  /*aa40*/  FMUL.FTZ R49, R49, UR12 ;  /* 0x0000000c31317c20 */ /* 0x000fe20008410000 */
[----:B------:R-:W-:-:S04]  /*aa50*/  FSETP.GTU.FTZ.AND P2, PT, R48, UR10, PT ;  /* 0x0000000a30007c0b */ /* 0x000fc8000bf5c000 */
[----:B------:R-:W-:Y:S02]  /*aa60*/  FSEL R139, R49, RZ, !P2 ;  /* 0x000000ff318b7208 */ /* 0x000fe40005000000 */
[----:B------:R-:W-:-:S03]  /*aa70*/  SEL R102, RZ, 0x1, P2 ;  /* 0x00000001ff667807 */ /* 0x000fc60001000000 */
[----:B------:R-:W-:-:S07]  /*aa80*/  @P1 FADD.FTZ R139, R50, R139 ;  /* 0x0000008b328b1221 */ /* 0x000fce0000010000 */
.L_x_1538:
[----:B------:R-:W-:Y:S05]  /*aa90*/  BSYNC B1 ;  /* 0x0000000000017941 */ /* 0x000fea0003800000 */
.L_x_1536:
        /* <DEDUP_REMOVED lines=9> */
[----:B0-----:R-:W-:Y:S01]  /*ab30*/  IMAD.U32 R51, R100, 0x10000, RZ ;  /* 0x0001000064337824 */ /* 0x001fe200078e00ff */
[----:B------:R-:W0:Y:S01]  /*ab40*/  LDC.64 R48, c[0x0][0x240] ;  /* 0x00009000ff307b82 */ /* 0x000e220000000a00 */
[----:B------:R-:W-:Y:S02]  /*ab50*/  LOP3.LUT R50, R102, 0xffff, RZ, 0xc0, !PT ;  /* 0x0000ffff66327812 */ /* 0x000fe400078ec0ff */
[----:B------:R-:W-:Y:S02]  /*ab60*/  PRMT R157, R98, 0x7104, RZ ;  /* 0x00007104629d7816 */ /* 0x000fe400000000ff */
[----:B------:R-:W-:Y:S02]  /*ab70*/  LOP3.LUT R51, R51, 0xff0000, RZ, 0xc0, !PT ;  /* 0x00ff000033337812 */ /* 0x000fe400078ec0ff */
[----:B------:R-:W-:Y:S02]  /*ab80*/  LOP3.LUT R158, R94, 0xff, RZ, 0xc0, !PT ;  /* 0x000000ff5e9e7812 */ /* 0x000fe400078ec0ff */
[----:B------:R-:W-:-:S02]  /*ab90*/  PRMT R50, R51, 0x4210, R50 ;  /* 0x0000421033327816 */ /* 0x000fc40000000032 */
[----:B------:R-:W-:Y:S01]  /*aba0*/  LOP3.LUT R156, R92, 0xff, RZ, 0xc0, !PT ;  /* 0x000000ff5c9c7812 */ /* 0x000fe200078ec0ff */
[----:B------:R-:W-:Y:S01]  /*abb0*/  IMAD.WIDE.U32 R158, R158, 0x1000000, RZ ;  /* 0x010000009e9e7825 */ /* 0x000fe200078e00ff */
[----:B------:R-:W-:Y:S02]  /*abc0*/  LOP3.LUT R51, R90, 0xff, RZ, 0xc0, !PT ;  /* 0x000000ff5a337812 */ /* 0x000fe400078ec0ff */
[----:B------:R-:W-:Y:S01]  /*abd0*/  LOP3.LUT R163, R50, 0xff00, R157, 0xf8, !PT ;  /* 0x0000ff0032a37812 */ /* 0x000fe200078ef89d */
[----:B------:R-:W-:-:S03]  /*abe0*/  IMAD.WIDE.U32 R156, R156, 0x10000, RZ ;  /* 0x000100009c9c7825 */ /* 0x000fc600078e00ff */
[----:B------:R-:W-:Y:S01]  /*abf0*/  LOP3.LUT R163, R163, 0xff, R96, 0xf8, !PT ;  /* 0x000000ffa3a37812 */ /* 0x000fe200078ef860 */
[----:B------:R-:W-:-:S03]  /*ac00*/  IMAD.WIDE.U32 R50, R51, 0x100, RZ ;  /* 0x0000010033327825 */ /* 0x000fc600078e00ff */
[----:B------:R-:W-:Y:S01]  /*ac10*/  LOP3.LUT R163, R157, R163, R159, 0xfe, !PT ;  /* 0x000000a39da37212 */ /* 0x000fe200078efe9f */
[----:B0-----:R-:W-:Y:S01]  /*ac20*/  IMAD.WIDE.U32 R48, R161, 0x8, R48 ;  /* 0x00000008a1307825 */ /* 0x001fe200078e0030 */
[----:B------:R-:W-:Y:S02]  /*ac30*/  LOP3.LUT R165, R50, R158, R156, 0xfe, !PT ;  /* 0x0000009e32a57212 */ /* 0x000fe400078efe9c */
[----:B------:R-:W-:Y:S02]  /*ac40*/  LOP3.LUT R51, R163, R51, RZ, 0xfc, !PT ;  /* 0x00000033a3337212 */ /* 0x000fe400078efcff */
[----:B------:R-:W-:-:S05]  /*ac50*/  LOP3.LUT R50, R165, 0xff, R88, 0xf8, !PT ;  /* 0x000000ffa5327812 */ /* 0x000fca00078ef858 */
[----:B------:R1:W-:Y:S02]  /*ac60*/  STG.E.64 desc[UR6][R48.64], R50 ;  /* 0x0000003230007986 */ /* 0x0003e4000c101b06 */
.L_x_1547:
[----:B------:R-:W-:Y:S05]  /*ac70*/  BSYNC B1 ;  /* 0x0000000000017941 */ /* 0x000fea0003800000 */
.L_x_1546:
[----:B------:R-:W-:Y:S01]  /*ac80*/  IADD3 R118, R118, 0x80, RZ ;  /* 0x0000008076767810 */ /* 0x000fe20007ffe0ff */
[----:B------:R-:W-:-:S07]  /*ac90*/  VIADD R161, R161, 0x80 ;  /* 0x00000080a1a17836 */ /* 0x000fce0000000000 */
.L_x_1465:
[----:B------:R-:W-:Y:S05]  /*aca0*/  BSYNC B0 ;  /* 0x0000000000007941 */ /* 0x000fea0003800000 */
.L_x_1464:
[----:B------:R-:W-:Y:S04]  /*acb0*/  BSSY B0, `(.L_x_1548) ;  /* 0x0000333000007945 */ /* 0x000fe80003800000 */
        /* <DEDUP_REMOVED lines=15> */
[----:B------:R-:W-:Y:S01]  /*adb0*/  MOV R48, R65 ;  /* 0x0000004100307202 */ /* 0x000fe20000000f00 */
[----:B-----5:R-:W-:Y:S01]  /*adc0*/  IMAD.U32 R141, R44, 0x10000, RZ ;  /* 0x000100002c8d7824 */ /* 0x020fe200078e00ff */
[----:B------:R-:W-:Y:S06]  /*add0*/  BRA `(.L_x_1552) ;  /* 0x00000004005c7947 */ /* 0x000fec0003800000 */
.L_x_1551:
        /* <DEDUP_REMOVED lines=12> */
.L_x_1554:
[----:B------:R-:W-:-:S07]  /*aea0*/  MOV R88, R106 ;  /* 0x0000006a00587202 */ /* 0x000fce0000000f00 */
.L_x_1555:
[----:B------:R-:W-:Y:S05]  /*aeb0*/  BSYNC B2 ;  /* 0x0000000000027941 */ /* 0x000fea0003800000 */
.L_x_1553:
        /* <DEDUP_REMOVED lines=16> */
.L_x_1559:
[----:B------:R-:W-:Y:S05]  /*afc0*/  BSYNC B3 ;  /* 0x0000000000037941 */ /* 0x000fea0003800000 */
.L_x_1558:
        /* <DEDUP_REMOVED lines=44> */
.L_x_1557:
[----:B------:R-:W-:Y:S05]  /*b290*/  BSYNC B2 ;  /* 0x0000000000027941 */ /* 0x000fea0003800000 */
.L_x_1556:
        /* <DEDUP_REMOVED lines=11> */
.L_x_1552:
[----:B------:R-:W-:Y:S05]  /*b350*/  BSYNC B1 ;  /* 0x0000000000017941 */ /* 0x000fea0003800000 */
.L_x_1550:
        /* <DEDUP_REMOVED lines=9> */
.L_x_1561:
        /* <DEDUP_REMOVED lines=12> */
.L_x_1564:
[----:B------:R-:W-:-:S07]  /*b4b0*/  MOV R65, R106 ;  /* 0x0000006a00417202 */ /* 0x000fce0000000f00 */
.L_x_1565:
[----:B------:R-:W-:Y:S05]  /*b4c0*/  BSYNC B2 ;  /* 0x0000000000027941 */ /* 0x000fea0003800000 */
.L_x_1563:
        /* <DEDUP_REMOVED lines=16> */
.L_x_1569:
[----:B------:R-:W-:Y:S05]  /*b5d0*/  BSYNC B3 ;  /* 0x0000000000037941 */ /* 0x000fea0003800000 */
.L_x_1568:
        /* <DEDUP_REMOVED lines=44> */
.L_x_1567:
[----:B------:R-:W-:Y:S05]  /*b8a0*/  BSYNC B2 ;  /* 0x0000000000027941 */ /* 0x000fea0003800000 */
.L_x_1566:
        /* <DEDUP_REMOVED lines=13> */
.L_x_1562:
[----:B------:R-:W-:Y:S05]  /*b980*/  BSYNC B1 ;  /* 0x0000000000017941 */ /* 0x000fea0003800000 */
.L_x_1560:
        /* <DEDUP_REMOVED lines=8> */
.L_x_1571:
        /* <DEDUP_REMOVED lines=12> */
.L_x_1574:
[----:B------:R-:W-:-:S07]  /*bad0*/  MOV R65, R106 ;  /* 0x0000006a00417202 */ /* 0x000fce0000000f00 */
.L_x_1575:
[----:B------:R-:W-:Y:S05]  /*bae0*/  BSYNC B2 ;  /* 0x0000000000027941 */ /* 0x000fea0003800000 */
.L_x_1573:
        /* <DEDUP_REMOVED lines=16> */
.L_x_1579:
[----:B------:R-:W-:Y:S05]  /*bbf0*/  BSYNC B3 ;  /* 0x0000000000037941 */ /* 0x000fea0003800000 */
.L_x_1578:
        /* <DEDUP_REMOVED lines=44> */
.L_x_1577:
[----:B------:R-:W-:Y:S05]  /*bec0*/  BSYNC B2 ;  /* 0x0000000000027941 */ /* 0x000fea0003800000 */
.L_x_1576:
        /* <DEDUP_REMOVED lines=11> */
.L_x_1572:
[----:B------:R-:W-:Y:S05]  /*bf80*/  BSYNC B1 ;  /* 0x0000000000017941 */ /* 0x000fea0003800000 */
.L_x_1570:
        /* <DEDUP_REMOVED lines=9> */
.L_x_1581:
        /* <DEDUP_REMOVED lines=12> */
.L_x_1584:
[----:B------:R-:W-:-:S07]  /*c0e0*/  MOV R65, R106 ;  /* 0x0000006a00417202 */ /* 0x000fce0000000f00 */
.L_x_1585:
[----:B------:R-:W-:Y:S05]  /*c0f0*/  BSYNC B2 ;  /* 0x0000000000027941 */ /* 0x000fea0003800000 */
.L_x_1583:
        /* <DEDUP_REMOVED lines=16> */
.L_x_1589:
[----:B------:R-:W-:Y:S05]  /*c200*/  BSYNC B3 ;  /* 0x0000000000037941 */ /* 0x000fea0003800000 */
.L_x_1588:
        /* <DEDUP_REMOVED lines=44> */
.L_x_1587:
[----:B------:R-:W-:Y:S05]  /*c4d0*/  BSYNC B2 ;  /* 0x0000000000027941 */ /* 0x000fea0003800000 */
.L_x_1586:
        /* <DEDUP_REMOVED lines=13> */
.L_x_1582:
[----:B------:R-:W-:Y:S05]  /*c5b0*/  BSYNC B1 ;  /* 0x0000000000017941 */ /* 0x000fea0003800000 */
.L_x_1580:
        /* <DEDUP_REMOVED lines=8> */
.L_x_1591:
        /* <DEDUP_REMOVED lines=12> */
.L_x_1594:
[----:B------:R-:W-:-:S07]  /*c700*/  MOV R65, R106 ;  /* 0x0000006a00417202 */ /* 0x000fce0000000f00 */
.L_x_1595:
[----:B------:R-:W-:Y:S05]  /*c710*/  BSYNC B2 ;  /* 0x0000000000027941 */ /* 0x000fea0003800000 */
.L_x_1593:
        /* <DEDUP_REMOVED lines=16> */
.L_x_1599:
[----:B------:R-:W-:Y:S05]  /*c820*/  BSYNC B3 ;  /* 0x0000000000037941 */ /* 0x000fea0003800000 */
.L_x_1598:
        /* <DEDUP_REMOVED lines=44> */
.L_x_1597:
[----:B------:R-:W-:Y:S05]  /*caf0*/  BSYNC B2 ;  /* 0x0000000000027941 */ /* 0x000fea0003800000 */
.L_x_1596:
        /* <DEDUP_REMOVED lines=11> */
.L_x_1592:
[----:B------:R-:W-:Y:S05]  /*cbb0*/  BSYNC B1 ;  /* 0x0000000000017941 */ /* 0x000fea0003800000 */
.L_x_1590:
        /* <DEDUP_REMOVED lines=9> */
.L_x_1601:
        /* <DEDUP_REMOVED lines=12> */
.L_x_1604:
[----:B------:R-:W-:-:S07]  /*cd10*/  MOV R65, R106 ;  /* 0x0000006a00417202 */ /* 0x000fce0000000f00 */
.L_x_1605:
[----:B------:R-:W-:Y:S05]  /*cd20*/  BSYNC B2 ;  /* 0x0000000000027941 */ /* 0x000fea0003800000 */
.L_x_1603:
        /* <DEDUP_REMOVED lines=16> */
.L_x_1609:
[----:B------:R-:W-:Y:S05]  /*ce30*/  BSYNC B3 ;  /* 0x0000000000037941 */ /* 0x000fea0003800000 */
.L_x_1608:
        /* <DEDUP_REMOVED lines=44> */
.L_x_1607:
[----:B------:R-:W-:Y:S05]  /*d100*/  BSYNC B2 ;  /* 0x0000000000027941 */ /* 0x000fea0003800000 */
.L_x_1606:
        /* <DEDUP_REMOVED lines=13> */
.L_x_1602:
[----:B------:R-:W-:Y:S05]  /*d1e0*/  BSYNC B1 ;  /* 0x0000000000017941 */ /* 0x000fea0003800000 */
.L_x_1600:
        /* <DEDUP_REMOVED lines=8> */
.L_x_1611:
        /* <DEDUP_REMOVED lines=12> */
.L_x_1614:
[----:B------:R-:W-:-:S07]  /*d330*/  MOV R65, R106 ;  /* 0x0000006a00417202 */ /* 0x000fce0000000f00 */
.L_x_1615:
[----:B------:R-:W-:Y:S05]  /*d340*/  BSYNC B2 ;  /* 0x0000000000027941 */ /* 0x000fea0003800000 */
.L_x_1613:
        /* <DEDUP_REMOVED lines=16> */
.L_x_1619:
[----:B------:R-:W-:Y:S05]  /*d450*/  BSYNC B3 ;  /* 0x0000000000037941 */ /* 0x000fea0003800000 */
.L_x_1618:
        /* <DEDUP_REMOVED lines=44> */
.L_x_1617:
[----:B------:R-:W-:Y:S05]  /*d720*/  BSYNC B2 ;  /* 0x0000000000027941 */ /* 0x000fea0003800000 */
.L_x_1616:
        /* <DEDUP_REMOVED lines=11> */
.L_x_1612:
[----:B------:R-:W-:Y:S05]  /*d7e0*/  BSYNC B1 ;  /* 0x0000000000017941 */ /* 0x000fea0003800000 */
.L_x_1610:
        /* <DEDUP_REMOVED lines=9> */
.L_x_1621:
        /* <DEDUP_REMOVED lines=12> */
.L_x_1624:
[----:B------:R-:W-:-:S07]  /*d940*/  MOV R102, R106 ;  /* 0x0000006a00667202 */ /* 0x000fce0000000f00 */
.L_x_1625:
[----:B------:R-:W-:Y:S05]  /*d950*/  BSYNC B2 ;  /* 0x0000000000027941 */ /* 0x000fea0003800000 */
.L_x_1623:
        /* <DEDUP_REMOVED lines=16> */
.L_x_1629:
[----:B------:R-:W-:Y:S05]  /*da60*/  BSYNC B3 ;  /* 0x0000000000037941 */ /* 0x000fea0003800000 */
.L_x_1628:
        /* <DEDUP_REMOVED lines=44> */
.L_x_1627:
[----:B------:R-:W-:Y:S05]  /*dd30*/  BSYNC B2 ;  /* 0x0000000000027941 */ /* 0x000fea0003800000 */
.L_x_1626:
        /* <DEDUP_REMOVED lines=13> */
.L_x_1622:
[----:B------:R-:W-:Y:S05]  /*de10*/  BSYNC B1 ;  /* 0x0000000000017941 */ /* 0x000fea0003800000 */
.L_x_1620:
[----:B------:R-:W0:Y:S01]  /*de20*/  LDC.64 R48, c[0x0][0x238] ;  /* 0x00008e00ff307b82 */ /* 0x000e220000000a00 */
[----:B------:R-:W-:Y:S02]  /*de30*/  F2FP.BF16.F32.PACK_AB R51, R155, R153 ;  /* 0x000000999b33723e */ /* 0x000fe400000010ff */
[----:B------:R-:W-:Y:S01]  /*de40*/  F2FP.BF16.F32.PACK_AB R50, R151, R149 ;  /* 0x000000959732723e */ /* 0x000fe200000010ff */
[----:B0-----:R-:W-:Y:S01]  /*de50*/  IMAD.WIDE.U32 R156, R118, 0x10, R48 ;  /* 0x00000010769c7825 */ /* 0x001fe200078e0030 */
[----:B------:R-:W-:Y:S02]  /*de60*/  F2FP.BF16.F32.PACK_AB R49, R147, R145 ;  /* 0x000000919331723e */ /* 0x000fe400000010ff */
[----:B------:R-:W-:-:S05]  /*de70*/  F2FP.BF16.F32.PACK_AB R48, R143, R141 ;  /* 0x0000008d8f30723e */ /* 0x000fca00000010ff */
[----:B------:R2:W-:Y:S01]  /*de80*/  STG.E.128 desc[UR6][R156.64], R48 ;  /* 0x000000309c007986 */ /* 0x0005e2000c101d06 */
[----:B------:R-:W-:Y:S05]  /*de90*/  @!P0 BRA `(.L_x_1549) ;  /* 0x0000000000508947 */ /* 0x000fea0003800000 */
[----:B--2---:R-:W-:Y:S01]  /*dea0*/  SHF.L.U32 R51, R100, 0x10, RZ ;  /* 0x0000001064337819 */ /* 0x004fe200000006ff */
        /* <DEDUP_REMOVED lines=19> */
.L_x_1549:
[----:B------:R-:W-:Y:S05]  /*dfe0*/  BSYNC B0 ;  /* 0x0000000000007941 */ /* 0x000fea0003800000 */
.L_x_1548:
[----:B0123--:R-:W-:Y:S01]  /*dff0*/  FADD.FTZ R48, RZ, R93 ;  /* 0x0000005dff307221 */ /* 0x00ffe20000010000 */
[C---:B------:R-:W-:Y:S01]  /*e000*/  ISETP.GT.U32.AND P3, PT, R32.reuse, 0xff, PT ;  /* 0x000000ff2000780c */ /* 0x040fe20003f64070 */
[----:B------:R-:W-:Y:S01]  /*e010*/  UMOV UR34, 0xffffffff ;  /* 0xffffffff00227882 */ /* 0x000fe20000000000 */
[C---:B------:R-:W-:Y:S01]  /*e020*/  ISETP.GT.U32.AND P2, PT, R32.reuse, 0x17f, PT ;  /* 0x0000017f2000780c */ /* 0x040fe20003f44070 */
[----:B------:R-:W-:Y:S01]  /*e030*/  FADD.FTZ R48, R95, R48 ;  /* 0x000000305f307221 */ /* 0x000fe20000010000 */
[----:B------:R-:W-:Y:S02]  /*e040*/  ISETP.GT.U32.AND P0, PT, R32, 0x1ff, PT ;  /* 0x000001ff2000780c */ /* 0x000fe40003f04070 */
[----:B------:R-:W-:Y:S01]  /*e050*/  LOP3.LUT P1, RZ, R116, 0xff, RZ, 0xc0, !PT ;  /* 0x000000ff74ff7812 */ /* 0x000fe2000782c0ff */
[----:B------:R-:W-:Y:S01]  /*e060*/  FADD.FTZ R48, R97, R48 ;  /* 0x0000003061307221 */ /* 0x000fe20000010000 */
[----:B------:R-:W-:Y:S02]  /*e070*/  SHF.R.U32.HI R51, RZ, 0x5, R37 ;  /* 0x00000005ff337819 */ /* 0x000fe40000011625 */
[----:B------:R-:W-:Y:S01]  /*e080*/  LOP3.LUT P6, RZ, R37, 0x1f, RZ, 0xc0, !PT ;  /* 0x0000001f25ff7812 */ /* 0x000fe200078cc0ff */
[----:B------:R-:W-:Y:S01]  /*e090*/  FADD.FTZ R48, R99, R48 ;  /* 0x0000003063307221 */ /* 0x000fe20000010000 */
[----:B------:R-:W-:-:S03]  /*e0a0*/  LOP3.LUT R50, R51, 0x7fffffc, RZ, 0xc0, !PT ;  /* 0x07fffffc33327812 */ /* 0x000fc600078ec0ff */
[----:B------:R-:W-:-:S04]  /*e0b0*/  FADD.FTZ R48, R101, R48 ;  /* 0x0000003065307221 */ /* 0x000fc80000010000 */
[----:B------:R-:W-:Y:S01]  /*e0c0*/  FADD.FTZ R48, R103, R48 ;  /* 0x0000003067307221 */ /* 0x000fe20000010000 */
[----:B------:R-:W-:-:S03]  /*e0d0*/  @!P1 VIADD R50, R50, 0x4 ;  /* 0x0000000432329836 */ /* 0x000fc60000000000 */
        /* <DEDUP_REMOVED lines=58> */
[----:B------:R-:W-:-:S05]  /*e480*/  FFMA.FTZ R49, R118, R118, R49 ;  /* 0x0000007676317223 */ /* 0x000fca0000010031 */
        /* <DEDUP_REMOVED lines=55> */
.L_x_1650:
[----:B------:R-:W-:Y:S01]  /*e800*/  LOP3.LUT P0, RZ, R37, 0x1f, RZ, 0xc0, !PT ;  /* 0x0000001f25ff7812 */ /* 0x000fe2000780c0ff */
[----:B------:R-:W-:Y:S05]  /*e810*/  WARPSYNC.ALL ;  /* 0x0000000000007948 */ /* 0x000fea0003800000 */
[----:B------:R-:W-:-:S07]  /*e820*/  LOP3.LUT R51, R51, 0x3, RZ, 0xc0, !PT ;  /* 0x0000000333337812 */ /* 0x000fce00078ec0ff */
[----:B------:R-:W2:Y:S01]  /*e830*/  @!P0 S2R R116, SR_CgaCtaId ;  /* 0x0000000000748919 */ /* 0x000ea20000008800 */
[----:B------:R-:W-:-:S04]  /*e840*/  @!P0 MOV R49, 0x400 ;  /* 0x0000040000318802 */ /* 0x000fc80000000f00 */
[----:B--2---:R-:W-:Y:S01]  /*e850*/  @!P0 LEA R157, R116, R49, 0x18 ;  /* 0x00000031749d8211 */ /* 0x004fe200078ec0ff */
[----:B-1----:R-:W-:Y:S01]  /*e860*/  FADD.FTZ R49, R159, R120 ;  /* 0x000000789f317221 */ /* 0x002fe20000010000 */
[----:B------:R-:W-:-:S05]  /*e870*/  @!P0 IADD3 R116, R50, R51, RZ ;  /* 0x0000003332748210 */ /* 0x000fca0007ffe0ff */
[----:B------:R-:W-:Y:S01]  /*e880*/  @!P0 IMAD R116, R116, 0x8, R157 ;  /* 0x0000000874748824 */ /* 0x000fe200078e029d */
[----:B------:R-:W-:-:S04]  /*e890*/  LOP3.LUT R157, R37, 0x1f, RZ, 0xc0, !PT ;  /* 0x0000001f259d7812 */ /* 0x000fc800078ec0ff */
[----:B------:R1:W-:Y:S01]  /*e8a0*/  @!P0 STS.64 [R116], R48 ;  /* 0x0000003074008388 */ /* 0x0003e20000000a00 */
[----:B------:R-:W-:-:S13]  /*e8b0*/  ISETP.GT.U32.AND P0, PT, R157, 0x3, PT ;  /* 0x000000039d00780c */ /* 0x000fda0003f04070 */
[----:B-1----:R-:W1:Y:S01]  /*e8c0*/  @!P0 S2R R49, SR_CgaCtaId ;  /* 0x0000000000318919 */ /* 0x002e620000008800 */
[----:B------:R-:W-:Y:S01]  /*e8d0*/  @!P0 MOV R48, 0x400 ;  /* 0x0000040000308802 */ /* 0x000fe20000000f00 */
[----:B------:R-:W-:Y:S01]  /*e8e0*/  BSSY B0, `(.L_x_1631) ;  /* 0x00000d2000007945 */ /* 0x000fe20003800000 */
[----:B------:R-:W-:Y:S01]  /*e8f0*/  @!P0 IADD3 R50, R50, R157, RZ ;  /* 0x0000009d32328210 */ /* 0x000fe20007ffe0ff */
[----:B------:R-:W-:Y:S01]  /*e900*/  BAR.SYNC.DEFER_BLOCKING 0x0 ;  /* 0x0000000000007b1d */ /* 0x000fe20000010000 */
[----:B------:R-:W-:Y:S02]  /*e910*/  PLOP3.LUT P2, PT, PT, PT, UP0, 0x40, 0x0 ;  /* 0x000000000000781c */ /* 0x000fe40003f4e808 */
[----:B-1----:R-:W-:Y:S02]  /*e920*/  @!P0 LEA R157, R49, R48, 0x18 ;  /* 0x00000030319d8211 */ /* 0x002fe400078ec0ff */
[----:B------:R-:W-:-:S03]  /*e930*/  CS2R R48, SRZ ;  /* 0x0000000000307805 */ /* 0x000fc6000001ff00 */
[----:B------:R-:W-:Y:S01]  /*e940*/  @!P0 IMAD R116, R50, 0x8, R157 ;  /* 0x0000000832748824 */ /* 0x000fe200078e029d */
[----:B------:R-:W-:-:S04]  /*e950*/  HFMA2.MMA R50, -RZ, RZ, 0, 0 ;  /* 0x00000000ff327435 */ /* 0x000fc800000001ff */
[----:B------:R1:W-:Y:S02]  /*e960*/  @!P0 LDS.64 R48, [R116] ;  /* 0x0000000074308984 */ /* 0x0003e40000000a00 */
[----:B------:R-:W-:Y:S01]  /*e970*/  @!P0 IMAD.MOV.U32 R50, RZ, RZ, R108 ;  /* 0x000000ffff328224 */ /* 0x000fe200078e006c */
[----:B------:R-:W-:-:S04]  /*e980*/  LOP3.LUT P0, RZ, R51, 0x1f, R37, 0xf8, !PT ;  /* 0x0000001f33ff7812 */ /* 0x000fc8000780f825 */
[----:B------:R-:W2:Y:S01]  /*e990*/  SHFL.DOWN PT, R157, R50, 0x2, 0x1f ;  /* 0x08401f00329d7f89 */ /* 0x000ea200000e0000 */
[-C--:B-1----:R-:W-:Y:S02]  /*e9a0*/  I2FP.F32.S32 R116, R50.reuse ;  /* 0x0000003200747245 */ /* 0x082fe40000201400 */
[----:B--2---:R-:W-:Y:S02]  /*e9b0*/  IADD3 R120, R157, R50, RZ ;  /* 0x000000329d787210 */ /* 0x004fe40007ffe0ff */
[----:B------:R-:W-:Y:S02]  /*e9c0*/  I2FP.F32.S32 R126, R157 ;  /* 0x0000009d007e7245 */ /* 0x000fe40000201400 */
[----:B------:R-:W-:Y:S01]  /*e9d0*/  I2FP.F32.S32 R122, R120 ;  /* 0x00000078007a7245 */ /* 0x000fe20000201400 */
[----:B------:R-:W1:Y:S03]  /*e9e0*/  SHFL.DOWN PT, R161, R120, 0x1, 0x1f ;  /* 0x08201f0078a17f89 */ /* 0x000e6600000e0000 */
[----:B------:R-:W2:Y:S01]  /*e9f0*/  MUFU.RCP R124, R122 ;  /* 0x0000007a007c7308 */ /* 0x000ea20000001000 */
[----:B0-----:R-:W0:Y:S04]  /*ea00*/  SHFL.DOWN PT, R159, R48, 0x2, 0x1f ;  /* 0x08401f00309f7f89 */ /* 0x001e2800000e0000 */
[----:B------:R-:W3:Y:S01]  /*ea10*/  SHFL.DOWN PT, R118, R49, 0x2, 0x1f ;  /* 0x08401f0031767f89 */ /* 0x000ee200000e0000 */
[----:B-1----:R-:W-:Y:S01]  /*ea20*/  IMAD.IADD R120, R120, 0x1, R161 ;  /* 0x0000000178787824 */ /* 0x002fe200078e02a1 */
[----:B------:R-:W-:Y:S01]  /*ea30*/  I2FP.F32.S32 R161, R161 ;  /* 0x000000a100a17245 */ /* 0x000fe20000201400 */
[C---:B0-----:R-:W-:Y:S01]  /*ea40*/  FMUL.FTZ R157, R159.reuse, R126 ;  /* 0x0000007e9f9d7220 */ /* 0x041fe20000410000 */
[----:B------:R-:W-:-:S02]  /*ea50*/  FADD.FTZ R159, -R159, R48 ;  /* 0x000000309f9f7221 */ /* 0x000fc40000010100 */
[----:B------:R-:W-:Y:S01]  /*ea60*/  I2FP.F32.S32 R120, R120 ;  /* 0x0000007800787245 */ /* 0x000fe20000201400 */
[----:B------:R-:W-:Y:S01]  /*ea70*/  FFMA.FTZ R157, R116, R48, R157 ;  /* 0x00000030749d7223 */ /* 0x000fe2000001009d */
[----:B------:R-:W-:Y:S01]  /*ea80*/  FMUL.FTZ R159, R159, R159 ;  /* 0x0000009f9f9f7220 */ /* 0x000fe20000410000 */
[----:B---3--:R-:W-:Y:S02]  /*ea90*/  FADD.FTZ R49, R118, R49 ;  /* 0x0000003176317221 */ /* 0x008fe40000010000 */
[----:B--2---:R-:W-:Y:S01]  /*eaa0*/  FMUL.FTZ R157, R124, R157 ;  /* 0x0000009d7c9d7220 */ /* 0x004fe20000410000 */
[----:B------:R-:W-:Y:S01]  /*eab0*/  FMUL.FTZ R159, R159, R116 ;  /* 0x000000749f9f7220 */ /* 0x000fe20000410000 */
[----:B------:R-:W0:Y:S01]  /*eac0*/  MUFU.RCP R120, R120 ;  /* 0x0000007800787308 */ /* 0x000e220000001000 */
[----:B------:R-:W1:Y:S02]  /*ead0*/  LDC R118, c[0x0][0x2d8] ;  /* 0x0000b600ff767b82 */ /* 0x000e640000000800 */
[----:B------:R-:W2:Y:S01]  /*eae0*/  SHFL.DOWN PT, R48, R157, 0x1, 0x1f ;  /* 0x08201f009d307f89 */ /* 0x000ea200000e0000 */
[----:B------:R-:W-:-:S04]  /*eaf0*/  FMUL.FTZ R159, R159, R126 ;  /* 0x0000007e9f9f7220 */ /* 0x000fc80000410000 */
[----:B------:R-:W-:-:S05]  /*eb00*/  FFMA.FTZ R49, R124, R159, R49 ;  /* 0x0000009f7c317223 */ /* 0x000fca0000010031 */
[----:B------:R-:W3:Y:S01]  /*eb10*/  SHFL.DOWN PT, R50, R49, 0x1, 0x1f ;  /* 0x08201f0031327f89 */ /* 0x000ee200000e0000 */
[----:B--2---:R-:W-:Y:S01]  /*eb20*/  FADD.FTZ R116, R157, -R48 ;  /* 0x800000309d747221 */ /* 0x004fe20000010000 */
[----:B------:R-:W-:-:S03]  /*eb30*/  FMUL.FTZ R163, R48, R161 ;  /* 0x000000a130a37220 */ /* 0x000fc60000410000 */
[----:B------:R-:W-:Y:S01]  /*eb40*/  FMUL.FTZ R159, R116, R116 ;  /* 0x00000074749f7220 */ /* 0x000fe20000410000 */
[----:B------:R-:W-:-:S03]  /*eb50*/  FFMA.FTZ R163, R122, R157, R163 ;  /* 0x0000009d7aa37223 */ /* 0x000fc600000100a3 */
[----:B------:R-:W-:Y:S01]  /*eb60*/  FMUL.FTZ R159, R122, R159 ;  /* 0x0000009f7a9f7220 */ /* 0x000fe20000410000 */
[C---:B0-----:R-:W-:Y:S01]  /*eb70*/  FMUL.FTZ R163, R120.reuse, R163 ;  /* 0x000000a378a37220 */ /* 0x041fe20000410000 */
[----:B---3--:R-:W-:Y:S02]  /*eb80*/  FADD.FTZ R157, R49, R50 ;  /* 0x00000032319d7221 */ /* 0x008fe40000010000 */
[----:B------:R-:W-:Y:S01]  /*eb90*/  FMUL.FTZ R159, R159, R161 ;  /* 0x000000a19f9f7220 */ /* 0x000fe20000410000 */
[----:B------:R-:W0:Y:S02]  /*eba0*/  @!P0 LDC.64 R48, c[0x0][0x250] ;  /* 0x00009400ff308b82 */ /* 0x000e240000000a00 */
[----:B------:R-:W2:Y:S01]  /*ebb0*/  SHFL.IDX PT, R163, R163, RZ, 0x1f ;  /* 0x00001fffa3a37589 */ /* 0x000ea200000e0000 */
[----:B------:R-:W-:-:S05]  /*ebc0*/  FFMA.FTZ R157, R120, R159, R157 ;  /* 0x0000009f789d7223 */ /* 0x000fca000001009d */
[----:B------:R-:W3:Y:S01]  /*ebd0*/  @!P0 LDC.64 R50, c[0x0][0x258] ;  /* 0x00009600ff328b82 */ /* 0x000ee20000000a00 */
[----:B------:R-:W1:Y:S01]  /*ebe0*/  SHFL.IDX PT, R157, R157, RZ, 0x1f ;  /* 0x00001fff9d9d7589 */ /* 0x000e6200000e0000 */
[----:B--2---:R-:W-:-:S05]  /*ebf0*/  FMUL.FTZ R116, R163, R163 ;  /* 0x000000a3a3747220 */ /* 0x004fca0000410000 */
[----:B------:R-:W-:Y:S01]  /*ec00*/  FSEL R159, R116, RZ, !P2 ;  /* 0x000000ff749f7208 */ /* 0x000fe20005000000 */
[----:B-1----:R-:W-:Y:S01]  /*ec10*/  FFMA.FTZ R116, R157, UR11, R118 ;  /* 0x0000000b9d747c23 */ /* 0x002fe20008010076 */
[----:B0-----:R-:W-:-:S03]  /*ec20*/  @!P0 LEA R48, P2, R31, R48, 0x2 ;  /* 0x000000301f308211 */ /* 0x001fc600078410ff */
[----:B------:R-:W-:Y:S01]  /*ec30*/  FADD.FTZ R159, R116, R159 ;  /* 0x0000009f749f7221 */ /* 0x000fe20000010000 */
[----:B------:R-:W-:-:S04]  /*ec40*/  SHF.R.S32.HI R116, RZ, 0x1f, R31 ;  /* 0x0000001fff747819 */ /* 0x000fc8000001141f */
[C---:B------:R-:W-:Y:S01]  /*ec50*/  @!P0 LEA.HI.X R49, R31.reuse, R49, R116, 0x2, P2 ;  /* 0x000000311f318211 */ /* 0x040fe200010f1474 */
[----:B------:R-:W0:Y:S01]  /*ec60*/  MUFU.RSQ R159, R159 ;  /* 0x0000009f009f7308 */ /* 0x000e220000001400 */
[----:B---3--:R-:W-:-:S03]  /*ec70*/  @!P0 LEA R50, P2, R31, R50, 0x2 ;  /* 0x000000321f328211 */ /* 0x008fc600078410ff */
[----:B------:R1:W-:Y:S01]  /*ec80*/  @!P0 STG.E desc[UR6][R48.64], R163 ;  /* 0x000000a330008986 */ /* 0x0003e2000c101906 */
[----:B------:R-:W-:-:S05]  /*ec90*/  @!P0 LEA.HI.X R51, R31, R51, R116, 0x2, P2 ;  /* 0x000000331f338211 */ /* 0x000fca00010f1474 */
[----:B0-----:R1:W-:Y:S01]  /*eca0*/  @!P0 STG.E desc[UR6][R50.64], R159 ;  /* 0x0000009f32008986 */ /* 0x0013e2000c101906 */
[----:B-----5:R-:W-:-:S13]  /*ecb0*/  ISETP.GE.AND P0, PT, R112, 0x1, PT ;  /* 0x000000017000780c */ /* 0x020fda0003f06270 */
[----:B-1----:R-:W-:Y:S05]  /*ecc0*/  @!P0 BRA `(.L_x_1632) ;  /* 0x00000008004c8947 */ /* 0x002fea0003800000 */
[----:B------:R-:W-:Y:S01]  /*ecd0*/  IADD3 R33, R112, -0x1, RZ ;  /* 0xffffffff70217810 */ /* 0x000fe20007ffe0ff */
[----:B------:R-:W-:Y:S01]  /*ece0*/  BSSY B1, `(.L_x_1633) ;  /* 0x0000029000017945 */ /* 0x000fe20003800000 */
[----:B------:R-:W-:-:S03]  /*ecf0*/  PLOP3.LUT P0, PT, PT, PT, UP0, 0x40, 0x0 ;  /* 0x000000000000781c */ /* 0x000fc60003f0e808 */
[----:B------:R-:W-:Y:S01]  /*ed00*/  IMAD R114, R33, R114, RZ ;  /* 0x0000007221727224 */ /* 0x000fe200078e02ff */
[----:B------:R-:W-:Y:S02]  /*ed10*/  LOP3.LUT R33, R37, 0x7f, RZ, 0xc0, !PT ;  /* 0x0000007f25217812 */ /* 0x000fe400078ec0ff */
[----:B------:R-:W-:Y:S02]  /*ed20*/  FSEL R112, R163, RZ, P0 ;  /* 0x000000ffa3707208 */ /* 0x000fe40000000000 */
[----:B------:R-:W-:-:S04]  /*ed30*/  SHF.R.S32.HI R49, RZ, 0x1f, R114 ;  /* 0x0000001fff317819 */ /* 0x000fc80000011472 */
[----:B------:R-:W-:-:S04]  /*ed40*/  LEA.HI R114, R49, R114, RZ, 0x3 ;  /* 0x0000007231727211 */ /* 0x000fc800078f18ff */
[----:B------:R-:W-:Y:S01]  /*ed50*/  LEA.HI.SX32 R161, R114, R33, 0x1d ;  /* 0x0000002172a17211 */ /* 0x000fe200078feaff */
[----:B------:R-:W-:Y:S06]  /*ed60*/  @!P5 BRA `(.L_x_1634) ;  /* 0x000000000080d947 */ /* 0x000fec0003800000 */
[----:B------:R-:W0:Y:S01]  /*ed70*/  LDC.64 R156, c[0x0][0x2b8] ;  /* 0x0000ae00ff9c7b82 */ /* 0x000e220000000a00 */
        /* <DEDUP_REMOVED lines=25> */
[----:B0-----:R-:W-:Y:S01]  /*ef10*/  IMAD.WIDE.U32 R156, R161, 0x10, R156 ;  /* 0x00000010a19c7825 */ /* 0x001fe200078e009c */
[----:B------:R-:W-:-:S02]  /*ef20*/  F2FP.BF16.F32.PACK_AB R49, R51, R114 ;  /* 0x000000723331723e */ /* 0x000fc400000010ff */
[----:B------:R-:W-:Y:S01]  /*ef30*/  F2FP.BF16.F32.PACK_AB R50, R163, R50 ;  /* 0x00000032a332723e */ /* 0x000fe200000010ff */
[----:B------:R-:W-:Y:S01]  /*ef40*/  VIADD R161, R161, 0x80 ;  /* 0x00000080a1a17836 */ /* 0x000fe20000000000 */
[----:B------:R-:W-:-:S05]  /*ef50*/  F2FP.BF16.F32.PACK_AB R51, R165, R122 ;  /* 0x0000007aa533723e */ /* 0x000fca00000010ff */
[----:B------:R0:W-:Y:S02]  /*ef60*/  STG.E.128 desc[UR6][R156.64], R48 ;  /* 0x000000309c007986 */ /* 0x0001e4000c101d06 */
.L_x_1634:
[----:B------:R-:W-:Y:S05]  /*ef70*/  BSYNC B1 ;  /* 0x0000000000017941 */ /* 0x000fea0003800000 */
.L_x_1633:
[----:B------:R-:W-:Y:S01]  /*ef80*/  ISETP.NE.AND P0, PT, R2, RZ, PT ;  /* 0x000000ff0200720c */ /* 0x000fe20003f05270 */
[----:B------:R-:W-:-:S12]  /*ef90*/  BSSY B1, `(.L_x_1635) ;  /* 0x0000022000017945 */ /* 0x000fd80003800000 */
[----:B------:R-:W-:Y:S05]  /*efa0*/  @!P0 BRA `(.L_x_1636) ;  /* 0x0000000000808947 */ /* 0x000fea0003800000 */
[----:B0-----:R-:W0:Y:S01]  /*efb0*/  LDC.64 R156, c[0x0][0x2b8] ;  /* 0x0000ae00ff9c7b82 */ /* 0x001e220000000a00 */
        /* <DEDUP_REMOVED lines=27> */
[----:B------:R-:W-:Y:S02]  /*f170*/  F2FP.BF16.F32.PACK_AB R50, R163, R50 ;  /* 0x00000032a332723e */ /* 0x000fe400000010ff */
[----:B------:R-:W-:Y:S02]  /*f180*/  F2FP.BF16.F32.PACK_AB R51, R165, R122 ;  /* 0x0000007aa533723e */ /* 0x000fe400000010ff */
[----:B------:R-:W-:-:S03]  /*f190*/  IADD3 R161, R161, 0x80, RZ ;  /* 0x00000080a1a17810 */ /* 0x000fc60007ffe0ff */
[----:B------:R1:W-:Y:S04]  /*f1a0*/  STG.E.128 desc[UR6][R156.64], R48 ;  /* 0x000000309c007986 */ /* 0x0003e8000c101d06 */
.L_x_1636:
[----:B------:R-:W-:Y:S05]  /*f1b0*/  BSYNC B1 ;  /* 0x0000000000017941 */ /* 0x000fea0003800000 */
.L_x_1635:
[----:B------:R-:W-:Y:S01]  /*f1c0*/  ISETP.NE.AND P0, PT, R0, RZ, PT ;  /* 0x000000ff0000720c */ /* 0x000fe20003f05270 */
[----:B------:R-:W-:-:S12]  /*f1d0*/  BSSY B1, `(.L_x_1637) ;  /* 0x0000022000017945 */ /* 0x000fd80003800000 */
[----:B------:R-:W-:Y:S05]  /*f1e0*/  @!P0 BRA `(.L_x_1638) ;  /* 0x0000000000808947 */ /* 0x000fea0003800000 */
[----:B01----:R-:W0:Y:S01]  /*f1f0*/  LDC.64 R156, c[0x0][0x2b8] ;  /* 0x0000ae00ff9c7b82 */ /* 0x003e220000000a00 */
        /* <DEDUP_REMOVED lines=31> */
.L_x_1638:
[----:B------:R-:W-:Y:S05]  /*f3f0*/  BSYNC B1 ;  /* 0x0000000000017941 */ /* 0x000fea0003800000 */
.L_x_1637:
        /* <DEDUP_REMOVED lines=32> */
.L_x_1632:
[----:B------:R-:W-:Y:S05]  /*f600*/  BSYNC B0 ;  /* 0x0000000000007941 */ /* 0x000fea0003800000 */
.L_x_1631:
[----:B------:R-:W-:Y:S02]  /*f610*/  IADD3 R31, R31, UR14, RZ ;  /* 0x0000000e1f1f7c10 */ /* 0x000fe4000fffe0ff */
[----:B------:R-:W-:Y:S02]  /*f620*/  SEL R116, RZ, 0x1, P1 ;  /* 0x00000001ff747807 */ /* 0x000fe40000800000 */
[----:B------:R-:W-:-:S13]  /*f630*/  ISETP.GE.AND P0, PT, R31, UR15, PT ;  /* 0x0000000f1f007c0c */ /* 0x000fda000bf06270 */
[----:B------:R-:W-:Y:S05]  /*f640*/  @!P0 BRA `(.L_x_1639) ;  /* 0xffffff1800e08947 */ /* 0x000fea000383ffff */
[----:B------:R-:W-:Y:S05]  /*f650*/  EXIT ;  /* 0x000000000000794d */ /* 0x000fea0003800000 */
.L_x_1630:
[----:B------:R-:W-:Y:S01]  /*f660*/  IMAD.MOV.U32 R161, RZ, RZ, R118 ;  /* 0x000000ffffa17224 */ /* 0x000fe200078e0076 */
[----:B------:R-:W-:Y:S01]  /*f670*/  MOV R130, 0x1 ;  /* 0x0000000100827802 */ /* 0x000fe20000000f00 */
[----:B------:R-:W-:Y:S01]  /*f680*/  IMAD.MOV.U32 R163, RZ, RZ, 0x1f ;  /* 0x0000001fffa37424 */ /* 0x000fe200078e00ff */
[----:B------:R-:W-:-:S07]  /*f690*/  MOV R126, 0xffffffff ;  /* 0xffffffff007e7802 */ /* 0x000fce0000000f00 */
[----:B-----5:R-:W-:Y:S05]  /*f6a0*/  WARPSYNC.COLLECTIVE R126, `(.L_x_1640) ;  /* 0x000000007e087348 */ /* 0x020fea0003c00000 */
[----:B------:R0:W1:Y:S02]  /*f6b0*/  SHFL.BFLY P6, R128, R161, R130, R163 ;  /* 0x0c000082a1807389 */ /* 0x00006400000c00a3 */
[----:B01---5:R-:W-:Y:S01]  /*f6c0*/  ENDCOLLECTIVE ;  /* 0x000000000000791b */ /* 0x023fe20003800000 */
.L_x_1640:
[----:B------:R-:W-:Y:S02]  /*f6d0*/  IMAD.MOV.U32 R130, RZ, RZ, 0x2 ;  /* 0x00000002ff827424 */ /* 0x000fe400078e00ff */
[----:B------:R-:W-:-:S04]  /*f6e0*/  IMAD.MOV.U32 R49, RZ, RZ, R128 ;  /* 0x000000ffff317224 */ /* 0x000fc800078e0080 */
[----:B------:R-:W-:-:S05]  /*f6f0*/  FADD.FTZ R116, R118, R49 ;  /* 0x0000003176747221 */ /* 0x000fca0000010000 */
[----:B------:R-:W-:-:S07]  /*f700*/  MOV R161, R116 ;  /* 0x0000007400a17202 */ /* 0x000fce0000000f00 */
[----:B------:R-:W-:Y:S05]  /*f710*/  WARPSYNC.COLLECTIVE R126, `(.L_x_1641) ;  /* 0x000000007e087348 */ /* 0x000fea0003c00000 */
[----:B------:R0:W1:Y:S02]  /*f720*/  SHFL.BFLY P6, R128, R161, R130, R163 ;  /* 0x0c000082a1807389 */ /* 0x00006400000c00a3 */
[----:B01----:R-:W-:Y:S01]  /*f730*/  ENDCOLLECTIVE ;  /* 0x000000000000791b */ /* 0x003fe20003800000 */
.L_x_1641:
[----:B------:R-:W-:Y:S01]  /*f740*/  HFMA2.MMA R130, -RZ, RZ, 0, 2.384185791015625e-07 ;  /* 0x00000004ff827435 */ /* 0x000fe200000001ff */
[----:B------:R-:W-:-:S05]  /*f750*/  MOV R49, R128 ;  /* 0x0000008000317202 */ /* 0x000fca0000000f00 */
[----:B------:R-:W-:-:S04]  /*f760*/  FADD.FTZ R120, R116, R49 ;  /* 0x0000003174787221 */ /* 0x000fc80000010000 */
[----:B------:R-:W-:-:S07]  /*f770*/  IMAD.MOV.U32 R161, RZ, RZ, R120 ;  /* 0x000000ffffa17224 */ /* 0x000fce00078e0078 */
[----:B------:R-:W-:Y:S05]  /*f780*/  WARPSYNC.COLLECTIVE R126, `(.L_x_1642) ;  /* 0x000000007e087348 */ /* 0x000fea0003c00000 */
[----:B------:R0:W1:Y:S02]  /*f790*/  SHFL.BFLY P6, R128, R161, R130, R163 ;  /* 0x0c000082a1807389 */ /* 0x00006400000c00a3 */
[----:B01----:R-:W-:Y:S01]  /*f7a0*/  ENDCOLLECTIVE ;  /* 0x000000000000791b */ /* 0x003fe20003800000 */
.L_x_1642:
[----:B------:R-:W-:Y:S02]  /*f7b0*/  IMAD.MOV.U32 R130, RZ, RZ, 0x8 ;  /* 0x00000008ff827424 */ /* 0x000fe400078e00ff */
[----:B------:R-:W-:-:S04]  /*f7c0*/  IMAD.MOV.U32 R49, RZ, RZ, R128 ;  /* 0x000000ffff317224 */ /* 0x000fc800078e0080 */
[----:B------:R-:W-:-:S05]  /*f7d0*/  FADD.FTZ R122, R120, R49 ;  /* 0x00000031787a7221 */ /* 0x000fca0000010000 */
[----:B------:R-:W-:-:S07]  /*f7e0*/  MOV R161, R122 ;  /* 0x0000007a00a17202 */ /* 0x000fce0000000f00 */
[----:B------:R-:W-:Y:S05]  /*f7f0*/  WARPSYNC.COLLECTIVE R126, `(.L_x_1643) ;  /* 0x000000007e087348 */ /* 0x000fea0003c00000 */
[----:B------:R0:W1:Y:S02]  /*f800*/  SHFL.BFLY P6, R128, R161, R130, R163 ;  /* 0x0c000082a1807389 */ /* 0x00006400000c00a3 */
[----:B01----:R-:W-:Y:S01]  /*f810*/  ENDCOLLECTIVE ;  /* 0x000000000000791b */ /* 0x003fe20003800000 */
.L_x_1643:
[----:B------:R-:W-:Y:S01]  /*f820*/  HFMA2.MMA R130, -RZ, RZ, 0, 9.5367431640625e-07 ;  /* 0x00000010ff827435 */ /* 0x000fe200000001ff */
[----:B------:R-:W-:-:S05]  /*f830*/  MOV R49, R128 ;  /* 0x0000008000317202 */ /* 0x000fca0000000f00 */
[----:B------:R-:W-:-:S04]  /*f840*/  FADD.FTZ R124, R122, R49 ;  /* 0x000000317a7c7221 */ /* 0x000fc80000010000 */
[----:B------:R-:W-:-:S07]  /*f850*/  IMAD.MOV.U32 R161, RZ, RZ, R124 ;  /* 0x000000ffffa17224 */ /* 0x000fce00078e007c */
[----:B------:R-:W-:Y:S05]  /*f860*/  WARPSYNC.COLLECTIVE R126, `(.L_x_1644) ;  /* 0x000000007e087348 */ /* 0x000fea0003c00000 */
[----:B------:R0:W1:Y:S02]  /*f870*/  SHFL.BFLY P6, R128, R161, R130, R163 ;  /* 0x0c000082a1807389 */ /* 0x00006400000c00a3 */
[----:B01----:R-:W-:Y:S01]  /*f880*/  ENDCOLLECTIVE ;  /* 0x000000000000791b */ /* 0x003fe20003800000 */
.L_x_1644:
        /* <DEDUP_REMOVED lines=73> */
.L_x_1645:
[----:B------:R-:W-:Y:S01]  /*fd20*/  HFMA2.MMA R130, -RZ, RZ, 0, 1.1920928955078125e-07 ;  /* 0x00000002ff827435 */ /* 0x000fe200000001ff */
[----:B------:R-:W-:-:S05]  /*fd30*/  MOV R116, R128 ;  /* 0x0000008000747202 */ /* 0x000fca0000000f00 */
[----:B------:R-:W-:-:S04]  /*fd40*/  FADD.FTZ R116, R49, R116 ;  /* 0x0000007431747221 */ /* 0x000fc80000010000 */
[----:B------:R-:W-:-:S07]  /*fd50*/  IMAD.MOV.U32 R161, RZ, RZ, R116 ;  /* 0x000000ffffa17224 */ /* 0x000fce00078e0074 */
[----:B------:R-:W-:Y:S05]  /*fd60*/  WARPSYNC.COLLECTIVE R126, `(.L_x_1646) ;  /* 0x000000007e087348 */ /* 0x000fea0003c00000 */
[----:B------:R0:W1:Y:S02]  /*fd70*/  SHFL.BFLY P6, R128, R161, R130, R163 ;  /* 0x0c000082a1807389 */ /* 0x00006400000c00a3 */
[----:B01----:R-:W-:Y:S01]  /*fd80*/  ENDCOLLECTIVE ;  /* 0x000000000000791b */ /* 0x003fe20003800000 */
.L_x_1646:
[----:B------:R-:W-:Y:S02]  /*fd90*/  IMAD.MOV.U32 R130, RZ, RZ, 0x4 ;  /* 0x00000004ff827424 */ /* 0x000fe400078e00ff */
[----:B------:R-:W-:-:S04]  /*fda0*/  IMAD.MOV.U32 R157, RZ, RZ, R128 ;  /* 0x000000ffff9d7224 */ /* 0x000fc800078e0080 */
[----:B------:R-:W-:-:S05]  /*fdb0*/  FADD.FTZ R157, R116, R157 ;  /* 0x0000009d749d7221 */ /* 0x000fca0000010000 */
[----:B------:R-:W-:-:S07]  /*fdc0*/  MOV R161, R157 ;  /* 0x0000009d00a17202 */ /* 0x000fce0000000f00 */
[----:B------:R-:W-:Y:S05]  /*fdd0*/  WARPSYNC.COLLECTIVE R126, `(.L_x_1647) ;  /* 0x000000007e087348 */ /* 0x000fea0003c00000 */
[----:B------:R0:W1:Y:S02]  /*fde0*/  SHFL.BFLY P6, R128, R161, R130, R163 ;  /* 0x0c000082a1807389 */ /* 0x00006400000c00a3 */
[----:B01----:R-:W-:Y:S01]  /*fdf0*/  ENDCOLLECTIVE ;  /* 0x000000000000791b */ /* 0x003fe20003800000 */
.L_x_1647:
[----:B------:R-:W-:Y:S01]  /*fe00*/  HFMA2.MMA R130, -RZ, RZ, 0, 4.76837158203125e-07 ;  /* 0x00000008ff827435 */ /* 0x000fe200000001ff */
[----:B------:R-:W-:-:S05]  /*fe10*/  MOV R118, R128 ;  /* 0x0000008000767202 */ /* 0x000fca0000000f00 */
[----:B------:R-:W-:-:S04]  /*fe20*/  FADD.FTZ R118, R157, R118 ;  /* 0x000000769d767221 */ /* 0x000fc80000010000 */
[----:B------:R-:W-:-:S07]  /*fe30*/  IMAD.MOV.U32 R161, RZ, RZ, R118 ;  /* 0x000000ffffa17224 */ /* 0x000fce00078e0076 */
[----:B------:R-:W-:Y:S05]  /*fe40*/  WARPSYNC.COLLECTIVE R126, `(.L_x_1648) ;  /* 0x000000007e087348 */ /* 0x000fea0003c00000 */
[----:B------:R0:W1:Y:S02]  /*fe50*/  SHFL.BFLY P6, R128, R161, R130, R163 ;  /* 0x0c000082a1807389 */ /* 0x00006400000c00a3 */
[----:B01----:R-:W-:Y:S01]  /*fe60*/  ENDCOLLECTIVE ;  /* 0x000000000000791b */ /* 0x003fe20003800000 */
.L_x_1648:
[----:B------:R-:W-:Y:S02]  /*fe70*/  IMAD.MOV.U32 R130, RZ, RZ, 0x10 ;  /* 0x00000010ff827424 */ /* 0x000fe400078e00ff */
[----:B------:R-:W-:-:S04]  /*fe80*/  IMAD.MOV.U32 R159, RZ, RZ, R128 ;  /* 0x000000ffff9f7224 */ /* 0x000fc800078e0080 */
[----:B------:R-:W-:-:S05]  /*fe90*/  FADD.FTZ R159, R118, R159 ;  /* 0x0000009f769f7221 */ /* 0x000fca0000010000 */
[----:B------:R-:W-:-:S07]  /*fea0*/  MOV R161, R159 ;  /* 0x0000009f00a17202 */ /* 0x000fce0000000f00 */
[----:B------:R-:W-:Y:S05]  /*feb0*/  WARPSYNC.COLLECTIVE R126, `(.L_x_1649) ;  /* 0x000000007e087348 */ /* 0x000fea0003c00000 */
[----:B------:R0:W1:Y:S02]  /*fec0*/  SHFL.BFLY P6, R128, R161, R130, R163 ;  /* 0x0c000082a1807389 */ /* 0x00006400000c00a3 */
[----:B01----:R-:W-:Y:S01]  /*fed0*/  ENDCOLLECTIVE ;  /* 0x000000000000791b */ /* 0x003fe20003800000 */
.L_x_1649:
[----:B------:R-:W-:Y:S01]  /*fee0*/  MOV R120, R128 ;  /* 0x0000008000787202 */ /* 0x000fe20000000f00 */
[----:B------:R-:W-:Y:S06]  /*fef0*/  BRA `(.L_x_1650) ;  /* 0xffffffe800407947 */ /* 0x000fec000383ffff */
.L_x_1651:
        /* <DEDUP_REMOVED lines=16> */
.L_x_30194:


//--------------------- .text._ZN10layer_norm13ln_fwd_kernelINS_13Kernel_traitsI13__nv_bfloat16S2_S2_S2_fjLj4096ELj1ELj1ELj4ELj16ENS_18Kernel_traits_baseILj4096ES2_S2_S2_S2_fjLj128EEEEELb1ELb0ELb1ELb1EEEvNS_9FwdParamsE --------------------------
	.section	.text._ZN10layer_norm13ln_fwd_kernelINS_13Kernel_traitsI13__nv_bfloat16S2_S2_S2_fjLj4096ELj1ELj1ELj4ELj16ENS_18Kernel_traits_baseILj4096ES2_S2_S2_S2_fjLj128EEEEELb1ELb0ELb1ELb1EEEvNS_9FwdParamsE,"ax",@progbits
	.align	128
        .global         _ZN10layer_norm13ln_fwd_kernelINS_13Kernel_traitsI13__nv_bfloat16S2_S2_S2_fjLj4096ELj1ELj1ELj4ELj16ENS_18Kernel_traits_baseILj4096ES2_S2_S2_S2_fjLj128EEEEELb1ELb0ELb1ELb1EEEvNS_9FwdParamsE
        .type           _ZN10layer_norm13ln_fwd_kernelINS_13Kernel_traitsI13__nv_bfloat16S2_S2_S2_fjLj4096ELj1ELj1ELj4ELj16ENS_18Kernel_traits_baseILj4096ES2_S2_S2_S2_fjLj128EEEEELb1ELb0ELb1ELb1EEEvNS_9FwdParamsE,@function
        .size           _ZN10layer_norm13ln_fwd_kernelINS_13Kernel_traitsI13__nv_bfloat16S2_S2_S2_fjLj4096ELj1ELj1ELj4ELj16ENS_18Kernel_traits_baseILj4096ES2_S2_S2_S2_fjLj128EEEEELb1ELb0ELb1ELb1EEEvNS_9FwdParamsE,(.L_x_30195 - _ZN10layer_norm13ln_fwd_kernelINS_13Kernel_traitsI13__nv_bfloat16S2_S2_S2_fjLj4096ELj1ELj1ELj4ELj16ENS_18Kernel_traits_baseILj4096ES2_S2_S2_S2_fjLj128EEEEELb1ELb0ELb1ELb1EEEvNS_9FwdParamsE)
        .other          _ZN10layer_norm13ln_fwd_kernelINS_13Kernel_traitsI13__nv_bfloat16S2_S2_S2_fjLj4096ELj1ELj1ELj4ELj16ENS_18Kernel_traits_baseILj4096ES2_S2_S2_S2_fjLj128EEEEELb1ELb0ELb1ELb1EEEvNS_9FwdParamsE,@"STO_CUDA_ENTRY STV_DEFAULT"
_ZN10layer_norm13ln_fwd_kernelINS_13Kernel_traitsI13__nv_bfloat16S2_S2_S2_fjLj4096ELj1ELj1ELj4ELj16ENS_18Kernel_traits_baseILj4096ES2_S2_S2_S2_fjLj128EEEEELb1ELb0ELb1ELb1EEEvNS_9FwdParamsE:
.text._ZN10layer_norm13ln_fwd_kernelINS_13Kernel_traitsI13__nv_bfloat16S2_S2_S2_fjLj4096ELj1ELj1ELj4ELj16ENS_18Kernel_traits_baseILj4096ES2_S2_S2_S2_fjLj128EEEEELb1ELb0ELb1ELb1EEEvNS_9FwdParamsE:
        /* <DEDUP_REMOVED lines=18> */
[----:B--2---:R-:W-:-:S02]  /*0120*/  IMAD R23, R6, UR8, R83 ;  /* 0x0000000806177c24 */ /* 0x004fc4000f8e0253 */
[----:B------:R-:W-:Y:S01]  /*0130*/  IMAD.SHL.U32 R0, R83, 0x10, RZ ;  /* 0x0000001053007824 */ /* 0x000fe200078e00ff */
[----:B------:R-:W-:-:S04]  /*0140*/  ISETP.NE.U32.AND P0, PT, RZ, UR10, PT ;  /* 0x0000000aff007c0c */ /* 0x000fc8000bf05070 */
[----:B------:R-:W-:Y:S02]  /*0150*/  LOP3.LUT R0, R0, 0x7f0, RZ, 0xc0, !PT ;  /* 0x000007f000007812 */ /* 0x000fe400078ec0ff */
[----:B------:R-:W-:Y:S02]  /*0160*/  ISETP.NE.AND.EX P0, PT, RZ, UR11, PT, P0 ;  /* 0x0000000bff007c0c */ /* 0x000fe4000bf05300 */
[----:B------:R-:W-:Y:S01]  /*0170*/  LEA.HI R82, R83, UR8, RZ, 0x19 ;  /* 0x0000000853527c11 */ /* 0x000fe2000f8fc8ff */
[----:B------:R-:W-:Y:S01]  /*0180*/  ULDC.64 UR8, c[0x0][0x260] ;  /* 0x0000980000087ab9 */ /* 0x000fe20000000a00 */
[----:B---3--:R-:W-:Y:S02]  /*0190*/  @P1 R2UR UR6, R2 ;  /* 0x00000000020612ca */ /* 0x008fe400000e0000 */
[----:B------:R-:W-:Y:S02]  /*01a0*/  @P1 R2UR UR7, R3 ;  /* 0x00000000030712ca */ /* 0x000fe400000e0000 */
[----:B----4-:R-:W-:-:S04]  /*01b0*/  @P1 IADD3 R92, P2, R4, R7, RZ ;  /* 0x00000007045c1210 */ /* 0x010fc80007f5e0ff */
[----:B------:R-:W-:-:S04]  /*01c0*/  @P1 IADD3.X R93, RZ, R5, RZ, P2, !PT ;  /* 0x00000005ff5d1210 */ /* 0x000fc800017fe4ff */
        /* <DEDUP_REMOVED lines=32> */
[----:B------:R-:W-:Y:S01]  /*03d0*/  IADD3 R2, P1, R0, UR10, RZ ;  /* 0x0000000a00027c10 */ /* 0x000fe2000ff3e0ff */
[----:B------:R-:W-:Y:S02]  /*03e0*/  UIADD3 UR24, UR6, 0x1715609d, URZ ;  /* 0x1715609d06187890 */ /* 0x000fe4000fffe03f */
[----:B------:R-:W-:Y:S01]  /*03f0*/  IMAD.WIDE.U32 R26, R26, -0x326172a9, RZ ;  /* 0xcd9e8d571a1a7825 */ /* 0x000fe200078e00ff */
[----:B------:R-:W-:Y:S01]  /*0400*/  LOP3.LUT R28, R25, UR25, R28, 0x96, !PT ;  /* 0x00000019191c7c12 */ /* 0x000fe2000f8e961c */
[----:B------:R-:W-:Y:S02]  /*0410*/  UIADD3 UR26, UR6, -0x4ab325aa, URZ ;  /* 0xb54cda56061a7890 */ /* 0x000fe4000fffe03f */
[----:B------:R-:W-:Y:S01]  /*0420*/  IMAD.X R3, RZ, RZ, UR11, P1 ;  /* 0x0000000bff037e24 */ /* 0x000fe200088e06ff */
[----:B------:R-:W-:Y:S01]  /*0430*/  LOP3.LUT R30, R27, UR24, R30, 0x96, !PT ;  /* 0x000000181b1e7c12 */ /* 0x000fe2000f8e961e */
[----:B------:R-:W-:Y:S01]  /*0440*/  IMAD.WIDE.U32 R28, R28, -0x326172a9, RZ ;  /* 0xcd9e8d571c1c7825 */ /* 0x000fe200078e00ff */
[----:B------:R-:W-:-:S02]  /*0450*/  UIADD3 UR27, UR7, 0x646e171e, URZ ;  /* 0x646e171e071b7890 */ /* 0x000fc4000fffe03f */
[----:B------:R-:W5:Y:S01]  /*0460*/  @P0 LDG.E.128 R16, desc[UR4][R2.64] ;  /* 0x0000000402100981 */ /* 0x000f62000c1e1d00 */
[----:B------:R-:W-:-:S03]  /*0470*/  ULDC UR10, c[0x0][0x214] ;  /* 0x00008500000a7ab9 */ /* 0x000fc60000000800 */
[----:B------:R-:W5:Y:S04]  /*0480*/  @P0 LDG.E.128 R12, desc[UR4][R2.64+0x800] ;  /* 0x00080004020c0981 */ /* 0x000f68000c1e1d00 */
[----:B------:R-:W5:Y:S04]  /*0490*/  @P0 LDG.E.128 R8, desc[UR4][R2.64+0x1000] ;  /* 0x0010000402080981 */ /* 0x000f68000c1e1d00 */
[----:B------:R0:W5:Y:S01]  /*04a0*/  @P0 LDG.E.128 R4, desc[UR4][R2.64+0x1800] ;  /* 0x0018000402040981 */ /* 0x000162000c1e1d00 */
[----:B------:R-:W-:Y:S01]  /*04b0*/  LOP3.LUT R25, R29, UR26, R26, 0x96, !PT ;  /* 0x0000001a1d197c12 */ /* 0x000fe2000f8e961a */
[----:B0-----:R-:W-:Y:S01]  /*04c0*/  IMAD.WIDE.U32 R2, R30, -0x2daee0ad, RZ ;  /* 0xd2511f531e027825 */ /* 0x001fe200078e00ff */
[----:B------:R-:W-:-:S04]  /*04d0*/  UIADD3 UR29, UR7, 0x1fd5c5a3, URZ ;  /* 0x1fd5c5a3071d7890 */ /* 0x000fc8000fffe03f */
[----:B------:R-:W-:Y:S01]  /*04e0*/  LOP3.LUT R26, R3, UR27, R24, 0x96, !PT ;  /* 0x0000001b031a7c12 */ /* 0x000fe2000f8e9618 */
[----:B------:R-:W-:Y:S01]  /*04f0*/  UIADD3 UR28, UR6, 0x5384540f, URZ ;  /* 0x5384540f061c7890 */ /* 0x000fe2000fffe03f */
        /* <DEDUP_REMOVED lines=13> */
[----:B------:R-:W-:Y:S06]  /*05d0*/  @P1 EXIT ;  /* 0x000000000000194d */ /* 0x000fec0003800000 */
[----:B-----5:R-:W-:Y:S02]  /*05e0*/  @!P0 CS2R R4, SRZ ;  /* 0x0000000000048805 */ /* 0x020fe4000001ff00 */
[----:B------:R-:W-:Y:S02]  /*05f0*/  @!P0 CS2R R12, SRZ ;  /* 0x00000000000c8805 */ /* 0x000fe4000001ff00 */
[----:B------:R-:W-:Y:S02]  /*0600*/  @!P0 CS2R R16, SRZ ;  /* 0x0000000000108805 */ /* 0x000fe4000001ff00 */
[----:B------:R-:W-:Y:S02]  /*0610*/  @!P0 CS2R R18, SRZ ;  /* 0x0000000000128805 */ /* 0x000fe4000001ff00 */
[----:B------:R-:W-:Y:S02]  /*0620*/  @!P0 CS2R R14, SRZ ;  /* 0x00000000000e8805 */ /* 0x000fe4000001ff00 */
[----:B------:R-:W-:-:S02]  /*0630*/  @!P0 CS2R R8, SRZ ;  /* 0x0000000000088805 */ /* 0x000fc4000001ff00 */
[----:B------:R-:W-:Y:S02]  /*0640*/  @!P0 CS2R R10, SRZ ;  /* 0x00000000000a8805 */ /* 0x000fe4000001ff00 */
[----:B------:R-:W-:Y:S01]  /*0650*/  @!P0 CS2R R6, SRZ ;  /* 0x0000000000068805 */ /* 0x000fe2000001ff00 */
[----:B------:R-:W5:Y:S01]  /*0660*/  LDG.E.128 R36, desc[UR4][R2.64] ;  /* 0x0000000402247981 */ /* 0x000f62000c1e1d00 */
[C---:B------:R-:W-:Y:S01]  /*0670*/  PRMT R49, R4.reuse, 0x7632, R49 ;  /* 0x0000763204317816 */ /* 0x040fe20000000031 */
[----:B------:R-:W-:Y:S01]  /*0680*/  UIADD3 UR32, UR6, -0x700cb87f, URZ ;  /* 0x8ff3478106207890 */ /* 0x000fe2000fffe03f */
[----:B------:R-:W-:Y:S01]  /*0690*/  SHF.L.U32 R69, R4, 0x10, RZ ;  /* 0x0000001004457819 */ /* 0x000fe200000006ff */
[----:B------:R-:W5:Y:S01]  /*06a0*/  LDG.E.128 R32, desc[UR4][R2.64+0x800] ;  /* 0x0008000402207981 */ /* 0x000f62000c1e1d00 */
[C---:B------:R-:W-:Y:S01]  /*06b0*/  PRMT R50, R5.reuse, 0x7632, R50 ;  /* 0x0000763205327816 */ /* 0x040fe20000000032 */
[----:B------:R-:W-:Y:S01]  /*06c0*/  IMAD.U32 R68, R5, 0x10000, RZ ;  /* 0x0001000005447824 */ /* 0x000fe200078e00ff */
[----:B------:R-:W-:Y:S01]  /*06d0*/  UIADD3 UR33, UR7, -0x695add53, URZ ;  /* 0x96a522ad07217890 */ /* 0x000fe2000fffe03f */
[----:B------:R-:W5:Y:S01]  /*06e0*/  LDG.E.128 R28, desc[UR4][R2.64+0x1000] ;  /* 0x00100004021c7981 */ /* 0x000f62000c1e1d00 */
[----:B------:R-:W-:Y:S01]  /*06f0*/  IMAD R64, R64, -0x2daee0ad, RZ ;  /* 0xd2511f5340407824 */ /* 0x000fe200078e02ff */
[----:B------:R-:W-:Y:S01]  /*0700*/  PRMT R0, R16, 0x7632, R0 ;  /* 0x0000763210007816 */ /* 0x000fe20000000000 */
[----:B------:R-:W-:Y:S01]  /*0710*/  IMAD R65, R65, -0x326172a9, RZ ;  /* 0xcd9e8d5741417824 */ /* 0x000fe200078e02ff */
[----:B------:R0:W5:Y:S01]  /*0720*/  LDG.E.128 R24, desc[UR4][R2.64+0x1800] ;  /* 0x0018000402187981 */ /* 0x000162000c1e1d00 */
[----:B------:R-:W-:Y:S01]  /*0730*/  IMAD.HI.U32 R4, R20, -0x326172a9, RZ ;  /* 0xcd9e8d5714047827 */ /* 0x000fe200078e00ff */
[----:B------:R-:W-:Y:S01]  /*0740*/  PRMT R40, R17, 0x7632, R40 ;  /* 0x0000763211287816 */ /* 0x000fe20000000028 */
[----:B------:R-:W-:Y:S01]  /*0750*/  ULDC.U8 UR8, c[0x0][0x2a0] ;  /* 0x0000a80000087ab9 */ /* 0x000fe20000000000 */
[----:B------:R-:W-:Y:S01]  /*0760*/  PRMT R41, R18, 0x7632, R41 ;  /* 0x0000763212297816 */ /* 0x000fe20000000029 */
[----:B------:R-:W-:Y:S01]  /*0770*/  IMAD.HI.U32 R5, R53, -0x2daee0ad, RZ ;  /* 0xd2511f5335057827 */ /* 0x000fe200078e00ff */
[----:B------:R-:W-:Y:S01]  /*0780*/  PRMT R42, R13, 0x7632, R42 ;  /* 0x000076320d2a7816 */ /* 0x000fe2000000002a */
[----:B------:R-:W-:Y:S01]  /*0790*/  ULDC UR10, c[0x0][0x294] ;  /* 0x0000a500000a7ab9 */ /* 0x000fe20000000800 */
[----:B------:R-:W-:Y:S01]  /*07a0*/  PRMT R44, R15, 0x7632, R44 ;  /* 0x000076320f2c7816 */ /* 0x000fe2000000002c */
[C---:B------:R-:W-:Y:S01]  /*07b0*/  IMAD.U32 R77, R12.reuse, 0x10000, RZ ;  /* 0x000100000c4d7824 */ /* 0x040fe200078e00ff */
[----:B0-----:R-:W-:Y:S01]  /*07c0*/  PRMT R3, R12, 0x7632, R3 ;  /* 0x000076320c037816 */ /* 0x001fe20000000003 */
[----:B------:R-:W-:Y:S01]  /*07d0*/  IMAD.U32 R76, R13, 0x10000, RZ ;  /* 0x000100000d4c7824 */ /* 0x000fe200078e00ff */
[----:B------:R-:W-:Y:S01]  /*07e0*/  PRMT R2, R19, 0x7632, R2 ;  /* 0x0000763213027816 */ /* 0x000fe20000000002 */
[----:B------:R-:W-:Y:S01]  /*07f0*/  IMAD.U32 R80, R17, 0x10000, RZ ;  /* 0x0001000011507824 */ /* 0x000fe200078e00ff */
[----:B------:R-:W-:Y:S01]  /*0800*/  PRMT R45, R8, 0x7632, R45 ;  /* 0x00007632082d7816 */ /* 0x000fe2000000002d */
[----:B------:R-:W-:Y:S01]  /*0810*/  IMAD.U32 R79, R18, 0x10000, RZ ;  /* 0x00010000124f7824 */ /* 0x000fe200078e00ff */
[----:B------:R-:W-:Y:S01]  /*0820*/  PRMT R47, R10, 0x7632, R47 ;  /* 0x000076320a2f7816 */ /* 0x000fe2000000002f */
[----:B------:R-:W-:Y:S01]  /*0830*/  IMAD.U32 R74, R15, 0x10000, RZ ;  /* 0x000100000f4a7824 */ /* 0x000fe200078e00ff */
[C---:B------:R-:W-:Y:S01]  /*0840*/  PRMT R48, R11.reuse, 0x7632, R48 ;  /* 0x000076320b307816 */ /* 0x040fe20000000030 */
        /* <DEDUP_REMOVED lines=10> */
[----:B------:R-:W-:Y:S01]  /*08f0*/  IMAD R20, R20, -0x326172a9, RZ ;  /* 0xcd9e8d5714147824 */ /* 0x000fe200078e02ff */
[----:B------:R-:W-:Y:S01]  /*0900*/  SHF.L.U32 R78, R19, 0x10, RZ ;  /* 0x00000010134e7819 */ /* 0x000fe200000006ff */
[----:B------:R-:W-:Y:S01]  /*0910*/  IMAD R19, R53, -0x2daee0ad, RZ ;  /* 0xd2511f5335137824 */ /* 0x000fe200078e02ff */
[----:B------:R-:W-:Y:S01]  /*0920*/  SHF.L.U32 R75, R14, 0x10, RZ ;  /* 0x000000100e4b7819 */ /* 0x000fe200000006ff */
[----:B------:R-:W-:Y:S01]  /*0930*/  IMAD.MOV.U32 R108, RZ, RZ, 0x1 ;  /* 0x00000001ff6c7424 */ /* 0x000fe200078e00ff */
        /* <DEDUP_REMOVED lines=12> */
[----:B------:R-:W-:Y:S01]  /*0a00*/  LOP3.LUT R92, R92, 0x3, RZ, 0xc0, !PT ;  /* 0x000000035c5c7812 */ /* 0x000fe200078ec0ff */
        /* <DEDUP_REMOVED lines=8> */
[----:B------:R-:W-:Y:S01]  /*0a90*/  ULDC UR11, c[0x0][0x290] ;  /* 0x0000a400000b7ab9 */ /* 0x000fe20000000800 */
[----:B------:R-:W-:Y:S01]  /*0aa0*/  SHF.L.U32 R0, R52, 0x10, RZ ;  /* 0x0000001034007819 */ /* 0x000fe200000006ff */
[----:B------:R-:W-:Y:S01]  /*0ab0*/  ULDC.64 UR12, c[0x0][0x298] ;  /* 0x0000a600000c7ab9 */ /* 0x000fe20000000a00 */
[----:B------:R-:W-:Y:S01]  /*0ac0*/  ISETP.NE.AND P1, PT, RZ, UR8, PT ;  /* 0x00000008ff007c0c */ /* 0x000fe2000bf25270 */
[----:B------:R-:W-:Y:S01]  /*0ad0*/  ULDC.64 UR8, c[0x0][0x230] ;  /* 0x00008c0000087ab9 */ /* 0x000fe20000000a00 */
[----:B------:R-:W-:-:S11]  /*0ae0*/  ULDC.64 UR14, c[0x0][0x210] ;  /* 0x00008400000e7ab9 */ /* 0x000fd60000000a00 */
.L_x_1983:
[----:B0-----:R-:W0:Y:S01]  /*0af0*/  LDC.64 R48, c[0x0][0x280] ;  /* 0x0000a000ff307b82 */ /* 0x001e220000000a00 */
[----:B------:R-:W-:-:S07]  /*0b00*/  ISETP.NE.U32.AND P0, PT, RZ, UR8, PT ;  /* 0x00000008ff007c0c */ /* 0x000fce000bf05070 */
[----:B------:R-:W1:Y:S08]  /*0b10*/  LDC R62, c[0x0][0x218] ;  /* 0x00008600ff3e7b82 */ /* 0x000e700000000800 */
[----:B------:R-:W2:Y:S01]  /*0b20*/  LDC.64 R52, c[0x0][0x288] ;  /* 0x0000a200ff347b82 */ /* 0x000ea20000000a00 */
[----:B0-----:R-:W-:-:S05]  /*0b30*/  IMAD.WIDE R54, R82, 0x4, R48 ;  /* 0x0000000452367825 */ /* 0x001fca00078e0230 */
[----:B------:R0:W3:Y:S01]  /*0b40*/  LDG.E R58, desc[UR4][R54.64] ;  /* 0x00000004363a7981 */ /* 0x0000e2000c1e1900 */
[----:B------:R-:W-:Y:S01]  /*0b50*/  ISETP.NE.AND.EX P0, PT, RZ, UR9, PT, P0 ;  /* 0x00000009ff007c0c */ /* 0x000fe2000bf05300 */
[----:B------:R-:W-:Y:S02]  /*0b60*/  IMAD.MOV.U32 R117, RZ, RZ, RZ ;  /* 0x000000ffff757224 */ /* 0x000fe400078e00ff */
[----:B-1----:R-:W-:-:S05]  /*0b70*/  IMAD R56, R82, R62, RZ ;  /* 0x0000003e52387224 */ /* 0x002fca00078e02ff */
[----:B0-----:R-:W-:Y:S01]  /*0b80*/  SHF.R.S32.HI R55, RZ, 0x1f, R56 ;  /* 0x0000001fff377819 */ /* 0x001fe20000011438 */
[----:B--2---:R-:W-:-:S04]  /*0b90*/  IMAD.WIDE R52, R82, 0x4, R52 ;  /* 0x0000000452347825 */ /* 0x004fc800078e0234 */
        /* <DEDUP_REMOVED lines=8> */
[----:B------:R-:W-:Y:S01]  /*0c20*/  @P2 VIADD R57, R58, 0xffffffff ;  /* 0xffffffff3a392836 */ /* 0x000fe20000000000 */
[----:B------:R-:W-:-:S03]  /*0c30*/  @P2 LOP3.LUT R17, R83, 0x7f, RZ, 0xc0, !PT ;  /* 0x0000007f53112812 */ /* 0x000fc600078ec0ff */
        /* <DEDUP_REMOVED lines=10> */
[----:B------:R-:W-:Y:S01]  /*0ce0*/  HFMA2.MMA R59, -RZ, RZ, 0, 0 ;  /* 0x00000000ff3b7435 */ /* 0x000fe200000001ff */
[----:B------:R-:W-:Y:S01]  /*0cf0*/  IMAD.MOV.U32 R48, RZ, RZ, R92 ;  /* 0x000000ffff307224 */ /* 0x000fe200078e005c */
[----:B------:R-:W-:Y:S09]  /*0d00*/  @!P0 BRA `(.L_x_1654) ;  /* 0x0000000400688947 */ /* 0x000ff20003800000 */
[----:B------:R-:W-:Y:S01]  /*0d10*/  IMAD.MOV.U32 R48, RZ, RZ, R92 ;  /* 0x000000ffff307224 */ /* 0x000fe200078e005c */
[----:B-----5:R-:W-:Y:S01]  /*0d20*/  SHF.L.U32 R59, R40, 0x10, RZ ;  /* 0x00000010283b7819 */ /* 0x020fe200000006ff */
[----:B------:R-:W-:Y:S06]  /*0d30*/  BRA `(.L_x_1654) ;  /* 0x00000004005c7947 */ /* 0x000fec0003800000 */
.L_x_1653:
        /* <DEDUP_REMOVED lines=12> */
.L_x_1656:
[----:B------:R-:W-:-:S07]  /*0e00*/  IMAD.MOV.U32 R56, RZ, RZ, R20 ;  /* 0x000000ffff387224 */ /* 0x000fce00078e0014 */
.L_x_1657:
[----:B------:R-:W-:Y:S05]  /*0e10*/  BSYNC B1 ;  /* 0x0000000000017941 */ /* 0x000fea0003800000 */
.L_x_1655:
        /* <DEDUP_REMOVED lines=16> */
.L_x_1661:
[----:B------:R-:W-:Y:S05]  /*0f20*/  BSYNC B2 ;  /* 0x0000000000027941 */ /* 0x000fea0003800000 */
.L_x_1660:
        /* <DEDUP_REMOVED lines=44> */
.L_x_1659:
[----:B------:R-:W-:Y:S05]  /*11f0*/  BSYNC B1 ;  /* 0x0000000000017941 */ /* 0x000fea0003800000 */
.L_x_1658:
        /* <DEDUP_REMOVED lines=11> */
.L_x_1654:
[----:B------:R-:W-:Y:S05]  /*12b0*/  BSYNC B0 ;  /* 0x0000000000007941 */ /* 0x000fea0003800000 */
.L_x_1652:
        /* <DEDUP_REMOVED lines=9> */
.L_x_1663:
        /* <DEDUP_REMOVED lines=12> */
.L_x_1666:
[----:B------:R-:W-:-:S07]  /*1410*/  MOV R56, R20 ;  /* 0x0000001400387202 */ /* 0x000fce0000000f00 */
.L_x_1667:
[----:B------:R-:W-:Y:S05]  /*1420*/  BSYNC B1 ;  /* 0x0000000000017941 */ /* 0x000fea0003800000 */
.L_x_1665:
        /* <DEDUP_REMOVED lines=16> */
.L_x_1671:
[----:B------:R-:W-:Y:S05]  /*1530*/  BSYNC B2 ;  /* 0x0000000000027941 */ /* 0x000fea0003800000 */
.L_x_1670:
        /* <DEDUP_REMOVED lines=44> */
.L_x_1669:
[----:B------:R-:W-:Y:S05]  /*1800*/  BSYNC B1 ;  /* 0x0000000000017941 */ /* 0x000fea0003800000 */
.L_x_1668:
[----:B-----5:R-:W-:Y:S01]  /*1810*/  PRMT R50, R44, 0x7632, R50 ;  /* 0x000076322c327816 */ /* 0x020fe20000000032 */
[----:B------:R-:W-:Y:S01]  /*1820*/  IMAD.MOV.U32 R51, RZ, RZ, 0x2f800000 ;  /* 0x2f800000ff337424 */ /* 0x000fe200078e00ff */
[----:B------:R-:W-:Y:S02]  /*1830*/  I2FP.F32.U32 R48, R56 ;  /* 0x0000003800307245 */ /* 0x000fe40000201000 */
[----:B------:R-:W-:-:S03]  /*1840*/  SHF.L.U32 R50, R50, 0x10, RZ ;  /* 0x0000001032327819 */ /* 0x000fc600000006ff */
[----:B------:R-:W-:Y:S01]  /*1850*/  FFMA.FTZ R48, R48, R51, 1.1641532182693481445e-10 ;  /* 0x2f00000030307423 */ /* 0x000fe20000010033 */
[----:B------:R-:W-:Y:S01]  /*1860*/  @P0 PRMT R51, R40, 0x7632, R51 ;  /* 0x0000763228330816 */ /* 0x000fe20000000033 */
[----:B------:R-:W-:-:S03]  /*1870*/  FMUL.FTZ R50, R50, UR13 ;  /* 0x0000000d32327c20 */ /* 0x000fc60008410000 */
[----:B------:R-:W-:Y:S01]  /*1880*/  FSETP.GTU.FTZ.AND P4, PT, R48, UR10, PT ;  /* 0x0000000a30007c0b */ /* 0x000fe2000bf9c000 */
[----:B------:R-:W-:Y:S01]  /*1890*/  FMUL.FTZ R50, R50, UR12 ;  /* 0x0000000c32327c20 */ /* 0x000fe20008410000 */
[----:B------:R-:W-:Y:S02]  /*18a0*/  @P0 IMAD.U32 R51, R51, 0x10000, RZ ;  /* 0x0001000033330824 */ /* 0x000fe400078e00ff */
[----:B------:R-:W-:Y:S02]  /*18b0*/  SEL R85, RZ, 0x1, P4 ;  /* 0x00000001ff557807 */ /* 0x000fe40002000000 */
[----:B------:R-:W-:-:S05]  /*18c0*/  FSEL R58, R50, RZ, !P4 ;  /* 0x000000ff323a7208 */ /* 0x000fca0006000000 */
[----:B------:R-:W-:-:S07]  /*18d0*/  @P0 FADD.FTZ R58, R58, R51 ;  /* 0x000000333a3a0221 */ /* 0x000fce0000010000 */
.L_x_1664:
[----:B------:R-:W-:Y:S05]  /*18e0*/  BSYNC B0 ;  /* 0x0000000000007941 */ /* 0x000fea0003800000 */
.L_x_1662:
        /* <DEDUP_REMOVED lines=8> */
.L_x_1673:
        /* <DEDUP_REMOVED lines=12> */
.L_x_1676:
[----:B------:R-:W-:-:S07]  /*1a30*/  IMAD.MOV.U32 R56, RZ, RZ, R20 ;  /* 0x000000ffff387224 */ /* 0x000fce00078e0014 */
.L_x_1677:
[----:B------:R-:W-:Y:S05]  /*1a40*/  BSYNC B1 ;  /* 0x0000000000017941 */ /* 0x000fea0003800000 */
.L_x_1675:
        /* <DEDUP_REMOVED lines=16> */
.L_x_1681:
[----:B------:R-:W-:Y:S05]  /*1b50*/  BSYNC B2 ;  /* 0x0000000000027941 */ /* 0x000fea0003800000 */
.L_x_1680:
        /* <DEDUP_REMOVED lines=43> */
[----:B------:R-:W-:-:S07]  /*1e10*/  IMAD.MOV.U32 R48, RZ, RZ, RZ ;  /* 0x000000ffff307224 */ /* 0x000fce00078e00ff */
.L_x_1679:
[----:B------:R-:W-:Y:S05]  /*1e20*/  BSYNC B1 ;  /* 0x0000000000017941 */ /* 0x000fea0003800000 */
.L_x_1678:
[----:B------:R-:W-:Y:S01]  /*1e30*/  HFMA2.MMA R52, -RZ, RZ, 0.1171875, 0 ;  /* 0x2f800000ff347435 */ /* 0x000fe200000001ff */
[----:B------:R-:W-:Y:S01]  /*1e40*/  I2FP.F32.U32 R49, R56 ;  /* 0x0000003800317245 */ /* 0x000fe20000201000 */
[----:B-----5:R-:W-:-:S04]  /*1e50*/  IMAD.U32 R50, R45, 0x10000, RZ ;  /* 0x000100002d327824 */ /* 0x020fc800078e00ff */
[----:B------:R-:W-:-:S04]  /*1e60*/  FMUL.FTZ R50, R50, UR13 ;  /* 0x0000000d32327c20 */ /* 0x000fc80008410000 */
[----:B------:R-:W-:Y:S01]  /*1e70*/  FFMA.FTZ R49, R49, R52, 1.1641532182693481445e-10 ;  /* 0x2f00000031317423 */ /* 0x000fe20000010034 */
[----:B------:R-:W-:Y:S01]  /*1e80*/  FMUL.FTZ R50, R50, UR12 ;  /* 0x0000000c32327c20 */ /* 0x000fe20008410000 */
[----:B------:R-:W-:-:S03]  /*1e90*/  @P0 IMAD.U32 R52, R41, 0x10000, RZ ;  /* 0x0001000029340824 */ /* 0x000fc600078e00ff */
[----:B------:R-:W-:-:S04]  /*1ea0*/  FSETP.GTU.FTZ.AND P4, PT, R49, UR10, PT ;  /* 0x0000000a31007c0b */ /* 0x000fc8000bf9c000 */
[----:B------:R-:W-:Y:S02]  /*1eb0*/  FSEL R57, R50, RZ, !P4 ;  /* 0x000000ff32397208 */ /* 0x000fe40006000000 */
[----:B------:R-:W-:-:S03]  /*1ec0*/  SEL R86, RZ, 0x1, P4 ;  /* 0x00000001ff567807 */ /* 0x000fc60002000000 */
[----:B------:R-:W-:-:S07]  /*1ed0*/  @P0 FADD.FTZ R57, R57, R52 ;  /* 0x0000003439390221 */ /* 0x000fce0000010000 */
.L_x_1674:
[----:B------:R-:W-:Y:S05]  /*1ee0*/  BSYNC B0 ;  /* 0x0000000000007941 */ /* 0x000fea0003800000 */
.L_x_1672:
        /* <DEDUP_REMOVED lines=9> */
.L_x_1683:
        /* <DEDUP_REMOVED lines=12> */
.L_x_1686:
[----:B------:R-:W-:-:S07]  /*2040*/  IMAD.MOV.U32 R56, RZ, RZ, R20 ;  /* 0x000000ffff387224 */ /* 0x000fce00078e0014 */
.L_x_1687:
[----:B------:R-:W-:Y:S05]  /*2050*/  BSYNC B1 ;  /* 0x0000000000017941 */ /* 0x000fea0003800000 */
.L_x_1685:
        /* <DEDUP_REMOVED lines=16> */
.L_x_1691:
[----:B------:R-:W-:Y:S05]  /*2160*/  BSYNC B2 ;  /* 0x0000000000027941 */ /* 0x000fea0003800000 */
.L_x_1690:
        /* <DEDUP_REMOVED lines=42> */
[----:B------:R-:W-:Y:S01]  /*2410*/  HFMA2.MMA R49, -RZ, RZ, 0, 0 ;  /* 0x00000000ff317435 */ /* 0x000fe200000001ff */
[----:B------:R-:W-:-:S10]  /*2420*/  IMAD.MOV.U32 R19, RZ, RZ, R48 ;  /* 0x000000ffff137224 */ /* 0x000fd400078e0030 */
.L_x_1689:
[----:B------:R-:W-:Y:S05]  /*2430*/  BSYNC B1 ;  /* 0x0000000000017941 */ /* 0x000fea0003800000 */
.L_x_1688:
[----:B-----5:R-:W-:Y:S01]  /*2440*/  PRMT R50, R45, 0x7632, R50 ;  /* 0x000076322d327816 */ /* 0x020fe20000000032 */
[----:B------:R-:W-:Y:S01]  /*2450*/  IMAD.MOV.U32 R51, RZ, RZ, 0x2f800000 ;  /* 0x2f800000ff337424 */ /* 0x000fe200078e00ff */
[----:B------:R-:W-:-:S03]  /*2460*/  I2FP.F32.U32 R48, R56 ;  /* 0x0000003800307245 */ /* 0x000fc60000201000 */
[----:B------:R-:W-:Y:S02]  /*2470*/  IMAD.U32 R50, R50, 0x10000, RZ ;  /* 0x0001000032327824 */ /* 0x000fe400078e00ff */
[----:B------:R-:W-:Y:S01]  /*2480*/  FFMA.FTZ R48, R48, R51, 1.1641532182693481445e-10 ;  /* 0x2f00000030307423 */ /* 0x000fe20000010033 */
[----:B------:R-:W-:Y:S01]  /*2490*/  @P0 PRMT R51, R41, 0x7632, R51 ;  /* 0x0000763229330816 */ /* 0x000fe20000000033 */
[----:B------:R-:W-:-:S03]  /*24a0*/  FMUL.FTZ R50, R50, UR13 ;  /* 0x0000000d32327c20 */ /* 0x000fc60008410000 */
[----:B------:R-:W-:Y:S01]  /*24b0*/  FSETP.GTU.FTZ.AND P4, PT, R48, UR10, PT ;  /* 0x0000000a30007c0b */ /* 0x000fe2000bf9c000 */
[----:B------:R-:W-:Y:S01]  /*24c0*/  FMUL.FTZ R50, R50, UR12 ;  /* 0x0000000c32327c20 */ /* 0x000fe20008410000 */
[----:B------:R-:W-:Y:S02]  /*24d0*/  @P0 SHF.L.U32 R51, R51, 0x10, RZ ;  /* 0x0000001033330819 */ /* 0x000fe400000006ff */
[----:B------:R-:W-:Y:S02]  /*24e0*/  SEL R87, RZ, 0x1, P4 ;  /* 0x00000001ff577807 */ /* 0x000fe40002000000 */
[----:B------:R-:W-:-:S05]  /*24f0*/  FSEL R56, R50, RZ, !P4 ;  /* 0x000000ff32387208 */ /* 0x000fca0006000000 */
[----:B------:R-:W-:-:S07]  /*2500*/  @P0 FADD.FTZ R56, R56, R51 ;  /* 0x0000003338380221 */ /* 0x000fce0000010000 */
.L_x_1684:
[----:B------:R-:W-:Y:S05]  /*2510*/  BSYNC B0 ;  /* 0x0000000000007941 */ /* 0x000fea0003800000 */
.L_x_1682:
        /* <DEDUP_REMOVED lines=8> */
.L_x_1693:
        /* <DEDUP_REMOVED lines=12> */
.L_x_1696:
[----:B------:R-:W-:-:S07]  /*2660*/  MOV R63, R20 ;  /* 0x00000014003f7202 */ /* 0x000fce0000000f00 */
.L_x_1697:
[----:B------:R-:W-:Y:S05]  /*2670*/  BSYNC B1 ;  /* 0x0000000000017941 */ /* 0x000fea0003800000 */
.L_x_1695:
        /* <DEDUP_REMOVED lines=16> */
.L_x_1701:
[----:B------:R-:W-:Y:S05]  /*2780*/  BSYNC B2 ;  /* 0x0000000000027941 */ /* 0x000fea0003800000 */
.L_x_1700:
        /* <DEDUP_REMOVED lines=44> */
.L_x_1699:
[----:B------:R-:W-:Y:S05]  /*2a50*/  BSYNC B1 ;  /* 0x0000000000017941 */ /* 0x000fea0003800000 */
.L_x_1698:
        /* <DEDUP_REMOVED lines=11> */
.L_x_1694:
[----:B------:R-:W-:Y:S05]  /*2b10*/  BSYNC B0 ;  /* 0x0000000000007941 */ /* 0x000fea0003800000 */
.L_x_1692:
        /* <DEDUP_REMOVED lines=9> */
.L_x_1703:
        /* <DEDUP_REMOVED lines=12> */
.L_x_1706:
[----:B------:R-:W-:-:S07]  /*2c70*/  IMAD.MOV.U32 R54, RZ, RZ, R20 ;  /* 0x000000ffff367224 */ /* 0x000fce00078e0014 */
.L_x_1707:
[----:B------:R-:W-:Y:S05]  /*2c80*/  BSYNC B1 ;  /* 0x0000000000017941 */ /* 0x000fea0003800000 */
.L_x_1705:
        /* <DEDUP_REMOVED lines=16> */
.L_x_1711:
[----:B------:R-:W-:Y:S05]  /*2d90*/  BSYNC B2 ;  /* 0x0000000000027941 */ /* 0x000fea0003800000 */
.L_x_1710:
        /* <DEDUP_REMOVED lines=44> */
.L_x_1709:
[----:B------:R-:W-:Y:S05]  /*3060*/  BSYNC B1 ;  /* 0x0000000000017941 */ /* 0x000fea0003800000 */
.L_x_1708:
[----:B------:R-:W-:Y:S01]  /*3070*/  HFMA2.MMA R51, -RZ, RZ, 0.1171875, 0 ;  /* 0x2f800000ff337435 */ /* 0x000fe200000001ff */
[----:B-----5:R-:W-:Y:S02]  /*3080*/  PRMT R50, R46, 0x7632, R50 ;  /* 0x000076322e327816 */ /* 0x020fe40000000032 */
[----:B------:R-:W-:-:S03]  /*3090*/  I2FP.F32.U32 R48, R54 ;  /* 0x0000003600307245 */ /* 0x000fc60000201000 */
[----:B------:R-:W-:-:S04]  /*30a0*/  IMAD.U32 R50, R50, 0x10000, RZ ;  /* 0x0001000032327824 */ /* 0x000fc800078e00ff */
[----:B------:R-:W-:Y:S01]  /*30b0*/  FFMA.FTZ R48, R48, R51, 1.1641532182693481445e-10 ;  /* 0x2f00000030307423 */ /* 0x000fe20000010033 */
[----:B------:R-:W-:Y:S01]  /*30c0*/  FMUL.FTZ R50, R50, UR13 ;  /* 0x0000000d32327c20 */ /* 0x000fe20008410000 */
[----:B------:R-:W-:-:S03]  /*30d0*/  @P0 PRMT R51, R42, 0x7632, R51 ;  /* 0x000076322a330816 */ /* 0x000fc60000000033 */
[----:B------:R-:W-:Y:S01]  /*30e0*/  FMUL.FTZ R50, R50, UR12 ;  /* 0x0000000c32327c20 */ /* 0x000fe20008410000 */
[----:B------:R-:W-:Y:S02]  /*30f0*/  FSETP.GTU.FTZ.AND P4, PT, R48, UR10, PT ;  /* 0x0000000a30007c0b */ /* 0x000fe4000bf9c000 */
[----:B------:R-:W-:Y:S02]  /*3100*/  @P0 SHF.L.U32 R51, R51, 0x10, RZ ;  /* 0x0000001033330819 */ /* 0x000fe400000006ff */
[----:B------:R-:W-:Y:S02]  /*3110*/  FSEL R54, R50, RZ, !P4 ;  /* 0x000000ff32367208 */ /* 0x000fe40006000000 */
[----:B------:R-:W-:-:S03]  /*3120*/  SEL R89, RZ, 0x1, P4 ;  /* 0x00000001ff597807 */ /* 0x000fc60002000000 */
[----:B------:R-:W-:-:S07]  /*3130*/  @P0 FADD.FTZ R54, R54, R51 ;  /* 0x0000003336360221 */ /* 0x000fce0000010000 */
.L_x_1704:
[----:B------:R-:W-:Y:S05]  /*3140*/  BSYNC B0 ;  /* 0x0000000000007941 */ /* 0x000fea0003800000 */
.L_x_1702:
        /* <DEDUP_REMOVED lines=8> */
.L_x_1713:
        /* <DEDUP_REMOVED lines=12> */
.L_x_1716:
[----:B------:R-:W-:-:S07]  /*3290*/  IMAD.MOV.U32 R63, RZ, RZ, R20 ;  /* 0x000000ffff3f7224 */ /* 0x000fce00078e0014 */
.L_x_1717:
[----:B------:R-:W-:Y:S05]  /*32a0*/  BSYNC B1 ;  /* 0x0000000000017941 */ /* 0x000fea0003800000 */
.L_x_1715:
        /* <DEDUP_REMOVED lines=16> */
.L_x_1721:
[----:B------:R-:W-:Y:S05]  /*33b0*/  BSYNC B2 ;  /* 0x0000000000027941 */ /* 0x000fea0003800000 */
.L_x_1720:
        /* <DEDUP_REMOVED lines=44> */
.L_x_1719:
[----:B------:R-:W-:Y:S05]  /*3680*/  BSYNC B1 ;  /* 0x0000000000017941 */ /* 0x000fea0003800000 */
.L_x_1718:
        /* <DEDUP_REMOVED lines=11> */
.L_x_1714:
[----:B------:R-:W-:Y:S05]  /*3740*/  BSYNC B0 ;  /* 0x0000000000007941 */ /* 0x000fea0003800000 */
.L_x_1712:
        /* <DEDUP_REMOVED lines=9> */
.L_x_1723:
        /* <DEDUP_REMOVED lines=12> */
.L_x_1726:
[----:B------:R-:W-:-:S07]  /*38a0*/  IMAD.MOV.U32 R52, RZ, RZ, R20 ;  /* 0x000000ffff347224 */ /* 0x000fce00078e0014 */
.L_x_1727:
[----:B------:R-:W-:Y:S05]  /*38b0*/  BSYNC B1 ;  /* 0x0000000000017941 */ /* 0x000fea0003800000 */
.L_x_1725:
        /* <DEDUP_REMOVED lines=16> */
.L_x_1731:
[----:B------:R-:W-:Y:S05]  /*39c0*/  BSYNC B2 ;  /* 0x0000000000027941 */ /* 0x000fea0003800000 */
.L_x_1730:
        /* <DEDUP_REMOVED lines=44> */
.L_x_1729:
[----:B------:R-:W-:Y:S05]  /*3c90*/  BSYNC B1 ;  /* 0x0000000000017941 */ /* 0x000fea0003800000 */
.L_x_1728:
[----:B------:R-:W-:Y:S01]  /*3ca0*/  HFMA2.MMA R51, -RZ, RZ, 0.1171875, 0 ;  /* 0x2f800000ff337435 */ /* 0x000fe200000001ff */
[----:B-----5:R-:W-:Y:S02]  /*3cb0*/  PRMT R49, R47, 0x7632, R49 ;  /* 0x000076322f317816 */ /* 0x020fe40000000031 */
[----:B------:R-:W-:Y:S02]  /*3cc0*/  I2FP.F32.U32 R48, R52 ;  /* 0x0000003400307245 */ /* 0x000fe40000201000 */
[----:B------:R-:W-:Y:S01]  /*3cd0*/  @P0 PRMT R50, R43, 0x7632, R50 ;  /* 0x000076322b320816 */ /* 0x000fe20000000032 */
[----:B------:R-:W-:-:S04]  /*3ce0*/  IMAD.U32 R49, R49, 0x10000, RZ ;  /* 0x0001000031317824 */ /* 0x000fc800078e00ff */
[----:B------:R-:W-:Y:S01]  /*3cf0*/  FFMA.FTZ R48, R48, R51, 1.1641532182693481445e-10 ;  /* 0x2f00000030307423 */ /* 0x000fe20000010033 */
[----:B------:R-:W-:Y:S01]  /*3d00*/  FMUL.FTZ R49, R49, UR13 ;  /* 0x0000000d31317c20 */ /* 0x000fe20008410000 */
[----:B------:R-:W-:-:S03]  /*3d10*/  @P0 SHF.L.U32 R51, R50, 0x10, RZ ;  /* 0x0000001032330819 */ /* 0x000fc600000006ff */
[----:B------:R-:W-:Y:S01]  /*3d20*/  FMUL.FTZ R49, R49, UR12 ;  /* 0x0000000c31317c20 */ /* 0x000fe20008410000 */
[----:B------:R-:W-:-:S04]  /*3d30*/  FSETP.GTU.FTZ.AND P4, PT, R48, UR10, PT ;  /* 0x0000000a30007c0b */ /* 0x000fc8000bf9c000 */
[----:B------:R-:W-:Y:S02]  /*3d40*/  FSEL R52, R49, RZ, !P4 ;  /* 0x000000ff31347208 */ /* 0x000fe40006000000 */
[----:B------:R-:W-:-:S03]  /*3d50*/  SEL R91, RZ, 0x1, P4 ;  /* 0x00000001ff5b7807 */ /* 0x000fc60002000000 */
[----:B------:R-:W-:-:S07]  /*3d60*/  @P0 FADD.FTZ R52, R52, R51 ;  /* 0x0000003334340221 */ /* 0x000fce0000010000 */
.L_x_1724:
[----:B------:R-:W-:Y:S05]  /*3d70*/  BSYNC B0 ;  /* 0x0000000000007941 */ /* 0x000fea0003800000 */
.L_x_1722:
[----:B------:R-:W0:Y:S01]  /*3d80*/  LDC.64 R118, c[0x0][0x238] ;  /* 0x00008e00ff767b82 */ /* 0x000e220000000a00 */
[----:B------:R-:W-:Y:S01]  /*3d90*/  F2FP.BF16.F32.PACK_AB R51, R52, R53 ;  /* 0x000000353433723e */ /* 0x000fe200000010ff */
[----:B------:R-:W-:Y:S01]  /*3da0*/  VIADD R110, R117, 0x80 ;  /* 0x00000080756e7836 */ /* 0x000fe20000000000 */
[----:B------:R-:W-:Y:S01]  /*3db0*/  F2FP.BF16.F32.PACK_AB R50, R54, R55 ;  /* 0x000000373632723e */ /* 0x000fe200000010ff */
[----:B------:R-:W-:Y:S01]  /*3dc0*/  BSSY B0, `(.L_x_1732) ;  /* 0x000001f000007945 */ /* 0x000fe20003800000 */
[----:B------:R-:W-:Y:S02]  /*3dd0*/  F2FP.BF16.F32.PACK_AB R49, R56, R57 ;  /* 0x000000393831723e */ /* 0x000fe400000010ff */
[----:B------:R-:W-:Y:S01]  /*3de0*/  F2FP.BF16.F32.PACK_AB R48, R58, R59 ;  /* 0x0000003b3a30723e */ /* 0x000fe200000010ff */
[----:B------:R-:W1:Y:S01]  /*3df0*/  @P2 LDC.64 R94, c[0x0][0x220] ;  /* 0x00008800ff5e2b82 */ /* 0x000e620000000a00 */
[----:B------:R-:W-:-:S07]  /*3e00*/  IADD3 R104, R109, 0x80, RZ ;  /* 0x000000806d687810 */ /* 0x000fce0007ffe0ff */
[----:B------:R-:W2:Y:S01]  /*3e10*/  @P0 LDC.64 R92, c[0x0][0x230] ;  /* 0x00008c00ff5c0b82 */ /* 0x000ea20000000a00 */
[----:B0-----:R-:W-:-:S05]  /*3e20*/  IMAD.WIDE.U32 R96, R109, 0x10, R118 ;  /* 0x000000106d607825 */ /* 0x001fca00078e0076 */
[----:B------:R0:W-:Y:S01]  /*3e30*/  STG.E.128 desc[UR4][R96.64], R48 ;  /* 0x0000003060007986 */ /* 0x0001e2000c101d04 */
[----:B-1----:R-:W-:-:S04]  /*3e40*/  @P2 IMAD.WIDE.U32 R94, R110, 0x10, R94 ;  /* 0x000000106e5e2825 */ /* 0x002fc800078e005e */
[----:B--2---:R-:W-:Y:S01]  /*3e50*/  @P0 IMAD.WIDE.U32 R92, R104, 0x10, R92 ;  /* 0x00000010685c0825 */ /* 0x004fe200078e005c */
[----:B------:R-:W-:Y:S06]  /*3e60*/  @!P2 BRA `(.L_x_1733) ;  /* 0x000000000050a947 */ /* 0x000fec0003800000 */
[----:B0-----:R-:W-:Y:S01]  /*3e70*/  IMAD.U32 R51, R90, 0x10000, RZ ;  /* 0x000100005a337824 */ /* 0x001fe200078e00ff */
[----:B------:R-:W0:Y:S01]  /*3e80*/  LDC.64 R48, c[0x0][0x240] ;  /* 0x00009000ff307b82 */ /* 0x000e220000000a00 */
[----:B------:R-:W-:Y:S02]  /*3e90*/  LOP3.LUT R50, R91, 0xffff, RZ, 0xc0, !PT ;  /* 0x0000ffff5b327812 */ /* 0x000fe400078ec0ff */
[----:B------:R-:W-:Y:S02]  /*3ea0*/  LOP3.LUT R98, R87, 0xff, RZ, 0xc0, !PT ;  /* 0x000000ff57627812 */ /* 0x000fe400078ec0ff */
[----:B------:R-:W-:Y:S02]  /*3eb0*/  LOP3.LUT R63, R51, 0xff0000, RZ, 0xc0, !PT ;  /* 0x00ff0000333f7812 */ /* 0x000fe400078ec0ff */
[----:B------:R-:W-:Y:S01]  /*3ec0*/  PRMT R51, R89, 0x7104, RZ ;  /* 0x0000710459337816 */ /* 0x000fe200000000ff */
[----:B------:R-:W-:Y:S01]  /*3ed0*/  IMAD.WIDE.U32 R98, R98, 0x1000000, RZ ;  /* 0x0100000062627825 */ /* 0x000fe200078e00ff */
[----:B------:R-:W-:-:S02]  /*3ee0*/  PRMT R102, R63, 0x4210, R50 ;  /* 0x000042103f667816 */ /* 0x000fc40000000032 */
[----:B------:R-:W-:Y:S02]  /*3ef0*/  LOP3.LUT R96, R86, 0xff, RZ, 0xc0, !PT ;  /* 0x000000ff56607812 */ /* 0x000fe400078ec0ff */
        /* <DEDUP_REMOVED lines=11> */
.L_x_1733:
[----:B------:R-:W-:Y:S05]  /*3fb0*/  BSYNC B0 ;  /* 0x0000000000007941 */ /* 0x000fea0003800000 */
.L_x_1732:
[----:B-----5:R2:W5:Y:S04]  /*3fc0*/  @P2 LDG.E.128 R44, desc[UR4][R94.64] ;  /* 0x000000045e2c2981 */ /* 0x020568000c1e1d00 */
[----:B------:R2:W5:Y:S01]  /*3fd0*/  @P0 LDG.E.128 R40, desc[UR4][R92.64] ;  /* 0x000000045c280981 */ /* 0x000562000c1e1d00 */
[----:B------:R-:W-:Y:S04]  /*3fe0*/  BSSY B0, `(.L_x_1734) ;  /* 0x000005f000007945 */ /* 0x000fe80003800000 */
[----:B------:R-:W-:Y:S05]  /*3ff0*/  @P3 BRA `(.L_x_1735) ;  /* 0x0000000000183947 */ /* 0x000fea0003800000 */
[----:B------:R-:W-:Y:S01]  /*4000*/  MOV R99, RZ ;  /* 0x000000ff00637202 */ /* 0x000fe20000000f00 */
[----:B01----:R-:W-:Y:S01]  /*4010*/  IMAD.MOV.U32 R48, RZ, RZ, R100 ;  /* 0x000000ffff307224 */ /* 0x003fe200078e0064 */
[----:B------:R-:W-:Y:S06]  /*4020*/  @!P0 BRA `(.L_x_1736) ;  /* 0x0000000400688947 */ /* 0x000fec0003800000 */
[----:B------:R-:W-:Y:S01]  /*4030*/  MOV R48, R100 ;  /* 0x0000006400307202 */ /* 0x000fe20000000f00 */
[----:B-----5:R-:W-:Y:S01]  /*4040*/  IMAD.U32 R99, R40, 0x10000, RZ ;  /* 0x0001000028637824 */ /* 0x020fe200078e00ff */
[----:B------:R-:W-:Y:S06]  /*4050*/  BRA `(.L_x_1736) ;  /* 0x00000004005c7947 */ /* 0x000fec0003800000 */
.L_x_1735:
[C---:B------:R-:W-:Y:S01]  /*4060*/  ISETP.NE.AND P4, PT, R100.reuse, 0x1, PT ;  /* 0x000000016400780c */ /* 0x040fe20003f85270 */
[----:B------:R-:W-:Y:S01]  /*4070*/  BSSY B1, `(.L_x_1737) ;  /* 0x000000c000017945 */ /* 0x000fe20003800000 */
[----:B01----:R-:W-:-:S11]  /*4080*/  IADD3 R48, R100, 0x1, RZ ;  /* 0x0000000164307810 */ /* 0x003fd60007ffe0ff */
        /* <DEDUP_REMOVED lines=9> */
.L_x_1738:
[----:B------:R-:W-:-:S07]  /*4120*/  MOV R63, R20 ;  /* 0x00000014003f7202 */ /* 0x000fce0000000f00 */
.L_x_1739:
[----:B------:R-:W-:Y:S05]  /*4130*/  BSYNC B1 ;  /* 0x0000000000017941 */ /* 0x000fea0003800000 */
.L_x_1737:
        /* <DEDUP_REMOVED lines=16> */
.L_x_1743:
[----:B------:R-:W-:Y:S05]  /*4240*/  BSYNC B2 ;  /* 0x0000000000027941 */ /* 0x000fea0003800000 */
.L_x_1742:
        /* <DEDUP_REMOVED lines=8> */
[----:B--2---:R-:W-:Y:S01]  /*42d0*/  IMAD.WIDE.U32 R92, R65, -0x2daee0ad, RZ ;  /* 0xd2511f53415c7825 */ /* 0x004fe200078e00ff */
        /* <DEDUP_REMOVED lines=35> */
.L_x_1741:
[----:B------:R-:W-:Y:S05]  /*4510*/  BSYNC B1 ;  /* 0x0000000000017941 */ /* 0x000fea0003800000 */
.L_x_1740:
        /* <DEDUP_REMOVED lines=11> */
.L_x_1736:
[----:B------:R-:W-:Y:S05]  /*45d0*/  BSYNC B0 ;  /* 0x0000000000007941 */ /* 0x000fea0003800000 */
.L_x_1734:
        /* <DEDUP_REMOVED lines=9> */
.L_x_1745:
        /* <DEDUP_REMOVED lines=12> */
.L_x_1748:
[----:B------:R-:W-:-:S07]  /*4730*/  MOV R63, R20 ;  /* 0x00000014003f7202 */ /* 0x000fce0000000f00 */
.L_x_1749:
[----:B------:R-:W-:Y:S05]  /*4740*/  BSYNC B1 ;  /* 0x0000000000017941 */ /* 0x000fea0003800000 */
.L_x_1747:
        /* <DEDUP_REMOVED lines=16> */
.L_x_1753:
[----:B------:R-:W-:Y:S05]  /*4850*/  BSYNC B2 ;  /* 0x0000000000027941 */ /* 0x000fea0003800000 */
.L_x_1752:
        /* <DEDUP_REMOVED lines=44> */
.L_x_1751:
[----:B------:R-:W-:Y:S05]  /*4b20*/  BSYNC B1 ;  /* 0x0000000000017941 */ /* 0x000fea0003800000 */
.L_x_1750:
        /* <DEDUP_REMOVED lines=13> */
.L_x_1746:
[----:B------:R-:W-:Y:S05]  /*4c00*/  BSYNC B0 ;  /* 0x0000000000007941 */ /* 0x000fea0003800000 */
.L_x_1744:
        /* <DEDUP_REMOVED lines=8> */
.L_x_1755:
        /* <DEDUP_REMOVED lines=12> */
.L_x_1758:
[----:B------:R-:W-:-:S07]  /*4d50*/  MOV R63, R20 ;  /* 0x00000014003f7202 */ /* 0x000fce0000000f00 */
.L_x_1759:
[----:B------:R-:W-:Y:S05]  /*4d60*/  BSYNC B1 ;  /* 0x0000000000017941 */ /* 0x000fea0003800000 */
.L_x_1757:
        /* <DEDUP_REMOVED lines=16> */
.L_x_1763:
[----:B------:R-:W-:Y:S05]  /*4e70*/  BSYNC B2 ;  /* 0x0000000000027941 */ /* 0x000fea0003800000 */
.L_x_1762:
        /* <DEDUP_REMOVED lines=44> */
.L_x_1761:
[----:B------:R-:W-:Y:S05]  /*5140*/  BSYNC B1 ;  /* 0x0000000000017941 */ /* 0x000fea0003800000 */
.L_x_1760:
        /* <DEDUP_REMOVED lines=11> */
.L_x_1756:
[----:B------:R-:W-:Y:S05]  /*5200*/  BSYNC B0 ;  /* 0x0000000000007941 */ /* 0x000fea0003800000 */
.L_x_1754:
        /* <DEDUP_REMOVED lines=9> */
.L_x_1765:
        /* <DEDUP_REMOVED lines=12> */
.L_x_1768:
[----:B------:R-:W-:-:S07]  /*5360*/  MOV R63, R20 ;  /* 0x00000014003f7202 */ /* 0x000fce0000000f00 */
.L_x_1769:
[----:B------:R-:W-:Y:S05]  /*5370*/  BSYNC B1 ;  /* 0x0000000000017941 */ /* 0x000fea0003800000 */
.L_x_1767:
        /* <DEDUP_REMOVED lines=16> */
.L_x_1773:
[----:B------:R-:W-:Y:S05]  /*5480*/  BSYNC B2 ;  /* 0x0000000000027941 */ /* 0x000fea0003800000 */
.L_x_1772:
        /* <DEDUP_REMOVED lines=44> */
.L_x_1771:
[----:B------:R-:W-:Y:S05]  /*5750*/  BSYNC B1 ;  /* 0x0000000000017941 */ /* 0x000fea0003800000 */
.L_x_1770:
        /* <DEDUP_REMOVED lines=13> */
.L_x_1766:
[----:B------:R-:W-:Y:S05]  /*5830*/  BSYNC B0 ;  /* 0x0000000000007941 */ /* 0x000fea0003800000 */
.L_x_1764:
[----:B------:R-:W-:Y:S04]  /*5840*/  BSSY B0, `(.L_x_1774) ;  /* 0x000005f000007945 */ /* 0x000fe80003800000 */
[----:B------:R-:W-:Y:S05]  /*5850*/  @P3 BRA `(.L_x_1775) ;  /* 0x0000000000183947 */ /* 0x000fea0003800000 */
[----:B--2---:R-:W-:Y:S01]  /*5860*/  MOV R95, RZ ;  /* 0x000000ff005f7202 */ /* 0x004fe20000000f00 */
[----:B------:R-:W-:Y:S01]  /*5870*/  IMAD.MOV.U32 R48, RZ, RZ, R49 ;  /* 0x000000ffff307224 */ /* 0x000fe200078e0031 */
[----:B------:R-:W-:Y:S06]  /*5880*/  @!P0 BRA `(.L_x_1776) ;  /* 0x0000000400688947 */ /* 0x000fec0003800000 */
[----:B------:R-:W-:Y:S01]  /*5890*/  MOV R48, R49 ;  /* 0x0000003100307202 */ /* 0x000fe20000000f00 */
[----:B-----5:R-:W-:Y:S01]  /*58a0*/  IMAD.U32 R95, R42, 0x10000, RZ ;  /* 0x000100002a5f7824 */ /* 0x020fe200078e00ff */
[----:B------:R-:W-:Y:S06]  /*58b0*/  BRA `(.L_x_1776) ;  /* 0x00000004005c7947 */ /* 0x000fec0003800000 */
.L_x_1775:
        /* <DEDUP_REMOVED lines=12> */
.L_x_1778:
[----:B------:R-:W-:-:S07]  /*5980*/  MOV R63, R20 ;  /* 0x00000014003f7202 */ /* 0x000fce0000000f00 */
.L_x_1779:
[----:B------:R-:W-:Y:S05]  /*5990*/  BSYNC B1 ;  /* 0x0000000000017941 */ /* 0x000fea0003800000 */
.L_x_1777:
        /* <DEDUP_REMOVED lines=16> */
.L_x_1783:
[----:B------:R-:W-:Y:S05]  /*5aa0*/  BSYNC B2 ;  /* 0x0000000000027941 */ /* 0x000fea0003800000 */
.L_x_1782:
        /* <DEDUP_REMOVED lines=44> */
.L_x_1781:
[----:B------:R-:W-:Y:S05]  /*5d70*/  BSYNC B1 ;  /* 0x0000000000017941 */ /* 0x000fea0003800000 */
.L_x_1780:
        /* <DEDUP_REMOVED lines=9> */
[----:B--2---:R-:W-:-:S05]  /*5e10*/  FSEL R95, R51, RZ, !P4 ;  /* 0x000000ff335f7208 */ /* 0x004fca0006000000 */
[----:B------:R-:W-:-:S07]  /*5e20*/  @P0 FADD.FTZ R95, R50, R95 ;  /* 0x0000005f325f0221 */ /* 0x000fce0000010000 */
.L_x_1776:
[----:B------:R-:W-:Y:S05]  /*5e30*/  BSYNC B0 ;  /* 0x0000000000007941 */ /* 0x000fea0003800000 */
.L_x_1774:
        /* <DEDUP_REMOVED lines=9> */
.L_x_1785:
        /* <DEDUP_REMOVED lines=12> */
.L_x_1788:
[----:B------:R-:W-:-:S07]  /*5f90*/  MOV R63, R20 ;  /* 0x00000014003f7202 */ /* 0x000fce0000000f00 */
.L_x_1789:
[----:B------:R-:W-:Y:S05]  /*5fa0*/  BSYNC B1 ;  /* 0x0000000000017941 */ /* 0x000fea0003800000 */
.L_x_1787:
        /* <DEDUP_REMOVED lines=16> */
.L_x_1793:
[----:B------:R-:W-:Y:S05]  /*60b0*/  BSYNC B2 ;  /* 0x0000000000027941 */ /* 0x000fea0003800000 */
.L_x_1792:
        /* <DEDUP_REMOVED lines=44> */
.L_x_1791:
[----:B------:R-:W-:Y:S05]  /*6380*/  BSYNC B1 ;  /* 0x0000000000017941 */ /* 0x000fea0003800000 */
.L_x_1790:
        /* <DEDUP_REMOVED lines=13> */
.L_x_1786:
[----:B------:R-:W-:Y:S05]  /*6460*/  BSYNC B0 ;  /* 0x0000000000007941 */ /* 0x000fea0003800000 */
.L_x_1784:
        /* <DEDUP_REMOVED lines=8> */
.L_x_1795:
        /* <DEDUP_REMOVED lines=12> */
.L_x_1798:
[----:B------:R-:W-:-:S07]  /*65b0*/  MOV R63, R20 ;  /* 0x00000014003f7202 */ /* 0x000fce0000000f00 */
.L_x_1799:
[----:B------:R-:W-:Y:S05]  /*65c0*/  BSYNC B1 ;  /* 0x0000000000017941 */ /* 0x000fea0003800000 */
.L_x_1797:
        /* <DEDUP_REMOVED lines=16> */
.L_x_1803:
[----:B------:R-:W-:Y:S05]  /*66d0*/  BSYNC B2 ;  /* 0x0000000000027941 */ /* 0x000fea0003800000 */
.L_x_1802:
        /* <DEDUP_REMOVED lines=44> */
.L_x_1801:
[----:B------:R-:W-:Y:S05]  /*69a0*/  BSYNC B1 ;  /* 0x0000000000017941 */ /* 0x000fea0003800000 */
.L_x_1800:
        /* <DEDUP_REMOVED lines=11> */
.L_x_1796:
[----:B------:R-:W-:Y:S05]  /*6a60*/  BSYNC B0 ;  /* 0x0000000000007941 */ /* 0x000fea0003800000 */
.L_x_1794:
        /* <DEDUP_REMOVED lines=9> */
.L_x_1805:
        /* <DEDUP_REMOVED lines=12> */
.L_x_1808:
[----:B------:R-:W-:-:S07]  /*6bc0*/  MOV R63, R20 ;  /* 0x00000014003f7202 */ /* 0x000fce0000000f00 */
.L_x_1809:
[----:B------:R-:W-:Y:S05]  /*6bd0*/  BSYNC B1 ;  /* 0x0000000000017941 */ /* 0x000fea0003800000 */
.L_x_1807:
        /* <DEDUP_REMOVED lines=16> */
.L_x_1813:
[----:B------:R-:W-:Y:S05]  /*6ce0*/  BSYNC B2 ;  /* 0x0000000000027941 */ /* 0x000fea0003800000 */
.L_x_1812:
[----:B------:R-:W-:Y:S01]  /*6cf0*/  IMAD.HI.U32 R20, R23, -0x326172a9, RZ ;  /* 0xcd9e8d5717147827 */ /* 0x000fe200078e00ff */
        /* <DEDUP_REMOVED lines=43> */
.L_x_1811:
[----:B------:R-:W-:Y:S05]  /*6fb0*/  BSYNC B1 ;  /* 0x0000000000017941 */ /* 0x000fea0003800000 */
.L_x_1810:
        /* <DEDUP_REMOVED lines=13> */
.L_x_1806:
[----:B------:R-:W-:Y:S05]  /*7090*/  BSYNC B0 ;  /* 0x0000000000007941 */ /* 0x000fea0003800000 */
.L_x_1804:
[----:B------:R-:W-:Y:S01]  /*70a0*/  IMAD.WIDE.U32 R104, R104, 0x10, R118 ;  /* 0x0000001068687825 */ /* 0x000fe200078e0076 */
[----:B------:R-:W-:Y:S01]  /*70b0*/  F2FP.BF16.F32.PACK_AB R51, R63, R93 ;  /* 0x0000005d3f33723e */ /* 0x000fe200000010ff */
[----:B------:R-:W0:Y:S01]  /*70c0*/  @P2 LDC.64 R102, c[0x0][0x220] ;  /* 0x00008800ff662b82 */ /* 0x000e220000000a00 */
[----:B------:R-:W-:Y:S01]  /*70d0*/  F2FP.BF16.F32.PACK_AB R50, R94, R95 ;  /* 0x0000005f5e32723e */ /* 0x000fe200000010ff */
[----:B------:R-:W-:Y:S01]  /*70e0*/  VIADD R112, R109, 0x100 ;  /* 0x000001006d707836 */ /* 0x000fe20000000000 */
[----:B------:R-:W-:Y:S01]  /*70f0*/  F2FP.BF16.F32.PACK_AB R49, R96, R97 ;  /* 0x000000616031723e */ /* 0x000fe200000010ff */
[----:B------:R-:W-:Y:S01]  /*7100*/  BSSY B0, `(.L_x_1814) ;  /* 0x000001c000007945 */ /* 0x000fe20003800000 */
[----:B------:R-:W-:Y:S02]  /*7110*/  F2FP.BF16.F32.PACK_AB R48, R98, R99 ;  /* 0x000000636230723e */ /* 0x000fe400000010ff */
[----:B------:R-:W-:Y:S01]  /*7120*/  IADD3 R92, R117, 0x100, RZ ;  /* 0x00000100755c7810 */ /* 0x000fe20007ffe0ff */
[----:B------:R-:W1:Y:S02]  /*7130*/  @P0 LDC.64 R100, c[0x0][0x230] ;  /* 0x00008c00ff640b82 */ /* 0x000e640000000a00 */
[----:B------:R2:W-:Y:S02]  /*7140*/  STG.E.128 desc[UR4][R104.64], R48 ;  /* 0x0000003068007986 */ /* 0x0005e4000c101d04 */
[----:B0-----:R-:W-:-:S04]  /*7150*/  @P2 IMAD.WIDE.U32 R102, R92, 0x10, R102 ;  /* 0x000000105c662825 */ /* 0x001fc800078e0066 */
[----:B-1----:R-:W-:Y:S01]  /*7160*/  @P0 IMAD.WIDE.U32 R100, R112, 0x10, R100 ;  /* 0x0000001070640825 */ /* 0x002fe200078e0064 */
[----:B--2---:R-:W-:Y:S06]  /*7170*/  @!P2 BRA `(.L_x_1815) ;  /* 0x000000000050a947 */ /* 0x004fec0003800000 */
[----:B------:R-:W-:Y:S02]  /*7180*/  SHF.L.U32 R48, R90, 0x10, RZ ;  /* 0x000000105a307819 */ /* 0x000fe400000006ff */
[----:B------:R-:W-:Y:S02]  /*7190*/  LOP3.LUT R50, R91, 0xffff, RZ, 0xc0, !PT ;  /* 0x0000ffff5b327812 */ /* 0x000fe400078ec0ff */
[----:B------:R-:W-:Y:S02]  /*71a0*/  LOP3.LUT R51, R48, 0xff0000, RZ, 0xc0, !PT ;  /* 0x00ff000030337812 */ /* 0x000fe400078ec0ff */
[----:B------:R-:W0:Y:S01]  /*71b0*/  LDC.64 R48, c[0x0][0x240] ;  /* 0x00009000ff307b82 */ /* 0x000e220000000a00 */
[----:B------:R-:W-:Y:S02]  /*71c0*/  PRMT R105, R89, 0x7104, RZ ;  /* 0x0000710459697816 */ /* 0x000fe400000000ff */
[----:B------:R-:W-:Y:S02]  /*71d0*/  PRMT R50, R51, 0x4210, R50 ;  /* 0x0000421033327816 */ /* 0x000fe40000000032 */
[----:B------:R-:W-:-:S02]  /*71e0*/  LOP3.LUT R106, R87, 0xff, RZ, 0xc0, !PT ;  /* 0x000000ff576a7812 */ /* 0x000fc400078ec0ff */
[----:B------:R-:W-:Y:S02]  /*71f0*/  LOP3.LUT R105, R50, 0xff00, R105, 0xf8, !PT ;  /* 0x0000ff0032697812 */ /* 0x000fe400078ef869 */
[----:B------:R-:W-:Y:S01]  /*7200*/  LOP3.LUT R104, R86, 0xff, RZ, 0xc0, !PT ;  /* 0x000000ff56687812 */ /* 0x000fe200078ec0ff */
[----:B------:R-:W-:Y:S01]  /*7210*/  IMAD.WIDE.U32 R106, R106, 0x1000000, RZ ;  /* 0x010000006a6a7825 */ /* 0x000fe200078e00ff */
[----:B------:R-:W-:Y:S02]  /*7220*/  LOP3.LUT R50, R85, 0xff, RZ, 0xc0, !PT ;  /* 0x000000ff55327812 */ /* 0x000fe400078ec0ff */
[----:B------:R-:W-:Y:S01]  /*7230*/  LOP3.LUT R113, R105, 0xff, R88, 0xf8, !PT ;  /* 0x000000ff69717812 */ /* 0x000fe200078ef858 */
[----:B------:R-:W-:-:S04]  /*7240*/  IMAD.WIDE.U32 R104, R104, 0x10000, RZ ;  /* 0x0001000068687825 */ /* 0x000fc800078e00ff */
[----:B------:R-:W-:Y:S01]  /*7250*/  IMAD.WIDE.U32 R50, R50, 0x100, RZ ;  /* 0x0000010032327825 */ /* 0x000fe200078e00ff */
[----:B------:R-:W-:Y:S02]  /*7260*/  LOP3.LUT R113, R105, R113, R107, 0xfe, !PT ;  /* 0x0000007169717212 */ /* 0x000fe400078efe6b */
[----:B------:R-:W-:Y:S01]  /*7270*/  LOP3.LUT R105, R50, R106, R104, 0xfe, !PT ;  /* 0x0000006a32697212 */ /* 0x000fe200078efe68 */
[----:B0-----:R-:W-:Y:S01]  /*7280*/  IMAD.WIDE.U32 R48, R110, 0x8, R48 ;  /* 0x000000086e307825 */ /* 0x001fe200078e0030 */
[----:B------:R-:W-:Y:S02]  /*7290*/  LOP3.LUT R51, R113, R51, RZ, 0xfc, !PT ;  /* 0x0000003371337212 */ /* 0x000fe400078efcff */
[----:B------:R-:W-:-:S05]  /*72a0*/  LOP3.LUT R50, R105, 0xff, R84, 0xf8, !PT ;  /* 0x000000ff69327812 */ /* 0x000fca00078ef854 */
[----:B------:R0:W-:Y:S02]  /*72b0*/  STG.E.64 desc[UR4][R48.64], R50 ;  /* 0x0000003230007986 */ /* 0x0001e4000c101b04 */
.L_x_1815:
[----:B------:R-:W-:Y:S05]  /*72c0*/  BSYNC B0 ;  /* 0x0000000000007941 */ /* 0x000fea0003800000 */
.L_x_1814:
[----:B-----5:R1:W5:Y:S04]  /*72d0*/  @P2 LDG.E.128 R44, desc[UR4][R102.64] ;  /* 0x00000004662c2981 */ /* 0x020368000c1e1d00 */
[----:B------:R1:W5:Y:S01]  /*72e0*/  @P0 LDG.E.128 R40, desc[UR4][R100.64] ;  /* 0x0000000464280981 */ /* 0x000362000c1e1d00 */
[----:B------:R-:W-:Y:S04]  /*72f0*/  BSSY B0, `(.L_x_1816) ;  /* 0x000005f000007945 */ /* 0x000fe80003800000 */
[----:B------:R-:W-:Y:S05]  /*7300*/  @P3 BRA `(.L_x_1817) ;  /* 0x0000000000183947 */ /* 0x000fea0003800000 */
[----:B------:R-:W-:Y:S01]  /*7310*/  IMAD.MOV.U32 R107, RZ, RZ, RZ ;  /* 0x000000ffff6b7224 */ /* 0x000fe200078e00ff */
[----:B0-----:R-:W-:Y:S01]  /*7320*/  MOV R48, R111 ;  /* 0x0000006f00307202 */ /* 0x001fe20000000f00 */
[----:B------:R-:W-:Y:S06]  /*7330*/  @!P0 BRA `(.L_x_1818) ;  /* 0x0000000400688947 */ /* 0x000fec0003800000 */
[----:B------:R-:W-:Y:S01]  /*7340*/  IMAD.MOV.U32 R48, RZ, RZ, R111 ;  /* 0x000000ffff307224 */ /* 0x000fe200078e006f */
[----:B-----5:R-:W-:Y:S01]  /*7350*/  SHF.L.U32 R107, R40, 0x10, RZ ;  /* 0x00000010286b7819 */ /* 0x020fe200000006ff */
[----:B------:R-:W-:Y:S06]  /*7360*/  BRA `(.L_x_1818) ;  /* 0x00000004005c7947 */ /* 0x000fec0003800000 */
.L_x_1817:
[C---:B------:R-:W-:Y:S01]  /*7370*/  ISETP.NE.AND P4, PT, R111.reuse, 0x1, PT ;  /* 0x000000016f00780c */ /* 0x040fe20003f85270 */
[----:B------:R-:W-:Y:S01]  /*7380*/  BSSY B1, `(.L_x_1819) ;  /* 0x000000c000017945 */ /* 0x000fe20003800000 */
[----:B0-----:R-:W-:-:S11]  /*7390*/  VIADD R48, R111, 0x1 ;  /* 0x000000016f307836 */ /* 0x001fd60000000000 */
        /* <DEDUP_REMOVED lines=9> */
.L_x_1820:
[----:B------:R-:W-:-:S07]  /*7430*/  IMAD.MOV.U32 R84, RZ, RZ, R20 ;  /* 0x000000ffff547224 */ /* 0x000fce00078e0014 */
.L_x_1821:
[----:B------:R-:W-:Y:S05]  /*7440*/  BSYNC B1 ;  /* 0x0000000000017941 */ /* 0x000fea0003800000 */
.L_x_1819:
        /* <DEDUP_REMOVED lines=16> */
.L_x_1825:
[----:B------:R-:W-:Y:S05]  /*7550*/  BSYNC B2 ;  /* 0x0000000000027941 */ /* 0x000fea0003800000 */
.L_x_1824:
        /* <DEDUP_REMOVED lines=8> */
[----:B-1----:R-:W-:Y:S01]  /*75e0*/  IMAD.WIDE.U32 R100, R65, -0x2daee0ad, RZ ;  /* 0xd2511f5341647825 */ /* 0x002fe200078e00ff */
        /* <DEDUP_REMOVED lines=35> */
.L_x_1823:
[----:B------:R-:W-:Y:S05]  /*7820*/  BSYNC B1 ;  /* 0x0000000000017941 */ /* 0x000fea0003800000 */
.L_x_1822:
        /* <DEDUP_REMOVED lines=11> */
.L_x_1818:
[----:B------:R-:W-:Y:S05]  /*78e0*/  BSYNC B0 ;  /* 0x0000000000007941 */ /* 0x000fea0003800000 */
.L_x_1816:
        /* <DEDUP_REMOVED lines=9> */
.L_x_1827:
        /* <DEDUP_REMOVED lines=12> */
.L_x_1830:
[----:B------:R-:W-:-:S07]  /*7a40*/  IMAD.MOV.U32 R85, RZ, RZ, R20 ;  /* 0x000000ffff557224 */ /* 0x000fce00078e0014 */
.L_x_1831:
[----:B------:R-:W-:Y:S05]  /*7a50*/  BSYNC B1 ;  /* 0x0000000000017941 */ /* 0x000fea0003800000 */
.L_x_1829:
        /* <DEDUP_REMOVED lines=16> */
.L_x_1835:
[----:B------:R-:W-:Y:S05]  /*7b60*/  BSYNC B2 ;  /* 0x0000000000027941 */ /* 0x000fea0003800000 */
.L_x_1834:
        /* <DEDUP_REMOVED lines=44> */
.L_x_1833:
[----:B------:R-:W-:Y:S05]  /*7e30*/  BSYNC B1 ;  /* 0x0000000000017941 */ /* 0x000fea0003800000 */
.L_x_1832:
        /* <DEDUP_REMOVED lines=13> */
.L_x_1828:
[----:B------:R-:W-:Y:S05]  /*7f10*/  BSYNC B0 ;  /* 0x0000000000007941 */ /* 0x000fea0003800000 */
.L_x_1826:
        /* <DEDUP_REMOVED lines=8> */
.L_x_1837:
        /* <DEDUP_REMOVED lines=12> */
.L_x_1840:
[----:B------:R-:W-:-:S07]  /*8060*/  IMAD.MOV.U32 R86, RZ, RZ, R20 ;  /* 0x000000ffff567224 */ /* 0x000fce00078e0014 */
.L_x_1841:
[----:B------:R-:W-:Y:S05]  /*8070*/  BSYNC B1 ;  /* 0x0000000000017941 */ /* 0x000fea0003800000 */
.L_x_1839:
        /* <DEDUP_REMOVED lines=16> */
.L_x_1845:
[----:B------:R-:W-:Y:S05]  /*8180*/  BSYNC B2 ;  /* 0x0000000000027941 */ /* 0x000fea0003800000 */
.L_x_1844:
        /* <DEDUP_REMOVED lines=44> */
.L_x_1843:
[----:B------:R-:W-:Y:S05]  /*8450*/  BSYNC B1 ;  /* 0x0000000000017941 */ /* 0x000fea0003800000 */
.L_x_1842:
        /* <DEDUP_REMOVED lines=11> */
.L_x_1838:
[----:B------:R-:W-:Y:S05]  /*8510*/  BSYNC B0 ;  /* 0x0000000000007941 */ /* 0x000fea0003800000 */
.L_x_1836:
        /* <DEDUP_REMOVED lines=9> */
.L_x_1847:
        /* <DEDUP_REMOVED lines=12> */
.L_x_1850:
[----:B------:R-:W-:-:S07]  /*8670*/  IMAD.MOV.U32 R87, RZ, RZ, R20 ;  /* 0x000000ffff577224 */ /* 0x000fce00078e0014 */
.L_x_1851:
[----:B------:R-:W-:Y:S05]  /*8680*/  BSYNC B1 ;  /* 0x0000000000017941 */ /* 0x000fea0003800000 */
.L_x_1849:
        /* <DEDUP_REMOVED lines=16> */
.L_x_1855:
[----:B------:R-:W-:Y:S05]  /*8790*/  BSYNC B2 ;  /* 0x0000000000027941 */ /* 0x000fea0003800000 */
.L_x_1854:
        /* <DEDUP_REMOVED lines=44> */
.L_x_1853:
[----:B------:R-:W-:Y:S05]  /*8a60*/  BSYNC B1 ;  /* 0x0000000000017941 */ /* 0x000fea0003800000 */
.L_x_1852:
        /* <DEDUP_REMOVED lines=13> */
.L_x_1848:
[----:B------:R-:W-:Y:S05]  /*8b40*/  BSYNC B0 ;  /* 0x0000000000007941 */ /* 0x000fea0003800000 */
.L_x_1846:
[----:B------:R-:W-:Y:S04]  /*8b50*/  BSSY B0, `(.L_x_1856) ;  /* 0x000005f000007945 */ /* 0x000fe80003800000 */
[----:B------:R-:W-:Y:S05]  /*8b60*/  @P3 BRA `(.L_x_1857) ;  /* 0x0000000000183947 */ /* 0x000fea0003800000 */
[----:B-1----:R-:W-:Y:S01]  /*8b70*/  IMAD.MOV.U32 R103, RZ, RZ, RZ ;  /* 0x000000ffff677224 */ /* 0x002fe200078e00ff */
[----:B------:R-:W-:Y:S01]  /*8b80*/  MOV R48, R49 ;  /* 0x0000003100307202 */ /* 0x000fe20000000f00 */
[----:B------:R-:W-:Y:S06]  /*8b90*/  @!P0 BRA `(.L_x_1858) ;  /* 0x0000000400688947 */ /* 0x000fec0003800000 */
[----:B------:R-:W-:Y:S01]  /*8ba0*/  IMAD.MOV.U32 R48, RZ, RZ, R49 ;  /* 0x000000ffff307224 */ /* 0x000fe200078e0031 */
[----:B-----5:R-:W-:Y:S01]  /*8bb0*/  SHF.L.U32 R103, R42, 0x10, RZ ;  /* 0x000000102a677819 */ /* 0x020fe200000006ff */
[----:B------:R-:W-:Y:S06]  /*8bc0*/  BRA `(.L_x_1858) ;  /* 0x00000004005c7947 */ /* 0x000fec0003800000 */
.L_x_1857:
        /* <DEDUP_REMOVED lines=12> */
.L_x_1860:
[----:B------:R-:W-:-:S07]  /*8c90*/  IMAD.MOV.U32 R88, RZ, RZ, R20 ;  /* 0x000000ffff587224 */ /* 0x000fce00078e0014 */
.L_x_1861:
[----:B------:R-:W-:Y:S05]  /*8ca0*/  BSYNC B1 ;  /* 0x0000000000017941 */ /* 0x000fea0003800000 */
.L_x_1859:
        /* <DEDUP_REMOVED lines=16> */
.L_x_1865:
[----:B------:R-:W-:Y:S05]  /*8db0*/  BSYNC B2 ;  /* 0x0000000000027941 */ /* 0x000fea0003800000 */
.L_x_1864:
        /* <DEDUP_REMOVED lines=44> */
.L_x_1863:
[----:B------:R-:W-:Y:S05]  /*9080*/  BSYNC B1 ;  /* 0x0000000000017941 */ /* 0x000fea0003800000 */
.L_x_1862:
        /* <DEDUP_REMOVED lines=8> */
[----:B-1----:R-:W-:Y:S02]  /*9110*/  FSEL R103, R51, RZ, !P4 ;  /* 0x000000ff33677208 */ /* 0x002fe40006000000 */
[----:B------:R-:W-:-:S03]  /*9120*/  SEL R88, RZ, 0x1, P4 ;  /* 0x00000001ff587807 */ /* 0x000fc60002000000 */
[----:B------:R-:W-:-:S07]  /*9130*/  @P0 FADD.FTZ R103, R50, R103 ;  /* 0x0000006732670221 */ /* 0x000fce0000010000 */
.L_x_1858:
[----:B------:R-:W-:Y:S05]  /*9140*/  BSYNC B0 ;  /* 0x0000000000007941 */ /* 0x000fea0003800000 */
.L_x_1856:
        /* <DEDUP_REMOVED lines=9> */
.L_x_1867:
        /* <DEDUP_REMOVED lines=12> */
.L_x_1870:
[----:B------:R-:W-:-:S07]  /*92a0*/  IMAD.MOV.U32 R89, RZ, RZ, R20 ;  /* 0x000000ffff597224 */ /* 0x000fce00078e0014 */
.L_x_1871:
[----:B------:R-:W-:Y:S05]  /*92b0*/  BSYNC B1 ;  /* 0x0000000000017941 */ /* 0x000fea0003800000 */
.L_x_1869:
        /* <DEDUP_REMOVED lines=16> */
.L_x_1875:
[----:B------:R-:W-:Y:S05]  /*93c0*/  BSYNC B2 ;  /* 0x0000000000027941 */ /* 0x000fea0003800000 */
.L_x_1874:
        /* <DEDUP_REMOVED lines=44> */
.L_x_1873:
[----:B------:R-:W-:Y:S05]  /*9690*/  BSYNC B1 ;  /* 0x0000000000017941 */ /* 0x000fea0003800000 */
.L_x_1872:
        /* <DEDUP_REMOVED lines=13> */
.L_x_1868:
[----:B------:R-:W-:Y:S05]  /*9770*/  BSYNC B0 ;  /* 0x0000000000007941 */ /* 0x000fea0003800000 */
.L_x_1866:
        /* <DEDUP_REMOVED lines=8> */
.L_x_1877:
        /* <DEDUP_REMOVED lines=12> */
.L_x_1880:
[----:B------:R-:W-:-:S07]  /*98c0*/  IMAD.MOV.U32 R90, RZ, RZ, R20 ;  /* 0x000000ffff5a7224 */ /* 0x000fce00078e0014 */
.L_x_1881:
[----:B------:R-:W-:Y:S05]  /*98d0*/  BSYNC B1 ;  /* 0x0000000000017941 */ /* 0x000fea0003800000 */
.L_x_1879:
        /* <DEDUP_REMOVED lines=16> */
.L_x_1885:
[----:B------:R-:W-:Y:S05]  /*99e0*/  BSYNC B2 ;  /* 0x0000000000027941 */ /* 0x000fea0003800000 */
.L_x_1884:
        /* <DEDUP_REMOVED lines=44> */
.L_x_1883:
[----:B------:R-:W-:Y:S05]  /*9cb0*/  BSYNC B1 ;  /* 0x0000000000017941 */ /* 0x000fea0003800000 */
.L_x_1882:
        /* <DEDUP_REMOVED lines=11> */
.L_x_1878:
[----:B------:R-:W-:Y:S05]  /*9d70*/  BSYNC B0 ;  /* 0x0000000000007941 */ /* 0x000fea0003800000 */
.L_x_1876:
        /* <DEDUP_REMOVED lines=9> */
.L_x_1887:
        /* <DEDUP_REMOVED lines=12> */
.L_x_1890:
[----:B------:R-:W-:-:S07]  /*9ed0*/  IMAD.MOV.U32 R91, RZ, RZ, R20 ;  /* 0x000000ffff5b7224 */ /* 0x000fce00078e0014 */
.L_x_1891:
[----:B------:R-:W-:Y:S05]  /*9ee0*/  BSYNC B1 ;  /* 0x0000000000017941 */ /* 0x000fea0003800000 */
.L_x_1889:
        /* <DEDUP_REMOVED lines=16> */
.L_x_1895:
[----:B------:R-:W-:Y:S05]  /*9ff0*/  BSYNC B2 ;  /* 0x0000000000027941 */ /* 0x000fea0003800000 */
.L_x_1894:
        /* <DEDUP_REMOVED lines=44> */
.L_x_1893:
[----:B------:R-:W-:Y:S05]  /*a2c0*/  BSYNC B1 ;  /* 0x0000000000017941 */ /* 0x000fea0003800000 */
.L_x_1892:
        /* <DEDUP_REMOVED lines=13> */
.L_x_1888:
[----:B------:R-:W-:Y:S05]  /*a3a0*/  BSYNC B0 ;  /* 0x0000000000007941 */ /* 0x000fea0003800000 */
.L_x_1886:
[----:B------:R-:W-:Y:S01]  /*a3b0*/  IMAD.WIDE.U32 R112, R112, 0x10, R118 ;  /* 0x0000001070707825 */ /* 0x000fe200078e0076 */
[----:B------:R-:W-:Y:S01]  /*a3c0*/  F2FP.BF16.F32.PACK_AB R51, R100, R101 ;  /* 0x000000656433723e */ /* 0x000fe200000010ff */
[----:B------:R-:W0:Y:S01]  /*a3d0*/  @P2 LDC.64 R110, c[0x0][0x220] ;  /* 0x00008800ff6e2b82 */ /* 0x000e220000000a00 */
[----:B------:R-:W-:Y:S01]  /*a3e0*/  F2FP.BF16.F32.PACK_AB R50, R102, R103 ;  /* 0x000000676632723e */ /* 0x000fe200000010ff */
[----:B------:R-:W-:Y:S01]  /*a3f0*/  BSSY B0, `(.L_x_1896) ;  /* 0x0000019000007945 */ /* 0x000fe20003800000 */
[----:B------:R-:W-:Y:S02]  /*a400*/  F2FP.BF16.F32.PACK_AB R49, R104, R105 ;  /* 0x000000696831723e */ /* 0x000fe400000010ff */
[----:B------:R-:W-:-:S05]  /*a410*/  F2FP.BF16.F32.PACK_AB R48, R106, R107 ;  /* 0x0000006b6a30723e */ /* 0x000fca00000010ff */
[----:B------:R1:W-:Y:S01]  /*a420*/  STG.E.128 desc[UR4][R112.64], R48 ;  /* 0x0000003070007986 */ /* 0x0003e2000c101d04 */
[----:B------:R-:W-:Y:S05]  /*a430*/  @!P2 BRA `(.L_x_1897) ;  /* 0x000000000050a947 */ /* 0x000fea0003800000 */
[----:B-1----:R-:W-:Y:S01]  /*a440*/  IMAD.U32 R49, R90, 0x10000, RZ ;  /* 0x000100005a317824 */ /* 0x002fe200078e00ff */
[----:B------:R-:W-:Y:S02]  /*a450*/  LOP3.LUT R48, R91, 0xffff, RZ, 0xc0, !PT ;  /* 0x0000ffff5b307812 */ /* 0x000fe400078ec0ff */
[----:B------:R-:W-:Y:S02]  /*a460*/  PRMT R51, R89, 0x7104, RZ ;  /* 0x0000710459337816 */ /* 0x000fe400000000ff */
[----:B------:R-:W-:Y:S02]  /*a470*/  LOP3.LUT R49, R49, 0xff0000, RZ, 0xc0, !PT ;  /* 0x00ff000031317812 */ /* 0x000fe400078ec0ff */
[----:B------:R-:W-:Y:S02]  /*a480*/  LOP3.LUT R114, R87, 0xff, RZ, 0xc0, !PT ;  /* 0x000000ff57727812 */ /* 0x000fe400078ec0ff */
[----:B------:R-:W-:Y:S02]  /*a490*/  PRMT R50, R49, 0x4210, R48 ;  /* 0x0000421031327816 */ /* 0x000fe40000000030 */
[----:B------:R-:W1:Y:S01]  /*a4a0*/  LDC.64 R48, c[0x0][0x240] ;  /* 0x00009000ff307b82 */ /* 0x000e620000000a00 */
[----:B------:R-:W-:Y:S01]  /*a4b0*/  LOP3.LUT R112, R86, 0xff, RZ, 0xc0, !PT ;  /* 0x000000ff56707812 */ /* 0x000fe200078ec0ff */
[----:B------:R-:W-:Y:S01]  /*a4c0*/  IMAD.WIDE.U32 R114, R114, 0x1000000, RZ ;  /* 0x0100000072727825 */ /* 0x000fe200078e00ff */
[----:B------:R-:W-:-:S02]  /*a4d0*/  LOP3.LUT R51, R50, 0xff00, R51, 0xf8, !PT ;  /* 0x0000ff0032337812 */ /* 0x000fc400078ef833 */
[----:B------:R-:W-:Y:S01]  /*a4e0*/  LOP3.LUT R50, R85, 0xff, RZ, 0xc0, !PT ;  /* 0x000000ff55327812 */ /* 0x000fe200078ec0ff */
[----:B------:R-:W-:Y:S01]  /*a4f0*/  IMAD.WIDE.U32 R112, R112, 0x10000, RZ ;  /* 0x0001000070707825 */ /* 0x000fe200078e00ff */
[----:B------:R-:W-:-:S03]  /*a500*/  LOP3.LUT R121, R51, 0xff, R88, 0xf8, !PT ;  /* 0x000000ff33797812 */ /* 0x000fc600078ef858 */
[----:B------:R-:W-:Y:S01]  /*a510*/  IMAD.WIDE.U32 R50, R50, 0x100, RZ ;  /* 0x0000010032327825 */ /* 0x000fe200078e00ff */
[----:B------:R-:W-:Y:S02]  /*a520*/  LOP3.LUT R121, R113, R121, R115, 0xfe, !PT ;  /* 0x0000007971797212 */ /* 0x000fe400078efe73 */
[----:B------:R-:W-:Y:S02]  /*a530*/  LOP3.LUT R113, R50, R114, R112, 0xfe, !PT ;  /* 0x0000007232717212 */ /* 0x000fe400078efe70 */
[----:B------:R-:W-:Y:S02]  /*a540*/  LOP3.LUT R51, R121, R51, RZ, 0xfc, !PT ;  /* 0x0000003379337212 */ /* 0x000fe400078efcff */
[----:B------:R-:W-:Y:S01]  /*a550*/  LOP3.LUT R50, R113, 0xff, R84, 0xf8, !PT ;  /* 0x000000ff71327812 */ /* 0x000fe200078ef854 */
[----:B-1----:R-:W-:-:S05]  /*a560*/  IMAD.WIDE.U32 R48, R92, 0x8, R48 ;  /* 0x000000085c307825 */ /* 0x002fca00078e0030 */
[----:B------:R2:W-:Y:S02]  /*a570*/  STG.E.64 desc[UR4][R48.64], R50 ;  /* 0x0000003230007986 */ /* 0x0005e4000c101b04 */
.L_x_1897:
[----:B------:R-:W-:Y:S05]  /*a580*/  BSYNC B0 ;  /* 0x0000000000007941 */ /* 0x000fea0003800000 */
.L_x_1896:
[----:B-12---:R-:W1:Y:S01]  /*a590*/  @P0 LDC.64 R48, c[0x0][0x230] ;  /* 0x00008c00ff300b82 */ /* 0x006e620000000a00 */
[----:B------:R-:W-:Y:S01]  /*a5a0*/  IADD3 R117, R117, 0x180, RZ ;  /* 0x0000018075757810 */ /* 0x000fe20007ffe0ff */
[----:B------:R-:W-:-:S04]  /*a5b0*/  VIADD R50, R109, 0x180 ;  /* 0x000001806d327836 */ /* 0x000fc80000000000 */
[----:B0-----:R-:W-:-:S05]  /*a5c0*/  @P2 IMAD.WIDE.U32 R110, R117, 0x10, R110 ;  /* 0x00000010756e2825 */ /* 0x001fca00078e006e */
[----:B-----5:R0:W5:Y:S01]  /*a5d0*/  @P2 LDG.E.128 R44, desc[UR4][R110.64] ;  /* 0x000000046e2c2981 */ /* 0x020162000c1e1d00 */
[----:B-1----:R-:W-:-:S05]  /*a5e0*/  @P0 IMAD.WIDE.U32 R48, R50, 0x10, R48 ;  /* 0x0000001032300825 */ /* 0x002fca00078e0030 */
[----:B------:R0:W5:Y:S01]  /*a5f0*/  @P0 LDG.E.128 R40, desc[UR4][R48.64] ;  /* 0x0000000430280981 */ /* 0x000162000c1e1d00 */
[----:B------:R-:W-:Y:S04]  /*a600*/  BSSY B0, `(.L_x_1898) ;  /* 0x000005f000007945 */ /* 0x000fe80003800000 */
[----:B------:R-:W-:Y:S05]  /*a610*/  @P3 BRA `(.L_x_1899) ;  /* 0x0000000000183947 */ /* 0x000fea0003800000 */
[----:B------:R-:W-:Y:S01]  /*a620*/  MOV R109, RZ ;  /* 0x000000ff006d7202 */ /* 0x000fe20000000f00 */
[----:B0-----:R-:W-:Y:S01]  /*a630*/  IMAD.MOV.U32 R49, RZ, RZ, R116 ;  /* 0x000000ffff317224 */ /* 0x001fe200078e0074 */
[----:B------:R-:W-:Y:S06]  /*a640*/  @!P0 BRA `(.L_x_1900) ;  /* 0x0000000400688947 */ /* 0x000fec0003800000 */
[----:B------:R-:W-:Y:S01]  /*a650*/  MOV R49, R116 ;  /* 0x0000007400317202 */ /* 0x000fe20000000f00 */
[----:B-----5:R-:W-:Y:S01]  /*a660*/  IMAD.U32 R109, R40, 0x10000, RZ ;  /* 0x00010000286d7824 */ /* 0x020fe200078e00ff */
[----:B------:R-:W-:Y:S06]  /*a670*/  BRA `(.L_x_1900) ;  /* 0x00000004005c7947 */ /* 0x000fec0003800000 */
.L_x_1899:
[C---:B------:R-:W-:Y:S01]  /*a680*/  ISETP.NE.AND P4, PT, R116.reuse, 0x1, PT ;  /* 0x000000017400780c */ /* 0x040fe20003f85270 */
[----:B------:R-:W-:Y:S01]  /*a690*/  BSSY B1, `(.L_x_1901) ;  /* 0x000000c000017945 */ /* 0x000fe20003800000 */
[----:B0-----:R-:W-:-:S11]  /*a6a0*/  IADD3 R49, R116, 0x1, RZ ;  /* 0x0000000174317810 */ /* 0x001fd60007ffe0ff */
        /* <DEDUP_REMOVED lines=9> */
.L_x_1902:
[----:B------:R-:W-:-:S07]  /*a740*/  MOV R51, R20 ;  /* 0x0000001400337202 */ /* 0x000fce0000000f00 */
.L_x_1903:
[----:B------:R-:W-:Y:S05]  /*a750*/  BSYNC B1 ;  /* 0x0000000000017941 */ /* 0x000fea0003800000 */
.L_x_1901:
        /* <DEDUP_REMOVED lines=16> */
.L_x_1907:
[----:B------:R-:W-:Y:S05]  /*a860*/  BSYNC B2 ;  /* 0x0000000000027941 */ /* 0x000fea0003800000 */
.L_x_1906:
        /* <DEDUP_REMOVED lines=44> */
.L_x_1905:
[----:B------:R-:W-:Y:S05]  /*ab30*/  BSYNC B1 ;  /* 0x0000000000017941 */ /* 0x000fea0003800000 */
.L_x_1904:
[----:B------:R-:W-:Y:S01]  /*ab40*/  I2FP.F32.U32 R48, R51 ;  /* 0x0000003300307245 */ /* 0x000fe20000201000 */
[----:B------:R-:W-:Y:S01]  /*ab50*/  IMAD.MOV.U32 R51, RZ, RZ, 0x2f800000 ;  /* 0x2f800000ff337424 */ /* 0x000fe200078e00ff */
[----:B-----5:R-:W-:-:S03]  /*ab60*/  SHF.L.U32 R84, R44, 0x10, RZ ;  /* 0x000000102c547819 */ /* 0x020fc600000006ff */
[----:B------:R-:W-:Y:S02]  /*ab70*/  FFMA.FTZ R48, R48, R51, 1.1641532182693481445e-10 ;  /* 0x2f00000030307423 */ /* 0x000fe40000010033 */
[----:B------:R-:W-:-:S03]  /*ab80*/  FMUL.FTZ R84, R84, UR13 ;  /* 0x0000000d54547c20 */ /* 0x000fc60008410000 */
[----:B------:R-:W-:Y:S01]  /*ab90*/  FSETP.GTU.FTZ.AND P4, PT, R48, UR10, PT ;  /* 0x0000000a30007c0b */ /* 0x000fe2000bf9c000 */
[----:B------:R-:W-:Y:S01]  /*aba0*/  FMUL.FTZ R84, R84, UR12 ;  /* 0x0000000c54547c20 */ /* 0x000fe20008410000 */
[----:B------:R-:W-:-:S04]  /*abb0*/  @P0 IMAD.U32 R48, R40, 0x10000, RZ ;  /* 0x0001000028300824 */ /* 0x000fc800078e00ff */
[----:B------:R-:W-:Y:S02]  /*abc0*/  FSEL R109, R84, RZ, !P4 ;  /* 0x000000ff546d7208 */ /* 0x000fe40006000000 */
[----:B------:R-:W-:-:S03]  /*abd0*/  SEL R84, RZ, 0x1, P4 ;  /* 0x00000001ff547807 */ /* 0x000fc60002000000 */
[----:B------:R-:W-:-:S07]  /*abe0*/  @P0 FADD.FTZ R109, R48, R109 ;  /* 0x0000006d306d0221 */ /* 0x000fce0000010000 */
.L_x_1900:
[----:B------:R-:W-:Y:S05]  /*abf0*/  BSYNC B0 ;  /* 0x0000000000007941 */ /* 0x000fea0003800000 */
.L_x_1898:
        /* <DEDUP_REMOVED lines=9> */
.L_x_1909:
        /* <DEDUP_REMOVED lines=12> */
.L_x_1912:
[----:B------:R-:W-:-:S07]  /*ad50*/  MOV R51, R20 ;  /* 0x0000001400337202 */ /* 0x000fce0000000f00 */
.L_x_1913:
[----:B------:R-:W-:Y:S05]  /*ad60*/  BSYNC B1 ;  /* 0x0000000000017941 */ /* 0x000fea0003800000 */
.L_x_1911:
        /* <DEDUP_REMOVED lines=16> */
.L_x_1917:
[----:B------:R-:W-:Y:S05]  /*ae70*/  BSYNC B2 ;  /* 0x0000000000027941 */ /* 0x000fea0003800000 */
.L_x_1916:
        /* <DEDUP_REMOVED lines=44> */
.L_x_1915:
[----:B------:R-:W-:Y:S05]  /*b140*/  BSYNC B1 ;  /* 0x0000000000017941 */ /* 0x000fea0003800000 */
.L_x_1914:
        /* <DEDUP_REMOVED lines=13> */
.L_x_1910:
[----:B------:R-:W-:Y:S05]  /*b220*/  BSYNC B0 ;  /* 0x0000000000007941 */ /* 0x000fea0003800000 */
.L_x_1908:
        /* <DEDUP_REMOVED lines=8> */
.L_x_1919:
        /* <DEDUP_REMOVED lines=12> */
.L_x_1922:
[----:B------:R-:W-:-:S07]  /*b370*/  MOV R51, R20 ;  /* 0x0000001400337202 */ /* 0x000fce0000000f00 */
.L_x_1923:
[----:B------:R-:W-:Y:S05]  /*b380*/  BSYNC B1 ;  /* 0x0000000000017941 */ /* 0x000fea0003800000 */
.L_x_1921:
        /* <DEDUP_REMOVED lines=16> */
.L_x_1927:
[----:B------:R-:W-:Y:S05]  /*b490*/  BSYNC B2 ;  /* 0x0000000000027941 */ /* 0x000fea0003800000 */
.L_x_1926:
        /* <DEDUP_REMOVED lines=44> */
.L_x_1925:
[----:B------:R-:W-:Y:S05]  /*b760*/  BSYNC B1 ;  /* 0x0000000000017941 */ /* 0x000fea0003800000 */
.L_x_1924:
        /* <DEDUP_REMOVED lines=11> */
.L_x_1920:
[----:B------:R-:W-:Y:S05]  /*b820*/  BSYNC B0 ;  /* 0x0000000000007941 */ /* 0x000fea0003800000 */
.L_x_1918:
        /* <DEDUP_REMOVED lines=9> */
.L_x_1929:
        /* <DEDUP_REMOVED lines=12> */
.L_x_1932:
[----:B------:R-:W-:-:S07]  /*b980*/  MOV R51, R20 ;  /* 0x0000001400337202 */ /* 0x000fce0000000f00 */
.L_x_1933:
[----:B------:R-:W-:Y:S05]  /*b990*/  BSYNC B1 ;  /* 0x0000000000017941 */ /* 0x000fea0003800000 */
.L_x_1931:
        /* <DEDUP_REMOVED lines=16> */
.L_x_1937:
[----:B------:R-:W-:Y:S05]  /*baa0*/  BSYNC B2 ;  /* 0x0000000000027941 */ /* 0x000fea0003800000 */
.L_x_1936:
        /* <DEDUP_REMOVED lines=44> */
.L_x_1935:
[----:B------:R-:W-:Y:S05]  /*bd70*/  BSYNC B1 ;  /* 0x0000000000017941 */ /* 0x000fea0003800000 */
.L_x_1934:
        /* <DEDUP_REMOVED lines=13> */
.L_x_1930:
[----:B------:R-:W-:Y:S05]  /*be50*/  BSYNC B0 ;  /* 0x0000000000007941 */ /* 0x000fea0003800000 */
.L_x_1928:
        /* <DEDUP_REMOVED lines=8> */
.L_x_1939:
        /* <DEDUP_REMOVED lines=12> */
.L_x_1942:
[----:B------:R-:W-:-:S07]  /*bfa0*/  MOV R51, R20 ;  /* 0x0000001400337202 */ /* 0x000fce0000000f00 */
.L_x_1943:
[----:B------:R-:W-:Y:S05]  /*bfb0*/  BSYNC B1 ;  /* 0x0000000000017941 */ /* 0x000fea0003800000 */
.L_x_1941:
        /* <DEDUP_REMOVED lines=16> */
.L_x_1947:
[----:B------:R-:W-:Y:S05]  /*c0c0*/  BSYNC B2 ;  /* 0x0000000000027941 */ /* 0x000fea0003800000 */
.L_x_1946:
        /* <DEDUP_REMOVED lines=44> */
.L_x_1945:
[----:B------:R-:W-:Y:S05]  /*c390*/  BSYNC B1 ;  /* 0x0000000000017941 */ /* 0x000fea0003800000 */
.L_x_1944:
        /* <DEDUP_REMOVED lines=11> */
.L_x_1940:
[----:B------:R-:W-:Y:S05]  /*c450*/  BSYNC B0 ;  /* 0x0000000000007941 */ /* 0x000fea0003800000 */
.L_x_1938:
        /* <DEDUP_REMOVED lines=9> */
.L_x_1949:
        /* <DEDUP_REMOVED lines=12> */
.L_x_1952:
[----:B------:R-:W-:-:S07]  /*c5b0*/  MOV R51, R20 ;  /* 0x0000001400337202 */ /* 0x000fce0000000f00 */
.L_x_1953:
[----:B------:R-:W-:Y:S05]  /*c5c0*/  BSYNC B1 ;  /* 0x0000000000017941 */ /* 0x000fea0003800000 */
.L_x_1951:
        /* <DEDUP_REMOVED lines=16> */
.L_x_1957:
[----:B------:R-:W-:Y:S05]  /*c6d0*/  BSYNC B2 ;  /* 0x0000000000027941 */ /* 0x000fea0003800000 */
.L_x_1956:
[----:B------:R-:W-:Y:S01]  /*c6e0*/  LOP3.LUT R19, R19, UR7, R18, 0x96, !PT ;  /* 0x0000000713137c12 */ /* 0x000fe2000f8e9612 */
[----:B------:R-:W-:-:S04]  /*c6f0*/  IMAD.HI.U32 R20, R23, -0x326172a9, RZ ;  /* 0xcd9e8d5717147827 */ /* 0x000fc800078e00ff */
        /* <DEDUP_REMOVED lines=37> */
[----:B------:R-:W-:Y:S01]  /*c950*/  IMAD.WIDE.U32 R48, R49, -0x2daee0ad, RZ ;  /* 0xd2511f5331307825 */ /* 0x000fe200078e00ff */
[----:B------:R-:W-:-:S03]  /*c960*/  MOV R20, R114 ;  /* 0x0000007200147202 */ /* 0x000fc60000000f00 */
[----:B------:R-:W-:Y:S01]  /*c970*/  IMAD.MOV.U32 R19, RZ, RZ, R48 ;  /* 0x000000ffff137224 */ /* 0x000fe200078e0030 */
[----:B------:R-:W-:Y:S01]  /*c980*/  HFMA2.MMA R48, -RZ, RZ, 0, 0 ;  /* 0x00000000ff307435 */ /* 0x000fe200000001ff */
[----:B------:R-:W-:-:S10]  /*c990*/  LOP3.LUT R64, R49, UR33, R64, 0x96, !PT ;  /* 0x0000002131407c12 */ /* 0x000fd4000f8e9640 */
.L_x_1955:
[----:B------:R-:W-:Y:S05]  /*c9a0*/  BSYNC B1 ;  /* 0x0000000000017941 */ /* 0x000fea0003800000 */
.L_x_1954:
        /* <DEDUP_REMOVED lines=8> */
[----:B------:R-:W-:-:S04]  /*ca30*/  @P0 PRMT R49, R42, 0x7632, R49 ;  /* 0x000076322a310816 */ /* 0x000fc80000000031 */
[----:B------:R-:W-:Y:S01]  /*ca40*/  FSEL R114, R89, RZ, !P4 ;  /* 0x000000ff59727208 */ /* 0x000fe20006000000 */
[----:B------:R-:W-:Y:S01]  /*ca50*/  @P0 IMAD.U32 R49, R49, 0x10000, RZ ;  /* 0x0001000031310824 */ /* 0x000fe200078e00ff */
[----:B------:R-:W-:-:S03]  /*ca60*/  SEL R89, RZ, 0x1, P4 ;  /* 0x00000001ff597807 */ /* 0x000fc60002000000 */
[----:B------:R-:W-:-:S07]  /*ca70*/  @P0 FADD.FTZ R114, R114, R49 ;  /* 0x0000003172720221 */ /* 0x000fce0000010000 */
.L_x_1950:
[----:B------:R-:W-:Y:S05]  /*ca80*/  BSYNC B0 ;  /* 0x0000000000007941 */ /* 0x000fea0003800000 */
.L_x_1948:
        /* <DEDUP_REMOVED lines=8> */
.L_x_1959:
        /* <DEDUP_REMOVED lines=12> */
.L_x_1962:
[----:B------:R-:W-:-:S07]  /*cbd0*/  MOV R51, R20 ;  /* 0x0000001400337202 */ /* 0x000fce0000000f00 */
.L_x_1963:
[----:B------:R-:W-:Y:S05]  /*cbe0*/  BSYNC B1 ;  /* 0x0000000000017941 */ /* 0x000fea0003800000 */
.L_x_1961:
        /* <DEDUP_REMOVED lines=16> */
.L_x_1967:
[----:B------:R-:W-:Y:S05]  /*ccf0*/  BSYNC B2 ;  /* 0x0000000000027941 */ /* 0x000fea0003800000 */
.L_x_1966:
        /* <DEDUP_REMOVED lines=38> */
[----:B------:R-:W-:Y:S02]  /*cf60*/  LOP3.LUT R65, R49, UR32, R120, 0x96, !PT ;  /* 0x0000002031417c12 */ /* 0x000fe4000f8e9678 */
[----:B------:R-:W-:Y:S01]  /*cf70*/  MOV R20, R48 ;  /* 0x0000003000147202 */ /* 0x000fe20000000f00 */
[----:B------:R-:W-:-:S04]  /*cf80*/  IMAD.WIDE.U32 R48, R19, -0x2daee0ad, RZ ;  /* 0xd2511f5313307825 */ /* 0x000fc800078e00ff */
[----:B------:R-:W-:Y:S01]  /*cf90*/  IMAD.MOV.U32 R19, RZ, RZ, R48 ;  /* 0x000000ffff137224 */ /* 0x000fe200078e0030 */
[----:B------:R-:W-:Y:S01]  /*cfa0*/  LOP3.LUT R64, R49, UR33, R64, 0x96, !PT ;  /* 0x0000002131407c12 */ /* 0x000fe2000f8e9640 */
[----:B------:R-:W-:-:S11]  /*cfb0*/  HFMA2.MMA R49, -RZ, RZ, 0, 0 ;  /* 0x00000000ff317435 */ /* 0x000fd600000001ff */
.L_x_1965:
[----:B------:R-:W-:Y:S05]  /*cfc0*/  BSYNC B1 ;  /* 0x0000000000017941 */ /* 0x000fea0003800000 */
.L_x_1964:
[----:B------:R-:W-:Y:S01]  /*cfd0*/  I2FP.F32.U32 R48, R51 ;  /* 0x0000003300307245 */ /* 0x000fe20000201000 */
[----:B------:R-:W-:-:S04]  /*cfe0*/  IMAD.MOV.U32 R51, RZ, RZ, 0x2f800000 ;  /* 0x2f800000ff337424 */ /* 0x000fc800078e00ff */
[----:B------:R-:W-:Y:S01]  /*cff0*/  FFMA.FTZ R48, R48, R51, 1.1641532182693481445e-10 ;  /* 0x2f00000030307423 */ /* 0x000fe20000010033 */
[----:B-----5:R-:W-:-:S04]  /*d000*/  SHF.L.U32 R51, R47, 0x10, RZ ;  /* 0x000000102f337819 */ /* 0x020fc800000006ff */
[----:B------:R-:W-:Y:S01]  /*d010*/  FSETP.GTU.FTZ.AND P4, PT, R48, UR10, PT ;  /* 0x0000000a30007c0b */ /* 0x000fe2000bf9c000 */
[----:B------:R-:W-:Y:S01]  /*d020*/  FMUL.FTZ R51, R51, UR13 ;  /* 0x0000000d33337c20 */ /* 0x000fe20008410000 */
[----:B------:R-:W-:Y:S02]  /*d030*/  @P0 IMAD.U32 R48, R43, 0x10000, RZ ;  /* 0x000100002b300824 */ /* 0x000fe400078e00ff */
[----:B------:R-:W-:Y:S01]  /*d040*/  SEL R90, RZ, 0x1, P4 ;  /* 0x00000001ff5a7807 */ /* 0x000fe20002000000 */
[----:B------:R-:W-:-:S05]  /*d050*/  FMUL.FTZ R51, R51, UR12 ;  /* 0x0000000c33337c20 */ /* 0x000fca0008410000 */
[----:B------:R-:W-:-:S05]  /*d060*/  FSEL R115, R51, RZ, !P4 ;  /* 0x000000ff33737208 */ /* 0x000fca0006000000 */
[----:B------:R-:W-:-:S07]  /*d070*/  @P0 FADD.FTZ R115, R48, R115 ;  /* 0x0000007330730221 */ /* 0x000fce0000010000 */
.L_x_1960:
[----:B------:R-:W-:Y:S05]  /*d080*/  BSYNC B0 ;  /* 0x0000000000007941 */ /* 0x000fea0003800000 */
.L_x_1958:
        /* <DEDUP_REMOVED lines=9> */
.L_x_1969:
        /* <DEDUP_REMOVED lines=12> */
.L_x_1972:
[----:B------:R-:W-:-:S07]  /*d1e0*/  MOV R51, R20 ;  /* 0x0000001400337202 */ /* 0x000fce0000000f00 */
.L_x_1973:
[----:B------:R-:W-:Y:S05]  /*d1f0*/  BSYNC B1 ;  /* 0x0000000000017941 */ /* 0x000fea0003800000 */
.L_x_1971:
        /* <DEDUP_REMOVED lines=16> */
.L_x_1977:
[----:B------:R-:W-:Y:S05]  /*d300*/  BSYNC B2 ;  /* 0x0000000000027941 */ /* 0x000fea0003800000 */
.L_x_1976:
[----:B------:R-:W-:Y:S01]  /*d310*/  LOP3.LUT R19, R19, UR7, R18, 0x96, !PT ;  /* 0x0000000713137c12 */ /* 0x000fe2000f8e9612 */
[----:B------:R-:W-:Y:S01]  /*d320*/  IMAD.HI.U32 R20, R23, -0x326172a9, RZ ;  /* 0xcd9e8d5717147827 */ /* 0x000fe200078e00ff */
[----:B------:R-:W-:-:S03]  /*d330*/  HFMA2.MMA R92, -RZ, RZ, 0, 0 ;  /* 0x00000000ff5c7435 */ /* 0x000fc600000001ff */
        /* <DEDUP_REMOVED lines=40> */
[----:B------:R-:W-:-:S07]  /*d5c0*/  LOP3.LUT R64, R49, UR33, R64, 0x96, !PT ;  /* 0x0000002131407c12 */ /* 0x000fce000f8e9640 */
.L_x_1975:
[----:B------:R-:W-:Y:S05]  /*d5d0*/  BSYNC B1 ;  /* 0x0000000000017941 */ /* 0x000fea0003800000 */
.L_x_1974:
[----:B-----5:R-:W-:Y:S02]  /*d5e0*/  PRMT R49, R47, 0x7632, R49 ;  /* 0x000076322f317816 */ /* 0x020fe40000000031 */
[----:B------:R-:W-:Y:S01]  /*d5f0*/  I2FP.F32.U32 R48, R51 ;  /* 0x0000003300307245 */ /* 0x000fe20000201000 */
[----:B------:R-:W-:Y:S01]  /*d600*/  IMAD.MOV.U32 R51, RZ, RZ, 0x2f800000 ;  /* 0x2f800000ff337424 */ /* 0x000fe200078e00ff */
        /* <DEDUP_REMOVED lines=10> */
.L_x_1970:
[----:B------:R-:W-:Y:S05]  /*d6b0*/  BSYNC B0 ;  /* 0x0000000000007941 */ /* 0x000fea0003800000 */
.L_x_1968:
[----:B------:R-:W-:Y:S01]  /*d6c0*/  FADD.FTZ R121, RZ, R59 ;  /* 0x0000003bff797221 */ /* 0x000fe20000010000 */
[----:B------:R-:W-:Y:S01]  /*d6d0*/  IMAD.WIDE.U32 R118, R50, 0x10, R118 ;  /* 0x0000001032767825 */ /* 0x000fe200078e0076 */
[----:B------:R-:W-:Y:S01]  /*d6e0*/  F2FP.BF16.F32.PACK_AB R51, R116, R115 ;  /* 0x000000737433723e */ /* 0x000fe200000010ff */
[----:B------:R-:W-:Y:S02]  /*d6f0*/  BSSY B0, `(.L_x_1978) ;  /* 0x0000037000007945 */ /* 0x000fe40003800000 */
[----:B------:R-:W-:Y:S01]  /*d700*/  FADD.FTZ R120, R121, R58 ;  /* 0x0000003a79787221 */ /* 0x000fe20000010000 */
[----:B------:R-:W-:Y:S02]  /*d710*/  F2FP.BF16.F32.PACK_AB R50, R114, R113 ;  /* 0x000000717232723e */ /* 0x000fe400000010ff */
[----:B------:R-:W-:Y:S01]  /*d720*/  F2FP.BF16.F32.PACK_AB R49, R112, R111 ;  /* 0x0000006f7031723e */ /* 0x000fe200000010ff */
[----:B------:R-:W-:Y:S01]  /*d730*/  FADD.FTZ R121, R120, R57 ;  /* 0x0000003978797221 */ /* 0x000fe20000010000 */
[----:B------:R-:W-:-:S02]  /*d740*/  F2FP.BF16.F32.PACK_AB R48, R110, R109 ;  /* 0x0000006d6e30723e */ /* 0x000fc400000010ff */
[----:B------:R-:W-:Y:S01]  /*d750*/  LOP3.LUT P0, RZ, R108, 0xff, RZ, 0xc0, !PT ;  /* 0x000000ff6cff7812 */ /* 0x000fe2000780c0ff */
[----:B------:R-:W-:Y:S02]  /*d760*/  FADD.FTZ R120, R121, R56 ;  /* 0x0000003879787221 */ /* 0x000fe40000010000 */
[----:B------:R0:W-:Y:S02]  /*d770*/  STG.E.128 desc[UR4][R118.64], R48 ;  /* 0x0000003076007986 */ /* 0x0001e4000c101d04 */
[----:B------:R-:W-:-:S04]  /*d780*/  FADD.FTZ R121, R120, R55 ;  /* 0x0000003778797221 */ /* 0x000fc80000010000 */
[----:B------:R-:W-:-:S04]  /*d790*/  FADD.FTZ R120, R121, R54 ;  /* 0x0000003679787221 */ /* 0x000fc80000010000 */
[----:B------:R-:W-:-:S04]  /*d7a0*/  FADD.FTZ R121, R120, R53 ;  /* 0x0000003578797221 */ /* 0x000fc80000010000 */
[----:B------:R-:W-:-:S04]  /*d7b0*/  FADD.FTZ R120, R121, R52 ;  /* 0x0000003479787221 */ /* 0x000fc80000010000 */
[----:B------:R-:W-:-:S04]  /*d7c0*/  FADD.FTZ R121, R120, R99 ;  /* 0x0000006378797221 */ /* 0x000fc80000010000 */
[----:B------:R-:W-:-:S04]  /*d7d0*/  FADD.FTZ R120, R121, R98 ;  /* 0x0000006279787221 */ /* 0x000fc80000010000 */
[----:B0-----:R-:W-:-:S04]  /*d7e0*/  FADD.FTZ R49, R120, R97 ;  /* 0x0000006178317221 */ /* 0x001fc80000010000 */
        /* <DEDUP_REMOVED lines=18> */
[----:B------:R-:W-:Y:S06]  /*d910*/  @!P2 BRA `(.L_x_1979) ;  /* 0x000000000050a947 */ /* 0x000fec0003800000 */
[----:B------:R-:W-:Y:S02]  /*d920*/  SHF.L.U32 R48, R90, 0x10, RZ ;  /* 0x000000105a307819 */ /* 0x000fe400000006ff */
[----:B------:R-:W-:Y:S02]  /*d930*/  LOP3.LUT R118, R87, 0xff, RZ, 0xc0, !PT ;  /* 0x000000ff57767812 */ /* 0x000fe400078ec0ff */
[----:B------:R-:W-:Y:S02]  /*d940*/  LOP3.LUT R49, R48, 0xff0000, RZ, 0xc0, !PT ;  /* 0x00ff000030317812 */ /* 0x000fe400078ec0ff */
[----:B------:R-:W-:Y:S01]  /*d950*/  LOP3.LUT R48, R91, 0xffff, RZ, 0xc0, !PT ;  /* 0x0000ffff5b307812 */ /* 0x000fe200078ec0ff */
[----:B------:R-:W-:Y:S01]  /*d960*/  IMAD.WIDE.U32 R118, R118, 0x1000000, RZ ;  /* 0x0100000076767825 */ /* 0x000fe200078e00ff */
[----:B------:R-:W-:Y:S02]  /*d970*/  LOP3.LUT R50, R86, 0xff, RZ, 0xc0, !PT ;  /* 0x000000ff56327812 */ /* 0x000fe400078ec0ff */
[----:B------:R-:W-:-:S02]  /*d980*/  PRMT R48, R49, 0x4210, R48 ;  /* 0x0000421031307816 */ /* 0x000fc40000000030 */
[----:B------:R-:W-:Y:S01]  /*d990*/  PRMT R49, R89, 0x7104, RZ ;  /* 0x0000710459317816 */ /* 0x000fe200000000ff */
[----:B------:R-:W-:-:S03]  /*d9a0*/  IMAD.WIDE.U32 R50, R50, 0x10000, RZ ;  /* 0x0001000032327825 */ /* 0x000fc600078e00ff */
[----:B------:R-:W-:Y:S02]  /*d9b0*/  LOP3.LUT R49, R48, 0xff00, R49, 0xf8, !PT ;  /* 0x0000ff0030317812 */ /* 0x000fe400078ef831 */
[----:B------:R-:W-:Y:S02]  /*d9c0*/  LOP3.LUT R48, R85, 0xff, RZ, 0xc0, !PT ;  /* 0x000000ff55307812 */ /* 0x000fe400078ec0ff */
[----:B------:R-:W-:-:S03]  /*d9d0*/  LOP3.LUT R123, R49, 0xff, R88, 0xf8, !PT ;  /* 0x000000ff317b7812 */ /* 0x000fc600078ef858 */
[----:B------:R-:W-:Y:S01]  /*d9e0*/  IMAD.WIDE.U32 R48, R48, 0x100, RZ ;  /* 0x0000010030307825 */ /* 0x000fe200078e00ff */
[----:B------:R-:W-:Y:S02]  /*d9f0*/  LOP3.LUT R123, R51, R123, R119, 0xfe, !PT ;  /* 0x0000007b337b7212 */ /* 0x000fe400078efe77 */
[----:B------:R-:W-:Y:S02]  /*da00*/  LOP3.LUT R119, R48, R118, R50, 0xfe, !PT ;  /* 0x0000007630777212 */ /* 0x000fe400078efe32 */
[----:B------:R-:W0:Y:S01]  /*da10*/  LDC.64 R50, c[0x0][0x240] ;  /* 0x00009000ff327b82 */ /* 0x000e220000000a00 */
[----:B------:R-:W-:Y:S02]  /*da20*/  LOP3.LUT R49, R123, R49, RZ, 0xfc, !PT ;  /* 0x000000317b317212 */ /* 0x000fe400078efcff */
[----:B------:R-:W-:Y:S01]  /*da30*/  LOP3.LUT R48, R119, 0xff, R84, 0xf8, !PT ;  /* 0x000000ff77307812 */ /* 0x000fe200078ef854 */
[----:B0-----:R-:W-:-:S05]  /*da40*/  IMAD.WIDE.U32 R50, R117, 0x8, R50 ;  /* 0x0000000875327825 */ /* 0x001fca00078e0032 */
[----:B------:R0:W-:Y:S02]  /*da50*/  STG.E.64 desc[UR4][R50.64], R48 ;  /* 0x0000003032007986 */ /* 0x0001e4000c101b04 */
.L_x_1979:
[----:B------:R-:W-:Y:S05]  /*da60*/  BSYNC B0 ;  /* 0x0000000000007941 */ /* 0x000fea0003800000 */
.L_x_1978:
[----:B0-----:R-:W-:Y:S01]  /*da70*/  SHF.R.U32.HI R50, RZ, 0x5, R83 ;  /* 0x00000005ff327819 */ /* 0x001fe20000011653 */
[----:B------:R-:W-:Y:S01]  /*da80*/  FADD.FTZ R48, R121, R114 ;  /* 0x0000007279307221 */ /* 0x000fe20000010000 */
[----:B------:R-:W-:Y:S01]  /*da90*/  UMOV UR34, 0xffffffff ;  /* 0xffffffff00227882 */ /* 0x000fe20000000000 */
[----:B------:R-:W-:Y:S02]  /*daa0*/  LOP3.LUT P2, RZ, R83, 0x1f, RZ, 0xc0, !PT ;  /* 0x0000001f53ff7812 */ /* 0x000fe4000784c0ff */
[----:B------:R-:W-:Y:S01]  /*dab0*/  LOP3.LUT R51, R50, 0x7fffffc, RZ, 0xc0, !PT ;  /* 0x07fffffc32337812 */ /* 0x000fe200078ec0ff */
[----:B------:R-:W-:-:S04]  /*dac0*/  FADD.FTZ R49, R48, R115 ;  /* 0x0000007330317221 */ /* 0x000fc80000010000 */
[----:B------:R-:W-:Y:S02]  /*dad0*/  @!P0 VIADD R51, R51, 0x4 ;  /* 0x0000000433338836 */ /* 0x000fe40000000000 */
        /* <DEDUP_REMOVED lines=86> */
.L_x_1994:
[----:B------:R-:W2:Y:S01]  /*e040*/  @!P2 S2R R117, SR_CgaCtaId ;  /* 0x000000000075a919 */ /* 0x000ea20000008800 */
[----:B------:R-:W-:Y:S01]  /*e050*/  @!P2 MOV R108, 0x400 ;  /* 0x00000400006ca802 */ /* 0x000fe20000000f00 */
[----:B-1----:R-:W-:Y:S01]  /*e060*/  FADD.FTZ R49, R121, R124 ;  /* 0x0000007c79317221 */ /* 0x002fe20000010000 */
[----:B------:R-:W-:Y:S01]  /*e070*/  LOP3.LUT R50, R50, 0x3, RZ, 0xc0, !PT ;  /* 0x0000000332327812 */ /* 0x000fe200078ec0ff */
[----:B------:R-:W-:Y:S05]  /*e080*/  WARPSYNC.ALL ;  /* 0x0000000000007948 */ /* 0x000fea0003800000 */
[----:B------:R-:W-:Y:S02]  /*e090*/  LOP3.LUT R118, R83, 0x1f, RZ, 0xc0, !PT ;  /* 0x0000001f53767812 */ /* 0x000fe400078ec0ff */
[----:B--2---:R-:W-:-:S02]  /*e0a0*/  @!P2 LEA R117, R117, R108, 0x18 ;  /* 0x0000006c7575a211 */ /* 0x004fc400078ec0ff */
[----:B------:R-:W-:-:S05]  /*e0b0*/  @!P2 IADD3 R108, R51, R50, RZ ;  /* 0x00000032336ca210 */ /* 0x000fca0007ffe0ff */
[----:B------:R-:W-:-:S05]  /*e0c0*/  @!P2 IMAD R108, R108, 0x8, R117 ;  /* 0x000000086c6ca824 */ /* 0x000fca00078e0275 */
[----:B------:R1:W-:Y:S01]  /*e0d0*/  @!P2 STS.64 [R108], R48 ;  /* 0x000000306c00a388 */ /* 0x0003e20000000a00 */
[----:B------:R-:W-:-:S13]  /*e0e0*/  ISETP.GT.U32.AND P2, PT, R118, 0x3, PT ;  /* 0x000000037600780c */ /* 0x000fda0003f44070 */
[----:B-1----:R-:W1:Y:S01]  /*e0f0*/  @!P2 S2R R49, SR_CgaCtaId ;  /* 0x000000000031a919 */ /* 0x002e620000008800 */
[----:B------:R-:W-:Y:S01]  /*e100*/  @!P2 MOV R48, 0x400 ;  /* 0x000004000030a802 */ /* 0x000fe20000000f00 */
[----:B------:R-:W-:Y:S01]  /*e110*/  HFMA2.MMA R119, -RZ, RZ, 0, 0 ;  /* 0x00000000ff777435 */ /* 0x000fe200000001ff */
[----:B------:R-:W-:Y:S01]  /*e120*/  @!P2 IADD3 R51, R51, R118, RZ ;  /* 0x000000763333a210 */ /* 0x000fe20007ffe0ff */
[----:B------:R-:W-:Y:S04]  /*e130*/  BAR.SYNC.DEFER_BLOCKING 0x0 ;  /* 0x0000000000007b1d */ /* 0x000fe80000010000 */
[----:B------:R-:W-:Y:S02]  /*e140*/  @!P2 IMAD.MOV.U32 R119, RZ, RZ, 0x400 ;  /* 0x00000400ff77a424 */ /* 0x000fe400078e00ff */
[----:B------:R-:W-:Y:S03]  /*e150*/  BSSY B0, `(.L_x_1981) ;  /* 0x00000ec000007945 */ /* 0x000fe60003800000 */
[----:B------:R-:W2:Y:S01]  /*e160*/  SHFL.DOWN PT, R118, R119, 0x2, 0x1f ;  /* 0x08401f0077767f89 */ /* 0x000ea200000e0000 */
[----:B------:R-:W-:-:S02]  /*e170*/  I2FP.F32.S32 R122, R119 ;  /* 0x00000077007a7245 */ /* 0x000fc40000201400 */
[----:B-1----:R-:W-:-:S05]  /*e180*/  @!P2 LEA R48, R49, R48, 0x18 ;  /* 0x000000303130a211 */ /* 0x002fca00078ec0ff */
[----:B------:R-:W-:Y:S01]  /*e190*/  @!P2 IMAD R108, R51, 0x8, R48 ;  /* 0x00000008336ca824 */ /* 0x000fe200078e0230 */
[----:B------:R-:W-:Y:S02]  /*e1a0*/  CS2R R48, SRZ ;  /* 0x0000000000307805 */ /* 0x000fe4000001ff00 */
[----:B--2---:R-:W-:Y:S02]  /*e1b0*/  IADD3 R51, R118, R119, RZ ;  /* 0x0000007776337210 */ /* 0x004fe40007ffe0ff */
[----:B------:R-:W-:Y:S02]  /*e1c0*/  I2FP.F32.S32 R117, R118 ;  /* 0x0000007600757245 */ /* 0x000fe40000201400 */
[----:B------:R1:W2:Y:S01]  /*e1d0*/  @!P2 LDS.64 R48, [R108] ;  /* 0x000000006c30a984 */ /* 0x0002a20000000a00 */
[----:B------:R-:W-:Y:S02]  /*e1e0*/  LOP3.LUT P2, RZ, R50, 0x1f, R83, 0xf8, !PT ;  /* 0x0000001f32ff7812 */ /* 0x000fe4000784f853 */
[----:B-1----:R-:W-:-:S04]  /*e1f0*/  I2FP.F32.S32 R108, R51 ;  /* 0x00000033006c7245 */ /* 0x002fc80000201400 */
[----:B------:R-:W1:Y:S01]  /*e200*/  MUFU.RCP R118, R108 ;  /* 0x0000006c00767308 */ /* 0x000e620000001000 */
[----:B--2---:R-:W2:Y:S02]  /*e210*/  SHFL.DOWN PT, R120, R48, 0x2, 0x1f ;  /* 0x08401f0030787f89 */ /* 0x004ea400000e0000 */
[C---:B--2---:R-:W-:Y:S01]  /*e220*/  FMUL.FTZ R123, R120.reuse, R117 ;  /* 0x00000075787b7220 */ /* 0x044fe20000410000 */
[----:B0-----:R-:W-:Y:S02]  /*e230*/  FADD.FTZ R121, -R120, R48 ;  /* 0x0000003078797221 */ /* 0x001fe40000010100 */
[----:B------:R-:W0:Y:S01]  /*e240*/  SHFL.DOWN PT, R120, R49, 0x2, 0x1f ;  /* 0x08401f0031787f89 */ /* 0x000e2200000e0000 */
[----:B------:R-:W-:Y:S01]  /*e250*/  FFMA.FTZ R123, R122, R48, R123 ;  /* 0x000000307a7b7223 */ /* 0x000fe2000001007b */
[----:B------:R-:W-:Y:S02]  /*e260*/  FMUL.FTZ R121, R121, R121 ;  /* 0x0000007979797220 */ /* 0x000fe40000410000 */
[----:B------:R-:W2:Y:S01]  /*e270*/  SHFL.DOWN PT, R48, R51, 0x1, 0x1f ;  /* 0x08201f0033307f89 */ /* 0x000ea200000e0000 */
[----:B-1----:R-:W-:Y:S01]  /*e280*/  FMUL.FTZ R119, R118, R123 ;  /* 0x0000007b76777220 */ /* 0x002fe20000410000 */
[----:B------:R-:W-:-:S04]  /*e290*/  FMUL.FTZ R122, R121, R122 ;  /* 0x0000007a797a7220 */ /* 0x000fc80000410000 */
[----:B------:R-:W-:Y:S02]  /*e2a0*/  FMUL.FTZ R121, R122, R117 ;  /* 0x000000757a797220 */ /* 0x000fe40000410000 */
[----:B------:R-:W1:Y:S01]  /*e2b0*/  SHFL.DOWN PT, R122, R119, 0x1, 0x1f ;  /* 0x08201f00777a7f89 */ /* 0x000e6200000e0000 */
[----:B0-----:R-:W-:-:S04]  /*e2c0*/  FADD.FTZ R117, R120, R49 ;  /* 0x0000003178757221 */ /* 0x001fc80000010000 */
[----:B------:R-:W-:Y:S01]  /*e2d0*/  FFMA.FTZ R118, R118, R121, R117 ;  /* 0x0000007976767223 */ /* 0x000fe20000010075 */
[----:B--2---:R-:W-:-:S04]  /*e2e0*/  IMAD.IADD R120, R51, 0x1, R48 ;  /* 0x0000000133787824 */ /* 0x004fc800078e0230 */
[----:B------:R-:W0:Y:S01]  /*e2f0*/  SHFL.DOWN PT, R117, R118, 0x1, 0x1f ;  /* 0x08201f0076757f89 */ /* 0x000e2200000e0000 */
[----:B------:R-:W-:Y:S02]  /*e300*/  I2FP.F32.S32 R49, R120 ;  /* 0x0000007800317245 */ /* 0x000fe40000201400 */
[----:B------:R-:W-:Y:S01]  /*e310*/  I2FP.F32.S32 R120, R48 ;  /* 0x0000003000787245 */ /* 0x000fe20000201400 */
[----:B-1----:R-:W-:-:S03]  /*e320*/  FADD.FTZ R48, R119, -R122 ;  /* 0x8000007a77307221 */ /* 0x002fc60000010000 */
[----:B------:R-:W1:Y:S01]  /*e330*/  MUFU.RCP R49, R49 ;  /* 0x0000003100317308 */ /* 0x000e620000001000 */
[----:B------:R-:W-:Y:S01]  /*e340*/  FMUL.FTZ R51, R48, R48 ;  /* 0x0000003030337220 */ /* 0x000fe20000410000 */
[----:B------:R-:W-:-:S03]  /*e350*/  FMUL.FTZ R121, R122, R120 ;  /* 0x000000787a797220 */ /* 0x000fc60000410000 */
[C---:B------:R-:W-:Y:S01]  /*e360*/  FMUL.FTZ R51, R108.reuse, R51 ;  /* 0x000000336c337220 */ /* 0x040fe20000410000 */
[----:B------:R-:W-:-:S03]  /*e370*/  FFMA.FTZ R108, R108, R119, R121 ;  /* 0x000000776c6c7223 */ /* 0x000fc60000010079 */
[----:B------:R-:W-:Y:S01]  /*e380*/  FMUL.FTZ R51, R51, R120 ;  /* 0x0000007833337220 */ /* 0x000fe20000410000 */
[----:B0-----:R-:W-:Y:S01]  /*e390*/  FADD.FTZ R48, R118, R117 ;  /* 0x0000007576307221 */ /* 0x001fe20000010000 */
[C---:B-1----:R-:W-:Y:S02]  /*e3a0*/  FMUL.FTZ R117, R49.reuse, R108 ;  /* 0x0000006c31757220 */ /* 0x042fe40000410000 */
[----:B------:R-:W0:Y:S01]  /*e3b0*/  LDC R108, c[0x0][0x2d8] ;  /* 0x0000b600ff6c7b82 */ /* 0x000e220000000800 */
[----:B------:R-:W-:-:S03]  /*e3c0*/  FFMA.FTZ R118, R49, R51, R48 ;  /* 0x0000003331767223 */ /* 0x000fc60000010030 */
[----:B------:R-:W1:Y:S04]  /*e3d0*/  SHFL.IDX PT, R117, R117, RZ, 0x1f ;  /* 0x00001fff75757589 */ /* 0x000e6800000e0000 */
[----:B------:R-:W0:Y:S01]  /*e3e0*/  SHFL.IDX PT, R121, R118, RZ, 0x1f ;  /* 0x00001fff76797589 */ /* 0x000e2200000e0000 */
[----:B------:R-:W2:Y:S08]  /*e3f0*/  @!P2 LDC.64 R48, c[0x0][0x250] ;  /* 0x00009400ff30ab82 */ /* 0x000eb00000000a00 */
[----:B------:R-:W3:Y:S01]  /*e400*/  @!P2 LDC.64 R50, c[0x0][0x258] ;  /* 0x00009600ff32ab82 */ /* 0x000ee20000000a00 */
[----:B-1----:R-:W-:Y:S01]  /*e410*/  FMUL.FTZ R119, R117, R117 ;  /* 0x0000007575777220 */ /* 0x002fe20000410000 */
[----:B0-----:R-:W-:-:S04]  /*e420*/  FFMA.FTZ R108, R121, UR11, R108 ;  /* 0x0000000b796c7c23 */ /* 0x001fc8000801006c */
[----:B------:R-:W-:Y:S02]  /*e430*/  FSEL R119, R119, RZ, P1 ;  /* 0x000000ff77777208 */ /* 0x000fe40000800000 */
[----:B--2---:R-:W-:-:S03]  /*e440*/  @!P2 LEA R48, P3, R82, R48, 0x2 ;  /* 0x000000305230a211 */ /* 0x004fc600078610ff */
[----:B------:R-:W-:Y:S01]  /*e450*/  FADD.FTZ R108, R108, R119 ;  /* 0x000000776c6c7221 */ /* 0x000fe20000010000 */
[C---:B------:R-:W-:Y:S02]  /*e460*/  @!P2 LEA.HI.X R49, R82.reuse, R49, R60, 0x2, P3 ;  /* 0x000000315231a211 */ /* 0x040fe400018f143c */
[----:B---3--:R-:W-:-:S03]  /*e470*/  @!P2 LEA R50, P4, R82, R50, 0x2 ;  /* 0x000000325232a211 */ /* 0x008fc600078810ff */
[----:B------:R-:W0:Y:S01]  /*e480*/  MUFU.RSQ R108, R108 ;  /* 0x0000006c006c7308 */ /* 0x000e220000001400 */
[----:B------:R-:W-:Y:S01]  /*e490*/  @!P2 LEA.HI.X R51, R82, R51, R60, 0x2, P4 ;  /* 0x000000335233a211 */ /* 0x000fe200020f143c */
[----:B------:R1:W-:Y:S04]  /*e4a0*/  @!P2 STG.E desc[UR4][R48.64], R117 ;  /* 0x000000753000a986 */ /* 0x0003e8000c101904 */
[----:B0-----:R1:W-:Y:S01]  /*e4b0*/  @!P2 STG.E desc[UR4][R50.64], R108 ;  /* 0x0000006c3200a986 */ /* 0x0013e2000c101904 */
[----:B------:R-:W-:-:S13]  /*e4c0*/  ISETP.GE.AND P2, PT, R61, 0x1, PT ;  /* 0x000000013d00780c */ /* 0x000fda0003f46270 */
[----:B-1----:R-:W-:Y:S05]  /*e4d0*/  @!P2 BRA `(.L_x_1982) ;  /* 0x0000000800cca947 */ /* 0x002fea0003800000 */
[----:B------:R-:W-:Y:S02]  /*e4e0*/  FSEL R48, R117, RZ, !P1 ;  /* 0x000000ff75307208 */ /* 0x000fe40004800000 */
[----:B------:R-:W-:Y:S02]  /*e4f0*/  PRMT R17, R39, 0x7632, R17 ;  /* 0x0000763227117816 */ /* 0x000fe40000000011 */
[----:B------:R-:W-:Y:S01]  /*e500*/  IADD3 R61, R61, -0x1, RZ ;  /* 0xffffffff3d3d7810 */ /* 0x000fe20007ffe0ff */
        /* <DEDUP_REMOVED lines=32> */
[----:B------:R-:W-:Y:S01]  /*e710*/  IMAD.U32 R48, R39, 0x10000, RZ ;  /* 0x0001000027307824 */ /* 0x000fe200078e00ff */
[----:B------:R-:W-:Y:S01]  /*e720*/  SHF.L.U32 R17, R17, 0x10, RZ ;  /* 0x0000001011117819 */ /* 0x000fe200000006ff */
[C---:B------:R-:W-:Y:S01]  /*e730*/  FMUL.FTZ R53, R108.reuse, R53 ;  /* 0x000000356c357220 */ /* 0x040fe20000410000 */
[C---:B------:R-:W-:Y:S01]  /*e740*/  FMUL.FTZ R49, R108.reuse, R52 ;  /* 0x000000346c317220 */ /* 0x040fe20000410000 */
[----:B------:R-:W-:Y:S01]  /*e750*/  FMUL.FTZ R52, R108, R95 ;  /* 0x0000005f6c347220 */ /* 0x000fe20000410000 */
[----:B------:R-:W-:Y:S01]  /*e760*/  PRMT R50, R37, 0x7632, R50 ;  /* 0x0000763225327816 */ /* 0x000fe20000000032 */
[----:B------:R-:W-:Y:S01]  /*e770*/  FFMA.FTZ R48, R53, R48, R78 ;  /* 0x0000003035307223 */ /* 0x000fe2000001004e */
[----:B------:R-:W-:-:S02]  /*e780*/  IMAD R62, R61, R62, RZ ;  /* 0x0000003e3d3e7224 */ /* 0x000fc400078e02ff */
[----:B------:R-:W-:Y:S01]  /*e790*/  FFMA.FTZ R49, R49, R17, R13 ;  /* 0x0000001131317223 */ /* 0x000fe2000001000d */
[----:B------:R-:W-:Y:S01]  /*e7a0*/  PRMT R53, R38, 0x7632, R53 ;  /* 0x0000763226357816 */ /* 0x000fe20000000035 */
[C---:B------:R-:W-:Y:S01]  /*e7b0*/  FMUL.FTZ R59, R108.reuse, R59 ;  /* 0x0000003b6c3b7220 */ /* 0x040fe20000410000 */
[----:B------:R-:W-:Y:S01]  /*e7c0*/  PRMT R95, R35, 0x7632, R95 ;  /* 0x00007632235f7816 */ /* 0x000fe2000000005f */
[----:B------:R-:W-:Y:S01]  /*e7d0*/  FMUL.FTZ R58, R108, R58 ;  /* 0x0000003a6c3a7220 */ /* 0x000fe20000410000 */
[----:B------:R-:W-:Y:S01]  /*e7e0*/  PRMT R17, R36, 0x7632, R17 ;  /* 0x0000763224117816 */ /* 0x000fe20000000011 */
        /* <DEDUP_REMOVED lines=29> */
[----:B------:R-:W-:Y:S01]  /*e9c0*/  IMAD.U32 R53, R53, 0x10000, RZ ;  /* 0x0001000035357824 */ /* 0x000fe200078e00ff */
[----:B------:R-:W-:Y:S01]  /*e9d0*/  SHF.L.U32 R108, R95, 0x10, RZ ;  /* 0x000000105f6c7819 */ /* 0x000fe200000006ff */
[----:B------:R-:W-:-:S02]  /*e9e0*/  IMAD.U32 R17, R17, 0x10000, RZ ;  /* 0x0001000011117824 */ /* 0x000fc400078e00ff */
[----:B------:R-:W-:Y:S02]  /*e9f0*/  IMAD.U32 R95, R61, 0x10000, RZ ;  /* 0x000100003d5f7824 */ /* 0x000fe400078e00ff */
[----:B------:R-:W-:Y:S01]  /*ea00*/  FFMA.FTZ R60, R56, R60, R15 ;  /* 0x0000003c383c7223 */ /* 0x000fe2000001000f */
[----:B------:R-:W-:Y:S01]  /*ea10*/  FFMA.FTZ R50, R54, R53, R14 ;  /* 0x0000003536327223 */ /* 0x000fe2000001000e */
[----:B------:R-:W-:Y:S01]  /*ea20*/  FFMA.FTZ R56, R63, R108, R9 ;  /* 0x0000006c3f387223 */ /* 0x000fe20000010009 */
[----:B------:R-:W-:Y:S01]  /*ea30*/  FFMA.FTZ R61, R58, R17, R16 ;  /* 0x000000113a3d7223 */ /* 0x000fe20000010010 */
[----:B------:R-:W-:Y:S01]  /*ea40*/  FFMA.FTZ R54, R94, R95, R10 ;  /* 0x0000005f5e367223 */ /* 0x000fe2000001000a */
[----:B------:R-:W-:Y:S02]  /*ea50*/  PRMT R63, R30, 0x7632, R63 ;  /* 0x000076321e3f7816 */ /* 0x000fe4000000003f */
[----:B------:R-:W-:Y:S02]  /*ea60*/  PRMT R17, R32, 0x7632, R17 ;  /* 0x0000763220117816 */ /* 0x000fe40000000011 */
[----:B------:R-:W-:Y:S01]  /*ea70*/  PRMT R94, R31, 0x7632, R94 ;  /* 0x000076321f5e7816 */ /* 0x000fe2000000005e */
[----:B------:R-:W-:Y:S01]  /*ea80*/  IMAD.U32 R95, R63, 0x10000, RZ ;  /* 0x000100003f5f7824 */ /* 0x000fe200078e00ff */
[----:B------:R-:W-:Y:S01]  /*ea90*/  PRMT R53, R33, 0x7632, R53 ;  /* 0x0000763221357816 */ /* 0x000fe20000000035 */
[----:B------:R-:W-:Y:S01]  /*eaa0*/  IMAD.U32 R17, R17, 0x10000, RZ ;  /* 0x0001000011117824 */ /* 0x000fe200078e00ff */
[----:B------:R-:W-:-:S02]  /*eab0*/  PRMT R58, R29, 0x7632, R58 ;  /* 0x000076321d3a7816 */ /* 0x000fc4000000003a */
[----:B------:R-:W-:Y:S01]  /*eac0*/  SHF.L.U32 R94, R94, 0x10, RZ ;  /* 0x000000105e5e7819 */ /* 0x000fe200000006ff */
[----:B------:R-:W-:Y:S01]  /*ead0*/  FFMA.FTZ R98, R98, R17, R12 ;  /* 0x0000001162627223 */ /* 0x000fe2000001000c */
[----:B------:R-:W-:Y:S02]  /*eae0*/  SHF.L.U32 R53, R53, 0x10, RZ ;  /* 0x0000001035357819 */ /* 0x000fe400000006ff */
[----:B------:R-:W-:Y:S01]  /*eaf0*/  SHF.L.U32 R63, R58, 0x10, RZ ;  /* 0x000000103a3f7819 */ /* 0x000fe200000006ff */
[----:B------:R-:W-:Y:S01]  /*eb00*/  FFMA.FTZ R100, R100, R94, R5 ;  /* 0x0000005e64647223 */ /* 0x000fe20000010005 */
[----:B------:R-:W-:Y:S01]  /*eb10*/  FFMA.FTZ R58, R102, R95, R6 ;  /* 0x0000005f663a7223 */ /* 0x000fe20000010006 */
[----:B------:R-:W-:Y:S01]  /*eb20*/  PRMT R17, R28, 0x7632, R17 ;  /* 0x000076321c117816 */ /* 0x000fe20000000011 */
[----:B------:R-:W0:Y:S01]  /*eb30*/  LDC.64 R94, c[0x0][0x2b8] ;  /* 0x0000ae00ff5e7b82 */ /* 0x000e220000000a00 */
[----:B------:R-:W-:Y:S01]  /*eb40*/  PRMT R102, R27, 0x7632, R102 ;  /* 0x000076321b667816 */ /* 0x000fe20000000066 */
[----:B------:R-:W-:Y:S01]  /*eb50*/  FFMA.FTZ R53, R96, R53, R11 ;  /* 0x0000003560357223 */ /* 0x000fe2000001000b */
[----:B------:R-:W-:Y:S01]  /*eb60*/  FFMA.FTZ R104, R104, R63, R7 ;  /* 0x0000003f68687223 */ /* 0x000fe20000010007 */
[----:B------:R-:W-:Y:S01]  /*eb70*/  PRMT R96, R26, 0x7632, R96 ;  /* 0x000076321a607816 */ /* 0x000fe20000000060 */
[----:B------:R-:W-:Y:S01]  /*eb80*/  IMAD.U32 R63, R17, 0x10000, RZ ;  /* 0x00010000113f7824 */ /* 0x000fe200078e00ff */
[----:B------:R-:W-:-:S02]  /*eb90*/  SHF.L.U32 R102, R102, 0x10, RZ ;  /* 0x0000001066667819 */ /* 0x000fc400000006ff */
[----:B------:R-:W-:Y:S01]  /*eba0*/  SHF.R.S32.HI R17, RZ, 0x1f, R62 ;  /* 0x0000001fff117819 */ /* 0x000fe2000001143e */
[----:B------:R-:W-:Y:S02]  /*ebb0*/  IMAD.U32 R117, R96, 0x10000, RZ ;  /* 0x0001000060757824 */ /* 0x000fe400078e00ff */
[----:B------:R-:W-:Y:S01]  /*ebc0*/  FFMA.FTZ R106, R106, R63, R8 ;  /* 0x0000003f6a6a7223 */ /* 0x000fe20000010008 */
[----:B------:R-:W-:Y:S01]  /*ebd0*/  FFMA.FTZ R63, R51, R102, R0 ;  /* 0x00000066333f7223 */ /* 0x000fe20000010000 */
[----:B------:R-:W-:Y:S01]  /*ebe0*/  LEA.HI R96, R17, R62, RZ, 0x3 ;  /* 0x0000003e11607211 */ /* 0x000fe200078f18ff */
[----:B------:R-:W-:Y:S01]  /*ebf0*/  FFMA.FTZ R62, R114, R117, R2 ;  /* 0x00000075723e7223 */ /* 0x000fe20000010002 */
[----:B------:R-:W-:Y:S02]  /*ec00*/  PRMT R51, R24, 0x7632, R51 ;  /* 0x0000763218337816 */ /* 0x000fe40000000033 */
[----:B------:R-:W-:Y:S02]  /*ec10*/  LOP3.LUT R17, R83, 0x7f, RZ, 0xc0, !PT ;  /* 0x0000007f53117812 */ /* 0x000fe400078ec0ff */
[----:B------:R-:W-:-:S02]  /*ec20*/  SHF.L.U32 R51, R51, 0x10, RZ ;  /* 0x0000001033337819 */ /* 0x000fc400000006ff */
[----:B------:R-:W-:Y:S01]  /*ec30*/  LEA.HI.SX32 R121, R96, R17, 0x1d ;  /* 0x0000001160797211 */ /* 0x000fe200078feaff */
[----:B------:R-:W-:Y:S01]  /*ec40*/  IMAD.U32 R96, R26, 0x10000, RZ ;  /* 0x000100001a607824 */ /* 0x000fe200078e00ff */
[----:B------:R-:W-:Y:S01]  /*ec50*/  SHF.L.U32 R102, R38, 0x10, RZ ;  /* 0x0000001026667819 */ /* 0x000fe200000006ff */
[----:B------:R-:W-:Y:S01]  /*ec60*/  FFMA.FTZ R110, R110, R51, R4 ;  /* 0x000000336e6e7223 */ /* 0x000fe20000010004 */
[C---:B------:R-:W-:Y:S01]  /*ec70*/  IADD3 R117, R121.reuse, 0x100, RZ ;  /* 0x0000010079757810 */ /* 0x040fe20007ffe0ff */
[----:B------:R-:W-:Y:S01]  /*ec80*/  VIADD R119, R121, 0x80 ;  /* 0x0000008079777836 */ /* 0x000fe20000000000 */
[----:B------:R-:W-:Y:S01]  /*ec90*/  PRMT R108, R25, 0x7632, R108 ;  /* 0x00007632196c7816 */ /* 0x000fe2000000006c */
[----:B------:R-:W-:Y:S02]  /*eca0*/  VIADD R51, R121, 0x180 ;  /* 0x0000018079337836 */ /* 0x000fe40000000000 */
[----:B------:R-:W-:Y:S01]  /*ecb0*/  FFMA.FTZ R55, R55, R102, R79 ;  /* 0x0000006637377223 */ /* 0x000fe2000001004f */
[----:B0-----:R-:W-:-:S04]  /*ecc0*/  IMAD.WIDE.U32 R120, R121, 0x10, R94 ;  /* 0x0000001079787825 */ /* 0x001fc800078e005e */
[----:B------:R-:W-:Y:S01]  /*ecd0*/  FFMA.FTZ R113, R113, R96, R67 ;  /* 0x0000006071717223 */ /* 0x000fe20000010043 */
[--C-:B------:R-:W-:Y:S01]  /*ece0*/  IMAD.WIDE.U32 R118, R119, 0x10, R94.reuse ;  /* 0x0000001077767825 */ /* 0x100fe200078e005e */
[----:B------:R-:W-:Y:S02]  /*ecf0*/  F2FP.BF16.F32.PACK_AB R50, R50, R55 ;  /* 0x000000373232723e */ /* 0x000fe400000010ff */
[----:B------:R-:W-:Y:S01]  /*ed00*/  SHF.L.U32 R55, R35, 0x10, RZ ;  /* 0x0000001023377819 */ /* 0x000fe200000006ff */
[----:B------:R-:W-:Y:S01]  /*ed10*/  IMAD.WIDE.U32 R116, R117, 0x10, R94 ;  /* 0x0000001075747825 */ /* 0x000fe200078e005e */
[----:B------:R-:W-:-:S03]  /*ed20*/  F2FP.BF16.F32.PACK_AB R62, R62, R113 ;  /* 0x000000713e3e723e */ /* 0x000fc600000010ff */
[----:B------:R-:W-:Y:S01]  /*ed30*/  IMAD.WIDE.U32 R94, R51, 0x10, R94 ;  /* 0x00000010335e7825 */ /* 0x000fe200078e005e */
[----:B------:R-:W-:-:S03]  /*ed40*/  F2FP.BF16.F32.PACK_AB R51, R49, R48 ;  /* 0x000000303133723e */ /* 0x000fc600000010ff */
[----:B------:R-:W-:Y:S01]  /*ed50*/  FFMA.FTZ R55, R93, R55, R74 ;  /* 0x000000375d377223 */ /* 0x000fe2000001004a */
[----:B------:R-:W-:Y:S01]  /*ed60*/  SHF.L.U32 R48, R37, 0x10, RZ ;  /* 0x0000001025307819 */ /* 0x000fe200000006ff */
[----:B------:R-:W-:Y:S01]  /*ed70*/  IMAD.U32 R108, R108, 0x10000, RZ ;  /* 0x000100006c6c7824 */ /* 0x000fe200078e00ff */
[----:B------:R-:W-:Y:S01]  /*ed80*/  SHF.L.U32 R93, R29, 0x10, RZ ;  /* 0x000000101d5d7819 */ /* 0x000fe200000006ff */
[----:B------:R-:W-:Y:S01]  /*ed90*/  IMAD.U32 R96, R24, 0x10000, RZ ;  /* 0x0001000018607824 */ /* 0x000fe200078e00ff */
[----:B------:R-:W-:Y:S01]  /*eda0*/  F2FP.BF16.F32.PACK_AB R55, R56, R55 ;  /* 0x000000373837723e */ /* 0x000fe200000010ff */
[----:B------:R-:W-:Y:S01]  /*edb0*/  FFMA.FTZ R49, R57, R48, R80 ;  /* 0x0000003039317223 */ /* 0x000fe20000010050 */
[----:B------:R-:W-:Y:S02]  /*edc0*/  IMAD.U32 R57, R34, 0x10000, RZ ;  /* 0x0001000022397824 */ /* 0x000fe400078e00ff */
[----:B------:R-:W-:Y:S01]  /*edd0*/  FFMA.FTZ R105, R105, R93, R72 ;  /* 0x0000005d69697223 */ /* 0x000fe20000010048 */
[----:B------:R-:W-:Y:S01]  /*ede0*/  IMAD.U32 R48, R36, 0x10000, RZ ;  /* 0x0001000024307824 */ /* 0x000fe200078e00ff */
[----:B------:R-:W-:Y:S01]  /*edf0*/  SHF.L.U32 R93, R25, 0x10, RZ ;  /* 0x00000010195d7819 */ /* 0x000fe200000006ff */
[----:B------:R-:W-:Y:S01]  /*ee00*/  FFMA.FTZ R57, R52, R57, R75 ;  /* 0x0000003934397223 */ /* 0x000fe2000001004b */
[----:B------:R-:W-:Y:S01]  /*ee10*/  F2FP.BF16.F32.PACK_AB R49, R60, R49 ;  /* 0x000000313c31723e */ /* 0x000fe200000010ff */
[----:B------:R-:W-:Y:S01]  /*ee20*/  IMAD.U32 R60, R32, 0x10000, RZ ;  /* 0x00010000203c7824 */ /* 0x000fe200078e00ff */
[----:B------:R-:W-:Y:S01]  /*ee30*/  SHF.L.U32 R52, R33, 0x10, RZ ;  /* 0x0000001021347819 */ /* 0x000fe200000006ff */
[----:B------:R-:W-:Y:S01]  /*ee40*/  FFMA.FTZ R48, R59, R48, R81 ;  /* 0x000000303b307223 */ /* 0x000fe20000010051 */
[----:B------:R-:W-:Y:S01]  /*ee50*/  SHF.L.U32 R59, R31, 0x10, RZ ;  /* 0x000000101f3b7819 */ /* 0x000fe200000006ff */
[----:B------:R-:W-:Y:S01]  /*ee60*/  FFMA.FTZ R99, R99, R60, R77 ;  /* 0x0000003c63637223 */ /* 0x000fe2000001004d */
[----:B------:R-:W-:-:S02]  /*ee70*/  IMAD.U32 R60, R30, 0x10000, RZ ;  /* 0x000100001e3c7824 */ /* 0x000fc400078e00ff */
[----:B------:R-:W-:Y:S01]  /*ee80*/  FFMA.FTZ R52, R97, R52, R76 ;  /* 0x0000003461347223 */ /* 0x000fe2000001004c */
[----:B------:R-:W-:Y:S01]  /*ee90*/  FFMA.FTZ R112, R112, R108, R3 ;  /* 0x0000006c70707223 */ /* 0x000fe20000010003 */
[----:B------:R-:W-:Y:S01]  /*eea0*/  FFMA.FTZ R59, R101, R59, R70 ;  /* 0x0000003b653b7223 */ /* 0x000fe20000010046 */
[----:B------:R-:W-:Y:S01]  /*eeb0*/  FFMA.FTZ R103, R103, R60, R71 ;  /* 0x0000003c67677223 */ /* 0x000fe20000010047 */
[----:B------:R-:W-:Y:S02]  /*eec0*/  IMAD.U32 R60, R28, 0x10000, RZ ;  /* 0x000100001c3c7824 */ /* 0x000fe400078e00ff */
[----:B------:R-:W-:Y:S01]  /*eed0*/  FFMA.FTZ R111, R111, R93, R68 ;  /* 0x0000005d6f6f7223 */ /* 0x000fe20000010044 */
[----:B------:R-:W-:Y:S01]  /*eee0*/  FFMA.FTZ R109, R109, R96, R69 ;  /* 0x000000606d6d7223 */ /* 0x000fe20000010045 */
[----:B------:R-:W-:Y:S01]  /*eef0*/  F2FP.BF16.F32.PACK_AB R48, R61, R48 ;  /* 0x000000303d30723e */ /* 0x000fe200000010ff */
[----:B------:R-:W-:Y:S01]  /*ef00*/  FFMA.FTZ R107, R107, R60, R73 ;  /* 0x0000003c6b6b7223 */ /* 0x000fe20000010049 */
[----:B------:R-:W-:-:S02]  /*ef10*/  SHF.L.U32 R60, R27, 0x10, RZ ;  /* 0x000000101b3c7819 */ /* 0x000fc400000006ff */
[----:B------:R-:W-:Y:S01]  /*ef20*/  F2FP.BF16.F32.PACK_AB R53, R53, R52 ;  /* 0x000000343535723e */ /* 0x000fe200000010ff */
[----:B------:R0:W-:Y:S01]  /*ef30*/  STG.E.128 desc[UR4][R120.64], R48 ;  /* 0x0000003078007986 */ /* 0x0001e2000c101d04 */
[----:B------:R-:W-:Y:S01]  /*ef40*/  F2FP.BF16.F32.PACK_AB R54, R54, R57 ;  /* 0x000000393636723e */ /* 0x000fe200000010ff */
[----:B------:R-:W-:Y:S01]  /*ef50*/  FFMA.FTZ R60, R115, R60, R66 ;  /* 0x0000003c733c7223 */ /* 0x000fe20000010042 */
[----:B------:R-:W-:Y:S02]  /*ef60*/  F2FP.BF16.F32.PACK_AB R52, R98, R99 ;  /* 0x000000636234723e */ /* 0x000fe400000010ff */
[----:B------:R-:W-:Y:S02]  /*ef70*/  F2FP.BF16.F32.PACK_AB R59, R100, R59 ;  /* 0x0000003b643b723e */ /* 0x000fe400000010ff */
[----:B------:R-:W-:Y:S01]  /*ef80*/  F2FP.BF16.F32.PACK_AB R58, R58, R103 ;  /* 0x000000673a3a723e */ /* 0x000fe200000010ff */
[----:B------:R0:W-:Y:S01]  /*ef90*/  STG.E.128 desc[UR4][R118.64], R52 ;  /* 0x0000003476007986 */ /* 0x0001e2000c101d04 */
[----:B------:R-:W-:-:S02]  /*efa0*/  F2FP.BF16.F32.PACK_AB R57, R104, R105 ;  /* 0x000000696839723e */ /* 0x000fc400000010ff */
[----:B------:R-:W-:Y:S02]  /*efb0*/  F2FP.BF16.F32.PACK_AB R56, R106, R107 ;  /* 0x0000006b6a38723e */ /* 0x000fe400000010ff */
[----:B------:R-:W-:Y:S02]  /*efc0*/  F2FP.BF16.F32.PACK_AB R63, R63, R60 ;  /* 0x0000003c3f3f723e */ /* 0x000fe400000010ff */
[----:B------:R-:W-:Y:S01]  /*efd0*/  F2FP.BF16.F32.PACK_AB R61, R112, R111 ;  /* 0x0000006f703d723e */ /* 0x000fe200000010ff */
[----:B------:R0:W-:Y:S01]  /*efe0*/  STG.E.128 desc[UR4][R116.64], R56 ;  /* 0x0000003874007986 */ /* 0x0001e2000c101d04 */
[----:B------:R-:W-:-:S05]  /*eff0*/  F2FP.BF16.F32.PACK_AB R60, R110, R109 ;  /* 0x0000006d6e3c723e */ /* 0x000fca00000010ff */
[----:B------:R0:W-:Y:S02]  /*f000*/  STG.E.128 desc[UR4][R94.64], R60 ;  /* 0x0000003c5e007986 */ /* 0x0001e4000c101d04 */
.L_x_1982:
[----:B------:R-:W-:Y:S05]  /*f010*/  BSYNC B0 ;  /* 0x0000000000007941 */ /* 0x000fea0003800000 */
.L_x_1981:
[----:B------:R-:W-:Y:S02]  /*f020*/  IADD3 R82, R82, UR14, RZ ;  /* 0x0000000e52527c10 */ /* 0x000fe4000fffe0ff */
[----:B------:R-:W-:Y:S02]  /*f030*/  SEL R108, RZ, 0x1, P0 ;  /* 0x00000001ff6c7807 */ /* 0x000fe40000000000 */
[----:B------:R-:W-:-:S13]  /*f040*/  ISETP.GE.AND P2, PT, R82, UR15, PT ;  /* 0x0000000f52007c0c */ /* 0x000fda000bf46270 */
[----:B------:R-:W-:Y:S05]  /*f050*/  @!P2 BRA `(.L_x_1983) ;  /* 0xffffff1800a4a947 */ /* 0x000fea000383ffff */
[----:B------:R-:W-:Y:S05]  /*f060*/  EXIT ;  /* 0x000000000000794d */ /* 0x000fea0003800000 */
.L_x_1980:
[----:B------:R-:W-:Y:S01]  /*f070*/  IMAD.MOV.U32 R125, RZ, RZ, R49 ;  /* 0x000000ffff7d7224 */ /* 0x000fe200078e0031 */
[----:B------:R-:W-:Y:S01]  /*f080*/  MOV R118, 0x1 ;  /* 0x0000000100767802 */ /* 0x000fe20000000f00 */
[----:B------:R-:W-:Y:S01]  /*f090*/  IMAD.MOV.U32 R117, RZ, RZ, 0x1f ;  /* 0x0000001fff757424 */ /* 0x000fe200078e00ff */
[----:B------:R-:W-:-:S07]  /*f0a0*/  MOV R108, 0xffffffff ;  /* 0xffffffff006c7802 */ /* 0x000fce0000000f00 */
[----:B-----5:R-:W-:Y:S05]  /*f0b0*/  WARPSYNC.COLLECTIVE R108, `(.L_x_1984) ;  /* 0x000000006c087348 */ /* 0x020fea0003c00000 */
[----:B------:R0:W1:Y:S02]  /*f0c0*/  SHFL.BFLY P3, R123, R125, R118, R117 ;  /* 0x0c0000767d7b7389 */ /* 0x0000640000060075 */
[----:B01---5:R-:W-:Y:S01]  /*f0d0*/  ENDCOLLECTIVE ;  /* 0x000000000000791b */ /* 0x023fe20003800000 */
.L_x_1984:
[----:B------:R-:W-:Y:S02]  /*f0e0*/  IMAD.MOV.U32 R118, RZ, RZ, 0x2 ;  /* 0x00000002ff767424 */ /* 0x000fe400078e00ff */
[----:B------:R-:W-:-:S04]  /*f0f0*/  IMAD.MOV.U32 R48, RZ, RZ, R123 ;  /* 0x000000ffff307224 */ /* 0x000fc800078e007b */
[----:B------:R-:W-:-:S05]  /*f100*/  FADD.FTZ R119, R49, R48 ;  /* 0x0000003031777221 */ /* 0x000fca0000010000 */
[----:B------:R-:W-:-:S07]  /*f110*/  MOV R125, R119 ;  /* 0x00000077007d7202 */ /* 0x000fce0000000f00 */
[----:B------:R-:W-:Y:S05]  /*f120*/  WARPSYNC.COLLECTIVE R108, `(.L_x_1985) ;  /* 0x000000006c087348 */ /* 0x000fea0003c00000 */
[----:B------:R0:W1:Y:S02]  /*f130*/  SHFL.BFLY P3, R123, R125, R118, R117 ;  /* 0x0c0000767d7b7389 */ /* 0x0000640000060075 */
[----:B01----:R-:W-:Y:S01]  /*f140*/  ENDCOLLECTIVE ;  /* 0x000000000000791b */ /* 0x003fe20003800000 */
.L_x_1985:
[----:B------:R-:W-:Y:S01]  /*f150*/  HFMA2.MMA R118, -RZ, RZ, 0, 2.384185791015625e-07 ;  /* 0x00000004ff767435 */ /* 0x000fe200000001ff */
[----:B------:R-:W-:-:S05]  /*f160*/  MOV R48, R123 ;  /* 0x0000007b00307202 */ /* 0x000fca0000000f00 */
[----:B------:R-:W-:-:S04]  /*f170*/  FADD.FTZ R120, R119, R48 ;  /* 0x0000003077787221 */ /* 0x000fc80000010000 */
[----:B------:R-:W-:-:S07]  /*f180*/  IMAD.MOV.U32 R125, RZ, RZ, R120 ;  /* 0x000000ffff7d7224 */ /* 0x000fce00078e0078 */
[----:B------:R-:W-:Y:S05]  /*f190*/  WARPSYNC.COLLECTIVE R108, `(.L_x_1986) ;  /* 0x000000006c087348 */ /* 0x000fea0003c00000 */
[----:B------:R0:W1:Y:S02]  /*f1a0*/  SHFL.BFLY P3, R123, R125, R118, R117 ;  /* 0x0c0000767d7b7389 */ /* 0x0000640000060075 */
[----:B01----:R-:W-:Y:S01]  /*f1b0*/  ENDCOLLECTIVE ;  /* 0x000000000000791b */ /* 0x003fe20003800000 */
.L_x_1986:
[----:B------:R-:W-:Y:S02]  /*f1c0*/  IMAD.MOV.U32 R118, RZ, RZ, 0x8 ;  /* 0x00000008ff767424 */ /* 0x000fe400078e00ff */
[----:B------:R-:W-:-:S04]  /*f1d0*/  IMAD.MOV.U32 R121, RZ, RZ, R123 ;  /* 0x000000ffff797224 */ /* 0x000fc800078e007b */
[----:B------:R-:W-:-:S05]  /*f1e0*/  FADD.FTZ R121, R120, R121 ;  /* 0x0000007978797221 */ /* 0x000fca0000010000 */
[----:B------:R-:W-:-:S07]  /*f1f0*/  MOV R125, R121 ;  /* 0x00000079007d7202 */ /* 0x000fce0000000f00 */
[----:B------:R-:W-:Y:S05]  /*f200*/  WARPSYNC.COLLECTIVE R108, `(.L_x_1987) ;  /* 0x000000006c087348 */ /* 0x000fea0003c00000 */
[----:B------:R0:W1:Y:S02]  /*f210*/  SHFL.BFLY P3, R123, R125, R118, R117 ;  /* 0x0c0000767d7b7389 */ /* 0x0000640000060075 */
[----:B01----:R-:W-:Y:S01]  /*f220*/  ENDCOLLECTIVE ;  /* 0x000000000000791b */ /* 0x003fe20003800000 */
.L_x_1987:
[----:B------:R-:W-:Y:S01]  /*f230*/  HFMA2.MMA R118, -RZ, RZ, 0, 9.5367431640625e-07 ;  /* 0x00000010ff767435 */ /* 0x000fe200000001ff */
[----:B------:R-:W-:-:S05]  /*f240*/  MOV R48, R123 ;  /* 0x0000007b00307202 */ /* 0x000fca0000000f00 */
[----:B------:R-:W-:-:S04]  /*f250*/  FADD.FTZ R122, R121, R48 ;  /* 0x00000030797a7221 */ /* 0x000fc80000010000 */
[----:B------:R-:W-:-:S07]  /*f260*/  IMAD.MOV.U32 R125, RZ, RZ, R122 ;  /* 0x000000ffff7d7224 */ /* 0x000fce00078e007a */
[----:B------:R-:W-:Y:S05]  /*f270*/  WARPSYNC.COLLECTIVE R108, `(.L_x_1988) ;  /* 0x000000006c087348 */ /* 0x000fea0003c00000 */
[----:B------:R0:W1:Y:S02]  /*f280*/  SHFL.BFLY P3, R123, R125, R118, R117 ;  /* 0x0c0000767d7b7389 */ /* 0x0000640000060075 */
[----:B01----:R-:W-:Y:S01]  /*f290*/  ENDCOLLECTIVE ;  /* 0x000000000000791b */ /* 0x003fe20003800000 */
.L_x_1988:
[----:B------:R-:W-:Y:S01]  /*f2a0*/  MOV R118, 0x1 ;  /* 0x0000000100767802 */ /* 0x000fe20000000f00 */
        /* <DEDUP_REMOVED lines=66> */
[----:B------:R-:W-:-:S03]  /*f6d0*/  IMAD.MOV.U32 R108, RZ, RZ, -0x1 ;  /* 0xffffffffff6c7424 */ /* 0x000fc600078e00ff */
[----:B------:R-:W-:-:S07]  /*f6e0*/  IMAD.MOV.U32 R125, RZ, RZ, R49 ;  /* 0x000000ffff7d7224 */ /* 0x000fce00078e0031 */
[----:B------:R-:W-:Y:S05]  /*f6f0*/  WARPSYNC.COLLECTIVE R108, `(.L_x_1989) ;  /* 0x000000006c087348 */ /* 0x000fea0003c00000 */
[----:B------:R0:W1:Y:S02]  /*f700*/  SHFL.BFLY P3, R123, R125, R118, R117 ;  /* 0x0c0000767d7b7389 */ /* 0x0000640000060075 */
[----:B01----:R-:W-:Y:S01]  /*f710*/  ENDCOLLECTIVE ;  /* 0x000000000000791b */ /* 0x003fe20003800000 */
.L_x_1989:
[----:B------:R-:W-:Y:S01]  /*f720*/  HFMA2.MMA R118, -RZ, RZ, 0, 1.1920928955078125e-07 ;  /* 0x00000002ff767435 */ /* 0x000fe200000001ff */
[----:B------:R-:W-:-:S05]  /*f730*/  MOV R120, R123 ;  /* 0x0000007b00787202 */ /* 0x000fca0000000f00 */
[----:B------:R-:W-:-:S04]  /*f740*/  FADD.FTZ R120, R49, R120 ;  /* 0x0000007831787221 */ /* 0x000fc80000010000 */
[----:B------:R-:W-:-:S07]  /*f750*/  IMAD.MOV.U32 R125, RZ, RZ, R120 ;  /* 0x000000ffff7d7224 */ /* 0x000fce00078e0078 */
[----:B------:R-:W-:Y:S05]  /*f760*/  WARPSYNC.COLLECTIVE R108, `(.L_x_1990) ;  /* 0x000000006c087348 */ /* 0x000fea0003c00000 */
[----:B------:R0:W1:Y:S02]  /*f770*/  SHFL.BFLY P3, R123, R125, R118, R117 ;  /* 0x0c0000767d7b7389 */ /* 0x0000640000060075 */
[----:B01----:R-:W-:Y:S01]  /*f780*/  ENDCOLLECTIVE ;  /* 0x000000000000791b */ /* 0x003fe20003800000 */
.L_x_1990:
[----:B------:R-:W-:Y:S02]  /*f790*/  IMAD.MOV.U32 R118, RZ, RZ, 0x4 ;  /* 0x00000004ff767424 */ /* 0x000fe400078e00ff */
[----:B------:R-:W-:-:S04]  /*f7a0*/  IMAD.MOV.U32 R119, RZ, RZ, R123 ;  /* 0x000000ffff777224 */ /* 0x000fc800078e007b */
[----:B------:R-:W-:-:S05]  /*f7b0*/  FADD.FTZ R119, R120, R119 ;  /* 0x0000007778777221 */ /* 0x000fca0000010000 */
[----:B------:R-:W-:-:S07]  /*f7c0*/  MOV R125, R119 ;  /* 0x00000077007d7202 */ /* 0x000fce0000000f00 */
[----:B------:R-:W-:Y:S05]  /*f7d0*/  WARPSYNC.COLLECTIVE R108, `(.L_x_1991) ;  /* 0x000000006c087348 */ /* 0x000fea0003c00000 */
[----:B------:R0:W1:Y:S02]  /*f7e0*/  SHFL.BFLY P3, R123, R125, R118, R117 ;  /* 0x0c0000767d7b7389 */ /* 0x0000640000060075 */
[----:B01----:R-:W-:Y:S01]  /*f7f0*/  ENDCOLLECTIVE ;  /* 0x000000000000791b */ /* 0x003fe20003800000 */
.L_x_1991:
[----:B------:R-:W-:Y:S01]  /*f800*/  HFMA2.MMA R118, -RZ, RZ, 0, 4.76837158203125e-07 ;  /* 0x00000008ff767435 */ /* 0x000fe200000001ff */
[----:B------:R-:W-:-:S05]  /*f810*/  MOV R122, R123 ;  /* 0x0000007b007a7202 */ /* 0x000fca0000000f00 */
[----:B------:R-:W-:-:S04]  /*f820*/  FADD.FTZ R122, R119, R122 ;  /* 0x0000007a777a7221 */ /* 0x000fc80000010000 */
[----:B------:R-:W-:-:S07]  /*f830*/  IMAD.MOV.U32 R125, RZ, RZ, R122 ;  /* 0x000000ffff7d7224 */ /* 0x000fce00078e007a */
[----:B------:R-:W-:Y:S05]  /*f840*/  WARPSYNC.COLLECTIVE R108, `(.L_x_1992) ;  /* 0x000000006c087348 */ /* 0x000fea0003c00000 */
[----:B------:R0:W1:Y:S02]  /*f850*/  SHFL.BFLY P3, R123, R125, R118, R117 ;  /* 0x0c0000767d7b7389 */ /* 0x0000640000060075 */
[----:B01----:R-:W-:Y:S01]  /*f860*/  ENDCOLLECTIVE ;  /* 0x000000000000791b */ /* 0x003fe20003800000 */
.L_x_1992:
[----:B------:R-:W-:Y:S02]  /*f870*/  IMAD.MOV.U32 R118, RZ, RZ, 0x10 ;  /* 0x00000010ff767424 */ /* 0x000fe400078e00ff */
[----:B------:R-:W-:-:S04]  /*f880*/  IMAD.MOV.U32 R121, RZ, RZ, R123 ;  /* 0x000000ffff797224 */ /* 0x000fc800078e007b */
[----:B------:R-:W-:-:S05]  /*f890*/  FADD.FTZ R121, R122, R121 ;  /* 0x000000797a797221 */ /* 0x000fca0000010000 */
[----:B------:R-:W-:-:S07]  /*f8a0*/  MOV R125, R121 ;  /* 0x00000079007d7202 */ /* 0x000fce0000000f00 */
[----:B------:R-:W-:Y:S05]  /*f8b0*/  WARPSYNC.COLLECTIVE R108, `(.L_x_1993) ;  /* 0x000000006c087348 */ /* 0x000fea0003c00000 */
[----:B------:R0:W1:Y:S02]  /*f8c0*/  SHFL.BFLY P3, R123, R125, R118, R117 ;  /* 0x0c0000767d7b7389 */ /* 0x0000640000060075 */
[----:B01----:R-:W-:Y:S01]  /*f8d0*/  ENDCOLLECTIVE ;  /* 0x000000000000791b */ /* 0x003fe20003800000 */
.L_x_1993:
[----:B------:R-:W-:Y:S01]  /*f8e0*/  MOV R124, R123 ;  /* 0x0000007b007c7202 */ /* 0x000fe20000000f00 */
[----:B------:R-:W-:Y:S06]  /*f8f0*/  BRA `(.L_x_1994) ;  /* 0xffffffe400d07947 */ /* 0x000fec000383ffff */
.L_x_1995:
        /* <DEDUP_REMOVED lines=16> */
.L_x_30195:


//--------------------- .text._ZN10layer_norm13ln_fwd_kernelINS_13Kernel_traitsI13__nv_bfloat16S2_S2_S2_fjLj4096ELj1ELj1ELj4ELj16ENS_18Kernel_traits_baseILj4096ES2_S2_S2_S2_fjLj128EEEEELb1ELb1ELb0ELb0EEEvNS_9FwdParamsE --------------------------
	.section	.text._ZN10layer_norm13ln_fwd_kernelINS_13Kernel_traitsI13__nv_bfloat16S2_S2_S2_fjLj4096ELj1ELj1ELj4ELj16ENS_18Kernel_traits_baseILj4096ES2_S2_S2_S2_fjLj128EEEEELb1ELb1ELb0ELb0EEEvNS_9FwdParamsE,"ax",@progbits
	.align	128
        .global         _ZN10layer_norm13ln_fwd_kernelINS_13Kernel_traitsI13__nv_bfloat16S2_S2_S2_fjLj4096ELj1ELj1ELj4ELj16ENS_18Kernel_traits_baseILj4096ES2_S2_S2_S2_fjLj128EEEEELb1ELb1ELb0ELb0EEEvNS_9FwdParamsE
        .type           _ZN10layer_norm13ln_fwd_kernelINS_13Kernel_traitsI13__nv_bfloat16S2_S2_S2_fjLj4096ELj1ELj1ELj4ELj16ENS_18Kernel_traits_baseILj4096ES2_S2_S2_S2_fjLj128EEEEELb1ELb1ELb0ELb0EEEvNS_9FwdParamsE,@function
        .size           _ZN10layer_norm13ln_fwd_kernelINS_13Kernel_traitsI13__nv_bfloat16S2_S2_S2_fjLj4096ELj1ELj1ELj4ELj16ENS_18Kernel_traits_baseILj4096ES2_S2_S2_S2_fjLj128EEEEELb1ELb1ELb0ELb0EEEvNS_9FwdParamsE,(.L_x_30196 - _ZN10layer_norm13ln_fwd_kernelINS_13Kernel_traitsI13__nv_bfloat16S2_S2_S2_fjLj4096ELj1ELj1ELj4ELj16ENS_18Kernel_traits_baseILj4096ES2_S2_S2_S2_fjLj128EEEEELb1ELb1ELb0ELb0EEEvNS_9FwdParamsE)
        .other          _ZN10layer_norm13ln_fwd_kernelINS_13Kernel_traitsI13__nv_bfloat16S2_S2_S2_fjLj4096ELj1ELj1ELj4ELj16ENS_18Kernel_traits_baseILj4096ES2_S2_S2_S2_fjLj128EEEEELb1ELb1ELb0ELb0EEEvNS_9FwdParamsE,@"STO_CUDA_ENTRY STV_DEFAULT"
_ZN10layer_norm13ln_fwd_kernelINS_13Kernel_traitsI13__nv_bfloat16S2_S2_S2_fjLj4096ELj1ELj1ELj4ELj16ENS_18Kernel_traits_baseILj4096ES2_S2_S2_S2_fjLj128EEEEELb1ELb1ELb0ELb0EEEvNS_9FwdParamsE:
.text._ZN10layer_norm13ln_fwd_kernelINS_13Kernel_traitsI13__nv_bfloat16S2_S2_S2_fjLj4096ELj1ELj1ELj4ELj16ENS_18Kernel_traits_baseILj4096ES2_S2_S2_S2_fjLj128EEEEELb1ELb1ELb0ELb0EEEvNS_9FwdParamsE:
[----:B------:R-:W-:Y:S08]  /*0000*/  LDC R1, c[0x0][0x28] ;  /* 0x00000a00ff017b82 */ /* 0x000ff00000000800 */
[----:B------:R-:W0:Y:S01]  /*0010*/  LDC R68, c[0x0][0x2e8] ;  /* 0x0000ba00ff447b82 */ /* 0x000e220000000800 */
[----:B------:R-:W-:Y:S01]  /*0020*/  ULDC.U8 UR4, c[0x0][0x2f4] ;  /* 0x0000bd0000047ab9 */ /* 0x000fe20000000000 */
[----:B------:R-:W-:Y:S01]  /*0030*/  ULDC.64 UR6, c[0x0][0x2e0] ;  /* 0x0000b80000067ab9 */ /* 0x000fe20000000a00 */
[----:B------:R-:W-:Y:S01]  /*0040*/  ISETP.NE.AND P0, PT, RZ, UR4, PT ;  /* 0x00000004ff007c0c */ /* 0x000fe2000bf05270 */
[----:B------:R-:W-:Y:S01]  /*0050*/  IMAD.U32 R2, RZ, RZ, UR6 ;  /* 0x00000006ff027e24 */ /* 0x000fe2000f8e00ff */
[----:B------:R-:W-:Y:S01]  /*0060*/  ULDC.64 UR4, c[0x0][0x208] ;  /* 0x0000820000047ab9 */ /* 0x000fe20000000a00 */
[----:B------:R-:W-:-:S02]  /*0070*/  IMAD.U32 R3, RZ, RZ, UR7 ;  /* 0x00000007ff037e24 */ /* 0x000fc4000f8e00ff */
        /* <DEDUP_REMOVED lines=11> */
[----:B------:R-:W-:Y:S01]  /*0130*/  LEA.HI R25, R30, UR8, RZ, 0x19 ;  /* 0x000000081e197c11 */ /* 0x000fe2000f8fc8ff */
[----:B------:R-:W-:Y:S01]  /*0140*/  BSSY B0, `(.L_x_1996) ;  /* 0x0000062000007945 */ /* 0x000fe20003800000 */
[----:B--2---:R-:W-:-:S02]  /*0150*/  @P0 R2UR UR6, R2 ;  /* 0x00000000020602ca */ /* 0x004fc400000e0000 */
[----:B------:R-:W-:Y:S02]  /*0160*/  @P0 R2UR UR7, R3 ;  /* 0x00000000030702ca */ /* 0x000fe400000e0000 */
[----:B---3--:R-:W-:-:S05]  /*0170*/  @P0 IADD3 R68, P1, R4, R7, RZ ;  /* 0x0000000704440210 */ /* 0x008fca0007f3e0ff */
[----:B------:R-:W-:Y:S02]  /*0180*/  @P0 IMAD.X R69, RZ, RZ, R5, P1 ;  /* 0x000000ffff450224 */ /* 0x000fe400008e0605 */
[----:B------:R-:W-:-:S03]  /*0190*/  IMAD.WIDE.U32 R4, R29, -0x326172a9, RZ ;  /* 0xcd9e8d571d047825 */ /* 0x000fc600078e00ff */
        /* <DEDUP_REMOVED lines=33> */
[----:B------:R-:W-:Y:S01]  /*03b0*/  LOP3.LUT R118, R7, UR28, R2, 0x96, !PT ;  /* 0x0000001c07767c12 */ /* 0x000fe2000f8e9602 */
[----:B------:R-:W-:Y:S01]  /*03c0*/  UIADD3 UR29, UR6, -0x4ab325aa, URZ ;  /* 0xb54cda56061d7890 */ /* 0x000fe2000fffe03f */
[----:B-1----:R-:W-:Y:S02]  /*03d0*/  SHF.R.S32.HI R69, RZ, 0x1f, R0 ;  /* 0x0000001fff457819 */ /* 0x002fe40000011400 */
[----:B------:R-:W-:Y:S01]  /*03e0*/  LOP3.LUT R7, R30, 0x7f, RZ, 0xc0, !PT ;  /* 0x0000007f1e077812 */ /* 0x000fe200078ec0ff */
[----:B------:R-:W-:Y:S01]  /*03f0*/  IMAD.WIDE.U32 R118, R118, -0x326172a9, RZ ;  /* 0xcd9e8d5776767825 */ /* 0x000fe200078e00ff */
[----:B------:R-:W-:Y:S02]  /*0400*/  LOP3.LUT R4, R9, UR27, R4, 0x96, !PT ;  /* 0x0000001b09047c12 */ /* 0x000fe4000f8e9604 */
[----:B------:R-:W-:Y:S02]  /*0410*/  LEA.HI R69, R69, R0, RZ, 0x3 ;  /* 0x0000000045457211 */ /* 0x000fe400078f18ff */
[----:B------:R-:W-:Y:S01]  /*0420*/  LOP3.LUT R26, R7, 0x7f, RZ, 0x3c, !PT ;  /* 0x0000007f071a7812 */ /* 0x000fe200078e3cff */
[----:B------:R-:W-:Y:S01]  /*0430*/  UIADD3 UR30, UR7, 0x646e171e, URZ ;  /* 0x646e171e071e7890 */ /* 0x000fe2000fffe03f */
[----:B------:R-:W-:Y:S01]  /*0440*/  IMAD.WIDE.U32 R4, R4, -0x2daee0ad, RZ ;  /* 0xd2511f5304047825 */ /* 0x000fe200078e00ff */
[----:B------:R-:W-:-:S02]  /*0450*/  LOP3.LUT R2, R119, UR29, R8, 0x96, !PT ;  /* 0x0000001d77027c12 */ /* 0x000fc4000f8e9608 */
[----:B------:R-:W-:Y:S01]  /*0460*/  LEA.HI.SX32 R26, R69, R26, 0x1d ;  /* 0x0000001a451a7211 */ /* 0x000fe200078feaff */
[----:B------:R-:W-:Y:S01]  /*0470*/  UIADD3 UR32, UR7, 0x1fd5c5a3, URZ ;  /* 0x1fd5c5a307207890 */ /* 0x000fe2000fffe03f */
[----:B------:R-:W-:Y:S01]  /*0480*/  LOP3.LUT R124, R5, UR30, R6, 0x96, !PT ;  /* 0x0000001e057c7c12 */ /* 0x000fe2000f8e9606 */
[----:B------:R-:W-:Y:S01]  /*0490*/  IMAD.WIDE.U32 R2, R2, -0x2daee0ad, RZ ;  /* 0xd2511f5302027825 */ /* 0x000fe200078e00ff */
[----:B------:R-:W-:Y:S01]  /*04a0*/  LOP3.LUT P5, RZ, R26, 0xffffff80, RZ, 0xc0, !PT ;  /* 0xffffff801aff7812 */ /* 0x000fe200078ac0ff */
[----:B------:R-:W-:Y:S02]  /*04b0*/  UIADD3 UR31, UR6, 0x5384540f, URZ ;  /* 0x5384540f061f7890 */ /* 0x000fe4000fffe03f */
[----:B------:R-:W-:Y:S01]  /*04c0*/  IMAD.WIDE.U32 R124, R124, -0x326172a9, RZ ;  /* 0xcd9e8d577c7c7825 */ /* 0x000fe200078e00ff */
[----:B------:R-:W-:Y:S01]  /*04d0*/  LOP3.LUT R117, R3, UR32, R4, 0x96, !PT ;  /* 0x0000002003757c12 */ /* 0x000fe2000f8e9604 */
[----:B------:R-:W-:Y:S01]  /*04e0*/  UIADD3 UR33, UR6, -0xe443238, URZ ;  /* 0xf1bbcdc806217890 */ /* 0x000fe2000fffe03f */
[----:B------:R-:W-:-:S02]  /*04f0*/  ISETP.GE.U32.AND P4, PT, R26, 0x100, PT ;  /* 0x000001001a00780c */ /* 0x000fc40003f86070 */
[----:B------:R-:W-:Y:S01]  /*0500*/  LOP3.LUT R118, R125, UR31, R118, 0x96, !PT ;  /* 0x0000001f7d767c12 */ /* 0x000fe2000f8e9676 */
[----:B------:R-:W-:Y:S01]  /*0510*/  IMAD.HI.U32 R5, R117, -0x326172a9, RZ ;  /* 0xcd9e8d5775057827 */ /* 0x000fe200078e00ff */
[C---:B------:R-:W-:Y:S01]  /*0520*/  ISETP.GE.U32.AND P3, PT, R26.reuse, 0x180, PT ;  /* 0x000001801a00780c */ /* 0x040fe20003f66070 */
[----:B------:R-:W-:Y:S01]  /*0530*/  UIADD3 UR34, UR7, -0x24c28bd8, URZ ;  /* 0xdb3d742807227890 */ /* 0x000fe2000fffe03f */
[----:B------:R-:W-:Y:S01]  /*0540*/  ISETP.GE.U32.AND P2, PT, R26, 0x200, PT ;  /* 0x000002001a00780c */ /* 0x000fe20003f46070 */
[----:B------:R-:W-:Y:S02]  /*0550*/  UIADD3 UR35, UR6, -0x700cb87f, URZ ;  /* 0x8ff3478106237890 */ /* 0x000fe4000fffe03f */
[----:B------:R-:W-:Y:S01]  /*0560*/  UIADD3 UR36, UR7, -0x695add53, URZ ;  /* 0x96a522ad07247890 */ /* 0x000fe2000fffe03f */
[----:B------:R-:W-:Y:S01]  /*0570*/  P2R R31, PR, RZ, 0x20 ;  /* 0x00000020ff1f7803 */ /* 0x000fe20000000000 */
[----:B------:R-:W-:Y:S01]  /*0580*/  IMAD.HI.U32 R125, R118, -0x2daee0ad, RZ ;  /* 0xd2511f53767d7827 */ /* 0x000fe200078e00ff */
[----:B------:R-:W-:-:S02]  /*0590*/  P2R R32, PR, RZ, 0x10 ;  /* 0x00000010ff207803 */ /* 0x000fc40000000000 */
[----:B------:R-:W-:Y:S02]  /*05a0*/  P2R R33, PR, RZ, 0x8 ;  /* 0x00000008ff217803 */ /* 0x000fe40000000000 */
[----:B------:R-:W-:Y:S02]  /*05b0*/  LOP3.LUT R124, R5, UR33, R124, 0x96, !PT ;  /* 0x00000021057c7c12 */ /* 0x000fe4000f8e967c */
[----:B------:R-:W-:Y:S01]  /*05c0*/  P2R R34, PR, RZ, 0x4 ;  /* 0x00000004ff227803 */ /* 0x000fe20000000000 */
        /* <DEDUP_REMOVED lines=25> */
.L_x_1997:
[----:B------:R-:W-:Y:S05]  /*0760*/  BSYNC B0 ;  /* 0x0000000000007941 */ /* 0x000fea0003800000 */
.L_x_1996:
        /* <DEDUP_REMOVED lines=26> */
.L_x_1999:
[----:B------:R-:W-:Y:S05]  /*0910*/  BSYNC B0 ;  /* 0x0000000000007941 */ /* 0x000fea0003800000 */
.L_x_1998:
        /* <DEDUP_REMOVED lines=15> */
[----:B------:R-:W-:Y:S01]  /*0a10*/  VIADD R7, R7, 0x80 ;  /* 0x0000008007077836 */ /* 0x000fe20000000000 */
        /* <DEDUP_REMOVED lines=10> */
.L_x_2001:
[----:B------:R-:W-:Y:S05]  /*0ac0*/  BSYNC B0 ;  /* 0x0000000000007941 */ /* 0x000fea0003800000 */
.L_x_2000:
        /* <DEDUP_REMOVED lines=25> */
.L_x_2003:
[----:B------:R-:W-:Y:S05]  /*0c60*/  BSYNC B0 ;  /* 0x0000000000007941 */ /* 0x000fea0003800000 */
.L_x_2002:
[----:B------:R-:W-:Y:S01]  /*0c70*/  ULDC UR8, c[0x0][0x214] ;  /* 0x0000850000087ab9 */ /* 0x000fe20000000800 */
[----:B------:R-:W-:Y:S02]  /*0c80*/  LOP3.LUT R125, R125, UR34, R2, 0x96, !PT ;  /* 0x000000227d7d7c12 */ /* 0x000fe4000f8e9602 */
[----:B------:R-:W-:-:S13]  /*0c90*/  ISETP.GE.AND P0, PT, R25, UR8, PT ;  /* 0x0000000819007c0c */ /* 0x000fda000bf06270 */
[----:B------:R-:W-:Y:S05]  /*0ca0*/  @P0 EXIT ;  /* 0x000000000000094d */ /* 0x000fea0003800000 */
        /* <DEDUP_REMOVED lines=9> */
[----:B------:R-:W-:Y:S01]  /*0d40*/  IMAD.SHL.U32 R39, R30, 0x20, RZ ;  /* 0x000000201e277824 */ /* 0x000fe200078e00ff */
[----:B------:R-:W-:Y:S01]  /*0d50*/  LOP3.LUT R37, R36, 0x7f, RZ, 0xc0, !PT ;  /* 0x0000007f24257812 */ /* 0x000fe200078ec0ff */
[----:B------:R-:W-:Y:S01]  /*0d60*/  IMAD.U32 R61, R38, 0x10000, RZ ;  /* 0x00010000263d7824 */ /* 0x000fe200078e00ff */
[----:B------:R-:W-:Y:S01]  /*0d70*/  LOP3.LUT R38, R30, 0x60, RZ, 0xc0, !PT ;  /* 0x000000601e267812 */ /* 0x000fe200078ec0ff */
[----:B------:R-:W-:Y:S01]  /*0d80*/  IMAD.U32 R0, R63, 0x10000, RZ ;  /* 0x000100003f007824 */ /* 0x000fe200078e00ff */
[C---:B-----5:R-:W-:Y:S01]  /*0d90*/  PRMT R72, R44.reuse, 0x7632, R72 ;  /* 0x000076322c487816 */ /* 0x060fe20000000048 */
[----:B------:R-:W-:Y:S01]  /*0da0*/  IMAD.U32 R63, R44, 0x10000, RZ ;  /* 0x000100002c3f7824 */ /* 0x000fe200078e00ff */
[----:B------:R-:W-:Y:S01]  /*0db0*/  LOP3.LUT R44, R39, 0x3e0, RZ, 0xc0, !PT ;  /* 0x000003e0272c7812 */ /* 0x000fe200078ec0ff */
[----:B------:R-:W-:Y:S01]  /*0dc0*/  IMAD.U32 R24, R16, 0x10000, RZ ;  /* 0x0001000010187824 */ /* 0x000fe200078e00ff */
[----:B------:R-:W-:Y:S01]  /*0dd0*/  VIADDMNMX R38, R37, -R38, RZ, !PT ;  /* 0x8000002625267246 */ /* 0x000fe200078001ff */
[----:B------:R-:W-:Y:S01]  /*0de0*/  IMAD.U32 R16, R8, 0x10000, RZ ;  /* 0x0001000008107824 */ /* 0x000fe200078e00ff */
[----:B------:R-:W-:Y:S01]  /*0df0*/  SHF.R.U32.HI R36, RZ, 0x2, R36 ;  /* 0x00000002ff247819 */ /* 0x000fe20000011624 */
[----:B------:R-:W-:Y:S01]  /*0e00*/  IMAD R120, R117, -0x326172a9, RZ ;  /* 0xcd9e8d5775787824 */ /* 0x000fe200078e02ff */
[----:B------:R-:W-:Y:S01]  /*0e10*/  VIADDMNMX R44, R37, -R44, RZ, !PT ;  /* 0x8000002c252c7246 */ /* 0x000fe200078001ff */
[----:B------:R-:W-:Y:S01]  /*0e20*/  IMAD R118, R118, -0x2daee0ad, RZ ;  /* 0xd2511f5376767824 */ /* 0x000fe200078e02ff */
[----:B------:R-:W-:Y:S01]  /*0e30*/  LOP3.LUT R37, R36, 0x3fffffe0, RZ, 0xc0, !PT ;  /* 0x3fffffe024257812 */ /* 0x000fe200078ec0ff */
[----:B------:R-:W-:Y:S01]  /*0e40*/  IMAD.HI.U32 R121, R124, -0x2daee0ad, RZ ;  /* 0xd2511f537c797827 */ /* 0x000fe200078e00ff */
[----:B------:R-:W-:Y:S01]  /*0e50*/  VIMNMX R38, R38, 0x20, PT ;  /* 0x0000002026267848 */ /* 0x000fe20003fe0100 */
[----:B------:R-:W-:Y:S01]  /*0e60*/  ULDC.64 UR8, c[0x0][0x270] ;  /* 0x00009c0000087ab9 */ /* 0x000fe20000000a00 */
[----:B------:R-:W-:Y:S01]  /*0e70*/  VIMNMX R44, R44, 0x20, PT ;  /* 0x000000202c2c7848 */ /* 0x000fe20003fe0100 */
[----:B------:R-:W-:Y:S01]  /*0e80*/  IMAD.U32 R22, R18, 0x10000, RZ ;  /* 0x0001000012167824 */ /* 0x000fe200078e00ff */
[----:B------:R-:W-:Y:S01]  /*0e90*/  IADD3 R38, R38, R37, RZ ;  /* 0x0000002526267210 */ /* 0x000fe20007ffe0ff */
[----:B------:R-:W-:Y:S01]  /*0ea0*/  IMAD.U32 R21, R19, 0x10000, RZ ;  /* 0x0001000013157824 */ /* 0x000fe200078e00ff */
[----:B------:R-:W-:Y:S01]  /*0eb0*/  SHF.L.U32 R8, R64, 0x10, RZ ;  /* 0x0000001040087819 */ /* 0x000fe200000006ff */
[C---:B------:R-:W-:Y:S01]  /*0ec0*/  IMAD.U32 R64, R45.reuse, 0x10000, RZ ;  /* 0x000100002d407824 */ /* 0x040fe200078e00ff */
[----:B------:R-:W-:Y:S01]  /*0ed0*/  PRMT R71, R45, 0x7632, R71 ;  /* 0x000076322d477816 */ /* 0x000fe20000000047 */
[----:B------:R-:W-:Y:S01]  /*0ee0*/  IMAD.SHL.U32 R38, R38, 0x8, RZ ;  /* 0x0000000826267824 */ /* 0x000fe200078e00ff */
[----:B------:R-:W-:Y:S01]  /*0ef0*/  SHF.L.U32 R23, R17, 0x10, RZ ;  /* 0x0000001011177819 */ /* 0x000fe200000006ff */
[----:B------:R-:W-:Y:S01]  /*0f00*/  IMAD.HI.U32 R45, R125, -0x326172a9, RZ ;  /* 0xcd9e8d577d2d7827 */ /* 0x000fe200078e00ff */
[----:B------:R-:W-:Y:S01]  /*0f10*/  PRMT R83, R57, 0x7632, R83 ;  /* 0x0000763239537816 */ /* 0x000fe20000000053 */
[----:B------:R-:W-:Y:S01]  /*0f20*/  UISETP.NE.U32.AND UP0, UPT, UR8, URZ, UPT ;  /* 0x0000003f0800728c */ /* 0x000fe2000bf05070 */
[----:B------:R-:W-:Y:S01]  /*0f30*/  I2FP.F32.U32 R38, R38 ;  /* 0x0000002600267245 */ /* 0x000fe20000201000 */
[----:B------:R-:W-:Y:S01]  /*0f40*/  IMAD.IADD R126, R37, 0x1, R44 ;  /* 0x00000001257e7824 */ /* 0x000fe200078e022c */
[----:B------:R-:W-:Y:S01]  /*0f50*/  PRMT R81, R59, 0x7632, R81 ;  /* 0x000076323b517816 */ /* 0x000fe20000000051 */
[----:B------:R-:W-:Y:S01]  /*0f60*/  IMAD.U32 R19, R13, 0x10000, RZ ;  /* 0x000100000d137824 */ /* 0x000fe200078e00ff */
[----:B------:R0:W1:Y:S01]  /*0f70*/  MUFU.RCP R127, R38 ;  /* 0x00000026007f7308 */ /* 0x0000620000001000 */
        /* <DEDUP_REMOVED lines=81> */
[----:B------:R-:W-:Y:S01]  /*1490*/  IMAD R125, R125, -0x326172a9, RZ ;  /* 0xcd9e8d577d7d7824 */ /* 0x000fe200078e02ff */
[----:B------:R-:W-:Y:S01]  /*14a0*/  SHF.L.U32 R70, R70, 0x10, RZ ;  /* 0x0000001046467819 */ /* 0x000fe200000006ff */
[----:B------:R-:W-:Y:S01]  /*14b0*/  IMAD R124, R124, -0x2daee0ad, RZ ;  /* 0xd2511f537c7c7824 */ /* 0x000fe200078e02ff */
[----:B------:R-:W-:Y:S01]  /*14c0*/  ULDC.U8 UR12, c[0x0][0x2a0] ;  /* 0x0000a800000c7ab9 */ /* 0x000fe20000000000 */
[----:B------:R-:W-:Y:S01]  /*14d0*/  IMAD.MOV.U32 R156, RZ, RZ, 0x1 ;  /* 0x00000001ff9c7424 */ /* 0x000fe200078e00ff */
[----:B------:R-:W-:Y:S01]  /*14e0*/  UISETP.NE.AND.EX UP0, UPT, UR9, URZ, UPT, UP0 ;  /* 0x0000003f0900728c */ /* 0x000fe2000bf05300 */
[----:B------:R-:W-:Y:S01]  /*14f0*/  IMAD.MOV.U32 R122, RZ, RZ, RZ ;  /* 0x000000ffff7a7224 */ /* 0x000fe200078e00ff */
[----:B------:R-:W-:Y:S01]  /*1500*/  ULDC UR37, c[0x0][0x218] ;  /* 0x0000860000257ab9 */ /* 0x000fe20000000800 */
[----:B------:R-:W-:Y:S01]  /*1510*/  IMAD.U32 R83, R83, 0x10000, RZ ;  /* 0x0001000053537824 */ /* 0x000fe200078e00ff */
[----:B------:R-:W-:Y:S01]  /*1520*/  ULDC UR16, c[0x0][0x290] ;  /* 0x0000a40000107ab9 */ /* 0x000fe20000000800 */
[----:B------:R-:W-:Y:S01]  /*1530*/  IMAD.U32 R81, R81, 0x10000, RZ ;  /* 0x0001000051517824 */ /* 0x000fe200078e00ff */
[----:B------:R-:W-:Y:S01]  /*1540*/  ULDC.64 UR8, c[0x0][0x230] ;  /* 0x00008c0000087ab9 */ /* 0x000fe20000000a00 */
[----:B------:R-:W-:Y:S01]  /*1550*/  IMAD.U32 R80, R80, 0x10000, RZ ;  /* 0x0001000050507824 */ /* 0x000fe200078e00ff */
[----:B------:R-:W-:Y:S01]  /*1560*/  ULDC.64 UR10, c[0x0][0x238] ;  /* 0x00008e00000a7ab9 */ /* 0x000fe20000000a00 */
[----:B------:R-:W-:Y:S01]  /*1570*/  IMAD.U32 R78, R78, 0x10000, RZ ;  /* 0x000100004e4e7824 */ /* 0x000fe200078e00ff */
[----:B------:R-:W-:Y:S01]  /*1580*/  UISETP.NE.AND UP1, UPT, UR12, URZ, UPT ;  /* 0x0000003f0c00728c */ /* 0x000fe2000bf25270 */
[----:B------:R-:W-:Y:S01]  /*1590*/  IMAD.U32 R77, R77, 0x10000, RZ ;  /* 0x000100004d4d7824 */ /* 0x000fe200078e00ff */
[----:B------:R-:W-:Y:S01]  /*15a0*/  ULDC.64 UR14, c[0x0][0x240] ;  /* 0x00009000000e7ab9 */ /* 0x000fe20000000a00 */
[----:B------:R-:W-:Y:S01]  /*15b0*/  IMAD.U32 R75, R75, 0x10000, RZ ;  /* 0x000100004b4b7824 */ /* 0x000fe200078e00ff */
[----:B------:R-:W-:Y:S01]  /*15c0*/  ULDC.64 UR18, c[0x0][0x210] ;  /* 0x0000840000127ab9 */ /* 0x000fe20000000a00 */
[----:B------:R-:W-:-:S02]  /*15d0*/  IMAD.U32 R74, R74, 0x10000, RZ ;  /* 0x000100004a4a7824 */ /* 0x000fc400078e00ff */
[----:B------:R-:W-:Y:S02]  /*15e0*/  IMAD.U32 R72, R72, 0x10000, RZ ;  /* 0x0001000048487824 */ /* 0x000fe400078e00ff */
[----:B------:R-:W-:Y:S02]  /*15f0*/  IMAD.U32 R71, R71, 0x10000, RZ ;  /* 0x0001000047477824 */ /* 0x000fe400078e00ff */
[----:B------:R-:W-:Y:S02]  /*1600*/  IMAD.U32 R69, R69, 0x10000, RZ ;  /* 0x0001000045457824 */ /* 0x000fe400078e00ff */
[----:B01----:R-:W-:-:S07]  /*1610*/  IMAD.SHL.U32 R126, R126, 0x8, RZ ;  /* 0x000000087e7e7824 */ /* 0x003fce00078e00ff */
.L_x_2245:
[----:B------:R-:W-:Y:S01]  /*1620*/  PLOP3.LUT P0, PT, PT, PT, UP0, 0x80, 0x0 ;  /* 0x000000000000781c */ /* 0x000fe20003f0f008 */
[----:B01234-:R-:W-:Y:S01]  /*1630*/  HFMA2.MMA R44, -RZ, RZ, 0, 1.1920928955078125e-07 ;  /* 0x00000002ff2c7435 */ /* 0x01ffe200000001ff */
        /* <DEDUP_REMOVED lines=8> */
[----:B------:R-:W-:Y:S02]  /*16c0*/  IMAD.MOV.U32 R157, RZ, RZ, 0x3f800000 ;  /* 0x3f800000ff9d7424 */ /* 0x000fe400078e00ff */
[----:B------:R-:W-:-:S04]  /*16d0*/  SHF.R.S32.HI R47, RZ, 0x1f, R46 ;  /* 0x0000001fff2f7819 */ /* 0x000fc8000001142e */
[----:B------:R-:W-:Y:S02]  /*16e0*/  LEA.HI R47, R47, R46, RZ, 0x3 ;  /* 0x0000002e2f2f7211 */ /* 0x000fe400078f18ff */
[----:B------:R-:W-:-:S04]  /*16f0*/  LOP3.LUT R46, R30, 0x7f, RZ, 0xc0, !PT ;  /* 0x0000007f1e2e7812 */ /* 0x000fc800078ec0ff */
[----:B------:R-:W-:-:S04]  /*1700*/  LEA.HI.SX32 R119, R47, R46, 0x1d ;  /* 0x0000002e2f777211 */ /* 0x000fc800078feaff */
[----:B------:R-:W-:Y:S01]  /*1710*/  MOV R158, R119 ;  /* 0x00000077009e7202 */ /* 0x000fe20000000f00 */
[----:B--2---:R-:W-:Y:S01]  /*1720*/  @P0 IMAD.U32 R157, R44, 0x10000, RZ ;  /* 0x000100002c9d0824 */ /* 0x004fe200078e00ff */
        /* <DEDUP_REMOVED lines=21> */
.L_x_2007:
[----:B------:R-:W-:-:S07]  /*1880*/  IMAD.MOV.U32 R68, RZ, RZ, R125 ;  /* 0x000000ffff447224 */ /* 0x000fce00078e007d */
.L_x_2008:
[----:B------:R-:W-:Y:S05]  /*1890*/  BSYNC B1 ;  /* 0x0000000000017941 */ /* 0x000fea0003800000 */
.L_x_2006:
        /* <DEDUP_REMOVED lines=16> */
.L_x_2012:
[----:B------:R-:W-:Y:S05]  /*19a0*/  BSYNC B2 ;  /* 0x0000000000027941 */ /* 0x000fea0003800000 */
.L_x_2011:
        /* <DEDUP_REMOVED lines=42> */
[----:B------:R-:W-:Y:S01]  /*1c50*/  LOP3.LUT R121, R129, UR36, R124, 0x96, !PT ;  /* 0x0000002481797c12 */ /* 0x000fe2000f8e967c */
[----:B------:R-:W-:-:S09]  /*1c60*/  IMAD.MOV.U32 R124, RZ, RZ, R128 ;  /* 0x000000ffff7c7224 */ /* 0x000fd200078e0080 */
.L_x_2010:
[----:B------:R-:W-:Y:S05]  /*1c70*/  BSYNC B1 ;  /* 0x0000000000017941 */ /* 0x000fea0003800000 */
.L_x_2009:
[----:B------:R-:W0:Y:S01]  /*1c80*/  LDC R152, c[0x0][0x298] ;  /* 0x0000a600ff987b82 */ /* 0x000e220000000800 */
[----:B------:R-:W-:Y:S01]  /*1c90*/  I2FP.F32.U32 R123, R68 ;  /* 0x00000044007b7245 */ /* 0x000fe20000201000 */
[----:B------:R-:W-:Y:S01]  /*1ca0*/  IMAD.MOV.U32 R160, RZ, RZ, 0x2f800000 ;  /* 0x2f800000ffa07424 */ /* 0x000fe200078e00ff */
[----:B-----5:R-:W-:Y:S01]  /*1cb0*/  @P0 SHF.L.U32 R129, R36, 0x10, RZ ;  /* 0x0000001024810819 */ /* 0x020fe200000006ff */
[C---:B------:R-:W-:Y:S01]  /*1cc0*/  IMAD.U32 R128, R44.reuse, 0x10000, RZ ;  /* 0x000100002c807824 */ /* 0x040fe200078e00ff */
[----:B------:R-:W-:Y:S01]  /*1cd0*/  BSSY B1, `(.L_x_2013) ;  /* 0x0000017000017945 */ /* 0x000fe20003800000 */
[----:B------:R-:W-:Y:S01]  /*1ce0*/  FFMA.FTZ R68, R123, R160, 1.1641532182693481445e-10 ;  /* 0x2f0000007b447423 */ /* 0x000fe200000100a0 */
[----:B------:R-:W-:Y:S01]  /*1cf0*/  PRMT R44, R44, 0x7632, R44 ;  /* 0x000076322c2c7816 */ /* 0x000fe2000000002c */
[----:B------:R-:W1:Y:S01]  /*1d00*/  LDC R159, c[0x0][0x294] ;  /* 0x0000a500ff9f7b82 */ /* 0x000e620000000800 */
[----:B------:R-:W-:-:S04]  /*1d10*/  FMUL.FTZ R123, R128, R157 ;  /* 0x0000009d807b7220 */ /* 0x000fc80000410000 */
[----:B0-----:R-:W-:Y:S01]  /*1d20*/  FMUL.FTZ R123, R123, R152 ;  /* 0x000000987b7b7220 */ /* 0x001fe20000410000 */
[----:B-1----:R-:W-:-:S04]  /*1d30*/  FSETP.GTU.FTZ.AND P1, PT, R68, R159, PT ;  /* 0x0000009f4400720b */ /* 0x002fc80003f3c000 */
[----:B------:R-:W-:Y:S02]  /*1d40*/  P2R R158, PR, RZ, 0x2 ;  /* 0x00000002ff9e7803 */ /* 0x000fe40000000000 */
[----:B------:R-:W-:Y:S02]  /*1d50*/  FSEL R123, R123, RZ, !P1 ;  /* 0x000000ff7b7b7208 */ /* 0x000fe40004800000 */
[----:B------:R-:W-:-:S03]  /*1d60*/  ISETP.NE.AND P1, PT, R136, 0x1, PT ;  /* 0x000000018800780c */ /* 0x000fc60003f25270 */
[----:B------:R-:W-:-:S04]  /*1d70*/  FMUL.FTZ R68, R24, R123 ;  /* 0x0000007b18447220 */ /* 0x000fc80000410000 */
[----:B------:R-:W-:Y:S01]  /*1d80*/  @P0 FADD.FTZ R68, R129, R68 ;  /* 0x0000004481440221 */ /* 0x000fe20000010000 */
[----:B------:R-:W-:-:S05]  /*1d90*/  VIADD R129, R136, 0x1 ;  /* 0x0000000188817836 */ /* 0x000fca0000000000 */
        /* <DEDUP_REMOVED lines=9> */
.L_x_2014:
[----:B------:R-:W-:-:S07]  /*1e30*/  IMAD.MOV.U32 R123, RZ, RZ, R125 ;  /* 0x000000ffff7b7224 */ /* 0x000fce00078e007d */
.L_x_2015:
[----:B------:R-:W-:Y:S05]  /*1e40*/  BSYNC B1 ;  /* 0x0000000000017941 */ /* 0x000fea0003800000 */
.L_x_2013:
        /* <DEDUP_REMOVED lines=16> */
.L_x_2019:
[----:B------:R-:W-:Y:S05]  /*1f50*/  BSYNC B2 ;  /* 0x0000000000027941 */ /* 0x000fea0003800000 */
.L_x_2018:
        /* <DEDUP_REMOVED lines=41> */
[----:B------:R-:W-:Y:S01]  /*21f0*/  LOP3.LUT R121, R129, UR36, R124, 0x96, !PT ;  /* 0x0000002481797c12 */ /* 0x000fe2000f8e967c */
[----:B------:R-:W-:Y:S01]  /*2200*/  HFMA2.MMA R129, -RZ, RZ, 0, 0 ;  /* 0x00000000ff817435 */ /* 0x000fe200000001ff */
[----:B------:R-:W-:-:S10]  /*2210*/  IMAD.MOV.U32 R124, RZ, RZ, R128 ;  /* 0x000000ffff7c7224 */ /* 0x000fd400078e0080 */
.L_x_2017:
[----:B------:R-:W-:Y:S05]  /*2220*/  BSYNC B1 ;  /* 0x0000000000017941 */ /* 0x000fea0003800000 */
.L_x_2016:
[----:B------:R-:W-:Y:S01]  /*2230*/  I2FP.F32.U32 R123, R123 ;  /* 0x0000007b007b7245 */ /* 0x000fe20000201000 */
[----:B------:R-:W-:Y:S01]  /*2240*/  IMAD.U32 R128, R44, 0x10000, RZ ;  /* 0x000100002c807824 */ /* 0x000fe200078e00ff */
[----:B------:R-:W-:Y:S03]  /*2250*/  BSSY B1, `(.L_x_2020) ;  /* 0x0000017000017945 */ /* 0x000fe60003800000 */
[----:B------:R-:W-:Y:S01]  /*2260*/  FFMA.FTZ R44, R123, R160, 1.1641532182693481445e-10 ;  /* 0x2f0000007b2c7423 */ /* 0x000fe200000100a0 */
[----:B------:R-:W-:-:S04]  /*2270*/  FMUL.FTZ R123, R128, R157 ;  /* 0x0000009d807b7220 */ /* 0x000fc80000410000 */
[----:B------:R-:W-:Y:S01]  /*2280*/  FMUL.FTZ R123, R123, R152 ;  /* 0x000000987b7b7220 */ /* 0x000fe20000410000 */
[----:B------:R-:W-:Y:S02]  /*2290*/  FSETP.GTU.FTZ.AND P1, PT, R44, R159, PT ;  /* 0x0000009f2c00720b */ /* 0x000fe40003f3c000 */
[----:B------:R-:W-:Y:S02]  /*22a0*/  @P0 PRMT R44, R36, 0x7632, R44 ;  /* 0x00007632242c0816 */ /* 0x000fe4000000002c */
[----:B------:R-:W-:Y:S02]  /*22b0*/  P2R R161, PR, RZ, 0x2 ;  /* 0x00000002ffa17803 */ /* 0x000fe40000000000 */
[----:B------:R-:W-:Y:S01]  /*22c0*/  FSEL R123, R123, RZ, !P1 ;  /* 0x000000ff7b7b7208 */ /* 0x000fe20004800000 */
[----:B------:R-:W-:Y:S01]  /*22d0*/  @P0 IMAD.U32 R137, R44, 0x10000, RZ ;  /* 0x000100002c890824 */ /* 0x000fe200078e00ff */
[----:B------:R-:W-:-:S03]  /*22e0*/  ISETP.NE.AND P1, PT, R129, 0x1, PT ;  /* 0x000000018100780c */ /* 0x000fc60003f25270 */
[----:B------:R-:W-:-:S04]  /*22f0*/  FMUL.FTZ R128, R116, R123 ;  /* 0x0000007b74807220 */ /* 0x000fc80000410000 */
[----:B------:R-:W-:Y:S01]  /*2300*/  @P0 FADD.FTZ R128, R137, R128 ;  /* 0x0000008089800221 */ /* 0x000fe20000010000 */
[----:B------:R-:W-:-:S05]  /*2310*/  IADD3 R137, R129, 0x1, RZ ;  /* 0x0000000181897810 */ /* 0x000fca0007ffe0ff */
        /* <DEDUP_REMOVED lines=9> */
.L_x_2021:
[----:B------:R-:W-:-:S07]  /*23b0*/  IMAD.MOV.U32 R44, RZ, RZ, R125 ;  /* 0x000000ffff2c7224 */ /* 0x000fce00078e007d */
.L_x_2022:
[----:B------:R-:W-:Y:S05]  /*23c0*/  BSYNC B1 ;  /* 0x0000000000017941 */ /* 0x000fea0003800000 */
.L_x_2020:
        /* <DEDUP_REMOVED lines=16> */
.L_x_2026:
[----:B------:R-:W-:Y:S05]  /*24d0*/  BSYNC B2 ;  /* 0x0000000000027941 */ /* 0x000fea0003800000 */
.L_x_2025:
        /* <DEDUP_REMOVED lines=40> */
[----:B------:R-:W-:-:S05]  /*2760*/  IMAD.WIDE.U32 R136, R121, -0x2daee0ad, RZ ;  /* 0xd2511f5379887825 */ /* 0x000fca00078e00ff */
[----:B------:R-:W-:Y:S01]  /*2770*/  LOP3.LUT R121, R137, UR36, R124, 0x96, !PT ;  /* 0x0000002489797c12 */ /* 0x000fe2000f8e967c */
[----:B------:R-:W-:Y:S02]  /*2780*/  IMAD.MOV.U32 R124, RZ, RZ, R136 ;  /* 0x000000ffff7c7224 */ /* 0x000fe400078e0088 */
[----:B------:R-:W-:-:S07]  /*2790*/  IMAD.MOV.U32 R137, RZ, RZ, RZ ;  /* 0x000000ffff897224 */ /* 0x000fce00078e00ff */
.L_x_2024:
[----:B------:R-:W-:Y:S05]  /*27a0*/  BSYNC B1 ;  /* 0x0000000000017941 */ /* 0x000fea0003800000 */
.L_x_2023:
[----:B------:R-:W-:Y:S01]  /*27b0*/  I2FP.F32.U32 R123, R44 ;  /* 0x0000002c007b7245 */ /* 0x000fe20000201000 */
[----:B------:R-:W-:Y:S01]  /*27c0*/  BSSY B1, `(.L_x_2027) ;  /* 0x0000017000017945 */ /* 0x000fe20003800000 */
[----:B------:R-:W-:Y:S01]  /*27d0*/  SHF.L.U32 R136, R45, 0x10, RZ ;  /* 0x000000102d887819 */ /* 0x000fe200000006ff */
[C---:B------:R-:W-:Y:S01]  /*27e0*/  VIADD R144, R137.reuse, 0x1 ;  /* 0x0000000189907836 */ /* 0x040fe20000000000 */
[----:B------:R-:W-:Y:S01]  /*27f0*/  ISETP.NE.AND P2, PT, R137, 0x1, PT ;  /* 0x000000018900780c */ /* 0x000fe20003f45270 */
[----:B------:R-:W-:Y:S02]  /*2800*/  FFMA.FTZ R44, R123, R160, 1.1641532182693481445e-10 ;  /* 0x2f0000007b2c7423 */ /* 0x000fe400000100a0 */
[----:B------:R-:W-:-:S03]  /*2810*/  FMUL.FTZ R123, R136, R157 ;  /* 0x0000009d887b7220 */ /* 0x000fc60000410000 */
[----:B------:R-:W-:Y:S01]  /*2820*/  FSETP.GTU.FTZ.AND P1, PT, R44, R159, PT ;  /* 0x0000009f2c00720b */ /* 0x000fe20003f3c000 */
[----:B------:R-:W-:-:S05]  /*2830*/  FMUL.FTZ R123, R123, R152 ;  /* 0x000000987b7b7220 */ /* 0x000fca0000410000 */
[----:B------:R-:W-:Y:S02]  /*2840*/  FSEL R44, R123, RZ, !P1 ;  /* 0x000000ff7b2c7208 */ /* 0x000fe40004800000 */
[----:B------:R-:W-:-:S03]  /*2850*/  PRMT R123, R45, 0x7632, R123 ;  /* 0x000076322d7b7816 */ /* 0x000fc6000000007b */
[----:B------:R-:W-:Y:S01]  /*2860*/  FMUL.FTZ R129, R23, R44 ;  /* 0x0000002c17817220 */ /* 0x000fe20000410000 */
[----:B------:R-:W-:-:S04]  /*2870*/  @P0 IMAD.U32 R44, R37, 0x10000, RZ ;  /* 0x00010000252c0824 */ /* 0x000fc800078e00ff */
        /* <DEDUP_REMOVED lines=10> */
.L_x_2028:
[----:B------:R-:W-:-:S07]  /*2920*/  MOV R136, R125 ;  /* 0x0000007d00887202 */ /* 0x000fce0000000f00 */
.L_x_2029:
[----:B------:R-:W-:Y:S05]  /*2930*/  BSYNC B1 ;  /* 0x0000000000017941 */ /* 0x000fea0003800000 */
.L_x_2027:
        /* <DEDUP_REMOVED lines=16> */
.L_x_2033:
[----:B------:R-:W-:Y:S05]  /*2a40*/  BSYNC B2 ;  /* 0x0000000000027941 */ /* 0x000fea0003800000 */
.L_x_2032:
        /* <DEDUP_REMOVED lines=44> */
.L_x_2031:
[----:B------:R-:W-:Y:S05]  /*2d10*/  BSYNC B1 ;  /* 0x0000000000017941 */ /* 0x000fea0003800000 */
.L_x_2030:
[----:B------:R-:W-:Y:S01]  /*2d20*/  I2FP.F32.U32 R45, R136 ;  /* 0x00000088002d7245 */ /* 0x000fe20000201000 */
[----:B------:R-:W-:Y:S01]  /*2d30*/  IMAD.U32 R136, R123, 0x10000, RZ ;  /* 0x000100007b887824 */ /* 0x000fe200078e00ff */
[C---:B------:R-:W-:Y:S01]  /*2d40*/  ISETP.NE.AND P3, PT, R144.reuse, 0x1, PT ;  /* 0x000000019000780c */ /* 0x040fe20003f65270 */
[----:B------:R-:W-:Y:S01]  /*2d50*/  BSSY B1, `(.L_x_2034) ;  /* 0x0000015000017945 */ /* 0x000fe20003800000 */
[----:B------:R-:W-:Y:S02]  /*2d60*/  VIADD R145, R144, 0x1 ;  /* 0x0000000190917836 */ /* 0x000fe40000000000 */
[----:B------:R-:W-:Y:S01]  /*2d70*/  FFMA.FTZ R44, R45, R160, 1.1641532182693481445e-10 ;  /* 0x2f0000002d2c7423 */ /* 0x000fe200000100a0 */
[----:B------:R-:W-:-:S04]  /*2d80*/  FMUL.FTZ R45, R136, R157 ;  /* 0x0000009d882d7220 */ /* 0x000fc80000410000 */
[----:B------:R-:W-:Y:S01]  /*2d90*/  FMUL.FTZ R45, R45, R152 ;  /* 0x000000982d2d7220 */ /* 0x000fe20000410000 */
[----:B------:R-:W-:Y:S02]  /*2da0*/  FSETP.GTU.FTZ.AND P2, PT, R44, R159, PT ;  /* 0x0000009f2c00720b */ /* 0x000fe40003f5c000 */
[----:B------:R-:W-:Y:S02]  /*2db0*/  @P0 PRMT R44, R37, 0x7632, R44 ;  /* 0x00007632252c0816 */ /* 0x000fe4000000002c */
[----:B------:R-:W-:Y:S02]  /*2dc0*/  FSEL R136, R45, RZ, !P2 ;  /* 0x000000ff2d887208 */ /* 0x000fe40005000000 */
[----:B------:R-:W-:-:S03]  /*2dd0*/  @P0 SHF.L.U32 R45, R44, 0x10, RZ ;  /* 0x000000102c2d0819 */ /* 0x000fc600000006ff */
[----:B------:R-:W-:-:S04]  /*2de0*/  FMUL.FTZ R136, R115, R136 ;  /* 0x0000008873887220 */ /* 0x000fc80000410000 */
        /* <DEDUP_REMOVED lines=10> */
.L_x_2035:
[----:B------:R-:W-:-:S07]  /*2e90*/  IMAD.MOV.U32 R123, RZ, RZ, R125 ;  /* 0x000000ffff7b7224 */ /* 0x000fce00078e007d */
.L_x_2036:
[----:B------:R-:W-:Y:S05]  /*2ea0*/  BSYNC B1 ;  /* 0x0000000000017941 */ /* 0x000fea0003800000 */
.L_x_2034:
        /* <DEDUP_REMOVED lines=16> */
.L_x_2040:
[----:B------:R-:W-:Y:S05]  /*2fb0*/  BSYNC B2 ;  /* 0x0000000000027941 */ /* 0x000fea0003800000 */
.L_x_2039:
        /* <DEDUP_REMOVED lines=43> */
[----:B------:R-:W-:-:S07]  /*3270*/  IMAD.MOV.U32 R124, RZ, RZ, R44 ;  /* 0x000000ffff7c7224 */ /* 0x000fce00078e002c */
.L_x_2038:
[----:B------:R-:W-:Y:S05]  /*3280*/  BSYNC B1 ;  /* 0x0000000000017941 */ /* 0x000fea0003800000 */
.L_x_2037:
[----:B------:R-:W-:Y:S01]  /*3290*/  I2FP.F32.U32 R45, R123 ;  /* 0x0000007b002d7245 */ /* 0x000fe20000201000 */
[C---:B------:R-:W-:Y:S01]  /*32a0*/  IMAD.U32 R144, R46.reuse, 0x10000, RZ ;  /* 0x000100002e907824 */ /* 0x040fe200078e00ff */
[----:B------:R-:W-:Y:S01]  /*32b0*/  ISETP.NE.AND P4, PT, R145, 0x1, PT ;  /* 0x000000019100780c */ /* 0x000fe20003f85270 */
[----:B------:R-:W-:Y:S01]  /*32c0*/  BSSY B1, `(.L_x_2041) ;  /* 0x0000015000017945 */ /* 0x000fe20003800000 */
[----:B------:R-:W-:Y:S01]  /*32d0*/  PRMT R46, R46, 0x7632, R46 ;  /* 0x000076322e2e7816 */ /* 0x000fe2000000002e */
[----:B------:R-:W-:Y:S01]  /*32e0*/  FFMA.FTZ R44, R45, R160, 1.1641532182693481445e-10 ;  /* 0x2f0000002d2c7423 */ /* 0x000fe200000100a0 */
[----:B------:R-:W-:Y:S01]  /*32f0*/  FMUL.FTZ R45, R144, R157 ;  /* 0x0000009d902d7220 */ /* 0x000fe20000410000 */
[----:B------:R-:W-:-:S03]  /*3300*/  IADD3 R162, R145, 0x1, RZ ;  /* 0x0000000191a27810 */ /* 0x000fc60007ffe0ff */
[----:B------:R-:W-:Y:S01]  /*3310*/  FMUL.FTZ R45, R45, R152 ;  /* 0x000000982d2d7220 */ /* 0x000fe20000410000 */
[----:B------:R-:W-:Y:S01]  /*3320*/  FSETP.GTU.FTZ.AND P3, PT, R44, R159, PT ;  /* 0x0000009f2c00720b */ /* 0x000fe20003f7c000 */
[----:B------:R-:W-:-:S03]  /*3330*/  @P0 IMAD.U32 R44, R38, 0x10000, RZ ;  /* 0x00010000262c0824 */ /* 0x000fc600078e00ff */
[----:B------:R-:W-:-:S05]  /*3340*/  FSEL R45, R45, RZ, !P3 ;  /* 0x000000ff2d2d7208 */ /* 0x000fca0005800000 */
[----:B------:R-:W-:-:S04]  /*3350*/  FMUL.FTZ R137, R22, R45 ;  /* 0x0000002d16897220 */ /* 0x000fc80000410000 */
        /* <DEDUP_REMOVED lines=10> */
.L_x_2042:
[----:B------:R-:W-:-:S07]  /*3400*/  IMAD.MOV.U32 R123, RZ, RZ, R125 ;  /* 0x000000ffff7b7224 */ /* 0x000fce00078e007d */
.L_x_2043:
[----:B------:R-:W-:Y:S05]  /*3410*/  BSYNC B1 ;  /* 0x0000000000017941 */ /* 0x000fea0003800000 */
.L_x_2041:
        /* <DEDUP_REMOVED lines=16> */
.L_x_2047:
[----:B------:R-:W-:Y:S05]  /*3520*/  BSYNC B2 ;  /* 0x0000000000027941 */ /* 0x000fea0003800000 */
.L_x_2046:
        /* <DEDUP_REMOVED lines=43> */
[----:B------:R-:W-:-:S07]  /*37e0*/  IMAD.MOV.U32 R124, RZ, RZ, R44 ;  /* 0x000000ffff7c7224 */ /* 0x000fce00078e002c */
.L_x_2045:
[----:B------:R-:W-:Y:S05]  /*37f0*/  BSYNC B1 ;  /* 0x0000000000017941 */ /* 0x000fea0003800000 */
.L_x_2044:
        /* <DEDUP_REMOVED lines=8> */
[----:B------:R-:W-:Y:S01]  /*3880*/  FMUL.FTZ R45, R45, R152 ;  /* 0x000000982d2d7220 */ /* 0x000fe20000410000 */
[----:B------:R-:W-:-:S04]  /*3890*/  @P0 PRMT R44, R38, 0x7632, R44 ;  /* 0x00007632262c0816 */ /* 0x000fc8000000002c */
[----:B------:R-:W-:Y:S01]  /*38a0*/  FSEL R45, R45, RZ, !P4 ;  /* 0x000000ff2d2d7208 */ /* 0x000fe20006000000 */
[----:B------:R-:W-:-:S04]  /*38b0*/  @P0 IMAD.U32 R123, R44, 0x10000, RZ ;  /* 0x000100002c7b0824 */ /* 0x000fc800078e00ff */
[----:B------:R-:W-:-:S04]  /*38c0*/  FMUL.FTZ R144, R114, R45 ;  /* 0x0000002d72907220 */ /* 0x000fc80000410000 */
        /* <DEDUP_REMOVED lines=10> */
.L_x_2049:
[----:B------:R-:W-:-:S07]  /*3970*/  MOV R46, R125 ;  /* 0x0000007d002e7202 */ /* 0x000fce0000000f00 */
.L_x_2050:
[----:B------:R-:W-:Y:S05]  /*3980*/  BSYNC B1 ;  /* 0x0000000000017941 */ /* 0x000fea0003800000 */
.L_x_2048:
        /* <DEDUP_REMOVED lines=16> */
.L_x_2054:
[----:B------:R-:W-:Y:S05]  /*3a90*/  BSYNC B2 ;  /* 0x0000000000027941 */ /* 0x000fea0003800000 */
.L_x_2053:
        /* <DEDUP_REMOVED lines=44> */
.L_x_2052:
[----:B------:R-:W-:Y:S05]  /*3d60*/  BSYNC B1 ;  /* 0x0000000000017941 */ /* 0x000fea0003800000 */
.L_x_2051:
[----:B------:R-:W-:Y:S01]  /*3d70*/  I2FP.F32.U32 R45, R46 ;  /* 0x0000002e002d7245 */ /* 0x000fe20000201000 */
[C---:B------:R-:W-:Y:S01]  /*3d80*/  IMAD.U32 R46, R47.reuse, 0x10000, RZ ;  /* 0x000100002f2e7824 */ /* 0x040fe200078e00ff */
[----:B------:R-:W-:Y:S01]  /*3d90*/  ISETP.NE.AND P6, PT, R164, 0x1, PT ;  /* 0x00000001a400780c */ /* 0x000fe20003fc5270 */
[----:B------:R-:W-:Y:S01]  /*3da0*/  BSSY B1, `(.L_x_2055) ;  /* 0x0000015000017945 */ /* 0x000fe20003800000 */
[----:B------:R-:W-:Y:S01]  /*3db0*/  PRMT R162, R47, 0x7632, R162 ;  /* 0x000076322fa27816 */ /* 0x000fe200000000a2 */
[----:B------:R-:W-:Y:S01]  /*3dc0*/  FFMA.FTZ R44, R45, R160, 1.1641532182693481445e-10 ;  /* 0x2f0000002d2c7423 */ /* 0x000fe200000100a0 */
[----:B------:R-:W-:Y:S01]  /*3dd0*/  FMUL.FTZ R45, R46, R157 ;  /* 0x0000009d2e2d7220 */ /* 0x000fe20000410000 */
[----:B------:R-:W-:-:S03]  /*3de0*/  VIADD R123, R164, 0x1 ;  /* 0x00000001a47b7836 */ /* 0x000fc60000000000 */
[----:B------:R-:W-:Y:S01]  /*3df0*/  FMUL.FTZ R45, R45, R152 ;  /* 0x000000982d2d7220 */ /* 0x000fe20000410000 */
[----:B------:R-:W-:-:S04]  /*3e00*/  FSETP.GTU.FTZ.AND P5, PT, R44, R159, PT ;  /* 0x0000009f2c00720b */ /* 0x000fc80003fbc000 */
[----:B------:R-:W-:-:S05]  /*3e10*/  FSEL R44, R45, RZ, !P5 ;  /* 0x000000ff2d2c7208 */ /* 0x000fca0006800000 */
[----:B------:R-:W-:Y:S01]  /*3e20*/  FMUL.FTZ R145, R21, R44 ;  /* 0x0000002c15917220 */ /* 0x000fe20000410000 */
[----:B------:R-:W-:-:S05]  /*3e30*/  @P0 SHF.L.U32 R44, R39, 0x10, RZ ;  /* 0x00000010272c0819 */ /* 0x000fca00000006ff */
        /* <DEDUP_REMOVED lines=10> */
.L_x_2056:
[----:B------:R-:W-:-:S07]  /*3ee0*/  IMAD.MOV.U32 R163, RZ, RZ, R125 ;  /* 0x000000ffffa37224 */ /* 0x000fce00078e007d */
.L_x_2057:
[----:B------:R-:W-:Y:S05]  /*3ef0*/  BSYNC B1 ;  /* 0x0000000000017941 */ /* 0x000fea0003800000 */
.L_x_2055:
        /* <DEDUP_REMOVED lines=18> */
.L_x_2061:
[----:B------:R-:W-:Y:S05]  /*4020*/  BSYNC B2 ;  /* 0x0000000000027941 */ /* 0x000fea0003800000 */
.L_x_2060:
        /* <DEDUP_REMOVED lines=43> */
[----:B------:R-:W-:-:S07]  /*42e0*/  LOP3.LUT R121, R45, UR36, R46, 0x96, !PT ;  /* 0x000000242d797c12 */ /* 0x000fce000f8e962e */
.L_x_2059:
[----:B------:R-:W-:Y:S05]  /*42f0*/  BSYNC B1 ;  /* 0x0000000000017941 */ /* 0x000fea0003800000 */
.L_x_2058:
[----:B------:R-:W-:Y:S01]  /*4300*/  I2FP.F32.U32 R45, R163 ;  /* 0x000000a3002d7245 */ /* 0x000fe20000201000 */
[----:B------:R-:W-:Y:S01]  /*4310*/  IMAD.U32 R162, R162, 0x10000, RZ ;  /* 0x00010000a2a27824 */ /* 0x000fe200078e00ff */
[----:B------:R-:W-:Y:S02]  /*4320*/  @P0 PRMT R44, R39, 0x7632, R44 ;  /* 0x00007632272c0816 */ /* 0x000fe4000000002c */
[----:B------:R-:W-:Y:S01]  /*4330*/  F2FP.BF16.F32.PACK_AB R46, R144, R137 ;  /* 0x00000089902e723e */ /* 0x000fe200000010ff */
[----:B------:R-:W-:Y:S01]  /*4340*/  FFMA.FTZ R160, R45, R160, 1.1641532182693481445e-10 ;  /* 0x2f0000002da07423 */ /* 0x000fe200000100a0 */
[----:B------:R-:W-:Y:S01]  /*4350*/  FMUL.FTZ R45, R162, R157 ;  /* 0x0000009da22d7220 */ /* 0x000fe20000410000 */
[----:B------:R-:W-:Y:S02]  /*4360*/  SEL R162, RZ, 0x1, P2 ;  /* 0x00000001ffa27807 */ /* 0x000fe40001000000 */
[----:B------:R-:W-:Y:S01]  /*4370*/  SEL R163, RZ, 0x100, P4 ;  /* 0x00000100ffa37807 */ /* 0x000fe20002000000 */
[----:B------:R-:W-:Y:S01]  /*4380*/  FMUL.FTZ R45, R45, R152 ;  /* 0x000000982d2d7220 */ /* 0x000fe20000410000 */
[----:B------:R-:W-:-:S02]  /*4390*/  FSETP.GTU.FTZ.AND P6, PT, R160, R159, PT ;  /* 0x0000009fa000720b */ /* 0x000fc40003fdc000 */
[----:B------:R-:W-:Y:S02]  /*43a0*/  SEL R160, RZ, 0x10000, P5 ;  /* 0x00010000ffa07807 */ /* 0x000fe40002800000 */
[----:B------:R-:W-:Y:S01]  /*43b0*/  FSEL R152, R45, RZ, !P6 ;  /* 0x000000ff2d987208 */ /* 0x000fe20007000000 */
[----:B------:R-:W-:Y:S01]  /*43c0*/  @P0 IMAD.U32 R45, R44, 0x10000, RZ ;  /* 0x000100002c2d0824 */ /* 0x000fe200078e00ff */
[----:B------:R-:W-:Y:S02]  /*43d0*/  ISETP.NE.AND P5, PT, R158, RZ, PT ;  /* 0x000000ff9e00720c */ /* 0x000fe40003fa5270 */
[----:B------:R-:W-:Y:S01]  /*43e0*/  F2FP.BF16.F32.PACK_AB R44, R128, R68 ;  /* 0x00000044802c723e */ /* 0x000fe200000010ff */
[----:B------:R-:W-:Y:S01]  /*43f0*/  FMUL.FTZ R152, R113, R152 ;  /* 0x0000009871987220 */ /* 0x000fe20000410000 */
[----:B------:R-:W-:Y:S02]  /*4400*/  SEL R164, RZ, 0x1000000, P6 ;  /* 0x01000000ffa47807 */ /* 0x000fe40003000000 */
[----:B------:R-:W-:Y:S01]  /*4410*/  ISETP.NE.AND P4, PT, R161, RZ, PT ;  /* 0x000000ffa100720c */ /* 0x000fe20003f85270 */
[----:B------:R-:W-:Y:S01]  /*4420*/  @P0 FADD.FTZ R152, R45, R152 ;  /* 0x000000982d980221 */ /* 0x000fe20000010000 */
[----:B------:R-:W-:-:S02]  /*4430*/  LEA R158, P0, R119, UR10, 0x4 ;  /* 0x0000000a779e7c11 */ /* 0x000fc4000f8020ff */
[----:B------:R-:W-:Y:S02]  /*4440*/  F2FP.BF16.F32.PACK_AB R45, R136, R129 ;  /* 0x00000081882d723e */ /* 0x000fe400000010ff */
[----:B------:R-:W-:Y:S02]  /*4450*/  LEA.HI.X R159, R119, UR11, RZ, 0x4, P0 ;  /* 0x0000000b779f7c11 */ /* 0x000fe400080f24ff */
[----:B------:R-:W-:Y:S02]  /*4460*/  F2FP.BF16.F32.PACK_AB R47, R152, R145 ;  /* 0x00000091982f723e */ /* 0x000fe400000010ff */
[----:B------:R-:W-:Y:S02]  /*4470*/  SEL R161, RZ, 0x1, P3 ;  /* 0x00000001ffa17807 */ /* 0x000fe40001800000 */
[----:B------:R-:W-:Y:S01]  /*4480*/  LOP3.LUT R160, R163, R164, R160, 0xfe, !PT ;  /* 0x000000a4a3a07212 */ /* 0x000fe200078efea0 */
[----:B------:R0:W-:Y:S02]  /*4490*/  STG.E.128 desc[UR4][R158.64], R44 ;  /* 0x0000002c9e007986 */ /* 0x0001e4000c101d04 */
[----:B0-----:R-:W-:-:S05]  /*44a0*/  IMAD.WIDE.U32 R158, R162, 0x1000000, RZ ;  /* 0x01000000a29e7825 */ /* 0x001fca00078e00ff */
[----:B------:R-:W-:Y:S02]  /*44b0*/  LOP3.LUT R163, R159, R160, R161, 0xfe, !PT ;  /* 0x000000a09fa37212 */ /* 0x000fe400078efea1 */
[----:B------:R-:W-:Y:S02]  /*44c0*/  SEL R160, RZ, 0x1, P1 ;  /* 0x00000001ffa07807 */ /* 0x000fe40000800000 */
[----:B------:R-:W-:-:S03]  /*44d0*/  SEL R161, RZ, 0x1, P4 ;  /* 0x00000001ffa17807 */ /* 0x000fc60002000000 */
[----:B------:R-:W-:-:S04]  /*44e0*/  IMAD.WIDE.U32 R46, R160, 0x10000, RZ ;  /* 0x00010000a02e7825 */ /* 0x000fc800078e00ff */
[----:B------:R-:W-:Y:S01]  /*44f0*/  IMAD.WIDE.U32 R44, R161, 0x100, RZ ;  /* 0x00000100a12c7825 */ /* 0x000fe200078e00ff */
[----:B------:R-:W-:Y:S02]  /*4500*/  SEL R161, RZ, 0x1, P5 ;  /* 0x00000001ffa17807 */ /* 0x000fe40002800000 */
[----:B------:R-:W-:Y:S02]  /*4510*/  LOP3.LUT R160, R44, R158, R46, 0xfe, !PT ;  /* 0x0000009e2ca07212 */ /* 0x000fe400078efe2e */
[----:B------:R-:W-:Y:S02]  /*4520*/  LEA R44, P0, R119, UR14, 0x3 ;  /* 0x0000000e772c7c11 */ /* 0x000fe4000f8018ff */
[----:B------:R-:W-:Y:S02]  /*4530*/  LOP3.LUT R47, R45, R163, R47, 0xfe, !PT ;  /* 0x000000a32d2f7212 */ /* 0x000fe400078efe2f */
[----:B------:R-:W-:Y:S02]  /*4540*/  LOP3.LUT R46, R160, R161, RZ, 0xfc, !PT ;  /* 0x000000a1a02e7212 */ /* 0x000fe400078efcff */
[----:B------:R-:W-:-:S02]  /*4550*/  LEA.HI.X R45, R119, UR15, RZ, 0x3, P0 ;  /* 0x0000000f772d7c11 */ /* 0x000fc400080f1cff */
[----:B------:R-:W-:-:S03]  /*4560*/  IADD3 R158, R119, 0x80, RZ ;  /* 0x00000080779e7810 */ /* 0x000fc60007ffe0ff */
[----:B------:R0:W-:Y:S04]  /*4570*/  STG.E.64 desc[UR4][R44.64], R46 ;  /* 0x0000002e2c007986 */ /* 0x0001e8000c101b04 */
.L_x_2005:
[----:B------:R-:W-:Y:S05]  /*4580*/  BSYNC B0 ;  /* 0x0000000000007941 */ /* 0x000fea0003800000 */
.L_x_2004:
        /* <DEDUP_REMOVED lines=23> */
.L_x_2065:
[----:B------:R-:W-:-:S07]  /*4700*/  IMAD.MOV.U32 R67, RZ, RZ, R125 ;  /* 0x000000ffff437224 */ /* 0x000fce00078e007d */
.L_x_2066:
[----:B------:R-:W-:Y:S05]  /*4710*/  BSYNC B1 ;  /* 0x0000000000017941 */ /* 0x000fea0003800000 */
.L_x_2064:
        /* <DEDUP_REMOVED lines=16> */
.L_x_2070:
[----:B------:R-:W-:Y:S05]  /*4820*/  BSYNC B2 ;  /* 0x0000000000027941 */ /* 0x000fea0003800000 */
.L_x_2069:
        /* <DEDUP_REMOVED lines=44> */
.L_x_2068:
[----:B------:R-:W-:Y:S05]  /*4af0*/  BSYNC B1 ;  /* 0x0000000000017941 */ /* 0x000fea0003800000 */
.L_x_2067:
[----:B------:R-:W0:Y:S01]  /*4b00*/  LDC R160, c[0x0][0x298] ;  /* 0x0000a600ffa07b82 */ /* 0x000e220000000800 */
[----:B------:R-:W-:Y:S01]  /*4b10*/  I2FP.F32.U32 R130, R67 ;  /* 0x0000004300827245 */ /* 0x000fe20000201000 */
[----:B------:R-:W-:Y:S01]  /*4b20*/  IMAD.MOV.U32 R161, RZ, RZ, 0x2f800000 ;  /* 0x2f800000ffa17424 */ /* 0x000fe200078e00ff */
[----:B------:R-:W-:Y:S01]  /*4b30*/  BSSY B1, `(.L_x_2071) ;  /* 0x0000019000017945 */ /* 0x000fe20003800000 */
[C---:B-----5:R-:W-:Y:S01]  /*4b40*/  IMAD.U32 R146, R44.reuse, 0x10000, RZ ;  /* 0x000100002c927824 */ /* 0x060fe200078e00ff */
[----:B------:R-:W-:Y:S01]  /*4b50*/  PRMT R44, R44, 0x7632, R44 ;  /* 0x000076322c2c7816 */ /* 0x000fe2000000002c */
[----:B------:R-:W-:Y:S01]  /*4b60*/  FFMA.FTZ R130, R130, R161, 1.1641532182693481445e-10 ;  /* 0x2f00000082827423 */ /* 0x000fe200000100a1 */
[----:B------:R-:W-:Y:S01]  /*4b70*/  VIADD R131, R138, 0x1 ;  /* 0x000000018a837836 */ /* 0x000fe20000000000 */
[----:B------:R-:W1:Y:S01]  /*4b80*/  LDC R153, c[0x0][0x294] ;  /* 0x0000a500ff997b82 */ /* 0x000e620000000800 */
[----:B------:R-:W-:-:S04]  /*4b90*/  FMUL.FTZ R67, R146, R157 ;  /* 0x0000009d92437220 */ /* 0x000fc80000410000 */
[----:B0-----:R-:W-:Y:S01]  /*4ba0*/  FMUL.FTZ R67, R67, R160 ;  /* 0x000000a043437220 */ /* 0x001fe20000410000 */
[----:B-1----:R-:W-:Y:S02]  /*4bb0*/  FSETP.GTU.FTZ.AND P1, PT, R130, R153, PT ;  /* 0x000000998200720b */ /* 0x002fe40003f3c000 */
[----:B------:R-:W-:Y:S02]  /*4bc0*/  @P0 SHF.L.U32 R130, R36, 0x10, RZ ;  /* 0x0000001024820819 */ /* 0x000fe400000006ff */
[----:B------:R-:W-:Y:S02]  /*4bd0*/  P2R R159, PR, RZ, 0x2 ;  /* 0x00000002ff9f7803 */ /* 0x000fe40000000000 */
[----:B------:R-:W-:Y:S02]  /*4be0*/  FSEL R67, R67, RZ, !P1 ;  /* 0x000000ff43437208 */ /* 0x000fe40004800000 */
[----:B------:R-:W-:-:S03]  /*4bf0*/  ISETP.NE.AND P1, PT, R138, 0x1, PT ;  /* 0x000000018a00780c */ /* 0x000fc60003f25270 */
[----:B------:R-:W-:-:S04]  /*4c00*/  FMUL.FTZ R67, R20, R67 ;  /* 0x0000004314437220 */ /* 0x000fc80000410000 */
[----:B------:R-:W-:-:S06]  /*4c10*/  @P0 FADD.FTZ R67, R130, R67 ;  /* 0x0000004382430221 */ /* 0x000fcc0000010000 */
        /* <DEDUP_REMOVED lines=9> */
.L_x_2072:
[----:B------:R-:W-:-:S07]  /*4cb0*/  IMAD.MOV.U32 R123, RZ, RZ, R125 ;  /* 0x000000ffff7b7224 */ /* 0x000fce00078e007d */
.L_x_2073:
[----:B------:R-:W-:Y:S05]  /*4cc0*/  BSYNC B1 ;  /* 0x0000000000017941 */ /* 0x000fea0003800000 */
.L_x_2071:
        /* <DEDUP_REMOVED lines=16> */
.L_x_2077:
[----:B------:R-:W-:Y:S05]  /*4dd0*/  BSYNC B2 ;  /* 0x0000000000027941 */ /* 0x000fea0003800000 */
.L_x_2076:
        /* <DEDUP_REMOVED lines=42> */
[----:B------:R-:W-:Y:S01]  /*5080*/  IMAD.MOV.U32 R131, RZ, RZ, RZ ;  /* 0x000000ffff837224 */ /* 0x000fe200078e00ff */
[----:B------:R-:W-:-:S07]  /*5090*/  MOV R124, R130 ;  /* 0x00000082007c7202 */ /* 0x000fce0000000f00 */
.L_x_2075:
[----:B------:R-:W-:Y:S05]  /*50a0*/  BSYNC B1 ;  /* 0x0000000000017941 */ /* 0x000fea0003800000 */
.L_x_2074:
[----:B------:R-:W-:Y:S01]  /*50b0*/  I2FP.F32.U32 R130, R123 ;  /* 0x0000007b00827245 */ /* 0x000fe20000201000 */
[----:B------:R-:W-:Y:S01]  /*50c0*/  BSSY B1, `(.L_x_2078) ;  /* 0x0000018000017945 */ /* 0x000fe20003800000 */
[----:B------:R-:W-:-:S03]  /*50d0*/  SHF.L.U32 R44, R44, 0x10, RZ ;  /* 0x000000102c2c7819 */ /* 0x000fc600000006ff */
[----:B------:R-:W-:Y:S02]  /*50e0*/  FFMA.FTZ R130, R130, R161, 1.1641532182693481445e-10 ;  /* 0x2f00000082827423 */ /* 0x000fe400000100a1 */
[----:B------:R-:W-:Y:S01]  /*50f0*/  FMUL.FTZ R123, R44, R157 ;  /* 0x0000009d2c7b7220 */ /* 0x000fe20000410000 */
[----:B------:R-:W-:Y:S02]  /*5100*/  @P0 PRMT R44, R36, 0x7632, R44 ;  /* 0x00007632242c0816 */ /* 0x000fe4000000002c */
[----:B------:R-:W-:Y:S01]  /*5110*/  FSETP.GTU.FTZ.AND P1, PT, R130, R153, PT ;  /* 0x000000998200720b */ /* 0x000fe20003f3c000 */
[----:B------:R-:W-:Y:S02]  /*5120*/  FMUL.FTZ R123, R123, R160 ;  /* 0x000000a07b7b7220 */ /* 0x000fe40000410000 */
[----:B------:R-:W-:Y:S01]  /*5130*/  @P0 IMAD.U32 R139, R44, 0x10000, RZ ;  /* 0x000100002c8b0824 */ /* 0x000fe200078e00ff */
[----:B------:R-:W-:Y:S02]  /*5140*/  P2R R162, PR, RZ, 0x2 ;  /* 0x00000002ffa27803 */ /* 0x000fe40000000000 */
[----:B------:R-:W-:-:S02]  /*5150*/  FSEL R123, R123, RZ, !P1 ;  /* 0x000000ff7b7b7208 */ /* 0x000fc40004800000 */
        /* <DEDUP_REMOVED lines=13> */
.L_x_2079:
[----:B------:R-:W-:-:S07]  /*5230*/  MOV R44, R125 ;  /* 0x0000007d002c7202 */ /* 0x000fce0000000f00 */
.L_x_2080:
[----:B------:R-:W-:Y:S05]  /*5240*/  BSYNC B1 ;  /* 0x0000000000017941 */ /* 0x000fea0003800000 */
.L_x_2078:
        /* <DEDUP_REMOVED lines=16> */
.L_x_2084:
[----:B------:R-:W-:Y:S05]  /*5350*/  BSYNC B2 ;  /* 0x0000000000027941 */ /* 0x000fea0003800000 */
.L_x_2083:
        /* <DEDUP_REMOVED lines=42> */
[----:B------:R-:W-:Y:S01]  /*5600*/  HFMA2.MMA R139, -RZ, RZ, 0, 0 ;  /* 0x00000000ff8b7435 */ /* 0x000fe200000001ff */
[----:B------:R-:W-:-:S10]  /*5610*/  IMAD.MOV.U32 R124, RZ, RZ, R138 ;  /* 0x000000ffff7c7224 */ /* 0x000fd400078e008a */
.L_x_2082:
[----:B------:R-:W-:Y:S05]  /*5620*/  BSYNC B1 ;  /* 0x0000000000017941 */ /* 0x000fea0003800000 */
.L_x_2081:
        /* <DEDUP_REMOVED lines=8> */
[----:B------:R-:W-:-:S04]  /*56b0*/  FSETP.GTU.FTZ.AND P1, PT, R44, R153, PT ;  /* 0x000000992c00720b */ /* 0x000fc80003f3c000 */
[----:B------:R-:W-:Y:S02]  /*56c0*/  FSEL R44, R123, RZ, !P1 ;  /* 0x000000ff7b2c7208 */ /* 0x000fe40004800000 */
[----:B------:R-:W-:-:S03]  /*56d0*/  PRMT R123, R45, 0x7632, R123 ;  /* 0x000076322d7b7816 */ /* 0x000fc6000000007b */
[----:B------:R-:W-:Y:S01]  /*56e0*/  FMUL.FTZ R131, R19, R44 ;  /* 0x0000002c13837220 */ /* 0x000fe20000410000 */
[----:B------:R-:W-:-:S05]  /*56f0*/  @P0 SHF.L.U32 R44, R37, 0x10, RZ ;  /* 0x00000010252c0819 */ /* 0x000fca00000006ff */
        /* <DEDUP_REMOVED lines=10> */
.L_x_2086:
[----:B------:R-:W-:-:S07]  /*57a0*/  IMAD.MOV.U32 R138, RZ, RZ, R125 ;  /* 0x000000ffff8a7224 */ /* 0x000fce00078e007d */
.L_x_2087:
[----:B------:R-:W-:Y:S05]  /*57b0*/  BSYNC B1 ;  /* 0x0000000000017941 */ /* 0x000fea0003800000 */
.L_x_2085:
        /* <DEDUP_REMOVED lines=16> */
.L_x_2091:
[----:B------:R-:W-:Y:S05]  /*58c0*/  BSYNC B2 ;  /* 0x0000000000027941 */ /* 0x000fea0003800000 */
.L_x_2090:
        /* <DEDUP_REMOVED lines=44> */
.L_x_2089:
[----:B------:R-:W-:Y:S05]  /*5b90*/  BSYNC B1 ;  /* 0x0000000000017941 */ /* 0x000fea0003800000 */
.L_x_2088:
[----:B------:R-:W-:Y:S01]  /*5ba0*/  I2FP.F32.U32 R44, R138 ;  /* 0x0000008a002c7245 */ /* 0x000fe20000201000 */
[----:B------:R-:W-:Y:S01]  /*5bb0*/  BSSY B1, `(.L_x_2092) ;  /* 0x0000017000017945 */ /* 0x000fe20003800000 */
[----:B------:R-:W-:Y:S02]  /*5bc0*/  SHF.L.U32 R138, R123, 0x10, RZ ;  /* 0x000000107b8a7819 */ /* 0x000fe400000006ff */
        /* <DEDUP_REMOVED lines=20> */
.L_x_2093:
[----:B------:R-:W-:-:S07]  /*5d10*/  MOV R123, R125 ;  /* 0x0000007d007b7202 */ /* 0x000fce0000000f00 */
.L_x_2094:
[----:B------:R-:W-:Y:S05]  /*5d20*/  BSYNC B1 ;  /* 0x0000000000017941 */ /* 0x000fea0003800000 */
.L_x_2092:
        /* <DEDUP_REMOVED lines=16> */
.L_x_2098:
[----:B------:R-:W-:Y:S05]  /*5e30*/  BSYNC B2 ;  /* 0x0000000000027941 */ /* 0x000fea0003800000 */
.L_x_2097:
        /* <DEDUP_REMOVED lines=44> */
.L_x_2096:
[----:B------:R-:W-:Y:S05]  /*6100*/  BSYNC B1 ;  /* 0x0000000000017941 */ /* 0x000fea0003800000 */
.L_x_2095:
[----:B------:R-:W-:Y:S01]  /*6110*/  I2FP.F32.U32 R44, R123 ;  /* 0x0000007b002c7245 */ /* 0x000fe20000201000 */
[C---:B------:R-:W-:Y:S01]  /*6120*/  IMAD.U32 R146, R46.reuse, 0x10000, RZ ;  /* 0x000100002e927824 */ /* 0x040fe200078e00ff */
[C---:B------:R-:W-:Y:S01]  /*6130*/  ISETP.NE.AND P4, PT, R45.reuse, 0x1, PT ;  /* 0x000000012d00780c */ /* 0x040fe20003f85270 */
[----:B------:R-:W-:Y:S01]  /*6140*/  BSSY B1, `(.L_x_2099) ;  /* 0x0000015000017945 */ /* 0x000fe20003800000 */
[----:B------:R-:W-:Y:S01]  /*6150*/  PRMT R46, R46, 0x7632, R46 ;  /* 0x000076322e2e7816 */ /* 0x000fe2000000002e */
[----:B------:R-:W-:Y:S01]  /*6160*/  FFMA.FTZ R44, R44, R161, 1.1641532182693481445e-10 ;  /* 0x2f0000002c2c7423 */ /* 0x000fe200000100a1 */
[----:B------:R-:W-:Y:S01]  /*6170*/  FMUL.FTZ R123, R146, R157 ;  /* 0x0000009d927b7220 */ /* 0x000fe20000410000 */
[----:B------:R-:W-:-:S03]  /*6180*/  VIADD R147, R45, 0x1 ;  /* 0x000000012d937836 */ /* 0x000fc60000000000 */
[----:B------:R-:W-:Y:S01]  /*6190*/  FMUL.FTZ R123, R123, R160 ;  /* 0x000000a07b7b7220 */ /* 0x000fe20000410000 */
[----:B------:R-:W-:Y:S02]  /*61a0*/  FSETP.GTU.FTZ.AND P3, PT, R44, R153, PT ;  /* 0x000000992c00720b */ /* 0x000fe40003f7c000 */
[----:B------:R-:W-:Y:S02]  /*61b0*/  @P0 SHF.L.U32 R44, R38, 0x10, RZ ;  /* 0x00000010262c0819 */ /* 0x000fe400000006ff */
[----:B------:R-:W-:-:S05]  /*61c0*/  FSEL R123, R123, RZ, !P3 ;  /* 0x000000ff7b7b7208 */ /* 0x000fca0005800000 */
        /* <DEDUP_REMOVED lines=11> */
.L_x_2100:
[----:B------:R-:W-:-:S07]  /*6280*/  IMAD.MOV.U32 R123, RZ, RZ, R125 ;  /* 0x000000ffff7b7224 */ /* 0x000fce00078e007d */
.L_x_2101:
[----:B------:R-:W-:Y:S05]  /*6290*/  BSYNC B1 ;  /* 0x0000000000017941 */ /* 0x000fea0003800000 */
.L_x_2099:
        /* <DEDUP_REMOVED lines=16> */
.L_x_2105:
[----:B------:R-:W-:Y:S05]  /*63a0*/  BSYNC B2 ;  /* 0x0000000000027941 */ /* 0x000fea0003800000 */
.L_x_2104:
        /* <DEDUP_REMOVED lines=44> */
.L_x_2103:
[----:B------:R-:W-:Y:S05]  /*6670*/  BSYNC B1 ;  /* 0x0000000000017941 */ /* 0x000fea0003800000 */
.L_x_2102:
        /* <DEDUP_REMOVED lines=11> */
[----:B------:R-:W-:Y:S01]  /*6730*/  FMUL.FTZ R146, R110, R45 ;  /* 0x0000002d6e927220 */ /* 0x000fe20000410000 */
[----:B------:R-:W-:-:S03]  /*6740*/  IADD3 R45, R147, 0x1, RZ ;  /* 0x00000001932d7810 */ /* 0x000fc60007ffe0ff */
        /* <DEDUP_REMOVED lines=10> */
.L_x_2107:
[----:B------:R-:W-:-:S07]  /*67f0*/  MOV R46, R125 ;  /* 0x0000007d002e7202 */ /* 0x000fce0000000f00 */
.L_x_2108:
[----:B------:R-:W-:Y:S05]  /*6800*/  BSYNC B1 ;  /* 0x0000000000017941 */ /* 0x000fea0003800000 */
.L_x_2106:
        /* <DEDUP_REMOVED lines=16> */
.L_x_2112:
[----:B------:R-:W-:Y:S05]  /*6910*/  BSYNC B2 ;  /* 0x0000000000027941 */ /* 0x000fea0003800000 */
.L_x_2111:
        /* <DEDUP_REMOVED lines=44> */
.L_x_2110:
[----:B------:R-:W-:Y:S05]  /*6be0*/  BSYNC B1 ;  /* 0x0000000000017941 */ /* 0x000fea0003800000 */
.L_x_2109:
[----:B------:R-:W-:Y:S01]  /*6bf0*/  I2FP.F32.U32 R44, R46 ;  /* 0x0000002e002c7245 */ /* 0x000fe20000201000 */
[----:B------:R-:W-:Y:S01]  /*6c00*/  IMAD.U32 R46, R47, 0x10000, RZ ;  /* 0x000100002f2e7824 */ /* 0x000fe200078e00ff */
[----:B------:R-:W-:Y:S01]  /*6c10*/  ISETP.NE.AND P6, PT, R45, 0x1, PT ;  /* 0x000000012d00780c */ /* 0x000fe20003fc5270 */
[----:B------:R-:W-:Y:S01]  /*6c20*/  BSSY B1, `(.L_x_2113) ;  /* 0x0000015000017945 */ /* 0x000fe20003800000 */
[----:B------:R-:W-:Y:S01]  /*6c30*/  PRMT R163, R47, 0x7632, R163 ;  /* 0x000076322fa37816 */ /* 0x000fe200000000a3 */
[----:B------:R-:W-:Y:S01]  /*6c40*/  FFMA.FTZ R44, R44, R161, 1.1641532182693481445e-10 ;  /* 0x2f0000002c2c7423 */ /* 0x000fe200000100a1 */
[----:B------:R-:W-:-:S04]  /*6c50*/  FMUL.FTZ R123, R46, R157 ;  /* 0x0000009d2e7b7220 */ /* 0x000fc80000410000 */
[----:B------:R-:W-:Y:S01]  /*6c60*/  FMUL.FTZ R123, R123, R160 ;  /* 0x000000a07b7b7220 */ /* 0x000fe20000410000 */
[----:B------:R-:W-:-:S04]  /*6c70*/  FSETP.GTU.FTZ.AND P5, PT, R44, R153, PT ;  /* 0x000000992c00720b */ /* 0x000fc80003fbc000 */
[----:B------:R-:W-:Y:S01]  /*6c80*/  FSEL R44, R123, RZ, !P5 ;  /* 0x000000ff7b2c7208 */ /* 0x000fe20006800000 */
[----:B------:R-:W-:-:S04]  /*6c90*/  VIADD R123, R45, 0x1 ;  /* 0x000000012d7b7836 */ /* 0x000fc80000000000 */
        /* <DEDUP_REMOVED lines=12> */
.L_x_2114:
[----:B------:R-:W-:-:S07]  /*6d60*/  IMAD.MOV.U32 R164, RZ, RZ, R125 ;  /* 0x000000ffffa47224 */ /* 0x000fce00078e007d */
.L_x_2115:
[----:B------:R-:W-:Y:S05]  /*6d70*/  BSYNC B1 ;  /* 0x0000000000017941 */ /* 0x000fea0003800000 */
.L_x_2113:
        /* <DEDUP_REMOVED lines=18> */
.L_x_2119:
[----:B------:R-:W-:Y:S05]  /*6ea0*/  BSYNC B2 ;  /* 0x0000000000027941 */ /* 0x000fea0003800000 */
.L_x_2118:
        /* <DEDUP_REMOVED lines=44> */
.L_x_2117:
[----:B------:R-:W-:Y:S05]  /*7170*/  BSYNC B1 ;  /* 0x0000000000017941 */ /* 0x000fea0003800000 */
.L_x_2116:
[----:B------:R-:W-:Y:S02]  /*7180*/  I2FP.F32.U32 R44, R164 ;  /* 0x000000a4002c7245 */ /* 0x000fe40000201000 */
[----:B------:R-:W-:Y:S02]  /*7190*/  SHF.L.U32 R46, R163, 0x10, RZ ;  /* 0x00000010a32e7819 */ /* 0x000fe400000006ff */
[----:B------:R-:W-:Y:S01]  /*71a0*/  SEL R163, RZ, 0x10000, P5 ;  /* 0x00010000ffa37807 */ /* 0x000fe20002800000 */
[----:B------:R-:W-:Y:S01]  /*71b0*/  FFMA.FTZ R44, R44, R161, 1.1641532182693481445e-10 ;  /* 0x2f0000002c2c7423 */ /* 0x000fe200000100a1 */
[----:B------:R-:W-:Y:S01]  /*71c0*/  ISETP.NE.AND P5, PT, R159, RZ, PT ;  /* 0x000000ff9f00720c */ /* 0x000fe20003fa5270 */
[----:B------:R-:W-:Y:S01]  /*71d0*/  FMUL.FTZ R45, R46, R157 ;  /* 0x0000009d2e2d7220 */ /* 0x000fe20000410000 */
[----:B------:R-:W-:Y:S02]  /*71e0*/  SEL R164, RZ, 0x100, P4 ;  /* 0x00000100ffa47807 */ /* 0x000fe40002000000 */
[----:B------:R-:W-:Y:S01]  /*71f0*/  FSETP.GTU.FTZ.AND P6, PT, R44, R153, PT ;  /* 0x000000992c00720b */ /* 0x000fe20003fdc000 */
[----:B------:R-:W-:Y:S01]  /*7200*/  FMUL.FTZ R45, R45, R160 ;  /* 0x000000a02d2d7220 */ /* 0x000fe20000410000 */
[----:B------:R-:W-:-:S02]  /*7210*/  ISETP.NE.AND P4, PT, R162, RZ, PT ;  /* 0x000000ffa200720c */ /* 0x000fc40003f85270 */
[----:B------:R-:W-:Y:S02]  /*7220*/  SEL R159, RZ, 0x1, P2 ;  /* 0x00000001ff9f7807 */ /* 0x000fe40001000000 */
[----:B------:R-:W-:Y:S02]  /*7230*/  FSEL R44, R45, RZ, !P6 ;  /* 0x000000ff2d2c7208 */ /* 0x000fe40007000000 */
[----:B------:R-:W-:Y:S02]  /*7240*/  @P0 PRMT R45, R39, 0x7632, R45 ;  /* 0x00007632272d0816 */ /* 0x000fe4000000002d */
[----:B------:R-:W-:Y:S01]  /*7250*/  SEL R162, RZ, 0x1000000, P6 ;  /* 0x01000000ffa27807 */ /* 0x000fe20003000000 */
[----:B------:R-:W-:Y:S01]  /*7260*/  FMUL.FTZ R153, R109, R44 ;  /* 0x0000002c6d997220 */ /* 0x000fe20000410000 */
[----:B------:R-:W-:Y:S01]  /*7270*/  F2FP.BF16.F32.PACK_AB R44, R130, R67 ;  /* 0x00000043822c723e */ /* 0x000fe200000010ff */
[----:B------:R-:W-:Y:S01]  /*7280*/  @P0 IMAD.U32 R46, R45, 0x10000, RZ ;  /* 0x000100002d2e0824 */ /* 0x000fe200078e00ff */
[----:B------:R-:W-:-:S02]  /*7290*/  F2FP.BF16.F32.PACK_AB R45, R138, R131 ;  /* 0x000000838a2d723e */ /* 0x000fc400000010ff */
[----:B------:R-:W-:Y:S01]  /*72a0*/  LOP3.LUT R163, R164, R162, R163, 0xfe, !PT ;  /* 0x000000a2a4a37212 */ /* 0x000fe200078efea3 */
[----:B------:R-:W-:Y:S01]  /*72b0*/  @P0 FADD.FTZ R153, R46, R153 ;  /* 0x000000992e990221 */ /* 0x000fe20000010000 */
[----:B------:R-:W-:Y:S02]  /*72c0*/  LEA R160, P0, R158, UR10, 0x4 ;  /* 0x0000000a9ea07c11 */ /* 0x000fe4000f8020ff */
[----:B------:R-:W-:Y:S02]  /*72d0*/  F2FP.BF16.F32.PACK_AB R46, R146, R139 ;  /* 0x0000008b922e723e */ /* 0x000fe400000010ff */
[----:B------:R-:W-:Y:S02]  /*72e0*/  LEA.HI.X R161, R158, UR11, RZ, 0x4, P0 ;  /* 0x0000000b9ea17c11 */ /* 0x000fe400080f24ff */
[----:B------:R-:W-:Y:S02]  /*72f0*/  F2FP.BF16.F32.PACK_AB R47, R153, R147 ;  /* 0x00000093992f723e */ /* 0x000fe400000010ff */
[----:B------:R-:W-:-:S02]  /*7300*/  SEL R162, RZ, 0x1, P4 ;  /* 0x00000001ffa27807 */ /* 0x000fc40002000000 */
[----:B------:R-:W-:Y:S01]  /*7310*/  SEL R165, RZ, 0x1, P3 ;  /* 0x00000001ffa57807 */ /* 0x000fe20001800000 */
[----:B------:R0:W-:Y:S02]  /*7320*/  STG.E.128 desc[UR4][R160.64], R44 ;  /* 0x0000002ca0007986 */ /* 0x0001e4000c101d04 */
[----:B0-----:R-:W-:Y:S01]  /*7330*/  IMAD.WIDE.U32 R160, R159, 0x1000000, RZ ;  /* 0x010000009fa07825 */ /* 0x001fe200078e00ff */
[----:B------:R-:W-:-:S03]  /*7340*/  SEL R159, RZ, 0x1, P1 ;  /* 0x00000001ff9f7807 */ /* 0x000fc60000800000 */
[----:B------:R-:W-:Y:S01]  /*7350*/  IMAD.WIDE.U32 R44, R162, 0x100, RZ ;  /* 0x00000100a22c7825 */ /* 0x000fe200078e00ff */
[----:B------:R-:W-:-:S03]  /*7360*/  LOP3.LUT R163, R161, R163, R165, 0xfe, !PT ;  /* 0x000000a3a1a37212 */ /* 0x000fc600078efea5 */
[----:B------:R-:W-:-:S03]  /*7370*/  IMAD.WIDE.U32 R46, R159, 0x10000, RZ ;  /* 0x000100009f2e7825 */ /* 0x000fc600078e00ff */
[----:B------:R-:W-:Y:S02]  /*7380*/  LOP3.LUT R159, R44, R160, R46, 0xfe, !PT ;  /* 0x000000a02c9f7212 */ /* 0x000fe400078efe2e */
[----:B------:R-:W-:Y:S02]  /*7390*/  SEL R44, RZ, 0x1, P5 ;  /* 0x00000001ff2c7807 */ /* 0x000fe40002800000 */
[----:B------:R-:W-:Y:S02]  /*73a0*/  LOP3.LUT R47, R45, R163, R47, 0xfe, !PT ;  /* 0x000000a32d2f7212 */ /* 0x000fe400078efe2f */
[----:B------:R-:W-:Y:S02]  /*73b0*/  LOP3.LUT R46, R159, R44, RZ, 0xfc, !PT ;  /* 0x0000002c9f2e7212 */ /* 0x000fe400078efcff */
[----:B------:R-:W-:-:S04]  /*73c0*/  LEA R44, P0, R158, UR14, 0x3 ;  /* 0x0000000e9e2c7c11 */ /* 0x000fc8000f8018ff */
[C---:B------:R-:W-:Y:S02]  /*73d0*/  LEA.HI.X R45, R158.reuse, UR15, RZ, 0x3, P0 ;  /* 0x0000000f9e2d7c11 */ /* 0x040fe400080f1cff */
[----:B------:R-:W-:-:S03]  /*73e0*/  IADD3 R158, R158, 0x80, RZ ;  /* 0x000000809e9e7810 */ /* 0x000fc60007ffe0ff */
[----:B------:R1:W-:Y:S04]  /*73f0*/  STG.E.64 desc[UR4][R44.64], R46 ;  /* 0x0000002e2c007986 */ /* 0x0003e8000c101b04 */
.L_x_2063:
[----:B------:R-:W-:Y:S05]  /*7400*/  BSYNC B0 ;  /* 0x0000000000007941 */ /* 0x000fea0003800000 */
.L_x_2062:
        /* <DEDUP_REMOVED lines=23> */
.L_x_2123:
[----:B------:R-:W-:-:S07]  /*7580*/  IMAD.MOV.U32 R66, RZ, RZ, R125 ;  /* 0x000000ffff427224 */ /* 0x000fce00078e007d */
.L_x_2124:
[----:B------:R-:W-:Y:S05]  /*7590*/  BSYNC B1 ;  /* 0x0000000000017941 */ /* 0x000fea0003800000 */
.L_x_2122:
        /* <DEDUP_REMOVED lines=16> */
.L_x_2128:
[----:B------:R-:W-:Y:S05]  /*76a0*/  BSYNC B2 ;  /* 0x0000000000027941 */ /* 0x000fea0003800000 */
.L_x_2127:
        /* <DEDUP_REMOVED lines=44> */
.L_x_2126:
[----:B------:R-:W-:Y:S05]  /*7970*/  BSYNC B1 ;  /* 0x0000000000017941 */ /* 0x000fea0003800000 */
.L_x_2125:
[----:B------:R-:W0:Y:S01]  /*7980*/  LDC R160, c[0x0][0x298] ;  /* 0x0000a600ffa07b82 */ /* 0x000e220000000800 */
[----:B------:R-:W-:Y:S01]  /*7990*/  HFMA2.MMA R161, -RZ, RZ, 0.1171875, 0 ;  /* 0x2f800000ffa17435 */ /* 0x000fe200000001ff */
[----:B------:R-:W-:Y:S01]  /*79a0*/  I2FP.F32.U32 R66, R66 ;  /* 0x0000004200427245 */ /* 0x000fe20000201000 */
[C---:B-----5:R-:W-:Y:S01]  /*79b0*/  IMAD.U32 R132, R44.reuse, 0x10000, RZ ;  /* 0x000100002c847824 */ /* 0x060fe200078e00ff */
[----:B------:R-:W-:Y:S01]  /*79c0*/  BSSY B1, `(.L_x_2129) ;  /* 0x0000018000017945 */ /* 0x000fe20003800000 */
[----:B------:R-:W-:Y:S01]  /*79d0*/  PRMT R44, R44, 0x7632, R44 ;  /* 0x000076322c2c7816 */ /* 0x000fe2000000002c */
[----:B------:R-:W-:Y:S02]  /*79e0*/  VIADD R141, R140, 0x1 ;  /* 0x000000018c8d7836 */ /* 0x000fe40000000000 */
[----:B------:R-:W-:Y:S01]  /*79f0*/  FMUL.FTZ R133, R132, R157 ;  /* 0x0000009d84857220 */ /* 0x000fe20000410000 */
[----:B------:R-:W1:Y:S02]  /*7a00*/  LDC R154, c[0x0][0x294] ;  /* 0x0000a500ff9a7b82 */ /* 0x000e640000000800 */
[----:B------:R-:W-:Y:S01]  /*7a10*/  FFMA.FTZ R123, R66, R161, 1.1641532182693481445e-10 ;  /* 0x2f000000427b7423 */ /* 0x000fe200000100a1 */
[----:B0-----:R-:W-:-:S04]  /*7a20*/  FMUL.FTZ R133, R133, R160 ;  /* 0x000000a085857220 */ /* 0x001fc80000410000 */
        /* <DEDUP_REMOVED lines=16> */
.L_x_2130:
[----:B------:R-:W-:-:S07]  /*7b30*/  IMAD.MOV.U32 R123, RZ, RZ, R125 ;  /* 0x000000ffff7b7224 */ /* 0x000fce00078e007d */
.L_x_2131:
[----:B------:R-:W-:Y:S05]  /*7b40*/  BSYNC B1 ;  /* 0x0000000000017941 */ /* 0x000fea0003800000 */
.L_x_2129:
        /* <DEDUP_REMOVED lines=16> */
.L_x_2135:
[----:B------:R-:W-:Y:S05]  /*7c50*/  BSYNC B2 ;  /* 0x0000000000027941 */ /* 0x000fea0003800000 */
.L_x_2134:
        /* <DEDUP_REMOVED lines=44> */
.L_x_2133:
[----:B------:R-:W-:Y:S05]  /*7f20*/  BSYNC B1 ;  /* 0x0000000000017941 */ /* 0x000fea0003800000 */
.L_x_2132:
[----:B------:R-:W-:Y:S01]  /*7f30*/  I2FP.F32.U32 R132, R123 ;  /* 0x0000007b00847245 */ /* 0x000fe20000201000 */
[----:B------:R-:W-:Y:S01]  /*7f40*/  BSSY B1, `(.L_x_2136) ;  /* 0x0000018000017945 */ /* 0x000fe20003800000 */
[----:B------:R-:W-:Y:S02]  /*7f50*/  SHF.L.U32 R44, R44, 0x10, RZ ;  /* 0x000000102c2c7819 */ /* 0x000fe400000006ff */
[----:B------:R-:W-:Y:S01]  /*7f60*/  IADD3 R148, R141, 0x1, RZ ;  /* 0x000000018d947810 */ /* 0x000fe20007ffe0ff */
[----:B------:R-:W-:Y:S02]  /*7f70*/  FFMA.FTZ R123, R132, R161, 1.1641532182693481445e-10 ;  /* 0x2f000000847b7423 */ /* 0x000fe400000100a1 */
[----:B------:R-:W-:Y:S01]  /*7f80*/  FMUL.FTZ R133, R44, R157 ;  /* 0x0000009d2c857220 */ /* 0x000fe20000410000 */
[----:B------:R-:W-:Y:S02]  /*7f90*/  @P0 PRMT R44, R36, 0x7632, R44 ;  /* 0x00007632242c0816 */ /* 0x000fe4000000002c */
[----:B------:R-:W-:Y:S01]  /*7fa0*/  FSETP.GTU.FTZ.AND P1, PT, R123, R154, PT ;  /* 0x0000009a7b00720b */ /* 0x000fe20003f3c000 */
[----:B------:R-:W-:-:S02]  /*7fb0*/  FMUL.FTZ R133, R133, R160 ;  /* 0x000000a085857220 */ /* 0x000fc40000410000 */
[----:B------:R-:W-:Y:S01]  /*7fc0*/  @P0 IMAD.U32 R123, R44, 0x10000, RZ ;  /* 0x000100002c7b0824 */ /* 0x000fe200078e00ff */
        /* <DEDUP_REMOVED lines=14> */
.L_x_2137:
[----:B------:R-:W-:-:S07]  /*80b0*/  MOV R44, R125 ;  /* 0x0000007d002c7202 */ /* 0x000fce0000000f00 */
.L_x_2138:
[----:B------:R-:W-:Y:S05]  /*80c0*/  BSYNC B1 ;  /* 0x0000000000017941 */ /* 0x000fea0003800000 */
.L_x_2136:
        /* <DEDUP_REMOVED lines=16> */
.L_x_2142:
[----:B------:R-:W-:Y:S05]  /*81d0*/  BSYNC B2 ;  /* 0x0000000000027941 */ /* 0x000fea0003800000 */
.L_x_2141:
        /* <DEDUP_REMOVED lines=44> */
.L_x_2140:
[----:B------:R-:W-:Y:S05]  /*84a0*/  BSYNC B1 ;  /* 0x0000000000017941 */ /* 0x000fea0003800000 */
.L_x_2139:
        /* <DEDUP_REMOVED lines=9> */
[----:B------:R-:W-:Y:S02]  /*8540*/  PRMT R123, R45, 0x7632, R123 ;  /* 0x000076322d7b7816 */ /* 0x000fe4000000007b */
[----:B------:R-:W-:-:S05]  /*8550*/  FSEL R44, R133, RZ, !P1 ;  /* 0x000000ff852c7208 */ /* 0x000fca0004800000 */
        /* <DEDUP_REMOVED lines=12> */
.L_x_2144:
[----:B------:R-:W-:-:S07]  /*8620*/  IMAD.MOV.U32 R140, RZ, RZ, R125 ;  /* 0x000000ffff8c7224 */ /* 0x000fce00078e007d */
.L_x_2145:
[----:B------:R-:W-:Y:S05]  /*8630*/  BSYNC B1 ;  /* 0x0000000000017941 */ /* 0x000fea0003800000 */
.L_x_2143:
        /* <DEDUP_REMOVED lines=16> */
.L_x_2149:
[----:B------:R-:W-:Y:S05]  /*8740*/  BSYNC B2 ;  /* 0x0000000000027941 */ /* 0x000fea0003800000 */
.L_x_2148:
        /* <DEDUP_REMOVED lines=44> */
.L_x_2147:
[----:B------:R-:W-:Y:S05]  /*8a10*/  BSYNC B1 ;  /* 0x0000000000017941 */ /* 0x000fea0003800000 */
.L_x_2146:
        /* <DEDUP_REMOVED lines=23> */
.L_x_2151:
[----:B------:R-:W-:-:S07]  /*8b90*/  MOV R123, R125 ;  /* 0x0000007d007b7202 */ /* 0x000fce0000000f00 */
.L_x_2152:
[----:B------:R-:W-:Y:S05]  /*8ba0*/  BSYNC B1 ;  /* 0x0000000000017941 */ /* 0x000fea0003800000 */
.L_x_2150:
        /* <DEDUP_REMOVED lines=16> */
.L_x_2156:
[----:B------:R-:W-:Y:S05]  /*8cb0*/  BSYNC B2 ;  /* 0x0000000000027941 */ /* 0x000fea0003800000 */
.L_x_2155:
        /* <DEDUP_REMOVED lines=44> */
.L_x_2154:
[----:B------:R-:W-:Y:S05]  /*8f80*/  BSYNC B1 ;  /* 0x0000000000017941 */ /* 0x000fea0003800000 */
.L_x_2153:
[----:B------:R-:W-:Y:S01]  /*8f90*/  I2FP.F32.U32 R44, R123 ;  /* 0x0000007b002c7245 */ /* 0x000fe20000201000 */
[C---:B------:R-:W-:Y:S01]  /*8fa0*/  IMAD.U32 R148, R46.reuse, 0x10000, RZ ;  /* 0x000100002e947824 */ /* 0x040fe200078e00ff */
[C---:B------:R-:W-:Y:S01]  /*8fb0*/  ISETP.NE.AND P4, PT, R149.reuse, 0x1, PT ;  /* 0x000000019500780c */ /* 0x040fe20003f85270 */
[----:B------:R-:W-:Y:S01]  /*8fc0*/  BSSY B1, `(.L_x_2157) ;  /* 0x0000015000017945 */ /* 0x000fe20003800000 */
[----:B------:R-:W-:Y:S01]  /*8fd0*/  PRMT R46, R46, 0x7632, R46 ;  /* 0x000076322e2e7816 */ /* 0x000fe2000000002e */
[----:B------:R-:W-:Y:S01]  /*8fe0*/  FFMA.FTZ R45, R44, R161, 1.1641532182693481445e-10 ;  /* 0x2f0000002c2d7423 */ /* 0x000fe200000100a1 */
[----:B------:R-:W-:Y:S01]  /*8ff0*/  FMUL.FTZ R123, R148, R157 ;  /* 0x0000009d947b7220 */ /* 0x000fe20000410000 */
[----:B------:R-:W-:Y:S01]  /*9000*/  @P0 SHF.L.U32 R44, R38, 0x10, RZ ;  /* 0x00000010262c0819 */ /* 0x000fe200000006ff */
[----:B------:R-:W-:Y:S02]  /*9010*/  VIADD R163, R149, 0x1 ;  /* 0x0000000195a37836 */ /* 0x000fe40000000000 */
[----:B------:R-:W-:Y:S01]  /*9020*/  FMUL.FTZ R123, R123, R160 ;  /* 0x000000a07b7b7220 */ /* 0x000fe20000410000 */
[----:B------:R-:W-:-:S04]  /*9030*/  FSETP.GTU.FTZ.AND P3, PT, R45, R154, PT ;  /* 0x0000009a2d00720b */ /* 0x000fc80003f7c000 */
        /* <DEDUP_REMOVED lines=12> */
.L_x_2158:
[----:B------:R-:W-:-:S07]  /*9100*/  IMAD.MOV.U32 R123, RZ, RZ, R125 ;  /* 0x000000ffff7b7224 */ /* 0x000fce00078e007d */
.L_x_2159:
[----:B------:R-:W-:Y:S05]  /*9110*/  BSYNC B1 ;  /* 0x0000000000017941 */ /* 0x000fea0003800000 */
.L_x_2157:
        /* <DEDUP_REMOVED lines=16> */
.L_x_2163:
[----:B------:R-:W-:Y:S05]  /*9220*/  BSYNC B2 ;  /* 0x0000000000027941 */ /* 0x000fea0003800000 */
.L_x_2162:
        /* <DEDUP_REMOVED lines=44> */
.L_x_2161:
[----:B------:R-:W-:Y:S05]  /*94f0*/  BSYNC B1 ;  /* 0x0000000000017941 */ /* 0x000fea0003800000 */
.L_x_2160:
[----:B------:R-:W-:Y:S01]  /*9500*/  I2FP.F32.U32 R44, R123 ;  /* 0x0000007b002c7245 */ /* 0x000fe20000201000 */
[----:B------:R-:W-:Y:S01]  /*9510*/  BSSY B1, `(.L_x_2164) ;  /* 0x0000017000017945 */ /* 0x000fe20003800000 */
[----:B------:R-:W-:Y:S02]  /*9520*/  SHF.L.U32 R46, R46, 0x10, RZ ;  /* 0x000000102e2e7819 */ /* 0x000fe400000006ff */
        /* <DEDUP_REMOVED lines=20> */
.L_x_2165:
[----:B------:R-:W-:-:S07]  /*9670*/  MOV R46, R125 ;  /* 0x0000007d002e7202 */ /* 0x000fce0000000f00 */
.L_x_2166:
[----:B------:R-:W-:Y:S05]  /*9680*/  BSYNC B1 ;  /* 0x0000000000017941 */ /* 0x000fea0003800000 */
.L_x_2164:
        /* <DEDUP_REMOVED lines=16> */
.L_x_2170:
[----:B------:R-:W-:Y:S05]  /*9790*/  BSYNC B2 ;  /* 0x0000000000027941 */ /* 0x000fea0003800000 */
.L_x_2169:
        /* <DEDUP_REMOVED lines=44> */
.L_x_2168:
[----:B------:R-:W-:Y:S05]  /*9a60*/  BSYNC B1 ;  /* 0x0000000000017941 */ /* 0x000fea0003800000 */
.L_x_2167:
        /* <DEDUP_REMOVED lines=8> */
[----:B------:R-:W-:Y:S01]  /*9af0*/  FSETP.GTU.FTZ.AND P5, PT, R123, R154, PT ;  /* 0x0000009a7b00720b */ /* 0x000fe20003fbc000 */
[----:B------:R-:W-:-:S03]  /*9b00*/  VIADD R123, R45, 0x1 ;  /* 0x000000012d7b7836 */ /* 0x000fc60000000000 */
        /* <DEDUP_REMOVED lines=13> */
.L_x_2172:
[----:B------:R-:W-:-:S07]  /*9be0*/  IMAD.MOV.U32 R164, RZ, RZ, R125 ;  /* 0x000000ffffa47224 */ /* 0x000fce00078e007d */
.L_x_2173:
[----:B------:R-:W-:Y:S05]  /*9bf0*/  BSYNC B1 ;  /* 0x0000000000017941 */ /* 0x000fea0003800000 */
.L_x_2171:
        /* <DEDUP_REMOVED lines=18> */
.L_x_2177:
[----:B------:R-:W-:Y:S05]  /*9d20*/  BSYNC B2 ;  /* 0x0000000000027941 */ /* 0x000fea0003800000 */
.L_x_2176:
        /* <DEDUP_REMOVED lines=44> */
.L_x_2175:
[----:B------:R-:W-:Y:S05]  /*9ff0*/  BSYNC B1 ;  /* 0x0000000000017941 */ /* 0x000fea0003800000 */
.L_x_2174:
[----:B------:R-:W-:Y:S02]  /*a000*/  I2FP.F32.U32 R44, R164 ;  /* 0x000000a4002c7245 */ /* 0x000fe40000201000 */
[----:B------:R-:W-:Y:S02]  /*a010*/  SHF.L.U32 R46, R163, 0x10, RZ ;  /* 0x00000010a32e7819 */ /* 0x000fe400000006ff */
[----:B------:R-:W-:Y:S01]  /*a020*/  SEL R163, RZ, 0x10000, P5 ;  /* 0x00010000ffa37807 */ /* 0x000fe20002800000 */
[----:B------:R-:W-:Y:S01]  /*a030*/  FFMA.FTZ R161, R44, R161, 1.1641532182693481445e-10 ;  /* 0x2f0000002ca17423 */ /* 0x000fe200000100a1 */
[----:B------:R-:W-:Y:S01]  /*a040*/  @P0 PRMT R44, R39, 0x7632, R44 ;  /* 0x00007632272c0816 */ /* 0x000fe2000000002c */
[----:B------:R-:W-:Y:S01]  /*a050*/  FMUL.FTZ R45, R46, R157 ;  /* 0x0000009d2e2d7220 */ /* 0x000fe20000410000 */
[----:B------:R-:W-:Y:S02]  /*a060*/  ISETP.NE.AND P5, PT, R159, RZ, PT ;  /* 0x000000ff9f00720c */ /* 0x000fe40003fa5270 */
[----:B------:R-:W-:Y:S01]  /*a070*/  FSETP.GTU.FTZ.AND P6, PT, R161, R154, PT ;  /* 0x0000009aa100720b */ /* 0x000fe20003fdc000 */
[----:B------:R-:W-:Y:S01]  /*a080*/  FMUL.FTZ R45, R45, R160 ;  /* 0x000000a02d2d7220 */ /* 0x000fe20000410000 */
[----:B------:R-:W-:-:S02]  /*a090*/  SEL R164, RZ, 0x100, P4 ;  /* 0x00000100ffa47807 */ /* 0x000fc40002000000 */
[----:B------:R-:W-:Y:S02]  /*a0a0*/  F2FP.BF16.F32.PACK_AB R46, R148, R141 ;  /* 0x0000008d942e723e */ /* 0x000fe400000010ff */
[----:B------:R-:W-:Y:S01]  /*a0b0*/  FSEL R154, R45, RZ, !P6 ;  /* 0x000000ff2d9a7208 */ /* 0x000fe20007000000 */
[----:B------:R-:W-:Y:S01]  /*a0c0*/  @P0 IMAD.U32 R45, R44, 0x10000, RZ ;  /* 0x000100002c2d0824 */ /* 0x000fe200078e00ff */
[----:B------:R-:W-:Y:S02]  /*a0d0*/  F2FP.BF16.F32.PACK_AB R44, R132, R66 ;  /* 0x00000042842c723e */ /* 0x000fe400000010ff */
[----:B------:R-:W-:Y:S01]  /*a0e0*/  ISETP.NE.AND P4, PT, R162, RZ, PT ;  /* 0x000000ffa200720c */ /* 0x000fe20003f85270 */
[----:B------:R-:W-:Y:S01]  /*a0f0*/  FMUL.FTZ R154, R105, R154 ;  /* 0x0000009a699a7220 */ /* 0x000fe20000410000 */
[----:B------:R-:W-:Y:S02]  /*a100*/  SEL R159, RZ, 0x1, P2 ;  /* 0x00000001ff9f7807 */ /* 0x000fe40001000000 */
[----:B------:R-:W-:Y:S01]  /*a110*/  SEL R162, RZ, 0x1000000, P6 ;  /* 0x01000000ffa27807 */ /* 0x000fe20003000000 */
[----:B------:R-:W-:Y:S01]  /*a120*/  @P0 FADD.FTZ R154, R45, R154 ;  /* 0x0000009a2d9a0221 */ /* 0x000fe20000010000 */
[----:B------:R-:W-:-:S02]  /*a130*/  LEA R160, P0, R158, UR10, 0x4 ;  /* 0x0000000a9ea07c11 */ /* 0x000fc4000f8020ff */
[----:B------:R-:W-:Y:S02]  /*a140*/  F2FP.BF16.F32.PACK_AB R45, R140, R133 ;  /* 0x000000858c2d723e */ /* 0x000fe400000010ff */
[----:B------:R-:W-:Y:S02]  /*a150*/  LEA.HI.X R161, R158, UR11, RZ, 0x4, P0 ;  /* 0x0000000b9ea17c11 */ /* 0x000fe400080f24ff */
[----:B------:R-:W-:Y:S02]  /*a160*/  F2FP.BF16.F32.PACK_AB R47, R154, R149 ;  /* 0x000000959a2f723e */ /* 0x000fe400000010ff */
[----:B------:R-:W-:Y:S02]  /*a170*/  LOP3.LUT R163, R164, R162, R163, 0xfe, !PT ;  /* 0x000000a2a4a37212 */ /* 0x000fe400078efea3 */
[----:B------:R-:W-:Y:S01]  /*a180*/  SEL R162, RZ, 0x1, P4 ;  /* 0x00000001ffa27807 */ /* 0x000fe20002000000 */
[----:B------:R0:W-:Y:S01]  /*a190*/  STG.E.128 desc[UR4][R160.64], R44 ;  /* 0x0000002ca0007986 */ /* 0x0001e2000c101d04 */
[----:B------:R-:W-:Y:S01]  /*a1a0*/  SEL R165, RZ, 0x1, P3 ;  /* 0x00000001ffa57807 */ /* 0x000fe20001800000 */
        /* <DEDUP_REMOVED lines=13> */
.L_x_2121:
[----:B------:R-:W-:Y:S05]  /*a280*/  BSYNC B0 ;  /* 0x0000000000007941 */ /* 0x000fea0003800000 */
.L_x_2120:
        /* <DEDUP_REMOVED lines=23> */
.L_x_2181:
[----:B------:R-:W-:-:S07]  /*a400*/  IMAD.MOV.U32 R118, RZ, RZ, R125 ;  /* 0x000000ffff767224 */ /* 0x000fce00078e007d */
.L_x_2182:
[----:B------:R-:W-:Y:S05]  /*a410*/  BSYNC B1 ;  /* 0x0000000000017941 */ /* 0x000fea0003800000 */
.L_x_2180:
        /* <DEDUP_REMOVED lines=16> */
.L_x_2186:
[----:B------:R-:W-:Y:S05]  /*a520*/  BSYNC B2 ;  /* 0x0000000000027941 */ /* 0x000fea0003800000 */
.L_x_2185:
        /* <DEDUP_REMOVED lines=44> */
.L_x_2184:
[----:B------:R-:W-:Y:S05]  /*a7f0*/  BSYNC B1 ;  /* 0x0000000000017941 */ /* 0x000fea0003800000 */
.L_x_2183:
[----:B------:R-:W0:Y:S01]  /*a800*/  LDC R161, c[0x0][0x298] ;  /* 0x0000a600ffa17b82 */ /* 0x000e220000000800 */
[----:B------:R-:W-:Y:S01]  /*a810*/  HFMA2.MMA R162, -RZ, RZ, 0.1171875, 0 ;  /* 0x2f800000ffa27435 */ /* 0x000fe200000001ff */
[----:B------:R-:W-:Y:S01]  /*a820*/  I2FP.F32.U32 R123, R118 ;  /* 0x00000076007b7245 */ /* 0x000fe20000201000 */
[----:B-----5:R-:W-:Y:S01]  /*a830*/  IMAD.U32 R134, R44, 0x10000, RZ ;  /* 0x000100002c867824 */ /* 0x020fe200078e00ff */
[----:B------:R-:W-:Y:S01]  /*a840*/  BSSY B1, `(.L_x_2187) ;  /* 0x0000018000017945 */ /* 0x000fe20003800000 */
[----:B------:R-:W-:Y:S02]  /*a850*/  VIADD R143, R142, 0x1 ;  /* 0x000000018e8f7836 */ /* 0x000fe40000000000 */
[----:B------:R-:W-:Y:S01]  /*a860*/  FMUL.FTZ R134, R134, R157 ;  /* 0x0000009d86867220 */ /* 0x000fe20000410000 */
[----:B------:R-:W1:Y:S03]  /*a870*/  LDC R155, c[0x0][0x294] ;  /* 0x0000a500ff9b7b82 */ /* 0x000e660000000800 */
[----:B------:R-:W-:Y:S01]  /*a880*/  FFMA.FTZ R118, R123, R162, 1.1641532182693481445e-10 ;  /* 0x2f0000007b767423 */ /* 0x000fe200000100a2 */
[----:B0-----:R-:W-:-:S04]  /*a890*/  FMUL.FTZ R134, R134, R161 ;  /* 0x000000a186867220 */ /* 0x001fc80000410000 */
[----:B-1----:R-:W-:-:S04]  /*a8a0*/  FSETP.GTU.FTZ.AND P1, PT, R118, R155, PT ;  /* 0x0000009b7600720b */ /* 0x002fc80003f3c000 */
[----:B------:R-:W-:Y:S02]  /*a8b0*/  P2R R159, PR, RZ, 0x2 ;  /* 0x00000002ff9f7803 */ /* 0x000fe40000000000 */
[----:B------:R-:W-:Y:S02]  /*a8c0*/  FSEL R123, R134, RZ, !P1 ;  /* 0x000000ff867b7208 */ /* 0x000fe40004800000 */
[----:B------:R-:W-:-:S03]  /*a8d0*/  ISETP.NE.AND P1, PT, R142, 0x1, PT ;  /* 0x000000018e00780c */ /* 0x000fc60003f25270 */
[----:B------:R-:W-:Y:S01]  /*a8e0*/  FMUL.FTZ R118, R12, R123 ;  /* 0x0000007b0c767220 */ /* 0x000fe20000410000 */
[----:B------:R-:W-:-:S05]  /*a8f0*/  @P0 SHF.L.U32 R123, R36, 0x10, RZ ;  /* 0x00000010247b0819 */ /* 0x000fca00000006ff */
[----:B------:R-:W-:Y:S01]  /*a900*/  @P0 FADD.FTZ R118, R123, R118 ;  /* 0x000000767b760221 */ /* 0x000fe20000010000 */
[----:B------:R-:W-:-:S03]  /*a910*/  PRMT R123, R44, 0x7632, R123 ;  /* 0x000076322c7b7816 */ /* 0x000fc6000000007b */
        /* <DEDUP_REMOVED lines=9> */
.L_x_2188:
[----:B------:R-:W-:-:S07]  /*a9b0*/  IMAD.MOV.U32 R44, RZ, RZ, R125 ;  /* 0x000000ffff2c7224 */ /* 0x000fce00078e007d */
.L_x_2189:
[----:B------:R-:W-:Y:S05]  /*a9c0*/  BSYNC B1 ;  /* 0x0000000000017941 */ /* 0x000fea0003800000 */
.L_x_2187:
        /* <DEDUP_REMOVED lines=16> */
.L_x_2193:
[----:B------:R-:W-:Y:S05]  /*aad0*/  BSYNC B2 ;  /* 0x0000000000027941 */ /* 0x000fea0003800000 */
.L_x_2192:
        /* <DEDUP_REMOVED lines=44> */
.L_x_2191:
[----:B------:R-:W-:Y:S05]  /*ada0*/  BSYNC B1 ;  /* 0x0000000000017941 */ /* 0x000fea0003800000 */
.L_x_2190:
[----:B------:R-:W-:Y:S01]  /*adb0*/  I2FP.F32.U32 R135, R44 ;  /* 0x0000002c00877245 */ /* 0x000fe20000201000 */
[----:B------:R-:W-:Y:S01]  /*adc0*/  BSSY B1, `(.L_x_2194) ;  /* 0x0000018000017945 */ /* 0x000fe20003800000 */
[----:B------:R-:W-:Y:S02]  /*add0*/  SHF.L.U32 R134, R123, 0x10, RZ ;  /* 0x000000107b867819 */ /* 0x000fe400000006ff */
[----:B------:R-:W-:Y:S01]  /*ade0*/  IADD3 R150, R143, 0x1, RZ ;  /* 0x000000018f967810 */ /* 0x000fe20007ffe0ff */
[----:B------:R-:W-:Y:S02]  /*adf0*/  FFMA.FTZ R44, R135, R162, 1.1641532182693481445e-10 ;  /* 0x2f000000872c7423 */ /* 0x000fe400000100a2 */
[----:B------:R-:W-:-:S03]  /*ae00*/  FMUL.FTZ R134, R134, R157 ;  /* 0x0000009d86867220 */ /* 0x000fc60000410000 */
[----:B------:R-:W-:Y:S01]  /*ae10*/  FSETP.GTU.FTZ.AND P1, PT, R44, R155, PT ;  /* 0x0000009b2c00720b */ /* 0x000fe20003f3c000 */
[----:B------:R-:W-:Y:S01]  /*ae20*/  FMUL.FTZ R134, R134, R161 ;  /* 0x000000a186867220 */ /* 0x000fe20000410000 */
[----:B------:R-:W-:Y:S02]  /*ae30*/  @P0 PRMT R44, R36, 0x7632, R44 ;  /* 0x00007632242c0816 */ /* 0x000fe4000000002c */
[----:B------:R-:W-:Y:S02]  /*ae40*/  P2R R160, PR, RZ, 0x2 ;  /* 0x00000002ffa07803 */ /* 0x000fe40000000000 */
[----:B------:R-:W-:Y:S01]  /*ae50*/  FSEL R123, R134, RZ, !P1 ;  /* 0x000000ff867b7208 */ /* 0x000fe20004800000 */
[----:B------:R-:W-:Y:S01]  /*ae60*/  @P0 IMAD.U32 R135, R44, 0x10000, RZ ;  /* 0x000100002c870824 */ /* 0x000fe200078e00ff */
        /* <DEDUP_REMOVED lines=12> */
.L_x_2195:
[----:B------:R-:W-:-:S07]  /*af30*/  MOV R44, R125 ;  /* 0x0000007d002c7202 */ /* 0x000fce0000000f00 */
.L_x_2196:
[----:B------:R-:W-:Y:S05]  /*af40*/  BSYNC B1 ;  /* 0x0000000000017941 */ /* 0x000fea0003800000 */
.L_x_2194:
        /* <DEDUP_REMOVED lines=16> */
.L_x_2200:
[----:B------:R-:W-:Y:S05]  /*b050*/  BSYNC B2 ;  /* 0x0000000000027941 */ /* 0x000fea0003800000 */
.L_x_2199:
        /* <DEDUP_REMOVED lines=44> */
.L_x_2198:
[----:B------:R-:W-:Y:S05]  /*b320*/  BSYNC B1 ;  /* 0x0000000000017941 */ /* 0x000fea0003800000 */
.L_x_2197:
[----:B------:R-:W-:Y:S01]  /*b330*/  I2FP.F32.U32 R123, R44 ;  /* 0x0000002c007b7245 */ /* 0x000fe20000201000 */
[----:B------:R-:W-:Y:S01]  /*b340*/  IMAD.U32 R142, R45, 0x10000, RZ ;  /* 0x000100002d8e7824 */ /* 0x000fe200078e00ff */
[C---:B------:R-:W-:Y:S01]  /*b350*/  ISETP.NE.AND P2, PT, R150.reuse, 0x1, PT ;  /* 0x000000019600780c */ /* 0x040fe20003f45270 */
[----:B------:R-:W-:Y:S01]  /*b360*/  BSSY B1, `(.L_x_2201) ;  /* 0x0000015000017945 */ /* 0x000fe20003800000 */
[----:B------:R-:W-:Y:S02]  /*b370*/  VIADD R143, R150, 0x1 ;  /* 0x00000001968f7836 */ /* 0x000fe40000000000 */
[----:B------:R-:W-:Y:S01]  /*b380*/  FFMA.FTZ R44, R123, R162, 1.1641532182693481445e-10 ;  /* 0x2f0000007b2c7423 */ /* 0x000fe200000100a2 */
[----:B------:R-:W-:Y:S01]  /*b390*/  FMUL.FTZ R142, R142, R157 ;  /* 0x0000009d8e8e7220 */ /* 0x000fe20000410000 */
[----:B------:R-:W-:-:S03]  /*b3a0*/  PRMT R123, R45, 0x7632, R123 ;  /* 0x000076322d7b7816 */ /* 0x000fc6000000007b */
        /* <DEDUP_REMOVED lines=15> */
.L_x_2202:
[----:B------:R-:W-:-:S07]  /*b4a0*/  IMAD.MOV.U32 R142, RZ, RZ, R125 ;  /* 0x000000ffff8e7224 */ /* 0x000fce00078e007d */
.L_x_2203:
[----:B------:R-:W-:Y:S05]  /*b4b0*/  BSYNC B1 ;  /* 0x0000000000017941 */ /* 0x000fea0003800000 */
.L_x_2201:
        /* <DEDUP_REMOVED lines=16> */
.L_x_2207:
[----:B------:R-:W-:Y:S05]  /*b5c0*/  BSYNC B2 ;  /* 0x0000000000027941 */ /* 0x000fea0003800000 */
.L_x_2206:
        /* <DEDUP_REMOVED lines=44> */
.L_x_2205:
[----:B------:R-:W-:Y:S05]  /*b890*/  BSYNC B1 ;  /* 0x0000000000017941 */ /* 0x000fea0003800000 */
.L_x_2204:
[----:B------:R-:W-:Y:S01]  /*b8a0*/  I2FP.F32.U32 R45, R142 ;  /* 0x0000008e002d7245 */ /* 0x000fe20000201000 */
[----:B------:R-:W-:Y:S01]  /*b8b0*/  BSSY B1, `(.L_x_2208) ;  /* 0x0000017000017945 */ /* 0x000fe20003800000 */
[----:B------:R-:W-:Y:S02]  /*b8c0*/  SHF.L.U32 R142, R123, 0x10, RZ ;  /* 0x000000107b8e7819 */ /* 0x000fe400000006ff */
[----:B------:R-:W-:Y:S01]  /*b8d0*/  ISETP.NE.AND P3, PT, R143, 0x1, PT ;  /* 0x000000018f00780c */ /* 0x000fe20003f65270 */
[----:B------:R-:W-:Y:S01]  /*b8e0*/  FFMA.FTZ R44, R45, R162, 1.1641532182693481445e-10 ;  /* 0x2f0000002d2c7423 */ /* 0x000fe200000100a2 */
[----:B------:R-:W-:Y:S01]  /*b8f0*/  IADD3 R151, R143, 0x1, RZ ;  /* 0x000000018f977810 */ /* 0x000fe20007ffe0ff */
        /* <DEDUP_REMOVED lines=17> */
.L_x_2209:
[----:B------:R-:W-:-:S07]  /*ba10*/  MOV R123, R125 ;  /* 0x0000007d007b7202 */ /* 0x000fce0000000f00 */
.L_x_2210:
[----:B------:R-:W-:Y:S05]  /*ba20*/  BSYNC B1 ;  /* 0x0000000000017941 */ /* 0x000fea0003800000 */
.L_x_2208:
        /* <DEDUP_REMOVED lines=16> */
.L_x_2214:
[----:B------:R-:W-:Y:S05]  /*bb30*/  BSYNC B2 ;  /* 0x0000000000027941 */ /* 0x000fea0003800000 */
.L_x_2213:
        /* <DEDUP_REMOVED lines=44> */
.L_x_2212:
[----:B------:R-:W-:Y:S05]  /*be00*/  BSYNC B1 ;  /* 0x0000000000017941 */ /* 0x000fea0003800000 */
.L_x_2211:
        /* <DEDUP_REMOVED lines=23> */
.L_x_2216:
[----:B------:R-:W-:-:S07]  /*bf80*/  IMAD.MOV.U32 R123, RZ, RZ, R125 ;  /* 0x000000ffff7b7224 */ /* 0x000fce00078e007d */
.L_x_2217:
[----:B------:R-:W-:Y:S05]  /*bf90*/  BSYNC B1 ;  /* 0x0000000000017941 */ /* 0x000fea0003800000 */
.L_x_2215:
        /* <DEDUP_REMOVED lines=16> */
.L_x_2221:
[----:B------:R-:W-:Y:S05]  /*c0a0*/  BSYNC B2 ;  /* 0x0000000000027941 */ /* 0x000fea0003800000 */
.L_x_2220:
        /* <DEDUP_REMOVED lines=44> */
.L_x_2219:
[----:B------:R-:W-:Y:S05]  /*c370*/  BSYNC B1 ;  /* 0x0000000000017941 */ /* 0x000fea0003800000 */
.L_x_2218:
        /* <DEDUP_REMOVED lines=10> */
[----:B------:R-:W-:Y:S01]  /*c420*/  @P0 IMAD.U32 R123, R44, 0x10000, RZ ;  /* 0x000100002c7b0824 */ /* 0x000fe200078e00ff */
[----:B------:R-:W-:-:S03]  /*c430*/  IADD3 R44, R163, 0x1, RZ ;  /* 0x00000001a32c7810 */ /* 0x000fc60007ffe0ff */
        /* <DEDUP_REMOVED lines=11> */
.L_x_2223:
[----:B------:R-:W-:-:S07]  /*c4f0*/  MOV R46, R125 ;  /* 0x0000007d002e7202 */ /* 0x000fce0000000f00 */
.L_x_2224:
[----:B------:R-:W-:Y:S05]  /*c500*/  BSYNC B1 ;  /* 0x0000000000017941 */ /* 0x000fea0003800000 */
.L_x_2222:
        /* <DEDUP_REMOVED lines=16> */
.L_x_2228:
[----:B------:R-:W-:Y:S05]  /*c610*/  BSYNC B2 ;  /* 0x0000000000027941 */ /* 0x000fea0003800000 */
.L_x_2227:
        /* <DEDUP_REMOVED lines=42> */
[----:B------:R-:W-:Y:S01]  /*c8c0*/  IMAD.MOV.U32 R124, RZ, RZ, R44 ;  /* 0x000000ffff7c7224 */ /* 0x000fe200078e002c */
[----:B------:R-:W-:-:S11]  /*c8d0*/  HFMA2.MMA R44, -RZ, RZ, 0, 0 ;  /* 0x00000000ff2c7435 */ /* 0x000fd600000001ff */
.L_x_2226:
[----:B------:R-:W-:Y:S05]  /*c8e0*/  BSYNC B1 ;  /* 0x0000000000017941 */ /* 0x000fea0003800000 */
.L_x_2225:
        /* <DEDUP_REMOVED lines=23> */
.L_x_2230:
[----:B------:R-:W-:-:S07]  /*ca60*/  IMAD.MOV.U32 R164, RZ, RZ, R125 ;  /* 0x000000ffffa47224 */ /* 0x000fce00078e007d */
.L_x_2231:
[----:B------:R-:W-:Y:S05]  /*ca70*/  BSYNC B1 ;  /* 0x0000000000017941 */ /* 0x000fea0003800000 */
.L_x_2229:
        /* <DEDUP_REMOVED lines=18> */
.L_x_2235:
[----:B------:R-:W-:Y:S05]  /*cba0*/  BSYNC B2 ;  /* 0x0000000000027941 */ /* 0x000fea0003800000 */
.L_x_2234:
        /* <DEDUP_REMOVED lines=44> */
.L_x_2233:
[----:B------:R-:W-:Y:S05]  /*ce70*/  BSYNC B1 ;  /* 0x0000000000017941 */ /* 0x000fea0003800000 */
.L_x_2232:
        /* <DEDUP_REMOVED lines=9> */
[----:B------:R-:W-:Y:S01]  /*cf10*/  @P0 IMAD.U32 R46, R45, 0x10000, RZ ;  /* 0x000100002d2e0824 */ /* 0x000fe200078e00ff */
[----:B------:R-:W-:-:S02]  /*cf20*/  SEL R162, RZ, 0x10000, P5 ;  /* 0x00010000ffa27807 */ /* 0x000fc40002800000 */
[----:B------:R-:W-:Y:S02]  /*cf30*/  ISETP.NE.AND P5, PT, R159, RZ, PT ;  /* 0x000000ff9f00720c */ /* 0x000fe40003fa5270 */
[----:B------:R-:W-:Y:S02]  /*cf40*/  FSEL R44, R44, RZ, !P6 ;  /* 0x000000ff2c2c7208 */ /* 0x000fe40007000000 */
[----:B------:R-:W-:Y:S02]  /*cf50*/  F2FP.BF16.F32.PACK_AB R45, R142, R135 ;  /* 0x000000878e2d723e */ /* 0x000fe400000010ff */
[----:B------:R-:W-:Y:S01]  /*cf60*/  SEL R159, RZ, 0x1, P2 ;  /* 0x00000001ff9f7807 */ /* 0x000fe20001000000 */
[----:B------:R-:W-:Y:S01]  /*cf70*/  FMUL.FTZ R155, R101, R44 ;  /* 0x0000002c659b7220 */ /* 0x000fe20000410000 */
[----:B------:R-:W-:Y:S02]  /*cf80*/  F2FP.BF16.F32.PACK_AB R44, R134, R118 ;  /* 0x00000076862c723e */ /* 0x000fe400000010ff */
[----:B------:R-:W-:Y:S01]  /*cf90*/  SEL R164, RZ, 0x1000000, P6 ;  /* 0x01000000ffa47807 */ /* 0x000fe20003000000 */
        /* <DEDUP_REMOVED lines=8> */
[----:B0-----:R-:W-:Y:S01]  /*d020*/  IMAD.WIDE.U32 R160, R159, 0x1000000, RZ ;  /* 0x010000009fa07825 */ /* 0x001fe200078e00ff */
[----:B------:R-:W-:-:S04]  /*d030*/  SEL R159, RZ, 0x1, P4 ;  /* 0x00000001ff9f7807 */ /* 0x000fc80002000000 */
[----:B------:R-:W-:Y:S01]  /*d040*/  LOP3.LUT R163, R161, R162, R157, 0xfe, !PT ;  /* 0x000000a2a1a37212 */ /* 0x000fe200078efe9d */
[----:B------:R-:W-:Y:S01]  /*d050*/  IMAD.WIDE.U32 R44, R159, 0x100, RZ ;  /* 0x000001009f2c7825 */ /* 0x000fe200078e00ff */
[----:B------:R-:W-:Y:S02]  /*d060*/  SEL R157, RZ, 0x1, P1 ;  /* 0x00000001ff9d7807 */ /* 0x000fe40000800000 */
[----:B------:R-:W-:-:S03]  /*d070*/  SEL R162, RZ, 0x1, P5 ;  /* 0x00000001ffa27807 */ /* 0x000fc60002800000 */
[----:B------:R-:W-:-:S03]  /*d080*/  IMAD.WIDE.U32 R46, R157, 0x10000, RZ ;  /* 0x000100009d2e7825 */ /* 0x000fc600078e00ff */
[----:B------:R-:W-:Y:S02]  /*d090*/  LOP3.LUT R157, R44, R160, R46, 0xfe, !PT ;  /* 0x000000a02c9d7212 */ /* 0x000fe400078efe2e */
[C---:B------:R-:W-:Y:S02]  /*d0a0*/  LEA R44, P0, R158.reuse, UR14, 0x3 ;  /* 0x0000000e9e2c7c11 */ /* 0x040fe4000f8018ff */
[----:B------:R-:W-:Y:S02]  /*d0b0*/  LOP3.LUT R47, R45, R163, R47, 0xfe, !PT ;  /* 0x000000a32d2f7212 */ /* 0x000fe400078efe2f */
[----:B------:R-:W-:Y:S02]  /*d0c0*/  LOP3.LUT R46, R157, R162, RZ, 0xfc, !PT ;  /* 0x000000a29d2e7212 */ /* 0x000fe400078efcff */
[----:B------:R-:W-:-:S05]  /*d0d0*/  LEA.HI.X R45, R158, UR15, RZ, 0x3, P0 ;  /* 0x0000000f9e2d7c11 */ /* 0x000fca00080f1cff */
[----:B------:R3:W-:Y:S02]  /*d0e0*/  STG.E.64 desc[UR4][R44.64], R46 ;  /* 0x0000002e2c007986 */ /* 0x0007e4000c101b04 */
.L_x_2179:
[----:B------:R-:W-:Y:S05]  /*d0f0*/  BSYNC B0 ;  /* 0x0000000000007941 */ /* 0x000fea0003800000 */
.L_x_2178:
[----:B0123--:R-:W-:Y:S01]  /*d100*/  FADD.FTZ R45, RZ, R68 ;  /* 0x00000044ff2d7221 */ /* 0x00ffe20000010000 */
[----:B------:R-:W-:Y:S01]  /*d110*/  ISETP.NE.AND P6, PT, R31, RZ, PT ;  /* 0x000000ff1f00720c */ /* 0x000fe20003fc5270 */
[----:B------:R-:W-:Y:S01]  /*d120*/  UMOV UR12, 0xffffffff ;  /* 0xffffffff000c7882 */ /* 0x000fe20000000000 */
[----:B------:R-:W-:Y:S01]  /*d130*/  ISETP.GT.U32.AND P0, PT, R26, 0xff, PT ;  /* 0x000000ff1a00780c */ /* 0x000fe20003f04070 */
[----:B------:R-:W-:Y:S01]  /*d140*/  FADD.FTZ R44, R128, R45 ;  /* 0x0000002d802c7221 */ /* 0x000fe20000010000 */
[C---:B------:R-:W-:Y:S02]  /*d150*/  ISETP.GT.U32.AND P1, PT, R26.reuse, 0x17f, PT ;  /* 0x0000017f1a00780c */ /* 0x040fe40003f24070 */
[----:B------:R-:W-:Y:S01]  /*d160*/  ISETP.GT.U32.AND P2, PT, R26, 0x1ff, PT ;  /* 0x000001ff1a00780c */ /* 0x000fe20003f44070 */
[----:B------:R-:W-:Y:S01]  /*d170*/  FADD.FTZ R45, R129, R44 ;  /* 0x0000002c812d7221 */ /* 0x000fe20000010000 */
[----:B------:R-:W-:Y:S02]  /*d180*/  LOP3.LUT P3, RZ, R156, 0xff, RZ, 0xc0, !PT ;  /* 0x000000ff9cff7812 */ /* 0x000fe4000786c0ff */
[----:B------:R-:W-:Y:S01]  /*d190*/  LOP3.LUT P4, RZ, R30, 0x1f, RZ, 0xc0, !PT ;  /* 0x0000001f1eff7812 */ /* 0x000fe2000788c0ff */
        /* <DEDUP_REMOVED lines=27> */
[----:B------:R-:W-:Y:S01]  /*d350*/  FADD.FTZ R44, R150, R47 ;  /* 0x0000002f962c7221 */ /* 0x000fe20000010000 */
[----:B------:R-:W-:-:S03]  /*d360*/  SHF.R.U32.HI R47, RZ, 0x5, R30 ;  /* 0x00000005ff2f7819 */ /* 0x000fc6000001161e */
[----:B------:R-:W-:Y:S01]  /*d370*/  FADD.FTZ R44, R151, R44 ;  /* 0x0000002c972c7221 */ /* 0x000fe20000010000 */
[----:B------:R-:W-:-:S03]  /*d380*/  LOP3.LUT R46, R47, 0x7fffffc, RZ, 0xc0, !PT ;  /* 0x07fffffc2f2e7812 */ /* 0x000fc600078ec0ff */
[----:B------:R-:W-:Y:S01]  /*d390*/  @P2 FADD.FTZ R45, R155, R44 ;  /* 0x0000002c9b2d2221 */ /* 0x000fe20000010000 */
        /* <DEDUP_REMOVED lines=87> */
.L_x_2256:
[----:B------:R-:W2:Y:S01]  /*d910*/  @!P4 S2R R157, SR_CgaCtaId ;  /* 0x00000000009dc919 */ /* 0x000ea20000008800 */
[----:B------:R-:W-:Y:S01]  /*d920*/  LOP3.LUT R47, R47, 0x3, RZ, 0xc0, !PT ;  /* 0x000000032f2f7812 */ /* 0x000fe200078ec0ff */
[----:B-1----:R-:W-:Y:S01]  /*d930*/  FADD.FTZ R45, R161, R164 ;  /* 0x000000a4a12d7221 */ /* 0x002fe20000010000 */
[----:B------:R-:W-:Y:S01]  /*d940*/  @!P4 MOV R156, 0x400 ;  /* 0x00000400009cc802 */ /* 0x000fe20000000f00 */
[----:B------:R-:W-:Y:S05]  /*d950*/  WARPSYNC.ALL ;  /* 0x0000000000007948 */ /* 0x000fea0003800000 */
[----:B--2---:R-:W-:Y:S01]  /*d960*/  @!P4 LEA R157, R157, R156, 0x18 ;  /* 0x0000009c9d9dc211 */ /* 0x004fe200078ec0ff */
[----:B------:R-:W-:-:S05]  /*d970*/  @!P4 IMAD.IADD R156, R46, 0x1, R47 ;  /* 0x000000012e9cc824 */ /* 0x000fca00078e022f */
[----:B------:R-:W-:Y:S02]  /*d980*/  @!P4 LEA R156, R156, R157, 0x3 ;  /* 0x0000009d9c9cc211 */ /* 0x000fe400078e18ff */
[----:B------:R-:W-:-:S03]  /*d990*/  LOP3.LUT R157, R30, 0x1f, RZ, 0xc0, !PT ;  /* 0x0000001f1e9d7812 */ /* 0x000fc600078ec0ff */
[----:B------:R1:W-:Y:S01]  /*d9a0*/  @!P4 STS.64 [R156], R44 ;  /* 0x0000002c9c00c388 */ /* 0x0003e20000000a00 */
[----:B------:R-:W-:-:S13]  /*d9b0*/  ISETP.GT.U32.AND P0, PT, R157, 0x3, PT ;  /* 0x000000039d00780c */ /* 0x000fda0003f04070 */
[----:B-1----:R-:W1:Y:S01]  /*d9c0*/  @!P0 S2R R45, SR_CgaCtaId ;  /* 0x00000000002d8919 */ /* 0x002e620000008800 */
[----:B------:R-:W-:Y:S01]  /*d9d0*/  @!P0 MOV R44, 0x400 ;  /* 0x00000400002c8802 */ /* 0x000fe20000000f00 */
[----:B------:R-:W-:Y:S01]  /*d9e0*/  @!P0 IMAD.IADD R46, R46, 0x1, R157 ;  /* 0x000000012e2e8824 */ /* 0x000fe200078e029d */
[----:B------:R-:W-:Y:S01]  /*d9f0*/  BAR.SYNC.DEFER_BLOCKING 0x0 ;  /* 0x0000000000007b1d */ /* 0x000fe20000010000 */
[----:B------:R-:W-:Y:S01]  /*da00*/  IMAD.MOV.U32 R160, RZ, RZ, RZ ;  /* 0x000000ffffa07224 */ /* 0x000fe200078e00ff */
[----:B------:R-:W-:Y:S02]  /*da10*/  @!P0 MOV R160, R126 ;  /* 0x0000007e00a08202 */ /* 0x000fe40000000f00 */
[----:B------:R-:W-:Y:S02]  /*da20*/  PLOP3.LUT P1, PT, PT, PT, UP1, 0x40, 0x0 ;  /* 0x000000000000781c */ /* 0x000fe40003f2e818 */
[----:B------:R-:W-:Y:S01]  /*da30*/  BSSY B0, `(.L_x_2237) ;  /* 0x0000058000007945 */ /* 0x000fe20003800000 */
[----:B------:R-:W2:Y:S01]  /*da40*/  SHFL.DOWN PT, R159, R160, 0x2, 0x1f ;  /* 0x08401f00a09f7f89 */ /* 0x000ea200000e0000 */
[----:B-1----:R-:W-:-:S04]  /*da50*/  @!P0 LEA R45, R45, R44, 0x18 ;  /* 0x0000002c2d2d8211 */ /* 0x002fc800078ec0ff */
[----:B0-----:R-:W-:Y:S02]  /*da60*/  @!P0 LEA R161, R46, R45, 0x3 ;  /* 0x0000002d2ea18211 */ /* 0x001fe400078e18ff */
[----:B------:R-:W-:Y:S01]  /*da70*/  CS2R R44, SRZ ;  /* 0x00000000002c7805 */ /* 0x000fe2000001ff00 */
[----:B--2---:R-:W-:Y:S01]  /*da80*/  IMAD.IADD R156, R159, 0x1, R160 ;  /* 0x000000019f9c7824 */ /* 0x004fe200078e02a0 */
[----:B------:R-:W-:-:S04]  /*da90*/  I2FP.F32.S32 R159, R159 ;  /* 0x0000009f009f7245 */ /* 0x000fc80000201400 */
[----:B------:R0:W1:Y:S01]  /*daa0*/  @!P0 LDS.64 R44, [R161] ;  /* 0x00000000a12c8984 */ /* 0x0000620000000a00 */
[----:B------:R-:W-:Y:S02]  /*dab0*/  I2FP.F32.S32 R46, R156 ;  /* 0x0000009c002e7245 */ /* 0x000fe40000201400 */
[----:B------:R-:W-:Y:S02]  /*dac0*/  LOP3.LUT P0, RZ, R47, 0x1f, R30, 0xf8, !PT ;  /* 0x0000001f2fff7812 */ /* 0x000fe4000780f81e */
[----:B------:R-:W2:Y:S01]  /*dad0*/  MUFU.RCP R157, R46 ;  /* 0x0000002e009d7308 */ /* 0x000ea20000001000 */
[----:B0-----:R-:W-:Y:S01]  /*dae0*/  I2FP.F32.S32 R161, R160 ;  /* 0x000000a000a17245 */ /* 0x001fe20000201400 */
[----:B-1----:R-:W0:Y:S04]  /*daf0*/  SHFL.DOWN PT, R162, R44, 0x2, 0x1f ;  /* 0x08401f002ca27f89 */ /* 0x002e2800000e0000 */
[----:B------:R-:W1:Y:S01]  /*db00*/  SHFL.DOWN PT, R158, R45, 0x2, 0x1f ;  /* 0x08401f002d9e7f89 */ /* 0x000e6200000e0000 */
[C---:B0-----:R-:W-:Y:S01]  /*db10*/  FADD.FTZ R163, -R162.reuse, R44 ;  /* 0x0000002ca2a37221 */ /* 0x041fe20000010100 */
[----:B------:R-:W-:-:S03]  /*db20*/  FMUL.FTZ R162, R162, R159 ;  /* 0x0000009fa2a27220 */ /* 0x000fc60000410000 */
[----:B------:R-:W-:Y:S01]  /*db30*/  FMUL.FTZ R163, R163, R163 ;  /* 0x000000a3a3a37220 */ /* 0x000fe20000410000 */
[----:B------:R-:W-:Y:S01]  /*db40*/  FFMA.FTZ R162, R161, R44, R162 ;  /* 0x0000002ca1a27223 */ /* 0x000fe200000100a2 */
[----:B-1----:R-:W-:Y:S02]  /*db50*/  FADD.FTZ R158, R158, R45 ;  /* 0x0000002d9e9e7221 */ /* 0x002fe40000010000 */
[----:B------:R-:W-:Y:S01]  /*db60*/  FMUL.FTZ R44, R163, R161 ;  /* 0x000000a1a32c7220 */ /* 0x000fe20000410000 */
[C---:B--2---:R-:W-:Y:S01]  /*db70*/  FMUL.FTZ R163, R157.reuse, R162 ;  /* 0x000000a29da37220 */ /* 0x044fe20000410000 */
[----:B------:R-:W0:Y:S02]  /*db80*/  SHFL.DOWN PT, R161, R156, 0x1, 0x1f ;  /* 0x08201f009ca17f89 */ /* 0x000e2400000e0000 */
[----:B------:R-:W-:Y:S02]  /*db90*/  FMUL.FTZ R159, R44, R159 ;  /* 0x0000009f2c9f7220 */ /* 0x000fe40000410000 */
[----:B------:R-:W1:Y:S02]  /*dba0*/  SHFL.DOWN PT, R44, R163, 0x1, 0x1f ;  /* 0x08201f00a32c7f89 */ /* 0x000e6400000e0000 */
[----:B------:R-:W-:-:S05]  /*dbb0*/  FFMA.FTZ R158, R157, R159, R158 ;  /* 0x0000009f9d9e7223 */ /* 0x000fca000001009e */
[----:B------:R-:W2:Y:S01]  /*dbc0*/  SHFL.DOWN PT, R45, R158, 0x1, 0x1f ;  /* 0x08201f009e2d7f89 */ /* 0x000ea200000e0000 */
[-C--:B0-----:R-:W-:Y:S02]  /*dbd0*/  IADD3 R157, R156, R161.reuse, RZ ;  /* 0x000000a19c9d7210 */ /* 0x081fe40007ffe0ff */
[----:B------:R-:W-:Y:S02]  /*dbe0*/  I2FP.F32.S32 R161, R161 ;  /* 0x000000a100a17245 */ /* 0x000fe40000201400 */
[----:B------:R-:W-:Y:S01]  /*dbf0*/  I2FP.F32.S32 R157, R157 ;  /* 0x0000009d009d7245 */ /* 0x000fe20000201400 */
[----:B-1----:R-:W-:Y:S02]  /*dc00*/  FADD.FTZ R159, R163, -R44 ;  /* 0x8000002ca39f7221 */ /* 0x002fe40000010000 */
[----:B------:R-:W-:Y:S02]  /*dc10*/  FMUL.FTZ R165, R44, R161 ;  /* 0x000000a12ca57220 */ /* 0x000fe40000410000 */
[----:B------:R-:W-:Y:S01]  /*dc20*/  FMUL.FTZ R159, R159, R159 ;  /* 0x0000009f9f9f7220 */ /* 0x000fe20000410000 */
[----:B------:R-:W0:Y:S01]  /*dc30*/  MUFU.RCP R157, R157 ;  /* 0x0000009d009d7308 */ /* 0x000e220000001000 */
[----:B--2---:R-:W-:-:S02]  /*dc40*/  FADD.FTZ R44, R158, R45 ;  /* 0x0000002d9e2c7221 */ /* 0x004fc40000010000 */
[C---:B------:R-:W-:Y:S01]  /*dc50*/  FMUL.FTZ R159, R46.reuse, R159 ;  /* 0x0000009f2e9f7220 */ /* 0x040fe20000410000 */
[----:B------:R-:W-:-:S03]  /*dc60*/  FFMA.FTZ R46, R46, R163, R165 ;  /* 0x000000a32e2e7223 */ /* 0x000fc600000100a5 */
[----:B------:R-:W-:-:S04]  /*dc70*/  FMUL.FTZ R159, R159, R161 ;  /* 0x000000a19f9f7220 */ /* 0x000fc80000410000 */
[C---:B0-----:R-:W-:Y:S01]  /*dc80*/  FFMA.FTZ R156, R157.reuse, R159, R44 ;  /* 0x0000009f9d9c7223 */ /* 0x041fe2000001002c */
[----:B------:R-:W-:Y:S02]  /*dc90*/  FMUL.FTZ R159, R157, R46 ;  /* 0x0000002e9d9f7220 */ /* 0x000fe40000410000 */
[----:B------:R-:W0:Y:S03]  /*dca0*/  LDC R157, c[0x0][0x2d8] ;  /* 0x0000b600ff9d7b82 */ /* 0x000e260000000800 */
[----:B------:R-:W0:Y:S04]  /*dcb0*/  SHFL.IDX PT, R156, R156, RZ, 0x1f ;  /* 0x00001fff9c9c7589 */ /* 0x000e2800000e0000 */
[----:B------:R-:W1:Y:S01]  /*dcc0*/  SHFL.IDX PT, R159, R159, RZ, 0x1f ;  /* 0x00001fff9f9f7589 */ /* 0x000e6200000e0000 */
[----:B------:R-:W2:Y:S01]  /*dcd0*/  @!P0 LDC.64 R46, c[0x0][0x250] ;  /* 0x00009400ff2e8b82 */ /* 0x000ea20000000a00 */
[----:B0-----:R-:W-:Y:S01]  /*dce0*/  FFMA.FTZ R157, R156, UR16, R157 ;  /* 0x000000109c9d7c23 */ /* 0x001fe2000801009d */
[----:B-1----:R-:W-:Y:S01]  /*dcf0*/  FMUL.FTZ R44, R159, R159 ;  /* 0x0000009f9f2c7220 */ /* 0x002fe20000410000 */
[----:B--2---:R-:W-:-:S04]  /*dd00*/  @!P0 IMAD.WIDE R46, R25, 0x4, R46 ;  /* 0x00000004192e8825 */ /* 0x004fc800078e022e */
[----:B------:R-:W-:Y:S01]  /*dd10*/  FSEL R158, R44, RZ, !P1 ;  /* 0x000000ff2c9e7208 */ /* 0x000fe20004800000 */
[----:B------:R0:W-:Y:S01]  /*dd20*/  @!P0 STG.E desc[UR4][R46.64], R159 ;  /* 0x0000009f2e008986 */ /* 0x0001e2000c101904 */
[----:B------:R-:W1:Y:S03]  /*dd30*/  @!P0 LDC.64 R44, c[0x0][0x258] ;  /* 0x00009600ff2c8b82 */ /* 0x000e660000000a00 */
[----:B------:R-:W-:-:S06]  /*dd40*/  FADD.FTZ R157, R157, R158 ;  /* 0x0000009e9d9d7221 */ /* 0x000fcc0000010000 */
[----:B------:R-:W2:Y:S01]  /*dd50*/  MUFU.RSQ R157, R157 ;  /* 0x0000009d009d7308 */ /* 0x000ea20000001400 */
        /* <DEDUP_REMOVED lines=12> */
[----:B------:R-:W-:Y:S01]  /*de20*/  FADD.FTZ R160, R145, -R156 ;  /* 0x8000009c91a07221 */ /* 0x000fe20000010000 */
[----:B------:R-:W-:Y:S01]  /*de30*/  FFMA.FTZ R44, R8, R45, R56 ;  /* 0x0000002d082c7223 */ /* 0x000fe20000010038 */
[----:B------:R-:W-:Y:S01]  /*de40*/  FFMA.FTZ R47, R100, R47, R84 ;  /* 0x0000002f642f7223 */ /* 0x000fe20000010054 */
[----:B------:R-:W-:Y:S01]  /*de50*/  FMUL.FTZ R45, R157, R46 ;  /* 0x0000002e9d2d7220 */ /* 0x000fe20000410000 */
[--C-:B------:R-:W-:Y:S01]  /*de60*/  FADD.FTZ R46, R144, -R156.reuse ;  /* 0x8000009c902e7221 */ /* 0x100fe20000010000 */
[--C-:B------:R-:W-:Y:S01]  /*de70*/  FADD.FTZ R162, R129, -R156.reuse ;  /* 0x8000009c81a27221 */ /* 0x100fe20000010000 */
[----:B------:R-:W-:Y:S01]  /*de80*/  FADD.FTZ R161, R152, -R156 ;  /* 0x8000009c98a17221 */ /* 0x000fe20000010000 */
[----:B------:R-:W-:Y:S01]  /*de90*/  F2FP.BF16.F32.PACK_AB R44, R47, R44 ;  /* 0x0000002c2f2c723e */ /* 0x000fe200000010ff */
        /* <DEDUP_REMOVED lines=11> */
[----:B0-----:R-:W-:-:S02]  /*df50*/  IMAD.WIDE.U32 R158, R119, 0x10, R158 ;  /* 0x00000010779e7825 */ /* 0x001fc400078e009e */
[----:B------:R-:W-:Y:S02]  /*df60*/  F2FP.BF16.F32.PACK_AB R45, R163, R162 ;  /* 0x000000a2a32d723e */ /* 0x000fe400000010ff */
[----:B------:R-:W-:Y:S01]  /*df70*/  F2FP.BF16.F32.PACK_AB R46, R164, R161 ;  /* 0x000000a1a42e723e */ /* 0x000fe200000010ff */
[----:B------:R-:W-:Y:S01]  /*df80*/  VIADD R119, R119, 0x80 ;  /* 0x0000008077777836 */ /* 0x000fe20000000000 */
[----:B------:R-:W-:-:S05]  /*df90*/  F2FP.BF16.F32.PACK_AB R47, R160, R47 ;  /* 0x0000002fa02f723e */ /* 0x000fca00000010ff */
[----:B------:R1:W-:Y:S02]  /*dfa0*/  STG.E.128 desc[UR4][R158.64], R44 ;  /* 0x0000002c9e007986 */ /* 0x0003e4000c101d04 */
.L_x_2238:
[----:B------:R-:W-:Y:S05]  /*dfb0*/  BSYNC B0 ;  /* 0x0000000000007941 */ /* 0x000fea0003800000 */
.L_x_2237:
        /* <DEDUP_REMOVED lines=14> */
[--C-:B------:R-:W-:Y:S01]  /*e0a0*/  FADD.FTZ R163, R153, -R156.reuse ;  /* 0x8000009c99a37221 */ /* 0x100fe20000010000 */
[C---:B------:R-:W-:Y:S01]  /*e0b0*/  FMUL.FTZ R162, R157.reuse, R162 ;  /* 0x000000a29da27220 */ /* 0x040fe20000410000 */
[----:B------:R-:W-:Y:S01]  /*e0c0*/  FMUL.FTZ R160, R157, R160 ;  /* 0x000000a09da07220 */ /* 0x000fe20000410000 */
[----:B------:R-:W-:Y:S01]  /*e0d0*/  F2FP.BF16.F32.PACK_AB R44, R47, R44 ;  /* 0x0000002c2f2c723e */ /* 0x000fe200000010ff */
[C---:B------:R-:W-:Y:S01]  /*e0e0*/  FMUL.FTZ R47, R157.reuse, R46 ;  /* 0x0000002e9d2f7220 */ /* 0x040fe20000410000 */
[----:B------:R-:W-:Y:S01]  /*e0f0*/  FADD.FTZ R46, R146, -R156 ;  /* 0x8000009c922e7221 */ /* 0x000fe20000010000 */
[----:B------:R-:W-:Y:S01]  /*e100*/  FMUL.FTZ R45, R157, R164 ;  /* 0x000000a49d2d7220 */ /* 0x000fe20000410000 */
[----:B------:R-:W-:Y:S01]  /*e110*/  FFMA.FTZ R160, R3, R160, R53 ;  /* 0x000000a003a07223 */ /* 0x000fe20000010035 */
[----:B------:R-:W-:Y:S01]  /*e120*/  FFMA.FTZ R47, R2, R47, R54 ;  /* 0x0000002f022f7223 */ /* 0x000fe20000010036 */
[C---:B------:R-:W-:Y:S01]  /*e130*/  FMUL.FTZ R161, R157.reuse, R46 ;  /* 0x0000002e9da17220 */ /* 0x040fe20000410000 */
[----:B------:R-:W-:Y:S01]  /*e140*/  FMUL.FTZ R46, R157, R163 ;  /* 0x000000a39d2e7220 */ /* 0x000fe20000410000 */
[----:B------:R-:W-:-:S02]  /*e150*/  FFMA.FTZ R163, R95, R162, R79 ;  /* 0x000000a25fa37223 */ /* 0x000fc4000001004f */
[----:B------:R-:W-:Y:S01]  /*e160*/  FFMA.FTZ R162, R94, R161, R78 ;  /* 0x000000a15ea27223 */ /* 0x000fe2000001004e */
[----:B------:R-:W-:Y:S01]  /*e170*/  FFMA.FTZ R161, R0, R45, R55 ;  /* 0x0000002d00a17223 */ /* 0x000fe20000010037 */
[----:B------:R-:W-:Y:S01]  /*e180*/  FFMA.FTZ R164, R93, R46, R77 ;  /* 0x0000002e5da47223 */ /* 0x000fe2000001004d */
[----:B------:R-:W-:Y:S01]  /*e190*/  F2FP.BF16.F32.PACK_AB R45, R163, R160 ;  /* 0x000000a0a32d723e */ /* 0x000fe200000010ff */
[C---:B0-----:R-:W-:Y:S01]  /*e1a0*/  IMAD.WIDE.U32 R158, R119.reuse, 0x10, R158 ;  /* 0x00000010779e7825 */ /* 0x041fe200078e009e */
[----:B------:R-:W-:Y:S02]  /*e1b0*/  F2FP.BF16.F32.PACK_AB R46, R162, R47 ;  /* 0x0000002fa22e723e */ /* 0x000fe400000010ff */
[----:B------:R-:W-:Y:S02]  /*e1c0*/  F2FP.BF16.F32.PACK_AB R47, R164, R161 ;  /* 0x000000a1a42f723e */ /* 0x000fe400000010ff */
[----:B------:R-:W-:-:S03]  /*e1d0*/  IADD3 R119, R119, 0x80, RZ ;  /* 0x0000008077777810 */ /* 0x000fc60007ffe0ff */
[----:B------:R2:W-:Y:S04]  /*e1e0*/  STG.E.128 desc[UR4][R158.64], R44 ;  /* 0x0000002c9e007986 */ /* 0x0005e8000c101d04 */
.L_x_2240:
[----:B------:R-:W-:Y:S05]  /*e1f0*/  BSYNC B0 ;  /* 0x0000000000007941 */ /* 0x000fea0003800000 */
.L_x_2239:
[----:B------:R-:W-:Y:S01]  /*e200*/  ISETP.NE.AND P0, PT, R33, RZ, PT ;  /* 0x000000ff2100720c */ /* 0x000fe20003f05270 */
        /* <DEDUP_REMOVED lines=34> */
.L_x_2242:
[----:B------:R-:W-:Y:S05]  /*e430*/  BSYNC B0 ;  /* 0x0000000000007941 */ /* 0x000fea0003800000 */
.L_x_2241:
[----:B------:R-:W-:Y:S01]  /*e440*/  ISETP.NE.AND P0, PT, R34, RZ, PT ;  /* 0x000000ff2200720c */ /* 0x000fe20003f05270 */
[----:B------:R-:W-:-:S12]  /*e450*/  BSSY B0, `(.L_x_2243) ;  /* 0x0000021000007945 */ /* 0x000fd80003800000 */
[----:B------:R-:W-:Y:S05]  /*e460*/  @!P0 BRA `(.L_x_2244) ;  /* 0x00000000007c8947 */ /* 0x000fea0003800000 */
[--C-:B-123--:R-:W-:Y:S01]  /*e470*/  FADD.FTZ R158, R151, -R156.reuse ;  /* 0x8000009c979e7221 */ /* 0x10efe20000010000 */
[--C-:B0-----:R-:W-:Y:S01]  /*e480*/  FADD.FTZ R45, R155, -R156.reuse ;  /* 0x8000009c9b2d7221 */ /* 0x101fe20000010000 */
        /* <DEDUP_REMOVED lines=23> */
[----:B------:R-:W-:-:S02]  /*e600*/  F2FP.BF16.F32.PACK_AB R47, R162, R47 ;  /* 0x0000002fa22f723e */ /* 0x000fc400000010ff */
[----:B------:R-:W-:Y:S02]  /*e610*/  F2FP.BF16.F32.PACK_AB R46, R163, R46 ;  /* 0x0000002ea32e723e */ /* 0x000fe400000010ff */
[----:B------:R-:W-:Y:S01]  /*e620*/  F2FP.BF16.F32.PACK_AB R45, R160, R161 ;  /* 0x000000a1a02d723e */ /* 0x000fe200000010ff */
[----:B0-----:R-:W-:Y:S01]  /*e630*/  IMAD.WIDE.U32 R158, R119, 0x10, R158 ;  /* 0x00000010779e7825 */ /* 0x001fe200078e009e */
[----:B------:R-:W-:-:S05]  /*e640*/  F2FP.BF16.F32.PACK_AB R44, R157, R44 ;  /* 0x0000002c9d2c723e */ /* 0x000fca00000010ff */
[----:B------:R4:W-:Y:S02]  /*e650*/  STG.E.128 desc[UR4][R158.64], R44 ;  /* 0x0000002c9e007986 */ /* 0x0009e4000c101d04 */
.L_x_2244:
[----:B------:R-:W-:Y:S05]  /*e660*/  BSYNC B0 ;  /* 0x0000000000007941 */ /* 0x000fea0003800000 */
.L_x_2243:
[----:B------:R-:W-:Y:S02]  /*e670*/  IADD3 R25, R25, UR18, RZ ;  /* 0x0000001219197c10 */ /* 0x000fe4000fffe0ff */
[----:B------:R-:W-:Y:S02]  /*e680*/  SEL R156, RZ, 0x1, P3 ;  /* 0x00000001ff9c7807 */ /* 0x000fe40001800000 */
[----:B------:R-:W-:-:S13]  /*e690*/  ISETP.GE.AND P0, PT, R25, UR19, PT ;  /* 0x0000001319007c0c */ /* 0x000fda000bf06270 */
[----:B------:R-:W-:Y:S05]  /*e6a0*/  @!P0 BRA `(.L_x_2245) ;  /* 0xffffff2c00dc8947 */ /* 0x000fea000383ffff */
[----:B------:R-:W-:Y:S05]  /*e6b0*/  EXIT ;  /* 0x000000000000794d */ /* 0x000fea0003800000 */
.L_x_2236:
[----:B------:R-:W-:Y:S01]  /*e6c0*/  HFMA2.MMA R156, -RZ, RZ, 0, 5.9604644775390625e-08 ;  /* 0x00000001ff9c7435 */ /* 0x000fe200000001ff */
[----:B------:R-:W-:Y:S01]  /*e6d0*/  IMAD.MOV.U32 R165, RZ, RZ, R45 ;  /* 0x000000ffffa57224 */ /* 0x000fe200078e002d */
[----:B------:R-:W-:Y:S01]  /*e6e0*/  MOV R158, 0xffffffff ;  /* 0xffffffff009e7802 */ /* 0x000fe20000000f00 */
[----:B------:R-:W-:-:S08]  /*e6f0*/  IMAD.MOV.U32 R157, RZ, RZ, 0x1f ;  /* 0x0000001fff9d7424 */ /* 0x000fd000078e00ff */
[----:B------:R-:W-:Y:S05]  /*e700*/  WARPSYNC.COLLECTIVE R158, `(.L_x_2246) ;  /* 0x000000009e087348 */ /* 0x000fea0003c00000 */
[----:B------:R0:W1:Y:S02]  /*e710*/  SHFL.BFLY P5, R163, R165, R156, R157 ;  /* 0x0c00009ca5a37389 */ /* 0x00006400000a009d */
[----:B01----:R-:W-:Y:S01]  /*e720*/  ENDCOLLECTIVE ;  /* 0x000000000000791b */ /* 0x003fe20003800000 */
.L_x_2246:
[----:B------:R-:W-:Y:S02]  /*e730*/  IMAD.MOV.U32 R156, RZ, RZ, 0x2 ;  /* 0x00000002ff9c7424 */ /* 0x000fe400078e00ff */
[----:B------:R-:W-:-:S04]  /*e740*/  IMAD.MOV.U32 R44, RZ, RZ, R163 ;  /* 0x000000ffff2c7224 */ /* 0x000fc800078e00a3 */
[----:B------:R-:W-:-:S05]  /*e750*/  FADD.FTZ R159, R45, R44 ;  /* 0x0000002c2d9f7221 */ /* 0x000fca0000010000 */
[----:B------:R-:W-:-:S07]  /*e760*/  MOV R165, R159 ;  /* 0x0000009f00a57202 */ /* 0x000fce0000000f00 */
[----:B------:R-:W-:Y:S05]  /*e770*/  WARPSYNC.COLLECTIVE R158, `(.L_x_2247) ;  /* 0x000000009e087348 */ /* 0x000fea0003c00000 */
[----:B------:R0:W1:Y:S02]  /*e780*/  SHFL.BFLY P5, R163, R165, R156, R157 ;  /* 0x0c00009ca5a37389 */ /* 0x00006400000a009d */
[----:B01----:R-:W-:Y:S01]  /*e790*/  ENDCOLLECTIVE ;  /* 0x000000000000791b */ /* 0x003fe20003800000 */
.L_x_2247:
[----:B------:R-:W-:Y:S01]  /*e7a0*/  HFMA2.MMA R156, -RZ, RZ, 0, 2.384185791015625e-07 ;  /* 0x00000004ff9c7435 */ /* 0x000fe200000001ff */
[----:B------:R-:W-:-:S05]  /*e7b0*/  MOV R44, R163 ;  /* 0x000000a3002c7202 */ /* 0x000fca0000000f00 */
[----:B------:R-:W-:-:S04]  /*e7c0*/  FADD.FTZ R160, R159, R44 ;  /* 0x0000002c9fa07221 */ /* 0x000fc80000010000 */
[----:B------:R-:W-:-:S07]  /*e7d0*/  IMAD.MOV.U32 R165, RZ, RZ, R160 ;  /* 0x000000ffffa57224 */ /* 0x000fce00078e00a0 */
[----:B------:R-:W-:Y:S05]  /*e7e0*/  WARPSYNC.COLLECTIVE R158, `(.L_x_2248) ;  /* 0x000000009e087348 */ /* 0x000fea0003c00000 */
[----:B------:R0:W1:Y:S02]  /*e7f0*/  SHFL.BFLY P5, R163, R165, R156, R157 ;  /* 0x0c00009ca5a37389 */ /* 0x00006400000a009d */
[----:B01----:R-:W-:Y:S01]  /*e800*/  ENDCOLLECTIVE ;  /* 0x000000000000791b */ /* 0x003fe20003800000 */
.L_x_2248:
[----:B------:R-:W-:Y:S02]  /*e810*/  IMAD.MOV.U32 R156, RZ, RZ, 0x8 ;  /* 0x00000008ff9c7424 */ /* 0x000fe400078e00ff */
[----:B------:R-:W-:-:S04]  /*e820*/  IMAD.MOV.U32 R161, RZ, RZ, R163 ;  /* 0x000000ffffa17224 */ /* 0x000fc800078e00a3 */
[----:B------:R-:W-:-:S05]  /*e830*/  FADD.FTZ R161, R160, R161 ;  /* 0x000000a1a0a17221 */ /* 0x000fca0000010000 */
[----:B------:R-:W-:-:S07]  /*e840*/  MOV R165, R161 ;  /* 0x000000a100a57202 */ /* 0x000fce0000000f00 */
[----:B------:R-:W-:Y:S05]  /*e850*/  WARPSYNC.COLLECTIVE R158, `(.L_x_2249) ;  /* 0x000000009e087348 */ /* 0x000fea0003c00000 */
[----:B------:R0:W1:Y:S02]  /*e860*/  SHFL.BFLY P5, R163, R165, R156, R157 ;  /* 0x0c00009ca5a37389 */ /* 0x00006400000a009d */
[----:B01----:R-:W-:Y:S01]  /*e870*/  ENDCOLLECTIVE ;  /* 0x000000000000791b */ /* 0x003fe20003800000 */
.L_x_2249:
[----:B------:R-:W-:Y:S01]  /*e880*/  HFMA2.MMA R156, -RZ, RZ, 0, 9.5367431640625e-07 ;  /* 0x00000010ff9c7435 */ /* 0x000fe200000001ff */
[----:B------:R-:W-:-:S05]  /*e890*/  MOV R44, R163 ;  /* 0x000000a3002c7202 */ /* 0x000fca0000000f00 */
[----:B------:R-:W-:-:S04]  /*e8a0*/  FADD.FTZ R162, R161, R44 ;  /* 0x0000002ca1a27221 */ /* 0x000fc80000010000 */
[----:B------:R-:W-:-:S07]  /*e8b0*/  IMAD.MOV.U32 R165, RZ, RZ, R162 ;  /* 0x000000ffffa57224 */ /* 0x000fce00078e00a2 */
[----:B------:R-:W-:Y:S05]  /*e8c0*/  WARPSYNC.COLLECTIVE R158, `(.L_x_2250) ;  /* 0x000000009e087348 */ /* 0x000fea0003c00000 */
[----:B------:R0:W1:Y:S02]  /*e8d0*/  SHFL.BFLY P5, R163, R165, R156, R157 ;  /* 0x0c00009ca5a37389 */ /* 0x00006400000a009d */
[----:B01----:R-:W-:Y:S01]  /*e8e0*/  ENDCOLLECTIVE ;  /* 0x000000000000791b */ /* 0x003fe20003800000 */
.L_x_2250:
        /* <DEDUP_REMOVED lines=67> */
[----:B------:R-:W-:Y:S01]  /*ed20*/  MOV R156, 0x1 ;  /* 0x00000001009c7802 */ /* 0x000fe20000000f00 */
[----:B------:R-:W-:Y:S02]  /*ed30*/  IMAD.MOV.U32 R157, RZ, RZ, 0x1f ;  /* 0x0000001fff9d7424 */ /* 0x000fe400078e00ff */
[----:B------:R-:W-:-:S07]  /*ed40*/  IMAD.MOV.U32 R165, RZ, RZ, R45 ;  /* 0x000000ffffa57224 */ /* 0x000fce00078e002d */
[----:B------:R-:W-:Y:S05]  /*ed50*/  WARPSYNC.COLLECTIVE R158, `(.L_x_2251) ;  /* 0x000000009e087348 */ /* 0x000fea0003c00000 */
[----:B------:R0:W1:Y:S02]  /*ed60*/  SHFL.BFLY P5, R163, R165, R156, R157 ;  /* 0x0c00009ca5a37389 */ /* 0x00006400000a009d */
[----:B01----:R-:W-:Y:S01]  /*ed70*/  ENDCOLLECTIVE ;  /* 0x000000000000791b */ /* 0x003fe20003800000 */
.L_x_2251:
[----:B------:R-:W-:Y:S01]  /*ed80*/  HFMA2.MMA R156, -RZ, RZ, 0, 1.1920928955078125e-07 ;  /* 0x00000002ff9c7435 */ /* 0x000fe200000001ff */
[----:B------:R-:W-:-:S05]  /*ed90*/  MOV R160, R163 ;  /* 0x000000a300a07202 */ /* 0x000fca0000000f00 */
[----:B------:R-:W-:-:S04]  /*eda0*/  FADD.FTZ R160, R45, R160 ;  /* 0x000000a02da07221 */ /* 0x000fc80000010000 */
[----:B------:R-:W-:-:S07]  /*edb0*/  IMAD.MOV.U32 R165, RZ, RZ, R160 ;  /* 0x000000ffffa57224 */ /* 0x000fce00078e00a0 */
[----:B------:R-:W-:Y:S05]  /*edc0*/  WARPSYNC.COLLECTIVE R158, `(.L_x_2252) ;  /* 0x000000009e087348 */ /* 0x000fea0003c00000 */
[----:B------:R0:W1:Y:S02]  /*edd0*/  SHFL.BFLY P5, R163, R165, R156, R157 ;  /* 0x0c00009ca5a37389 */ /* 0x00006400000a009d */
[----:B01----:R-:W-:Y:S01]  /*ede0*/  ENDCOLLECTIVE ;  /* 0x000000000000791b */ /* 0x003fe20003800000 */
.L_x_2252:
[----:B------:R-:W-:Y:S02]  /*edf0*/  IMAD.MOV.U32 R156, RZ, RZ, 0x4 ;  /* 0x00000004ff9c7424 */ /* 0x000fe400078e00ff */
[----:B------:R-:W-:-:S04]  /*ee00*/  IMAD.MOV.U32 R159, RZ, RZ, R163 ;  /* 0x000000ffff9f7224 */ /* 0x000fc800078e00a3 */
[----:B------:R-:W-:-:S05]  /*ee10*/  FADD.FTZ R159, R160, R159 ;  /* 0x0000009fa09f7221 */ /* 0x000fca0000010000 */
[----:B------:R-:W-:-:S07]  /*ee20*/  MOV R165, R159 ;  /* 0x0000009f00a57202 */ /* 0x000fce0000000f00 */
[----:B------:R-:W-:Y:S05]  /*ee30*/  WARPSYNC.COLLECTIVE R158, `(.L_x_2253) ;  /* 0x000000009e087348 */ /* 0x000fea0003c00000 */
[----:B------:R0:W1:Y:S02]  /*ee40*/  SHFL.BFLY P5, R163, R165, R156, R157 ;  /* 0x0c00009ca5a37389 */ /* 0x00006400000a009d */
[----:B01----:R-:W-:Y:S01]  /*ee50*/  ENDCOLLECTIVE ;  /* 0x000000000000791b */ /* 0x003fe20003800000 */
.L_x_2253:
[----:B------:R-:W-:Y:S01]  /*ee60*/  HFMA2.MMA R156, -RZ, RZ, 0, 4.76837158203125e-07 ;  /* 0x00000008ff9c7435 */ /* 0x000fe200000001ff */
[----:B------:R-:W-:-:S05]  /*ee70*/  MOV R162, R163 ;  /* 0x000000a300a27202 */ /* 0x000fca0000000f00 */
[----:B------:R-:W-:-:S04]  /*ee80*/  FADD.FTZ R162, R159, R162 ;  /* 0x000000a29fa27221 */ /* 0x000fc80000010000 */
[----:B------:R-:W-:-:S07]  /*ee90*/  IMAD.MOV.U32 R165, RZ, RZ, R162 ;  /* 0x000000ffffa57224 */ /* 0x000fce00078e00a2 */
[----:B------:R-:W-:Y:S05]  /*eea0*/  WARPSYNC.COLLECTIVE R158, `(.L_x_2254) ;  /* 0x000000009e087348 */ /* 0x000fea0003c00000 */
[----:B------:R0:W1:Y:S02]  /*eeb0*/  SHFL.BFLY P5, R163, R165, R156, R157 ;  /* 0x0c00009ca5a37389 */ /* 0x00006400000a009d */
[----:B01----:R-:W-:Y:S01]  /*eec0*/  ENDCOLLECTIVE ;  /* 0x000000000000791b */ /* 0x003fe20003800000 */
.L_x_2254:
[----:B------:R-:W-:Y:S02]  /*eed0*/  IMAD.MOV.U32 R156, RZ, RZ, 0x10 ;  /* 0x00000010ff9c7424 */ /* 0x000fe400078e00ff */
[----:B------:R-:W-:-:S04]  /*eee0*/  IMAD.MOV.U32 R161, RZ, RZ, R163 ;  /* 0x000000ffffa17224 */ /* 0x000fc800078e00a3 */
[----:B------:R-:W-:-:S05]  /*eef0*/  FADD.FTZ R161, R162, R161 ;  /* 0x000000a1a2a17221 */ /* 0x000fca0000010000 */
[----:B------:R-:W-:-:S07]  /*ef00*/  MOV R165, R161 ;  /* 0x000000a100a57202 */ /* 0x000fce0000000f00 */
[----:B------:R-:W-:Y:S05]  /*ef10*/  WARPSYNC.COLLECTIVE R158, `(.L_x_2255) ;  /* 0x000000009e087348 */ /* 0x000fea0003c00000 */
[----:B------:R0:W1:Y:S02]  /*ef20*/  SHFL.BFLY P5, R163, R165, R156, R157 ;  /* 0x0c00009ca5a37389 */ /* 0x00006400000a009d */
[----:B01----:R-:W-:Y:S01]  /*ef30*/  ENDCOLLECTIVE ;  /* 0x000000000000791b */ /* 0x003fe20003800000 */
.L_x_2255:
[----:B------:R-:W-:Y:S01]  /*ef40*/  MOV R164, R163 ;  /* 0x000000a300a47202 */ /* 0x000fe20000000f00 */
[----:B------:R-:W-:Y:S06]  /*ef50*/  BRA `(.L_x_2256) ;  /* 0xffffffe8006c7947 */ /* 0x000fec000383ffff */
.L_x_2257:
        /* <DEDUP_REMOVED lines=10> */
.L_x_30196:


//--------------------- .text._ZN10layer_norm13ln_fwd_kernelINS_13Kernel_traitsI13__nv_bfloat16S2_S2_S2_fjLj4096ELj1ELj1ELj4ELj16ENS_18Kernel_traits_baseILj4096ES2_S2_S2_S2_fjLj128EEEEELb1ELb1ELb0ELb1EEEvNS_9FwdParamsE --------------------------
	.section	.text._ZN10layer_norm13ln_fwd_kernelINS_13Kernel_traitsI13__nv_bfloat16S2_S2_S2_fjLj4096ELj1ELj1ELj4ELj16ENS_18Kernel_traits_baseILj4096ES2_S2_S2_S2_fjLj128EEEEELb1ELb1ELb0ELb1EEEvNS_9FwdParamsE,"ax",@progbits
	.align	128
        .global         _ZN10layer_norm13ln_fwd_kernelINS_13Kernel_traitsI13__nv_bfloat16S2_S2_S2_fjLj4096ELj1ELj1ELj4ELj16ENS_18Kernel_traits_baseILj4096ES2_S2_S2_S2_fjLj128EEEEELb1ELb1ELb0ELb1EEEvNS_9FwdParamsE
        .type           _ZN10layer_norm13ln_fwd_kernelINS_13Kernel_traitsI13__nv_bfloat16S2_S2_S2_fjLj4096ELj1ELj1ELj4ELj16ENS_18Kernel_traits_baseILj4096ES2_S2_S2_S2_fjLj128EEEEELb1ELb1ELb0ELb1EEEvNS_9FwdParamsE,@function
        .size           _ZN10layer_norm13ln_fwd_kernelINS_13Kernel_traitsI13__nv_bfloat16S2_S2_S2_fjLj4096ELj1ELj1ELj4ELj16ENS_18Kernel_traits_baseILj4096ES2_S2_S2_S2_fjLj128EEEEELb1ELb1ELb0ELb1EEEvNS_9FwdParamsE,(.L_x_30197 - _ZN10layer_norm13ln_fwd_kernelINS_13Kernel_traitsI13__nv_bfloat16S2_S2_S2_fjLj4096ELj1ELj1ELj4ELj16ENS_18Kernel_traits_baseILj4096ES2_S2_S2_S2_fjLj128EEEEELb1ELb1ELb0ELb1EEEvNS_9FwdParamsE)
        .other          _ZN10layer_norm13ln_fwd_kernelINS_13Kernel_traitsI13__nv_bfloat16S2_S2_S2_fjLj4096ELj1ELj1ELj4ELj16ENS_18Kernel_traits_baseILj4096ES2_S2_S2_S2_fjLj128EEEEELb1ELb1ELb0ELb1EEEvNS_9FwdParamsE,@"STO_CUDA_ENTRY STV_DEFAULT"
_ZN10layer_norm13ln_fwd_kernelINS_13Kernel_traitsI13__nv_bfloat16S2_S2_S2_fjLj4096ELj1ELj1ELj4ELj16ENS_18Kernel_traits_baseILj4096ES2_S2_S2_S2_fjLj128EEEEELb1ELb1ELb0ELb1EEEvNS_9FwdParamsE:
.text._ZN10layer_norm13ln_fwd_kernelINS_13Kernel_traitsI13__nv_bfloat16S2_S2_S2_fjLj4096ELj1ELj1ELj4ELj16ENS_18Kernel_traits_baseILj4096ES2_S2_S2_S2_fjLj128EEEEELb1ELb1ELb0ELb1EEEvNS_9FwdParamsE:
        /* <DEDUP_REMOVED lines=10> */
[----:B------:R-:W-:Y:S01]  /*00a0*/  ULDC.64 UR10, c[0x0][0x2c8] ;  /* 0x0000b200000a7ab9 */ /* 0x000fe20000000a00 */
[----:B------:R-:W-:-:S04]  /*00b0*/  ULDC UR12, c[0x0][0x214] ;  /* 0x00008500000c7ab9 */ /* 0x000fc80000000800 */
[----:B------:R-:W3:Y:S01]  /*00c0*/  @P0 LDG.E.64 R2, desc[UR4][R2.64] ;  /* 0x0000000402020981 */ /* 0x000ee2000c1e1b00 */
[----:B------:R-:W4:Y:S01]  /*00d0*/  @P0 LDC R7, c[0x0][0x2f0] ;  /* 0x0000bc00ff070b82 */ /* 0x000f220000000800 */
[----:B0-----:R-:W-:Y:S01]  /*00e0*/  @P0 MOV R4, R64 ;  /* 0x0000004000040202 */ /* 0x001fe20000000f00 */
[----:B-1----:R-:W-:-:S06]  /*00f0*/  @P0 IMAD.MOV.U32 R5, RZ, RZ, R65 ;  /* 0x000000ffff050224 */ /* 0x002fcc00078e0041 */
[----:B------:R-:W4:Y:S01]  /*0100*/  @P0 LDG.E.64 R4, desc[UR4][R4.64] ;  /* 0x0000000404040981 */ /* 0x000f22000c1e1b00 */
[----:B------:R-:W2:Y:S08]  /*0110*/  S2UR UR8, SR_CTAID.X ;  /* 0x00000000000879c3 */ /* 0x000eb00000002500 */
[----:B------:R-:W2:Y:S02]  /*0120*/  LDC R0, c[0x0][RZ] ;  /* 0x00000000ff007b82 */ /* 0x000ea40000000800 */
[----:B--2---:R-:W-:Y:S01]  /*0130*/  IMAD R73, R0, UR8, R33 ;  /* 0x0000000800497c24 */ /* 0x004fe2000f8e0221 */
[----:B------:R-:W-:-:S04]  /*0140*/  SHF.L.U32 R0, R33, 0x4, RZ ;  /* 0x0000000421007819 */ /* 0x000fc800000006ff */
[----:B------:R-:W-:Y:S02]  /*0150*/  LOP3.LUT R0, R0, 0x7f0, RZ, 0xc0, !PT ;  /* 0x000007f000007812 */ /* 0x000fe400078ec0ff */
[----:B---3--:R-:W-:Y:S02]  /*0160*/  @P0 R2UR UR6, R2 ;  /* 0x00000000020602ca */ /* 0x008fe400000e0000 */
[----:B------:R-:W-:Y:S02]  /*0170*/  @P0 R2UR UR7, R3 ;  /* 0x00000000030702ca */ /* 0x000fe400000e0000 */
[----:B----4-:R-:W-:-:S05]  /*0180*/  @P0 IADD3 R64, P1, R4, R7, RZ ;  /* 0x0000000704400210 */ /* 0x010fca0007f3e0ff */
        /* <DEDUP_REMOVED lines=9> */
[----:B------:R-:W-:Y:S01]  /*0220*/  UIADD3 UR18, UR6, -0x61c88647, URZ ;  /* 0x9e3779b906127890 */ /* 0x000fe2000fffe03f */
[----:B------:R-:W-:Y:S02]  /*0230*/  ISETP.NE.U32.AND P0, PT, RZ, UR10, PT ;  /* 0x0000000aff007c0c */ /* 0x000fe4000bf05070 */
[----:B------:R-:W-:Y:S01]  /*0240*/  IMAD.WIDE.U32 R8, R8, -0x326172a9, RZ ;  /* 0xcd9e8d5708087825 */ /* 0x000fe200078e00ff */
[----:B------:R-:W-:Y:S02]  /*0250*/  LOP3.LUT R10, R7, UR19, R2, 0x96, !PT ;  /* 0x00000013070a7c12 */ /* 0x000fe4000f8e9602 */
[----:B------:R-:W-:Y:S02]  /*0260*/  ISETP.NE.AND.EX P0, PT, RZ, UR11, PT, P0 ;  /* 0x0000000bff007c0c */ /* 0x000fe4000bf05300 */
[----:B------:R-:W-:-:S02]  /*0270*/  LOP3.LUT R2, R9, UR18, R4, 0x96, !PT ;  /* 0x0000001209027c12 */ /* 0x000fc4000f8e9604 */
[----:B------:R-:W-:-:S05]  /*0280*/  IADD3 R4, P1, R0, UR10, RZ ;  /* 0x0000000a00047c10 */ /* 0x000fca000ff3e0ff */
[----:B------:R-:W-:Y:S01]  /*0290*/  IMAD.X R5, RZ, RZ, UR11, P1 ;  /* 0x0000000bff057e24 */ /* 0x000fe200088e06ff */
[----:B------:R-:W-:Y:S01]  /*02a0*/  UIADD3 UR20, UR6, 0x3c6ef372, URZ ;  /* 0x3c6ef37206147890 */ /* 0x000fe2000fffe03f */
[----:B------:R-:W-:Y:S01]  /*02b0*/  IMAD.WIDE.U32 R10, R10, -0x326172a9, RZ ;  /* 0xcd9e8d570a0a7825 */ /* 0x000fe200078e00ff */
[----:B------:R-:W-:Y:S02]  /*02c0*/  UIADD3 UR21, UR7, 0x76cf5d0a, URZ ;  /* 0x76cf5d0a07157890 */ /* 0x000fe4000fffe03f */
[----:B------:R0:W5:Y:S01]  /*02d0*/  @P0 LDG.E.128 R12, desc[UR4][R4.64] ;  /* 0x00000004040c0981 */ /* 0x000162000c1e1d00 */
[----:B------:R-:W-:Y:S01]  /*02e0*/  IMAD.WIDE.U32 R2, R2, -0x2daee0ad, RZ ;  /* 0xd2511f5302027825 */ /* 0x000fe200078e00ff */
[----:B------:R-:W-:Y:S02]  /*02f0*/  UIADD3 UR23, UR7, 0x32370b8f, URZ ;  /* 0x32370b8f07177890 */ /* 0x000fe4000fffe03f */
[----:B------:R0:W5:Y:S01]  /*0300*/  @P0 LDG.E.128 R20, desc[UR4][R4.64+0x800] ;  /* 0x0008000404140981 */ /* 0x000162000c1e1d00 */
[----:B------:R-:W-:-:S02]  /*0310*/  UIADD3 UR22, UR6, -0x255992d5, URZ ;  /* 0xdaa66d2b06167890 */ /* 0x000fc4000fffe03f */
[----:B------:R-:W-:Y:S01]  /*0320*/  UIADD3 UR24, UR6, 0x78dde6e4, URZ ;  /* 0x78dde6e406187890 */ /* 0x000fe2000fffe03f */
[----:B------:R0:W5:Y:S01]  /*0330*/  @P0 LDG.E.128 R16, desc[UR4][R4.64+0x1000] ;  /* 0x0010000404100981 */ /* 0x000162000c1e1d00 */
[----:B------:R-:W-:Y:S02]  /*0340*/  UIADD3 UR25, UR7, -0x126145ec, URZ ;  /* 0xed9eba1407197890 */ /* 0x000fe4000fffe03f */
[----:B------:R-:W-:Y:S01]  /*0350*/  UIADD3 UR27, UR7, -0x56f99767, URZ ;  /* 0xa9066899071b7890 */ /* 0x000fe2000fffe03f */
[----:B------:R0:W5:Y:S01]  /*0360*/  @P0 LDG.E.128 R60, desc[UR4][R4.64+0x1800] ;  /* 0x00180004043c0981 */ /* 0x000162000c1e1d00 */
[----:B------:R-:W-:Y:S01]  /*0370*/  LOP3.LUT R7, R11, UR20, R8, 0x96, !PT ;  /* 0x000000140b077c12 */ /* 0x000fe2000f8e9608 */
[----:B------:R-:W-:Y:S01]  /*0380*/  UIADD3 UR26, UR6, 0x1715609d, URZ ;  /* 0x1715609d061a7890 */ /* 0x000fe2000fffe03f */
[----:B------:R-:W-:Y:S01]  /*0390*/  LOP3.LUT R8, R3, UR21, R6, 0x96, !PT ;  /* 0x0000001503087c12 */ /* 0x000fe2000f8e9606 */
[----:B------:R-:W-:Y:S02]  /*03a0*/  UIADD3 UR28, UR6, -0x4ab325aa, URZ ;  /* 0xb54cda56061c7890 */ /* 0x000fe4000fffe03f */
[----:B------:R-:W-:Y:S01]  /*03b0*/  IMAD.WIDE.U32 R6, R7, -0x2daee0ad, RZ ;  /* 0xd2511f5307067825 */ /* 0x000fe200078e00ff */
[----:B------:R-:W-:Y:S01]  /*03c0*/  UIADD3 UR29, UR7, 0x646e171e, URZ ;  /* 0x646e171e071d7890 */ /* 0x000fe2000fffe03f */
[----:B------:R-:W-:Y:S01]  /*03d0*/  LEA.HI R34, R33, UR8, RZ, 0x19 ;  /* 0x0000000821227c11 */ /* 0x000fe2000f8fc8ff */
[----:B------:R-:W-:Y:S01]  /*03e0*/  UIADD3 UR30, UR6, 0x5384540f, URZ ;  /* 0x5384540f061e7890 */ /* 0x000fe2000fffe03f */
[----:B------:R-:W-:Y:S01]  /*03f0*/  IMAD.WIDE.U32 R8, R8, -0x326172a9, RZ ;  /* 0xcd9e8d5708087825 */ /* 0x000fe200078e00ff */
[----:B------:R-:W-:Y:S01]  /*0400*/  LOP3.LUT R11, R7, UR23, R2, 0x96, !PT ;  /* 0x00000017070b7c12 */ /* 0x000fe2000f8e9602 */
[----:B------:R-:W-:Y:S01]  /*0410*/  UIADD3 UR31, UR7, 0x1fd5c5a3, URZ ;  /* 0x1fd5c5a3071f7890 */ /* 0x000fe2000fffe03f */
[----:B------:R-:W-:Y:S01]  /*0420*/  LOP3.LUT R33, R33, 0x7f, RZ, 0xc0, !PT ;  /* 0x0000007f21217812 */ /* 0x000fe200078ec0ff */
[----:B------:R-:W-:Y:S01]  /*0430*/  ULDC.64 UR8, c[0x0][0x278] ;  /* 0x00009e0000087ab9 */ /* 0x000fe20000000a00 */
[----:B------:R-:W-:Y:S01]  /*0440*/  LOP3.LUT R2, R9, UR22, R10, 0x96, !PT ;  /* 0x0000001609027c12 */ /* 0x000fe2000f8e960a */
[----:B------:R-:W-:Y:S01]  /*0450*/  IMAD.WIDE.U32 R10, R11, -0x326172a9, RZ ;  /* 0xcd9e8d570b0a7825 */ /* 0x000fe200078e00ff */
[----:B------:R-:W-:Y:S01]  /*0460*/  UIADD3 UR33, UR7, -0x24c28bd8, URZ ;  /* 0xdb3d742807217890 */ /* 0x000fe2000fffe03f */
[----:B------:R-:W-:-:S02]  /*0470*/  ULDC.64 UR10, c[0x0][0x260] ;  /* 0x00009800000a7ab9 */ /* 0x000fc40000000a00 */
        /* <DEDUP_REMOVED lines=13> */
[----:B------:R-:W-:Y:S02]  /*0550*/  ISETP.GE.AND P1, PT, R34, UR12, PT ;  /* 0x0000000c22007c0c */ /* 0x000fe4000bf26270 */
[----:B------:R-:W-:Y:S02]  /*0560*/  LEA R24, P2, R33, UR8, 0x4 ;  /* 0x0000000821187c11 */ /* 0x000fe4000f8420ff */
[----:B------:R-:W-:Y:S02]  /*0570*/  LOP3.LUT R112, R9, UR30, R10, 0x96, !PT ;  /* 0x0000001e09707c12 */ /* 0x000fe4000f8e960a */
[----:B------:R-:W-:Y:S01]  /*0580*/  LOP3.LUT R68, R7, UR31, R2, 0x96, !PT ;  /* 0x0000001f07447c12 */ /* 0x000fe2000f8e9602 */
[----:B------:R-:W-:Y:S02]  /*0590*/  IMAD.X R25, RZ, RZ, UR9, P2 ;  /* 0x00000009ff197e24 */ /* 0x000fe400090e06ff */
[----:B------:R-:W-:Y:S01]  /*05a0*/  IMAD.HI.U32 R3, R112, -0x2daee0ad, RZ ;  /* 0xd2511f5370037827 */ /* 0x000fe200078e00ff */
[----:B------:R-:W-:Y:S01]  /*05b0*/  IADD3 R2, P2, R0, UR10, RZ ;  /* 0x0000000a00027c10 */ /* 0x000fe2000ff5e0ff */
[----:B------:R-:W-:-:S02]  /*05c0*/  UIADD3 UR32, UR6, -0xe443238, URZ ;  /* 0xf1bbcdc806207890 */ /* 0x000fc4000fffe03f */
[----:B------:R-:W-:Y:S01]  /*05d0*/  IMAD.HI.U32 R7, R68, -0x326172a9, RZ ;  /* 0xcd9e8d5744077827 */ /* 0x000fe200078e00ff */
[----:B------:R-:W-:Y:S02]  /*05e0*/  LOP3.LUT R113, R3, UR33, R6, 0x96, !PT ;  /* 0x0000002103717c12 */ /* 0x000fe4000f8e9606 */
[----:B------:R-:W-:Y:S02]  /*05f0*/  IADD3.X R3, RZ, UR11, RZ, P2, !PT ;  /* 0x0000000bff037c10 */ /* 0x000fe400097fe4ff */
[----:B------:R-:W-:Y:S01]  /*0600*/  LOP3.LUT R114, R7, UR32, R8, 0x96, !PT ;  /* 0x0000002007727c12 */ /* 0x000fe2000f8e9608 */
[----:B0-----:R-:W-:Y:S06]  /*0610*/  @P1 EXIT ;  /* 0x000000000000194d */ /* 0x001fec0003800000 */
[----:B------:R-:W2:Y:S04]  /*0620*/  LDG.E.128 R8, desc[UR4][R24.64+0x1800] ;  /* 0x0018000418087981 */ /* 0x000ea8000c1e1d00 */
[----:B------:R-:W3:Y:S04]  /*0630*/  LDG.E.128 R4, desc[UR4][R2.64] ;  /* 0x0000000402047981 */ /* 0x000ee8000c1e1d00 */
[----:B------:R-:W4:Y:S04]  /*0640*/  LDG.E.128 R56, desc[UR4][R2.64+0x800] ;  /* 0x0008000402387981 */ /* 0x000f28000c1e1d00 */
        /* <DEDUP_REMOVED lines=12> */
[----:B------:R-:W-:Y:S01]  /*0710*/  UIADD3 UR34, UR6, -0x700cb87f, URZ ;  /* 0x8ff3478106227890 */ /* 0x000fe2000fffe03f */
[----:B------:R-:W-:Y:S01]  /*0720*/  IMAD R68, R68, -0x326172a9, RZ ;  /* 0xcd9e8d5744447824 */ /* 0x000fe200078e02ff */
[----:B------:R-:W-:Y:S01]  /*0730*/  UIADD3 UR35, UR7, -0x695add53, URZ ;  /* 0x96a522ad07237890 */ /* 0x000fe2000fffe03f */
[----:B------:R-:W-:Y:S01]  /*0740*/  IMAD.HI.U32 R13, R113, -0x326172a9, RZ ;  /* 0xcd9e8d57710d7827 */ /* 0x000fe200078e00ff */
[----:B------:R-:W-:Y:S01]  /*0750*/  PRMT R79, R15, 0x7632, R79 ;  /* 0x000076320f4f7816 */ /* 0x000fe2000000004f */
[----:B------:R-:W5:Y:S01]  /*0760*/  LDG.E.128 R36, desc[UR4][R24.64] ;  /* 0x0000000418247981 */ /* 0x000f62000c1e1d00 */
[----:B------:R-:W-:Y:S01]  /*0770*/  PRMT R81, R21, 0x7632, R81 ;  /* 0x0000763215517816 */ /* 0x000fe20000000051 */
[----:B------:R-:W-:Y:S01]  /*0780*/  IMAD R112, R112, -0x2daee0ad, RZ ;  /* 0xd2511f5370707824 */ /* 0x000fe200078e02ff */
[----:B------:R-:W-:Y:S01]  /*0790*/  PRMT R83, R23, 0x7632, R83 ;  /* 0x0000763217537816 */ /* 0x000fe20000000053 */
[----:B0-----:R-:W-:Y:S01]  /*07a0*/  IMAD.HI.U32 R3, R114, -0x2daee0ad, RZ ;  /* 0xd2511f5372037827 */ /* 0x001fe200078e00ff */
[----:B------:R-:W-:Y:S01]  /*07b0*/  PRMT R85, R17, 0x7632, R85 ;  /* 0x0000763211557816 */ /* 0x000fe20000000055 */
[----:B------:R-:W5:Y:S01]  /*07c0*/  LDG.E.128 R40, desc[UR4][R24.64+0x800] ;  /* 0x0008000418287981 */ /* 0x000f62000c1e1d00 */
[----:B------:R-:W-:Y:S01]  /*07d0*/  PRMT R87, R19, 0x7632, R87 ;  /* 0x0000763213577816 */ /* 0x000fe20000000057 */
[----:B------:R-:W-:Y:S01]  /*07e0*/  ULDC.64 UR8, c[0x0][0x270] ;  /* 0x00009c0000087ab9 */ /* 0x000fe20000000a00 */
[----:B------:R-:W-:Y:S01]  /*07f0*/  PRMT R89, R61, 0x7632, R89 ;  /* 0x000076323d597816 */ /* 0x000fe20000000059 */
[----:B------:R0:W5:Y:S01]  /*0800*/  LDG.E.128 R44, desc[UR4][R24.64+0x1000] ;  /* 0x00100004182c7981 */ /* 0x000162000c1e1d00 */
[----:B------:R-:W-:Y:S01]  /*0810*/  PRMT R91, R63, 0x7632, R91 ;  /* 0x000076323f5b7816 */ /* 0x000fe2000000005b */
[----:B------:R-:W-:Y:S01]  /*0820*/  IMAD.U32 R29, R15, 0x10000, RZ ;  /* 0x000100000f1d7824 */ /* 0x000fe200078e00ff */
[C---:B------:R-:W-:Y:S01]  /*0830*/  PRMT R76, R12.reuse, 0x7632, R76 ;  /* 0x000076320c4c7816 */ /* 0x040fe2000000004c */
[----:B------:R-:W-:Y:S01]  /*0840*/  IMAD.U32 R32, R12, 0x10000, RZ ;  /* 0x000100000c207824 */ /* 0x000fe200078e00ff */
[----:B------:R-:W-:Y:S01]  /*0850*/  PRMT R78, R14, 0x7632, R78 ;  /* 0x000076320e4e7816 */ /* 0x000fe2000000004e */
[----:B------:R-:W-:Y:S01]  /*0860*/  IMAD.U32 R26, R22, 0x10000, RZ ;  /* 0x00010000161a7824 */ /* 0x000fe200078e00ff */
[----:B------:R-:W-:Y:S01]  /*0870*/  PRMT R80, R20, 0x7632, R80 ;  /* 0x0000763214507816 */ /* 0x000fe20000000050 */
[----:B------:R-:W-:Y:S01]  /*0880*/  HFMA2.MMA R121, -RZ, RZ, 0, 5.9604644775390625e-08 ;  /* 0x00000001ff797435 */ /* 0x000fe200000001ff */
[----:B------:R-:W-:Y:S01]  /*0890*/  PRMT R82, R22, 0x7632, R82 ;  /* 0x0000763216527816 */ /* 0x000fe20000000052 */
[----:B0-----:R-:W-:Y:S01]  /*08a0*/  IMAD.U32 R25, R23, 0x10000, RZ ;  /* 0x0001000017197824 */ /* 0x001fe200078e00ff */
[----:B------:R-:W-:Y:S01]  /*08b0*/  PRMT R84, R16, 0x7632, R84 ;  /* 0x0000763210547816 */ /* 0x000fe20000000054 */
[----:B------:R-:W-:Y:S01]  /*08c0*/  IMAD.U32 R28, R20, 0x10000, RZ ;  /* 0x00010000141c7824 */ /* 0x000fe200078e00ff */
[----:B------:R-:W-:Y:S01]  /*08d0*/  PRMT R86, R18, 0x7632, R86 ;  /* 0x0000763212567816 */ /* 0x000fe20000000056 */
[----:B------:R-:W-:Y:S01]  /*08e0*/  IMAD.U32 R23, R17, 0x10000, RZ ;  /* 0x0001000011177824 */ /* 0x000fe200078e00ff */
[----:B------:R-:W-:Y:S01]  /*08f0*/  PRMT R88, R60, 0x7632, R88 ;  /* 0x000076323c587816 */ /* 0x000fe20000000058 */
[----:B------:R-:W-:Y:S01]  /*0900*/  UISETP.NE.U32.AND UP0, UPT, UR8, URZ, UPT ;  /* 0x0000003f0800728c */ /* 0x000fe2000bf05070 */
[----:B------:R-:W-:Y:S01]  /*0910*/  PRMT R90, R62, 0x7632, R90 ;  /* 0x000076323e5a7816 */ /* 0x000fe2000000005a */
[----:B------:R-:W-:Y:S01]  /*0920*/  IMAD.U32 R17, R63, 0x10000, RZ ;  /* 0x000100003f117824 */ /* 0x000fe200078e00ff */
[----:B------:R-:W-:Y:S01]  /*0930*/  SHF.L.U32 R30, R14, 0x10, RZ ;  /* 0x000000100e1e7819 */ /* 0x000fe200000006ff */
[----:B------:R-:W-:Y:S01]  /*0940*/  IMAD R113, R113, -0x326172a9, RZ ;  /* 0xcd9e8d5771717824 */ /* 0x000fe200078e02ff */
[----:B------:R-:W-:Y:S01]  /*0950*/  LOP3.LUT R68, R13, UR34, R68, 0x96, !PT ;  /* 0x000000220d447c12 */ /* 0x000fe2000f8e9644 */
[----:B------:R-:W-:Y:S01]  /*0960*/  IMAD R114, R114, -0x2daee0ad, RZ ;  /* 0xd2511f5372727824 */ /* 0x000fe200078e02ff */
[----:B------:R-:W-:Y:S01]  /*0970*/  SHF.L.U32 R27, R21, 0x10, RZ ;  /* 0x00000010151b7819 */ /* 0x000fe200000006ff */
[----:B------:R-:W-:Y:S01]  /*0980*/  IMAD.U32 R21, R19, 0x10000, RZ ;  /* 0x0001000013157824 */ /* 0x000fe200078e00ff */
[----:B------:R-:W-:Y:S01]  /*0990*/  SHF.L.U32 R24, R16, 0x10, RZ ;  /* 0x0000001010187819 */ /* 0x000fe200000006ff */
[----:B------:R-:W-:Y:S01]  /*09a0*/  IMAD.U32 R19, R61, 0x10000, RZ ;  /* 0x000100003d137824 */ /* 0x000fe200078e00ff */
[----:B------:R-:W-:Y:S01]  /*09b0*/  SHF.L.U32 R22, R18, 0x10, RZ ;  /* 0x0000001012167819 */ /* 0x000fe200000006ff */
[----:B------:R-:W-:Y:S01]  /*09c0*/  IMAD.MOV.U32 R75, RZ, RZ, RZ ;  /* 0x000000ffff4b7224 */ /* 0x000fe200078e00ff */
        /* <DEDUP_REMOVED lines=17> */
[----:B------:R-:W-:Y:S01]  /*0ae0*/  ULDC.U8 UR8, c[0x0][0x2a0] ;  /* 0x0000a80000087ab9 */ /* 0x000fe20000000000 */
[----:B------:R-:W-:Y:S01]  /*0af0*/  SHF.L.U32 R86, R86, 0x10, RZ ;  /* 0x0000001056567819 */ /* 0x000fe200000006ff */
[----:B------:R-:W-:Y:S01]  /*0b00*/  UISETP.NE.AND.EX UP0, UPT, UR9, URZ, UPT, UP0 ;  /* 0x0000003f0900728c */ /* 0x000fe2000bf05300 */
[----:B------:R-:W-:Y:S01]  /*0b10*/  SHF.L.U32 R88, R88, 0x10, RZ ;  /* 0x0000001058587819 */ /* 0x000fe200000006ff */
[----:B------:R-:W-:Y:S01]  /*0b20*/  ULDC UR10, c[0x0][0x218] ;  /* 0x00008600000a7ab9 */ /* 0x000fe20000000800 */
[----:B------:R-:W-:Y:S01]  /*0b30*/  SHF.L.U32 R90, R90, 0x10, RZ ;  /* 0x000000105a5a7819 */ /* 0x000fe200000006ff */
[----:B------:R-:W-:Y:S01]  /*0b40*/  ULDC UR11, c[0x0][0x290] ;  /* 0x0000a400000b7ab9 */ /* 0x000fe20000000800 */
[----:B------:R-:W-:Y:S01]  /*0b50*/  ULDC.64 UR12, c[0x0][0x230] ;  /* 0x00008c00000c7ab9 */ /* 0x000fe20000000a00 */
[----:B------:R-:W-:Y:S01]  /*0b60*/  UISETP.NE.AND UP1, UPT, UR8, URZ, UPT ;  /* 0x0000003f0800728c */ /* 0x000fe2000bf25270 */
[----:B------:R-:W-:Y:S01]  /*0b70*/  ULDC.64 UR14, c[0x0][0x2b8] ;  /* 0x0000ae00000e7ab9 */ /* 0x000fe20000000a00 */
[----:B------:R-:W-:Y:S01]  /*0b80*/  ULDC.64 UR16, c[0x0][0x210] ;  /* 0x0000840000107ab9 */ /* 0x000fe20000000a00 */
[C---:B--2---:R-:W-:Y:S01]  /*0b90*/  PRMT R93, R9.reuse, 0x7632, R93 ;  /* 0x00007632095d7816 */ /* 0x044fe2000000005d */
[----:B------:R-:W-:Y:S01]  /*0ba0*/  IMAD.U32 R15, R9, 0x10000, RZ ;  /* 0x00010000090f7824 */ /* 0x000fe200078e00ff */
[C---:B------:R-:W-:Y:S01]  /*0bb0*/  PRMT R95, R11.reuse, 0x7632, R95 ;  /* 0x000076320b5f7816 */ /* 0x040fe2000000005f */
[----:B------:R-:W-:Y:S01]  /*0bc0*/  IMAD.U32 R13, R11, 0x10000, RZ ;  /* 0x000100000b0d7824 */ /* 0x000fe200078e00ff */
[C---:B---3--:R-:W-:Y:S01]  /*0bd0*/  PRMT R97, R5.reuse, 0x7632, R97 ;  /* 0x0000763205617816 */ /* 0x048fe20000000061 */
[----:B------:R-:W-:Y:S01]  /*0be0*/  IMAD.U32 R11, R5, 0x10000, RZ ;  /* 0x00010000050b7824 */ /* 0x000fe200078e00ff */
[C---:B------:R-:W-:Y:S01]  /*0bf0*/  PRMT R99, R7.reuse, 0x7632, R99 ;  /* 0x0000763207637816 */ /* 0x040fe20000000063 */
[----:B------:R-:W-:Y:S01]  /*0c00*/  IMAD.U32 R9, R7, 0x10000, RZ ;  /* 0x0001000007097824 */ /* 0x000fe200078e00ff */
[C---:B----4-:R-:W-:Y:S01]  /*0c10*/  PRMT R101, R57.reuse, 0x7632, R101 ;  /* 0x0000763239657816 */ /* 0x050fe20000000065 */
[----:B------:R-:W-:Y:S01]  /*0c20*/  IMAD.U32 R7, R57, 0x10000, RZ ;  /* 0x0001000039077824 */ /* 0x000fe200078e00ff */
[C---:B------:R-:W-:Y:S01]  /*0c30*/  PRMT R103, R59.reuse, 0x7632, R103 ;  /* 0x000076323b677816 */ /* 0x040fe20000000067 */
        /* <DEDUP_REMOVED lines=48> */
[----:B------:R-:W-:-:S07]  /*0f40*/  SHF.L.U32 R110, R110, 0x10, RZ ;  /* 0x000000106e6e7819 */ /* 0x000fce00000006ff */
.L_x_2483:
[----:B------:R-:W-:Y:S01]  /*0f50*/  ISETP.NE.U32.AND P0, PT, RZ, UR12, PT ;  /* 0x0000000cff007c0c */ /* 0x000fe2000bf05070 */
[----:B-1----:R-:W0:Y:S01]  /*0f60*/  LDC.64 R58, c[0x0][0x220] ;  /* 0x00008800ff3a7b82 */ /* 0x002e220000000a00 */
[----:B------:R-:W-:Y:S01]  /*0f70*/  IMAD R54, R34, UR10, RZ ;  /* 0x0000000a22367c24 */ /* 0x000fe2000f8e02ff */
[----:B------:R-:W-:Y:S01]  /*0f80*/  PLOP3.LUT P1, PT, PT, PT, UP0, 0x80, 0x0 ;  /* 0x000000000000781c */ /* 0x000fe20003f2f008 */
[----:B------:R-:W-:Y:S01]  /*0f90*/  @UP0 ULDC.64 UR8, c[0x0][0x270] ;  /* 0x00009c0000080ab9 */ /* 0x000fe20000000a00 */
[----:B------:R-:W-:Y:S02]  /*0fa0*/  ISETP.NE.AND.EX P0, PT, RZ, UR13, PT, P0 ;  /* 0x0000000dff007c0c */ /* 0x000fe4000bf05300 */
[----:B------:R-:W-:Y:S02]  /*0fb0*/  SHF.R.S32.HI R55, RZ, 0x1f, R54 ;  /* 0x0000001fff377819 */ /* 0x000fe40000011436 */
[----:B------:R-:W-:Y:S02]  /*0fc0*/  PLOP3.LUT P2, PT, PT, PT, UP0, 0x80, 0x0 ;  /* 0x000000000000781c */ /* 0x000fe40003f4f008 */
[----:B------:R-:W-:-:S02]  /*0fd0*/  MOV R57, 0x2 ;  /* 0x0000000200397802 */ /* 0x000fc40000000f00 */
[----:B------:R-:W-:-:S03]  /*0fe0*/  LEA.HI R64, R55, R54, RZ, 0x3 ;  /* 0x0000003637407211 */ /* 0x000fc600078f18ff */
[----:B------:R-:W-:Y:S01]  /*0ff0*/  @P1 IMAD.WIDE R56, R34, R57, UR8 ;  /* 0x0000000822381e25 */ /* 0x000fe2000f8e0239 */
[----:B------:R-:W-:Y:S01]  /*1000*/  LEA.HI.SX32 R64, R64, R33, 0x1d ;  /* 0x0000002140407211 */ /* 0x000fe200078feaff */
[----:B------:R-:W1:Y:S04]  /*1010*/  @P0 LDC.64 R52, c[0x0][0x230] ;  /* 0x00008c00ff340b82 */ /* 0x000e680000000a00 */
[----:B------:R-:W2:Y:S01]  /*1020*/  @P2 LDG.E.U16 R56, desc[UR4][R56.64] ;  /* 0x0000000438382981 */ /* 0x000ea2000c1e1500 */
[----:B0-----:R-:W-:-:S04]  /*1030*/  IMAD.WIDE.U32 R54, R64, 0x10, R58 ;  /* 0x0000001040367825 */ /* 0x001fc800078e003a */
[----:B-1----:R-:W-:-:S05]  /*1040*/  @P0 IMAD.WIDE.U32 R52, R64, 0x10, R52 ;  /* 0x0000001040340825 */ /* 0x002fca00078e0034 */
[----:B-----5:R0:W5:Y:S04]  /*1050*/  @P0 LDG.E.128 R48, desc[UR4][R52.64] ;  /* 0x0000000434300981 */ /* 0x020168000c1e1d00 */
[----:B------:R-:W5:Y:S01]  /*1060*/  LDG.E.128 R52, desc[UR4][R54.64] ;  /* 0x0000000436347981 */ /* 0x000f62000c1e1d00 */
[C---:B------:R-:W-:Y:S01]  /*1070*/  ISETP.NE.AND P1, PT, R141.reuse, 0x1, PT ;  /* 0x000000018d00780c */ /* 0x040fe20003f25270 */
[----:B------:R-:W-:Y:S01]  /*1080*/  BSSY B0, `(.L_x_2258) ;  /* 0x000000f000007945 */ /* 0x000fe20003800000 */
[----:B------:R-:W-:Y:S01]  /*1090*/  PLOP3.LUT P2, PT, PT, PT, UP0, 0x80, 0x0 ;  /* 0x000000000000781c */ /* 0x000fe20003f4f008 */
[----:B------:R-:W-:Y:S02]  /*10a0*/  IMAD.MOV.U32 R127, RZ, RZ, 0x3f800000 ;  /* 0x3f800000ff7f7424 */ /* 0x000fe400078e00ff */
        /* <DEDUP_REMOVED lines=11> */
.L_x_2259:
[----:B------:R-:W-:-:S07]  /*1160*/  IMAD.MOV.U32 R65, RZ, RZ, R113 ;  /* 0x000000ffff417224 */ /* 0x000fce00078e0071 */
.L_x_2260:
[----:B------:R-:W-:Y:S05]  /*1170*/  BSYNC B0 ;  /* 0x0000000000007941 */ /* 0x000fea0003800000 */
.L_x_2258:
        /* <DEDUP_REMOVED lines=16> */
.L_x_2264:
[----:B------:R-:W-:Y:S05]  /*1280*/  BSYNC B1 ;  /* 0x0000000000017941 */ /* 0x000fea0003800000 */
.L_x_2263:
        /* <DEDUP_REMOVED lines=40> */
[----:B------:R-:W-:Y:S02]  /*1510*/  HFMA2.MMA R60, -RZ, RZ, 0, 0 ;  /* 0x00000000ff3c7435 */ /* 0x000fe400000001ff */
[----:B------:R-:W-:Y:S01]  /*1520*/  IMAD.MOV.U32 R113, RZ, RZ, R56 ;  /* 0x000000ffff717224 */ /* 0x000fe200078e0038 */
[----:B------:R-:W-:-:S08]  /*1530*/  LOP3.LUT R112, R115, UR35, R112, 0x96, !PT ;  /* 0x0000002373707c12 */ /* 0x000fd0000f8e9670 */
.L_x_2262:
[----:B------:R-:W-:Y:S05]  /*1540*/  BSYNC B0 ;  /* 0x0000000000007941 */ /* 0x000fea0003800000 */
.L_x_2261:
[----:B------:R-:W0:Y:S01]  /*1550*/  LDC R126, c[0x0][0x298] ;  /* 0x0000a600ff7e7b82 */ /* 0x000e220000000800 */
[----:B------:R-:W-:Y:S01]  /*1560*/  I2FP.F32.U32 R57, R65 ;  /* 0x0000004100397245 */ /* 0x000fe20000201000 */
[----:B------:R-:W-:Y:S01]  /*1570*/  IMAD.MOV.U32 R124, RZ, RZ, 0x2f800000 ;  /* 0x2f800000ff7c7424 */ /* 0x000fe200078e00ff */
[----:B-----5:R-:W-:Y:S01]  /*1580*/  SHF.L.U32 R62, R52, 0x10, RZ ;  /* 0x00000010343e7819 */ /* 0x020fe200000006ff */
[----:B------:R-:W-:Y:S01]  /*1590*/  BSSY B0, `(.L_x_2265) ;  /* 0x0000019000007945 */ /* 0x000fe20003800000 */
[----:B------:R-:W-:Y:S01]  /*15a0*/  @P0 SHF.L.U32 R66, R48, 0x10, RZ ;  /* 0x0000001030420819 */ /* 0x000fe200000006ff */
[----:B------:R-:W-:Y:S01]  /*15b0*/  FFMA.FTZ R56, R57, R124, 1.1641532182693481445e-10 ;  /* 0x2f00000039387423 */ /* 0x000fe2000001007c */
[----:B------:R-:W-:Y:S01]  /*15c0*/  PRMT R52, R52, 0x7632, R52 ;  /* 0x0000763234347816 */ /* 0x000fe20000000034 */
[----:B------:R-:W1:Y:S01]  /*15d0*/  LDC R125, c[0x0][0x294] ;  /* 0x0000a500ff7d7b82 */ /* 0x000e620000000800 */
[----:B------:R-:W-:Y:S01]  /*15e0*/  FMUL.FTZ R57, R62, R127 ;  /* 0x0000007f3e397220 */ /* 0x000fe20000410000 */
[----:B------:R-:W-:-:S03]  /*15f0*/  VIADD R67, R60, 0x1 ;  /* 0x000000013c437836 */ /* 0x000fc60000000000 */
[----:B0-----:R-:W-:Y:S01]  /*1600*/  FMUL.FTZ R57, R57, R126 ;  /* 0x0000007e39397220 */ /* 0x001fe20000410000 */
[----:B-1----:R-:W-:Y:S01]  /*1610*/  FSETP.GTU.FTZ.AND P1, PT, R56, R125, PT ;  /* 0x0000007d3800720b */ /* 0x002fe20003f3c000 */
[----:B------:R-:W-:-:S03]  /*1620*/  IMAD.U32 R56, R36, 0x10000, RZ ;  /* 0x0001000024387824 */ /* 0x000fc600078e00ff */
        /* <DEDUP_REMOVED lines=14> */
.L_x_2266:
[----:B------:R-:W-:-:S07]  /*1710*/  IMAD.MOV.U32 R63, RZ, RZ, R113 ;  /* 0x000000ffff3f7224 */ /* 0x000fce00078e0071 */
.L_x_2267:
[----:B------:R-:W-:Y:S05]  /*1720*/  BSYNC B0 ;  /* 0x0000000000007941 */ /* 0x000fea0003800000 */
.L_x_2265:
        /* <DEDUP_REMOVED lines=16> */
.L_x_2271:
[----:B------:R-:W-:Y:S05]  /*1830*/  BSYNC B1 ;  /* 0x0000000000017941 */ /* 0x000fea0003800000 */
.L_x_2270:
        /* <DEDUP_REMOVED lines=43> */
.L_x_2269:
[----:B------:R-:W-:Y:S05]  /*1af0*/  BSYNC B0 ;  /* 0x0000000000007941 */ /* 0x000fea0003800000 */
.L_x_2268:
[----:B------:R-:W-:Y:S01]  /*1b00*/  I2FP.F32.U32 R57, R63 ;  /* 0x0000003f00397245 */ /* 0x000fe20000201000 */
[----:B------:R-:W-:Y:S01]  /*1b10*/  IMAD.U32 R56, R52, 0x10000, RZ ;  /* 0x0001000034387824 */ /* 0x000fe200078e00ff */
[----:B------:R-:W-:Y:S01]  /*1b20*/  BSSY B0, `(.L_x_2272) ;  /* 0x0000019000007945 */ /* 0x000fe20003800000 */
[----:B------:R-:W-:Y:S02]  /*1b30*/  IADD3 R60, R67, 0x1, RZ ;  /* 0x00000001433c7810 */ /* 0x000fe40007ffe0ff */
[----:B------:R-:W-:Y:S01]  /*1b40*/  FFMA.FTZ R52, R57, R124, 1.1641532182693481445e-10 ;  /* 0x2f00000039347423 */ /* 0x000fe2000001007c */
[----:B------:R-:W-:Y:S01]  /*1b50*/  FMUL.FTZ R57, R56, R127 ;  /* 0x0000007f38397220 */ /* 0x000fe20000410000 */
[----:B------:R-:W-:-:S03]  /*1b60*/  PRMT R56, R36, 0x7632, R56 ;  /* 0x0000763224387816 */ /* 0x000fc60000000038 */
[----:B------:R-:W-:Y:S01]  /*1b70*/  FMUL.FTZ R57, R57, R126 ;  /* 0x0000007e39397220 */ /* 0x000fe20000410000 */
[----:B------:R-:W-:Y:S02]  /*1b80*/  FSETP.GTU.FTZ.AND P1, PT, R52, R125, PT ;  /* 0x0000007d3400720b */ /* 0x000fe40003f3c000 */
[----:B------:R-:W-:Y:S02]  /*1b90*/  @P0 PRMT R52, R48, 0x7632, R52 ;  /* 0x0000763230340816 */ /* 0x000fe40000000034 */
[----:B------:R-:W-:Y:S02]  /*1ba0*/  P2R R63, PR, RZ, 0x2 ;  /* 0x00000002ff3f7803 */ /* 0x000fe40000000000 */
[----:B------:R-:W-:Y:S01]  /*1bb0*/  FSEL R57, R57, RZ, !P1 ;  /* 0x000000ff39397208 */ /* 0x000fe20004800000 */
[----:B------:R-:W-:Y:S01]  /*1bc0*/  @P0 IMAD.U32 R61, R52, 0x10000, RZ ;  /* 0x00010000343d0824 */ /* 0x000fe200078e00ff */
[----:B------:R-:W-:Y:S02]  /*1bd0*/  ISETP.NE.AND P1, PT, R67, 0x1, PT ;  /* 0x000000014300780c */ /* 0x000fe40003f25270 */
[----:B------:R-:W-:-:S05]  /*1be0*/  SHF.L.U32 R56, R56, 0x10, RZ ;  /* 0x0000001038387819 */ /* 0x000fca00000006ff */
[----:B------:R-:W-:-:S04]  /*1bf0*/  FMUL.FTZ R66, R57, R56 ;  /* 0x0000003839427220 */ /* 0x000fc80000410000 */
[----:B------:R-:W-:Y:S02]  /*1c00*/  @P0 FADD.FTZ R66, R66, R61 ;  /* 0x0000003d42420221 */ /* 0x000fe40000010000 */
        /* <DEDUP_REMOVED lines=9> */
.L_x_2273:
[----:B------:R-:W-:-:S07]  /*1ca0*/  MOV R52, R113 ;  /* 0x0000007100347202 */ /* 0x000fce0000000f00 */
.L_x_2274:
[----:B------:R-:W-:Y:S05]  /*1cb0*/  BSYNC B0 ;  /* 0x0000000000007941 */ /* 0x000fea0003800000 */
.L_x_2272:
        /* <DEDUP_REMOVED lines=16> */
.L_x_2278:
[----:B------:R-:W-:Y:S05]  /*1dc0*/  BSYNC B1 ;  /* 0x0000000000017941 */ /* 0x000fea0003800000 */
.L_x_2277:
        /* <DEDUP_REMOVED lines=41> */
[----:B------:R-:W-:Y:S01]  /*2060*/  IMAD.MOV.U32 R60, RZ, RZ, RZ ;  /* 0x000000ffff3c7224 */ /* 0x000fe200078e00ff */
[----:B------:R-:W-:-:S07]  /*2070*/  LOP3.LUT R112, R115, UR35, R112, 0x96, !PT ;  /* 0x0000002373707c12 */ /* 0x000fce000f8e9670 */
.L_x_2276:
[----:B------:R-:W-:Y:S05]  /*2080*/  BSYNC B0 ;  /* 0x0000000000007941 */ /* 0x000fea0003800000 */
.L_x_2275:
[----:B------:R-:W-:Y:S01]  /*2090*/  I2FP.F32.U32 R57, R52 ;  /* 0x0000003400397245 */ /* 0x000fe20000201000 */
[----:B------:R-:W-:Y:S01]  /*20a0*/  BSSY B0, `(.L_x_2279) ;  /* 0x0000018000007945 */ /* 0x000fe20003800000 */
[----:B------:R-:W-:Y:S01]  /*20b0*/  SHF.L.U32 R56, R53, 0x10, RZ ;  /* 0x0000001035387819 */ /* 0x000fe200000006ff */
[C---:B------:R-:W-:Y:S01]  /*20c0*/  VIADD R61, R60.reuse, 0x1 ;  /* 0x000000013c3d7836 */ /* 0x040fe20000000000 */
[----:B------:R-:W-:Y:S01]  /*20d0*/  ISETP.NE.AND P2, PT, R60, 0x1, PT ;  /* 0x000000013c00780c */ /* 0x000fe20003f45270 */
[----:B------:R-:W-:Y:S01]  /*20e0*/  FFMA.FTZ R52, R57, R124, 1.1641532182693481445e-10 ;  /* 0x2f00000039347423 */ /* 0x000fe2000001007c */
[----:B------:R-:W-:Y:S01]  /*20f0*/  PRMT R116, R53, 0x7632, R116 ;  /* 0x0000763235747816 */ /* 0x000fe20000000074 */
[----:B------:R-:W-:Y:S01]  /*2100*/  FMUL.FTZ R57, R56, R127 ;  /* 0x0000007f38397220 */ /* 0x000fe20000410000 */
[----:B------:R-:W-:Y:S02]  /*2110*/  @P0 SHF.L.U32 R56, R49, 0x10, RZ ;  /* 0x0000001031380819 */ /* 0x000fe400000006ff */
[----:B------:R-:W-:Y:S01]  /*2120*/  FSETP.GTU.FTZ.AND P1, PT, R52, R125, PT ;  /* 0x0000007d3400720b */ /* 0x000fe20003f3c000 */
[----:B------:R-:W-:Y:S01]  /*2130*/  FMUL.FTZ R57, R57, R126 ;  /* 0x0000007e39397220 */ /* 0x000fe20000410000 */
[----:B------:R-:W-:-:S04]  /*2140*/  IMAD.U32 R52, R37, 0x10000, RZ ;  /* 0x0001000025347824 */ /* 0x000fc800078e00ff */
        /* <DEDUP_REMOVED lines=12> */
.L_x_2280:
[----:B------:R-:W-:-:S07]  /*2210*/  IMAD.MOV.U32 R117, RZ, RZ, R113 ;  /* 0x000000ffff757224 */ /* 0x000fce00078e0071 */
.L_x_2281:
[----:B------:R-:W-:Y:S05]  /*2220*/  BSYNC B0 ;  /* 0x0000000000007941 */ /* 0x000fea0003800000 */
.L_x_2279:
        /* <DEDUP_REMOVED lines=16> */
.L_x_2285:
[----:B------:R-:W-:Y:S05]  /*2330*/  BSYNC B1 ;  /* 0x0000000000017941 */ /* 0x000fea0003800000 */
.L_x_2284:
        /* <DEDUP_REMOVED lines=43> */
.L_x_2283:
[----:B------:R-:W-:Y:S05]  /*25f0*/  BSYNC B0 ;  /* 0x0000000000007941 */ /* 0x000fea0003800000 */
.L_x_2282:
[----:B------:R-:W-:Y:S01]  /*2600*/  I2FP.F32.U32 R53, R117 ;  /* 0x0000007500357245 */ /* 0x000fe20000201000 */
[----:B------:R-:W-:Y:S01]  /*2610*/  IMAD.U32 R116, R116, 0x10000, RZ ;  /* 0x0001000074747824 */ /* 0x000fe200078e00ff */
[----:B------:R-:W-:Y:S01]  /*2620*/  ISETP.NE.AND P3, PT, R61, 0x1, PT ;  /* 0x000000013d00780c */ /* 0x000fe20003f65270 */
[----:B------:R-:W-:Y:S01]  /*2630*/  BSSY B0, `(.L_x_2286) ;  /* 0x0000017000007945 */ /* 0x000fe20003800000 */
[----:B------:R-:W-:Y:S01]  /*2640*/  PRMT R56, R37, 0x7632, R56 ;  /* 0x0000763225387816 */ /* 0x000fe20000000038 */
[----:B------:R-:W-:Y:S01]  /*2650*/  FFMA.FTZ R52, R53, R124, 1.1641532182693481445e-10 ;  /* 0x2f00000035347423 */ /* 0x000fe2000001007c */
[----:B------:R-:W-:Y:S01]  /*2660*/  FMUL.FTZ R53, R116, R127 ;  /* 0x0000007f74357220 */ /* 0x000fe20000410000 */
[----:B------:R-:W-:Y:S02]  /*2670*/  IADD3 R60, R61, 0x1, RZ ;  /* 0x000000013d3c7810 */ /* 0x000fe40007ffe0ff */
[----:B------:R-:W-:Y:S01]  /*2680*/  SHF.L.U32 R56, R56, 0x10, RZ ;  /* 0x0000001038387819 */ /* 0x000fe200000006ff */
[----:B------:R-:W-:Y:S01]  /*2690*/  FMUL.FTZ R53, R53, R126 ;  /* 0x0000007e35357220 */ /* 0x000fe20000410000 */
[----:B------:R-:W-:-:S02]  /*26a0*/  FSETP.GTU.FTZ.AND P2, PT, R52, R125, PT ;  /* 0x0000007d3400720b */ /* 0x000fc40003f5c000 */
[----:B------:R-:W-:Y:S02]  /*26b0*/  @P0 PRMT R52, R49, 0x7632, R52 ;  /* 0x0000763231340816 */ /* 0x000fe40000000034 */
[----:B------:R-:W-:-:S03]  /*26c0*/  FSEL R53, R53, RZ, !P2 ;  /* 0x000000ff35357208 */ /* 0x000fc60005000000 */
[----:B------:R-:W-:Y:S02]  /*26d0*/  @P0 IMAD.U32 R57, R52, 0x10000, RZ ;  /* 0x0001000034390824 */ /* 0x000fe400078e00ff */
        /* <DEDUP_REMOVED lines=11> */
.L_x_2287:
[----:B------:R-:W-:-:S07]  /*2790*/  MOV R117, R113 ;  /* 0x0000007100757202 */ /* 0x000fce0000000f00 */
.L_x_2288:
[----:B------:R-:W-:Y:S05]  /*27a0*/  BSYNC B0 ;  /* 0x0000000000007941 */ /* 0x000fea0003800000 */
.L_x_2286:
        /* <DEDUP_REMOVED lines=16> */
.L_x_2292:
[----:B------:R-:W-:Y:S05]  /*28b0*/  BSYNC B1 ;  /* 0x0000000000017941 */ /* 0x000fea0003800000 */
.L_x_2291:
        /* <DEDUP_REMOVED lines=40> */
[----:B------:R-:W-:Y:S02]  /*2b40*/  LOP3.LUT R68, R53, UR34, R56, 0x96, !PT ;  /* 0x0000002235447c12 */ /* 0x000fe4000f8e9638 */
[----:B------:R-:W-:Y:S02]  /*2b50*/  MOV R113, R52 ;  /* 0x0000003400717202 */ /* 0x000fe40000000f00 */
[----:B------:R-:W-:-:S07]  /*2b60*/  LOP3.LUT R112, R115, UR35, R112, 0x96, !PT ;  /* 0x0000002373707c12 */ /* 0x000fce000f8e9670 */
.L_x_2290:
[----:B------:R-:W-:Y:S05]  /*2b70*/  BSYNC B0 ;  /* 0x0000000000007941 */ /* 0x000fea0003800000 */
.L_x_2289:
[----:B------:R-:W-:Y:S01]  /*2b80*/  I2FP.F32.U32 R53, R117 ;  /* 0x0000007500357245 */ /* 0x000fe20000201000 */
[----:B------:R-:W-:Y:S01]  /*2b90*/  BSSY B0, `(.L_x_2293) ;  /* 0x0000018000007945 */ /* 0x000fe20003800000 */
[----:B------:R-:W-:Y:S02]  /*2ba0*/  SHF.L.U32 R56, R54, 0x10, RZ ;  /* 0x0000001036387819 */ /* 0x000fe400000006ff */
        /* <DEDUP_REMOVED lines=21> */
.L_x_2294:
[----:B------:R-:W-:-:S07]  /*2d00*/  IMAD.MOV.U32 R117, RZ, RZ, R113 ;  /* 0x000000ffff757224 */ /* 0x000fce00078e0071 */
.L_x_2295:
[----:B------:R-:W-:Y:S05]  /*2d10*/  BSYNC B0 ;  /* 0x0000000000007941 */ /* 0x000fea0003800000 */
.L_x_2293:
        /* <DEDUP_REMOVED lines=16> */
.L_x_2299:
[----:B------:R-:W-:Y:S05]  /*2e20*/  BSYNC B1 ;  /* 0x0000000000017941 */ /* 0x000fea0003800000 */
.L_x_2298:
        /* <DEDUP_REMOVED lines=44> */
.L_x_2297:
[----:B------:R-:W-:Y:S05]  /*30f0*/  BSYNC B0 ;  /* 0x0000000000007941 */ /* 0x000fea0003800000 */
.L_x_2296:
[----:B------:R-:W-:Y:S01]  /*3100*/  I2FP.F32.U32 R53, R117 ;  /* 0x0000007500357245 */ /* 0x000fe20000201000 */
[----:B------:R-:W-:Y:S01]  /*3110*/  BSSY B0, `(.L_x_2300) ;  /* 0x0000019000007945 */ /* 0x000fe20003800000 */
[----:B------:R-:W-:Y:S01]  /*3120*/  SHF.L.U32 R54, R54, 0x10, RZ ;  /* 0x0000001036367819 */ /* 0x000fe200000006ff */
[C---:B------:R-:W-:Y:S01]  /*3130*/  VIADD R60, R56.reuse, 0x1 ;  /* 0x00000001383c7836 */ /* 0x040fe20000000000 */
[----:B------:R-:W-:Y:S01]  /*3140*/  ISETP.NE.AND P5, PT, R56, 0x1, PT ;  /* 0x000000013800780c */ /* 0x000fe20003fa5270 */
[----:B------:R-:W-:Y:S02]  /*3150*/  FFMA.FTZ R52, R53, R124, 1.1641532182693481445e-10 ;  /* 0x2f00000035347423 */ /* 0x000fe4000001007c */
[----:B------:R-:W-:Y:S01]  /*3160*/  FMUL.FTZ R53, R54, R127 ;  /* 0x0000007f36357220 */ /* 0x000fe20000410000 */
[----:B------:R-:W-:Y:S02]  /*3170*/  PRMT R54, R38, 0x7632, R54 ;  /* 0x0000763226367816 */ /* 0x000fe40000000036 */
[----:B------:R-:W-:Y:S01]  /*3180*/  FSETP.GTU.FTZ.AND P4, PT, R52, R125, PT ;  /* 0x0000007d3400720b */ /* 0x000fe20003f9c000 */
[----:B------:R-:W-:Y:S01]  /*3190*/  FMUL.FTZ R53, R53, R126 ;  /* 0x0000007e35357220 */ /* 0x000fe20000410000 */
[----:B------:R-:W-:Y:S01]  /*31a0*/  @P0 PRMT R52, R50, 0x7632, R52 ;  /* 0x0000763232340816 */ /* 0x000fe20000000034 */
[----:B------:R-:W-:-:S03]  /*31b0*/  IMAD.U32 R54, R54, 0x10000, RZ ;  /* 0x0001000036367824 */ /* 0x000fc600078e00ff */
[----:B------:R-:W-:Y:S02]  /*31c0*/  FSEL R53, R53, RZ, !P4 ;  /* 0x000000ff35357208 */ /* 0x000fe40006000000 */
[----:B------:R-:W-:-:S03]  /*31d0*/  @P0 SHF.L.U32 R57, R52, 0x10, RZ ;  /* 0x0000001034390819 */ /* 0x000fc600000006ff */
        /* <DEDUP_REMOVED lines=11> */
.L_x_2301:
[----:B------:R-:W-:-:S07]  /*3290*/  IMAD.MOV.U32 R54, RZ, RZ, R113 ;  /* 0x000000ffff367224 */ /* 0x000fce00078e0071 */
.L_x_2302:
[----:B------:R-:W-:Y:S05]  /*32a0*/  BSYNC B0 ;  /* 0x0000000000007941 */ /* 0x000fea0003800000 */
.L_x_2300:
        /* <DEDUP_REMOVED lines=16> */
.L_x_2306:
[----:B------:R-:W-:Y:S05]  /*33b0*/  BSYNC B1 ;  /* 0x0000000000017941 */ /* 0x000fea0003800000 */
.L_x_2305:
        /* <DEDUP_REMOVED lines=44> */
.L_x_2304:
[----:B------:R-:W-:Y:S05]  /*3680*/  BSYNC B0 ;  /* 0x0000000000007941 */ /* 0x000fea0003800000 */
.L_x_2303:
        /* <DEDUP_REMOVED lines=8> */
[----:B------:R-:W-:Y:S02]  /*3710*/  IMAD.U32 R54, R39, 0x10000, RZ ;  /* 0x0001000027367824 */ /* 0x000fe400078e00ff */
[----:B------:R-:W-:Y:S01]  /*3720*/  FSETP.GTU.FTZ.AND P5, PT, R52, R125, PT ;  /* 0x0000007d3400720b */ /* 0x000fe20003fbc000 */
[----:B------:R-:W-:Y:S01]  /*3730*/  FMUL.FTZ R53, R53, R126 ;  /* 0x0000007e35357220 */ /* 0x000fe20000410000 */
[----:B------:R-:W-:-:S04]  /*3740*/  @P0 SHF.L.U32 R52, R51, 0x10, RZ ;  /* 0x0000001033340819 */ /* 0x000fc800000006ff */
        /* <DEDUP_REMOVED lines=12> */
.L_x_2308:
[----:B------:R-:W-:-:S07]  /*3810*/  IMAD.MOV.U32 R120, RZ, RZ, R113 ;  /* 0x000000ffff787224 */ /* 0x000fce00078e0071 */
.L_x_2309:
[----:B------:R-:W-:Y:S05]  /*3820*/  BSYNC B0 ;  /* 0x0000000000007941 */ /* 0x000fea0003800000 */
.L_x_2307:
        /* <DEDUP_REMOVED lines=18> */
.L_x_2313:
[----:B------:R-:W-:Y:S05]  /*3950*/  BSYNC B1 ;  /* 0x0000000000017941 */ /* 0x000fea0003800000 */
.L_x_2312:
        /* <DEDUP_REMOVED lines=44> */
.L_x_2311:
[----:B------:R-:W-:Y:S05]  /*3c20*/  BSYNC B0 ;  /* 0x0000000000007941 */ /* 0x000fea0003800000 */
.L_x_2310:
[----:B------:R-:W-:Y:S01]  /*3c30*/  I2FP.F32.U32 R53, R120 ;  /* 0x0000007800357245 */ /* 0x000fe20000201000 */
[----:B------:R-:W0:Y:S01]  /*3c40*/  LDC.64 R60, c[0x0][0x238] ;  /* 0x00008e00ff3c7b82 */ /* 0x000e220000000a00 */
[----:B------:R-:W-:Y:S02]  /*3c50*/  SEL R130, RZ, 0x100, P4 ;  /* 0x00000100ff827807 */ /* 0x000fe40002000000 */
[----:B------:R-:W-:Y:S01]  /*3c60*/  SEL R57, RZ, 0x10000, P5 ;  /* 0x00010000ff397807 */ /* 0x000fe20002800000 */
[----:B------:R-:W-:Y:S01]  /*3c70*/  FFMA.FTZ R52, R53, R124, 1.1641532182693481445e-10 ;  /* 0x2f00000035347423 */ /* 0x000fe2000001007c */
[----:B------:R-:W-:Y:S02]  /*3c80*/  ISETP.NE.AND P5, PT, R63, RZ, PT ;  /* 0x000000ff3f00720c */ /* 0x000fe40003fa5270 */
[----:B------:R-:W-:Y:S01]  /*3c90*/  ISETP.NE.AND P6, PT, R62, RZ, PT ;  /* 0x000000ff3e00720c */ /* 0x000fe20003fc5270 */
[----:B------:R-:W1:Y:S01]  /*3ca0*/  @P0 LDC.64 R122, c[0x0][0x230] ;  /* 0x00008c00ff7a0b82 */ /* 0x000e620000000a00 */
[----:B------:R-:W-:-:S02]  /*3cb0*/  FSETP.GTU.FTZ.AND P4, PT, R52, R125, PT ;  /* 0x0000007d3400720b */ /* 0x000fc40003f9c000 */
[----:B------:R-:W-:Y:S02]  /*3cc0*/  SHF.L.U32 R52, R119, 0x10, RZ ;  /* 0x0000001077347819 */ /* 0x000fe400000006ff */
[----:B------:R-:W-:Y:S02]  /*3cd0*/  SEL R53, RZ, 0x1000000, P4 ;  /* 0x01000000ff357807 */ /* 0x000fe40002000000 */
[----:B------:R-:W-:Y:S02]  /*3ce0*/  SEL R62, RZ, 0x1, P2 ;  /* 0x00000001ff3e7807 */ /* 0x000fe40001000000 */
[----:B------:R-:W-:Y:S01]  /*3cf0*/  LOP3.LUT R130, R130, R53, R57, 0xfe, !PT ;  /* 0x0000003582827212 */ /* 0x000fe200078efe39 */
[----:B------:R-:W-:Y:S01]  /*3d00*/  FMUL.FTZ R53, R52, R127 ;  /* 0x0000007f34357220 */ /* 0x000fe20000410000 */
[----:B------:R-:W2:Y:S01]  /*3d10*/  LDC.64 R56, c[0x0][0x240] ;  /* 0x00009000ff387b82 */ /* 0x000ea20000000a00 */
[----:B------:R-:W-:Y:S02]  /*3d20*/  SEL R128, RZ, 0x1, P1 ;  /* 0x00000001ff807807 */ /* 0x000fe40000800000 */
[----:B------:R-:W-:Y:S01]  /*3d30*/  SEL R63, RZ, 0x1, P5 ;  /* 0x00000001ff3f7807 */ /* 0x000fe20002800000 */
[----:B------:R-:W-:Y:S01]  /*3d40*/  FMUL.FTZ R54, R53, R126 ;  /* 0x0000007e35367220 */ /* 0x000fe20000410000 */
[----:B------:R-:W-:Y:S01]  /*3d50*/  PRMT R55, R39, 0x7632, R55 ;  /* 0x0000763227377816 */ /* 0x000fe20000000037 */
[----:B------:R-:W-:Y:S01]  /*3d60*/  IMAD.WIDE.U32 R52, R62, 0x1000000, RZ ;  /* 0x010000003e347825 */ /* 0x000fe200078e00ff */
[----:B------:R-:W-:-:S02]  /*3d70*/  @P0 PRMT R119, R51, 0x7632, R119 ;  /* 0x0000763233770816 */ /* 0x000fc40000000077 */
[----:B------:R-:W-:Y:S01]  /*3d80*/  FSEL R54, R54, RZ, !P4 ;  /* 0x000000ff36367208 */ /* 0x000fe20006000000 */
[----:B------:R-:W-:Y:S01]  /*3d90*/  IMAD.WIDE.U32 R128, R128, 0x10000, RZ ;  /* 0x0001000080807825 */ /* 0x000fe200078e00ff */
[----:B------:R-:W-:Y:S02]  /*3da0*/  @P0 SHF.L.U32 R119, R119, 0x10, RZ ;  /* 0x0000001077770819 */ /* 0x000fe400000006ff */
[----:B------:R-:W-:Y:S01]  /*3db0*/  SEL R131, RZ, 0x1, P6 ;  /* 0x00000001ff837807 */ /* 0x000fe20003000000 */
[----:B------:R-:W-:Y:S01]  /*3dc0*/  IMAD.WIDE.U32 R62, R63, 0x100, RZ ;  /* 0x000001003f3e7825 */ /* 0x000fe200078e00ff */
[----:B------:R-:W-:-:S03]  /*3dd0*/  SEL R133, RZ, 0x1, P3 ;  /* 0x00000001ff857807 */ /* 0x000fc60001800000 */
[----:B------:R-:W-:Y:S01]  /*3de0*/  IMAD.U32 R55, R55, 0x10000, RZ ;  /* 0x0001000037377824 */ /* 0x000fe200078e00ff */
[----:B------:R-:W-:Y:S02]  /*3df0*/  LOP3.LUT R62, R62, R52, R128, 0xfe, !PT ;  /* 0x000000343e3e7212 */ /* 0x000fe400078efe80 */
[----:B------:R-:W-:Y:S01]  /*3e00*/  F2FP.BF16.F32.PACK_AB R52, R66, R65 ;  /* 0x000000414234723e */ /* 0x000fe200000010ff */
[----:B------:R-:W-:Y:S01]  /*3e10*/  FMUL.FTZ R120, R54, R55 ;  /* 0x0000003736787220 */ /* 0x000fe20000410000 */
[----:B------:R-:W-:Y:S02]  /*3e20*/  LOP3.LUT R62, R62, R131, RZ, 0xfc, !PT ;  /* 0x000000833e3e7212 */ /* 0x000fe400078efcff */
[----:B------:R-:W-:Y:S01]  /*3e30*/  LOP3.LUT R131, R53, R130, R133, 0xfe, !PT ;  /* 0x0000008235837212 */ /* 0x000fe200078efe85 */
[----:B------:R-:W-:Y:S01]  /*3e40*/  @P0 FADD.FTZ R120, R120, R119 ;  /* 0x0000007778780221 */ /* 0x000fe20000010000 */
[----:B------:R-:W-:Y:S01]  /*3e50*/  VIADD R119, R64, 0x80 ;  /* 0x0000008040777836 */ /* 0x000fe20000000000 */
[----:B------:R-:W-:Y:S01]  /*3e60*/  F2FP.BF16.F32.PACK_AB R54, R118, R115 ;  /* 0x000000737636723e */ /* 0x000fe200000010ff */
[----:B0-----:R-:W-:Y:S01]  /*3e70*/  IMAD.WIDE.U32 R132, R64, 0x10, R60 ;  /* 0x0000001040847825 */ /* 0x001fe200078e003c */
[----:B------:R-:W-:-:S02]  /*3e80*/  F2FP.BF16.F32.PACK_AB R53, R116, R67 ;  /* 0x000000437435723e */ /* 0x000fc400000010ff */
[----:B------:R-:W-:Y:S01]  /*3e90*/  F2FP.BF16.F32.PACK_AB R55, R120, R117 ;  /* 0x000000757837723e */ /* 0x000fe200000010ff */
[----:B-1----:R-:W-:Y:S01]  /*3ea0*/  @P0 IMAD.WIDE.U32 R122, R119, 0x10, R122 ;  /* 0x00000010777a0825 */ /* 0x002fe200078e007a */
[----:B------:R-:W-:-:S03]  /*3eb0*/  LOP3.LUT R63, R63, R131, R129, 0xfe, !PT ;  /* 0x000000833f3f7212 */ /* 0x000fc600078efe81 */
[----:B--2---:R-:W-:Y:S01]  /*3ec0*/  IMAD.WIDE.U32 R130, R64, 0x8, R56 ;  /* 0x0000000840827825 */ /* 0x004fe200078e0038 */
[----:B------:R0:W-:Y:S03]  /*3ed0*/  STG.E.128 desc[UR4][R132.64], R52 ;  /* 0x0000003484007986 */ /* 0x0001e6000c101d04 */
[----:B------:R-:W-:Y:S01]  /*3ee0*/  IMAD.WIDE.U32 R128, R119, 0x10, R58 ;  /* 0x0000001077807825 */ /* 0x000fe200078e003a */
[----:B------:R1:W-:Y:S04]  /*3ef0*/  STG.E.64 desc[UR4][R130.64], R62 ;  /* 0x0000003e82007986 */ /* 0x0003e8000c101b04 */
[----:B------:R1:W5:Y:S04]  /*3f00*/  @P0 LDG.E.128 R48, desc[UR4][R122.64] ;  /* 0x000000047a300981 */ /* 0x000368000c1e1d00 */
[----:B0-----:R1:W5:Y:S01]  /*3f10*/  LDG.E.128 R52, desc[UR4][R128.64] ;  /* 0x0000000480347981 */ /* 0x001362000c1e1d00 */
[C---:B------:R-:W-:Y:S01]  /*3f20*/  ISETP.NE.AND P1, PT, R134.reuse, 0x1, PT ;  /* 0x000000018600780c */ /* 0x040fe20003f25270 */
[----:B------:R-:W-:Y:S01]  /*3f30*/  BSSY B0, `(.L_x_2314) ;  /* 0x000000c000007945 */ /* 0x000fe20003800000 */
[----:B------:R-:W-:-:S11]  /*3f40*/  IADD3 R135, R134, 0x1, RZ ;  /* 0x0000000186877810 */ /* 0x000fd60007ffe0ff */
[----:B-1----:R-:W-:Y:S05]  /*3f50*/  @!P1 BRA `(.L_x_2315) ;  /* 0x0000000000209947 */ /* 0x002fea0003800000 */
        /* <DEDUP_REMOVED lines=8> */
.L_x_2315:
[----:B------:R-:W-:-:S07]  /*3fe0*/  MOV R130, R113 ;  /* 0x0000007100827202 */ /* 0x000fce0000000f00 */
.L_x_2316:
[----:B------:R-:W-:Y:S05]  /*3ff0*/  BSYNC B0 ;  /* 0x0000000000007941 */ /* 0x000fea0003800000 */
.L_x_2314:
        /* <DEDUP_REMOVED lines=16> */
.L_x_2320:
[----:B------:R-:W-:Y:S05]  /*4100*/  BSYNC B1 ;  /* 0x0000000000017941 */ /* 0x000fea0003800000 */
.L_x_2319:
        /* <DEDUP_REMOVED lines=44> */
.L_x_2318:
[----:B------:R-:W-:Y:S05]  /*43d0*/  BSYNC B0 ;  /* 0x0000000000007941 */ /* 0x000fea0003800000 */
.L_x_2317:
[----:B------:R-:W-:Y:S01]  /*43e0*/  I2FP.F32.U32 R63, R130 ;  /* 0x00000082003f7245 */ /* 0x000fe20000201000 */
[----:B-----5:R-:W-:Y:S01]  /*43f0*/  IMAD.U32 R122, R52, 0x10000, RZ ;  /* 0x00010000347a7824 */ /* 0x020fe200078e00ff */
[----:B------:R-:W-:Y:S01]  /*4400*/  BSSY B0, `(.L_x_2321) ;  /* 0x0000018000007945 */ /* 0x000fe20003800000 */
[----:B------:R-:W-:Y:S01]  /*4410*/  @P0 IMAD.U32 R128, R48, 0x10000, RZ ;  /* 0x0001000030800824 */ /* 0x000fe200078e00ff */
[----:B------:R-:W-:Y:S01]  /*4420*/  PRMT R52, R52, 0x7632, R52 ;  /* 0x0000763234347816 */ /* 0x000fe20000000034 */
[----:B------:R-:W-:Y:S01]  /*4430*/  FFMA.FTZ R62, R63, R124, 1.1641532182693481445e-10 ;  /* 0x2f0000003f3e7423 */ /* 0x000fe2000001007c */
[----:B------:R-:W-:-:S04]  /*4440*/  FMUL.FTZ R63, R122, R127 ;  /* 0x0000007f7a3f7220 */ /* 0x000fc80000410000 */
[----:B------:R-:W-:Y:S01]  /*4450*/  FMUL.FTZ R63, R63, R126 ;  /* 0x0000007e3f3f7220 */ /* 0x000fe20000410000 */
[----:B------:R-:W-:Y:S02]  /*4460*/  FSETP.GTU.FTZ.AND P1, PT, R62, R125, PT ;  /* 0x0000007d3e00720b */ /* 0x000fe40003f3c000 */
[----:B------:R-:W-:Y:S02]  /*4470*/  SHF.L.U32 R62, R40, 0x10, RZ ;  /* 0x00000010283e7819 */ /* 0x000fe400000006ff */
[----:B------:R-:W-:Y:S02]  /*4480*/  P2R R122, PR, RZ, 0x2 ;  /* 0x00000002ff7a7803 */ /* 0x000fe40000000000 */
[----:B------:R-:W-:Y:S02]  /*4490*/  FSEL R63, R63, RZ, !P1 ;  /* 0x000000ff3f3f7208 */ /* 0x000fe40004800000 */
        /* <DEDUP_REMOVED lines=13> */
.L_x_2322:
[----:B------:R-:W-:-:S07]  /*4570*/  MOV R132, R113 ;  /* 0x0000007100847202 */ /* 0x000fce0000000f00 */
.L_x_2323:
[----:B------:R-:W-:Y:S05]  /*4580*/  BSYNC B0 ;  /* 0x0000000000007941 */ /* 0x000fea0003800000 */
.L_x_2321:
        /* <DEDUP_REMOVED lines=16> */
.L_x_2327:
[----:B------:R-:W-:Y:S05]  /*4690*/  BSYNC B1 ;  /* 0x0000000000017941 */ /* 0x000fea0003800000 */
.L_x_2326:
        /* <DEDUP_REMOVED lines=44> */
.L_x_2325:
[----:B------:R-:W-:Y:S05]  /*4960*/  BSYNC B0 ;  /* 0x0000000000007941 */ /* 0x000fea0003800000 */
.L_x_2324:
        /* <DEDUP_REMOVED lines=26> */
.L_x_2329:
[----:B------:R-:W-:-:S07]  /*4b10*/  MOV R52, R113 ;  /* 0x0000007100347202 */ /* 0x000fce0000000f00 */
.L_x_2330:
[----:B------:R-:W-:Y:S05]  /*4b20*/  BSYNC B0 ;  /* 0x0000000000007941 */ /* 0x000fea0003800000 */
.L_x_2328:
        /* <DEDUP_REMOVED lines=16> */
.L_x_2334:
[----:B------:R-:W-:Y:S05]  /*4c30*/  BSYNC B1 ;  /* 0x0000000000017941 */ /* 0x000fea0003800000 */
.L_x_2333:
        /* <DEDUP_REMOVED lines=44> */
.L_x_2332:
[----:B------:R-:W-:Y:S05]  /*4f00*/  BSYNC B0 ;  /* 0x0000000000007941 */ /* 0x000fea0003800000 */
.L_x_2331:
[----:B------:R-:W-:Y:S01]  /*4f10*/  I2FP.F32.U32 R63, R52 ;  /* 0x00000034003f7245 */ /* 0x000fe20000201000 */
[----:B------:R-:W-:Y:S01]  /*4f20*/  IMAD.U32 R62, R53, 0x10000, RZ ;  /* 0x00010000353e7824 */ /* 0x000fe200078e00ff */
[----:B------:R-:W-:Y:S01]  /*4f30*/  ISETP.NE.AND P2, PT, R130, 0x1, PT ;  /* 0x000000018200780c */ /* 0x000fe20003f45270 */
[----:B------:R-:W-:Y:S01]  /*4f40*/  @P0 IMAD.U32 R131, R49, 0x10000, RZ ;  /* 0x0001000031830824 */ /* 0x000fe200078e00ff */
[----:B------:R-:W-:Y:S01]  /*4f50*/  SHF.L.U32 R128, R41, 0x10, RZ ;  /* 0x0000001029807819 */ /* 0x000fe200000006ff */
[----:B------:R-:W-:Y:S01]  /*4f60*/  FFMA.FTZ R52, R63, R124, 1.1641532182693481445e-10 ;  /* 0x2f0000003f347423 */ /* 0x000fe2000001007c */
[----:B------:R-:W-:Y:S01]  /*4f70*/  FMUL.FTZ R63, R62, R127 ;  /* 0x0000007f3e3f7220 */ /* 0x000fe20000410000 */
[----:B------:R-:W-:Y:S01]  /*4f80*/  BSSY B0, `(.L_x_2335) ;  /* 0x0000012000007945 */ /* 0x000fe20003800000 */
[----:B------:R-:W-:Y:S02]  /*4f90*/  PRMT R132, R53, 0x7632, R132 ;  /* 0x0000763235847816 */ /* 0x000fe40000000084 */
[----:B------:R-:W-:Y:S01]  /*4fa0*/  FMUL.FTZ R63, R63, R126 ;  /* 0x0000007e3f3f7220 */ /* 0x000fe20000410000 */
[----:B------:R-:W-:-:S04]  /*4fb0*/  FSETP.GTU.FTZ.AND P1, PT, R52, R125, PT ;  /* 0x0000007d3400720b */ /* 0x000fc80003f3c000 */
[----:B------:R-:W-:-:S05]  /*4fc0*/  FSEL R63, R63, RZ, !P1 ;  /* 0x000000ff3f3f7208 */ /* 0x000fca0004800000 */
        /* <DEDUP_REMOVED lines=12> */
.L_x_2336:
[----:B------:R-:W-:-:S07]  /*5090*/  MOV R133, R113 ;  /* 0x0000007100857202 */ /* 0x000fce0000000f00 */
.L_x_2337:
[----:B------:R-:W-:Y:S05]  /*50a0*/  BSYNC B0 ;  /* 0x0000000000007941 */ /* 0x000fea0003800000 */
.L_x_2335:
        /* <DEDUP_REMOVED lines=16> */
.L_x_2341:
[----:B------:R-:W-:Y:S05]  /*51b0*/  BSYNC B1 ;  /* 0x0000000000017941 */ /* 0x000fea0003800000 */
.L_x_2340:
        /* <DEDUP_REMOVED lines=40> */
[----:B------:R-:W-:Y:S01]  /*5440*/  HFMA2.MMA R63, -RZ, RZ, 0, 0 ;  /* 0x00000000ff3f7435 */ /* 0x000fe200000001ff */
[----:B------:R-:W-:Y:S01]  /*5450*/  MOV R113, R62 ;  /* 0x0000003e00717202 */ /* 0x000fe20000000f00 */
[----:B------:R-:W-:Y:S01]  /*5460*/  IMAD.MOV.U32 R114, RZ, RZ, R52 ;  /* 0x000000ffff727224 */ /* 0x000fe200078e0034 */
[----:B------:R-:W-:-:S08]  /*5470*/  LOP3.LUT R112, R53, UR35, R112, 0x96, !PT ;  /* 0x0000002335707c12 */ /* 0x000fd0000f8e9670 */
.L_x_2339:
[----:B------:R-:W-:Y:S05]  /*5480*/  BSYNC B0 ;  /* 0x0000000000007941 */ /* 0x000fea0003800000 */
.L_x_2338:
        /* <DEDUP_REMOVED lines=25> */
.L_x_2343:
[----:B------:R-:W-:-:S07]  /*5620*/  MOV R130, R113 ;  /* 0x0000007100827202 */ /* 0x000fce0000000f00 */
.L_x_2344:
[----:B------:R-:W-:Y:S05]  /*5630*/  BSYNC B0 ;  /* 0x0000000000007941 */ /* 0x000fea0003800000 */
.L_x_2342:
        /* <DEDUP_REMOVED lines=16> */
.L_x_2348:
[----:B------:R-:W-:Y:S05]  /*5740*/  BSYNC B1 ;  /* 0x0000000000017941 */ /* 0x000fea0003800000 */
.L_x_2347:
        /* <DEDUP_REMOVED lines=44> */
.L_x_2346:
[----:B------:R-:W-:Y:S05]  /*5a10*/  BSYNC B0 ;  /* 0x0000000000007941 */ /* 0x000fea0003800000 */
.L_x_2345:
        /* <DEDUP_REMOVED lines=10> */
[----:B------:R-:W-:-:S02]  /*5ac0*/  FSETP.GTU.FTZ.AND P3, PT, R52, R125, PT ;  /* 0x0000007d3400720b */ /* 0x000fc40003f7c000 */
[----:B------:R-:W-:Y:S02]  /*5ad0*/  IADD3 R62, R132, 0x1, RZ ;  /* 0x00000001843e7810 */ /* 0x000fe40007ffe0ff */
        /* <DEDUP_REMOVED lines=12> */
.L_x_2350:
[----:B------:R-:W-:-:S07]  /*5ba0*/  MOV R135, R113 ;  /* 0x0000007100877202 */ /* 0x000fce0000000f00 */
.L_x_2351:
[----:B------:R-:W-:Y:S05]  /*5bb0*/  BSYNC B0 ;  /* 0x0000000000007941 */ /* 0x000fea0003800000 */
.L_x_2349:
        /* <DEDUP_REMOVED lines=16> */
.L_x_2355:
[----:B------:R-:W-:Y:S05]  /*5cc0*/  BSYNC B1 ;  /* 0x0000000000017941 */ /* 0x000fea0003800000 */
.L_x_2354:
        /* <DEDUP_REMOVED lines=44> */
.L_x_2353:
[----:B------:R-:W-:Y:S05]  /*5f90*/  BSYNC B0 ;  /* 0x0000000000007941 */ /* 0x000fea0003800000 */
.L_x_2352:
[----:B------:R-:W-:Y:S01]  /*5fa0*/  I2FP.F32.U32 R53, R135 ;  /* 0x0000008700357245 */ /* 0x000fe20000201000 */
[----:B------:R-:W-:Y:S01]  /*5fb0*/  IMAD.U32 R54, R54, 0x10000, RZ ;  /* 0x0001000036367824 */ /* 0x000fe200078e00ff */
[C---:B------:R-:W-:Y:S01]  /*5fc0*/  ISETP.NE.AND P5, PT, R62.reuse, 0x1, PT ;  /* 0x000000013e00780c */ /* 0x040fe20003fa5270 */
[----:B------:R-:W-:Y:S01]  /*5fd0*/  BSSY B0, `(.L_x_2356) ;  /* 0x0000017000007945 */ /* 0x000fe20003800000 */
[----:B------:R-:W-:Y:S01]  /*5fe0*/  IADD3 R137, R62, 0x1, RZ ;  /* 0x000000013e897810 */ /* 0x000fe20007ffe0ff */
[----:B------:R-:W-:Y:S01]  /*5ff0*/  FFMA.FTZ R52, R53, R124, 1.1641532182693481445e-10 ;  /* 0x2f00000035347423 */ /* 0x000fe2000001007c */
[----:B------:R-:W-:Y:S01]  /*6000*/  FMUL.FTZ R53, R54, R127 ;  /* 0x0000007f36357220 */ /* 0x000fe20000410000 */
[----:B------:R-:W-:-:S03]  /*6010*/  PRMT R54, R42, 0x7632, R54 ;  /* 0x000076322a367816 */ /* 0x000fc60000000036 */
[----:B------:R-:W-:Y:S01]  /*6020*/  FMUL.FTZ R53, R53, R126 ;  /* 0x0000007e35357220 */ /* 0x000fe20000410000 */
[----:B------:R-:W-:Y:S02]  /*6030*/  FSETP.GTU.FTZ.AND P4, PT, R52, R125, PT ;  /* 0x0000007d3400720b */ /* 0x000fe40003f9c000 */
[----:B------:R-:W-:Y:S02]  /*6040*/  @P0 PRMT R52, R50, 0x7632, R52 ;  /* 0x0000763232340816 */ /* 0x000fe40000000034 */
[----:B------:R-:W-:Y:S02]  /*6050*/  SHF.L.U32 R54, R54, 0x10, RZ ;  /* 0x0000001036367819 */ /* 0x000fe400000006ff */
        /* <DEDUP_REMOVED lines=13> */
.L_x_2357:
[----:B------:R-:W-:-:S07]  /*6130*/  MOV R54, R113 ;  /* 0x0000007100367202 */ /* 0x000fce0000000f00 */
.L_x_2358:
[----:B------:R-:W-:Y:S05]  /*6140*/  BSYNC B0 ;  /* 0x0000000000007941 */ /* 0x000fea0003800000 */
.L_x_2356:
        /* <DEDUP_REMOVED lines=16> */
.L_x_2362:
[----:B------:R-:W-:Y:S05]  /*6250*/  BSYNC B1 ;  /* 0x0000000000017941 */ /* 0x000fea0003800000 */
.L_x_2361:
        /* <DEDUP_REMOVED lines=40> */
[----:B------:R-:W-:Y:S02]  /*64e0*/  LOP3.LUT R68, R63, UR34, R136, 0x96, !PT ;  /* 0x000000223f447c12 */ /* 0x000fe4000f8e9688 */
[----:B------:R-:W-:Y:S01]  /*64f0*/  MOV R113, R62 ;  /* 0x0000003e00717202 */ /* 0x000fe20000000f00 */
[----:B------:R-:W-:Y:S01]  /*6500*/  IMAD.MOV.U32 R114, RZ, RZ, R52 ;  /* 0x000000ffff727224 */ /* 0x000fe200078e0034 */
[----:B------:R-:W-:-:S07]  /*6510*/  LOP3.LUT R112, R53, UR35, R112, 0x96, !PT ;  /* 0x0000002335707c12 */ /* 0x000fce000f8e9670 */
.L_x_2360:
[----:B------:R-:W-:Y:S05]  /*6520*/  BSYNC B0 ;  /* 0x0000000000007941 */ /* 0x000fea0003800000 */
.L_x_2359:
        /* <DEDUP_REMOVED lines=24> */
.L_x_2364:
[----:B------:R-:W-:-:S07]  /*66b0*/  MOV R136, R113 ;  /* 0x0000007100887202 */ /* 0x000fce0000000f00 */
.L_x_2365:
[----:B------:R-:W-:Y:S05]  /*66c0*/  BSYNC B0 ;  /* 0x0000000000007941 */ /* 0x000fea0003800000 */
.L_x_2363:
        /* <DEDUP_REMOVED lines=18> */
.L_x_2369:
[----:B------:R-:W-:Y:S05]  /*67f0*/  BSYNC B1 ;  /* 0x0000000000017941 */ /* 0x000fea0003800000 */
.L_x_2368:
        /* <DEDUP_REMOVED lines=44> */
.L_x_2367:
[----:B------:R-:W-:Y:S05]  /*6ac0*/  BSYNC B0 ;  /* 0x0000000000007941 */ /* 0x000fea0003800000 */
.L_x_2366:
[----:B------:R-:W-:Y:S02]  /*6ad0*/  I2FP.F32.U32 R53, R136 ;  /* 0x0000008800357245 */ /* 0x000fe40000201000 */
[----:B------:R-:W-:Y:S01]  /*6ae0*/  SEL R63, RZ, 0x10000, P5 ;  /* 0x00010000ff3f7807 */ /* 0x000fe20002800000 */
[----:B------:R-:W0:Y:S01]  /*6af0*/  @P0 LDC.64 R136, c[0x0][0x230] ;  /* 0x00008c00ff880b82 */ /* 0x000e220000000a00 */
[----:B------:R-:W-:Y:S01]  /*6b00*/  ISETP.NE.AND P5, PT, R134, RZ, PT ;  /* 0x000000ff8600720c */ /* 0x000fe20003fa5270 */
[----:B------:R-:W-:Y:S01]  /*6b10*/  FFMA.FTZ R52, R53, R124, 1.1641532182693481445e-10 ;  /* 0x2f00000035347423 */ /* 0x000fe2000001007c */
[----:B------:R-:W-:Y:S02]  /*6b20*/  SEL R134, RZ, 0x100, P4 ;  /* 0x00000100ff867807 */ /* 0x000fe40002000000 */
[----:B------:R-:W-:Y:S02]  /*6b30*/  SEL R62, RZ, 0x1, P2 ;  /* 0x00000001ff3e7807 */ /* 0x000fe40001000000 */
[----:B------:R-:W-:Y:S01]  /*6b40*/  FSETP.GTU.FTZ.AND P4, PT, R52, R125, PT ;  /* 0x0000007d3400720b */ /* 0x000fe20003f9c000 */
[----:B------:R-:W-:Y:S01]  /*6b50*/  IMAD.U32 R52, R135, 0x10000, RZ ;  /* 0x0001000087347824 */ /* 0x000fe200078e00ff */
[----:B------:R-:W-:-:S02]  /*6b60*/  SEL R138, RZ, 0x1, P1 ;  /* 0x00000001ff8a7807 */ /* 0x000fc40000800000 */
[----:B------:R-:W-:Y:S02]  /*6b70*/  SEL R53, RZ, 0x1000000, P4 ;  /* 0x01000000ff357807 */ /* 0x000fe40002000000 */
[----:B------:R-:W-:Y:S01]  /*6b80*/  PRMT R55, R43, 0x7632, R55 ;  /* 0x000076322b377816 */ /* 0x000fe20000000037 */
[----:B------:R-:W-:Y:S01]  /*6b90*/  IMAD.WIDE.U32 R138, R138, 0x10000, RZ ;  /* 0x000100008a8a7825 */ /* 0x000fe200078e00ff */
[----:B------:R-:W-:-:S03]  /*6ba0*/  LOP3.LUT R134, R134, R53, R63, 0xfe, !PT ;  /* 0x0000003586867212 */ /* 0x000fc600078efe3f */
[----:B------:R-:W-:Y:S01]  /*6bb0*/  FMUL.FTZ R53, R52, R127 ;  /* 0x0000007f34357220 */ /* 0x000fe20000410000 */
[----:B------:R-:W-:Y:S02]  /*6bc0*/  SEL R63, RZ, 0x1, P5 ;  /* 0x00000001ff3f7807 */ /* 0x000fe40002800000 */
[----:B------:R-:W-:Y:S01]  /*6bd0*/  ISETP.NE.AND P6, PT, R122, RZ, PT ;  /* 0x000000ff7a00720c */ /* 0x000fe20003fc5270 */
[----:B------:R-:W-:Y:S01]  /*6be0*/  FMUL.FTZ R54, R53, R126 ;  /* 0x0000007e35367220 */ /* 0x000fe20000410000 */
[----:B------:R-:W-:Y:S01]  /*6bf0*/  IMAD.WIDE.U32 R52, R62, 0x1000000, RZ ;  /* 0x010000003e347825 */ /* 0x000fe200078e00ff */
[----:B------:R-:W-:Y:S02]  /*6c00*/  @P0 PRMT R122, R51, 0x7632, R122 ;  /* 0x00007632337a0816 */ /* 0x000fe4000000007a */
[----:B------:R-:W-:Y:S01]  /*6c10*/  SHF.L.U32 R55, R55, 0x10, RZ ;  /* 0x0000001037377819 */ /* 0x000fe200000006ff */
[----:B------:R-:W-:Y:S01]  /*6c20*/  IMAD.WIDE.U32 R62, R63, 0x100, RZ ;  /* 0x000001003f3e7825 */ /* 0x000fe200078e00ff */
[----:B------:R-:W-:-:S02]  /*6c30*/  FSEL R54, R54, RZ, !P4 ;  /* 0x000000ff36367208 */ /* 0x000fc40006000000 */
[----:B------:R-:W-:Y:S01]  /*6c40*/  SEL R141, RZ, 0x1, P6 ;  /* 0x00000001ff8d7807 */ /* 0x000fe20003000000 */
[----:B------:R-:W-:Y:S01]  /*6c50*/  @P0 IMAD.U32 R122, R122, 0x10000, RZ ;  /* 0x000100007a7a0824 */ /* 0x000fe200078e00ff */
[----:B------:R-:W-:Y:S01]  /*6c60*/  LOP3.LUT R62, R62, R52, R138, 0xfe, !PT ;  /* 0x000000343e3e7212 */ /* 0x000fe200078efe8a */
[----:B------:R-:W-:Y:S01]  /*6c70*/  FMUL.FTZ R135, R54, R55 ;  /* 0x0000003736877220 */ /* 0x000fe20000410000 */
[----:B------:R-:W-:Y:S02]  /*6c80*/  SEL R143, RZ, 0x1, P3 ;  /* 0x00000001ff8f7807 */ /* 0x000fe40001800000 */
[----:B------:R-:W-:Y:S01]  /*6c90*/  LOP3.LUT R62, R62, R141, RZ, 0xfc, !PT ;  /* 0x0000008d3e3e7212 */ /* 0x000fe200078efcff */
[----:B------:R-:W-:Y:S01]  /*6ca0*/  @P0 FADD.FTZ R135, R135, R122 ;  /* 0x0000007a87870221 */ /* 0x000fe20000010000 */
[----:B------:R-:W-:Y:S01]  /*6cb0*/  LOP3.LUT R141, R53, R134, R143, 0xfe, !PT ;  /* 0x00000086358d7212 */ /* 0x000fe200078efe8f */
[----:B------:R-:W-:Y:S01]  /*6cc0*/  IMAD.WIDE.U32 R142, R119, 0x10, R60 ;  /* 0x00000010778e7825 */ /* 0x000fe200078e003c */
[----:B------:R-:W-:-:S02]  /*6cd0*/  IADD3 R134, R64, 0x100, RZ ;  /* 0x0000010040867810 */ /* 0x000fc40007ffe0ff */
[----:B------:R-:W-:Y:S02]  /*6ce0*/  F2FP.BF16.F32.PACK_AB R54, R133, R130 ;  /* 0x000000828536723e */ /* 0x000fe400000010ff */
[----:B------:R-:W-:Y:S01]  /*6cf0*/  F2FP.BF16.F32.PACK_AB R53, R131, R128 ;  /* 0x000000808335723e */ /* 0x000fe200000010ff */
[C---:B0-----:R-:W-:Y:S01]  /*6d00*/  @P0 IMAD.WIDE.U32 R136, R134.reuse, 0x10, R136 ;  /* 0x0000001086880825 */ /* 0x041fe200078e0088 */
[----:B------:R-:W-:Y:S02]  /*6d10*/  F2FP.BF16.F32.PACK_AB R52, R129, R123 ;  /* 0x0000007b8134723e */ /* 0x000fe400000010ff */
[----:B------:R-:W-:Y:S02]  /*6d20*/  F2FP.BF16.F32.PACK_AB R55, R135, R132 ;  /* 0x000000848737723e */ /* 0x000fe400000010ff */
[----:B------:R-:W-:Y:S01]  /*6d30*/  LOP3.LUT R63, R63, R141, R139, 0xfe, !PT ;  /* 0x0000008d3f3f7212 */ /* 0x000fe200078efe8b */
[----:B------:R-:W-:Y:S02]  /*6d40*/  IMAD.WIDE.U32 R140, R119, 0x8, R56 ;  /* 0x00000008778c7825 */ /* 0x000fe400078e0038 */
[----:B------:R0:W-:Y:S02]  /*6d50*/  STG.E.128 desc[UR4][R142.64], R52 ;  /* 0x000000348e007986 */ /* 0x0001e4000c101d04 */
[----:B------:R-:W-:-:S02]  /*6d60*/  IMAD.WIDE.U32 R138, R134, 0x10, R58 ;  /* 0x00000010868a7825 */ /* 0x000fc400078e003a */
[----:B------:R1:W-:Y:S04]  /*6d70*/  STG.E.64 desc[UR4][R140.64], R62 ;  /* 0x0000003e8c007986 */ /* 0x0003e8000c101b04 */
[----:B------:R1:W5:Y:S04]  /*6d80*/  @P0 LDG.E.128 R48, desc[UR4][R136.64] ;  /* 0x0000000488300981 */ /* 0x000368000c1e1d00 */
[----:B0-----:R1:W5:Y:S01]  /*6d90*/  LDG.E.128 R52, desc[UR4][R138.64] ;  /* 0x000000048a347981 */ /* 0x001362000c1e1d00 */
[C---:B------:R-:W-:Y:S01]  /*6da0*/  ISETP.NE.AND P1, PT, R144.reuse, 0x1, PT ;  /* 0x000000019000780c */ /* 0x040fe20003f25270 */
[----:B------:R-:W-:Y:S01]  /*6db0*/  BSSY B0, `(.L_x_2370) ;  /* 0x000000c000007945 */ /* 0x000fe20003800000 */
[----:B------:R-:W-:-:S11]  /*6dc0*/  VIADD R145, R144, 0x1 ;  /* 0x0000000190917836 */ /* 0x000fd60000000000 */
[----:B-1----:R-:W-:Y:S05]  /*6dd0*/  @!P1 BRA `(.L_x_2371) ;  /* 0x0000000000209947 */ /* 0x002fea0003800000 */
        /* <DEDUP_REMOVED lines=8> */
.L_x_2371:
[----:B------:R-:W-:-:S07]  /*6e60*/  IMAD.MOV.U32 R122, RZ, RZ, R113 ;  /* 0x000000ffff7a7224 */ /* 0x000fce00078e0071 */
.L_x_2372:
[----:B------:R-:W-:Y:S05]  /*6e70*/  BSYNC B0 ;  /* 0x0000000000007941 */ /* 0x000fea0003800000 */
.L_x_2370:
        /* <DEDUP_REMOVED lines=16> */
.L_x_2376:
[----:B------:R-:W-:Y:S05]  /*6f80*/  BSYNC B1 ;  /* 0x0000000000017941 */ /* 0x000fea0003800000 */
.L_x_2375:
        /* <DEDUP_REMOVED lines=44> */
.L_x_2374:
[----:B------:R-:W-:Y:S05]  /*7250*/  BSYNC B0 ;  /* 0x0000000000007941 */ /* 0x000fea0003800000 */
.L_x_2373:
[----:B------:R-:W-:Y:S01]  /*7260*/  I2FP.F32.U32 R63, R122 ;  /* 0x0000007a003f7245 */ /* 0x000fe20000201000 */
[----:B------:R-:W-:Y:S01]  /*7270*/  IMAD.U32 R136, R44, 0x10000, RZ ;  /* 0x000100002c887824 */ /* 0x000fe200078e00ff */
[----:B-----5:R-:W-:Y:S01]  /*7280*/  SHF.L.U32 R122, R52, 0x10, RZ ;  /* 0x00000010347a7819 */ /* 0x020fe200000006ff */
[----:B------:R-:W-:Y:S01]  /*7290*/  BSSY B0, `(.L_x_2377) ;  /* 0x0000017000007945 */ /* 0x000fe20003800000 */
[----:B------:R-:W-:Y:S01]  /*72a0*/  @P0 SHF.L.U32 R139, R48, 0x10, RZ ;  /* 0x00000010308b0819 */ /* 0x000fe200000006ff */
[----:B------:R-:W-:Y:S01]  /*72b0*/  FFMA.FTZ R62, R63, R124, 1.1641532182693481445e-10 ;  /* 0x2f0000003f3e7423 */ /* 0x000fe2000001007c */
[----:B------:R-:W-:Y:S01]  /*72c0*/  PRMT R137, R52, 0x7632, R137 ;  /* 0x0000763234897816 */ /* 0x000fe20000000089 */
[----:B------:R-:W-:-:S03]  /*72d0*/  FMUL.FTZ R63, R122, R127 ;  /* 0x0000007f7a3f7220 */ /* 0x000fc60000410000 */
[----:B------:R-:W-:Y:S01]  /*72e0*/  FSETP.GTU.FTZ.AND P1, PT, R62, R125, PT ;  /* 0x0000007d3e00720b */ /* 0x000fe20003f3c000 */
[----:B------:R-:W-:-:S03]  /*72f0*/  FMUL.FTZ R63, R63, R126 ;  /* 0x0000007e3f3f7220 */ /* 0x000fc60000410000 */
[----:B------:R-:W-:Y:S02]  /*7300*/  P2R R122, PR, RZ, 0x2 ;  /* 0x00000002ff7a7803 */ /* 0x000fe40000000000 */
[----:B------:R-:W-:Y:S02]  /*7310*/  FSEL R63, R63, RZ, !P1 ;  /* 0x000000ff3f3f7208 */ /* 0x000fe40004800000 */
[----:B------:R-:W-:-:S03]  /*7320*/  ISETP.NE.AND P1, PT, R145, 0x1, PT ;  /* 0x000000019100780c */ /* 0x000fc60003f25270 */
[----:B------:R-:W-:-:S04]  /*7330*/  FMUL.FTZ R136, R63, R136 ;  /* 0x000000883f887220 */ /* 0x000fc80000410000 */
[----:B------:R-:W-:Y:S01]  /*7340*/  @P0 FADD.FTZ R136, R139, R136 ;  /* 0x000000888b880221 */ /* 0x000fe20000010000 */
[----:B------:R-:W-:-:S05]  /*7350*/  VIADD R139, R145, 0x1 ;  /* 0x00000001918b7836 */ /* 0x000fca0000000000 */
        /* <DEDUP_REMOVED lines=9> */
.L_x_2378:
[----:B------:R-:W-:-:S07]  /*73f0*/  IMAD.MOV.U32 R52, RZ, RZ, R113 ;  /* 0x000000ffff347224 */ /* 0x000fce00078e0071 */
.L_x_2379:
[----:B------:R-:W-:Y:S05]  /*7400*/  BSYNC B0 ;  /* 0x0000000000007941 */ /* 0x000fea0003800000 */
.L_x_2377:
        /* <DEDUP_REMOVED lines=16> */
.L_x_2383:
[----:B------:R-:W-:Y:S05]  /*7510*/  BSYNC B1 ;  /* 0x0000000000017941 */ /* 0x000fea0003800000 */
.L_x_2382:
        /* <DEDUP_REMOVED lines=44> */
.L_x_2381:
[----:B------:R-:W-:Y:S05]  /*77e0*/  BSYNC B0 ;  /* 0x0000000000007941 */ /* 0x000fea0003800000 */
.L_x_2380:
[----:B------:R-:W-:Y:S01]  /*77f0*/  I2FP.F32.U32 R63, R52 ;  /* 0x00000034003f7245 */ /* 0x000fe20000201000 */
[----:B------:R-:W-:Y:S01]  /*7800*/  BSSY B0, `(.L_x_2384) ;  /* 0x000001a000007945 */ /* 0x000fe20003800000 */
[----:B------:R-:W-:Y:S01]  /*7810*/  SHF.L.U32 R62, R137, 0x10, RZ ;  /* 0x00000010893e7819 */ /* 0x000fe200000006ff */
[----:B------:R-:W-:Y:S02]  /*7820*/  VIADD R142, R139, 0x1 ;  /* 0x000000018b8e7836 */ /* 0x000fe40000000000 */
[----:B------:R-:W-:Y:S02]  /*7830*/  FFMA.FTZ R52, R63, R124, 1.1641532182693481445e-10 ;  /* 0x2f0000003f347423 */ /* 0x000fe4000001007c */
[----:B------:R-:W-:Y:S01]  /*7840*/  FMUL.FTZ R63, R62, R127 ;  /* 0x0000007f3e3f7220 */ /* 0x000fe20000410000 */
[----:B------:R-:W-:Y:S02]  /*7850*/  PRMT R62, R44, 0x7632, R62 ;  /* 0x000076322c3e7816 */ /* 0x000fe4000000003e */
[----:B------:R-:W-:Y:S01]  /*7860*/  FSETP.GTU.FTZ.AND P1, PT, R52, R125, PT ;  /* 0x0000007d3400720b */ /* 0x000fe20003f3c000 */
[----:B------:R-:W-:Y:S01]  /*7870*/  FMUL.FTZ R63, R63, R126 ;  /* 0x0000007e3f3f7220 */ /* 0x000fe20000410000 */
[----:B------:R-:W-:Y:S01]  /*7880*/  @P0 PRMT R52, R48, 0x7632, R52 ;  /* 0x0000763230340816 */ /* 0x000fe20000000034 */
[----:B------:R-:W-:Y:S01]  /*7890*/  IMAD.U32 R62, R62, 0x10000, RZ ;  /* 0x000100003e3e7824 */ /* 0x000fe200078e00ff */
[----:B------:R-:W-:-:S02]  /*78a0*/  P2R R141, PR, RZ, 0x2 ;  /* 0x00000002ff8d7803 */ /* 0x000fc40000000000 */
[----:B------:R-:W-:Y:S02]  /*78b0*/  FSEL R63, R63, RZ, !P1 ;  /* 0x000000ff3f3f7208 */ /* 0x000fe40004800000 */
[----:B------:R-:W-:Y:S02]  /*78c0*/  ISETP.NE.AND P1, PT, R139, 0x1, PT ;  /* 0x000000018b00780c */ /* 0x000fe40003f25270 */
[----:B------:R-:W-:Y:S01]  /*78d0*/  @P0 SHF.L.U32 R137, R52, 0x10, RZ ;  /* 0x0000001034890819 */ /* 0x000fe200000006ff */
        /* <DEDUP_REMOVED lines=11> */
.L_x_2385:
[----:B------:R-:W-:-:S07]  /*7990*/  IMAD.MOV.U32 R52, RZ, RZ, R113 ;  /* 0x000000ffff347224 */ /* 0x000fce00078e0071 */
.L_x_2386:
[----:B------:R-:W-:Y:S05]  /*79a0*/  BSYNC B0 ;  /* 0x0000000000007941 */ /* 0x000fea0003800000 */
.L_x_2384:
        /* <DEDUP_REMOVED lines=16> */
.L_x_2390:
[----:B------:R-:W-:Y:S05]  /*7ab0*/  BSYNC B1 ;  /* 0x0000000000017941 */ /* 0x000fea0003800000 */
.L_x_2389:
        /* <DEDUP_REMOVED lines=44> */
.L_x_2388:
[----:B------:R-:W-:Y:S05]  /*7d80*/  BSYNC B0 ;  /* 0x0000000000007941 */ /* 0x000fea0003800000 */
.L_x_2387:
        /* <DEDUP_REMOVED lines=24> */
.L_x_2392:
[----:B------:R-:W-:-:S07]  /*7f10*/  IMAD.MOV.U32 R140, RZ, RZ, R113 ;  /* 0x000000ffff8c7224 */ /* 0x000fce00078e0071 */
.L_x_2393:
[----:B------:R-:W-:Y:S05]  /*7f20*/  BSYNC B0 ;  /* 0x0000000000007941 */ /* 0x000fea0003800000 */
.L_x_2391:
        /* <DEDUP_REMOVED lines=16> */
.L_x_2397:
[----:B------:R-:W-:Y:S05]  /*8030*/  BSYNC B1 ;  /* 0x0000000000017941 */ /* 0x000fea0003800000 */
.L_x_2396:
        /* <DEDUP_REMOVED lines=44> */
.L_x_2395:
[----:B------:R-:W-:Y:S05]  /*8300*/  BSYNC B0 ;  /* 0x0000000000007941 */ /* 0x000fea0003800000 */
.L_x_2394:
        /* <DEDUP_REMOVED lines=25> */
.L_x_2399:
[----:B------:R-:W-:-:S07]  /*84a0*/  IMAD.MOV.U32 R139, RZ, RZ, R113 ;  /* 0x000000ffff8b7224 */ /* 0x000fce00078e0071 */
.L_x_2400:
[----:B------:R-:W-:Y:S05]  /*84b0*/  BSYNC B0 ;  /* 0x0000000000007941 */ /* 0x000fea0003800000 */
.L_x_2398:
        /* <DEDUP_REMOVED lines=16> */
.L_x_2404:
[----:B------:R-:W-:Y:S05]  /*85c0*/  BSYNC B1 ;  /* 0x0000000000017941 */ /* 0x000fea0003800000 */
.L_x_2403:
        /* <DEDUP_REMOVED lines=44> */
.L_x_2402:
[----:B------:R-:W-:Y:S05]  /*8890*/  BSYNC B0 ;  /* 0x0000000000007941 */ /* 0x000fea0003800000 */
.L_x_2401:
        /* <DEDUP_REMOVED lines=24> */
.L_x_2406:
[----:B------:R-:W-:-:S07]  /*8a20*/  IMAD.MOV.U32 R144, RZ, RZ, R113 ;  /* 0x000000ffff907224 */ /* 0x000fce00078e0071 */
.L_x_2407:
[----:B------:R-:W-:Y:S05]  /*8a30*/  BSYNC B0 ;  /* 0x0000000000007941 */ /* 0x000fea0003800000 */
.L_x_2405:
        /* <DEDUP_REMOVED lines=16> */
.L_x_2411:
[----:B------:R-:W-:Y:S05]  /*8b40*/  BSYNC B1 ;  /* 0x0000000000017941 */ /* 0x000fea0003800000 */
.L_x_2410:
        /* <DEDUP_REMOVED lines=44> */
.L_x_2409:
[----:B------:R-:W-:Y:S05]  /*8e10*/  BSYNC B0 ;  /* 0x0000000000007941 */ /* 0x000fea0003800000 */
.L_x_2408:
        /* <DEDUP_REMOVED lines=25> */
.L_x_2413:
[----:B------:R-:W-:-:S07]  /*8fb0*/  IMAD.MOV.U32 R54, RZ, RZ, R113 ;  /* 0x000000ffff367224 */ /* 0x000fce00078e0071 */
.L_x_2414:
[----:B------:R-:W-:Y:S05]  /*8fc0*/  BSYNC B0 ;  /* 0x0000000000007941 */ /* 0x000fea0003800000 */
.L_x_2412:
        /* <DEDUP_REMOVED lines=16> */
.L_x_2418:
[----:B------:R-:W-:Y:S05]  /*90d0*/  BSYNC B1 ;  /* 0x0000000000017941 */ /* 0x000fea0003800000 */
.L_x_2417:
        /* <DEDUP_REMOVED lines=44> */
.L_x_2416:
[----:B------:R-:W-:Y:S05]  /*93a0*/  BSYNC B0 ;  /* 0x0000000000007941 */ /* 0x000fea0003800000 */
.L_x_2415:
        /* <DEDUP_REMOVED lines=24> */
.L_x_2420:
[----:B------:R-:W-:-:S07]  /*9530*/  IMAD.MOV.U32 R146, RZ, RZ, R113 ;  /* 0x000000ffff927224 */ /* 0x000fce00078e0071 */
.L_x_2421:
[----:B------:R-:W-:Y:S05]  /*9540*/  BSYNC B0 ;  /* 0x0000000000007941 */ /* 0x000fea0003800000 */
.L_x_2419:
        /* <DEDUP_REMOVED lines=18> */
.L_x_2425:
[----:B------:R-:W-:Y:S05]  /*9670*/  BSYNC B1 ;  /* 0x0000000000017941 */ /* 0x000fea0003800000 */
.L_x_2424:
        /* <DEDUP_REMOVED lines=44> */
.L_x_2423:
[----:B------:R-:W-:Y:S05]  /*9940*/  BSYNC B0 ;  /* 0x0000000000007941 */ /* 0x000fea0003800000 */
.L_x_2422:
[----:B------:R-:W-:Y:S01]  /*9950*/  I2FP.F32.U32 R53, R146 ;  /* 0x0000009200357245 */ /* 0x000fe20000201000 */
[----:B------:R-:W0:Y:S01]  /*9960*/  @P0 LDC.64 R62, c[0x0][0x230] ;  /* 0x00008c00ff3e0b82 */ /* 0x000e220000000a00 */
[----:B------:R-:W-:Y:S02]  /*9970*/  SHF.L.U32 R144, R144, 0x10, RZ ;  /* 0x0000001090907819 */ /* 0x000fe400000006ff */
[----:B------:R-:W-:Y:S01]  /*9980*/  SEL R148, RZ, 0x100, P4 ;  /* 0x00000100ff947807 */ /* 0x000fe20002000000 */
[----:B------:R-:W-:Y:S01]  /*9990*/  FFMA.FTZ R52, R53, R124, 1.1641532182693481445e-10 ;  /* 0x2f00000035347423 */ /* 0x000fe2000001007c */
[----:B------:R-:W-:Y:S01]  /*99a0*/  SEL R55, RZ, 0x10000, P5 ;  /* 0x00010000ff377807 */ /* 0x000fe20002800000 */
[----:B------:R-:W-:Y:S01]  /*99b0*/  FMUL.FTZ R53, R144, R127 ;  /* 0x0000007f90357220 */ /* 0x000fe20000410000 */
[----:B------:R-:W-:Y:S02]  /*99c0*/  ISETP.NE.AND P5, PT, R141, RZ, PT ;  /* 0x000000ff8d00720c */ /* 0x000fe40003fa5270 */
[----:B------:R-:W-:Y:S01]  /*99d0*/  FSETP.GTU.FTZ.AND P4, PT, R52, R125, PT ;  /* 0x0000007d3400720b */ /* 0x000fe20003f9c000 */
[----:B------:R-:W-:Y:S01]  /*99e0*/  FMUL.FTZ R53, R53, R126 ;  /* 0x0000007e35357220 */ /* 0x000fe20000410000 */
[----:B------:R-:W-:-:S02]  /*99f0*/  PRMT R52, R47, 0x7632, R52 ;  /* 0x000076322f347816 */ /* 0x000fc40000000034 */
[----:B------:R-:W-:Y:S02]  /*9a00*/  SEL R54, RZ, 0x1000000, P4 ;  /* 0x01000000ff367807 */ /* 0x000fe40002000000 */
[----:B------:R-:W-:Y:S01]  /*9a10*/  ISETP.NE.AND P6, PT, R122, RZ, PT ;  /* 0x000000ff7a00720c */ /* 0x000fe20003fc5270 */
[----:B------:R-:W-:Y:S01]  /*9a20*/  IMAD.U32 R141, R52, 0x10000, RZ ;  /* 0x00010000348d7824 */ /* 0x000fe200078e00ff */
[----:B------:R-:W-:Y:S02]  /*9a30*/  LOP3.LUT R148, R148, R54, R55, 0xfe, !PT ;  /* 0x0000003694947212 */ /* 0x000fe400078efe37 */
[----:B------:R-:W-:Y:S02]  /*9a40*/  SEL R54, RZ, 0x1, P2 ;  /* 0x00000001ff367807 */ /* 0x000fe40001000000 */
[----:B------:R-:W-:Y:S02]  /*9a50*/  SEL R146, RZ, 0x1, P1 ;  /* 0x00000001ff927807 */ /* 0x000fe40000800000 */
[----:B------:R-:W-:Y:S01]  /*9a60*/  @P0 PRMT R122, R51, 0x7632, R122 ;  /* 0x00007632337a0816 */ /* 0x000fe2000000007a */
[----:B------:R-:W-:Y:S01]  /*9a70*/  IMAD.WIDE.U32 R54, R54, 0x1000000, RZ ;  /* 0x0100000036367825 */ /* 0x000fe200078e00ff */
[----:B------:R-:W-:-:S02]  /*9a80*/  SEL R147, RZ, 0x1, P5 ;  /* 0x00000001ff937807 */ /* 0x000fc40002800000 */
[----:B------:R-:W-:Y:S01]  /*9a90*/  FSEL R144, R53, RZ, !P4 ;  /* 0x000000ff35907208 */ /* 0x000fe20006000000 */
[----:B------:R-:W-:Y:S01]  /*9aa0*/  IMAD.WIDE.U32 R52, R146, 0x10000, RZ ;  /* 0x0001000092347825 */ /* 0x000fe200078e00ff */
[----:B------:R-:W-:Y:S02]  /*9ab0*/  @P0 SHF.L.U32 R149, R122, 0x10, RZ ;  /* 0x000000107a950819 */ /* 0x000fe400000006ff */
[----:B------:R-:W-:Y:S01]  /*9ac0*/  SEL R151, RZ, 0x1, P3 ;  /* 0x00000001ff977807 */ /* 0x000fe20001800000 */
[----:B------:R-:W-:-:S04]  /*9ad0*/  IMAD.WIDE.U32 R146, R147, 0x100, RZ ;  /* 0x0000010093927825 */ /* 0x000fc800078e00ff */
[----:B------:R-:W-:Y:S01]  /*9ae0*/  FMUL.FTZ R144, R144, R141 ;  /* 0x0000008d90907220 */ /* 0x000fe20000410000 */
[----:B------:R-:W-:Y:S01]  /*9af0*/  LOP3.LUT R55, R55, R148, R151, 0xfe, !PT ;  /* 0x0000009437377212 */ /* 0x000fe200078efe97 */
[----:B------:R-:W-:Y:S02]  /*9b00*/  VIADD R122, R64, 0x180 ;  /* 0x00000180407a7836 */ /* 0x000fe40000000000 */
[----:B------:R-:W-:Y:S01]  /*9b10*/  @P0 FADD.FTZ R144, R144, R149 ;  /* 0x0000009590900221 */ /* 0x000fe20000010000 */
[----:B------:R-:W-:Y:S01]  /*9b20*/  LOP3.LUT R141, R146, R54, R52, 0xfe, !PT ;  /* 0x00000036928d7212 */ /* 0x000fe200078efe34 */
[C---:B------:R-:W-:Y:S01]  /*9b30*/  IMAD.WIDE.U32 R150, R134.reuse, 0x10, R60 ;  /* 0x0000001086967825 */ /* 0x040fe200078e003c */
[----:B------:R-:W-:Y:S02]  /*9b40*/  SEL R146, RZ, 0x1, P6 ;  /* 0x00000001ff927807 */ /* 0x000fe40003000000 */
[----:B------:R-:W-:Y:S01]  /*9b50*/  LOP3.LUT R147, R147, R55, R53, 0xfe, !PT ;  /* 0x0000003793937212 */ /* 0x000fe200078efe35 */
[----:B------:R-:W-:Y:S01]  /*9b60*/  IMAD.WIDE.U32 R148, R134, 0x8, R56 ;  /* 0x0000000886947825 */ /* 0x000fe200078e0038 */
[----:B------:R-:W-:-:S02]  /*9b70*/  F2FP.BF16.F32.PACK_AB R54, R142, R139 ;  /* 0x0000008b8e36723e */ /* 0x000fc400000010ff */
[----:B------:R-:W-:Y:S01]  /*9b80*/  F2FP.BF16.F32.PACK_AB R53, R140, R137 ;  /* 0x000000898c35723e */ /* 0x000fe200000010ff */
[----:B0-----:R-:W-:Y:S01]  /*9b90*/  @P0 IMAD.WIDE.U32 R62, R122, 0x10, R62 ;  /* 0x000000107a3e0825 */ /* 0x001fe200078e003e */
[----:B------:R-:W-:Y:S02]  /*9ba0*/  F2FP.BF16.F32.PACK_AB R52, R138, R136 ;  /* 0x000000888a34723e */ /* 0x000fe400000010ff */
[----:B------:R-:W-:Y:S01]  /*9bb0*/  F2FP.BF16.F32.PACK_AB R55, R144, R143 ;  /* 0x0000008f9037723e */ /* 0x000fe200000010ff */
[----:B------:R-:W-:Y:S01]  /*9bc0*/  IMAD.WIDE.U32 R58, R122, 0x10, R58 ;  /* 0x000000107a3a7825 */ /* 0x000fe200078e003a */
[----:B------:R-:W-:-:S03]  /*9bd0*/  LOP3.LUT R146, R141, R146, RZ, 0xfc, !PT ;  /* 0x000000928d927212 */ /* 0x000fc600078efcff */
[----:B------:R0:W-:Y:S04]  /*9be0*/  STG.E.128 desc[UR4][R150.64], R52 ;  /* 0x0000003496007986 */ /* 0x0001e8000c101d04 */
        /* <DEDUP_REMOVED lines=15> */
.L_x_2427:
[----:B------:R-:W-:-:S07]  /*9ce0*/  MOV R141, R113 ;  /* 0x00000071008d7202 */ /* 0x000fce0000000f00 */
.L_x_2428:
[----:B------:R-:W-:Y:S05]  /*9cf0*/  BSYNC B0 ;  /* 0x0000000000007941 */ /* 0x000fea0003800000 */
.L_x_2426:
        /* <DEDUP_REMOVED lines=16> */
.L_x_2432:
[----:B------:R-:W-:Y:S05]  /*9e00*/  BSYNC B1 ;  /* 0x0000000000017941 */ /* 0x000fea0003800000 */
.L_x_2431:
        /* <DEDUP_REMOVED lines=44> */
.L_x_2430:
[----:B------:R-:W-:Y:S05]  /*a0d0*/  BSYNC B0 ;  /* 0x0000000000007941 */ /* 0x000fea0003800000 */
.L_x_2429:
[----:B------:R-:W-:Y:S01]  /*a0e0*/  I2FP.F32.U32 R59, R141 ;  /* 0x0000008d003b7245 */ /* 0x000fe20000201000 */
[C---:B-----5:R-:W-:Y:S01]  /*a0f0*/  IMAD.U32 R62, R52.reuse, 0x10000, RZ ;  /* 0x00010000343e7824 */ /* 0x060fe200078e00ff */
[----:B------:R-:W-:Y:S01]  /*a100*/  BSSY B0, `(.L_x_2433) ;  /* 0x0000017000007945 */ /* 0x000fe20003800000 */
[----:B------:R-:W-:Y:S02]  /*a110*/  PRMT R141, R52, 0x7632, R141 ;  /* 0x00007632348d7816 */ /* 0x000fe4000000008d */
[----:B------:R-:W-:Y:S01]  /*a120*/  FFMA.FTZ R58, R59, R124, 1.1641532182693481445e-10 ;  /* 0x2f0000003b3a7423 */ /* 0x000fe2000001007c */
[----:B------:R-:W-:Y:S01]  /*a130*/  FMUL.FTZ R59, R62, R127 ;  /* 0x0000007f3e3b7220 */ /* 0x000fe20000410000 */
[----:B------:R-:W-:-:S03]  /*a140*/  VIADD R62, R153, 0x1 ;  /* 0x00000001993e7836 */ /* 0x000fc60000000000 */
[----:B------:R-:W-:Y:S01]  /*a150*/  FMUL.FTZ R59, R59, R126 ;  /* 0x0000007e3b3b7220 */ /* 0x000fe20000410000 */
[----:B------:R-:W-:Y:S02]  /*a160*/  FSETP.GTU.FTZ.AND P1, PT, R58, R125, PT ;  /* 0x0000007d3a00720b */ /* 0x000fe40003f3c000 */
        /* <DEDUP_REMOVED lines=15> */
.L_x_2434:
[----:B------:R-:W-:-:S07]  /*a260*/  IMAD.MOV.U32 R52, RZ, RZ, R113 ;  /* 0x000000ffff347224 */ /* 0x000fce00078e0071 */
.L_x_2435:
[----:B------:R-:W-:Y:S05]  /*a270*/  BSYNC B0 ;  /* 0x0000000000007941 */ /* 0x000fea0003800000 */
.L_x_2433:
        /* <DEDUP_REMOVED lines=16> */
.L_x_2439:
[----:B------:R-:W-:Y:S05]  /*a380*/  BSYNC B1 ;  /* 0x0000000000017941 */ /* 0x000fea0003800000 */
.L_x_2438:
        /* <DEDUP_REMOVED lines=44> */
.L_x_2437:
[----:B------:R-:W-:Y:S05]  /*a650*/  BSYNC B0 ;  /* 0x0000000000007941 */ /* 0x000fea0003800000 */
.L_x_2436:
        /* <DEDUP_REMOVED lines=24> */
.L_x_2441:
[----:B------:R-:W-:-:S07]  /*a7e0*/  MOV R52, R113 ;  /* 0x0000007100347202 */ /* 0x000fce0000000f00 */
.L_x_2442:
[----:B------:R-:W-:Y:S05]  /*a7f0*/  BSYNC B0 ;  /* 0x0000000000007941 */ /* 0x000fea0003800000 */
.L_x_2440:
        /* <DEDUP_REMOVED lines=16> */
.L_x_2446:
[----:B------:R-:W-:Y:S05]  /*a900*/  BSYNC B1 ;  /* 0x0000000000017941 */ /* 0x000fea0003800000 */
.L_x_2445:
        /* <DEDUP_REMOVED lines=44> */
.L_x_2444:
[----:B------:R-:W-:Y:S05]  /*abd0*/  BSYNC B0 ;  /* 0x0000000000007941 */ /* 0x000fea0003800000 */
.L_x_2443:
        /* <DEDUP_REMOVED lines=9> */
[----:B------:R-:W-:Y:S02]  /*ac70*/  FSEL R146, R59, RZ, !P1 ;  /* 0x000000ff3b927208 */ /* 0x000fe40004800000 */
[----:B------:R-:W-:-:S03]  /*ac80*/  @P0 SHF.L.U32 R59, R49, 0x10, RZ ;  /* 0x00000010313b0819 */ /* 0x000fc600000006ff */
        /* <DEDUP_REMOVED lines=12> */
.L_x_2448:
[----:B------:R-:W-:-:S07]  /*ad50*/  IMAD.MOV.U32 R148, RZ, RZ, R113 ;  /* 0x000000ffff947224 */ /* 0x000fce00078e0071 */
.L_x_2449:
[----:B------:R-:W-:Y:S05]  /*ad60*/  BSYNC B0 ;  /* 0x0000000000007941 */ /* 0x000fea0003800000 */
.L_x_2447:
        /* <DEDUP_REMOVED lines=16> */
.L_x_2453:
[----:B------:R-:W-:Y:S05]  /*ae70*/  BSYNC B1 ;  /* 0x0000000000017941 */ /* 0x000fea0003800000 */
.L_x_2452:
        /* <DEDUP_REMOVED lines=44> */
.L_x_2451:
[----:B------:R-:W-:Y:S05]  /*b140*/  BSYNC B0 ;  /* 0x0000000000007941 */ /* 0x000fea0003800000 */
.L_x_2450:
        /* <DEDUP_REMOVED lines=23> */
.L_x_2455:
[----:B------:R-:W-:-:S07]  /*b2c0*/  MOV R141, R113 ;  /* 0x00000071008d7202 */ /* 0x000fce0000000f00 */
.L_x_2456:
[----:B------:R-:W-:Y:S05]  /*b2d0*/  BSYNC B0 ;  /* 0x0000000000007941 */ /* 0x000fea0003800000 */
.L_x_2454:
        /* <DEDUP_REMOVED lines=16> */
.L_x_2460:
[----:B------:R-:W-:Y:S05]  /*b3e0*/  BSYNC B1 ;  /* 0x0000000000017941 */ /* 0x000fea0003800000 */
.L_x_2459:
        /* <DEDUP_REMOVED lines=44> */
.L_x_2458:
[----:B------:R-:W-:Y:S05]  /*b6b0*/  BSYNC B0 ;  /* 0x0000000000007941 */ /* 0x000fea0003800000 */
.L_x_2457:
[----:B------:R-:W-:Y:S01]  /*b6c0*/  I2FP.F32.U32 R53, R141 ;  /* 0x0000008d00357245 */ /* 0x000fe20000201000 */
[----:B------:R-:W-:Y:S01]  /*b6d0*/  IMAD.U32 R58, R54, 0x10000, RZ ;  /* 0x00010000363a7824 */ /* 0x000fe200078e00ff */
        /* <DEDUP_REMOVED lines=21> */
.L_x_2462:
[----:B------:R-:W-:-:S07]  /*b830*/  IMAD.MOV.U32 R141, RZ, RZ, R113 ;  /* 0x000000ffff8d7224 */ /* 0x000fce00078e0071 */
.L_x_2463:
[----:B------:R-:W-:Y:S05]  /*b840*/  BSYNC B0 ;  /* 0x0000000000007941 */ /* 0x000fea0003800000 */
.L_x_2461:
        /* <DEDUP_REMOVED lines=16> */
.L_x_2467:
[----:B------:R-:W-:Y:S05]  /*b950*/  BSYNC B1 ;  /* 0x0000000000017941 */ /* 0x000fea0003800000 */
.L_x_2466:
        /* <DEDUP_REMOVED lines=44> */
.L_x_2465:
[----:B------:R-:W-:Y:S05]  /*bc20*/  BSYNC B0 ;  /* 0x0000000000007941 */ /* 0x000fea0003800000 */
.L_x_2464:
[----:B------:R-:W-:Y:S01]  /*bc30*/  I2FP.F32.U32 R53, R141 ;  /* 0x0000008d00357245 */ /* 0x000fe20000201000 */
[----:B------:R-:W-:Y:S01]  /*bc40*/  BSSY B0, `(.L_x_2468) ;  /* 0x0000017000007945 */ /* 0x000fe20003800000 */
[----:B------:R-:W-:Y:S02]  /*bc50*/  SHF.L.U32 R54, R54, 0x10, RZ ;  /* 0x0000001036367819 */ /* 0x000fe400000006ff */
[C---:B------:R-:W-:Y:S01]  /*bc60*/  ISETP.NE.AND P5, PT, R58.reuse, 0x1, PT ;  /* 0x000000013a00780c */ /* 0x040fe20003fa5270 */
        /* <DEDUP_REMOVED lines=19> */
.L_x_2469:
[----:B------:R-:W-:-:S07]  /*bda0*/  MOV R54, R113 ;  /* 0x0000007100367202 */ /* 0x000fce0000000f00 */
.L_x_2470:
[----:B------:R-:W-:Y:S05]  /*bdb0*/  BSYNC B0 ;  /* 0x0000000000007941 */ /* 0x000fea0003800000 */
.L_x_2468:
        /* <DEDUP_REMOVED lines=16> */
.L_x_2474:
[----:B------:R-:W-:Y:S05]  /*bec0*/  BSYNC B1 ;  /* 0x0000000000017941 */ /* 0x000fea0003800000 */
.L_x_2473:
        /* <DEDUP_REMOVED lines=44> */
.L_x_2472:
[----:B------:R-:W-:Y:S05]  /*c190*/  BSYNC B0 ;  /* 0x0000000000007941 */ /* 0x000fea0003800000 */
.L_x_2471:
[----:B------:R-:W-:Y:S01]  /*c1a0*/  I2FP.F32.U32 R53, R54 ;  /* 0x0000003600357245 */ /* 0x000fe20000201000 */
[C---:B------:R-:W-:Y:S01]  /*c1b0*/  IMAD.U32 R54, R55.reuse, 0x10000, RZ ;  /* 0x0001000037367824 */ /* 0x040fe200078e00ff */
[----:B------:R-:W-:Y:S01]  /*c1c0*/  ISETP.NE.AND P6, PT, R62, 0x1, PT ;  /* 0x000000013e00780c */ /* 0x000fe20003fc5270 */
        /* <DEDUP_REMOVED lines=20> */
.L_x_2476:
[----:B------:R-:W-:-:S07]  /*c310*/  IMAD.MOV.U32 R155, RZ, RZ, R113 ;  /* 0x000000ffff9b7224 */ /* 0x000fce00078e0071 */
.L_x_2477:
[----:B------:R-:W-:Y:S05]  /*c320*/  BSYNC B0 ;  /* 0x0000000000007941 */ /* 0x000fea0003800000 */
.L_x_2475:
        /* <DEDUP_REMOVED lines=18> */
.L_x_2481:
[----:B------:R-:W-:Y:S05]  /*c450*/  BSYNC B1 ;  /* 0x0000000000017941 */ /* 0x000fea0003800000 */
.L_x_2480:
        /* <DEDUP_REMOVED lines=44> */
.L_x_2479:
[----:B------:R-:W-:Y:S05]  /*c720*/  BSYNC B0 ;  /* 0x0000000000007941 */ /* 0x000fea0003800000 */
.L_x_2478:
[----:B------:R-:W-:Y:S01]  /*c730*/  FADD.FTZ R53, RZ, R65 ;  /* 0x00000041ff357221 */ /* 0x000fe20000010000 */
[----:B------:R-:W-:Y:S01]  /*c740*/  SEL R59, RZ, 0x100, P4 ;  /* 0x00000100ff3b7807 */ /* 0x000fe20002000000 */
[----:B------:R-:W0:Y:S01]  /*c750*/  S2R R63, SR_TID.X ;  /* 0x00000000003f7919 */ /* 0x000e220000002100 */
[----:B------:R-:W-:Y:S01]  /*c760*/  SEL R52, RZ, 0x10000, P5 ;  /* 0x00010000ff347807 */ /* 0x000fe20002800000 */
[----:B------:R-:W-:Y:S01]  /*c770*/  FADD.FTZ R54, R53, R66 ;  /* 0x0000004235367221 */ /* 0x000fe20000010000 */
[----:B------:R-:W-:Y:S01]  /*c780*/  SHF.L.U32 R154, R154, 0x10, RZ ;  /* 0x000000109a9a7819 */ /* 0x000fe200000006ff */
[----:B------:R-:W-:Y:S01]  /*c790*/  IMAD.WIDE.U32 R60, R122, 0x10, R60 ;  /* 0x000000107a3c7825 */ /* 0x000fe200078e003c */
[----:B------:R-:W-:-:S03]  /*c7a0*/  ISETP.NE.AND P5, PT, R153, RZ, PT ;  /* 0x000000ff9900720c */ /* 0x000fc60003fa5270 */
[----:B------:R-:W-:Y:S01]  /*c7b0*/  FADD.FTZ R53, R54, R67 ;  /* 0x0000004336357221 */ /* 0x000fe20000010000 */
[----:B------:R-:W-:Y:S01]  /*c7c0*/  SEL R153, RZ, 0x1, P3 ;  /* 0x00000001ff997807 */ /* 0x000fe20001800000 */
[----:B------:R-:W-:Y:S01]  /*c7d0*/  FMUL.FTZ R127, R154, R127 ;  /* 0x0000007f9a7f7220 */ /* 0x000fe20000410000 */
[----:B------:R-:W-:Y:S01]  /*c7e0*/  ISETP.NE.AND P6, PT, R152, RZ, PT ;  /* 0x000000ff9800720c */ /* 0x000fe20003fc5270 */
[----:B------:R-:W-:Y:S01]  /*c7f0*/  FADD.FTZ R54, R53, R116 ;  /* 0x0000007435367221 */ /* 0x000fe20000010000 */
[----:B------:R-:W-:-:S04]  /*c800*/  IMAD.WIDE.U32 R56, R122, 0x8, R56 ;  /* 0x000000087a387825 */ /* 0x000fc800078e0038 */
[----:B------:R-:W-:Y:S01]  /*c810*/  FMUL.FTZ R127, R127, R126 ;  /* 0x0000007e7f7f7220 */ /* 0x000fe20000410000 */
[----:B------:R-:W-:Y:S01]  /*c820*/  UMOV UR8, 0xffffffff ;  /* 0xffffffff00087882 */ /* 0x000fe20000000000 */
        /* <DEDUP_REMOVED lines=9> */
[----:B------:R-:W-:-:S03]  /*c8c0*/  I2FP.F32.U32 R53, R155 ;  /* 0x0000009b00357245 */ /* 0x000fc60000201000 */
[----:B------:R-:W-:Y:S02]  /*c8d0*/  FADD.FTZ R55, R54, R133 ;  /* 0x0000008536377221 */ /* 0x000fe40000010000 */
[----:B------:R-:W-:Y:S01]  /*c8e0*/  FFMA.FTZ R124, R53, R124, 1.1641532182693481445e-10 ;  /* 0x2f000000357c7423 */ /* 0x000fe2000001007c */
[----:B------:R-:W-:Y:S01]  /*c8f0*/  SEL R53, RZ, 0x1, P2 ;  /* 0x00000001ff357807 */ /* 0x000fe20001000000 */
[----:B------:R-:W-:-:S03]  /*c900*/  FADD.FTZ R54, R55, R132 ;  /* 0x0000008437367221 */ /* 0x000fc60000010000 */
[----:B------:R-:W-:Y:S01]  /*c910*/  FSETP.GTU.FTZ.AND P4, PT, R124, R125, PT ;  /* 0x0000007d7c00720b */ /* 0x000fe20003f9c000 */
[----:B------:R-:W-:-:S03]  /*c920*/  FADD.FTZ R55, R54, R135 ;  /* 0x0000008736377221 */ /* 0x000fc60000010000 */
[----:B------:R-:W-:Y:S01]  /*c930*/  SEL R58, RZ, 0x1000000, P4 ;  /* 0x01000000ff3a7807 */ /* 0x000fe20002000000 */
[----:B------:R-:W-:-:S03]  /*c940*/  FADD.FTZ R55, R55, R136 ;  /* 0x0000008837377221 */ /* 0x000fc60000010000 */
[----:B------:R-:W-:Y:S01]  /*c950*/  LOP3.LUT R58, R59, R58, R52, 0xfe, !PT ;  /* 0x0000003a3b3a7212 */ /* 0x000fe200078efe34 */
[----:B------:R-:W-:Y:S01]  /*c960*/  FADD.FTZ R54, R55, R138 ;  /* 0x0000008a37367221 */ /* 0x000fe20000010000 */
[----:B------:R-:W-:-:S04]  /*c970*/  IMAD.WIDE.U32 R52, R53, 0x1000000, RZ ;  /* 0x0100000035347825 */ /* 0x000fc800078e00ff */
[----:B------:R-:W-:Y:S01]  /*c980*/  FADD.FTZ R55, R54, R137 ;  /* 0x0000008936377221 */ /* 0x000fe20000010000 */
[----:B------:R-:W-:Y:S02]  /*c990*/  SEL R54, RZ, 0x1, P1 ;  /* 0x00000001ff367807 */ /* 0x000fe40000800000 */
[----:B------:R-:W-:Y:S01]  /*c9a0*/  LOP3.LUT R153, R53, R58, R153, 0xfe, !PT ;  /* 0x0000003a35997212 */ /* 0x000fe200078efe99 */
[----:B------:R-:W-:Y:S01]  /*c9b0*/  FADD.FTZ R62, R55, R140 ;  /* 0x0000008c373e7221 */ /* 0x000fe20000010000 */
[----:B------:R-:W-:Y:S01]  /*c9c0*/  SEL R58, RZ, 0x1, P5 ;  /* 0x00000001ff3a7807 */ /* 0x000fe20002800000 */
[----:B------:R-:W-:Y:S01]  /*c9d0*/  IMAD.WIDE.U32 R54, R54, 0x10000, RZ ;  /* 0x0001000036367825 */ /* 0x000fe200078e00ff */
[----:B------:R-:W-:-:S03]  /*c9e0*/  @P0 PRMT R53, R51, 0x7632, R53 ;  /* 0x0000763233350816 */ /* 0x000fc60000000035 */
[----:B------:R-:W-:Y:S01]  /*c9f0*/  FADD.FTZ R59, R62, R139 ;  /* 0x0000008b3e3b7221 */ /* 0x000fe20000010000 */
[----:B------:R-:W-:Y:S02]  /*ca00*/  FSEL R62, R127, RZ, !P4 ;  /* 0x000000ff7f3e7208 */ /* 0x000fe40006000000 */
[----:B------:R-:W-:Y:S01]  /*ca10*/  SEL R127, RZ, 0x1, P6 ;  /* 0x00000001ff7f7807 */ /* 0x000fe20003000000 */
[----:B------:R-:W-:Y:S01]  /*ca20*/  FADD.FTZ R124, R59, R142 ;  /* 0x0000008e3b7c7221 */ /* 0x000fe20000010000 */
[----:B------:R-:W-:-:S04]  /*ca30*/  IMAD.WIDE.U32 R58, R58, 0x100, RZ ;  /* 0x000001003a3a7825 */ /* 0x000fc800078e00ff */
[----:B------:R-:W-:Y:S01]  /*ca40*/  FMUL.FTZ R62, R95, R62 ;  /* 0x0000003e5f3e7220 */ /* 0x000fe20000410000 */
[----:B0-----:R-:W-:Y:S01]  /*ca50*/  LOP3.LUT P1, RZ, R63, 0x1f, RZ, 0xc0, !PT ;  /* 0x0000001f3fff7812 */ /* 0x001fe2000782c0ff */
[----:B------:R-:W-:Y:S01]  /*ca60*/  FADD.FTZ R125, R124, R143 ;  /* 0x0000008f7c7d7221 */ /* 0x000fe20000010000 */
[----:B------:R-:W-:Y:S01]  /*ca70*/  @P0 IMAD.U32 R53, R53, 0x10000, RZ ;  /* 0x0001000035350824 */ /* 0x000fe200078e00ff */
[----:B------:R-:W-:Y:S02]  /*ca80*/  LOP3.LUT R124, R58, R52, R54, 0xfe, !PT ;  /* 0x000000343a7c7212 */ /* 0x000fe400078efe36 */
[----:B------:R-:W-:Y:S01]  /*ca90*/  FADD.FTZ R52, R125, R144 ;  /* 0x000000907d347221 */ /* 0x000fe20000010000 */
[----:B------:R-:W-:Y:S01]  /*caa0*/  @P0 FADD.FTZ R62, R62, R53 ;  /* 0x000000353e3e0221 */ /* 0x000fe20000010000 */
[----:B------:R-:W-:Y:S02]  /*cab0*/  LOP3.LUT R59, R59, R153, R55, 0xfe, !PT ;  /* 0x000000993b3b7212 */ /* 0x000fe400078efe37 */
[----:B------:R-:W-:Y:S01]  /*cac0*/  FADD.FTZ R58, R52, R145 ;  /* 0x00000091343a7221 */ /* 0x000fe20000010000 */
[----:B------:R-:W-:-:S02]  /*cad0*/  F2FP.BF16.F32.PACK_AB R54, R150, R149 ;  /* 0x000000959636723e */ /* 0x000fc400000010ff */
[----:B------:R-:W-:Y:S01]  /*cae0*/  F2FP.BF16.F32.PACK_AB R53, R148, R146 ;  /* 0x000000929435723e */ /* 0x000fe200000010ff */
[----:B------:R-:W-:Y:S01]  /*caf0*/  FADD.FTZ R125, R58, R147 ;  /* 0x000000933a7d7221 */ /* 0x000fe20000010000 */
[----:B------:R-:W-:Y:S02]  /*cb00*/  F2FP.BF16.F32.PACK_AB R52, R147, R145 ;  /* 0x000000919334723e */ /* 0x000fe400000010ff */
[----:B------:R-:W-:Y:S01]  /*cb10*/  F2FP.BF16.F32.PACK_AB R55, R62, R151 ;  /* 0x000000973e37723e */ /* 0x000fe200000010ff */
[----:B------:R-:W-:Y:S01]  /*cb20*/  FADD.FTZ R125, R125, R146 ;  /* 0x000000927d7d7221 */ /* 0x000fe20000010000 */
[----:B------:R-:W-:Y:S02]  /*cb30*/  LOP3.LUT R58, R124, R127, RZ, 0xfc, !PT ;  /* 0x0000007f7c3a7212 */ /* 0x000fe400078efcff */
[----:B------:R-:W-:Y:S01]  /*cb40*/  LOP3.LUT P0, RZ, R121, 0xff, RZ, 0xc0, !PT ;  /* 0x000000ff79ff7812 */ /* 0x000fe2000780c0ff */
[----:B------:R0:W-:Y:S01]  /*cb50*/  STG.E.128 desc[UR4][R60.64], R52 ;  /* 0x000000343c007986 */ /* 0x0001e2000c101d04 */
[----:B------:R-:W-:-:S03]  /*cb60*/  FADD.FTZ R124, R125, R148 ;  /* 0x000000947d7c7221 */ /* 0x000fc60000010000 */
[----:B------:R0:W-:Y:S01]  /*cb70*/  STG.E.64 desc[UR4][R56.64], R58 ;  /* 0x0000003a38007986 */ /* 0x0001e2000c101b04 */
[----:B------:R-:W-:Y:S01]  /*cb80*/  FADD.FTZ R121, R124, R149 ;  /* 0x000000957c797221 */ /* 0x000fe20000010000 */
[----:B------:R-:W-:-:S03]  /*cb90*/  SHF.R.U32.HI R124, RZ, 0x5, R63 ;  /* 0x00000005ff7c7819 */ /* 0x000fc6000001163f */
[----:B------:R-:W-:Y:S01]  /*cba0*/  FADD.FTZ R126, R121, R150 ;  /* 0x00000096797e7221 */ /* 0x000fe20000010000 */
[----:B------:R-:W-:-:S03]  /*cbb0*/  LOP3.LUT R121, R124, 0x7fffffc, RZ, 0xc0, !PT ;  /* 0x07fffffc7c797812 */ /* 0x000fc600078ec0ff */
[----:B------:R-:W-:Y:S01]  /*cbc0*/  FADD.FTZ R125, R126, R151 ;  /* 0x000000977e7d7221 */ /* 0x000fe20000010000 */
[----:B------:R-:W-:-:S03]  /*cbd0*/  @!P0 IADD3 R121, R121, 0x4, RZ ;  /* 0x0000000479798810 */ /* 0x000fc60007ffe0ff */
        /* <DEDUP_REMOVED lines=86> */
.L_x_2494:
        /* <DEDUP_REMOVED lines=8> */
[----:B------:R-:W-:Y:S01]  /*d1c0*/  @!P2 MOV R55, 0x400 ;  /* 0x000004000037a802 */ /* 0x000fe20000000f00 */
[C---:B------:R-:W-:Y:S01]  /*d1d0*/  @!P2 IMAD.IADD R56, R121.reuse, 0x1, R56 ;  /* 0x000000017938a824 */ /* 0x040fe200078e0238 */
[----:B--2---:R-:W-:Y:S01]  /*d1e0*/  @!P1 LEA R54, R54, R53, 0x18 ;  /* 0x0000003536369211 */ /* 0x004fe200078ec0ff */
[----:B------:R-:W-:-:S05]  /*d1f0*/  @!P1 IMAD.IADD R53, R121, 0x1, R124 ;  /* 0x0000000179359824 */ /* 0x000fca00078e027c */
[----:B------:R-:W-:Y:S01]  /*d200*/  @!P1 LEA R54, R53, R54, 0x3 ;  /* 0x0000003635369211 */ /* 0x000fe200078e18ff */
[----:B-1----:R-:W-:-:S05]  /*d210*/  FADD.FTZ R53, R57, R58 ;  /* 0x0000003a39357221 */ /* 0x002fca0000010000 */
[----:B------:R1:W-:Y:S01]  /*d220*/  @!P1 STS.64 [R54], R52 ;  /* 0x0000003436009388 */ /* 0x0003e20000000a00 */
[----:B------:R-:W-:Y:S01]  /*d230*/  BAR.SYNC.DEFER_BLOCKING 0x0 ;  /* 0x0000000000007b1d */ /* 0x000fe20000010000 */
[----:B------:R-:W-:Y:S02]  /*d240*/  LOP3.LUT P1, RZ, R124, 0x1f, R63, 0xf8, !PT ;  /* 0x0000001f7cff7812 */ /* 0x000fe4000782f83f */
[----:B---3--:R-:W-:Y:S02]  /*d250*/  @!P2 LEA R55, R60, R55, 0x18 ;  /* 0x000000373c37a211 */ /* 0x008fe400078ec0ff */
[----:B-1----:R-:W-:Y:S02]  /*d260*/  CS2R R52, SRZ ;  /* 0x0000000000347805 */ /* 0x002fe4000001ff00 */
[----:B------:R-:W-:Y:S01]  /*d270*/  @!P2 LEA R56, R56, R55, 0x3 ;  /* 0x000000373838a211 */ /* 0x000fe200078e18ff */
[----:B------:R-:W-:Y:S01]  /*d280*/  IMAD.MOV.U32 R55, RZ, RZ, RZ ;  /* 0x000000ffff377224 */ /* 0x000fe200078e00ff */
[----:B------:R-:W-:-:S05]  /*d290*/  @!P2 MOV R55, 0x400 ;  /* 0x000004000037a802 */ /* 0x000fca0000000f00 */
[----:B------:R-:W1:Y:S04]  /*d2a0*/  SHFL.DOWN PT, R58, R55, 0x2, 0x1f ;  /* 0x08401f00373a7f89 */ /* 0x000e6800000e0000 */
[----:B------:R2:W0:Y:S01]  /*d2b0*/  @!P2 LDS.64 R52, [R56] ;  /* 0x000000003834a984 */ /* 0x0004220000000a00 */
[----:B------:R-:W-:Y:S02]  /*d2c0*/  PLOP3.LUT P2, PT, PT, PT, UP1, 0x40, 0x0 ;  /* 0x000000000000781c */ /* 0x000fe40003f4e818 */
[----:B--2---:R-:W-:Y:S01]  /*d2d0*/  I2FP.F32.S32 R56, R55 ;  /* 0x0000003700387245 */ /* 0x004fe20000201400 */
[----:B-1----:R-:W-:Y:S01]  /*d2e0*/  IMAD.IADD R59, R58, 0x1, R55 ;  /* 0x000000013a3b7824 */ /* 0x002fe200078e0237 */
[----:B------:R-:W-:-:S04]  /*d2f0*/  I2FP.F32.S32 R58, R58 ;  /* 0x0000003a003a7245 */ /* 0x000fc80000201400 */
[----:B------:R-:W-:Y:S01]  /*d300*/  I2FP.F32.S32 R54, R59 ;  /* 0x0000003b00367245 */ /* 0x000fe20000201400 */
[----:B------:R-:W1:Y:S03]  /*d310*/  SHFL.DOWN PT, R152, R59, 0x1, 0x1f ;  /* 0x08201f003b987f89 */ /* 0x000e6600000e0000 */
[----:B------:R-:W2:Y:S01]  /*d320*/  MUFU.RCP R61, R54 ;  /* 0x00000036003d7308 */ /* 0x000ea20000001000 */
[----:B0-----:R-:W0:Y:S04]  /*d330*/  SHFL.DOWN PT, R57, R52, 0x2, 0x1f ;  /* 0x08401f0034397f89 */ /* 0x001e2800000e0000 */
[----:B------:R-:W3:Y:S01]  /*d340*/  SHFL.DOWN PT, R60, R53, 0x2, 0x1f ;  /* 0x08401f00353c7f89 */ /* 0x000ee200000e0000 */
[----:B-1----:R-:W-:-:S02]  /*d350*/  IADD3 R59, R59, R152, RZ ;  /* 0x000000983b3b7210 */ /* 0x002fc40007ffe0ff */
[----:B------:R-:W-:Y:S02]  /*d360*/  I2FP.F32.S32 R152, R152 ;  /* 0x0000009800987245 */ /* 0x000fe40000201400 */
[----:B------:R-:W-:-:S06]  /*d370*/  I2FP.F32.S32 R59, R59 ;  /* 0x0000003b003b7245 */ /* 0x000fcc0000201400 */
[----:B------:R-:W1:Y:S01]  /*d380*/  MUFU.RCP R59, R59 ;  /* 0x0000003b003b7308 */ /* 0x000e620000001000 */
[C---:B0-----:R-:W-:Y:S01]  /*d390*/  FMUL.FTZ R121, R57.reuse, R58 ;  /* 0x0000003a39797220 */ /* 0x041fe20000410000 */
[----:B------:R-:W-:-:S03]  /*d3a0*/  FADD.FTZ R57, -R57, R52 ;  /* 0x0000003439397221 */ /* 0x000fc60000010100 */
[----:B------:R-:W-:Y:S01]  /*d3b0*/  FFMA.FTZ R126, R56, R52, R121 ;  /* 0x00000034387e7223 */ /* 0x000fe20000010079 */
[----:B------:R-:W-:Y:S01]  /*d3c0*/  FMUL.FTZ R57, R57, R57 ;  /* 0x0000003939397220 */ /* 0x000fe20000410000 */
[----:B---3--:R-:W-:Y:S02]  /*d3d0*/  FADD.FTZ R60, R60, R53 ;  /* 0x000000353c3c7221 */ /* 0x008fe40000010000 */
[----:B--2---:R-:W-:Y:S01]  /*d3e0*/  FMUL.FTZ R55, R61, R126 ;  /* 0x0000007e3d377220 */ /* 0x004fe20000410000 */
[----:B------:R-:W-:-:S04]  /*d3f0*/  FMUL.FTZ R57, R57, R56 ;  /* 0x0000003839397220 */ /* 0x000fc80000410000 */
[----:B------:R-:W0:Y:S01]  /*d400*/  SHFL.DOWN PT, R52, R55, 0x1, 0x1f ;  /* 0x08201f0037347f89 */ /* 0x000e2200000e0000 */
[----:B------:R-:W-:-:S04]  /*d410*/  FMUL.FTZ R57, R57, R58 ;  /* 0x0000003a39397220 */ /* 0x000fc80000410000 */
[----:B------:R-:W-:-:S05]  /*d420*/  FFMA.FTZ R57, R61, R57, R60 ;  /* 0x000000393d397223 */ /* 0x000fca000001003c */
[----:B------:R-:W2:Y:S01]  /*d430*/  SHFL.DOWN PT, R56, R57, 0x1, 0x1f ;  /* 0x08201f0039387f89 */ /* 0x000ea200000e0000 */
[----:B0-----:R-:W-:Y:S01]  /*d440*/  FADD.FTZ R53, R55, -R52 ;  /* 0x8000003437357221 */ /* 0x001fe20000010000 */
[----:B------:R-:W-:-:S03]  /*d450*/  FMUL.FTZ R61, R52, R152 ;  /* 0x00000098343d7220 */ /* 0x000fc60000410000 */
[----:B------:R-:W-:Y:S01]  /*d460*/  FMUL.FTZ R53, R53, R53 ;  /* 0x0000003535357220 */ /* 0x000fe20000410000 */
[----:B------:R-:W-:-:S03]  /*d470*/  FFMA.FTZ R52, R54, R55, R61 ;  /* 0x0000003736347223 */ /* 0x000fc6000001003d */
[----:B------:R-:W-:Y:S01]  /*d480*/  FMUL.FTZ R53, R54, R53 ;  /* 0x0000003536357220 */ /* 0x000fe20000410000 */
[----:B-1----:R-:W-:Y:S01]  /*d490*/  FMUL.FTZ R52, R59, R52 ;  /* 0x000000343b347220 */ /* 0x002fe20000410000 */
[----:B--2---:R-:W-:Y:S01]  /*d4a0*/  FADD.FTZ R56, R57, R56 ;  /* 0x0000003839387221 */ /* 0x004fe20000010000 */
[----:B------:R-:W0:Y:S01]  /*d4b0*/  @!P1 LDC.64 R54, c[0x0][0x250] ;  /* 0x00009400ff369b82 */ /* 0x000e220000000a00 */
[----:B------:R-:W-:Y:S02]  /*d4c0*/  FMUL.FTZ R53, R53, R152 ;  /* 0x0000009835357220 */ /* 0x000fe40000410000 */
[----:B------:R-:W1:Y:S02]  /*d4d0*/  SHFL.IDX PT, R57, R52, RZ, 0x1f ;  /* 0x00001fff34397589 */ /* 0x000e6400000e0000 */
[----:B------:R-:W-:-:S03]  /*d4e0*/  FFMA.FTZ R59, R59, R53, R56 ;  /* 0x000000353b3b7223 */ /* 0x000fc60000010038 */
[----:B------:R-:W2:Y:S03]  /*d4f0*/  LDC R56, c[0x0][0x2d8] ;  /* 0x0000b600ff387b82 */ /* 0x000ea60000000800 */
[----:B------:R-:W2:Y:S01]  /*d500*/  SHFL.IDX PT, R59, R59, RZ, 0x1f ;  /* 0x00001fff3b3b7589 */ /* 0x000ea200000e0000 */
[----:B0-----:R-:W-:-:S04]  /*d510*/  @!P1 IMAD.WIDE R54, R34, 0x4, R54 ;  /* 0x0000000422369825 */ /* 0x001fc800078e0236 */
[----:B-1----:R-:W-:Y:S01]  /*d520*/  FMUL.FTZ R53, R57, R57 ;  /* 0x0000003939357220 */ /* 0x002fe20000410000 */
[----:B------:R0:W-:Y:S04]  /*d530*/  @!P1 STG.E desc[UR4][R54.64], R57 ;  /* 0x0000003936009986 */ /* 0x0001e8000c101904 */
[----:B------:R-:W-:Y:S01]  /*d540*/  FSEL R58, R53, RZ, !P2 ;  /* 0x000000ff353a7208 */ /* 0x000fe20005000000 */
[----:B--2---:R-:W-:Y:S01]  /*d550*/  FFMA.FTZ R53, R59, UR11, R56 ;  /* 0x0000000b3b357c23 */ /* 0x004fe20008010038 */
[----:B------:R-:W-:-:S03]  /*d560*/  FSEL R56, R57, RZ, P3 ;  /* 0x000000ff39387208 */ /* 0x000fc60001800000 */
[----:B------:R-:W-:Y:S02]  /*d570*/  FADD.FTZ R58, R53, R58 ;  /* 0x0000003a353a7221 */ /* 0x000fe40000010000 */
[----:B------:R-:W1:Y:S01]  /*d580*/  @!P1 LDC.64 R52, c[0x0][0x258] ;  /* 0x00009600ff349b82 */ /* 0x000e620000000a00 */
[C---:B------:R-:W-:Y:S01]  /*d590*/  FADD.FTZ R67, -R56.reuse, R67 ;  /* 0x0000004338437221 */ /* 0x040fe20000010100 */
[C---:B------:R-:W-:Y:S01]  /*d5a0*/  FADD.FTZ R116, -R56.reuse, R116 ;  /* 0x0000007438747221 */ /* 0x040fe20000010100 */
[C---:B------:R-:W-:Y:S01]  /*d5b0*/  FADD.FTZ R66, -R56.reuse, R66 ;  /* 0x0000004238427221 */ /* 0x040fe20000010100 */
[----:B------:R-:W2:Y:S01]  /*d5c0*/  MUFU.RSQ R58, R58 ;  /* 0x0000003a003a7308 */ /* 0x000ea20000001400 */
[C---:B------:R-:W-:Y:S01]  /*d5d0*/  FADD.FTZ R65, -R56.reuse, R65 ;  /* 0x0000004138417221 */ /* 0x040fe20000010100 */
[C---:B------:R-:W-:Y:S01]  /*d5e0*/  FADD.FTZ R115, -R56.reuse, R115 ;  /* 0x0000007338737221 */ /* 0x040fe20000010100 */
[C---:B------:R-:W-:Y:S01]  /*d5f0*/  FADD.FTZ R118, -R56.reuse, R118 ;  /* 0x0000007638767221 */ /* 0x040fe20000010100 */
[----:B0-----:R-:W0:Y:S01]  /*d600*/  LDC.64 R54, c[0x0][0x2b8] ;  /* 0x0000ae00ff367b82 */ /* 0x001e220000000a00 */
        /* <DEDUP_REMOVED lines=26> */
[C---:B--2---:R-:W-:Y:S01]  /*d7b0*/  FMUL.FTZ R56, R58.reuse, R67 ;  /* 0x000000433a387220 */ /* 0x044fe20000410000 */
[C---:B------:R-:W-:Y:S01]  /*d7c0*/  FMUL.FTZ R116, R58.reuse, R116 ;  /* 0x000000743a747220 */ /* 0x040fe20000410000 */
[----:B------:R-:W-:Y:S01]  /*d7d0*/  FMUL.FTZ R155, R58, R66 ;  /* 0x000000423a9b7220 */ /* 0x000fe20000410000 */
[----:B-1----:R-:W-:-:S04]  /*d7e0*/  @!P1 IMAD.WIDE R52, R34, 0x4, R52 ;  /* 0x0000000422349825 */ /* 0x002fc800078e0234 */
[----:B------:R-:W-:Y:S01]  /*d7f0*/  FMUL.FTZ R66, R58, R59 ;  /* 0x0000003b3a427220 */ /* 0x000fe20000410000 */
[----:B------:R-:W-:Y:S01]  /*d800*/  FFMA.FTZ R56, R56, R11, R31 ;  /* 0x0000000b38387223 */ /* 0x000fe2000001001f */
        /* <DEDUP_REMOVED lines=12> */
[----:B------:R1:W-:Y:S01]  /*d8d0*/  @!P1 STG.E desc[UR4][R52.64], R58 ;  /* 0x0000003a34009986 */ /* 0x0003e2000c101904 */
[----:B------:R-:W-:Y:S01]  /*d8e0*/  FMUL.FTZ R136, R58, R63 ;  /* 0x0000003f3a887220 */ /* 0x000fe20000410000 */
[----:B------:R-:W-:Y:S01]  /*d8f0*/  FFMA.FTZ R63, R126, R9, R29 ;  /* 0x000000097e3f7223 */ /* 0x000fe2000001001d */
[----:B------:R-:W-:Y:S01]  /*d900*/  FFMA.FTZ R120, R120, R103, R83 ;  /* 0x0000006778787223 */ /* 0x000fe20000010053 */
[----:B------:R-:W-:Y:S01]  /*d910*/  FMUL.FTZ R57, R58, R130 ;  /* 0x000000823a397220 */ /* 0x000fe20000410000 */
[----:B------:R-:W-:Y:S01]  /*d920*/  FFMA.FTZ R115, R115, R10, R30 ;  /* 0x0000000a73737223 */ /* 0x000fe2000001001e */
[----:B------:R-:W-:Y:S01]  /*d930*/  FFMA.FTZ R140, R140, R99, R79 ;  /* 0x000000638c8c7223 */ /* 0x000fe2000001004f */
[----:B------:R-:W-:Y:S01]  /*d940*/  FFMA.FTZ R126, R157, R98, R78 ;  /* 0x000000629d7e7223 */ /* 0x000fe2000001004e */
[----:B------:R-:W-:Y:S01]  /*d950*/  FFMA.FTZ R61, R61, R106, R86 ;  /* 0x0000006a3d3d7223 */ /* 0x000fe20000010056 */
[C---:B------:R-:W-:Y:S01]  /*d960*/  FMUL.FTZ R123, R58.reuse, R123 ;  /* 0x0000007b3a7b7220 */ /* 0x040fe20000410000 */
[C---:B------:R-:W-:Y:S01]  /*d970*/  FMUL.FTZ R129, R58.reuse, R129 ;  /* 0x000000813a817220 */ /* 0x040fe20000410000 */
[----:B------:R-:W-:Y:S01]  /*d980*/  FMUL.FTZ R128, R58, R128 ;  /* 0x000000803a807220 */ /* 0x000fe20000410000 */
[----:B-1----:R-:W-:Y:S01]  /*d990*/  F2FP.BF16.F32.PACK_AB R53, R59, R56 ;  /* 0x000000383b35723e */ /* 0x002fe200000010ff */
[----:B------:R-:W-:Y:S01]  /*d9a0*/  FFMA.FTZ R52, R65, R12, R32 ;  /* 0x0000000c41347223 */ /* 0x000fe20000010020 */
[----:B------:R-:W-:Y:S01]  /*d9b0*/  FFMA.FTZ R59, R132, R5, R25 ;  /* 0x00000005843b7223 */ /* 0x000fe20000010019 */
[----:B------:R-:W-:Y:S01]  /*d9c0*/  FFMA.FTZ R65, R62, R3, R23 ;  /* 0x000000033e417223 */ /* 0x000fe20000010017 */
[----:B------:R-:W-:Y:S01]  /*d9d0*/  FFMA.FTZ R62, R139, R2, R22 ;  /* 0x000000028b3e7223 */ /* 0x000fe20000010016 */
[C---:B------:R-:W-:Y:S01]  /*d9e0*/  FMUL.FTZ R60, R58.reuse, R131 ;  /* 0x000000833a3c7220 */ /* 0x040fe20000410000 */
[----:B------:R-:W-:Y:S01]  /*d9f0*/  FMUL.FTZ R133, R58, R133 ;  /* 0x000000853a857220 */ /* 0x000fe20000410000 */
        /* <DEDUP_REMOVED lines=11> */
[----:B0-----:R-:W-:-:S04]  /*dab0*/  IMAD.WIDE.U32 R116, R119, 0x10, R54 ;  /* 0x0000001077747825 */ /* 0x001fc800078e0036 */
[----:B------:R-:W-:Y:S01]  /*dac0*/  FFMA.FTZ R155, R155, R96, R76 ;  /* 0x000000609b9b7223 */ /* 0x000fe2000001004c */
        /* <DEDUP_REMOVED lines=12> */
[----:B------:R-:W-:Y:S01]  /*db90*/  LEA R120, P1, R64, UR14, 0x4 ;  /* 0x0000000e40787c11 */ /* 0x000fe2000f8220ff */
        /* <DEDUP_REMOVED lines=12> */
[----:B------:R-:W-:Y:S01]  /*dc60*/  LEA R118, P2, R122, UR14, 0x4 ;  /* 0x0000000e7a767c11 */ /* 0x000fe2000f8420ff */
[----:B------:R-:W-:Y:S01]  /*dc70*/  VIADD R34, R34, UR16 ;  /* 0x0000001022227c36 */ /* 0x000fe20008000000 */
[----:B------:R-:W-:-:S02]  /*dc80*/  F2FP.BF16.F32.PACK_AB R52, R155, R52 ;  /* 0x000000349b34723e */ /* 0x000fc400000010ff */
[----:B------:R-:W-:Y:S02]  /*dc90*/  LEA.HI.X R121, R64, UR15, RZ, 0x4, P1 ;  /* 0x0000000f40797c11 */ /* 0x000fe400088f24ff */
[----:B------:R-:W-:Y:S02]  /*dca0*/  F2FP.BF16.F32.PACK_AB R58, R133, R58 ;  /* 0x0000003a853a723e */ /* 0x000fe400000010ff */
[----:B------:R-:W-:Y:S01]  /*dcb0*/  F2FP.BF16.F32.PACK_AB R57, R57, R128 ;  /* 0x000000803939723e */ /* 0x000fe200000010ff */
[----:B------:R0:W-:Y:S01]  /*dcc0*/  STG.E.128 desc[UR4][R120.64], R52 ;  /* 0x0000003478007986 */ /* 0x0001e2000c101d04 */
[----:B------:R-:W-:Y:S02]  /*dcd0*/  F2FP.BF16.F32.PACK_AB R56, R129, R56 ;  /* 0x000000388138723e */ /* 0x000fe400000010ff */
[----:B------:R-:W-:Y:S02]  /*dce0*/  F2FP.BF16.F32.PACK_AB R63, R136, R63 ;  /* 0x0000003f883f723e */ /* 0x000fe400000010ff */
[----:B------:R-:W-:Y:S01]  /*dcf0*/  F2FP.BF16.F32.PACK_AB R60, R131, R60 ;  /* 0x0000003c833c723e */ /* 0x000fe200000010ff */
[----:B------:R1:W-:Y:S01]  /*dd00*/  STG.E.128 desc[UR4][R116.64], R56 ;  /* 0x0000003874007986 */ /* 0x0003e2000c101d04 */
[----:B------:R-:W-:-:S02]  /*dd10*/  F2FP.BF16.F32.PACK_AB R67, R142, R67 ;  /* 0x000000438e43723e */ /* 0x000fc400000010ff */
[----:B------:R-:W-:Y:S01]  /*dd20*/  F2FP.BF16.F32.PACK_AB R66, R127, R66 ;  /* 0x000000427f42723e */ /* 0x000fe200000010ff */
[----:B------:R1:W-:Y:S01]  /*dd30*/  STG.E.128 desc[UR4][R134.64], R60 ;  /* 0x0000003c86007986 */ /* 0x0003e2000c101d04 */
[----:B------:R-:W-:Y:S02]  /*dd40*/  F2FP.BF16.F32.PACK_AB R65, R126, R65 ;  /* 0x000000417e41723e */ /* 0x000fe400000010ff */
[----:B------:R-:W-:Y:S02]  /*dd50*/  F2FP.BF16.F32.PACK_AB R64, R124, R145 ;  /* 0x000000917c40723e */ /* 0x000fe400000010ff */
[----:B------:R-:W-:Y:S02]  /*dd60*/  LEA.HI.X R119, R122, UR15, RZ, 0x4, P2 ;  /* 0x0000000f7a777c11 */ /* 0x000fe400090f24ff */
[----:B------:R-:W-:Y:S02]  /*dd70*/  ISETP.GE.AND P1, PT, R34, UR17, PT ;  /* 0x0000001122007c0c */ /* 0x000fe4000bf26270 */
[----:B------:R-:W-:Y:S01]  /*dd80*/  SEL R115, RZ, 0x1, P0 ;  /* 0x00000001ff737807 */ /* 0x000fe20000000000 */
[----:B------:R1:W-:Y:S03]  /*dd90*/  STG.E.128 desc[UR4][R118.64], R64 ;  /* 0x0000004076007986 */ /* 0x0003e6000c101d04 */
[----:B0-----:R-:W-:-:S07]  /*dda0*/  PRMT R121, R115, 0x7610, R121 ;  /* 0x0000761073797816 */ /* 0x001fce0000000079 */
[----:B------:R-:W-:Y:S05]  /*ddb0*/  @!P1 BRA `(.L_x_2483) ;  /* 0xffffff3000649947 */ /* 0x000fea000383ffff */
[----:B------:R-:W-:Y:S05]  /*ddc0*/  EXIT ;  /* 0x000000000000794d */ /* 0x000fea0003800000 */
.L_x_2482:
[----:B------:R-:W-:Y:S01]  /*ddd0*/  HFMA2.MMA R126, -RZ, RZ, 0, 1.847743988037109375e-06 ;  /* 0x0000001fff7e7435 */ /* 0x000fe200000001ff */
[----:B------:R-:W-:Y:S01]  /*dde0*/  MOV R60, R125 ;  /* 0x0000007d003c7202 */ /* 0x000fe20000000f00 */
[----:B------:R-:W-:Y:S02]  /*ddf0*/  IMAD.MOV.U32 R61, RZ, RZ, 0x1 ;  /* 0x00000001ff3d7424 */ /* 0x000fe400078e00ff */
[----:B------:R-:W-:-:S07]  /*de00*/  IMAD.MOV.U32 R59, RZ, RZ, -0x1 ;  /* 0xffffffffff3b7424 */ /* 0x000fce00078e00ff */
[----:B------:R-:W-:Y:S05]  /*de10*/  WARPSYNC.COLLECTIVE R59, `(.L_x_2484) ;  /* 0x000000003b087348 */ /* 0x000fea0003c00000 */
[----:B------:R0:W1:Y:S02]  /*de20*/  SHFL.BFLY P2, R58, R60, R61, R126 ;  /* 0x0c00003d3c3a7389 */ /* 0x000064000004007e */
[----:B01----:R-:W-:Y:S01]  /*de30*/  ENDCOLLECTIVE ;  /* 0x000000000000791b */ /* 0x003fe20003800000 */
.L_x_2484:
[----:B------:R-:W-:Y:S01]  /*de40*/  HFMA2.MMA R61, -RZ, RZ, 0, 1.1920928955078125e-07 ;  /* 0x00000002ff3d7435 */ /* 0x000fe200000001ff */
[----:B------:R-:W-:-:S05]  /*de50*/  MOV R52, R58 ;  /* 0x0000003a00347202 */ /* 0x000fca0000000f00 */
[----:B------:R-:W-:-:S04]  /*de60*/  FADD.FTZ R54, R125, R52 ;  /* 0x000000347d367221 */ /* 0x000fc80000010000 */
[----:B------:R-:W-:-:S07]  /*de70*/  IMAD.MOV.U32 R60, RZ, RZ, R54 ;  /* 0x000000ffff3c7224 */ /* 0x000fce00078e0036 */
[----:B------:R-:W-:Y:S05]  /*de80*/  WARPSYNC.COLLECTIVE R59, `(.L_x_2485) ;  /* 0x000000003b087348 */ /* 0x000fea0003c00000 */
[----:B------:R0:W1:Y:S02]  /*de90*/  SHFL.BFLY P2, R58, R60, R61, R126 ;  /* 0x0c00003d3c3a7389 */ /* 0x000064000004007e */
[----:B01----:R-:W-:Y:S01]  /*dea0*/  ENDCOLLECTIVE ;  /* 0x000000000000791b */ /* 0x003fe20003800000 */
.L_x_2485:
[----:B------:R-:W-:Y:S02]  /*deb0*/  IMAD.MOV.U32 R61, RZ, RZ, 0x4 ;  /* 0x00000004ff3d7424 */ /* 0x000fe400078e00ff */
[----:B------:R-:W-:-:S04]  /*dec0*/  IMAD.MOV.U32 R53, RZ, RZ, R58 ;  /* 0x000000ffff357224 */ /* 0x000fc800078e003a */
[----:B------:R-:W-:-:S05]  /*ded0*/  FADD.FTZ R55, R54, R53 ;  /* 0x0000003536377221 */ /* 0x000fca0000010000 */
[----:B------:R-:W-:-:S07]  /*dee0*/  MOV R60, R55 ;  /* 0x00000037003c7202 */ /* 0x000fce0000000f00 */
[----:B------:R-:W-:Y:S05]  /*def0*/  WARPSYNC.COLLECTIVE R59, `(.L_x_2486) ;  /* 0x000000003b087348 */ /* 0x000fea0003c00000 */
[----:B------:R0:W1:Y:S02]  /*df00*/  SHFL.BFLY P2, R58, R60, R61, R126 ;  /* 0x0c00003d3c3a7389 */ /* 0x000064000004007e */
[----:B01----:R-:W-:Y:S01]  /*df10*/  ENDCOLLECTIVE ;  /* 0x000000000000791b */ /* 0x003fe20003800000 */
.L_x_2486:
[----:B------:R-:W-:Y:S01]  /*df20*/  HFMA2.MMA R61, -RZ, RZ, 0, 4.76837158203125e-07 ;  /* 0x00000008ff3d7435 */ /* 0x000fe200000001ff */
[----:B------:R-:W-:-:S05]  /*df30*/  MOV R52, R58 ;  /* 0x0000003a00347202 */ /* 0x000fca0000000f00 */
[----:B------:R-:W-:-:S04]  /*df40*/  FADD.FTZ R56, R55, R52 ;  /* 0x0000003437387221 */ /* 0x000fc80000010000 */
[----:B------:R-:W-:-:S07]  /*df50*/  IMAD.MOV.U32 R60, RZ, RZ, R56 ;  /* 0x000000ffff3c7224 */ /* 0x000fce00078e0038 */
[----:B------:R-:W-:Y:S05]  /*df60*/  WARPSYNC.COLLECTIVE R59, `(.L_x_2487) ;  /* 0x000000003b087348 */ /* 0x000fea0003c00000 */
[----:B------:R0:W1:Y:S02]  /*df70*/  SHFL.BFLY P2, R58, R60, R61, R126 ;  /* 0x0c00003d3c3a7389 */ /* 0x000064000004007e */
[----:B01----:R-:W-:Y:S01]  /*df80*/  ENDCOLLECTIVE ;  /* 0x000000000000791b */ /* 0x003fe20003800000 */
.L_x_2487:
[----:B------:R-:W-:Y:S02]  /*df90*/  IMAD.MOV.U32 R61, RZ, RZ, 0x10 ;  /* 0x00000010ff3d7424 */ /* 0x000fe400078e00ff */
[----:B------:R-:W-:-:S04]  /*dfa0*/  IMAD.MOV.U32 R53, RZ, RZ, R58 ;  /* 0x000000ffff357224 */ /* 0x000fc800078e003a */
[----:B------:R-:W-:-:S05]  /*dfb0*/  FADD.FTZ R57, R56, R53 ;  /* 0x0000003538397221 */ /* 0x000fca0000010000 */
[----:B------:R-:W-:-:S07]  /*dfc0*/  MOV R60, R57 ;  /* 0x00000039003c7202 */ /* 0x000fce0000000f00 */
[----:B------:R-:W-:Y:S05]  /*dfd0*/  WARPSYNC.COLLECTIVE R59, `(.L_x_2488) ;  /* 0x000000003b087348 */ /* 0x000fea0003c00000 */
[----:B------:R0:W1:Y:S02]  /*dfe0*/  SHFL.BFLY P2, R58, R60, R61, R126 ;  /* 0x0c00003d3c3a7389 */ /* 0x000064000004007e */
[----:B01----:R-:W-:Y:S01]  /*dff0*/  ENDCOLLECTIVE ;  /* 0x000000000000791b */ /* 0x003fe20003800000 */
.L_x_2488:
        /* <DEDUP_REMOVED lines=67> */
[----:B------:R-:W-:-:S04]  /*e430*/  FFMA.FTZ R53, R54, R54, R53 ;  /* 0x0000003636357223 */ /* 0x000fc80000010035 */
[----:B------:R-:W-:-:S07]  /*e440*/  IMAD.MOV.U32 R60, RZ, RZ, R53 ;  /* 0x000000ffff3c7224 */ /* 0x000fce00078e0035 */
[----:B------:R-:W-:Y:S05]  /*e450*/  WARPSYNC.COLLECTIVE R59, `(.L_x_2489) ;  /* 0x000000003b087348 */ /* 0x000fea0003c00000 */
[----:B------:R0:W1:Y:S02]  /*e460*/  SHFL.BFLY P2, R58, R60, R61, R126 ;  /* 0x0c00003d3c3a7389 */ /* 0x000064000004007e */
[----:B01----:R-:W-:Y:S01]  /*e470*/  ENDCOLLECTIVE ;  /* 0x000000000000791b */ /* 0x003fe20003800000 */
.L_x_2489:
[----:B------:R-:W-:Y:S02]  /*e480*/  IMAD.MOV.U32 R61, RZ, RZ, 0x2 ;  /* 0x00000002ff3d7424 */ /* 0x000fe400078e00ff */
[----:B------:R-:W-:-:S04]  /*e490*/  IMAD.MOV.U32 R54, RZ, RZ, R58 ;  /* 0x000000ffff367224 */ /* 0x000fc800078e003a */
[----:B------:R-:W-:-:S05]  /*e4a0*/  FADD.FTZ R54, R53, R54 ;  /* 0x0000003635367221 */ /* 0x000fca0000010000 */
[----:B------:R-:W-:-:S07]  /*e4b0*/  MOV R60, R54 ;  /* 0x00000036003c7202 */ /* 0x000fce0000000f00 */
[----:B------:R-:W-:Y:S05]  /*e4c0*/  WARPSYNC.COLLECTIVE R59, `(.L_x_2490) ;  /* 0x000000003b087348 */ /* 0x000fea0003c00000 */
[----:B------:R0:W1:Y:S02]  /*e4d0*/  SHFL.BFLY P2, R58, R60, R61, R126 ;  /* 0x0c00003d3c3a7389 */ /* 0x000064000004007e */
[----:B01----:R-:W-:Y:S01]  /*e4e0*/  ENDCOLLECTIVE ;  /* 0x000000000000791b */ /* 0x003fe20003800000 */
.L_x_2490:
[----:B------:R-:W-:Y:S01]  /*e4f0*/  HFMA2.MMA R61, -RZ, RZ, 0, 2.384185791015625e-07 ;  /* 0x00000004ff3d7435 */ /* 0x000fe200000001ff */
[----:B------:R-:W-:-:S05]  /*e500*/  MOV R55, R58 ;  /* 0x0000003a00377202 */ /* 0x000fca0000000f00 */
[----:B------:R-:W-:-:S04]  /*e510*/  FADD.FTZ R55, R54, R55 ;  /* 0x0000003736377221 */ /* 0x000fc80000010000 */
[----:B------:R-:W-:-:S07]  /*e520*/  IMAD.MOV.U32 R60, RZ, RZ, R55 ;  /* 0x000000ffff3c7224 */ /* 0x000fce00078e0037 */
[----:B------:R-:W-:Y:S05]  /*e530*/  WARPSYNC.COLLECTIVE R59, `(.L_x_2491) ;  /* 0x000000003b087348 */ /* 0x000fea0003c00000 */
[----:B------:R0:W1:Y:S02]  /*e540*/  SHFL.BFLY P2, R58, R60, R61, R126 ;  /* 0x0c00003d3c3a7389 */ /* 0x000064000004007e */
[----:B01----:R-:W-:Y:S01]  /*e550*/  ENDCOLLECTIVE ;  /* 0x000000000000791b */ /* 0x003fe20003800000 */
.L_x_2491:
[----:B------:R-:W-:Y:S02]  /*e560*/  IMAD.MOV.U32 R61, RZ, RZ, 0x8 ;  /* 0x00000008ff3d7424 */ /* 0x000fe400078e00ff */
[----:B------:R-:W-:-:S04]  /*e570*/  IMAD.MOV.U32 R56, RZ, RZ, R58 ;  /* 0x000000ffff387224 */ /* 0x000fc800078e003a */
[----:B------:R-:W-:-:S05]  /*e580*/  FADD.FTZ R56, R55, R56 ;  /* 0x0000003837387221 */ /* 0x000fca0000010000 */
[----:B------:R-:W-:-:S07]  /*e590*/  MOV R60, R56 ;  /* 0x00000038003c7202 */ /* 0x000fce0000000f00 */
[----:B------:R-:W-:Y:S05]  /*e5a0*/  WARPSYNC.COLLECTIVE R59, `(.L_x_2492) ;  /* 0x000000003b087348 */ /* 0x000fea0003c00000 */
[----:B------:R0:W1:Y:S02]  /*e5b0*/  SHFL.BFLY P2, R58, R60, R61, R126 ;  /* 0x0c00003d3c3a7389 */ /* 0x000064000004007e */
[----:B01----:R-:W-:Y:S01]  /*e5c0*/  ENDCOLLECTIVE ;  /* 0x000000000000791b */ /* 0x003fe20003800000 */
.L_x_2492:
[----:B------:R-:W-:Y:S01]  /*e5d0*/  HFMA2.MMA R61, -RZ, RZ, 0, 9.5367431640625e-07 ;  /* 0x00000010ff3d7435 */ /* 0x000fe200000001ff */
[----:B------:R-:W-:-:S05]  /*e5e0*/  MOV R57, R58 ;  /* 0x0000003a00397202 */ /* 0x000fca0000000f00 */
[----:B------:R-:W-:-:S04]  /*e5f0*/  FADD.FTZ R57, R56, R57 ;  /* 0x0000003938397221 */ /* 0x000fc80000010000 */
[----:B------:R-:W-:-:S07]  /*e600*/  IMAD.MOV.U32 R60, RZ, RZ, R57 ;  /* 0x000000ffff3c7224 */ /* 0x000fce00078e0039 */
[----:B------:R-:W-:Y:S05]  /*e610*/  WARPSYNC.COLLECTIVE R59, `(.L_x_2493) ;  /* 0x000000003b087348 */ /* 0x000fea0003c00000 */
[----:B------:R0:W1:Y:S02]  /*e620*/  SHFL.BFLY P2, R58, R60, R61, R126 ;  /* 0x0c00003d3c3a7389 */ /* 0x000064000004007e */
[----:B01----:R-:W-:Y:S01]  /*e630*/  ENDCOLLECTIVE ;  /* 0x000000000000791b */ /* 0x003fe20003800000 */
.L_x_2493:
[----:B------:R-:W-:Y:S05]  /*e640*/  BRA `(.L_x_2494) ;  /* 0xffffffe800bc7947 */ /* 0x000fea000383ffff */
.L_x_2495:
        /* <DEDUP_REMOVED lines=11> */
.L_x_30197:


//--------------------- .text._ZN10layer_norm13ln_fwd_kernelINS_13Kernel_traitsI13__nv_bfloat16S2_S2_S2_fjLj4096ELj1ELj1ELj4ELj16ENS_18Kernel_traits_baseILj4096ES2_S2_S2_S2_fjLj128EEEEELb1ELb1ELb1ELb0EEEvNS_9FwdParamsE --------------------------
	.section	.text._ZN10layer_norm13ln_fwd_kernelINS_13Kernel_traitsI13__nv_bfloat16S2_S2_S2_fjLj4096ELj1ELj1ELj4ELj16ENS_18Kernel_traits_baseILj4096ES2_S2_S2_S2_fjLj128EEEEELb1ELb1ELb1ELb0EEEvNS_9FwdParamsE,"ax",@progbits
	.align	128
        .global         _ZN10layer_norm13ln_fwd_kernelINS_13Kernel_traitsI13__nv_bfloat16S2_S2_S2_fjLj4096ELj1ELj1ELj4ELj16ENS_18Kernel_traits_baseILj4096ES2_S2_S2_S2_fjLj128EEEEELb1ELb1ELb1ELb0EEEvNS_9FwdParamsE
        .type           _ZN10layer_norm13ln_fwd_kernelINS_13Kernel_traitsI13__nv_bfloat16S2_S2_S2_fjLj4096ELj1ELj1ELj4ELj16ENS_18Kernel_traits_baseILj4096ES2_S2_S2_S2_fjLj128EEEEELb1ELb1ELb1ELb0EEEvNS_9FwdParamsE,@function
        .size           _ZN10layer_norm13ln_fwd_kernelINS_13Kernel_traitsI13__nv_bfloat16S2_S2_S2_fjLj4096ELj1ELj1ELj4ELj16ENS_18Kernel_traits_baseILj4096ES2_S2_S2_S2_fjLj128EEEEELb1ELb1ELb1ELb0EEEvNS_9FwdParamsE,(.L_x_30198 - _ZN10layer_norm13ln_fwd_kernelINS_13Kernel_traitsI13__nv_bfloat16S2_S2_S2_fjLj4096ELj1ELj1ELj4ELj16ENS_18Kernel_traits_baseILj4096ES2_S2_S2_S2_fjLj128EEEEELb1ELb1ELb1ELb0EEEvNS_9FwdParamsE)
        .other          _ZN10layer_norm13ln_fwd_kernelINS_13Kernel_traitsI13__nv_bfloat16S2_S2_S2_fjLj4096ELj1ELj1ELj4ELj16ENS_18Kernel_traits_baseILj4096ES2_S2_S2_S2_fjLj128EEEEELb1ELb1ELb1ELb0EEEvNS_9FwdParamsE,@"STO_CUDA_ENTRY STV_DEFAULT"
_ZN10layer_norm13ln_fwd_kernelINS_13Kernel_traitsI13__nv_bfloat16S2_S2_S2_fjLj4096ELj1ELj1ELj4ELj16ENS_18Kernel_traits_baseILj4096ES2_S2_S2_S2_fjLj128EEEEELb1ELb1ELb1ELb0EEEvNS_9FwdParamsE:
.text._ZN10layer_norm13ln_fwd_kernelINS_13Kernel_traitsI13__nv_bfloat16S2_S2_S2_fjLj4096ELj1ELj1ELj4ELj16ENS_18Kernel_traits_baseILj4096ES2_S2_S2_S2_fjLj128EEEEELb1ELb1ELb1ELb0EEEvNS_9FwdParamsE:
[----:B------:R-:W-:Y:S08]  /*0000*/  LDC R1, c[0x0][0x28] ;  /* 0x00000a00ff017b82 */ /* 0x000ff00000000800 */
[----:B------:R-:W0:Y:S01]  /*0010*/  LDC R90, c[0x0][0x2e8] ;  /* 0x0000ba00ff5a7b82 */ /* 0x000e220000000800 */
[----:B------:R-:W-:Y:S02]  /*0020*/  ULDC.U8 UR4, c[0x0][0x2f4] ;  /* 0x0000bd0000047ab9 */ /* 0x000fe40000000000 */
[----:B------:R-:W-:Y:S01]  /*0030*/  ISETP.NE.AND P0, PT, RZ, UR4, PT ;  /* 0x00000004ff007c0c */ /* 0x000fe2000bf05270 */
[----:B------:R-:W-:-:S04]  /*0040*/  ULDC.64 UR4, c[0x0][0x208] ;  /* 0x0000820000047ab9 */ /* 0x000fc80000000a00 */
[----:B------:R-:W1:Y:S01]  /*0050*/  LDC R91, c[0x0][0x2ec] ;  /* 0x0000bb00ff5b7b82 */ /* 0x000e620000000800 */
[----:B------:R-:W-:Y:S01]  /*0060*/  ULDC.64 UR6, c[0x0][0x2e0] ;  /* 0x0000b80000067ab9 */ /* 0x000fe20000000a00 */
[----:B------:R-:W2:Y:S06]  /*0070*/  S2R R57, SR_TID.X ;  /* 0x0000000000397919 */ /* 0x000eac0000002100 */
[----:B------:R-:W3:Y:S01]  /*0080*/  @P0 LDC R5, c[0x0][0x2f0] ;  /* 0x0000bc00ff050b82 */ /* 0x000ee20000000800 */
[----:B0-----:R-:W-:-:S07]  /*0090*/  @P0 IMAD.MOV.U32 R2, RZ, RZ, R90 ;  /* 0x000000ffff020224 */ /* 0x001fce00078e005a */
[----:B------:R-:W0:Y:S01]  /*00a0*/  LDC R56, c[0x0][RZ] ;  /* 0x00000000ff387b82 */ /* 0x000e220000000800 */
[----:B-1----:R-:W-:-:S07]  /*00b0*/  @P0 IMAD.MOV.U32 R3, RZ, RZ, R91 ;  /* 0x000000ffff030224 */ /* 0x002fce00078e005b */
[----:B------:R-:W1:Y:S01]  /*00c0*/  LDC R11, c[0x0][0x218] ;  /* 0x00008600ff0b7b82 */ /* 0x000e620000000800 */
[----:B------:R-:W3:Y:S01]  /*00d0*/  @P0 LDG.E.64 R2, desc[UR4][R2.64] ;  /* 0x0000000402020981 */ /* 0x000ee2000c1e1b00 */
[----:B------:R-:W-:Y:S01]  /*00e0*/  MOV R110, UR6 ;  /* 0x00000006006e7c02 */ /* 0x000fe20008000f00 */
[----:B------:R-:W-:-:S06]  /*00f0*/  IMAD.U32 R111, RZ, RZ, UR7 ;  /* 0x00000007ff6f7e24 */ /* 0x000fcc000f8e00ff */
[----:B------:R-:W4:Y:S01]  /*0100*/  @P0 LDG.E.64 R110, desc[UR4][R110.64] ;  /* 0x000000046e6e0981 */ /* 0x000f22000c1e1b00 */
[----:B------:R-:W0:Y:S01]  /*0110*/  S2UR UR6, SR_CTAID.X ;  /* 0x00000000000679c3 */ /* 0x000e220000002500 */
[----:B--2---:R-:W-:Y:S01]  /*0120*/  LOP3.LUT R46, R57, 0x7f, RZ, 0xc0, !PT ;  /* 0x0000007f392e7812 */ /* 0x004fe200078ec0ff */
[----:B------:R-:W-:Y:S04]  /*0130*/  BSSY B0, `(.L_x_2496) ;  /* 0x0000055000007945 */ /* 0x000fe80003800000 */
[----:B------:R-:W-:Y:S01]  /*0140*/  IMAD.MOV.U32 R19, RZ, RZ, R46 ;  /* 0x000000ffff137224 */ /* 0x000fe200078e002e */
[----:B-1----:R-:W-:-:S04]  /*0150*/  SHF.R.S32.HI R0, RZ, 0x1f, R11 ;  /* 0x0000001fff007819 */ /* 0x002fc8000001140b */
[----:B------:R-:W-:Y:S01]  /*0160*/  LEA.HI R84, R0, R11, RZ, 0x3 ;  /* 0x0000000b00547211 */ /* 0x000fe200078f18ff */
[----:B0-----:R-:W-:Y:S01]  /*0170*/  IMAD R56, R56, UR6, R57 ;  /* 0x0000000638387c24 */ /* 0x001fe2000f8e0239 */
[----:B------:R-:W-:Y:S02]  /*0180*/  LEA.HI R38, R57, UR6, RZ, 0x19 ;  /* 0x0000000639267c11 */ /* 0x000fe4000f8fc8ff */
[----:B---3--:R-:W-:Y:S01]  /*0190*/  @P0 IADD3 R90, P1, R2, R5, RZ ;  /* 0x00000005025a0210 */ /* 0x008fe20007f3e0ff */
[----:B------:R-:W-:-:S04]  /*01a0*/  IMAD.WIDE.U32 R4, R56, -0x326172a9, RZ ;  /* 0xcd9e8d5738047825 */ /* 0x000fc800078e00ff */
[----:B------:R-:W-:Y:S01]  /*01b0*/  @P0 IMAD.X R91, RZ, RZ, R3, P1 ;  /* 0x000000ffff5b0224 */ /* 0x000fe200008e0603 */
[----:B----4-:R-:W-:Y:S01]  /*01c0*/  IADD3 R53, R111, -0x4498517b, RZ ;  /* 0xbb67ae856f357810 */ /* 0x010fe20007ffe0ff */
[----:B------:R-:W-:-:S03]  /*01d0*/  VIADD R52, R110, 0x9e3779b9 ;  /* 0x9e3779b96e347836 */ /* 0x000fc60000000000 */
[--C-:B------:R-:W-:Y:S01]  /*01e0*/  SHF.R.U32.HI R55, RZ, 0x2, R91.reuse ;  /* 0x00000002ff377819 */ /* 0x100fe2000001165b */
[----:B------:R-:W-:Y:S01]  /*01f0*/  VIADD R51, R110, 0x3c6ef372 ;  /* 0x3c6ef3726e337836 */ /* 0x000fe20000000000 */
[----:B------:R-:W-:Y:S01]  /*0200*/  SHF.R.U64 R54, R90, 0x2, R91 ;  /* 0x000000025a367819 */ /* 0x000fe2000000125b */
[----:B------:R-:W-:Y:S01]  /*0210*/  VIADD R49, R111, 0x32370b8f ;  /* 0x32370b8f6f317836 */ /* 0x000fe20000000000 */
[----:B------:R-:W-:Y:S01]  /*0220*/  LOP3.LUT R6, R5, R55, R110, 0x96, !PT ;  /* 0x0000003705067212 */ /* 0x000fe200078e966e */
[----:B------:R-:W-:Y:S01]  /*0230*/  VIADD R48, R110, 0xdaa66d2b ;  /* 0xdaa66d2b6e307836 */ /* 0x000fe20000000000 */
[C---:B------:R-:W-:Y:S01]  /*0240*/  IADD3 R50, R111.reuse, 0x76cf5d0a, RZ ;  /* 0x76cf5d0a6f327810 */ /* 0x040fe20007ffe0ff */
[----:B------:R-:W-:Y:S01]  /*0250*/  IMAD.WIDE.U32 R2, R54, -0x2daee0ad, RZ ;  /* 0xd2511f5336027825 */ /* 0x000fe200078e00ff */
[----:B------:R-:W-:Y:S02]  /*0260*/  IADD3 R47, R110, 0x78dde6e4, RZ ;  /* 0x78dde6e46e2f7810 */ /* 0x000fe40007ffe0ff */
[----:B------:R-:W-:Y:S01]  /*0270*/  IADD3 R44, R111, -0x56f99767, RZ ;  /* 0xa90668996f2c7810 */ /* 0x000fe20007ffe0ff */
[----:B------:R-:W-:Y:S01]  /*0280*/  IMAD.WIDE.U32 R6, R6, -0x2daee0ad, RZ ;  /* 0xd2511f5306067825 */ /* 0x000fe200078e00ff */
[----:B------:R-:W-:-:S02]  /*0290*/  LOP3.LUT R3, R3, R111, RZ, 0x3c, !PT ;  /* 0x0000006f03037212 */ /* 0x000fc400078e3cff */
[----:B------:R-:W-:Y:S01]  /*02a0*/  IADD3 R40, R110, -0x4ab325aa, RZ ;  /* 0xb54cda566e287810 */ /* 0x000fe20007ffe0ff */
[----:B------:R-:W-:Y:S01]  /*02b0*/  VIADD R45, R111, 0xed9eba14 ;  /* 0xed9eba146f2d7836 */ /* 0x000fe20000000000 */
[----:B------:R-:W-:Y:S01]  /*02c0*/  LOP3.LUT R8, R7, R2, R53, 0x96, !PT ;  /* 0x0000000207087212 */ /* 0x000fe200078e9635 */
[----:B------:R-:W-:-:S04]  /*02d0*/  IMAD.WIDE.U32 R2, R3, -0x326172a9, RZ ;  /* 0xcd9e8d5703027825 */ /* 0x000fc800078e00ff */
[----:B------:R-:W-:Y:S01]  /*02e0*/  IMAD.WIDE.U32 R8, R8, -0x326172a9, RZ ;  /* 0xcd9e8d5708087825 */ /* 0x000fe200078e00ff */
[----:B------:R-:W-:-:S03]  /*02f0*/  LOP3.LUT R3, R3, R52, R4, 0x96, !PT ;  /* 0x0000003403037212 */ /* 0x000fc600078e9604 */
        /* <DEDUP_REMOVED lines=12> */
[----:B------:R-:W-:-:S05]  /*03c0*/  IMAD.WIDE.U32 R2, R3, -0x2daee0ad, RZ ;  /* 0xd2511f5303027825 */ /* 0x000fca00078e00ff */
[----:B------:R-:W-:Y:S01]  /*03d0*/  LOP3.LUT R8, R3, R4, R45, 0x96, !PT ;  /* 0x0000000403087212 */ /* 0x000fe200078e962d */
[----:B------:R-:W-:Y:S01]  /*03e0*/  IMAD.WIDE.U32 R4, R5, -0x2daee0ad, RZ ;  /* 0xd2511f5305047825 */ /* 0x000fe200078e00ff */
[----:B------:R-:W-:-:S03]  /*03f0*/  LOP3.LUT R3, R19, 0x7f, RZ, 0x3c, !PT ;  /* 0x0000007f13037812 */ /* 0x000fc600078e3cff */
[----:B------:R-:W-:Y:S01]  /*0400*/  IMAD.WIDE.U32 R8, R8, -0x326172a9, RZ ;  /* 0xcd9e8d5708087825 */ /* 0x000fe200078e00ff */
[----:B------:R-:W-:Y:S02]  /*0410*/  LEA.HI.SX32 R42, R84, R3, 0x1d ;  /* 0x00000003542a7211 */ /* 0x000fe400078feaff */
[----:B------:R-:W-:Y:S02]  /*0420*/  LOP3.LUT R34, R5, R2, R44, 0x96, !PT ;  /* 0x0000000205227212 */ /* 0x000fe400078e962c */
[----:B------:R-:W-:Y:S02]  /*0430*/  LOP3.LUT P5, RZ, R42, 0xffffff80, RZ, 0xc0, !PT ;  /* 0xffffff802aff7812 */ /* 0x000fe400078ac0ff */
[----:B------:R-:W-:Y:S01]  /*0440*/  LOP3.LUT R32, R9, R6, R43, 0x96, !PT ;  /* 0x0000000609207212 */ /* 0x000fe200078e962b */
[----:B------:R-:W-:Y:S01]  /*0450*/  IMAD.WIDE.U32 R34, R34, -0x326172a9, RZ ;  /* 0xcd9e8d5722227825 */ /* 0x000fe200078e00ff */
[C---:B------:R-:W-:Y:S02]  /*0460*/  ISETP.GE.U32.AND P3, PT, R42.reuse, 0x100, PT ;  /* 0x000001002a00780c */ /* 0x040fe40003f66070 */
[----:B------:R-:W-:Y:S01]  /*0470*/  ISETP.GE.U32.AND P2, PT, R42, 0x180, PT ;  /* 0x000001802a00780c */ /* 0x000fe20003f46070 */
[----:B------:R-:W-:Y:S01]  /*0480*/  IMAD.WIDE.U32 R32, R32, -0x2daee0ad, RZ ;  /* 0xd2511f5320207825 */ /* 0x000fe200078e00ff */
[----:B------:R-:W-:-:S02]  /*0490*/  LOP3.LUT R150, R35, R8, R40, 0x96, !PT ;  /* 0x0000000823967212 */ /* 0x000fc400078e9628 */
[----:B------:R-:W-:Y:S02]  /*04a0*/  ISETP.GE.U32.AND P4, PT, R42, 0x200, PT ;  /* 0x000002002a00780c */ /* 0x000fe40003f86070 */
[----:B------:R-:W-:Y:S01]  /*04b0*/  P2R R2, PR, RZ, 0x8 ;  /* 0x00000008ff027803 */ /* 0x000fe20000000000 */
[----:B------:R-:W-:Y:S01]  /*04c0*/  IMAD.WIDE.U32 R150, R150, -0x2daee0ad, RZ ;  /* 0xd2511f5396967825 */ /* 0x000fe200078e00ff */
[----:B------:R-:W-:Y:S02]  /*04d0*/  P2R R0, PR, RZ, 0x4 ;  /* 0x00000004ff007803 */ /* 0x000fe40000000000 */
[----:B------:R-:W-:Y:S01]  /*04e0*/  LOP3.LUT R148, R33, R4, R41, 0x96, !PT ;  /* 0x0000000421947212 */ /* 0x000fe200078e9629 */
        /* <DEDUP_REMOVED lines=25> */
.L_x_2497:
[----:B------:R-:W-:Y:S05]  /*0680*/  BSYNC B0 ;  /* 0x0000000000007941 */ /* 0x000fea0003800000 */
.L_x_2496:
        /* <DEDUP_REMOVED lines=26> */
.L_x_2499:
[----:B------:R-:W-:Y:S05]  /*0830*/  BSYNC B0 ;  /* 0x0000000000007941 */ /* 0x000fea0003800000 */
.L_x_2498:
        /* <DEDUP_REMOVED lines=26> */
.L_x_2501:
[----:B------:R-:W-:Y:S05]  /*09e0*/  BSYNC B0 ;  /* 0x0000000000007941 */ /* 0x000fea0003800000 */
.L_x_2500:
        /* <DEDUP_REMOVED lines=25> */
.L_x_2503:
[----:B------:R-:W-:Y:S05]  /*0b80*/  BSYNC B0 ;  /* 0x0000000000007941 */ /* 0x000fea0003800000 */
.L_x_2502:
[----:B------:R-:W-:Y:S01]  /*0b90*/  ULDC UR6, c[0x0][0x214] ;  /* 0x0000850000067ab9 */ /* 0x000fe20000000800 */
[----:B------:R-:W-:Y:S01]  /*0ba0*/  LOP3.LUT R88, R151, R32, R39, 0x96, !PT ;  /* 0x0000002097587212 */ /* 0x000fe200078e9627 */
[----:B------:R-:W-:Y:S01]  /*0bb0*/  IMAD.WIDE.U32 R148, R148, -0x326172a9, RZ ;  /* 0xcd9e8d5794947825 */ /* 0x000fe200078e00ff */
[----:B------:R-:W-:Y:S02]  /*0bc0*/  ISETP.GE.AND P0, PT, R38, UR6, PT ;  /* 0x0000000626007c0c */ /* 0x000fe4000bf06270 */
[----:B------:R-:W-:Y:S01]  /*0bd0*/  IADD3 R35, R111, -0x24c28bd8, RZ ;  /* 0xdb3d74286f237810 */ /* 0x000fe20007ffe0ff */
[----:B------:R-:W-:Y:S02]  /*0be0*/  VIADD R37, R110, 0x5384540f ;  /* 0x5384540f6e257836 */ /* 0x000fe40000000000 */
[----:B------:R-:W-:-:S03]  /*0bf0*/  IMAD.HI.U32 R3, R88, -0x326172a9, RZ ;  /* 0xcd9e8d5758037827 */ /* 0x000fc600078e00ff */
[----:B------:R-:W-:Y:S01]  /*0c00*/  LOP3.LUT R87, R149, R34, R37, 0x96, !PT ;  /* 0x0000002295577212 */ /* 0x000fe200078e9625 */
[----:B------:R-:W-:-:S05]  /*0c10*/  VIADD R36, R110, 0xf1bbcdc8 ;  /* 0xf1bbcdc86e247836 */ /* 0x000fca0000000000 */
[----:B------:R-:W-:Y:S01]  /*0c20*/  LOP3.LUT R148, R3, R148, R36, 0x96, !PT ;  /* 0x0000009403947212 */ /* 0x000fe200078e9624 */
[----:B------:R-:W-:Y:S01]  /*0c30*/  IMAD.HI.U32 R3, R87, -0x2daee0ad, RZ ;  /* 0xd2511f5357037827 */ /* 0x000fe200078e00ff */
[----:B------:R-:W-:Y:S06]  /*0c40*/  @P0 EXIT ;  /* 0x000000000000094d */ /* 0x000fec0003800000 */
[C---:B-----5:R-:W-:Y:S01]  /*0c50*/  PRMT R144, R60.reuse, 0x7632, R144 ;  /* 0x000076323c907816 */ /* 0x060fe20000000090 */
[----:B------:R-:W-:Y:S01]  /*0c60*/  IMAD.U32 R82, R61, 0x10000, RZ ;  /* 0x000100003d527824 */ /* 0x000fe200078e00ff */
[----:B------:R-:W-:Y:S01]  /*0c70*/  SHF.L.U32 R83, R60, 0x10, RZ ;  /* 0x000000103c537819 */ /* 0x000fe200000006ff */
[----:B------:R-:W-:Y:S01]  /*0c80*/  IMAD.U32 R85, R62, 0x10000, RZ ;  /* 0x000100003e557824 */ /* 0x000fe200078e00ff */
[----:B------:R-:W-:Y:S01]  /*0c90*/  LOP3.LUT R150, R3, R150, R35, 0x96, !PT ;  /* 0x0000009603967212 */ /* 0x000fe200078e9623 */
[----:B------:R-:W-:Y:S01]  /*0ca0*/  IMAD.U32 R3, R79, 0x10000, RZ ;  /* 0x000100004f037824 */ /* 0x000fe200078e00ff */
[----:B------:R-:W-:Y:S01]  /*0cb0*/  SHF.R.S32.HI R60, RZ, 0x3, R84 ;  /* 0x00000003ff3c7819 */ /* 0x000fe20000011454 */
[C---:B------:R-:W-:Y:S01]  /*0cc0*/  IMAD.U32 R79, R64.reuse, 0x10000, RZ ;  /* 0x00010000404f7824 */ /* 0x040fe200078e00ff */
[----:B------:R-:W-:Y:S01]  /*0cd0*/  PRMT R138, R64, 0x7632, R138 ;  /* 0x00007632408a7816 */ /* 0x000fe2000000008a */
[----:B------:R-:W-:Y:S01]  /*0ce0*/  IMAD.U32 R34, R28, 0x10000, RZ ;  /* 0x000100001c227824 */ /* 0x000fe200078e00ff */
[----:B------:R-:W-:Y:S01]  /*0cf0*/  PRMT R143, R61, 0x7632, R143 ;  /* 0x000076323d8f7816 */ /* 0x000fe2000000008f */
[----:B------:R-:W-:Y:S01]  /*0d00*/  IMAD.U32 R33, R29, 0x10000, RZ ;  /* 0x000100001d217824 */ /* 0x000fe200078e00ff */
[----:B------:R-:W-:Y:S01]  /*0d10*/  PRMT R146, R62, 0x7632, R146 ;  /* 0x000076323e927816 */ /* 0x000fe20000000092 */
[----:B------:R-:W-:Y:S01]  /*0d20*/  IMAD.U32 R28, R26, 0x10000, RZ ;  /* 0x000100001a1c7824 */ /* 0x000fe200078e00ff */
[C---:B------:R-:W-:Y:S01]  /*0d30*/  SHF.L.U32 R64, R57.reuse, 0x5, RZ ;  /* 0x0000000539407819 */ /* 0x040fe200000006ff */
[----:B------:R-:W-:Y:S01]  /*0d40*/  IMAD.U32 R81, R66, 0x10000, RZ ;  /* 0x0001000042517824 */ /* 0x000fe200078e00ff */
[----:B------:R-:W-:Y:S01]  /*0d50*/  LOP3.LUT R62, R57, 0x60, RZ, 0xc0, !PT ;  /* 0x00000060393e7812 */ /* 0x000fe200078ec0ff */
[----:B------:R-:W-:Y:S01]  /*0d60*/  IMAD.U32 R84, R63, 0x10000, RZ ;  /* 0x000100003f547824 */ /* 0x000fe200078e00ff */
[----:B------:R-:W-:Y:S01]  /*0d70*/  LOP3.LUT R61, R60, 0x7f, RZ, 0xc0, !PT ;  /* 0x0000007f3c3d7812 */ /* 0x000fe200078ec0ff */
[----:B------:R-:W-:Y:S01]  /*0d80*/  ULDC.U8 UR6, c[0x0][0x2a0] ;  /* 0x0000a80000067ab9 */ /* 0x000fe20000000000 */
[----:B------:R-:W-:Y:S01]  /*0d90*/  LOP3.LUT R64, R64, 0x3e0, RZ, 0xc0, !PT ;  /* 0x000003e040407812 */ /* 0x000fe200078ec0ff */
[----:B------:R-:W-:Y:S01]  /*0da0*/  VIADD R86, R111, 0x96a522ad ;  /* 0x96a522ad6f567836 */ /* 0x000fe20000000000 */
[----:B------:R-:W-:Y:S01]  /*0db0*/  SHF.R.U32.HI R60, RZ, 0x2, R60 ;  /* 0x00000002ff3c7819 */ /* 0x000fe2000001163c */
[----:B------:R-:W-:Y:S01]  /*0dc0*/  IMAD.HI.U32 R89, R150, -0x326172a9, RZ ;  /* 0xcd9e8d5796597827 */ /* 0x000fe200078e00ff */
[C---:B------:R-:W-:Y:S01]  /*0dd0*/  VIADDMNMX R62, R61.reuse, -R62, RZ, !PT ;  /* 0x8000003e3d3e7246 */ /* 0x040fe200078001ff */
[----:B------:R-:W-:Y:S01]  /*0de0*/  HFMA2.MMA R125, -RZ, RZ, 0, 0 ;  /* 0x00000000ff7d7435 */ /* 0x000fe200000001ff */
[----:B------:R-:W-:Y:S01]  /*0df0*/  VIADDMNMX R64, R61, -R64, RZ, !PT ;  /* 0x800000403d407246 */ /* 0x000fe200078001ff */
[----:B------:R-:W-:Y:S01]  /*0e00*/  IMAD.U32 R58, R73, 0x10000, RZ ;  /* 0x00010000493a7824 */ /* 0x000fe200078e00ff */
[----:B------:R-:W-:Y:S01]  /*0e10*/  LOP3.LUT R61, R60, 0x3fffffe0, RZ, 0xc0, !PT ;  /* 0x3fffffe03c3d7812 */ /* 0x000fe200078ec0ff */
[----:B------:R-:W-:Y:S01]  /*0e20*/  IMAD.U32 R31, R31, 0x10000, RZ ;  /* 0x000100001f1f7824 */ /* 0x000fe200078e00ff */
[----:B------:R-:W-:Y:S01]  /*0e30*/  VIMNMX R62, R62, 0x20, PT ;  /* 0x000000203e3e7848 */ /* 0x000fe20003fe0100 */
[----:B------:R-:W-:Y:S01]  /*0e40*/  IMAD.U32 R27, R27, 0x10000, RZ ;  /* 0x000100001b1b7824 */ /* 0x000fe200078e00ff */
[----:B------:R-:W-:Y:S01]  /*0e50*/  VIMNMX R64, R64, 0x20, PT ;  /* 0x0000002040407848 */ /* 0x000fe20003fe0100 */
[----:B------:R-:W-:Y:S01]  /*0e60*/  IMAD.U32 R19, R19, 0x10000, RZ ;  /* 0x0001000013137824 */ /* 0x000fe200078e00ff */
[----:B------:R-:W-:Y:S01]  /*0e70*/  SHF.L.U32 R32, R30, 0x10, RZ ;  /* 0x000000101e207819 */ /* 0x000fe200000006ff */
[----:B------:R-:W-:Y:S01]  /*0e80*/  IMAD.IADD R62, R62, 0x1, R61 ;  /* 0x000000013e3e7824 */ /* 0x000fe200078e023d */
[----:B------:R-:W-:Y:S01]  /*0e90*/  SHF.L.U32 R29, R25, 0x10, RZ ;  /* 0x00000010191d7819 */ /* 0x000fe200000006ff */
[----:B------:R-:W-:Y:S01]  /*0ea0*/  IMAD.U32 R30, R24, 0x10000, RZ ;  /* 0x00010000181e7824 */ /* 0x000fe200078e00ff */
[----:B------:R-:W-:Y:S01]  /*0eb0*/  PRMT R142, R66, 0x7632, R142 ;  /* 0x00007632428e7816 */ /* 0x000fe2000000008e */
[----:B------:R-:W-:Y:S01]  /*0ec0*/  IMAD.SHL.U32 R62, R62, 0x8, RZ ;  /* 0x000000083e3e7824 */ /* 0x000fe200078e00ff */
[----:B------:R-:W-:Y:S01]  /*0ed0*/  SHF.L.U32 R26, R20, 0x10, RZ ;  /* 0x00000010141a7819 */ /* 0x000fe200000006ff */
[----:B------:R-:W-:Y:S01]  /*0ee0*/  IMAD.U32 R25, R21, 0x10000, RZ ;  /* 0x0001000015197824 */ /* 0x000fe200078e00ff */
[----:B------:R-:W-:Y:S01]  /*0ef0*/  PRMT R145, R63, 0x7632, R145 ;  /* 0x000076323f917816 */ /* 0x000fe20000000091 */
[----:B------:R-:W-:Y:S01]  /*0f00*/  IMAD.U32 R24, R22, 0x10000, RZ ;  /* 0x0001000016187824 */ /* 0x000fe200078e00ff */
[----:B------:R-:W-:Y:S01]  /*0f10*/  I2FP.F32.U32 R62, R62 ;  /* 0x0000003e003e7245 */ /* 0x000fe20000201000 */
[----:B------:R-:W-:Y:S01]  /*0f20*/  IMAD R66, R88, -0x326172a9, RZ ;  /* 0xcd9e8d5758427824 */ /* 0x000fe200078e02ff */
[----:B------:R-:W-:Y:S01]  /*0f30*/  SHF.L.U32 R20, R18, 0x10, RZ ;  /* 0x0000001012147819 */ /* 0x000fe200000006ff */
[----:B------:R-:W-:Y:S01]  /*0f40*/  IMAD.U32 R22, R16, 0x10000, RZ ;  /* 0x0001000010167824 */ /* 0x000fe200078e00ff */
[----:B------:R0:W1:Y:S01]  /*0f50*/  MUFU.RCP R140, R62 ;  /* 0x0000003e008c7308 */ /* 0x0000620000001000 */
[----:B------:R-:W-:Y:S01]  /*0f60*/  IMAD.U32 R21, R17, 0x10000, RZ ;  /* 0x0001000011157824 */ /* 0x000fe200078e00ff */
[----:B------:R-:W-:Y:S01]  /*0f70*/  PRMT R126, R72, 0x7632, R126 ;  /* 0x00007632487e7816 */ /* 0x000fe2000000007e */
[----:B------:R-:W-:Y:S01]  /*0f80*/  IMAD R63, R87, -0x2daee0ad, RZ ;  /* 0xd2511f53573f7824 */ /* 0x000fe200078e02ff */
[----:B------:R-:W-:Y:S01]  /*0f90*/  PRMT R127, R73, 0x7632, R127 ;  /* 0x00007632497f7816 */ /* 0x000fe2000000007f */
[----:B------:R-:W-:Y:S01]  /*0fa0*/  IMAD.HI.U32 R88, R148, -0x2daee0ad, RZ ;  /* 0xd2511f5394587827 */ /* 0x000fe200078e00ff */
[----:B------:R-:W-:Y:S01]  /*0fb0*/  PRMT R129, R75, 0x7632, R129 ;  /* 0x000076324b817816 */ /* 0x000fe20000000081 */
[----:B------:R-:W-:Y:S01]  /*0fc0*/  ULDC UR8, c[0x0][0x294] ;  /* 0x0000a50000087ab9 */ /* 0x000fe20000000800 */
[----:B------:R-:W-:Y:S01]  /*0fd0*/  PRMT R131, R69, 0x7632, R131 ;  /* 0x0000763245837816 */ /* 0x000fe20000000083 */
[----:B------:R-:W-:Y:S01]  /*0fe0*/  IMAD.IADD R64, R61, 0x1, R64 ;  /* 0x000000013d407824 */ /* 0x000fe200078e0240 */
        /* <DEDUP_REMOVED lines=14> */
[----:B------:R-:W-:Y:S01]  /*10d0*/  IADD3 R87, R110, -0x700cb87f, RZ ;  /* 0x8ff347816e577810 */ /* 0x000fe20007ffe0ff */
[----:B------:R-:W-:Y:S01]  /*10e0*/  IMAD.U32 R73, R74, 0x10000, RZ ;  /* 0x000100004a497824 */ /* 0x000fe200078e00ff */
[----:B------:R-:W-:Y:S01]  /*10f0*/  ISETP.NE.AND P0, PT, RZ, UR6, PT ;  /* 0x00000006ff007c0c */ /* 0x000fe2000bf05270 */
        /* <DEDUP_REMOVED lines=19> */
[----:B------:R-:W-:Y:S01]  /*1230*/  LOP3.LUT R88, R88, R63, R86, 0x96, !PT ;  /* 0x0000003f58587212 */ /* 0x000fe200078e9656 */
[----:B------:R-:W-:Y:S01]  /*1240*/  IMAD.U32 R96, R96, 0x10000, RZ ;  /* 0x0001000060607824 */ /* 0x000fe200078e00ff */
[----:B------:R-:W-:Y:S01]  /*1250*/  LOP3.LUT R89, R89, R66, R87, 0x96, !PT ;  /* 0x0000004259597212 */ /* 0x000fe200078e9657 */
        /* <DEDUP_REMOVED lines=25> */
[----:B------:R-:W-:Y:S01]  /*13f0*/  P2R R166, PR, RZ, 0x1 ;  /* 0x00000001ffa67803 */ /* 0x000fe20000000000 */
        /* <DEDUP_REMOVED lines=8> */
[----:B------:R-:W-:Y:S01]  /*1480*/  IMAD.MOV.U32 R172, RZ, RZ, 0x1 ;  /* 0x00000001ffac7424 */ /* 0x000fe200078e00ff */
[----:B------:R-:W-:Y:S01]  /*1490*/  SHF.L.U32 R143, R143, 0x10, RZ ;  /* 0x000000108f8f7819 */ /* 0x000fe200000006ff */
[----:B------:R-:W-:Y:S01]  /*14a0*/  IMAD.U32 R126, R126, 0x10000, RZ ;  /* 0x000100007e7e7824 */ /* 0x000fe200078e00ff */
[----:B------:R-:W-:Y:S01]  /*14b0*/  SHF.L.U32 R147, R64, 0x3, RZ ;  /* 0x0000000340937819 */ /* 0x000fe200000006ff */
[----:B------:R-:W-:Y:S01]  /*14c0*/  IMAD.U32 R127, R127, 0x10000, RZ ;  /* 0x000100007f7f7824 */ /* 0x000fe200078e00ff */
[----:B------:R-:W-:Y:S01]  /*14d0*/  ULDC UR9, c[0x0][0x290] ;  /* 0x0000a40000097ab9 */ /* 0x000fe20000000800 */
[----:B------:R-:W-:Y:S01]  /*14e0*/  IMAD.U32 R129, R129, 0x10000, RZ ;  /* 0x0001000081817824 */ /* 0x000fe200078e00ff */
[----:B------:R-:W-:Y:S01]  /*14f0*/  ULDC.64 UR10, c[0x0][0x298] ;  /* 0x0000a600000a7ab9 */ /* 0x000fe20000000a00 */
        /* <DEDUP_REMOVED lines=8> */
[----:B------:R-:W-:Y:S02]  /*1580*/  IMAD.U32 R146, R146, 0x10000, RZ ;  /* 0x0001000092927824 */ /* 0x000fe400078e00ff */
[----:B------:R-:W-:Y:S02]  /*1590*/  IMAD.U32 R145, R145, 0x10000, RZ ;  /* 0x0001000091917824 */ /* 0x000fe400078e00ff */
[----:B------:R-:W-:-:S02]  /*15a0*/  IMAD R148, R148, -0x2daee0ad, RZ ;  /* 0xd2511f5394947824 */ /* 0x000fc400078e02ff */
[----:B01----:R-:W-:-:S07]  /*15b0*/  IMAD R150, R150, -0x326172a9, RZ ;  /* 0xcd9e8d5796967824 */ /* 0x003fce00078e02ff */
.L_x_2847:
[----:B0-234-:R-:W0:Y:S08]  /*15c0*/  LDC.64 R68, c[0x0][0x280] ;  /* 0x0000a000ff447b82 */ /* 0x01de300000000a00 */
[----:B-1----:R-:W1:Y:S01]  /*15d0*/  LDC R215, c[0x0][0x218] ;  /* 0x00008600ffd77b82 */ /* 0x002e620000000800 */
[----:B0-----:R-:W-:-:S07]  /*15e0*/  IMAD.WIDE R70, R38, 0x4, R68 ;  /* 0x0000000426467825 */ /* 0x001fce00078e0244 */
[----:B------:R-:W0:Y:S01]  /*15f0*/  LDC.64 R68, c[0x0][0x288] ;  /* 0x0000a200ff447b82 */ /* 0x000e220000000a00 */
[----:B------:R-:W2:Y:S01]  /*1600*/  LDG.E R174, desc[UR4][R70.64] ;  /* 0x0000000446ae7981 */ /* 0x000ea2000c1e1900 */
[----:B0-----:R-:W-:-:S05]  /*1610*/  IMAD.WIDE R68, R38, 0x4, R68 ;  /* 0x0000000426447825 */ /* 0x001fca00078e0244 */
[----:B------:R0:W5:Y:S01]  /*1620*/  LDG.E R168, desc[UR4][R68.64] ;  /* 0x0000000444a87981 */ /* 0x000162000c1e1900 */
[----:B-1----:R-:W-:Y:S01]  /*1630*/  IMAD R132, R38, R215, RZ ;  /* 0x000000d726847224 */ /* 0x002fe200078e02ff */
[----:B------:R-:W-:Y:S01]  /*1640*/  BSSY B0, `(.L_x_2504) ;  /* 0x0000349000007945 */ /* 0x000fe20003800000 */
[----:B------:R-:W-:Y:S01]  /*1650*/  IMAD.MOV.U32 R217, RZ, RZ, RZ ;  /* 0x000000ffffd97224 */ /* 0x000fe200078e00ff */
[----:B------:R-:W-:Y:S02]  /*1660*/  SHF.R.S32.HI R170, RZ, 0x1f, R38 ;  /* 0x0000001fffaa7819 */ /* 0x000fe40000011426 */
[----:B------:R-:W-:-:S04]  /*1670*/  SHF.R.S32.HI R133, RZ, 0x1f, R132 ;  /* 0x0000001fff857819 */ /* 0x000fc80000011484 */
[----:B------:R-:W-:-:S04]  /*1680*/  LEA.HI R133, R133, R132, RZ, 0x3 ;  /* 0x0000008485857211 */ /* 0x000fc800078f18ff */
[----:B------:R-:W-:Y:S02]  /*1690*/  LEA.HI.SX32 R219, R133, R46, 0x1d ;  /* 0x0000002e85db7211 */ /* 0x000fe400078feaff */
[----:B--2---:R-:W-:-:S13]  /*16a0*/  ISETP.GE.AND P0, PT, R174, 0x1, PT ;  /* 0x00000001ae00780c */ /* 0x004fda0003f06270 */
[----:B------:R-:W-:Y:S01]  /*16b0*/  @P0 VIADD R134, R174, 0xffffffff ;  /* 0xffffffffae860836 */ /* 0x000fe20000000000 */
[----:B------:R-:W-:-:S03]  /*16c0*/  @P0 LOP3.LUT R46, R57, 0x7f, RZ, 0xc0, !PT ;  /* 0x0000007f392e0812 */ /* 0x000fc600078ec0ff */
[----:B------:R-:W-:-:S05]  /*16d0*/  @P0 IMAD R134, R134, R215, RZ ;  /* 0x000000d786860224 */ /* 0x000fca00078e02ff */
[----:B------:R-:W-:-:S04]  /*16e0*/  @P0 SHF.R.S32.HI R135, RZ, 0x1f, R134 ;  /* 0x0000001fff870819 */ /* 0x000fc80000011486 */
[----:B------:R-:W-:-:S04]  /*16f0*/  @P0 LEA.HI R135, R135, R134, RZ, 0x3 ;  /* 0x0000008687870211 */ /* 0x000fc800078f18ff */
        /* <DEDUP_REMOVED lines=19> */
.L_x_2507:
        /* <DEDUP_REMOVED lines=12> */
.L_x_2510:
[----:B------:R-:W-:-:S07]  /*18f0*/  IMAD.MOV.U32 R134, RZ, RZ, R150 ;  /* 0x000000ffff867224 */ /* 0x000fce00078e0096 */
.L_x_2511:
[----:B------:R-:W-:Y:S05]  /*1900*/  BSYNC B2 ;  /* 0x0000000000027941 */ /* 0x000fea0003800000 */
.L_x_2509:
        /* <DEDUP_REMOVED lines=16> */
.L_x_2515:
[----:B------:R-:W-:Y:S05]  /*1a10*/  BSYNC B3 ;  /* 0x0000000000037941 */ /* 0x000fea0003800000 */
.L_x_2514:
[----:B------:R-:W-:Y:S01]  /*1a20*/  IMAD.HI.U32 R68, R56, -0x326172a9, RZ ;  /* 0xcd9e8d5738447827 */ /* 0x000fe200078e00ff */
[----:B------:R-:W-:-:S03]  /*1a30*/  LOP3.LUT R69, R69, R125, R111, 0x96, !PT ;  /* 0x0000007d45457212 */ /* 0x000fc600078e966f */
[----:B------:R-:W-:Y:S01]  /*1a40*/  IMAD R89, R56, -0x326172a9, RZ ;  /* 0xcd9e8d5738597824 */ /* 0x000fe200078e02ff */
[----:B------:R-:W-:Y:S01]  /*1a50*/  LOP3.LUT R68, R68, R55, R110, 0x96, !PT ;  /* 0x0000003744447212 */ /* 0x000fe200078e966e */
[----:B------:R-:W-:-:S04]  /*1a60*/  IMAD.WIDE.U32 R70, R69, -0x326172a9, RZ ;  /* 0xcd9e8d5745467825 */ /* 0x000fc800078e00ff */
[----:B------:R-:W-:Y:S01]  /*1a70*/  IMAD R69, R54, -0x2daee0ad, RZ ;  /* 0xd2511f5336457824 */ /* 0x000fe200078e02ff */
[----:B------:R-:W-:Y:S01]  /*1a80*/  LOP3.LUT R89, R71, R89, R52, 0x96, !PT ;  /* 0x0000005947597212 */ /* 0x000fe200078e9634 */
[----:B------:R-:W-:-:S04]  /*1a90*/  IMAD.WIDE.U32 R132, R68, -0x2daee0ad, RZ ;  /* 0xd2511f5344847825 */ /* 0x000fc800078e00ff */
[----:B------:R-:W-:Y:S01]  /*1aa0*/  IMAD.WIDE.U32 R88, R89, -0x2daee0ad, RZ ;  /* 0xd2511f5359587825 */ /* 0x000fe200078e00ff */
[----:B------:R-:W-:-:S04]  /*1ab0*/  LOP3.LUT R69, R133, R69, R53, 0x96, !PT ;  /* 0x0000004585457212 */ /* 0x000fc800078e9635 */
[----:B------:R-:W-:Y:S01]  /*1ac0*/  LOP3.LUT R71, R89, R132, R50, 0x96, !PT ;  /* 0x0000008459477212 */ /* 0x000fe200078e9632 */
[----:B------:R-:W-:-:S05]  /*1ad0*/  IMAD.WIDE.U32 R68, R69, -0x326172a9, RZ ;  /* 0xcd9e8d5745447825 */ /* 0x000fca00078e00ff */
[----:B------:R-:W-:Y:S01]  /*1ae0*/  LOP3.LUT R132, R69, R70, R51, 0x96, !PT ;  /* 0x0000004645847212 */ /* 0x000fe200078e9633 */
[----:B------:R-:W-:-:S04]  /*1af0*/  IMAD.WIDE.U32 R70, R71, -0x326172a9, RZ ;  /* 0xcd9e8d5747467825 */ /* 0x000fc800078e00ff */
[----:B------:R-:W-:Y:S01]  /*1b00*/  IMAD.WIDE.U32 R132, R132, -0x2daee0ad, RZ ;  /* 0xd2511f5384847825 */ /* 0x000fe200078e00ff */
[----:B------:R-:W-:-:S04]  /*1b10*/  LOP3.LUT R89, R71, R68, R48, 0x96, !PT ;  /* 0x0000004447597212 */ /* 0x000fc800078e9630 */
        /* <DEDUP_REMOVED lines=23> */
[----:B------:R-:W-:-:S03]  /*1c90*/  LOP3.LUT R89, R151, R68, R87, 0x96, !PT ;  /* 0x0000004497597212 */ /* 0x000fc600078e9657 */
[----:B------:R-:W-:Y:S01]  /*1ca0*/  IMAD.MOV.U32 R68, RZ, RZ, RZ ;  /* 0x000000ffff447224 */ /* 0x000fe200078e00ff */
[----:B------:R-:W-:-:S07]  /*1cb0*/  LOP3.LUT R88, R149, R88, R86, 0x96, !PT ;  /* 0x0000005895587212 */ /* 0x000fce00078e9656 */
.L_x_2513:
[----:B------:R-:W-:Y:S05]  /*1cc0*/  BSYNC B2 ;  /* 0x0000000000027941 */ /* 0x000fea0003800000 */
.L_x_2512:
        /* <DEDUP_REMOVED lines=10> */
[----:B------:R-:W-:-:S04]  /*1d70*/  FMUL.FTZ R149, R34, R149 ;  /* 0x0000009522957220 */ /* 0x000fc80000410000 */
[----:B------:R-:W-:-:S07]  /*1d80*/  @P1 FADD.FTZ R149, R70, R149 ;  /* 0x0000009546951221 */ /* 0x000fce0000010000 */
.L_x_2508:
[----:B------:R-:W-:Y:S05]  /*1d90*/  BSYNC B1 ;  /* 0x0000000000017941 */ /* 0x000fea0003800000 */
.L_x_2506:
        /* <DEDUP_REMOVED lines=9> */
.L_x_2517:
        /* <DEDUP_REMOVED lines=12> */
.L_x_2520:
[----:B------:R-:W-:-:S07]  /*1ef0*/  IMAD.MOV.U32 R90, RZ, RZ, R150 ;  /* 0x000000ffff5a7224 */ /* 0x000fce00078e0096 */
.L_x_2521:
[----:B------:R-:W-:Y:S05]  /*1f00*/  BSYNC B2 ;  /* 0x0000000000027941 */ /* 0x000fea0003800000 */
.L_x_2519:
        /* <DEDUP_REMOVED lines=16> */
.L_x_2525:
[----:B------:R-:W-:Y:S05]  /*2010*/  BSYNC B3 ;  /* 0x0000000000037941 */ /* 0x000fea0003800000 */
.L_x_2524:
        /* <DEDUP_REMOVED lines=39> */
[----:B------:R-:W-:Y:S02]  /*2290*/  LOP3.LUT R89, R71, R132, R87, 0x96, !PT ;  /* 0x0000008447597212 */ /* 0x000fe400078e9657 */
[----:B------:R-:W-:Y:S01]  /*22a0*/  MOV R150, R70 ;  /* 0x0000004600967202 */ /* 0x000fe20000000f00 */
[----:B------:R-:W-:Y:S01]  /*22b0*/  IMAD.MOV.U32 R148, RZ, RZ, R68 ;  /* 0x000000ffff947224 */ /* 0x000fe200078e0044 */
[----:B------:R-:W-:Y:S01]  /*22c0*/  LOP3.LUT R88, R69, R88, R86, 0x96, !PT ;  /* 0x0000005845587212 */ /* 0x000fe200078e9656 */
[----:B------:R-:W-:-:S07]  /*22d0*/  IMAD.MOV.U32 R69, RZ, RZ, RZ ;  /* 0x000000ffff457224 */ /* 0x000fce00078e00ff */
.L_x_2523:
[----:B------:R-:W-:Y:S05]  /*22e0*/  BSYNC B2 ;  /* 0x0000000000027941 */ /* 0x000fea0003800000 */
.L_x_2522:
        /* <DEDUP_REMOVED lines=11> */
[----:B------:R-:W-:Y:S02]  /*23a0*/  @P1 IMAD.U32 R68, R68, 0x10000, RZ ;  /* 0x0001000044441824 */ /* 0x000fe400078e00ff */
[----:B------:R-:W-:-:S04]  /*23b0*/  FMUL.FTZ R153, R91, R70 ;  /* 0x000000465b997220 */ /* 0x000fc80000410000 */
[----:B------:R-:W-:-:S07]  /*23c0*/  @P1 FADD.FTZ R153, R68, R153 ;  /* 0x0000009944991221 */ /* 0x000fce0000010000 */
.L_x_2518:
[----:B------:R-:W-:Y:S05]  /*23d0*/  BSYNC B1 ;  /* 0x0000000000017941 */ /* 0x000fea0003800000 */
.L_x_2516:
        /* <DEDUP_REMOVED lines=8> */
.L_x_2527:
        /* <DEDUP_REMOVED lines=12> */
.L_x_2530:
[----:B------:R-:W-:-:S07]  /*2520*/  IMAD.MOV.U32 R90, RZ, RZ, R150 ;  /* 0x000000ffff5a7224 */ /* 0x000fce00078e0096 */
.L_x_2531:
[----:B------:R-:W-:Y:S05]  /*2530*/  BSYNC B2 ;  /* 0x0000000000027941 */ /* 0x000fea0003800000 */
.L_x_2529:
        /* <DEDUP_REMOVED lines=16> */
.L_x_2535:
[----:B------:R-:W-:Y:S05]  /*2640*/  BSYNC B3 ;  /* 0x0000000000037941 */ /* 0x000fea0003800000 */
.L_x_2534:
        /* <DEDUP_REMOVED lines=40> */
[----:B------:R-:W-:Y:S01]  /*28d0*/  IMAD.MOV.U32 R148, RZ, RZ, R68 ;  /* 0x000000ffff947224 */ /* 0x000fe200078e0044 */
[----:B------:R-:W-:Y:S01]  /*28e0*/  HFMA2.MMA R68, -RZ, RZ, 0, 0 ;  /* 0x00000000ff447435 */ /* 0x000fe200000001ff */
[----:B------:R-:W-:Y:S01]  /*28f0*/  IMAD.MOV.U32 R150, RZ, RZ, R70 ;  /* 0x000000ffff967224 */ /* 0x000fe200078e0046 */
[----:B------:R-:W-:-:S09]  /*2900*/  LOP3.LUT R88, R69, R88, R86, 0x96, !PT ;  /* 0x0000005845587212 */ /* 0x000fd200078e9656 */
.L_x_2533:
[----:B------:R-:W-:Y:S05]  /*2910*/  BSYNC B2 ;  /* 0x0000000000027941 */ /* 0x000fea0003800000 */
.L_x_2532:
        /* <DEDUP_REMOVED lines=10> */
[----:B------:R-:W-:-:S04]  /*29c0*/  FMUL.FTZ R155, R33, R70 ;  /* 0x00000046219b7220 */ /* 0x000fc80000410000 */
[----:B------:R-:W-:-:S07]  /*29d0*/  @P1 FADD.FTZ R155, R90, R155 ;  /* 0x0000009b5a9b1221 */ /* 0x000fce0000010000 */
.L_x_2528:
[----:B------:R-:W-:Y:S05]  /*29e0*/  BSYNC B1 ;  /* 0x0000000000017941 */ /* 0x000fea0003800000 */
.L_x_2526:
        /* <DEDUP_REMOVED lines=9> */
.L_x_2537:
        /* <DEDUP_REMOVED lines=12> */
.L_x_2540:
[----:B------:R-:W-:-:S07]  /*2b40*/  MOV R90, R150 ;  /* 0x00000096005a7202 */ /* 0x000fce0000000f00 */
.L_x_2541:
[----:B------:R-:W-:Y:S05]  /*2b50*/  BSYNC B2 ;  /* 0x0000000000027941 */ /* 0x000fea0003800000 */
.L_x_2539:
        /* <DEDUP_REMOVED lines=16> */
.L_x_2545:
[----:B------:R-:W-:Y:S05]  /*2c60*/  BSYNC B3 ;  /* 0x0000000000037941 */ /* 0x000fea0003800000 */
.L_x_2544:
        /* <DEDUP_REMOVED lines=41> */
[----:B------:R-:W-:Y:S01]  /*2f00*/  LOP3.LUT R88, R69, R88, R86, 0x96, !PT ;  /* 0x0000005845587212 */ /* 0x000fe200078e9656 */
[----:B------:R-:W-:Y:S01]  /*2f10*/  IMAD.MOV.U32 R69, RZ, RZ, RZ ;  /* 0x000000ffff457224 */ /* 0x000fe200078e00ff */
[----:B------:R-:W-:-:S07]  /*2f20*/  MOV R148, R68 ;  /* 0x0000004400947202 */ /* 0x000fce0000000f00 */
.L_x_2543:
[----:B------:R-:W-:Y:S05]  /*2f30*/  BSYNC B2 ;  /* 0x0000000000027941 */ /* 0x000fea0003800000 */
.L_x_2542:
        /* <DEDUP_REMOVED lines=12> */
[----:B------:R-:W-:-:S04]  /*3000*/  FMUL.FTZ R157, R92, R157 ;  /* 0x0000009d5c9d7220 */ /* 0x000fc80000410000 */
[----:B------:R-:W-:-:S07]  /*3010*/  @P1 FADD.FTZ R157, R68, R157 ;  /* 0x0000009d449d1221 */ /* 0x000fce0000010000 */
.L_x_2538:
[----:B------:R-:W-:Y:S05]  /*3020*/  BSYNC B1 ;  /* 0x0000000000017941 */ /* 0x000fea0003800000 */
.L_x_2536:
        /* <DEDUP_REMOVED lines=8> */
.L_x_2547:
        /* <DEDUP_REMOVED lines=12> */
.L_x_2550:
[----:B------:R-:W-:-:S07]  /*3170*/  IMAD.MOV.U32 R90, RZ, RZ, R150 ;  /* 0x000000ffff5a7224 */ /* 0x000fce00078e0096 */
.L_x_2551:
[----:B------:R-:W-:Y:S05]  /*3180*/  BSYNC B2 ;  /* 0x0000000000027941 */ /* 0x000fea0003800000 */
.L_x_2549:
        /* <DEDUP_REMOVED lines=16> */
.L_x_2555:
[----:B------:R-:W-:Y:S05]  /*3290*/  BSYNC B3 ;  /* 0x0000000000037941 */ /* 0x000fea0003800000 */
.L_x_2554:
        /* <DEDUP_REMOVED lines=44> */
.L_x_2553:
[----:B------:R-:W-:Y:S05]  /*3560*/  BSYNC B2 ;  /* 0x0000000000027941 */ /* 0x000fea0003800000 */
.L_x_2552:
        /* <DEDUP_REMOVED lines=10> */
[----:B------:R-:W-:-:S04]  /*3610*/  FMUL.FTZ R159, R32, R159 ;  /* 0x0000009f209f7220 */ /* 0x000fc80000410000 */
[----:B------:R-:W-:-:S07]  /*3620*/  @P1 FADD.FTZ R159, R70, R159 ;  /* 0x0000009f469f1221 */ /* 0x000fce0000010000 */
.L_x_2548:
[----:B------:R-:W-:Y:S05]  /*3630*/  BSYNC B1 ;  /* 0x0000000000017941 */ /* 0x000fea0003800000 */
.L_x_2546:
        /* <DEDUP_REMOVED lines=9> */
.L_x_2557:
        /* <DEDUP_REMOVED lines=12> */
.L_x_2560:
[----:B------:R-:W-:-:S07]  /*3790*/  IMAD.MOV.U32 R90, RZ, RZ, R150 ;  /* 0x000000ffff5a7224 */ /* 0x000fce00078e0096 */
.L_x_2561:
[----:B------:R-:W-:Y:S05]  /*37a0*/  BSYNC B2 ;  /* 0x0000000000027941 */ /* 0x000fea0003800000 */
.L_x_2559:
        /* <DEDUP_REMOVED lines=16> */
.L_x_2565:
[----:B------:R-:W-:Y:S05]  /*38b0*/  BSYNC B3 ;  /* 0x0000000000037941 */ /* 0x000fea0003800000 */
.L_x_2564:
        /* <DEDUP_REMOVED lines=42> */
[----:B------:R-:W-:Y:S01]  /*3b60*/  HFMA2.MMA R69, -RZ, RZ, 0, 0 ;  /* 0x00000000ff457435 */ /* 0x000fe200000001ff */
[----:B------:R-:W-:-:S10]  /*3b70*/  IMAD.MOV.U32 R148, RZ, RZ, R68 ;  /* 0x000000ffff947224 */ /* 0x000fd400078e0044 */
.L_x_2563:
[----:B------:R-:W-:Y:S05]  /*3b80*/  BSYNC B2 ;  /* 0x0000000000027941 */ /* 0x000fea0003800000 */
.L_x_2562:
        /* <DEDUP_REMOVED lines=11> */
[----:B------:R-:W-:-:S03]  /*3c40*/  @P1 SHF.L.U32 R68, R68, 0x10, RZ ;  /* 0x0000001044441819 */ /* 0x000fc600000006ff */
[----:B------:R-:W-:-:S04]  /*3c50*/  FMUL.FTZ R161, R93, R70 ;  /* 0x000000465da17220 */ /* 0x000fc80000410000 */
[----:B------:R-:W-:-:S07]  /*3c60*/  @P1 FADD.FTZ R161, R68, R161 ;  /* 0x000000a144a11221 */ /* 0x000fce0000010000 */
.L_x_2558:
[----:B------:R-:W-:Y:S05]  /*3c70*/  BSYNC B1 ;  /* 0x0000000000017941 */ /* 0x000fea0003800000 */
.L_x_2556:
        /* <DEDUP_REMOVED lines=8> */
.L_x_2567:
        /* <DEDUP_REMOVED lines=12> */
.L_x_2570:
[----:B------:R-:W-:-:S07]  /*3dc0*/  MOV R90, R150 ;  /* 0x00000096005a7202 */ /* 0x000fce0000000f00 */
.L_x_2571:
[----:B------:R-:W-:Y:S05]  /*3dd0*/  BSYNC B2 ;  /* 0x0000000000027941 */ /* 0x000fea0003800000 */
.L_x_2569:
        /* <DEDUP_REMOVED lines=16> */
.L_x_2575:
[----:B------:R-:W-:Y:S05]  /*3ee0*/  BSYNC B3 ;  /* 0x0000000000037941 */ /* 0x000fea0003800000 */
.L_x_2574:
        /* <DEDUP_REMOVED lines=42> */
[----:B------:R-:W-:Y:S01]  /*4190*/  HFMA2.MMA R68, -RZ, RZ, 0, 0 ;  /* 0x00000000ff447435 */ /* 0x000fe200000001ff */
[----:B------:R-:W-:-:S10]  /*41a0*/  LOP3.LUT R88, R69, R88, R86, 0x96, !PT ;  /* 0x0000005845587212 */ /* 0x000fd400078e9656 */
.L_x_2573:
[----:B------:R-:W-:Y:S05]  /*41b0*/  BSYNC B2 ;  /* 0x0000000000027941 */ /* 0x000fea0003800000 */
.L_x_2572:
        /* <DEDUP_REMOVED lines=10> */
[----:B------:R-:W-:-:S04]  /*4260*/  FMUL.FTZ R163, R31, R70 ;  /* 0x000000461fa37220 */ /* 0x000fc80000410000 */
[----:B------:R-:W-:-:S07]  /*4270*/  @P1 FADD.FTZ R163, R90, R163 ;  /* 0x000000a35aa31221 */ /* 0x000fce0000010000 */
.L_x_2568:
[----:B------:R-:W-:Y:S05]  /*4280*/  BSYNC B1 ;  /* 0x0000000000017941 */ /* 0x000fea0003800000 */
.L_x_2566:
        /* <DEDUP_REMOVED lines=9> */
.L_x_2577:
        /* <DEDUP_REMOVED lines=12> */
.L_x_2580:
[----:B------:R-:W-:-:S07]  /*43e0*/  MOV R134, R150 ;  /* 0x0000009600867202 */ /* 0x000fce0000000f00 */
.L_x_2581:
[----:B------:R-:W-:Y:S05]  /*43f0*/  BSYNC B2 ;  /* 0x0000000000027941 */ /* 0x000fea0003800000 */
.L_x_2579:
        /* <DEDUP_REMOVED lines=16> */
.L_x_2585:
[----:B------:R-:W-:Y:S05]  /*4500*/  BSYNC B3 ;  /* 0x0000000000037941 */ /* 0x000fea0003800000 */
.L_x_2584:
[C---:B------:R-:W-:Y:S01]  /*4510*/  IMAD.HI.U32 R68, R56.reuse, -0x326172a9, RZ ;  /* 0xcd9e8d5738447827 */ /* 0x040fe200078e00ff */
[----:B------:R-:W-:Y:S01]  /*4520*/  LOP3.LUT R69, R69, R125, R111, 0x96, !PT ;  /* 0x0000007d45457212 */ /* 0x000fe200078e966f */
[----:B------:R-:W-:Y:S02]  /*4530*/  HFMA2.MMA R90, -RZ, RZ, 0, 0 ;  /* 0x00000000ff5a7435 */ /* 0x000fe400000001ff */
        /* <DEDUP_REMOVED lines=40> */
[----:B------:R-:W-:-:S07]  /*47c0*/  LOP3.LUT R88, R69, R88, R86, 0x96, !PT ;  /* 0x0000005845587212 */ /* 0x000fce00078e9656 */
.L_x_2583:
[----:B------:R-:W-:Y:S05]  /*47d0*/  BSYNC B2 ;  /* 0x0000000000027941 */ /* 0x000fea0003800000 */
.L_x_2582:
        /* <DEDUP_REMOVED lines=14> */
.L_x_2578:
[----:B------:R-:W-:Y:S05]  /*48c0*/  BSYNC B1 ;  /* 0x0000000000017941 */ /* 0x000fea0003800000 */
.L_x_2576:
        /* <DEDUP_REMOVED lines=29> */
.L_x_2587:
[----:B------:R-:W-:Y:S05]  /*4aa0*/  BSYNC B1 ;  /* 0x0000000000017941 */ /* 0x000fea0003800000 */
.L_x_2586:
[----:B------:R-:W-:Y:S01]  /*4ab0*/  VIADD R219, R219, 0x80 ;  /* 0x00000080dbdb7836 */ /* 0x000fe20000000000 */
[----:B------:R-:W-:-:S07]  /*4ac0*/  IADD3 R217, R217, 0x80, RZ ;  /* 0x00000080d9d97810 */ /* 0x000fce0007ffe0ff */
.L_x_2505:
[----:B------:R-:W-:Y:S05]  /*4ad0*/  BSYNC B0 ;  /* 0x0000000000007941 */ /* 0x000fea0003800000 */
.L_x_2504:
        /* <DEDUP_REMOVED lines=20> */
.L_x_2591:
        /* <DEDUP_REMOVED lines=12> */
.L_x_2594:
[----:B------:R-:W-:-:S07]  /*4ce0*/  IMAD.MOV.U32 R134, RZ, RZ, R150 ;  /* 0x000000ffff867224 */ /* 0x000fce00078e0096 */
.L_x_2595:
[----:B------:R-:W-:Y:S05]  /*4cf0*/  BSYNC B2 ;  /* 0x0000000000027941 */ /* 0x000fea0003800000 */
.L_x_2593:
        /* <DEDUP_REMOVED lines=16> */
.L_x_2599:
[----:B------:R-:W-:Y:S05]  /*4e00*/  BSYNC B3 ;  /* 0x0000000000037941 */ /* 0x000fea0003800000 */
.L_x_2598:
        /* <DEDUP_REMOVED lines=42> */
[----:B------:R-:W-:-:S10]  /*50b0*/  LOP3.LUT R88, R69, R88, R86, 0x96, !PT ;  /* 0x0000005845587212 */ /* 0x000fd400078e9656 */
.L_x_2597:
[----:B------:R-:W-:Y:S05]  /*50c0*/  BSYNC B2 ;  /* 0x0000000000027941 */ /* 0x000fea0003800000 */
.L_x_2596:
        /* <DEDUP_REMOVED lines=12> */
.L_x_2592:
[----:B------:R-:W-:Y:S05]  /*5190*/  BSYNC B1 ;  /* 0x0000000000017941 */ /* 0x000fea0003800000 */
.L_x_2590:
        /* <DEDUP_REMOVED lines=9> */
.L_x_2601:
        /* <DEDUP_REMOVED lines=12> */
.L_x_2604:
[----:B------:R-:W-:-:S07]  /*52f0*/  MOV R90, R150 ;  /* 0x00000096005a7202 */ /* 0x000fce0000000f00 */
.L_x_2605:
[----:B------:R-:W-:Y:S05]  /*5300*/  BSYNC B2 ;  /* 0x0000000000027941 */ /* 0x000fea0003800000 */
.L_x_2603:
        /* <DEDUP_REMOVED lines=16> */
.L_x_2609:
[----:B------:R-:W-:Y:S05]  /*5410*/  BSYNC B3 ;  /* 0x0000000000037941 */ /* 0x000fea0003800000 */
.L_x_2608:
        /* <DEDUP_REMOVED lines=43> */
[----:B------:R-:W-:-:S11]  /*56d0*/  HFMA2.MMA R69, -RZ, RZ, 0, 0 ;  /* 0x00000000ff457435 */ /* 0x000fd600000001ff */
.L_x_2607:
[----:B------:R-:W-:Y:S05]  /*56e0*/  BSYNC B2 ;  /* 0x0000000000027941 */ /* 0x000fea0003800000 */
.L_x_2606:
        /* <DEDUP_REMOVED lines=14> */
.L_x_2602:
[----:B------:R-:W-:Y:S05]  /*57d0*/  BSYNC B1 ;  /* 0x0000000000017941 */ /* 0x000fea0003800000 */
.L_x_2600:
        /* <DEDUP_REMOVED lines=8> */
.L_x_2611:
        /* <DEDUP_REMOVED lines=12> */
.L_x_2614:
[----:B------:R-:W-:-:S07]  /*5920*/  MOV R90, R150 ;  /* 0x00000096005a7202 */ /* 0x000fce0000000f00 */
.L_x_2615:
[----:B------:R-:W-:Y:S05]  /*5930*/  BSYNC B2 ;  /* 0x0000000000027941 */ /* 0x000fea0003800000 */
.L_x_2613:
        /* <DEDUP_REMOVED lines=16> */
.L_x_2619:
[----:B------:R-:W-:Y:S05]  /*5a40*/  BSYNC B3 ;  /* 0x0000000000037941 */ /* 0x000fea0003800000 */
.L_x_2618:
        /* <DEDUP_REMOVED lines=44> */
.L_x_2617:
[----:B------:R-:W-:Y:S05]  /*5d10*/  BSYNC B2 ;  /* 0x0000000000027941 */ /* 0x000fea0003800000 */
.L_x_2616:
[----:B------:R-:W-:Y:S01]  /*5d20*/  I2FP.F32.U32 R69, R90 ;  /* 0x0000005a00457245 */ /* 0x000fe20000201000 */
[----:B------:R-:W-:Y:S01]  /*5d30*/  IMAD.MOV.U32 R70, RZ, RZ, 0x2f800000 ;  /* 0x2f800000ff467424 */ /* 0x000fe200078e00ff */
[----:B-----5:R-:W-:Y:S01]  /*5d40*/  SHF.L.U32 R71, R61, 0x10, RZ ;  /* 0x000000103d477819 */ /* 0x020fe200000006ff */
[----:B------:R-:W-:Y:S02]  /*5d50*/  @P1 IMAD.U32 R90, R65, 0x10000, RZ ;  /* 0x00010000415a1824 */ /* 0x000fe400078e00ff */
[----:B------:R-:W-:Y:S02]  /*5d60*/  FFMA.FTZ R69, R69, R70, 1.1641532182693481445e-10 ;  /* 0x2f00000045457423 */ /* 0x000fe40000010046 */
[----:B------:R-:W-:-:S03]  /*5d70*/  FMUL.FTZ R71, R71, UR11 ;  /* 0x0000000b47477c20 */ /* 0x000fc60008410000 */
[----:B------:R-:W-:Y:S01]  /*5d80*/  FSETP.GTU.FTZ.AND P3, PT, R69, UR8, PT ;  /* 0x0000000845007c0b */ /* 0x000fe2000bf7c000 */
[----:B------:R-:W-:-:S03]  /*5d90*/  FMUL.FTZ R70, R71, UR10 ;  /* 0x0000000a47467c20 */ /* 0x000fc60008410000 */
[----:B------:R-:W-:Y:S02]  /*5da0*/  SEL R154, RZ, 0x1, P3 ;  /* 0x00000001ff9a7807 */ /* 0x000fe40001800000 */
[----:B------:R-:W-:-:S05]  /*5db0*/  FSEL R70, R70, RZ, !P3 ;  /* 0x000000ff46467208 */ /* 0x000fca0005800000 */
[----:B------:R-:W-:-:S04]  /*5dc0*/  FMUL.FTZ R171, R29, R70 ;  /* 0x000000461dab7220 */ /* 0x000fc80000410000 */
[----:B------:R-:W-:-:S07]  /*5dd0*/  @P1 FADD.FTZ R171, R90, R171 ;  /* 0x000000ab5aab1221 */ /* 0x000fce0000010000 */
.L_x_2612:
[----:B------:R-:W-:Y:S05]  /*5de0*/  BSYNC B1 ;  /* 0x0000000000017941 */ /* 0x000fea0003800000 */
.L_x_2610:
        /* <DEDUP_REMOVED lines=9> */
.L_x_2621:
        /* <DEDUP_REMOVED lines=12> */
.L_x_2624:
[----:B------:R-:W-:-:S07]  /*5f40*/  MOV R90, R150 ;  /* 0x00000096005a7202 */ /* 0x000fce0000000f00 */
.L_x_2625:
[----:B------:R-:W-:Y:S05]  /*5f50*/  BSYNC B2 ;  /* 0x0000000000027941 */ /* 0x000fea0003800000 */
.L_x_2623:
        /* <DEDUP_REMOVED lines=16> */
.L_x_2629:
[----:B------:R-:W-:Y:S05]  /*6060*/  BSYNC B3 ;  /* 0x0000000000037941 */ /* 0x000fea0003800000 */
.L_x_2628:
        /* <DEDUP_REMOVED lines=44> */
.L_x_2627:
[----:B------:R-:W-:Y:S05]  /*6330*/  BSYNC B2 ;  /* 0x0000000000027941 */ /* 0x000fea0003800000 */
.L_x_2626:
        /* <DEDUP_REMOVED lines=14> */
.L_x_2622:
[----:B------:R-:W-:Y:S05]  /*6420*/  BSYNC B1 ;  /* 0x0000000000017941 */ /* 0x000fea0003800000 */
.L_x_2620:
        /* <DEDUP_REMOVED lines=8> */
.L_x_2631:
        /* <DEDUP_REMOVED lines=12> */
.L_x_2634:
[----:B------:R-:W-:-:S07]  /*6570*/  MOV R90, R150 ;  /* 0x00000096005a7202 */ /* 0x000fce0000000f00 */
.L_x_2635:
[----:B------:R-:W-:Y:S05]  /*6580*/  BSYNC B2 ;  /* 0x0000000000027941 */ /* 0x000fea0003800000 */
.L_x_2633:
        /* <DEDUP_REMOVED lines=16> */
.L_x_2639:
[----:B------:R-:W-:Y:S05]  /*6690*/  BSYNC B3 ;  /* 0x0000000000037941 */ /* 0x000fea0003800000 */
.L_x_2638:
        /* <DEDUP_REMOVED lines=44> */
.L_x_2637:
[----:B------:R-:W-:Y:S05]  /*6960*/  BSYNC B2 ;  /* 0x0000000000027941 */ /* 0x000fea0003800000 */
.L_x_2636:
        /* <DEDUP_REMOVED lines=12> */
.L_x_2632:
[----:B------:R-:W-:Y:S05]  /*6a30*/  BSYNC B1 ;  /* 0x0000000000017941 */ /* 0x000fea0003800000 */
.L_x_2630:
        /* <DEDUP_REMOVED lines=9> */
.L_x_2641:
        /* <DEDUP_REMOVED lines=12> */
.L_x_2644:
[----:B------:R-:W-:-:S07]  /*6b90*/  MOV R90, R150 ;  /* 0x00000096005a7202 */ /* 0x000fce0000000f00 */
.L_x_2645:
[----:B------:R-:W-:Y:S05]  /*6ba0*/  BSYNC B2 ;  /* 0x0000000000027941 */ /* 0x000fea0003800000 */
.L_x_2643:
        /* <DEDUP_REMOVED lines=16> */
.L_x_2649:
[----:B------:R-:W-:Y:S05]  /*6cb0*/  BSYNC B3 ;  /* 0x0000000000037941 */ /* 0x000fea0003800000 */
.L_x_2648:
        /* <DEDUP_REMOVED lines=44> */
.L_x_2647:
[----:B------:R-:W-:Y:S05]  /*6f80*/  BSYNC B2 ;  /* 0x0000000000027941 */ /* 0x000fea0003800000 */
.L_x_2646:
        /* <DEDUP_REMOVED lines=14> */
.L_x_2642:
[----:B------:R-:W-:Y:S05]  /*7070*/  BSYNC B1 ;  /* 0x0000000000017941 */ /* 0x000fea0003800000 */
.L_x_2640:
        /* <DEDUP_REMOVED lines=8> */
.L_x_2651:
        /* <DEDUP_REMOVED lines=12> */
.L_x_2654:
[----:B------:R-:W-:-:S07]  /*71c0*/  MOV R90, R150 ;  /* 0x00000096005a7202 */ /* 0x000fce0000000f00 */
.L_x_2655:
[----:B------:R-:W-:Y:S05]  /*71d0*/  BSYNC B2 ;  /* 0x0000000000027941 */ /* 0x000fea0003800000 */
.L_x_2653:
        /* <DEDUP_REMOVED lines=16> */
.L_x_2659:
[----:B------:R-:W-:Y:S05]  /*72e0*/  BSYNC B3 ;  /* 0x0000000000037941 */ /* 0x000fea0003800000 */
.L_x_2658:
        /* <DEDUP_REMOVED lines=44> */
.L_x_2657:
[----:B------:R-:W-:Y:S05]  /*75b0*/  BSYNC B2 ;  /* 0x0000000000027941 */ /* 0x000fea0003800000 */
.L_x_2656:
        /* <DEDUP_REMOVED lines=12> */
.L_x_2652:
[----:B------:R-:W-:Y:S05]  /*7680*/  BSYNC B1 ;  /* 0x0000000000017941 */ /* 0x000fea0003800000 */
.L_x_2650:
        /* <DEDUP_REMOVED lines=9> */
.L_x_2661:
        /* <DEDUP_REMOVED lines=12> */
.L_x_2664:
[----:B------:R-:W-:-:S07]  /*77e0*/  MOV R134, R150 ;  /* 0x0000009600867202 */ /* 0x000fce0000000f00 */
.L_x_2665:
[----:B------:R-:W-:Y:S05]  /*77f0*/  BSYNC B2 ;  /* 0x0000000000027941 */ /* 0x000fea0003800000 */
.L_x_2663:
        /* <DEDUP_REMOVED lines=16> */
.L_x_2669:
[----:B------:R-:W-:Y:S05]  /*7900*/  BSYNC B3 ;  /* 0x0000000000037941 */ /* 0x000fea0003800000 */
.L_x_2668:
        /* <DEDUP_REMOVED lines=44> */
.L_x_2667:
[----:B------:R-:W-:Y:S05]  /*7bd0*/  BSYNC B2 ;  /* 0x0000000000027941 */ /* 0x000fea0003800000 */
.L_x_2666:
        /* <DEDUP_REMOVED lines=14> */
.L_x_2662:
[----:B------:R-:W-:Y:S05]  /*7cc0*/  BSYNC B1 ;  /* 0x0000000000017941 */ /* 0x000fea0003800000 */
.L_x_2660:
        /* <DEDUP_REMOVED lines=17> */
[----:B------:R-:W-:Y:S02]  /*7de0*/  LOP3.LUT R134, R152, 0xff, RZ, 0xc0, !PT ;  /* 0x000000ff98867812 */ /* 0x000fe400078ec0ff */
[----:B------:R-:W-:Y:S01]  /*7df0*/  LOP3.LUT R221, R70, 0xff00, R133, 0xf8, !PT ;  /* 0x0000ff0046dd7812 */ /* 0x000fe200078ef885 */
[----:B------:R-:W-:-:S03]  /*7e00*/  IMAD.WIDE.U32 R70, R71, 0x1000000, RZ ;  /* 0x0100000047467825 */ /* 0x000fc600078e00ff */
[----:B------:R-:W-:Y:S01]  /*7e10*/  LOP3.LUT R221, R221, 0xff, R158, 0xf8, !PT ;  /* 0x000000ffdddd7812 */ /* 0x000fe200078ef89e */
[----:B------:R-:W-:-:S04]  /*7e20*/  IMAD.WIDE.U32 R132, R132, 0x10000, RZ ;  /* 0x0001000084847825 */ /* 0x000fc800078e00ff */
[----:B------:R-:W-:Y:S01]  /*7e30*/  IMAD.WIDE.U32 R134, R134, 0x100, RZ ;  /* 0x0000010086867825 */ /* 0x000fe200078e00ff */
[----:B------:R-:W-:-:S03]  /*7e40*/  LOP3.LUT R221, R133, R221, R71, 0xfe, !PT ;  /* 0x000000dd85dd7212 */ /* 0x000fc600078efe47 */
[----:B0-----:R-:W-:Y:S01]  /*7e50*/  IMAD.WIDE.U32 R68, R217, 0x8, R68 ;  /* 0x00000008d9447825 */ /* 0x001fe200078e0044 */
[----:B------:R-:W-:Y:S02]  /*7e60*/  LOP3.LUT R70, R134, R70, R132, 0xfe, !PT ;  /* 0x0000004686467212 */ /* 0x000fe400078efe84 */
[----:B------:R-:W-:Y:S02]  /*7e70*/  LOP3.LUT R71, R221, R135, RZ, 0xfc, !PT ;  /* 0x00000087dd477212 */ /* 0x000fe400078efcff */
[----:B------:R-:W-:-:S05]  /*7e80*/  LOP3.LUT R70, R70, 0xff, R151, 0xf8, !PT ;  /* 0x000000ff46467812 */ /* 0x000fca00078ef897 */
[----:B------:R1:W-:Y:S02]  /*7e90*/  STG.E.64 desc[UR4][R68.64], R70 ;  /* 0x0000004644007986 */ /* 0x0003e4000c101b04 */
.L_x_2671:
[----:B------:R-:W-:Y:S05]  /*7ea0*/  BSYNC B1 ;  /* 0x0000000000017941 */ /* 0x000fea0003800000 */
.L_x_2670:
[----:B------:R-:W-:Y:S01]  /*7eb0*/  VIADD R219, R219, 0x80 ;  /* 0x00000080dbdb7836 */ /* 0x000fe20000000000 */
[----:B------:R-:W-:-:S07]  /*7ec0*/  IADD3 R217, R217, 0x80, RZ ;  /* 0x00000080d9d97810 */ /* 0x000fce0007ffe0ff */
.L_x_2589:
[----:B------:R-:W-:Y:S05]  /*7ed0*/  BSYNC B0 ;  /* 0x0000000000007941 */ /* 0x000fea0003800000 */
.L_x_2588:
        /* <DEDUP_REMOVED lines=20> */
.L_x_2675:
        /* <DEDUP_REMOVED lines=12> */
.L_x_2678:
[----:B------:R-:W-:-:S07]  /*80e0*/  IMAD.MOV.U32 R134, RZ, RZ, R150 ;  /* 0x000000ffff867224 */ /* 0x000fce00078e0096 */
.L_x_2679:
[----:B------:R-:W-:Y:S05]  /*80f0*/  BSYNC B2 ;  /* 0x0000000000027941 */ /* 0x000fea0003800000 */
.L_x_2677:
        /* <DEDUP_REMOVED lines=16> */
.L_x_2683:
[----:B------:R-:W-:Y:S05]  /*8200*/  BSYNC B3 ;  /* 0x0000000000037941 */ /* 0x000fea0003800000 */
.L_x_2682:
        /* <DEDUP_REMOVED lines=43> */
.L_x_2681:
[----:B------:R-:W-:Y:S05]  /*84c0*/  BSYNC B2 ;  /* 0x0000000000027941 */ /* 0x000fea0003800000 */
.L_x_2680:
        /* <DEDUP_REMOVED lines=12> */
.L_x_2676:
[----:B------:R-:W-:Y:S05]  /*8590*/  BSYNC B1 ;  /* 0x0000000000017941 */ /* 0x000fea0003800000 */
.L_x_2674:
        /* <DEDUP_REMOVED lines=9> */
.L_x_2685:
        /* <DEDUP_REMOVED lines=12> */
.L_x_2688:
[----:B------:R-:W-:-:S07]  /*86f0*/  MOV R90, R150 ;  /* 0x00000096005a7202 */ /* 0x000fce0000000f00 */
.L_x_2689:
[----:B------:R-:W-:Y:S05]  /*8700*/  BSYNC B2 ;  /* 0x0000000000027941 */ /* 0x000fea0003800000 */
.L_x_2687:
        /* <DEDUP_REMOVED lines=16> */
.L_x_2693:
[----:B------:R-:W-:Y:S05]  /*8810*/  BSYNC B3 ;  /* 0x0000000000037941 */ /* 0x000fea0003800000 */
.L_x_2692:
        /* <DEDUP_REMOVED lines=44> */
.L_x_2691:
[----:B------:R-:W-:Y:S05]  /*8ae0*/  BSYNC B2 ;  /* 0x0000000000027941 */ /* 0x000fea0003800000 */
.L_x_2690:
        /* <DEDUP_REMOVED lines=14> */
.L_x_2686:
[----:B------:R-:W-:Y:S05]  /*8bd0*/  BSYNC B1 ;  /* 0x0000000000017941 */ /* 0x000fea0003800000 */
.L_x_2684:
        /* <DEDUP_REMOVED lines=8> */
.L_x_2695:
        /* <DEDUP_REMOVED lines=12> */
.L_x_2698:
[----:B------:R-:W-:-:S07]  /*8d20*/  MOV R90, R150 ;  /* 0x00000096005a7202 */ /* 0x000fce0000000f00 */
.L_x_2699:
[----:B------:R-:W-:Y:S05]  /*8d30*/  BSYNC B2 ;  /* 0x0000000000027941 */ /* 0x000fea0003800000 */
.L_x_2697:
        /* <DEDUP_REMOVED lines=16> */
.L_x_2703:
[----:B------:R-:W-:Y:S05]  /*8e40*/  BSYNC B3 ;  /* 0x0000000000037941 */ /* 0x000fea0003800000 */
.L_x_2702:
        /* <DEDUP_REMOVED lines=44> */
.L_x_2701:
[----:B------:R-:W-:Y:S05]  /*9110*/  BSYNC B2 ;  /* 0x0000000000027941 */ /* 0x000fea0003800000 */
.L_x_2700:
        /* <DEDUP_REMOVED lines=12> */
.L_x_2696:
[----:B------:R-:W-:Y:S05]  /*91e0*/  BSYNC B1 ;  /* 0x0000000000017941 */ /* 0x000fea0003800000 */
.L_x_2694:
        /* <DEDUP_REMOVED lines=9> */
.L_x_2705:
        /* <DEDUP_REMOVED lines=12> */
.L_x_2708:
[----:B------:R-:W-:-:S07]  /*9340*/  MOV R90, R150 ;  /* 0x00000096005a7202 */ /* 0x000fce0000000f00 */
.L_x_2709:
[----:B------:R-:W-:Y:S05]  /*9350*/  BSYNC B2 ;  /* 0x0000000000027941 */ /* 0x000fea0003800000 */
.L_x_2707:
        /* <DEDUP_REMOVED lines=16> */
.L_x_2713:
[----:B------:R-:W-:Y:S05]  /*9460*/  BSYNC B3 ;  /* 0x0000000000037941 */ /* 0x000fea0003800000 */
.L_x_2712:
        /* <DEDUP_REMOVED lines=44> */
.L_x_2711:
[----:B------:R-:W-:Y:S05]  /*9730*/  BSYNC B2 ;  /* 0x0000000000027941 */ /* 0x000fea0003800000 */
.L_x_2710:
        /* <DEDUP_REMOVED lines=14> */
.L_x_2706:
[----:B------:R-:W-:Y:S05]  /*9820*/  BSYNC B1 ;  /* 0x0000000000017941 */ /* 0x000fea0003800000 */
.L_x_2704:
        /* <DEDUP_REMOVED lines=8> */
.L_x_2715:
        /* <DEDUP_REMOVED lines=12> */
.L_x_2718:
[----:B------:R-:W-:-:S07]  /*9970*/  MOV R90, R150 ;  /* 0x00000096005a7202 */ /* 0x000fce0000000f00 */
.L_x_2719:
[----:B------:R-:W-:Y:S05]  /*9980*/  BSYNC B2 ;  /* 0x0000000000027941 */ /* 0x000fea0003800000 */
.L_x_2717:
        /* <DEDUP_REMOVED lines=16> */
.L_x_2723:
[----:B------:R-:W-:Y:S05]  /*9a90*/  BSYNC B3 ;  /* 0x0000000000037941 */ /* 0x000fea0003800000 */
.L_x_2722:
        /* <DEDUP_REMOVED lines=44> */
.L_x_2721:
[----:B------:R-:W-:Y:S05]  /*9d60*/  BSYNC B2 ;  /* 0x0000000000027941 */ /* 0x000fea0003800000 */
.L_x_2720:
        /* <DEDUP_REMOVED lines=12> */
.L_x_2716:
[----:B------:R-:W-:Y:S05]  /*9e30*/  BSYNC B1 ;  /* 0x0000000000017941 */ /* 0x000fea0003800000 */
.L_x_2714:
        /* <DEDUP_REMOVED lines=9> */
.L_x_2725:
        /* <DEDUP_REMOVED lines=12> */
.L_x_2728:
[----:B------:R-:W-:-:S07]  /*9f90*/  MOV R90, R150 ;  /* 0x00000096005a7202 */ /* 0x000fce0000000f00 */
.L_x_2729:
[----:B------:R-:W-:Y:S05]  /*9fa0*/  BSYNC B2 ;  /* 0x0000000000027941 */ /* 0x000fea0003800000 */
.L_x_2727:
        /* <DEDUP_REMOVED lines=16> */
.L_x_2733:
[----:B------:R-:W-:Y:S05]  /*a0b0*/  BSYNC B3 ;  /* 0x0000000000037941 */ /* 0x000fea0003800000 */
.L_x_2732:
        /* <DEDUP_REMOVED lines=44> */
.L_x_2731:
[----:B------:R-:W-:Y:S05]  /*a380*/  BSYNC B2 ;  /* 0x0000000000027941 */ /* 0x000fea0003800000 */
.L_x_2730:
        /* <DEDUP_REMOVED lines=14> */
.L_x_2726:
[----:B------:R-:W-:Y:S05]  /*a470*/  BSYNC B1 ;  /* 0x0000000000017941 */ /* 0x000fea0003800000 */
.L_x_2724:
        /* <DEDUP_REMOVED lines=8> */
.L_x_2735:
        /* <DEDUP_REMOVED lines=12> */
.L_x_2738:
[----:B------:R-:W-:-:S07]  /*a5c0*/  MOV R90, R150 ;  /* 0x00000096005a7202 */ /* 0x000fce0000000f00 */
.L_x_2739:
[----:B------:R-:W-:Y:S05]  /*a5d0*/  BSYNC B2 ;  /* 0x0000000000027941 */ /* 0x000fea0003800000 */
.L_x_2737:
        /* <DEDUP_REMOVED lines=16> */
.L_x_2743:
[----:B------:R-:W-:Y:S05]  /*a6e0*/  BSYNC B3 ;  /* 0x0000000000037941 */ /* 0x000fea0003800000 */
.L_x_2742:
        /* <DEDUP_REMOVED lines=44> */
.L_x_2741:
[----:B------:R-:W-:Y:S05]  /*a9b0*/  BSYNC B2 ;  /* 0x0000000000027941 */ /* 0x000fea0003800000 */
.L_x_2740:
        /* <DEDUP_REMOVED lines=12> */
.L_x_2736:
[----:B------:R-:W-:Y:S05]  /*aa80*/  BSYNC B1 ;  /* 0x0000000000017941 */ /* 0x000fea0003800000 */
.L_x_2734:
        /* <DEDUP_REMOVED lines=9> */
.L_x_2745:
        /* <DEDUP_REMOVED lines=12> */
.L_x_2748:
[----:B------:R-:W-:-:S07]  /*abe0*/  MOV R134, R150 ;  /* 0x0000009600867202 */ /* 0x000fce0000000f00 */
.L_x_2749:
[----:B------:R-:W-:Y:S05]  /*abf0*/  BSYNC B2 ;  /* 0x0000000000027941 */ /* 0x000fea0003800000 */
.L_x_2747:
        /* <DEDUP_REMOVED lines=16> */
.L_x_2753:
[----:B------:R-:W-:Y:S05]  /*ad00*/  BSYNC B3 ;  /* 0x0000000000037941 */ /* 0x000fea0003800000 */
.L_x_2752:
        /* <DEDUP_REMOVED lines=44> */
.L_x_2751:
[----:B------:R-:W-:Y:S05]  /*afd0*/  BSYNC B2 ;  /* 0x0000000000027941 */ /* 0x000fea0003800000 */
.L_x_2750:
        /* <DEDUP_REMOVED lines=14> */
.L_x_2746:
[----:B------:R-:W-:Y:S05]  /*b0c0*/  BSYNC B1 ;  /* 0x0000000000017941 */ /* 0x000fea0003800000 */
.L_x_2744:
        /* <DEDUP_REMOVED lines=29> */
.L_x_2755:
[----:B------:R-:W-:Y:S05]  /*b2a0*/  BSYNC B1 ;  /* 0x0000000000017941 */ /* 0x000fea0003800000 */
.L_x_2754:
[----:B------:R-:W-:Y:S01]  /*b2b0*/  VIADD R219, R219, 0x80 ;  /* 0x00000080dbdb7836 */ /* 0x000fe20000000000 */
[----:B------:R-:W-:-:S07]  /*b2c0*/  IADD3 R217, R217, 0x80, RZ ;  /* 0x00000080d9d97810 */ /* 0x000fce0007ffe0ff */
.L_x_2673:
[----:B------:R-:W-:Y:S05]  /*b2d0*/  BSYNC B0 ;  /* 0x0000000000007941 */ /* 0x000fea0003800000 */
.L_x_2672:
        /* <DEDUP_REMOVED lines=19> */
.L_x_2759:
        /* <DEDUP_REMOVED lines=12> */
.L_x_2762:
[----:B------:R-:W-:-:S07]  /*b4d0*/  IMAD.MOV.U32 R134, RZ, RZ, R150 ;  /* 0x000000ffff867224 */ /* 0x000fce00078e0096 */
.L_x_2763:
[----:B------:R-:W-:Y:S05]  /*b4e0*/  BSYNC B2 ;  /* 0x0000000000027941 */ /* 0x000fea0003800000 */
.L_x_2761:
        /* <DEDUP_REMOVED lines=16> */
.L_x_2767:
[----:B------:R-:W-:Y:S05]  /*b5f0*/  BSYNC B3 ;  /* 0x0000000000037941 */ /* 0x000fea0003800000 */
.L_x_2766:
        /* <DEDUP_REMOVED lines=43> */
.L_x_2765:
[----:B------:R-:W-:Y:S05]  /*b8b0*/  BSYNC B2 ;  /* 0x0000000000027941 */ /* 0x000fea0003800000 */
.L_x_2764:
        /* <DEDUP_REMOVED lines=12> */
.L_x_2760:
[----:B------:R-:W-:Y:S05]  /*b980*/  BSYNC B1 ;  /* 0x0000000000017941 */ /* 0x000fea0003800000 */
.L_x_2758:
        /* <DEDUP_REMOVED lines=9> */
.L_x_2769:
        /* <DEDUP_REMOVED lines=12> */
.L_x_2772:
[----:B------:R-:W-:-:S07]  /*bae0*/  MOV R90, R150 ;  /* 0x00000096005a7202 */ /* 0x000fce0000000f00 */
.L_x_2773:
[----:B------:R-:W-:Y:S05]  /*baf0*/  BSYNC B2 ;  /* 0x0000000000027941 */ /* 0x000fea0003800000 */
.L_x_2771:
        /* <DEDUP_REMOVED lines=16> */
.L_x_2777:
[----:B------:R-:W-:Y:S05]  /*bc00*/  BSYNC B3 ;  /* 0x0000000000037941 */ /* 0x000fea0003800000 */
.L_x_2776:
        /* <DEDUP_REMOVED lines=44> */
.L_x_2775:
[----:B------:R-:W-:Y:S05]  /*bed0*/  BSYNC B2 ;  /* 0x0000000000027941 */ /* 0x000fea0003800000 */
.L_x_2774:
        /* <DEDUP_REMOVED lines=14> */
.L_x_2770:
[----:B------:R-:W-:Y:S05]  /*bfc0*/  BSYNC B1 ;  /* 0x0000000000017941 */ /* 0x000fea0003800000 */
.L_x_2768:
        /* <DEDUP_REMOVED lines=8> */
.L_x_2779:
        /* <DEDUP_REMOVED lines=12> */
.L_x_2782:
[----:B------:R-:W-:-:S07]  /*c110*/  MOV R90, R150 ;  /* 0x00000096005a7202 */ /* 0x000fce0000000f00 */
.L_x_2783:
[----:B------:R-:W-:Y:S05]  /*c120*/  BSYNC B2 ;  /* 0x0000000000027941 */ /* 0x000fea0003800000 */
.L_x_2781:
        /* <DEDUP_REMOVED lines=16> */
.L_x_2787:
[----:B------:R-:W-:Y:S05]  /*c230*/  BSYNC B3 ;  /* 0x0000000000037941 */ /* 0x000fea0003800000 */
.L_x_2786:
        /* <DEDUP_REMOVED lines=44> */
.L_x_2785:
[----:B------:R-:W-:Y:S05]  /*c500*/  BSYNC B2 ;  /* 0x0000000000027941 */ /* 0x000fea0003800000 */
.L_x_2784:
        /* <DEDUP_REMOVED lines=12> */
.L_x_2780:
[----:B------:R-:W-:Y:S05]  /*c5d0*/  BSYNC B1 ;  /* 0x0000000000017941 */ /* 0x000fea0003800000 */
.L_x_2778:
        /* <DEDUP_REMOVED lines=9> */
.L_x_2789:
        /* <DEDUP_REMOVED lines=12> */
.L_x_2792:
[----:B------:R-:W-:-:S07]  /*c730*/  MOV R90, R150 ;  /* 0x00000096005a7202 */ /* 0x000fce0000000f00 */
.L_x_2793:
[----:B------:R-:W-:Y:S05]  /*c740*/  BSYNC B2 ;  /* 0x0000000000027941 */ /* 0x000fea0003800000 */
.L_x_2791:
        /* <DEDUP_REMOVED lines=16> */
.L_x_2797:
[----:B------:R-:W-:Y:S05]  /*c850*/  BSYNC B3 ;  /* 0x0000000000037941 */ /* 0x000fea0003800000 */
.L_x_2796:
        /* <DEDUP_REMOVED lines=44> */
.L_x_2795:
[----:B------:R-:W-:Y:S05]  /*cb20*/  BSYNC B2 ;  /* 0x0000000000027941 */ /* 0x000fea0003800000 */
.L_x_2794:
        /* <DEDUP_REMOVED lines=14> */
.L_x_2790:
[----:B------:R-:W-:Y:S05]  /*cc10*/  BSYNC B1 ;  /* 0x0000000000017941 */ /* 0x000fea0003800000 */
.L_x_2788:
        /* <DEDUP_REMOVED lines=8> */
.L_x_2799:
        /* <DEDUP_REMOVED lines=12> */
.L_x_2802:
[----:B------:R-:W-:-:S07]  /*cd60*/  MOV R90, R150 ;  /* 0x00000096005a7202 */ /* 0x000fce0000000f00 */
.L_x_2803:
[----:B------:R-:W-:Y:S05]  /*cd70*/  BSYNC B2 ;  /* 0x0000000000027941 */ /* 0x000fea0003800000 */
.L_x_2801:
        /* <DEDUP_REMOVED lines=16> */
.L_x_2807:
[----:B------:R-:W-:Y:S05]  /*ce80*/  BSYNC B3 ;  /* 0x0000000000037941 */ /* 0x000fea0003800000 */
.L_x_2806:
        /* <DEDUP_REMOVED lines=44> */
.L_x_2805:
[----:B------:R-:W-:Y:S05]  /*d150*/  BSYNC B2 ;  /* 0x0000000000027941 */ /* 0x000fea0003800000 */
.L_x_2804:
        /* <DEDUP_REMOVED lines=12> */
.L_x_2800:
[----:B------:R-:W-:Y:S05]  /*d220*/  BSYNC B1 ;  /* 0x0000000000017941 */ /* 0x000fea0003800000 */
.L_x_2798:
        /* <DEDUP_REMOVED lines=9> */
.L_x_2809:
        /* <DEDUP_REMOVED lines=12> */
.L_x_2812:
[----:B------:R-:W-:-:S07]  /*d380*/  MOV R90, R150 ;  /* 0x00000096005a7202 */ /* 0x000fce0000000f00 */
.L_x_2813:
[----:B------:R-:W-:Y:S05]  /*d390*/  BSYNC B2 ;  /* 0x0000000000027941 */ /* 0x000fea0003800000 */
.L_x_2811:
        /* <DEDUP_REMOVED lines=16> */
.L_x_2817:
[----:B------:R-:W-:Y:S05]  /*d4a0*/  BSYNC B3 ;  /* 0x0000000000037941 */ /* 0x000fea0003800000 */
.L_x_2816:
        /* <DEDUP_REMOVED lines=44> */
.L_x_2815:
[----:B------:R-:W-:Y:S05]  /*d770*/  BSYNC B2 ;  /* 0x0000000000027941 */ /* 0x000fea0003800000 */
.L_x_2814:
        /* <DEDUP_REMOVED lines=14> */
.L_x_2810:
[----:B------:R-:W-:Y:S05]  /*d860*/  BSYNC B1 ;  /* 0x0000000000017941 */ /* 0x000fea0003800000 */
.L_x_2808:
        /* <DEDUP_REMOVED lines=8> */
.L_x_2819:
        /* <DEDUP_REMOVED lines=12> */
.L_x_2822:
[----:B------:R-:W-:-:S07]  /*d9b0*/  MOV R90, R150 ;  /* 0x00000096005a7202 */ /* 0x000fce0000000f00 */
.L_x_2823:
[----:B------:R-:W-:Y:S05]  /*d9c0*/  BSYNC B2 ;  /* 0x0000000000027941 */ /* 0x000fea0003800000 */
.L_x_2821:
        /* <DEDUP_REMOVED lines=16> */
.L_x_2827:
[----:B------:R-:W-:Y:S05]  /*dad0*/  BSYNC B3 ;  /* 0x0000000000037941 */ /* 0x000fea0003800000 */
.L_x_2826:
        /* <DEDUP_REMOVED lines=44> */
.L_x_2825:
[----:B------:R-:W-:Y:S05]  /*dda0*/  BSYNC B2 ;  /* 0x0000000000027941 */ /* 0x000fea0003800000 */
.L_x_2824:
        /* <DEDUP_REMOVED lines=12> */
.L_x_2820:
[----:B------:R-:W-:Y:S05]  /*de70*/  BSYNC B1 ;  /* 0x0000000000017941 */ /* 0x000fea0003800000 */
.L_x_2818:
        /* <DEDUP_REMOVED lines=9> */
.L_x_2829:
        /* <DEDUP_REMOVED lines=12> */
.L_x_2832:
[----:B------:R-:W-:-:S07]  /*dfd0*/  MOV R134, R150 ;  /* 0x0000009600867202 */ /* 0x000fce0000000f00 */
.L_x_2833:
[----:B------:R-:W-:Y:S05]  /*dfe0*/  BSYNC B2 ;  /* 0x0000000000027941 */ /* 0x000fea0003800000 */
.L_x_2831:
        /* <DEDUP_REMOVED lines=16> */
.L_x_2837:
[----:B------:R-:W-:Y:S05]  /*e0f0*/  BSYNC B3 ;  /* 0x0000000000037941 */ /* 0x000fea0003800000 */
.L_x_2836:
        /* <DEDUP_REMOVED lines=44> */
.L_x_2835:
[----:B------:R-:W-:Y:S05]  /*e3c0*/  BSYNC B2 ;  /* 0x0000000000027941 */ /* 0x000fea0003800000 */
.L_x_2834:
        /* <DEDUP_REMOVED lines=14> */
.L_x_2830:
[----:B------:R-:W-:Y:S05]  /*e4b0*/  BSYNC B1 ;  /* 0x0000000000017941 */ /* 0x000fea0003800000 */
.L_x_2828:
[----:B------:R-:W0:Y:S01]  /*e4c0*/  LDC.64 R132, c[0x0][0x238] ;  /* 0x00008e00ff847b82 */ /* 0x000e220000000a00 */
[----:B------:R-:W-:Y:S02]  /*e4d0*/  F2FP.BF16.F32.PACK_AB R71, R213, R211 ;  /* 0x000000d3d547723e */ /* 0x000fe400000010ff */
[----:B------:R-:W-:Y:S02]  /*e4e0*/  F2FP.BF16.F32.PACK_AB R70, R209, R207 ;  /* 0x000000cfd146723e */ /* 0x000fe400000010ff */
[----:B------:R-:W-:Y:S02]  /*e4f0*/  F2FP.BF16.F32.PACK_AB R69, R205, R203 ;  /* 0x000000cbcd45723e */ /* 0x000fe400000010ff */
[----:B------:R-:W-:Y:S01]  /*e500*/  F2FP.BF16.F32.PACK_AB R68, R201, R199 ;  /* 0x000000c7c944723e */ /* 0x000fe200000010ff */
[----:B0-----:R-:W-:-:S05]  /*e510*/  IMAD.WIDE.U32 R132, R219, 0x10, R132 ;  /* 0x00000010db847825 */ /* 0x001fca00078e0084 */
        /* <DEDUP_REMOVED lines=22> */
.L_x_2757:
[----:B------:R-:W-:Y:S05]  /*e680*/  BSYNC B0 ;  /* 0x0000000000007941 */ /* 0x000fea0003800000 */
.L_x_2756:
        /* <DEDUP_REMOVED lines=61> */
[--C-:B------:R-:W-:Y:S02]  /*ea60*/  FADD.FTZ R135, R171, -R68.reuse ;  /* 0x80000044ab877221 */ /* 0x100fe40000010000 */
[----:B------:R-:W-:Y:S01]  /*ea70*/  FFMA.FTZ R69, R132, R132, R69 ;  /* 0x0000008484457223 */ /* 0x000fe20000010045 */
        /* <DEDUP_REMOVED lines=66> */
.L_x_2858:
[----:B------:R-:W-:Y:S01]  /*eea0*/  LOP3.LUT P0, RZ, R57, 0x1f, RZ, 0xc0, !PT ;  /* 0x0000001f39ff7812 */ /* 0x000fe2000780c0ff */
[----:B------:R-:W-:Y:S05]  /*eeb0*/  WARPSYNC.ALL ;  /* 0x0000000000007948 */ /* 0x000fea0003800000 */
[----:B------:R-:W-:-:S07]  /*eec0*/  LOP3.LUT R71, R71, 0x3, RZ, 0xc0, !PT ;  /* 0x0000000347477812 */ /* 0x000fce00078ec0ff */
[----:B------:R-:W2:Y:S01]  /*eed0*/  @!P0 S2R R132, SR_CgaCtaId ;  /* 0x0000000000848919 */ /* 0x000ea20000008800 */
[----:B------:R-:W-:-:S04]  /*eee0*/  @!P0 MOV R69, 0x400 ;  /* 0x0000040000458802 */ /* 0x000fc80000000f00 */
[----:B--2---:R-:W-:Y:S01]  /*eef0*/  @!P0 LEA R133, R132, R69, 0x18 ;  /* 0x0000004584858211 */ /* 0x004fe200078ec0ff */
[----:B-1----:R-:W-:Y:S01]  /*ef00*/  FADD.FTZ R69, R135, R172 ;  /* 0x000000ac87457221 */ /* 0x002fe20000010000 */
[----:B------:R-:W-:Y:S02]  /*ef10*/  @!P0 IADD3 R132, R70, R71, RZ ;  /* 0x0000004746848210 */ /* 0x000fe40007ffe0ff */
[----:B0-----:R-:W-:-:S03]  /*ef20*/  LOP3.LUT R135, R57, 0x1f, RZ, 0xc0, !PT ;  /* 0x0000001f39877812 */ /* 0x001fc600078ec0ff */
[----:B------:R-:W-:-:S05]  /*ef30*/  @!P0 IMAD R132, R132, 0x8, R133 ;  /* 0x0000000884848824 */ /* 0x000fca00078e0285 */
[----:B------:R0:W-:Y:S01]  /*ef40*/  @!P0 STS.64 [R132], R68 ;  /* 0x0000004484008388 */ /* 0x0001e20000000a00 */
[----:B------:R-:W-:Y:S01]  /*ef50*/  ISETP.GT.U32.AND P0, PT, R135, 0x3, PT ;  /* 0x000000038700780c */ /* 0x000fe20003f04070 */
[----:B------:R-:W-:Y:S01]  /*ef60*/  BAR.SYNC.DEFER_BLOCKING 0x0 ;  /* 0x0000000000007b1d */ /* 0x000fe20000010000 */
[----:B------:R-:W-:Y:S01]  /*ef70*/  LOP3.LUT P2, RZ, R71, 0x1f, R57, 0xf8, !PT ;  /* 0x0000001f47ff7812 */ /* 0x000fe2000784f839 */
[----:B------:R-:W-:-:S10]  /*ef80*/  IMAD.MOV.U32 R134, RZ, RZ, RZ ;  /* 0x000000ffff867224 */ /* 0x000fd400078e00ff */
[----:B------:R-:W-:Y:S01]  /*ef90*/  @!P0 IADD3 R70, R70, R135, RZ ;  /* 0x0000008746468210 */ /* 0x000fe20007ffe0ff */
[----:B------:R-:W-:Y:S01]  /*efa0*/  @!P0 IMAD.MOV.U32 R134, RZ, RZ, R147 ;  /* 0x000000ffff868224 */ /* 0x000fe200078e0093 */
[----:B------:R-:W-:Y:S01]  /*efb0*/  ISETP.NE.AND P6, PT, R166, RZ, PT ;  /* 0x000000ffa600720c */ /* 0x000fe20003fc5270 */
[----:B------:R-:W-:Y:S03]  /*efc0*/  BSSY B0, `(.L_x_2839) ;  /* 0x00000cc000007945 */ /* 0x000fe60003800000 */
[----:B------:R-:W1:Y:S01]  /*efd0*/  SHFL.DOWN PT, R217, R134, 0x2, 0x1f ;  /* 0x08401f0086d97f89 */ /* 0x000e6200000e0000 */
[----:B0-----:R-:W0:Y:S01]  /*efe0*/  @!P2 LDC.64 R68, c[0x0][0x250] ;  /* 0x00009400ff44ab82 */ /* 0x001e220000000a00 */
[----:B-1----:R-:W-:Y:S02]  /*eff0*/  IADD3 R172, R217, R134, RZ ;  /* 0x00000086d9ac7210 */ /* 0x002fe40007ffe0ff */
[----:B------:R-:W-:-:S02]  /*f000*/  I2FP.F32.S32 R178, R217 ;  /* 0x000000d900b27245 */ /* 0x000fc40000201400 */
[----:B------:R-:W-:Y:S01]  /*f010*/  I2FP.F32.S32 R174, R172 ;  /* 0x000000ac00ae7245 */ /* 0x000fe20000201400 */
[----:B------:R-:W1:Y:S01]  /*f020*/  SHFL.DOWN PT, R221, R172, 0x1, 0x1f ;  /* 0x08201f00acdd7f89 */ /* 0x000e6200000e0000 */
[C---:B0-----:R-:W-:Y:S02]  /*f030*/  @!P2 LEA R132, P3, R38.reuse, R68, 0x2 ;  /* 0x000000442684a211 */ /* 0x041fe400078610ff */
[----:B------:R-:W-:Y:S01]  /*f040*/  @!P0 MOV R68, 0x400 ;  /* 0x0000040000448802 */ /* 0x000fe20000000f00 */
[----:B------:R-:W0:Y:S01]  /*f050*/  MUFU.RCP R176, R174 ;  /* 0x000000ae00b07308 */ /* 0x000e220000001000 */
[----:B------:R-:W-:Y:S02]  /*f060*/  @!P2 LEA.HI.X R133, R38, R69, R170, 0x2, P3 ;  /* 0x000000452685a211 */ /* 0x000fe400018f14aa */
[----:B------:R-:W2:Y:S01]  /*f070*/  @!P0 S2R R69, SR_CgaCtaId ;  /* 0x0000000000458919 */ /* 0x000ea20000008800 */
[----:B-1----:R-:W-:Y:S01]  /*f080*/  IMAD.IADD R172, R172, 0x1, R221 ;  /* 0x00000001acac7824 */ /* 0x002fe200078e02dd */
[----:B------:R-:W-:-:S04]  /*f090*/  I2FP.F32.S32 R221, R221 ;  /* 0x000000dd00dd7245 */ /* 0x000fc80000201400 */
[----:B------:R-:W-:-:S06]  /*f0a0*/  I2FP.F32.S32 R172, R172 ;  /* 0x000000ac00ac7245 */ /* 0x000fcc0000201400 */
[----:B------:R-:W1:Y:S01]  /*f0b0*/  MUFU.RCP R172, R172 ;  /* 0x000000ac00ac7308 */ /* 0x000e620000001000 */
[----:B--2---:R-:W-:-:S04]  /*f0c0*/  @!P0 LEA R69, R69, R68, 0x18 ;  /* 0x0000004445458211 */ /* 0x004fc800078ec0ff */
[----:B------:R-:W-:Y:S02]  /*f0d0*/  @!P0 LEA R135, R70, R69, 0x3 ;  /* 0x0000004546878211 */ /* 0x000fe400078e18ff */
[----:B------:R-:W-:Y:S01]  /*f0e0*/  CS2R R68, SRZ ;  /* 0x0000000000447805 */ /* 0x000fe2000001ff00 */
[----:B------:R-:W2:Y:S05]  /*f0f0*/  @!P2 LDC.64 R70, c[0x0][0x258] ;  /* 0x00009600ff46ab82 */ /* 0x000eaa0000000a00 */
[----:B------:R3:W4:Y:S02]  /*f100*/  @!P0 LDS.64 R68, [R135] ;  /* 0x0000000087448984 */ /* 0x0007240000000a00 */
[----:B---3--:R-:W-:-:S02]  /*f110*/  I2FP.F32.S32 R135, R134 ;  /* 0x0000008600877245 */ /* 0x008fc40000201400 */
[----:B--2---:R-:W-:-:S04]  /*f120*/  @!P2 LEA R70, P0, R38, R70, 0x2 ;  /* 0x000000462646a211 */ /* 0x004fc800078010ff */
[----:B------:R-:W-:Y:S02]  /*f130*/  @!P2 LEA.HI.X R71, R38, R71, R170, 0x2, P0 ;  /* 0x000000472647a211 */ /* 0x000fe400000f14aa */
[----:B-----5:R-:W-:Y:S01]  /*f140*/  ISETP.GE.AND P0, PT, R168, 0x1, PT ;  /* 0x00000001a800780c */ /* 0x020fe20003f06270 */
[----:B----4-:R-:W2:Y:S04]  /*f150*/  SHFL.DOWN PT, R219, R68, 0x2, 0x1f ;  /* 0x08401f0044db7f89 */ /* 0x010ea800000e0000 */
[----:B------:R-:W3:Y:S01]  /*f160*/  SHFL.DOWN PT, R170, R69, 0x2, 0x1f ;  /* 0x08401f0045aa7f89 */ /* 0x000ee200000e0000 */
[C---:B--2---:R-:W-:Y:S01]  /*f170*/  FMUL.FTZ R180, R219.reuse, R178 ;  /* 0x000000b2dbb47220 */ /* 0x044fe20000410000 */
[----:B------:R-:W-:-:S03]  /*f180*/  FADD.FTZ R219, -R219, R68 ;  /* 0x00000044dbdb7221 */ /* 0x000fc60000010100 */
[----:B------:R-:W-:Y:S01]  /*f190*/  FFMA.FTZ R217, R135, R68, R180 ;  /* 0x0000004487d97223 */ /* 0x000fe200000100b4 */
[----:B------:R-:W-:Y:S01]  /*f1a0*/  FMUL.FTZ R219, R219, R219 ;  /* 0x000000dbdbdb7220 */ /* 0x000fe20000410000 */
[----:B---3--:R-:W-:Y:S02]  /*f1b0*/  FADD.FTZ R69, R170, R69 ;  /* 0x00000045aa457221 */ /* 0x008fe40000010000 */
[----:B0-----:R-:W-:Y:S01]  /*f1c0*/  FMUL.FTZ R217, R176, R217 ;  /* 0x000000d9b0d97220 */ /* 0x001fe20000410000 */
        /* <DEDUP_REMOVED lines=11> */
[----:B--2---:R-:W-:Y:S02]  /*f280*/  FADD.FTZ R135, R69, R134 ;  /* 0x0000008645877221 */ /* 0x004fe40000010000 */
[----:B------:R-:W-:Y:S01]  /*f290*/  FMUL.FTZ R174, R174, R221 ;  /* 0x000000ddaeae7220 */ /* 0x000fe20000410000 */
[----:B------:R-:W0:Y:S02]  /*f2a0*/  LDC R134, c[0x0][0x2d8] ;  /* 0x0000b600ff867b82 */ /* 0x000e240000000800 */
[----:B------:R-:W1:Y:S01]  /*f2b0*/  SHFL.IDX PT, R219, R219, RZ, 0x1f ;  /* 0x00001fffdbdb7589 */ /* 0x000e6200000e0000 */
[----:B------:R-:W-:-:S05]  /*f2c0*/  FFMA.FTZ R174, R172, R174, R135 ;  /* 0x000000aeacae7223 */ /* 0x000fca0000010087 */
[----:B------:R-:W0:Y:S01]  /*f2d0*/  SHFL.IDX PT, R135, R174, RZ, 0x1f ;  /* 0x00001fffae877589 */ /* 0x000e2200000e0000 */
[----:B-1----:R-:W-:-:S03]  /*f2e0*/  FMUL.FTZ R68, R219, R219 ;  /* 0x000000dbdb447220 */ /* 0x002fc60000410000 */
[----:B------:R1:W-:Y:S02]  /*f2f0*/  @!P2 STG.E desc[UR4][R132.64], R219 ;  /* 0x000000db8400a986 */ /* 0x0003e4000c101904 */
[----:B------:R-:W-:Y:S01]  /*f300*/  FSEL R69, R68, RZ, P6 ;  /* 0x000000ff44457208 */ /* 0x000fe20003000000 */
[----:B0-----:R-:W-:-:S04]  /*f310*/  FFMA.FTZ R68, R135, UR9, R134 ;  /* 0x0000000987447c23 */ /* 0x001fc80008010086 */
[----:B------:R-:W-:-:S04]  /*f320*/  FADD.FTZ R68, R68, R69 ;  /* 0x0000004544447221 */ /* 0x000fc80000010000 */
[----:B------:R-:W0:Y:S02]  /*f330*/  MUFU.RSQ R135, R68 ;  /* 0x0000004400877308 */ /* 0x000e240000001400 */
[----:B0-----:R1:W-:Y:S01]  /*f340*/  @!P2 STG.E desc[UR4][R70.64], R135 ;  /* 0x000000874600a986 */ /* 0x0013e2000c101904 */
[----:B------:R-:W-:Y:S05]  /*f350*/  @!P0 BRA `(.L_x_2840) ;  /* 0x0000000800488947 */ /* 0x000fea0003800000 */
[----:B------:R-:W-:Y:S01]  /*f360*/  IADD3 R168, R168, -0x1, RZ ;  /* 0xffffffffa8a87810 */ /* 0x000fe20007ffe0ff */
[----:B------:R-:W-:Y:S01]  /*f370*/  BSSY B1, `(.L_x_2841) ;  /* 0x0000028000017945 */ /* 0x000fe20003800000 */
[----:B------:R-:W-:Y:S02]  /*f380*/  LOP3.LUT R46, R57, 0x7f, RZ, 0xc0, !PT ;  /* 0x0000007f392e7812 */ /* 0x000fe400078ec0ff */
[----:B------:R-:W-:Y:S01]  /*f390*/  FSEL R134, R219, RZ, !P6 ;  /* 0x000000ffdb867208 */ /* 0x000fe20007000000 */
[----:B------:R-:W-:-:S05]  /*f3a0*/  IMAD R168, R168, R215, RZ ;  /* 0x000000d7a8a87224 */ /* 0x000fca00078e02ff */
[----:B------:R-:W-:-:S04]  /*f3b0*/  SHF.R.S32.HI R69, RZ, 0x1f, R168 ;  /* 0x0000001fff457819 */ /* 0x000fc800000114a8 */
[----:B------:R-:W-:-:S04]  /*f3c0*/  LEA.HI R69, R69, R168, RZ, 0x3 ;  /* 0x000000a845457211 */ /* 0x000fc800078f18ff */
[----:B------:R-:W-:Y:S01]  /*f3d0*/  LEA.HI.SX32 R215, R69, R46, 0x1d ;  /* 0x0000002e45d77211 */ /* 0x000fe200078feaff */
[----:B------:R-:W-:Y:S06]  /*f3e0*/  @!P5 BRA `(.L_x_2842) ;  /* 0x000000000080d947 */ /* 0x000fec0003800000 */
[----:B-1----:R-:W0:Y:S01]  /*f3f0*/  LDC.64 R132, c[0x0][0x2b8] ;  /* 0x0000ae00ff847b82 */ /* 0x002e220000000a00 */
        /* <DEDUP_REMOVED lines=31> */
.L_x_2842:
[----:B------:R-:W-:Y:S05]  /*f5f0*/  BSYNC B1 ;  /* 0x0000000000017941 */ /* 0x000fea0003800000 */
.L_x_2841:
        /* <DEDUP_REMOVED lines=35> */
.L_x_2844:
[----:B------:R-:W-:Y:S05]  /*f830*/  BSYNC B1 ;  /* 0x0000000000017941 */ /* 0x000fea0003800000 */
.L_x_2843:
[----:B------:R-:W-:Y:S01]  /*f840*/  ISETP.NE.AND P0, PT, R0, RZ, PT ;  /* 0x000000ff0000720c */ /* 0x000fe20003f05270 */
[----:B------:R-:W-:-:S12]  /*f850*/  BSSY B1, `(.L_x_2845) ;  /* 0x0000022000017945 */ /* 0x000fd80003800000 */
        /* <DEDUP_REMOVED lines=33> */
.L_x_2846:
[----:B------:R-:W-:Y:S05]  /*fa70*/  BSYNC B1 ;  /* 0x0000000000017941 */ /* 0x000fea0003800000 */
.L_x_2845:
        /* <DEDUP_REMOVED lines=32> */
.L_x_2840:
[----:B------:R-:W-:Y:S05]  /*fc80*/  BSYNC B0 ;  /* 0x0000000000007941 */ /* 0x000fea0003800000 */
.L_x_2839:
[----:B------:R-:W-:Y:S02]  /*fc90*/  IADD3 R38, R38, UR12, RZ ;  /* 0x0000000c26267c10 */ /* 0x000fe4000fffe0ff */
[----:B------:R-:W-:Y:S02]  /*fca0*/  SEL R172, RZ, 0x1, P1 ;  /* 0x00000001ffac7807 */ /* 0x000fe40000800000 */
[----:B------:R-:W-:-:S13]  /*fcb0*/  ISETP.GE.AND P0, PT, R38, UR13, PT ;  /* 0x0000000d26007c0c */ /* 0x000fda000bf06270 */
[----:B------:R-:W-:Y:S05]  /*fcc0*/  @!P0 BRA `(.L_x_2847) ;  /* 0xffffff18003c8947 */ /* 0x000fea000383ffff */
[----:B------:R-:W-:Y:S05]  /*fcd0*/  EXIT ;  /* 0x000000000000794d */ /* 0x000fea0003800000 */
.L_x_2838:
[----:B------:R-:W-:Y:S01]  /*fce0*/  HFMA2.MMA R178, -RZ, RZ, 0, 5.9604644775390625e-08 ;  /* 0x00000001ffb27435 */ /* 0x000fe200000001ff */
[----:B------:R-:W-:Y:S01]  /*fcf0*/  IMAD.MOV.U32 R217, RZ, RZ, R132 ;  /* 0x000000ffffd97224 */ /* 0x000fe200078e0084 */
[----:B------:R-:W-:Y:S01]  /*fd00*/  MOV R174, 0xffffffff ;  /* 0xffffffff00ae7802 */ /* 0x000fe20000000f00 */
[----:B------:R-:W-:-:S08]  /*fd10*/  IMAD.MOV.U32 R219, RZ, RZ, 0x1f ;  /* 0x0000001fffdb7424 */ /* 0x000fd000078e00ff */
[----:B-----5:R-:W-:Y:S05]  /*fd20*/  WARPSYNC.COLLECTIVE R174, `(.L_x_2848) ;  /* 0x00000000ae087348 */ /* 0x020fea0003c00000 */
[----:B------:R0:W1:Y:S02]  /*fd30*/  SHFL.BFLY P6, R176, R217, R178, R219 ;  /* 0x0c0000b2d9b07389 */ /* 0x00006400000c00db */
[----:B01---5:R-:W-:Y:S01]  /*fd40*/  ENDCOLLECTIVE ;  /* 0x000000000000791b */ /* 0x023fe20003800000 */
.L_x_2848:
[----:B------:R-:W-:Y:S02]  /*fd50*/  IMAD.MOV.U32 R178, RZ, RZ, 0x2 ;  /* 0x00000002ffb27424 */ /* 0x000fe400078e00ff */
[----:B------:R-:W-:-:S04]  /*fd60*/  IMAD.MOV.U32 R69, RZ, RZ, R176 ;  /* 0x000000ffff457224 */ /* 0x000fc800078e00b0 */
[----:B------:R-:W-:-:S05]  /*fd70*/  FADD.FTZ R133, R132, R69 ;  /* 0x0000004584857221 */ /* 0x000fca0000010000 */
[----:B------:R-:W-:-:S07]  /*fd80*/  MOV R217, R133 ;  /* 0x0000008500d97202 */ /* 0x000fce0000000f00 */
[----:B------:R-:W-:Y:S05]  /*fd90*/  WARPSYNC.COLLECTIVE R174, `(.L_x_2849) ;  /* 0x00000000ae087348 */ /* 0x000fea0003c00000 */
[----:B------:R0:W1:Y:S02]  /*fda0*/  SHFL.BFLY P6, R176, R217, R178, R219 ;  /* 0x0c0000b2d9b07389 */ /* 0x00006400000c00db */
[----:B01----:R-:W-:Y:S01]  /*fdb0*/  ENDCOLLECTIVE ;  /* 0x000000000000791b */ /* 0x003fe20003800000 */
.L_x_2849:
[----:B------:R-:W-:Y:S01]  /*fdc0*/  HFMA2.MMA R178, -RZ, RZ, 0, 2.384185791015625e-07 ;  /* 0x00000004ffb27435 */ /* 0x000fe200000001ff */
[----:B------:R-:W-:-:S05]  /*fdd0*/  MOV R68, R176 ;  /* 0x000000b000447202 */ /* 0x000fca0000000f00 */
[----:B------:R-:W-:-:S04]  /*fde0*/  FADD.FTZ R134, R133, R68 ;  /* 0x0000004485867221 */ /* 0x000fc80000010000 */
[----:B------:R-:W-:-:S07]  /*fdf0*/  IMAD.MOV.U32 R217, RZ, RZ, R134 ;  /* 0x000000ffffd97224 */ /* 0x000fce00078e0086 */
[----:B------:R-:W-:Y:S05]  /*fe00*/  WARPSYNC.COLLECTIVE R174, `(.L_x_2850) ;  /* 0x00000000ae087348 */ /* 0x000fea0003c00000 */
[----:B------:R0:W1:Y:S02]  /*fe10*/  SHFL.BFLY P6, R176, R217, R178, R219 ;  /* 0x0c0000b2d9b07389 */ /* 0x00006400000c00db */
[----:B01----:R-:W-:Y:S01]  /*fe20*/  ENDCOLLECTIVE ;  /* 0x000000000000791b */ /* 0x003fe20003800000 */
.L_x_2850:
[----:B------:R-:W-:Y:S02]  /*fe30*/  IMAD.MOV.U32 R178, RZ, RZ, 0x8 ;  /* 0x00000008ffb27424 */ /* 0x000fe400078e00ff */
[----:B------:R-:W-:-:S04]  /*fe40*/  IMAD.MOV.U32 R69, RZ, RZ, R176 ;  /* 0x000000ffff457224 */ /* 0x000fc800078e00b0 */
[----:B------:R-:W-:-:S05]  /*fe50*/  FADD.FTZ R135, R134, R69 ;  /* 0x0000004586877221 */ /* 0x000fca0000010000 */
[----:B------:R-:W-:-:S07]  /*fe60*/  MOV R217, R135 ;  /* 0x0000008700d97202 */ /* 0x000fce0000000f00 */
[----:B------:R-:W-:Y:S05]  /*fe70*/  WARPSYNC.COLLECTIVE R174, `(.L_x_2851) ;  /* 0x00000000ae087348 */ /* 0x000fea0003c00000 */
[----:B------:R0:W1:Y:S02]  /*fe80*/  SHFL.BFLY P6, R176, R217, R178, R219 ;  /* 0x0c0000b2d9b07389 */ /* 0x00006400000c00db */
[----:B01----:R-:W-:Y:S01]  /*fe90*/  ENDCOLLECTIVE ;  /* 0x000000000000791b */ /* 0x003fe20003800000 */
.L_x_2851:
[----:B------:R-:W-:Y:S01]  /*fea0*/  HFMA2.MMA R178, -RZ, RZ, 0, 9.5367431640625e-07 ;  /* 0x00000010ffb27435 */ /* 0x000fe200000001ff */
[----:B------:R-:W-:-:S05]  /*feb0*/  MOV R68, R176 ;  /* 0x000000b000447202 */ /* 0x000fca0000000f00 */
[----:B------:R-:W-:-:S04]  /*fec0*/  FADD.FTZ R172, R135, R68 ;  /* 0x0000004487ac7221 */ /* 0x000fc80000010000 */
[----:B------:R-:W-:-:S07]  /*fed0*/  IMAD.MOV.U32 R217, RZ, RZ, R172 ;  /* 0x000000ffffd97224 */ /* 0x000fce00078e00ac */
[----:B------:R-:W-:Y:S05]  /*fee0*/  WARPSYNC.COLLECTIVE R174, `(.L_x_2852) ;  /* 0x00000000ae087348 */ /* 0x000fea0003c00000 */
[----:B------:R0:W1:Y:S02]  /*fef0*/  SHFL.BFLY P6, R176, R217, R178, R219 ;  /* 0x0c0000b2d9b07389 */ /* 0x00006400000c00db */
[----:B01----:R-:W-:Y:S01]  /*ff00*/  ENDCOLLECTIVE ;  /* 0x000000000000791b */ /* 0x003fe20003800000 */
.L_x_2852:
[----:B------:R-:W-:Y:S02]  /*ff10*/  IMAD.MOV.U32 R178, RZ, RZ, 0x1 ;  /* 0x00000001ffb27424 */ /* 0x000fe400078e00ff */
[----:B------:R-:W-:-:S04]  /*ff20*/  IMAD.MOV.U32 R69, RZ, RZ, R176 ;  /* 0x000000ffff457224 */ /* 0x000fc800078e00b0 */
[----:B------:R-:W-:-:S04]  /*ff30*/  FADD.FTZ R69, R172, R69 ;  /* 0x00000045ac457221 */ /* 0x000fc80000010000 */
        /* <DEDUP_REMOVED lines=66> */
[----:B------:R-:W-:-:S07]  /*10360*/  MOV R217, R69 ;  /* 0x0000004500d97202 */ /* 0x000fce0000000f00 */
[----:B------:R-:W-:Y:S05]  /*10370*/  WARPSYNC.COLLECTIVE R174, `(.L_x_2853) ;  /* 0x00000000ae087348 */ /* 0x000fea0003c00000 */
[----:B------:R0:W1:Y:S02]  /*10380*/  SHFL.BFLY P6, R176, R217, R178, R219 ;  /* 0x0c0000b2d9b07389 */ /* 0x00006400000c00db */
[----:B01----:R-:W-:Y:S01]  /*10390*/  ENDCOLLECTIVE ;  /* 0x000000000000791b */ /* 0x003fe20003800000 */
.L_x_2853:
[----:B------:R-:W-:Y:S01]  /*103a0*/  HFMA2.MMA R178, -RZ, RZ, 0, 1.1920928955078125e-07 ;  /* 0x00000002ffb27435 */ /* 0x000fe200000001ff */
[----:B------:R-:W-:-:S05]  /*103b0*/  MOV R132, R176 ;  /* 0x000000b000847202 */ /* 0x000fca0000000f00 */
[----:B------:R-:W-:-:S04]  /*103c0*/  FADD.FTZ R132, R69, R132 ;  /* 0x0000008445847221 */ /* 0x000fc80000010000 */
[----:B------:R-:W-:-:S07]  /*103d0*/  IMAD.MOV.U32 R217, RZ, RZ, R132 ;  /* 0x000000ffffd97224 */ /* 0x000fce00078e0084 */
[----:B------:R-:W-:Y:S05]  /*103e0*/  WARPSYNC.COLLECTIVE R174, `(.L_x_2854) ;  /* 0x00000000ae087348 */ /* 0x000fea0003c00000 */
[----:B------:R0:W1:Y:S02]  /*103f0*/  SHFL.BFLY P6, R176, R217, R178, R219 ;  /* 0x0c0000b2d9b07389 */ /* 0x00006400000c00db */
[----:B01----:R-:W-:Y:S01]  /*10400*/  ENDCOLLECTIVE ;  /* 0x000000000000791b */ /* 0x003fe20003800000 */
.L_x_2854:
[----:B------:R-:W-:Y:S02]  /*10410*/  IMAD.MOV.U32 R178, RZ, RZ, 0x4 ;  /* 0x00000004ffb27424 */ /* 0x000fe400078e00ff */
[----:B------:R-:W-:-:S04]  /*10420*/  IMAD.MOV.U32 R133, RZ, RZ, R176 ;  /* 0x000000ffff857224 */ /* 0x000fc800078e00b0 */
[----:B------:R-:W-:-:S05]  /*10430*/  FADD.FTZ R133, R132, R133 ;  /* 0x0000008584857221 */ /* 0x000fca0000010000 */
[----:B------:R-:W-:-:S07]  /*10440*/  MOV R217, R133 ;  /* 0x0000008500d97202 */ /* 0x000fce0000000f00 */
[----:B------:R-:W-:Y:S05]  /*10450*/  WARPSYNC.COLLECTIVE R174, `(.L_x_2855) ;  /* 0x00000000ae087348 */ /* 0x000fea0003c00000 */
[----:B------:R0:W1:Y:S02]  /*10460*/  SHFL.BFLY P6, R176, R217, R178, R219 ;  /* 0x0c0000b2d9b07389 */ /* 0x00006400000c00db */
[----:B01----:R-:W-:Y:S01]  /*10470*/  ENDCOLLECTIVE ;  /* 0x000000000000791b */ /* 0x003fe20003800000 */
.L_x_2855:
[----:B------:R-:W-:Y:S01]  /*10480*/  HFMA2.MMA R178, -RZ, RZ, 0, 4.76837158203125e-07 ;  /* 0x00000008ffb27435 */ /* 0x000fe200000001ff */
[----:B------:R-:W-:-:S05]  /*10490*/  MOV R134, R176 ;  /* 0x000000b000867202 */ /* 0x000fca0000000f00 */
[----:B------:R-:W-:-:S04]  /*104a0*/  FADD.FTZ R134, R133, R134 ;  /* 0x0000008685867221 */ /* 0x000fc80000010000 */
[----:B------:R-:W-:-:S07]  /*104b0*/  IMAD.MOV.U32 R217, RZ, RZ, R134 ;  /* 0x000000ffffd97224 */ /* 0x000fce00078e0086 */
[----:B------:R-:W-:Y:S05]  /*104c0*/  WARPSYNC.COLLECTIVE R174, `(.L_x_2856) ;  /* 0x00000000ae087348 */ /* 0x000fea0003c00000 */
[----:B------:R0:W1:Y:S02]  /*104d0*/  SHFL.BFLY P6, R176, R217, R178, R219 ;  /* 0x0c0000b2d9b07389 */ /* 0x00006400000c00db */
[----:B01----:R-:W-:Y:S01]  /*104e0*/  ENDCOLLECTIVE ;  /* 0x000000000000791b */ /* 0x003fe20003800000 */
.L_x_2856:
[----:B------:R-:W-:Y:S02]  /*104f0*/  IMAD.MOV.U32 R178, RZ, RZ, 0x10 ;  /* 0x00000010ffb27424 */ /* 0x000fe400078e00ff */
[----:B------:R-:W-:-:S04]  /*10500*/  IMAD.MOV.U32 R135, RZ, RZ, R176 ;  /* 0x000000ffff877224 */ /* 0x000fc800078e00b0 */
[----:B------:R-:W-:-:S05]  /*10510*/  FADD.FTZ R135, R134, R135 ;  /* 0x0000008786877221 */ /* 0x000fca0000010000 */
[----:B------:R-:W-:-:S07]  /*10520*/  MOV R217, R135 ;  /* 0x0000008700d97202 */ /* 0x000fce0000000f00 */
[----:B------:R-:W-:Y:S05]  /*10530*/  WARPSYNC.COLLECTIVE R174, `(.L_x_2857) ;  /* 0x00000000ae087348 */ /* 0x000fea0003c00000 */
[----:B------:R0:W1:Y:S02]  /*10540*/  SHFL.BFLY P6, R176, R217, R178, R219 ;  /* 0x0c0000b2d9b07389 */ /* 0x00006400000c00db */
[----:B01----:R-:W-:Y:S01]  /*10550*/  ENDCOLLECTIVE ;  /* 0x000000000000791b */ /* 0x003fe20003800000 */
.L_x_2857:
[----:B------:R-:W-:Y:S01]  /*10560*/  MOV R172, R176 ;  /* 0x000000b000ac7202 */ /* 0x000fe20000000f00 */
[----:B------:R-:W-:Y:S06]  /*10570*/  BRA `(.L_x_2858) ;  /* 0xffffffe800487947 */ /* 0x000fec000383ffff */
.L_x_2859:
        /* <DEDUP_REMOVED lines=16> */
.L_x_30198:


//--------------------- .text._ZN10layer_norm13ln_fwd_kernelINS_13Kernel_traitsI13__nv_bfloat16S2_S2_S2_fjLj4096ELj1ELj1ELj4ELj16ENS_18Kernel_traits_baseILj4096ES2_S2_S2_S2_fjLj128EEEEELb1ELb1ELb1ELb1EEEvNS_9FwdParamsE --------------------------
	.section	.text._ZN10layer_norm13ln_fwd_kernelINS_13Kernel_traitsI13__nv_bfloat16S2_S2_S2_fjLj4096ELj1ELj1ELj4ELj16ENS_18Kernel_traits_baseILj4096ES2_S2_S2_S2_fjLj128EEEEELb1ELb1ELb1ELb1EEEvNS_9FwdParamsE,"ax",@progbits
	.align	128
        .global         _ZN10layer_norm13ln_fwd_kernelINS_13Kernel_traitsI13__nv_bfloat16S2_S2_S2_fjLj4096ELj1ELj1ELj4ELj16ENS_18Kernel_traits_baseILj4096ES2_S2_S2_S2_fjLj128EEEEELb1ELb1ELb1ELb1EEEvNS_9FwdParamsE
        .type           _ZN10layer_norm13ln_fwd_kernelINS_13Kernel_traitsI13__nv_bfloat16S2_S2_S2_fjLj4096ELj1ELj1ELj4ELj16ENS_18Kernel_traits_baseILj4096ES2_S2_S2_S2_fjLj128EEEEELb1ELb1ELb1ELb1EEEvNS_9FwdParamsE,@function
        .size           _ZN10layer_norm13ln_fwd_kernelINS_13Kernel_traitsI13__nv_bfloat16S2_S2_S2_fjLj4096ELj1ELj1ELj4ELj16ENS_18Kernel_traits_baseILj4096ES2_S2_S2_S2_fjLj128EEEEELb1ELb1ELb1ELb1EEEvNS_9FwdParamsE,(.L_x_30199 - _ZN10layer_norm13ln_fwd_kernelINS_13Kernel_traitsI13__nv_bfloat16S2_S2_S2_fjLj4096ELj1ELj1ELj4ELj16ENS_18Kernel_traits_baseILj4096ES2_S2_S2_S2_fjLj128EEEEELb1ELb1ELb1ELb1EEEvNS_9FwdParamsE)
        .other          _ZN10layer_norm13ln_fwd_kernelINS_13Kernel_traitsI13__nv_bfloat16S2_S2_S2_fjLj4096ELj1ELj1ELj4ELj16ENS_18Kernel_traits_baseILj4096ES2_S2_S2_S2_fjLj128EEEEELb1ELb1ELb1ELb1EEEvNS_9FwdParamsE,@"STO_CUDA_ENTRY STV_DEFAULT"
_ZN10layer_norm13ln_fwd_kernelINS_13Kernel_traitsI13__nv_bfloat16S2_S2_S2_fjLj4096ELj1ELj1ELj4ELj16ENS_18Kernel_traits_baseILj4096ES2_S2_S2_S2_fjLj128EEEEELb1ELb1ELb1ELb1EEEvNS_9FwdParamsE:
.text._ZN10layer_norm13ln_fwd_kernelINS_13Kernel_traitsI13__nv_bfloat16S2_S2_S2_fjLj4096ELj1ELj1ELj4ELj16ENS_18Kernel_traits_baseILj4096ES2_S2_S2_S2_fjLj128EEEEELb1ELb1ELb1ELb1EEEvNS_9FwdParamsE:
        /* <DEDUP_REMOVED lines=21> */
[----:B------:R-:W-:-:S04]  /*0150*/  SHF.L.U32 R0, R28, 0x4, RZ ;  /* 0x000000041c007819 */ /* 0x000fc800000006ff */
[----:B------:R-:W-:Y:S02]  /*0160*/  LOP3.LUT R0, R0, 0x7f0, RZ, 0xc0, !PT ;  /* 0x000007f000007812 */ /* 0x000fe400078ec0ff */
        /* <DEDUP_REMOVED lines=35> */
[----:B------:R-:W-:Y:S01]  /*03a0*/  ISETP.NE.U32.AND P0, PT, RZ, UR10, PT ;  /* 0x0000000aff007c0c */ /* 0x000fe2000bf05070 */
[----:B------:R-:W-:-:S04]  /*03b0*/  IMAD.WIDE.U32 R24, R24, -0x2daee0ad, RZ ;  /* 0xd2511f5318187825 */ /* 0x000fc800078e00ff */
[----:B------:R-:W-:Y:S01]  /*03c0*/  IMAD.WIDE.U32 R26, R26, -0x326172a9, RZ ;  /* 0xcd9e8d571a1a7825 */ /* 0x000fe200078e00ff */
[----:B------:R-:W-:Y:S02]  /*03d0*/  ISETP.NE.AND.EX P0, PT, RZ, UR11, PT, P0 ;  /* 0x0000000bff007c0c */ /* 0x000fe4000bf05300 */
[----:B------:R-:W-:Y:S02]  /*03e0*/  LOP3.LUT R23, R25, UR25, R20, 0x96, !PT ;  /* 0x0000001919177c12 */ /* 0x000fe4000f8e9614 */
[----:B------:R-:W-:Y:S02]  /*03f0*/  IADD3 R2, P1, R0, UR10, RZ ;  /* 0x0000000a00027c10 */ /* 0x000fe4000ff3e0ff */
[----:B------:R-:W-:Y:S01]  /*0400*/  LOP3.LUT R20, R27, UR24, R22, 0x96, !PT ;  /* 0x000000181b147c12 */ /* 0x000fe2000f8e9616 */
[----:B------:R-:W-:Y:S01]  /*0410*/  UIADD3 UR26, UR6, -0x4ab325aa, URZ ;  /* 0xb54cda56061a7890 */ /* 0x000fe2000fffe03f */
[----:B------:R-:W-:Y:S01]  /*0420*/  IMAD.WIDE.U32 R22, R23, -0x326172a9, RZ ;  /* 0xcd9e8d5717167825 */ /* 0x000fe200078e00ff */
[----:B------:R-:W-:-:S03]  /*0430*/  UIADD3 UR27, UR7, 0x646e171e, URZ ;  /* 0x646e171e071b7890 */ /* 0x000fc6000fffe03f */
[----:B------:R-:W-:Y:S02]  /*0440*/  IMAD.X R3, RZ, RZ, UR11, P1 ;  /* 0x0000000bff037e24 */ /* 0x000fe400088e06ff */
[----:B------:R-:W-:Y:S01]  /*0450*/  IMAD.WIDE.U32 R20, R20, -0x2daee0ad, RZ ;  /* 0xd2511f5314147825 */ /* 0x000fe200078e00ff */
[----:B------:R-:W-:Y:S01]  /*0460*/  LOP3.LUT R25, R23, UR26, R26, 0x96, !PT ;  /* 0x0000001a17197c12 */ /* 0x000fe2000f8e961a */
[----:B------:R-:W-:Y:S01]  /*0470*/  UIADD3 UR28, UR6, 0x5384540f, URZ ;  /* 0x5384540f061c7890 */ /* 0x000fe2000fffe03f */
[----:B------:R-:W5:Y:S01]  /*0480*/  @P0 LDG.E.128 R4, desc[UR4][R2.64] ;  /* 0x0000000402040981 */ /* 0x000f62000c1e1d00 */
[----:B------:R-:W-:Y:S01]  /*0490*/  UIADD3 UR29, UR7, 0x1fd5c5a3, URZ ;  /* 0x1fd5c5a3071d7890 */ /* 0x000fe2000fffe03f */
[----:B------:R-:W-:Y:S01]  /*04a0*/  LOP3.LUT R26, R21, UR27, R24, 0x96, !PT ;  /* 0x0000001b151a7c12 */ /* 0x000fe2000f8e9618 */
[----:B------:R-:W-:Y:S01]  /*04b0*/  ULDC.64 UR10, c[0x0][0x278] ;  /* 0x00009e00000a7ab9 */ /* 0x000fe20000000a00 */
[----:B------:R-:W5:Y:S04]  /*04c0*/  @P0 LDG.E.128 R8, desc[UR4][R2.64+0x800] ;  /* 0x0008000402080981 */ /* 0x000f68000c1e1d00 */
[----:B------:R-:W5:Y:S04]  /*04d0*/  @P0 LDG.E.128 R12, desc[UR4][R2.64+0x1000] ;  /* 0x00100004020c0981 */ /* 0x000f68000c1e1d00 */
[----:B------:R0:W5:Y:S01]  /*04e0*/  @P0 LDG.E.128 R16, desc[UR4][R2.64+0x1800] ;  /* 0x0018000402100981 */ /* 0x000162000c1e1d00 */
[----:B------:R-:W-:-:S04]  /*04f0*/  IMAD.WIDE.U32 R24, R25, -0x2daee0ad, RZ ;  /* 0xd2511f5319187825 */ /* 0x000fc800078e00ff */
[----:B------:R-:W-:Y:S01]  /*0500*/  IMAD.WIDE.U32 R26, R26, -0x326172a9, RZ ;  /* 0xcd9e8d571a1a7825 */ /* 0x000fe200078e00ff */
[----:B0-----:R-:W-:Y:S01]  /*0510*/  LEA.HI R2, R28, UR8, RZ, 0x19 ;  /* 0x000000081c027c11 */ /* 0x001fe2000f8fc8ff */
[----:B------:R-:W-:-:S03]  /*0520*/  ULDC.64 UR8, c[0x0][0x260] ;  /* 0x0000980000087ab9 */ /* 0x000fc60000000a00 */
[----:B------:R-:W-:Y:S02]  /*0530*/  ISETP.GE.AND P1, PT, R2, UR12, PT ;  /* 0x0000000c02007c0c */ /* 0x000fe4000bf26270 */
[----:B------:R-:W-:Y:S02]  /*0540*/  LOP3.LUT R3, R28, 0x7f, RZ, 0xc0, !PT ;  /* 0x0000007f1c037812 */ /* 0x000fe400078ec0ff */
[----:B------:R-:W-:Y:S02]  /*0550*/  LOP3.LUT R63, R25, UR29, R20, 0x96, !PT ;  /* 0x0000001d193f7c12 */ /* 0x000fe4000f8e9614 */
[----:B------:R-:W-:Y:S02]  /*0560*/  LOP3.LUT R103, R27, UR28, R22, 0x96, !PT ;  /* 0x0000001c1b677c12 */ /* 0x000fe4000f8e9616 */
[----:B------:R-:W-:Y:S01]  /*0570*/  LEA R22, P3, R3, UR10, 0x4 ;  /* 0x0000000a03167c11 */ /* 0x000fe2000f8620ff */
[----:B------:R-:W-:Y:S01]  /*0580*/  UIADD3 UR30, UR6, -0xe443238, URZ ;  /* 0xf1bbcdc8061e7890 */ /* 0x000fe2000fffe03f */
[----:B------:R-:W-:Y:S01]  /*0590*/  IADD3 R20, P2, R0, UR8, RZ ;  /* 0x0000000800147c10 */ /* 0x000fe2000ff5e0ff */
[----:B------:R-:W-:Y:S01]  /*05a0*/  UIADD3 UR31, UR7, -0x24c28bd8, URZ ;  /* 0xdb3d7428071f7890 */ /* 0x000fe2000fffe03f */
[----:B------:R-:W-:-:S02]  /*05b0*/  IMAD.HI.U32 R27, R63, -0x326172a9, RZ ;  /* 0xcd9e8d573f1b7827 */ /* 0x000fc400078e00ff */
[----:B------:R-:W-:Y:S02]  /*05c0*/  IADD3.X R21, RZ, UR9, RZ, P2, !PT ;  /* 0x00000009ff157c10 */ /* 0x000fe400097fe4ff */
        /* <DEDUP_REMOVED lines=14> */
[----:B------:R-:W-:Y:S01]  /*06b0*/  UIADD3 UR32, UR6, -0x700cb87f, URZ ;  /* 0x8ff3478106207890 */ /* 0x000fe2000fffe03f */
[----:B------:R-:W-:Y:S01]  /*06c0*/  IMAD R103, R103, -0x2daee0ad, RZ ;  /* 0xd2511f5367677824 */ /* 0x000fe200078e02ff */
[----:B------:R-:W-:Y:S01]  /*06d0*/  UIADD3 UR33, UR7, -0x695add53, URZ ;  /* 0x96a522ad07217890 */ /* 0x000fe2000fffe03f */
[----:B------:R-:W5:Y:S01]  /*06e0*/  LDG.E.128 R52, desc[UR4][R20.64+0x800] ;  /* 0x0008000414347981 */ /* 0x000f62000c1e1d00 */
[----:B------:R-:W-:Y:S01]  /*06f0*/  IMAD R0, R63, -0x326172a9, RZ ;  /* 0xcd9e8d573f007824 */ /* 0x000fe200078e02ff */
[----:B------:R-:W-:Y:S01]  /*0700*/  PRMT R24, R4, 0x7632, R24 ;  /* 0x0000763204187816 */ /* 0x000fe20000000018 */
[----:B------:R-:W-:Y:S01]  /*0710*/  ULDC.U8 UR8, c[0x0][0x2a0] ;  /* 0x0000a80000087ab9 */ /* 0x000fe20000000000 */
[----:B------:R-:W5:Y:S01]  /*0720*/  LDG.E.128 R48, desc[UR4][R20.64+0x1000] ;  /* 0x0010000414307981 */ /* 0x000f62000c1e1d00 */
[----:B------:R-:W-:-:S03]  /*0730*/  PRMT R25, R5, 0x7632, R25 ;  /* 0x0000763205197816 */ /* 0x000fc60000000019 */
[----:B------:R0:W5:Y:S01]  /*0740*/  LDG.E.128 R44, desc[UR4][R20.64+0x1800] ;  /* 0x00180004142c7981 */ /* 0x000162000c1e1d00 */
[----:B------:R-:W-:-:S03]  /*0750*/  PRMT R27, R7, 0x7632, R27 ;  /* 0x00007632071b7816 */ /* 0x000fc6000000001b */
[----:B------:R-:W5:Y:S01]  /*0760*/  LDG.E.128 R40, desc[UR4][R22.64] ;  /* 0x0000000416287981 */ /* 0x000f62000c1e1d00 */
[----:B------:R-:W-:-:S03]  /*0770*/  PRMT R84, R8, 0x7632, R84 ;  /* 0x0000763208547816 */ /* 0x000fc60000000054 */
[----:B------:R-:W5:Y:S01]  /*0780*/  LDG.E.128 R36, desc[UR4][R22.64+0x800] ;  /* 0x0008000416247981 */ /* 0x000f62000c1e1d00 */
[----:B------:R-:W-:Y:S01]  /*0790*/  PRMT R86, R10, 0x7632, R86 ;  /* 0x000076320a567816 */ /* 0x000fe20000000056 */
[----:B0-----:R-:W-:Y:S01]  /*07a0*/  IMAD.HI.U32 R21, R104, -0x326172a9, RZ ;  /* 0xcd9e8d5768157827 */ /* 0x001fe200078e00ff */
[----:B------:R-:W-:Y:S01]  /*07b0*/  PRMT R87, R11, 0x7632, R87 ;  /* 0x000076320b577816 */ /* 0x000fe20000000057 */
[----:B------:R-:W5:Y:S01]  /*07c0*/  LDG.E.128 R32, desc[UR4][R22.64+0x1000] ;  /* 0x0010000416207981 */ /* 0x000f62000c1e1d00 */
[----:B------:R-:W-:Y:S01]  /*07d0*/  PRMT R89, R13, 0x7632, R89 ;  /* 0x000076320d597816 */ /* 0x000fe20000000059 */
[----:B------:R-:W-:Y:S01]  /*07e0*/  IMAD.HI.U32 R20, R106, -0x2daee0ad, RZ ;  /* 0xd2511f536a147827 */ /* 0x000fe200078e00ff */
[----:B------:R-:W-:Y:S01]  /*07f0*/  PRMT R90, R14, 0x7632, R90 ;  /* 0x000076320e5a7816 */ /* 0x000fe2000000005a */
[----:B------:R0:W5:Y:S01]  /*0800*/  LDG.E.128 R28, desc[UR4][R22.64+0x1800] ;  /* 0x00180004161c7981 */ /* 0x000162000c1e1d00 */
        /* <DEDUP_REMOVED lines=9> */
[----:B0-----:R-:W-:Y:S01]  /*08a0*/  HFMA2.MMA R23, -RZ, RZ, 0, 0 ;  /* 0x00000000ff177435 */ /* 0x001fe200000001ff */
[----:B------:R-:W-:Y:S01]  /*08b0*/  PRMT R88, R12, 0x7632, R88 ;  /* 0x000076320c587816 */ /* 0x000fe20000000058 */
[----:B------:R-:W-:Y:S01]  /*08c0*/  IMAD.U32 R10, R10, 0x10000, RZ ;  /* 0x000100000a0a7824 */ /* 0x000fe200078e00ff */
[----:B------:R-:W-:Y:S01]  /*08d0*/  PRMT R91, R15, 0x7632, R91 ;  /* 0x000076320f5b7816 */ /* 0x000fe2000000005b */
[----:B------:R-:W-:Y:S01]  /*08e0*/  IMAD.U32 R11, R11, 0x10000, RZ ;  /* 0x000100000b0b7824 */ /* 0x000fe200078e00ff */
[----:B------:R-:W-:Y:S01]  /*08f0*/  PRMT R94, R18, 0x7632, R94 ;  /* 0x00007632125e7816 */ /* 0x000fe2000000005e */
        /* <DEDUP_REMOVED lines=10> */
[----:B------:R-:W-:Y:S01]  /*09a0*/  IMAD.MOV.U32 R20, RZ, RZ, R60 ;  /* 0x000000ffff147224 */ /* 0x000fe200078e003c */
[----:B------:R-:W-:Y:S01]  /*09b0*/  SHF.L.U32 R15, R15, 0x10, RZ ;  /* 0x000000100f0f7819 */ /* 0x000fe200000006ff */
[----:B------:R-:W-:Y:S01]  /*09c0*/  IMAD.MOV.U32 R22, RZ, RZ, R61 ;  /* 0x000000ffff167224 */ /* 0x000fe200078e003d */
[----:B------:R-:W-:Y:S01]  /*09d0*/  SHF.L.U32 R18, R18, 0x10, RZ ;  /* 0x0000001012127819 */ /* 0x000fe200000006ff */
[----:B------:R-:W-:Y:S01]  /*09e0*/  IMAD R104, R104, -0x326172a9, RZ ;  /* 0xcd9e8d5768687824 */ /* 0x000fe200078e02ff */
[----:B------:R-:W-:Y:S01]  /*09f0*/  MOV R21, R62 ;  /* 0x0000003e00157202 */ /* 0x000fe20000000f00 */
[----:B------:R-:W-:Y:S01]  /*0a00*/  IMAD R106, R106, -0x2daee0ad, RZ ;  /* 0xd2511f536a6a7824 */ /* 0x000fe200078e02ff */
[----:B------:R-:W-:Y:S01]  /*0a10*/  LOP3.LUT R108, R108, 0x3, RZ, 0xc0, !PT ;  /* 0x000000036c6c7812 */ /* 0x000fe200078ec0ff */
[----:B------:R-:W-:Y:S01]  /*0a20*/  IMAD.MOV.U32 R76, RZ, RZ, 0x1 ;  /* 0x00000001ff4c7424 */ /* 0x000fe200078e00ff */
        /* <DEDUP_REMOVED lines=10> */
[----:B------:R-:W-:Y:S01]  /*0ad0*/  ISETP.NE.AND P1, PT, RZ, UR8, PT ;  /* 0x00000008ff007c0c */ /* 0x000fe2000bf25270 */
[----:B------:R-:W-:Y:S01]  /*0ae0*/  IMAD.U32 R87, R87, 0x10000, RZ ;  /* 0x0001000057577824 */ /* 0x000fe200078e00ff */
        /* <DEDUP_REMOVED lines=9> */
[----:B------:R-:W-:-:S07]  /*0b80*/  IMAD.U32 R95, R95, 0x10000, RZ ;  /* 0x000100005f5f7824 */ /* 0x000fce00078e00ff */
.L_x_3191:
[----:B------:R-:W0:Y:S01]  /*0b90*/  LDC.64 R74, c[0x0][0x280] ;  /* 0x0000a000ff4a7b82 */ /* 0x000e220000000a00 */
[----:B------:R-:W-:-:S07]  /*0ba0*/  ISETP.NE.U32.AND P0, PT, RZ, UR8, PT ;  /* 0x00000008ff007c0c */ /* 0x000fce000bf05070 */
[----:B------:R-:W1:Y:S08]  /*0bb0*/  LDC R115, c[0x0][0x218] ;  /* 0x00008600ff737b82 */ /* 0x000e700000000800 */
[----:B------:R-:W2:Y:S01]  /*0bc0*/  LDC.64 R72, c[0x0][0x288] ;  /* 0x0000a200ff487b82 */ /* 0x000ea20000000a00 */
[----:B0-----:R-:W-:-:S05]  /*0bd0*/  IMAD.WIDE R74, R2, 0x4, R74 ;  /* 0x00000004024a7825 */ /* 0x001fca00078e024a */
[----:B------:R0:W3:Y:S01]  /*0be0*/  LDG.E R79, desc[UR4][R74.64] ;  /* 0x000000044a4f7981 */ /* 0x0000e2000c1e1900 */
[----:B------:R-:W-:Y:S01]  /*0bf0*/  ISETP.NE.AND.EX P0, PT, RZ, UR9, PT, P0 ;  /* 0x00000009ff007c0c */ /* 0x000fe2000bf05300 */
[----:B-1----:R-:W-:Y:S01]  /*0c00*/  IMAD R77, R2, R115, RZ ;  /* 0x00000073024d7224 */ /* 0x002fe200078e02ff */
[----:B------:R-:W-:-:S04]  /*0c10*/  MOV R163, RZ ;  /* 0x000000ff00a37202 */ /* 0x000fc80000000f00 */
[----:B0-----:R-:W-:-:S07]  /*0c20*/  SHF.R.S32.HI R74, RZ, 0x1f, R77 ;  /* 0x0000001fff4a7819 */ /* 0x001fce000001144d */
[----:B------:R-:W0:Y:S01]  /*0c30*/  @P0 LDC.64 R70, c[0x0][0x230] ;  /* 0x00008c00ff460b82 */ /* 0x000e220000000a00 */
[----:B------:R-:W-:-:S04]  /*0c40*/  LEA.HI R74, R74, R77, RZ, 0x3 ;  /* 0x0000004d4a4a7211 */ /* 0x000fc800078f18ff */
[----:B------:R-:W-:-:S05]  /*0c50*/  LEA.HI.SX32 R165, R74, R3, 0x1d ;  /* 0x000000034aa57211 */ /* 0x000fca00078feaff */
[----:B0-----:R-:W-:-:S05]  /*0c60*/  @P0 IMAD.WIDE.U32 R70, R165, 0x10, R70 ;  /* 0x00000010a5460825 */ /* 0x001fca00078e0046 */
[----:B-----5:R0:W5:Y:S01]  /*0c70*/  @P0 LDG.E.128 R60, desc[UR4][R70.64] ;  /* 0x00000004463c0981 */ /* 0x020162000c1e1d00 */
[----:B---3--:R-:W-:-:S13]  /*0c80*/  ISETP.GE.AND P2, PT, R79, 0x1, PT ;  /* 0x000000014f00780c */ /* 0x008fda0003f46270 */
[----:B------:R-:W1:Y:S01]  /*0c90*/  @P2 LDC.64 R68, c[0x0][0x220] ;  /* 0x00008800ff442b82 */ /* 0x000e620000000a00 */
[----:B------:R-:W-:-:S04]  /*0ca0*/  @P2 VIADD R78, R79, 0xffffffff ;  /* 0xffffffff4f4e2836 */ /* 0x000fc80000000000 */
[----:B------:R-:W-:-:S05]  /*0cb0*/  @P2 IMAD R78, R78, R115, RZ ;  /* 0x000000734e4e2224 */ /* 0x000fca00078e02ff */
[----:B------:R-:W-:-:S04]  /*0cc0*/  @P2 SHF.R.S32.HI R75, RZ, 0x1f, R78 ;  /* 0x0000001fff4b2819 */ /* 0x000fc8000001144e */
[----:B------:R-:W-:Y:S01]  /*0cd0*/  @P2 LEA.HI R78, R75, R78, RZ, 0x3 ;  /* 0x0000004e4b4e2211 */ /* 0x000fe200078f18ff */
[----:B--2---:R-:W-:-:S03]  /*0ce0*/  IMAD.WIDE R74, R2, 0x4, R72 ;  /* 0x00000004024a7825 */ /* 0x004fc600078e0248 */
[----:B------:R-:W-:-:S03]  /*0cf0*/  @P2 LEA.HI.SX32 R163, R78, R3, 0x1d ;  /* 0x000000034ea32211 */ /* 0x000fc600078feaff */
[----:B------:R0:W5:Y:S02]  /*0d00*/  LDG.E R74, desc[UR4][R74.64] ;  /* 0x000000044a4a7981 */ /* 0x000164000c1e1900 */
[----:B-1----:R-:W-:-:S05]  /*0d10*/  @P2 IMAD.WIDE.U32 R68, R163, 0x10, R68 ;  /* 0x00000010a3442825 */ /* 0x002fca00078e0044 */
[----:B------:R0:W5:Y:S01]  /*0d20*/  @P2 LDG.E.128 R64, desc[UR4][R68.64] ;  /* 0x0000000444402981 */ /* 0x000162000c1e1d00 */
[----:B------:R-:W-:Y:S01]  /*0d30*/  ISETP.GT.AND P3, PT, R79, RZ, PT ;  /* 0x000000ff4f00720c */ /* 0x000fe20003f64270 */
[----:B------:R-:W-:Y:S01]  /*0d40*/  BSSY B0, `(.L_x_2860) ;  /* 0x0000061000007945 */ /* 0x000fe20003800000 */
[----:B------:R-:W-:-:S11]  /*0d50*/  SHF.R.S32.HI R72, RZ, 0x1f, R2 ;  /* 0x0000001fff487819 */ /* 0x000fd60000011402 */
[----:B0-----:R-:W-:Y:S05]  /*0d60*/  @P3 BRA `(.L_x_2861) ;  /* 0x0000000000183947 */ /* 0x001fea0003800000 */
[----:B------:R-:W-:Y:S02]  /*0d70*/  IMAD.MOV.U32 R111, RZ, RZ, RZ ;  /* 0x000000ffff6f7224 */ /* 0x000fe400078e00ff */
[----:B------:R-:W-:Y:S01]  /*0d80*/  IMAD.MOV.U32 R68, RZ, RZ, R108 ;  /* 0x000000ffff447224 */ /* 0x000fe200078e006c */
[----:B------:R-:W-:Y:S06]  /*0d90*/  @!P0 BRA `(.L_x_2862) ;  /* 0x00000004006c8947 */ /* 0x000fec0003800000 */
[----:B------:R-:W-:Y:S01]  /*0da0*/  MOV R68, R108 ;  /* 0x0000006c00447202 */ /* 0x000fe20000000f00 */
[----:B-----5:R-:W-:Y:S01]  /*0db0*/  IMAD.U32 R111, R60, 0x10000, RZ ;  /* 0x000100003c6f7824 */ /* 0x020fe200078e00ff */
[----:B------:R-:W-:Y:S06]  /*0dc0*/  BRA `(.L_x_2862) ;  /* 0x0000000400607947 */ /* 0x000fec0003800000 */
.L_x_2861:
        /* <DEDUP_REMOVED lines=12> */
.L_x_2864:
[----:B------:R-:W-:-:S07]  /*0e90*/  MOV R73, R104 ;  /* 0x0000006800497202 */ /* 0x000fce0000000f00 */
.L_x_2865:
[----:B------:R-:W-:Y:S05]  /*0ea0*/  BSYNC B1 ;  /* 0x0000000000017941 */ /* 0x000fea0003800000 */
.L_x_2863:
        /* <DEDUP_REMOVED lines=16> */
.L_x_2869:
[----:B------:R-:W-:Y:S05]  /*0fb0*/  BSYNC B2 ;  /* 0x0000000000027941 */ /* 0x000fea0003800000 */
.L_x_2868:
        /* <DEDUP_REMOVED lines=42> */
[----:B------:R-:W-:-:S11]  /*1260*/  HFMA2.MMA R68, -RZ, RZ, 0, 0 ;  /* 0x00000000ff447435 */ /* 0x000fd600000001ff */
.L_x_2867:
[----:B------:R-:W-:Y:S05]  /*1270*/  BSYNC B1 ;  /* 0x0000000000017941 */ /* 0x000fea0003800000 */
.L_x_2866:
[----:B------:R-:W-:Y:S01]  /*1280*/  I2FP.F32.U32 R69, R73 ;  /* 0x0000004900457245 */ /* 0x000fe20000201000 */
[----:B------:R-:W-:Y:S01]  /*1290*/  IMAD.MOV.U32 R78, RZ, RZ, 0x2f800000 ;  /* 0x2f800000ff4e7424 */ /* 0x000fe200078e00ff */
[----:B------:R-:W-:Y:S01]  /*12a0*/  SHF.L.U32 R111, R40, 0x10, RZ ;  /* 0x00000010286f7819 */ /* 0x000fe200000006ff */
[----:B-----5:R-:W-:Y:S02]  /*12b0*/  IMAD.U32 R70, R64, 0x10000, RZ ;  /* 0x0001000040467824 */ /* 0x020fe400078e00ff */
[----:B------:R-:W-:Y:S01]  /*12c0*/  FFMA.FTZ R69, R69, R78, 1.1641532182693481445e-10 ;  /* 0x2f00000045457423 */ /* 0x000fe2000001004e */
[----:B------:R-:W-:Y:S02]  /*12d0*/  @P0 IMAD.U32 R78, R60, 0x10000, RZ ;  /* 0x000100003c4e0824 */ /* 0x000fe400078e00ff */
[----:B------:R-:W-:Y:S02]  /*12e0*/  FMUL.FTZ R70, R70, UR13 ;  /* 0x0000000d46467c20 */ /* 0x000fe40008410000 */
[----:B------:R-:W-:-:S02]  /*12f0*/  FSETP.GTU.FTZ.AND P4, PT, R69, UR10, PT ;  /* 0x0000000a45007c0b */ /* 0x000fc4000bf9c000 */
[----:B------:R-:W-:Y:S02]  /*1300*/  FMUL.FTZ R70, R70, UR12 ;  /* 0x0000000c46467c20 */ /* 0x000fe40008410000 */
[----:B------:R-:W-:-:S03]  /*1310*/  SEL R96, RZ, 0x1, P4 ;  /* 0x00000001ff607807 */ /* 0x000fc60002000000 */
[----:B------:R-:W-:-:S05]  /*1320*/  FSEL R70, R70, RZ, !P4 ;  /* 0x000000ff46467208 */ /* 0x000fca0006000000 */
[----:B------:R-:W-:-:S04]  /*1330*/  FMUL.FTZ R111, R70, R111 ;  /* 0x0000006f466f7220 */ /* 0x000fc80000410000 */
[----:B------:R-:W-:-:S07]  /*1340*/  @P0 FADD.FTZ R111, R111, R78 ;  /* 0x0000004e6f6f0221 */ /* 0x000fce0000010000 */
.L_x_2862:
[----:B------:R-:W-:Y:S05]  /*1350*/  BSYNC B0 ;  /* 0x0000000000007941 */ /* 0x000fea0003800000 */
.L_x_2860:
        /* <DEDUP_REMOVED lines=9> */
.L_x_2871:
        /* <DEDUP_REMOVED lines=12> */
.L_x_2874:
[----:B------:R-:W-:-:S07]  /*14b0*/  IMAD.MOV.U32 R73, RZ, RZ, R104 ;  /* 0x000000ffff497224 */ /* 0x000fce00078e0068 */
.L_x_2875:
[----:B------:R-:W-:Y:S05]  /*14c0*/  BSYNC B1 ;  /* 0x0000000000017941 */ /* 0x000fea0003800000 */
.L_x_2873:
        /* <DEDUP_REMOVED lines=16> */
.L_x_2879:
[----:B------:R-:W-:Y:S05]  /*15d0*/  BSYNC B2 ;  /* 0x0000000000027941 */ /* 0x000fea0003800000 */
.L_x_2878:
        /* <DEDUP_REMOVED lines=43> */
.L_x_2877:
[----:B------:R-:W-:Y:S05]  /*1890*/  BSYNC B1 ;  /* 0x0000000000017941 */ /* 0x000fea0003800000 */
.L_x_2876:
[----:B-----5:R-:W-:Y:S01]  /*18a0*/  PRMT R70, R64, 0x7632, R70 ;  /* 0x0000763240467816 */ /* 0x020fe20000000046 */
[----:B------:R-:W-:Y:S01]  /*18b0*/  IMAD.MOV.U32 R71, RZ, RZ, 0x2f800000 ;  /* 0x2f800000ff477424 */ /* 0x000fe200078e00ff */
[----:B------:R-:W-:Y:S02]  /*18c0*/  I2FP.F32.U32 R68, R73 ;  /* 0x0000004900447245 */ /* 0x000fe40000201000 */
[----:B------:R-:W-:-:S03]  /*18d0*/  SHF.L.U32 R70, R70, 0x10, RZ ;  /* 0x0000001046467819 */ /* 0x000fc600000006ff */
[----:B------:R-:W-:Y:S01]  /*18e0*/  FFMA.FTZ R68, R68, R71, 1.1641532182693481445e-10 ;  /* 0x2f00000044447423 */ /* 0x000fe20000010047 */
[----:B------:R-:W-:Y:S01]  /*18f0*/  PRMT R71, R40, 0x7632, R71 ;  /* 0x0000763228477816 */ /* 0x000fe20000000047 */
[----:B------:R-:W-:-:S03]  /*1900*/  FMUL.FTZ R70, R70, UR13 ;  /* 0x0000000d46467c20 */ /* 0x000fc60008410000 */
[----:B------:R-:W-:Y:S01]  /*1910*/  FSETP.GTU.FTZ.AND P4, PT, R68, UR10, PT ;  /* 0x0000000a44007c0b */ /* 0x000fe2000bf9c000 */
[----:B------:R-:W-:Y:S01]  /*1920*/  FMUL.FTZ R70, R70, UR12 ;  /* 0x0000000c46467c20 */ /* 0x000fe20008410000 */
[----:B------:R-:W-:Y:S01]  /*1930*/  @P0 PRMT R68, R60, 0x7632, R68 ;  /* 0x000076323c440816 */ /* 0x000fe20000000044 */
[----:B------:R-:W-:Y:S01]  /*1940*/  IMAD.U32 R71, R71, 0x10000, RZ ;  /* 0x0001000047477824 */ /* 0x000fe200078e00ff */
[----:B------:R-:W-:Y:S02]  /*1950*/  SEL R97, RZ, 0x1, P4 ;  /* 0x00000001ff617807 */ /* 0x000fe40002000000 */
[----:B------:R-:W-:Y:S01]  /*1960*/  FSEL R70, R70, RZ, !P4 ;  /* 0x000000ff46467208 */ /* 0x000fe20006000000 */
[----:B------:R-:W-:-:S04]  /*1970*/  @P0 IMAD.U32 R68, R68, 0x10000, RZ ;  /* 0x0001000044440824 */ /* 0x000fc800078e00ff */
[----:B------:R-:W-:-:S04]  /*1980*/  FMUL.FTZ R109, R70, R71 ;  /* 0x00000047466d7220 */ /* 0x000fc80000410000 */
[----:B------:R-:W-:-:S07]  /*1990*/  @P0 FADD.FTZ R109, R109, R68 ;  /* 0x000000446d6d0221 */ /* 0x000fce0000010000 */
.L_x_2872:
[----:B------:R-:W-:Y:S05]  /*19a0*/  BSYNC B0 ;  /* 0x0000000000007941 */ /* 0x000fea0003800000 */
.L_x_2870:
[----:B------:R-:W-:Y:S04]  /*19b0*/  BSSY B0, `(.L_x_2880) ;  /* 0x0000060000007945 */ /* 0x000fe80003800000 */
[----:B------:R-:W-:Y:S05]  /*19c0*/  @P3 BRA `(.L_x_2881) ;  /* 0x0000000000183947 */ /* 0x000fea0003800000 */
[----:B------:R-:W-:Y:S01]  /*19d0*/  HFMA2.MMA R107, -RZ, RZ, 0, 0 ;  /* 0x00000000ff6b7435 */ /* 0x000fe200000001ff */
[----:B------:R-:W-:Y:S01]  /*19e0*/  IMAD.MOV.U32 R68, RZ, RZ, R69 ;  /* 0x000000ffff447224 */ /* 0x000fe200078e0045 */
[----:B------:R-:W-:Y:S09]  /*19f0*/  @!P0 BRA `(.L_x_2882) ;  /* 0x00000004006c8947 */ /* 0x000ff20003800000 */
[----:B------:R-:W-:Y:S01]  /*1a00*/  IMAD.MOV.U32 R68, RZ, RZ, R69 ;  /* 0x000000ffff447224 */ /* 0x000fe200078e0045 */
[----:B-----5:R-:W-:Y:S01]  /*1a10*/  SHF.L.U32 R107, R61, 0x10, RZ ;  /* 0x000000103d6b7819 */ /* 0x020fe200000006ff */
[----:B------:R-:W-:Y:S06]  /*1a20*/  BRA `(.L_x_2882) ;  /* 0x0000000400607947 */ /* 0x000fec0003800000 */
.L_x_2881:
        /* <DEDUP_REMOVED lines=12> */
.L_x_2884:
[----:B------:R-:W-:-:S07]  /*1af0*/  IMAD.MOV.U32 R73, RZ, RZ, R104 ;  /* 0x000000ffff497224 */ /* 0x000fce00078e0068 */
.L_x_2885:
[----:B------:R-:W-:Y:S05]  /*1b00*/  BSYNC B1 ;  /* 0x0000000000017941 */ /* 0x000fea0003800000 */
.L_x_2883:
        /* <DEDUP_REMOVED lines=16> */
.L_x_2889:
[----:B------:R-:W-:Y:S05]  /*1c10*/  BSYNC B2 ;  /* 0x0000000000027941 */ /* 0x000fea0003800000 */
.L_x_2888:
        /* <DEDUP_REMOVED lines=42> */
[----:B------:R-:W-:-:S10]  /*1ec0*/  LOP3.LUT R103, R107, UR33, R70, 0x96, !PT ;  /* 0x000000216b677c12 */ /* 0x000fd4000f8e9646 */
.L_x_2887:
[----:B------:R-:W-:Y:S05]  /*1ed0*/  BSYNC B1 ;  /* 0x0000000000017941 */ /* 0x000fea0003800000 */
.L_x_2886:
[----:B------:R-:W-:Y:S01]  /*1ee0*/  I2FP.F32.U32 R69, R73 ;  /* 0x0000004900457245 */ /* 0x000fe20000201000 */
[----:B------:R-:W-:Y:S01]  /*1ef0*/  IMAD.MOV.U32 R78, RZ, RZ, 0x2f800000 ;  /* 0x2f800000ff4e7424 */ /* 0x000fe200078e00ff */
[----:B-----5:R-:W-:Y:S01]  /*1f00*/  SHF.L.U32 R70, R65, 0x10, RZ ;  /* 0x0000001041467819 */ /* 0x020fe200000006ff */
[----:B------:R-:W-:Y:S02]  /*1f10*/  IMAD.U32 R107, R41, 0x10000, RZ ;  /* 0x00010000296b7824 */ /* 0x000fe400078e00ff */
        /* <DEDUP_REMOVED lines=9> */
.L_x_2882:
[----:B------:R-:W-:Y:S05]  /*1fb0*/  BSYNC B0 ;  /* 0x0000000000007941 */ /* 0x000fea0003800000 */
.L_x_2880:
        /* <DEDUP_REMOVED lines=9> */
.L_x_2891:
        /* <DEDUP_REMOVED lines=12> */
.L_x_2894:
[----:B------:R-:W-:-:S07]  /*2110*/  IMAD.MOV.U32 R73, RZ, RZ, R104 ;  /* 0x000000ffff497224 */ /* 0x000fce00078e0068 */
.L_x_2895:
[----:B------:R-:W-:Y:S05]  /*2120*/  BSYNC B1 ;  /* 0x0000000000017941 */ /* 0x000fea0003800000 */
.L_x_2893:
        /* <DEDUP_REMOVED lines=16> */
.L_x_2899:
[----:B------:R-:W-:Y:S05]  /*2230*/  BSYNC B2 ;  /* 0x0000000000027941 */ /* 0x000fea0003800000 */
.L_x_2898:
        /* <DEDUP_REMOVED lines=40> */
[----:B------:R-:W-:-:S03]  /*24c0*/  LOP3.LUT R0, R81, UR32, R78, 0x96, !PT ;  /* 0x0000002051007c12 */ /* 0x000fc6000f8e964e */
[----:B------:R-:W-:Y:S01]  /*24d0*/  IMAD.MOV.U32 R104, RZ, RZ, R80 ;  /* 0x000000ffff687224 */ /* 0x000fe200078e0050 */
[----:B------:R-:W-:Y:S02]  /*24e0*/  LOP3.LUT R103, R71, UR33, R68, 0x96, !PT ;  /* 0x0000002147677c12 */ /* 0x000fe4000f8e9644 */
[----:B------:R-:W-:-:S07]  /*24f0*/  MOV R106, R70 ;  /* 0x00000046006a7202 */ /* 0x000fce0000000f00 */
.L_x_2897:
[----:B------:R-:W-:Y:S05]  /*2500*/  BSYNC B1 ;  /* 0x0000000000017941 */ /* 0x000fea0003800000 */
.L_x_2896:
[----:B------:R-:W-:Y:S01]  /*2510*/  HFMA2.MMA R71, -RZ, RZ, 0.1171875, 0 ;  /* 0x2f800000ff477435 */ /* 0x000fe200000001ff */
[----:B-----5:R-:W-:Y:S02]  /*2520*/  PRMT R70, R65, 0x7632, R70 ;  /* 0x0000763241467816 */ /* 0x020fe40000000046 */
[----:B------:R-:W-:-:S03]  /*2530*/  I2FP.F32.U32 R68, R73 ;  /* 0x0000004900447245 */ /* 0x000fc60000201000 */
[----:B------:R-:W-:-:S04]  /*2540*/  IMAD.U32 R70, R70, 0x10000, RZ ;  /* 0x0001000046467824 */ /* 0x000fc800078e00ff */
[----:B------:R-:W-:Y:S01]  /*2550*/  FFMA.FTZ R68, R68, R71, 1.1641532182693481445e-10 ;  /* 0x2f00000044447423 */ /* 0x000fe20000010047 */
[----:B------:R-:W-:Y:S01]  /*2560*/  FMUL.FTZ R70, R70, UR13 ;  /* 0x0000000d46467c20 */ /* 0x000fe20008410000 */
[----:B------:R-:W-:-:S03]  /*2570*/  PRMT R71, R41, 0x7632, R71 ;  /* 0x0000763229477816 */ /* 0x000fc60000000047 */
[----:B------:R-:W-:Y:S01]  /*2580*/  FMUL.FTZ R70, R70, UR12 ;  /* 0x0000000c46467c20 */ /* 0x000fe20008410000 */
[----:B------:R-:W-:Y:S02]  /*2590*/  FSETP.GTU.FTZ.AND P4, PT, R68, UR10, PT ;  /* 0x0000000a44007c0b */ /* 0x000fe4000bf9c000 */
[----:B------:R-:W-:Y:S02]  /*25a0*/  @P0 PRMT R68, R61, 0x7632, R68 ;  /* 0x000076323d440816 */ /* 0x000fe40000000044 */
[----:B------:R-:W-:Y:S02]  /*25b0*/  SHF.L.U32 R71, R71, 0x10, RZ ;  /* 0x0000001047477819 */ /* 0x000fe400000006ff */
[----:B------:R-:W-:Y:S01]  /*25c0*/  FSEL R70, R70, RZ, !P4 ;  /* 0x000000ff46467208 */ /* 0x000fe20006000000 */
[----:B------:R-:W-:Y:S01]  /*25d0*/  @P0 IMAD.U32 R68, R68, 0x10000, RZ ;  /* 0x0001000044440824 */ /* 0x000fe200078e00ff */
[----:B------:R-:W-:-:S03]  /*25e0*/  SEL R99, RZ, 0x1, P4 ;  /* 0x00000001ff637807 */ /* 0x000fc60002000000 */
[----:B------:R-:W-:-:S04]  /*25f0*/  FMUL.FTZ R81, R70, R71 ;  /* 0x0000004746517220 */ /* 0x000fc80000410000 */
[----:B------:R-:W-:-:S07]  /*2600*/  @P0 FADD.FTZ R81, R81, R68 ;  /* 0x0000004451510221 */ /* 0x000fce0000010000 */
.L_x_2892:
[----:B------:R-:W-:Y:S05]  /*2610*/  BSYNC B0 ;  /* 0x0000000000007941 */ /* 0x000fea0003800000 */
.L_x_2890:
        /* <DEDUP_REMOVED lines=8> */
.L_x_2901:
        /* <DEDUP_REMOVED lines=12> */
.L_x_2904:
[----:B------:R-:W-:-:S07]  /*2760*/  MOV R73, R104 ;  /* 0x0000006800497202 */ /* 0x000fce0000000f00 */
.L_x_2905:
[----:B------:R-:W-:Y:S05]  /*2770*/  BSYNC B1 ;  /* 0x0000000000017941 */ /* 0x000fea0003800000 */
.L_x_2903:
        /* <DEDUP_REMOVED lines=16> */
.L_x_2909:
[----:B------:R-:W-:Y:S05]  /*2880*/  BSYNC B2 ;  /* 0x0000000000027941 */ /* 0x000fea0003800000 */
.L_x_2908:
        /* <DEDUP_REMOVED lines=44> */
.L_x_2907:
[----:B------:R-:W-:Y:S05]  /*2b50*/  BSYNC B1 ;  /* 0x0000000000017941 */ /* 0x000fea0003800000 */
.L_x_2906:
        /* <DEDUP_REMOVED lines=13> */
.L_x_2902:
[----:B------:R-:W-:Y:S05]  /*2c30*/  BSYNC B0 ;  /* 0x0000000000007941 */ /* 0x000fea0003800000 */
.L_x_2900:
        /* <DEDUP_REMOVED lines=9> */
.L_x_2911:
        /* <DEDUP_REMOVED lines=12> */
.L_x_2914:
[----:B------:R-:W-:-:S07]  /*2d90*/  IMAD.MOV.U32 R73, RZ, RZ, R104 ;  /* 0x000000ffff497224 */ /* 0x000fce00078e0068 */
.L_x_2915:
[----:B------:R-:W-:Y:S05]  /*2da0*/  BSYNC B1 ;  /* 0x0000000000017941 */ /* 0x000fea0003800000 */
.L_x_2913:
        /* <DEDUP_REMOVED lines=16> */
.L_x_2919:
[----:B------:R-:W-:Y:S05]  /*2eb0*/  BSYNC B2 ;  /* 0x0000000000027941 */ /* 0x000fea0003800000 */
.L_x_2918:
        /* <DEDUP_REMOVED lines=44> */
.L_x_2917:
[----:B------:R-:W-:Y:S05]  /*3180*/  BSYNC B1 ;  /* 0x0000000000017941 */ /* 0x000fea0003800000 */
.L_x_2916:
        /* <DEDUP_REMOVED lines=16> */
.L_x_2912:
[----:B------:R-:W-:Y:S05]  /*3290*/  BSYNC B0 ;  /* 0x0000000000007941 */ /* 0x000fea0003800000 */
.L_x_2910:
        /* <DEDUP_REMOVED lines=8> */
.L_x_2921:
        /* <DEDUP_REMOVED lines=12> */
.L_x_2924:
[----:B------:R-:W-:-:S07]  /*33e0*/  MOV R73, R104 ;  /* 0x0000006800497202 */ /* 0x000fce0000000f00 */
.L_x_2925:
[----:B------:R-:W-:Y:S05]  /*33f0*/  BSYNC B1 ;  /* 0x0000000000017941 */ /* 0x000fea0003800000 */
.L_x_2923:
        /* <DEDUP_REMOVED lines=16> */
.L_x_2929:
[----:B------:R-:W-:Y:S05]  /*3500*/  BSYNC B2 ;  /* 0x0000000000027941 */ /* 0x000fea0003800000 */
.L_x_2928:
        /* <DEDUP_REMOVED lines=44> */
.L_x_2927:
[----:B------:R-:W-:Y:S05]  /*37d0*/  BSYNC B1 ;  /* 0x0000000000017941 */ /* 0x000fea0003800000 */
.L_x_2926:
        /* <DEDUP_REMOVED lines=13> */
.L_x_2922:
[----:B------:R-:W-:Y:S05]  /*38b0*/  BSYNC B0 ;  /* 0x0000000000007941 */ /* 0x000fea0003800000 */
.L_x_2920:
        /* <DEDUP_REMOVED lines=9> */
.L_x_2931:
        /* <DEDUP_REMOVED lines=12> */
.L_x_2934:
[----:B------:R-:W-:-:S07]  /*3a10*/  IMAD.MOV.U32 R73, RZ, RZ, R104 ;  /* 0x000000ffff497224 */ /* 0x000fce00078e0068 */
.L_x_2935:
[----:B------:R-:W-:Y:S05]  /*3a20*/  BSYNC B1 ;  /* 0x0000000000017941 */ /* 0x000fea0003800000 */
.L_x_2933:
        /* <DEDUP_REMOVED lines=16> */
.L_x_2939:
[----:B------:R-:W-:Y:S05]  /*3b30*/  BSYNC B2 ;  /* 0x0000000000027941 */ /* 0x000fea0003800000 */
.L_x_2938:
        /* <DEDUP_REMOVED lines=43> */
.L_x_2937:
[----:B------:R-:W-:Y:S05]  /*3df0*/  BSYNC B1 ;  /* 0x0000000000017941 */ /* 0x000fea0003800000 */
.L_x_2936:
[----:B-----5:R-:W-:Y:S01]  /*3e00*/  PRMT R69, R67, 0x7632, R69 ;  /* 0x0000763243457816 */ /* 0x020fe20000000045 */
[----:B------:R-:W-:Y:S01]  /*3e10*/  IMAD.MOV.U32 R71, RZ, RZ, 0x2f800000 ;  /* 0x2f800000ff477424 */ /* 0x000fe200078e00ff */
[----:B------:R-:W-:Y:S02]  /*3e20*/  I2FP.F32.U32 R68, R73 ;  /* 0x0000004900447245 */ /* 0x000fe40000201000 */
[----:B------:R-:W-:Y:S02]  /*3e30*/  SHF.L.U32 R69, R69, 0x10, RZ ;  /* 0x0000001045457819 */ /* 0x000fe400000006ff */
[----:B------:R-:W-:Y:S01]  /*3e40*/  PRMT R70, R43, 0x7632, R70 ;  /* 0x000076322b467816 */ /* 0x000fe20000000046 */
[----:B------:R-:W-:Y:S02]  /*3e50*/  FFMA.FTZ R68, R68, R71, 1.1641532182693481445e-10 ;  /* 0x2f00000044447423 */ /* 0x000fe40000010047 */
[----:B------:R-:W-:Y:S02]  /*3e60*/  FMUL.FTZ R69, R69, UR13 ;  /* 0x0000000d45457c20 */ /* 0x000fe40008410000 */
[----:B------:R-:W-:Y:S01]  /*3e70*/  IMAD.U32 R70, R70, 0x10000, RZ ;  /* 0x0001000046467824 */ /* 0x000fe200078e00ff */
[----:B------:R-:W-:Y:S01]  /*3e80*/  FSETP.GTU.FTZ.AND P4, PT, R68, UR10, PT ;  /* 0x0000000a44007c0b */ /* 0x000fe2000bf9c000 */
[----:B------:R-:W-:Y:S01]  /*3e90*/  FMUL.FTZ R69, R69, UR12 ;  /* 0x0000000c45457c20 */ /* 0x000fe20008410000 */
[----:B------:R-:W-:-:S02]  /*3ea0*/  @P0 PRMT R68, R63, 0x7632, R68 ;  /* 0x000076323f440816 */ /* 0x000fc40000000044 */
[----:B------:R-:W-:Y:S02]  /*3eb0*/  SEL R105, RZ, 0x1, P4 ;  /* 0x00000001ff697807 */ /* 0x000fe40002000000 */
[----:B------:R-:W-:Y:S02]  /*3ec0*/  FSEL R69, R69, RZ, !P4 ;  /* 0x000000ff45457208 */ /* 0x000fe40006000000 */
[----:B------:R-:W-:-:S03]  /*3ed0*/  @P0 SHF.L.U32 R68, R68, 0x10, RZ ;  /* 0x0000001044440819 */ /* 0x000fc600000006ff */
[----:B------:R-:W-:-:S04]  /*3ee0*/  FMUL.FTZ R73, R69, R70 ;  /* 0x0000004645497220 */ /* 0x000fc80000410000 */
[----:B------:R-:W-:-:S07]  /*3ef0*/  @P0 FADD.FTZ R73, R73, R68 ;  /* 0x0000004449490221 */ /* 0x000fce0000010000 */
.L_x_2932:
[----:B------:R-:W-:Y:S05]  /*3f00*/  BSYNC B0 ;  /* 0x0000000000007941 */ /* 0x000fea0003800000 */
.L_x_2930:
        /* <DEDUP_REMOVED lines=35> */
.L_x_2941:
[----:B------:R-:W-:Y:S05]  /*4140*/  BSYNC B0 ;  /* 0x0000000000007941 */ /* 0x000fea0003800000 */
.L_x_2940:
        /* <DEDUP_REMOVED lines=10> */
.L_x_2943:
        /* <DEDUP_REMOVED lines=12> */
.L_x_2946:
[----:B------:R-:W-:-:S07]  /*42b0*/  MOV R80, R104 ;  /* 0x0000006800507202 */ /* 0x000fce0000000f00 */
.L_x_2947:
[----:B------:R-:W-:Y:S05]  /*42c0*/  BSYNC B1 ;  /* 0x0000000000017941 */ /* 0x000fea0003800000 */
.L_x_2945:
        /* <DEDUP_REMOVED lines=16> */
.L_x_2951:
[----:B------:R-:W-:Y:S05]  /*43d0*/  BSYNC B2 ;  /* 0x0000000000027941 */ /* 0x000fea0003800000 */
.L_x_2950:
[----:B------:R-:W-:Y:S01]  /*43e0*/  IMAD.HI.U32 R69, R20, -0x326172a9, RZ ;  /* 0xcd9e8d5714457827 */ /* 0x000fe200078e00ff */
[----:B------:R-:W-:-:S03]  /*43f0*/  LOP3.LUT R0, R0, UR7, R23, 0x96, !PT ;  /* 0x0000000700007c12 */ /* 0x000fc6000f8e9617 */
[----:B------:R-:W-:Y:S01]  /*4400*/  IMAD R71, R20, -0x326172a9, RZ ;  /* 0xcd9e8d5714477824 */ /* 0x000fe200078e02ff */
[----:B--2---:R-:W-:Y:S01]  /*4410*/  LOP3.LUT R112, R69, UR6, R22, 0x96, !PT ;  /* 0x0000000645707c12 */ /* 0x004fe2000f8e9616 */
        /* <DEDUP_REMOVED lines=40> */
.L_x_2949:
[----:B------:R-:W-:Y:S05]  /*46a0*/  BSYNC B1 ;  /* 0x0000000000017941 */ /* 0x000fea0003800000 */
.L_x_2948:
[----:B------:R-:W-:Y:S01]  /*46b0*/  I2FP.F32.U32 R69, R80 ;  /* 0x0000005000457245 */ /* 0x000fe20000201000 */
[----:B------:R-:W-:Y:S01]  /*46c0*/  IMAD.MOV.U32 R70, RZ, RZ, 0x2f800000 ;  /* 0x2f800000ff467424 */ /* 0x000fe200078e00ff */
[----:B-----5:R-:W-:Y:S02]  /*46d0*/  SHF.L.U32 R71, R64, 0x10, RZ ;  /* 0x0000001040477819 */ /* 0x020fe400000006ff */
[----:B------:R-:W-:Y:S01]  /*46e0*/  @P0 SHF.L.U32 R78, R60, 0x10, RZ ;  /* 0x000000103c4e0819 */ /* 0x000fe200000006ff */
[----:B------:R-:W-:Y:S01]  /*46f0*/  FFMA.FTZ R69, R69, R70, 1.1641532182693481445e-10 ;  /* 0x2f00000045457423 */ /* 0x000fe20000010046 */
[----:B------:R-:W-:Y:S02]  /*4700*/  IMAD.U32 R70, R36, 0x10000, RZ ;  /* 0x0001000024467824 */ /* 0x000fe400078e00ff */
[----:B------:R-:W-:Y:S02]  /*4710*/  FMUL.FTZ R71, R71, UR13 ;  /* 0x0000000d47477c20 */ /* 0x000fe40008410000 */
[----:B------:R-:W-:-:S02]  /*4720*/  FSETP.GTU.FTZ.AND P4, PT, R69, UR10, PT ;  /* 0x0000000a45007c0b */ /* 0x000fc4000bf9c000 */
[----:B------:R-:W-:Y:S02]  /*4730*/  FMUL.FTZ R71, R71, UR12 ;  /* 0x0000000c47477c20 */ /* 0x000fe40008410000 */
[----:B------:R-:W-:-:S03]  /*4740*/  SEL R96, RZ, 0x1, P4 ;  /* 0x00000001ff607807 */ /* 0x000fc60002000000 */
[----:B------:R-:W-:-:S05]  /*4750*/  FSEL R131, R71, RZ, !P4 ;  /* 0x000000ff47837208 */ /* 0x000fca0006000000 */
[----:B------:R-:W-:-:S04]  /*4760*/  FMUL.FTZ R131, R131, R70 ;  /* 0x0000004683837220 */ /* 0x000fc80000410000 */
[----:B------:R-:W-:-:S07]  /*4770*/  @P0 FADD.FTZ R131, R78, R131 ;  /* 0x000000834e830221 */ /* 0x000fce0000010000 */
.L_x_2944:
[----:B------:R-:W-:Y:S05]  /*4780*/  BSYNC B0 ;  /* 0x0000000000007941 */ /* 0x000fea0003800000 */
.L_x_2942:
        /* <DEDUP_REMOVED lines=9> */
.L_x_2953:
        /* <DEDUP_REMOVED lines=12> */
.L_x_2956:
[----:B------:R-:W-:-:S07]  /*48e0*/  IMAD.MOV.U32 R78, RZ, RZ, R104 ;  /* 0x000000ffff4e7224 */ /* 0x000fce00078e0068 */
.L_x_2957:
[----:B------:R-:W-:Y:S05]  /*48f0*/  BSYNC B1 ;  /* 0x0000000000017941 */ /* 0x000fea0003800000 */
.L_x_2955:
        /* <DEDUP_REMOVED lines=16> */
.L_x_2961:
[----:B------:R-:W-:Y:S05]  /*4a00*/  BSYNC B2 ;  /* 0x0000000000027941 */ /* 0x000fea0003800000 */
.L_x_2960:
        /* <DEDUP_REMOVED lines=44> */
.L_x_2959:
[----:B------:R-:W-:Y:S05]  /*4cd0*/  BSYNC B1 ;  /* 0x0000000000017941 */ /* 0x000fea0003800000 */
.L_x_2958:
        /* <DEDUP_REMOVED lines=16> */
.L_x_2954:
[----:B------:R-:W-:Y:S05]  /*4de0*/  BSYNC B0 ;  /* 0x0000000000007941 */ /* 0x000fea0003800000 */
.L_x_2952:
        /* <DEDUP_REMOVED lines=8> */
.L_x_2963:
        /* <DEDUP_REMOVED lines=12> */
.L_x_2966:
[----:B------:R-:W-:-:S07]  /*4f30*/  MOV R78, R104 ;  /* 0x00000068004e7202 */ /* 0x000fce0000000f00 */
.L_x_2967:
[----:B------:R-:W-:Y:S05]  /*4f40*/  BSYNC B1 ;  /* 0x0000000000017941 */ /* 0x000fea0003800000 */
.L_x_2965:
        /* <DEDUP_REMOVED lines=16> */
.L_x_2971:
[----:B------:R-:W-:Y:S05]  /*5050*/  BSYNC B2 ;  /* 0x0000000000027941 */ /* 0x000fea0003800000 */
.L_x_2970:
        /* <DEDUP_REMOVED lines=44> */
.L_x_2969:
[----:B------:R-:W-:Y:S05]  /*5320*/  BSYNC B1 ;  /* 0x0000000000017941 */ /* 0x000fea0003800000 */
.L_x_2968:
        /* <DEDUP_REMOVED lines=13> */
.L_x_2964:
[----:B------:R-:W-:Y:S05]  /*5400*/  BSYNC B0 ;  /* 0x0000000000007941 */ /* 0x000fea0003800000 */
.L_x_2962:
        /* <DEDUP_REMOVED lines=9> */
.L_x_2973:
        /* <DEDUP_REMOVED lines=12> */
.L_x_2976:
[----:B------:R-:W-:-:S07]  /*5560*/  IMAD.MOV.U32 R78, RZ, RZ, R104 ;  /* 0x000000ffff4e7224 */ /* 0x000fce00078e0068 */
.L_x_2977:
[----:B------:R-:W-:Y:S05]  /*5570*/  BSYNC B1 ;  /* 0x0000000000017941 */ /* 0x000fea0003800000 */
.L_x_2975:
        /* <DEDUP_REMOVED lines=16> */
.L_x_2981:
[----:B------:R-:W-:Y:S05]  /*5680*/  BSYNC B2 ;  /* 0x0000000000027941 */ /* 0x000fea0003800000 */
.L_x_2980:
        /* <DEDUP_REMOVED lines=44> */
.L_x_2979:
[----:B------:R-:W-:Y:S05]  /*5950*/  BSYNC B1 ;  /* 0x0000000000017941 */ /* 0x000fea0003800000 */
.L_x_2978:
        /* <DEDUP_REMOVED lines=16> */
.L_x_2974:
[----:B------:R-:W-:Y:S05]  /*5a60*/  BSYNC B0 ;  /* 0x0000000000007941 */ /* 0x000fea0003800000 */
.L_x_2972:
        /* <DEDUP_REMOVED lines=8> */
.L_x_2983:
        /* <DEDUP_REMOVED lines=12> */
.L_x_2986:
[----:B------:R-:W-:-:S07]  /*5bb0*/  MOV R78, R104 ;  /* 0x00000068004e7202 */ /* 0x000fce0000000f00 */
.L_x_2987:
[----:B------:R-:W-:Y:S05]  /*5bc0*/  BSYNC B1 ;  /* 0x0000000000017941 */ /* 0x000fea0003800000 */
.L_x_2985:
        /* <DEDUP_REMOVED lines=16> */
.L_x_2991:
[----:B------:R-:W-:Y:S05]  /*5cd0*/  BSYNC B2 ;  /* 0x0000000000027941 */ /* 0x000fea0003800000 */
.L_x_2990:
        /* <DEDUP_REMOVED lines=44> */
.L_x_2989:
[----:B------:R-:W-:Y:S05]  /*5fa0*/  BSYNC B1 ;  /* 0x0000000000017941 */ /* 0x000fea0003800000 */
.L_x_2988:
        /* <DEDUP_REMOVED lines=13> */
.L_x_2984:
[----:B------:R-:W-:Y:S05]  /*6080*/  BSYNC B0 ;  /* 0x0000000000007941 */ /* 0x000fea0003800000 */
.L_x_2982:
        /* <DEDUP_REMOVED lines=9> */
.L_x_2993:
        /* <DEDUP_REMOVED lines=12> */
.L_x_2996:
[----:B------:R-:W-:-:S07]  /*61e0*/  IMAD.MOV.U32 R78, RZ, RZ, R104 ;  /* 0x000000ffff4e7224 */ /* 0x000fce00078e0068 */
.L_x_2997:
[----:B------:R-:W-:Y:S05]  /*61f0*/  BSYNC B1 ;  /* 0x0000000000017941 */ /* 0x000fea0003800000 */
.L_x_2995:
        /* <DEDUP_REMOVED lines=16> */
.L_x_3001:
[----:B------:R-:W-:Y:S05]  /*6300*/  BSYNC B2 ;  /* 0x0000000000027941 */ /* 0x000fea0003800000 */
.L_x_3000:
        /* <DEDUP_REMOVED lines=44> */
.L_x_2999:
[----:B------:R-:W-:Y:S05]  /*65d0*/  BSYNC B1 ;  /* 0x0000000000017941 */ /* 0x000fea0003800000 */
.L_x_2998:
        /* <DEDUP_REMOVED lines=16> */
.L_x_2994:
[----:B------:R-:W-:Y:S05]  /*66e0*/  BSYNC B0 ;  /* 0x0000000000007941 */ /* 0x000fea0003800000 */
.L_x_2992:
        /* <DEDUP_REMOVED lines=8> */
.L_x_3003:
        /* <DEDUP_REMOVED lines=12> */
.L_x_3006:
[----:B------:R-:W-:-:S07]  /*6830*/  MOV R78, R104 ;  /* 0x00000068004e7202 */ /* 0x000fce0000000f00 */
.L_x_3007:
[----:B------:R-:W-:Y:S05]  /*6840*/  BSYNC B1 ;  /* 0x0000000000017941 */ /* 0x000fea0003800000 */
.L_x_3005:
        /* <DEDUP_REMOVED lines=16> */
.L_x_3011:
[----:B------:R-:W-:Y:S05]  /*6950*/  BSYNC B2 ;  /* 0x0000000000027941 */ /* 0x000fea0003800000 */
.L_x_3010:
[----:B------:R-:W-:Y:S01]  /*6960*/  IMAD.HI.U32 R69, R20, -0x326172a9, RZ ;  /* 0xcd9e8d5714457827 */ /* 0x000fe200078e00ff */
[----:B------:R-:W-:-:S03]  /*6970*/  LOP3.LUT R0, R0, UR7, R23, 0x96, !PT ;  /* 0x0000000700007c12 */ /* 0x000fc6000f8e9617 */
[----:B------:R-:W-:Y:S01]  /*6980*/  IMAD R71, R20, -0x326172a9, RZ ;  /* 0xcd9e8d5714477824 */ /* 0x000fe200078e02ff */
[----:B------:R-:W-:Y:S01]  /*6990*/  LOP3.LUT R102, R69, UR6, R22, 0x96, !PT ;  /* 0x0000000645667c12 */ /* 0x000fe2000f8e9616 */
[----:B------:R-:W-:-:S04]  /*69a0*/  IMAD.WIDE.U32 R68, R0, -0x326172a9, RZ ;  /* 0xcd9e8d5700447825 */ /* 0x000fc800078e00ff */
[----:B--2---:R-:W-:Y:S01]  /*69b0*/  IMAD R113, R21, -0x2daee0ad, RZ ;  /* 0xd2511f5315717824 */ /* 0x004fe200078e02ff */
        /* <DEDUP_REMOVED lines=38> */
.L_x_3009:
[----:B------:R-:W-:Y:S05]  /*6c20*/  BSYNC B1 ;  /* 0x0000000000017941 */ /* 0x000fea0003800000 */
.L_x_3008:
        /* <DEDUP_REMOVED lines=13> */
.L_x_3004:
[----:B------:R-:W-:Y:S05]  /*6d00*/  BSYNC B0 ;  /* 0x0000000000007941 */ /* 0x000fea0003800000 */
.L_x_3002:
[----:B------:R-:W-:Y:S04]  /*6d10*/  BSSY B0, `(.L_x_3012) ;  /* 0x0000064000007945 */ /* 0x000fe80003800000 */
[----:B------:R-:W-:Y:S05]  /*6d20*/  @P3 BRA `(.L_x_3013) ;  /* 0x00000000001c3947 */ /* 0x000fea0003800000 */
[----:B--2---:R-:W-:Y:S01]  /*6d30*/  IMAD.MOV.U32 R117, RZ, RZ, RZ ;  /* 0x000000ffff757224 */ /* 0x004fe200078e00ff */
[----:B------:R-:W-:Y:S01]  /*6d40*/  MOV R80, R68 ;  /* 0x0000004400507202 */ /* 0x000fe20000000f00 */
[----:B------:R-:W-:Y:S06]  /*6d50*/  @!P0 BRA `(.L_x_3014) ;  /* 0x00000004007c8947 */ /* 0x000fec0003800000 */
[----:B-----5:R-:W-:Y:S01]  /*6d60*/  PRMT R117, R63, 0x7632, R117 ;  /* 0x000076323f757816 */ /* 0x020fe20000000075 */
[----:B------:R-:W-:-:S03]  /*6d70*/  IMAD.MOV.U32 R80, RZ, RZ, R68 ;  /* 0x000000ffff507224 */ /* 0x000fc600078e0044 */
[----:B------:R-:W-:Y:S01]  /*6d80*/  SHF.L.U32 R117, R117, 0x10, RZ ;  /* 0x0000001075757819 */ /* 0x000fe200000006ff */
[----:B------:R-:W-:Y:S06]  /*6d90*/  BRA `(.L_x_3014) ;  /* 0x00000004006c7947 */ /* 0x000fec0003800000 */
.L_x_3013:
        /* <DEDUP_REMOVED lines=12> */
.L_x_3016:
[----:B------:R-:W-:-:S07]  /*6e60*/  IMAD.MOV.U32 R78, RZ, RZ, R104 ;  /* 0x000000ffff4e7224 */ /* 0x000fce00078e0068 */
.L_x_3017:
[----:B------:R-:W-:Y:S05]  /*6e70*/  BSYNC B1 ;  /* 0x0000000000017941 */ /* 0x000fea0003800000 */
.L_x_3015:
        /* <DEDUP_REMOVED lines=16> */
.L_x_3021:
[----:B------:R-:W-:Y:S05]  /*6f80*/  BSYNC B2 ;  /* 0x0000000000027941 */ /* 0x000fea0003800000 */
.L_x_3020:
        /* <DEDUP_REMOVED lines=43> */
.L_x_3019:
[----:B------:R-:W-:Y:S05]  /*7240*/  BSYNC B1 ;  /* 0x0000000000017941 */ /* 0x000fea0003800000 */
.L_x_3018:
        /* <DEDUP_REMOVED lines=14> */
[----:B--2---:R-:W-:-:S04]  /*7330*/  FMUL.FTZ R117, R69, R70 ;  /* 0x0000004645757220 */ /* 0x004fc80000410000 */
[----:B------:R-:W-:-:S07]  /*7340*/  @P0 FADD.FTZ R117, R117, R68 ;  /* 0x0000004475750221 */ /* 0x000fce0000010000 */
.L_x_3014:
[----:B------:R-:W-:Y:S05]  /*7350*/  BSYNC B0 ;  /* 0x0000000000007941 */ /* 0x000fea0003800000 */
.L_x_3012:
        /* <DEDUP_REMOVED lines=10> */
[----:B------:R2:W-:Y:S01]  /*7400*/  STG.E.128 desc[UR4][R134.64], R68 ;  /* 0x0000004486007986 */ /* 0x0005e2000c101d04 */
[----:B0-----:R-:W-:-:S04]  /*7410*/  @P2 IMAD.WIDE.U32 R132, R155, 0x10, R132 ;  /* 0x000000109b842825 */ /* 0x001fc800078e0084 */
[----:B-1----:R-:W-:Y:S01]  /*7420*/  @P0 IMAD.WIDE.U32 R112, R151, 0x10, R112 ;  /* 0x0000001097700825 */ /* 0x002fe200078e0070 */
[----:B--2---:R-:W-:Y:S06]  /*7430*/  @!P2 BRA `(.L_x_3023) ;  /* 0x000000000050a947 */ /* 0x004fec0003800000 */
[----:B------:R-:W-:Y:S01]  /*7440*/  IMAD.U32 R71, R102, 0x10000, RZ ;  /* 0x0001000066477824 */ /* 0x000fe200078e00ff */
        /* <DEDUP_REMOVED lines=19> */
.L_x_3023:
[----:B------:R-:W-:Y:S05]  /*7580*/  BSYNC B0 ;  /* 0x0000000000007941 */ /* 0x000fea0003800000 */
.L_x_3022:
[----:B-----5:R1:W5:Y:S04]  /*7590*/  @P2 LDG.E.128 R64, desc[UR4][R132.64] ;  /* 0x0000000484402981 */ /* 0x020368000c1e1d00 */
        /* <DEDUP_REMOVED lines=9> */
.L_x_3025:
        /* <DEDUP_REMOVED lines=12> */
.L_x_3028:
[----:B------:R-:W-:-:S07]  /*76f0*/  MOV R78, R104 ;  /* 0x00000068004e7202 */ /* 0x000fce0000000f00 */
.L_x_3029:
[----:B------:R-:W-:Y:S05]  /*7700*/  BSYNC B1 ;  /* 0x0000000000017941 */ /* 0x000fea0003800000 */
.L_x_3027:
        /* <DEDUP_REMOVED lines=16> */
.L_x_3033:
[----:B------:R-:W-:Y:S05]  /*7810*/  BSYNC B2 ;  /* 0x0000000000027941 */ /* 0x000fea0003800000 */
.L_x_3032:
[----:B------:R-:W-:Y:S01]  /*7820*/  IMAD.HI.U32 R69, R20, -0x326172a9, RZ ;  /* 0xcd9e8d5714457827 */ /* 0x000fe200078e00ff */
[----:B------:R-:W-:-:S03]  /*7830*/  LOP3.LUT R0, R0, UR7, R23, 0x96, !PT ;  /* 0x0000000700007c12 */ /* 0x000fc6000f8e9617 */
[----:B------:R-:W-:Y:S01]  /*7840*/  IMAD R71, R20, -0x326172a9, RZ ;  /* 0xcd9e8d5714477824 */ /* 0x000fe200078e02ff */
[----:B-1----:R-:W-:Y:S01]  /*7850*/  LOP3.LUT R112, R69, UR6, R22, 0x96, !PT ;  /* 0x0000000645707c12 */ /* 0x002fe2000f8e9616 */
        /* <DEDUP_REMOVED lines=40> */
.L_x_3031:
[----:B------:R-:W-:Y:S05]  /*7ae0*/  BSYNC B1 ;  /* 0x0000000000017941 */ /* 0x000fea0003800000 */
.L_x_3030:
        /* <DEDUP_REMOVED lines=13> */
.L_x_3026:
[----:B------:R-:W-:Y:S05]  /*7bc0*/  BSYNC B0 ;  /* 0x0000000000007941 */ /* 0x000fea0003800000 */
.L_x_3024:
        /* <DEDUP_REMOVED lines=9> */
.L_x_3035:
        /* <DEDUP_REMOVED lines=12> */
.L_x_3038:
[----:B------:R-:W-:-:S07]  /*7d20*/  IMAD.MOV.U32 R78, RZ, RZ, R104 ;  /* 0x000000ffff4e7224 */ /* 0x000fce00078e0068 */
.L_x_3039:
[----:B------:R-:W-:Y:S05]  /*7d30*/  BSYNC B1 ;  /* 0x0000000000017941 */ /* 0x000fea0003800000 */
.L_x_3037:
        /* <DEDUP_REMOVED lines=16> */
.L_x_3043:
[----:B------:R-:W-:Y:S05]  /*7e40*/  BSYNC B2 ;  /* 0x0000000000027941 */ /* 0x000fea0003800000 */
.L_x_3042:
        /* <DEDUP_REMOVED lines=44> */
.L_x_3041:
[----:B------:R-:W-:Y:S05]  /*8110*/  BSYNC B1 ;  /* 0x0000000000017941 */ /* 0x000fea0003800000 */
.L_x_3040:
        /* <DEDUP_REMOVED lines=16> */
.L_x_3036:
[----:B------:R-:W-:Y:S05]  /*8220*/  BSYNC B0 ;  /* 0x0000000000007941 */ /* 0x000fea0003800000 */
.L_x_3034:
        /* <DEDUP_REMOVED lines=8> */
.L_x_3045:
        /* <DEDUP_REMOVED lines=12> */
.L_x_3048:
[----:B------:R-:W-:-:S07]  /*8370*/  MOV R78, R104 ;  /* 0x00000068004e7202 */ /* 0x000fce0000000f00 */
.L_x_3049:
[----:B------:R-:W-:Y:S05]  /*8380*/  BSYNC B1 ;  /* 0x0000000000017941 */ /* 0x000fea0003800000 */
.L_x_3047:
        /* <DEDUP_REMOVED lines=16> */
.L_x_3053:
[----:B------:R-:W-:Y:S05]  /*8490*/  BSYNC B2 ;  /* 0x0000000000027941 */ /* 0x000fea0003800000 */
.L_x_3052:
        /* <DEDUP_REMOVED lines=44> */
.L_x_3051:
[----:B------:R-:W-:Y:S05]  /*8760*/  BSYNC B1 ;  /* 0x0000000000017941 */ /* 0x000fea0003800000 */
.L_x_3050:
        /* <DEDUP_REMOVED lines=13> */
.L_x_3046:
[----:B------:R-:W-:Y:S05]  /*8840*/  BSYNC B0 ;  /* 0x0000000000007941 */ /* 0x000fea0003800000 */
.L_x_3044:
        /* <DEDUP_REMOVED lines=9> */
.L_x_3055:
        /* <DEDUP_REMOVED lines=12> */
.L_x_3058:
[----:B------:R-:W-:-:S07]  /*89a0*/  IMAD.MOV.U32 R78, RZ, RZ, R104 ;  /* 0x000000ffff4e7224 */ /* 0x000fce00078e0068 */
.L_x_3059:
[----:B------:R-:W-:Y:S05]  /*89b0*/  BSYNC B1 ;  /* 0x0000000000017941 */ /* 0x000fea0003800000 */
.L_x_3057:
        /* <DEDUP_REMOVED lines=16> */
.L_x_3063:
[----:B------:R-:W-:Y:S05]  /*8ac0*/  BSYNC B2 ;  /* 0x0000000000027941 */ /* 0x000fea0003800000 */
.L_x_3062:
        /* <DEDUP_REMOVED lines=44> */
.L_x_3061:
[----:B------:R-:W-:Y:S05]  /*8d90*/  BSYNC B1 ;  /* 0x0000000000017941 */ /* 0x000fea0003800000 */
.L_x_3060:
        /* <DEDUP_REMOVED lines=16> */
.L_x_3056:
[----:B------:R-:W-:Y:S05]  /*8ea0*/  BSYNC B0 ;  /* 0x0000000000007941 */ /* 0x000fea0003800000 */
.L_x_3054:
        /* <DEDUP_REMOVED lines=8> */
.L_x_3065:
        /* <DEDUP_REMOVED lines=12> */
.L_x_3068:
[----:B------:R-:W-:-:S07]  /*8ff0*/  MOV R78, R104 ;  /* 0x00000068004e7202 */ /* 0x000fce0000000f00 */
.L_x_3069:
[----:B------:R-:W-:Y:S05]  /*9000*/  BSYNC B1 ;  /* 0x0000000000017941 */ /* 0x000fea0003800000 */
.L_x_3067:
        /* <DEDUP_REMOVED lines=16> */
.L_x_3073:
[----:B------:R-:W-:Y:S05]  /*9110*/  BSYNC B2 ;  /* 0x0000000000027941 */ /* 0x000fea0003800000 */
.L_x_3072:
        /* <DEDUP_REMOVED lines=44> */
.L_x_3071:
[----:B------:R-:W-:Y:S05]  /*93e0*/  BSYNC B1 ;  /* 0x0000000000017941 */ /* 0x000fea0003800000 */
.L_x_3070:
        /* <DEDUP_REMOVED lines=13> */
.L_x_3066:
[----:B------:R-:W-:Y:S05]  /*94c0*/  BSYNC B0 ;  /* 0x0000000000007941 */ /* 0x000fea0003800000 */
.L_x_3064:
        /* <DEDUP_REMOVED lines=9> */
.L_x_3075:
        /* <DEDUP_REMOVED lines=12> */
.L_x_3078:
[----:B------:R-:W-:-:S07]  /*9620*/  IMAD.MOV.U32 R78, RZ, RZ, R104 ;  /* 0x000000ffff4e7224 */ /* 0x000fce00078e0068 */
.L_x_3079:
[----:B------:R-:W-:Y:S05]  /*9630*/  BSYNC B1 ;  /* 0x0000000000017941 */ /* 0x000fea0003800000 */
.L_x_3077:
        /* <DEDUP_REMOVED lines=16> */
.L_x_3083:
[----:B------:R-:W-:Y:S05]  /*9740*/  BSYNC B2 ;  /* 0x0000000000027941 */ /* 0x000fea0003800000 */
.L_x_3082:
        /* <DEDUP_REMOVED lines=44> */
.L_x_3081:
[----:B------:R-:W-:Y:S05]  /*9a10*/  BSYNC B1 ;  /* 0x0000000000017941 */ /* 0x000fea0003800000 */
.L_x_3080:
        /* <DEDUP_REMOVED lines=16> */
.L_x_3076:
[----:B------:R-:W-:Y:S05]  /*9b20*/  BSYNC B0 ;  /* 0x0000000000007941 */ /* 0x000fea0003800000 */
.L_x_3074:
        /* <DEDUP_REMOVED lines=8> */
.L_x_3085:
        /* <DEDUP_REMOVED lines=12> */
.L_x_3088:
[----:B------:R-:W-:-:S07]  /*9c70*/  MOV R78, R104 ;  /* 0x00000068004e7202 */ /* 0x000fce0000000f00 */
.L_x_3089:
[----:B------:R-:W-:Y:S05]  /*9c80*/  BSYNC B1 ;  /* 0x0000000000017941 */ /* 0x000fea0003800000 */
.L_x_3087:
        /* <DEDUP_REMOVED lines=16> */
.L_x_3093:
[----:B------:R-:W-:Y:S05]  /*9d90*/  BSYNC B2 ;  /* 0x0000000000027941 */ /* 0x000fea0003800000 */
.L_x_3092:
[----:B------:R-:W-:Y:S01]  /*9da0*/  IMAD.HI.U32 R69, R20, -0x326172a9, RZ ;  /* 0xcd9e8d5714457827 */ /* 0x000fe200078e00ff */
[----:B------:R-:W-:-:S03]  /*9db0*/  LOP3.LUT R0, R0, UR7, R23, 0x96, !PT ;  /* 0x0000000700007c12 */ /* 0x000fc6000f8e9617 */
[----:B------:R-:W-:Y:S01]  /*9dc0*/  IMAD R71, R20, -0x326172a9, RZ ;  /* 0xcd9e8d5714477824 */ /* 0x000fe200078e02ff */
[----:B------:R-:W-:Y:S01]  /*9dd0*/  LOP3.LUT R102, R69, UR6, R22, 0x96, !PT ;  /* 0x0000000645667c12 */ /* 0x000fe2000f8e9616 */
[----:B------:R-:W-:-:S04]  /*9de0*/  IMAD.WIDE.U32 R68, R0, -0x326172a9, RZ ;  /* 0xcd9e8d5700447825 */ /* 0x000fc800078e00ff */
[----:B-1----:R-:W-:Y:S01]  /*9df0*/  IMAD R113, R21, -0x2daee0ad, RZ ;  /* 0xd2511f5315717824 */ /* 0x002fe200078e02ff */
        /* <DEDUP_REMOVED lines=38> */
.L_x_3091:
[----:B------:R-:W-:Y:S05]  /*a060*/  BSYNC B1 ;  /* 0x0000000000017941 */ /* 0x000fea0003800000 */
.L_x_3090:
        /* <DEDUP_REMOVED lines=13> */
.L_x_3086:
[----:B------:R-:W-:Y:S05]  /*a140*/  BSYNC B0 ;  /* 0x0000000000007941 */ /* 0x000fea0003800000 */
.L_x_3084:
[----:B------:R-:W-:Y:S04]  /*a150*/  BSSY B0, `(.L_x_3094) ;  /* 0x0000064000007945 */ /* 0x000fe80003800000 */
[----:B------:R-:W-:Y:S05]  /*a160*/  @P3 BRA `(.L_x_3095) ;  /* 0x00000000001c3947 */ /* 0x000fea0003800000 */
[----:B-1----:R-:W-:Y:S01]  /*a170*/  IMAD.MOV.U32 R133, RZ, RZ, RZ ;  /* 0x000000ffff857224 */ /* 0x002fe200078e00ff */
[----:B------:R-:W-:Y:S01]  /*a180*/  MOV R78, R68 ;  /* 0x00000044004e7202 */ /* 0x000fe20000000f00 */
[----:B------:R-:W-:Y:S06]  /*a190*/  @!P0 BRA `(.L_x_3096) ;  /* 0x00000004007c8947 */ /* 0x000fec0003800000 */
[----:B-----5:R-:W-:Y:S01]  /*a1a0*/  PRMT R133, R63, 0x7632, R133 ;  /* 0x000076323f857816 */ /* 0x020fe20000000085 */
[----:B------:R-:W-:-:S03]  /*a1b0*/  IMAD.MOV.U32 R78, RZ, RZ, R68 ;  /* 0x000000ffff4e7224 */ /* 0x000fc600078e0044 */
[----:B------:R-:W-:Y:S01]  /*a1c0*/  SHF.L.U32 R133, R133, 0x10, RZ ;  /* 0x0000001085857819 */ /* 0x000fe200000006ff */
[----:B------:R-:W-:Y:S06]  /*a1d0*/  BRA `(.L_x_3096) ;  /* 0x00000004006c7947 */ /* 0x000fec0003800000 */
.L_x_3095:
        /* <DEDUP_REMOVED lines=12> */
.L_x_3098:
[----:B------:R-:W-:-:S07]  /*a2a0*/  IMAD.MOV.U32 R80, RZ, RZ, R104 ;  /* 0x000000ffff507224 */ /* 0x000fce00078e0068 */
.L_x_3099:
[----:B------:R-:W-:Y:S05]  /*a2b0*/  BSYNC B1 ;  /* 0x0000000000017941 */ /* 0x000fea0003800000 */
.L_x_3097:
        /* <DEDUP_REMOVED lines=16> */
.L_x_3103:
[----:B------:R-:W-:Y:S05]  /*a3c0*/  BSYNC B2 ;  /* 0x0000000000027941 */ /* 0x000fea0003800000 */
.L_x_3102:
        /* <DEDUP_REMOVED lines=43> */
.L_x_3101:
[----:B------:R-:W-:Y:S05]  /*a680*/  BSYNC B1 ;  /* 0x0000000000017941 */ /* 0x000fea0003800000 */
.L_x_3100:
        /* <DEDUP_REMOVED lines=14> */
[----:B-1----:R-:W-:-:S04]  /*a770*/  FMUL.FTZ R133, R69, R70 ;  /* 0x0000004645857220 */ /* 0x002fc80000410000 */
[----:B------:R-:W-:-:S07]  /*a780*/  @P0 FADD.FTZ R133, R133, R68 ;  /* 0x0000004485850221 */ /* 0x000fce0000010000 */
.L_x_3096:
[----:B------:R-:W-:Y:S05]  /*a790*/  BSYNC B0 ;  /* 0x0000000000007941 */ /* 0x000fea0003800000 */
.L_x_3094:
        /* <DEDUP_REMOVED lines=34> */
.L_x_3105:
[----:B------:R-:W-:Y:S05]  /*a9c0*/  BSYNC B0 ;  /* 0x0000000000007941 */ /* 0x000fea0003800000 */
.L_x_3104:
        /* <DEDUP_REMOVED lines=10> */
.L_x_3107:
        /* <DEDUP_REMOVED lines=12> */
.L_x_3110:
[----:B------:R-:W-:-:S07]  /*ab30*/  MOV R80, R104 ;  /* 0x0000006800507202 */ /* 0x000fce0000000f00 */
.L_x_3111:
[----:B------:R-:W-:Y:S05]  /*ab40*/  BSYNC B1 ;  /* 0x0000000000017941 */ /* 0x000fea0003800000 */
.L_x_3109:
        /* <DEDUP_REMOVED lines=16> */
.L_x_3115:
[----:B------:R-:W-:Y:S05]  /*ac50*/  BSYNC B2 ;  /* 0x0000000000027941 */ /* 0x000fea0003800000 */
.L_x_3114:
        /* <DEDUP_REMOVED lines=44> */
.L_x_3113:
[----:B------:R-:W-:Y:S05]  /*af20*/  BSYNC B1 ;  /* 0x0000000000017941 */ /* 0x000fea0003800000 */
.L_x_3112:
        /* <DEDUP_REMOVED lines=13> */
.L_x_3108:
[----:B------:R-:W-:Y:S05]  /*b000*/  BSYNC B0 ;  /* 0x0000000000007941 */ /* 0x000fea0003800000 */
.L_x_3106:
        /* <DEDUP_REMOVED lines=9> */
.L_x_3117:
        /* <DEDUP_REMOVED lines=12> */
.L_x_3120:
[----:B------:R-:W-:-:S07]  /*b160*/  IMAD.MOV.U32 R78, RZ, RZ, R104 ;  /* 0x000000ffff4e7224 */ /* 0x000fce00078e0068 */
.L_x_3121:
[----:B------:R-:W-:Y:S05]  /*b170*/  BSYNC B1 ;  /* 0x0000000000017941 */ /* 0x000fea0003800000 */
.L_x_3119:
        /* <DEDUP_REMOVED lines=16> */
.L_x_3125:
[----:B------:R-:W-:Y:S05]  /*b280*/  BSYNC B2 ;  /* 0x0000000000027941 */ /* 0x000fea0003800000 */
.L_x_3124:
        /* <DEDUP_REMOVED lines=44> */
.L_x_3123:
[----:B------:R-:W-:Y:S05]  /*b550*/  BSYNC B1 ;  /* 0x0000000000017941 */ /* 0x000fea0003800000 */
.L_x_3122:
        /* <DEDUP_REMOVED lines=16> */
.L_x_3118:
[----:B------:R-:W-:Y:S05]  /*b660*/  BSYNC B0 ;  /* 0x0000000000007941 */ /* 0x000fea0003800000 */
.L_x_3116:
        /* <DEDUP_REMOVED lines=8> */
.L_x_3127:
        /* <DEDUP_REMOVED lines=12> */
.L_x_3130:
[----:B------:R-:W-:-:S07]  /*b7b0*/  MOV R78, R104 ;  /* 0x00000068004e7202 */ /* 0x000fce0000000f00 */
.L_x_3131:
[----:B------:R-:W-:Y:S05]  /*b7c0*/  BSYNC B1 ;  /* 0x0000000000017941 */ /* 0x000fea0003800000 */
.L_x_3129:
        /* <DEDUP_REMOVED lines=16> */
.L_x_3135:
[----:B------:R-:W-:Y:S05]  /*b8d0*/  BSYNC B2 ;  /* 0x0000000000027941 */ /* 0x000fea0003800000 */
.L_x_3134:
        /* <DEDUP_REMOVED lines=44> */
.L_x_3133:
[----:B------:R-:W-:Y:S05]  /*bba0*/  BSYNC B1 ;  /* 0x0000000000017941 */ /* 0x000fea0003800000 */
.L_x_3132:
        /* <DEDUP_REMOVED lines=13> */
.L_x_3128:
[----:B------:R-:W-:Y:S05]  /*bc80*/  BSYNC B0 ;  /* 0x0000000000007941 */ /* 0x000fea0003800000 */
.L_x_3126:
        /* <DEDUP_REMOVED lines=9> */
.L_x_3137:
        /* <DEDUP_REMOVED lines=12> */
.L_x_3140:
[----:B------:R-:W-:-:S07]  /*bde0*/  IMAD.MOV.U32 R78, RZ, RZ, R104 ;  /* 0x000000ffff4e7224 */ /* 0x000fce00078e0068 */
.L_x_3141:
[----:B------:R-:W-:Y:S05]  /*bdf0*/  BSYNC B1 ;  /* 0x0000000000017941 */ /* 0x000fea0003800000 */
.L_x_3139:
        /* <DEDUP_REMOVED lines=16> */
.L_x_3145:
[----:B------:R-:W-:Y:S05]  /*bf00*/  BSYNC B2 ;  /* 0x0000000000027941 */ /* 0x000fea0003800000 */
.L_x_3144:
        /* <DEDUP_REMOVED lines=44> */
.L_x_3143:
[----:B------:R-:W-:Y:S05]  /*c1d0*/  BSYNC B1 ;  /* 0x0000000000017941 */ /* 0x000fea0003800000 */
.L_x_3142:
        /* <DEDUP_REMOVED lines=16> */
.L_x_3138:
[----:B------:R-:W-:Y:S05]  /*c2e0*/  BSYNC B0 ;  /* 0x0000000000007941 */ /* 0x000fea0003800000 */
.L_x_3136:
        /* <DEDUP_REMOVED lines=8> */
.L_x_3147:
        /* <DEDUP_REMOVED lines=12> */
.L_x_3150:
[----:B------:R-:W-:-:S07]  /*c430*/  MOV R78, R104 ;  /* 0x00000068004e7202 */ /* 0x000fce0000000f00 */
.L_x_3151:
[----:B------:R-:W-:Y:S05]  /*c440*/  BSYNC B1 ;  /* 0x0000000000017941 */ /* 0x000fea0003800000 */
.L_x_3149:
        /* <DEDUP_REMOVED lines=16> */
.L_x_3155:
[----:B------:R-:W-:Y:S05]  /*c550*/  BSYNC B2 ;  /* 0x0000000000027941 */ /* 0x000fea0003800000 */
.L_x_3154:
        /* <DEDUP_REMOVED lines=44> */
.L_x_3153:
[----:B------:R-:W-:Y:S05]  /*c820*/  BSYNC B1 ;  /* 0x0000000000017941 */ /* 0x000fea0003800000 */
.L_x_3152:
        /* <DEDUP_REMOVED lines=13> */
.L_x_3148:
[----:B------:R-:W-:Y:S05]  /*c900*/  BSYNC B0 ;  /* 0x0000000000007941 */ /* 0x000fea0003800000 */
.L_x_3146:
        /* <DEDUP_REMOVED lines=9> */
.L_x_3157:
        /* <DEDUP_REMOVED lines=12> */
.L_x_3160:
[----:B------:R-:W-:-:S07]  /*ca60*/  IMAD.MOV.U32 R78, RZ, RZ, R104 ;  /* 0x000000ffff4e7224 */ /* 0x000fce00078e0068 */
.L_x_3161:
[----:B------:R-:W-:Y:S05]  /*ca70*/  BSYNC B1 ;  /* 0x0000000000017941 */ /* 0x000fea0003800000 */
.L_x_3159:
        /* <DEDUP_REMOVED lines=16> */
.L_x_3165:
[----:B------:R-:W-:Y:S05]  /*cb80*/  BSYNC B2 ;  /* 0x0000000000027941 */ /* 0x000fea0003800000 */
.L_x_3164:
        /* <DEDUP_REMOVED lines=44> */
.L_x_3163:
[----:B------:R-:W-:Y:S05]  /*ce50*/  BSYNC B1 ;  /* 0x0000000000017941 */ /* 0x000fea0003800000 */
.L_x_3162:
        /* <DEDUP_REMOVED lines=16> */
.L_x_3158:
[----:B------:R-:W-:Y:S05]  /*cf60*/  BSYNC B0 ;  /* 0x0000000000007941 */ /* 0x000fea0003800000 */
.L_x_3156:
[----:B------:R-:W-:Y:S04]  /*cf70*/  BSSY B0, `(.L_x_3166) ;  /* 0x0000061000007945 */ /* 0x000fe80003800000 */
[----:B------:R-:W-:Y:S05]  /*cf80*/  @P3 BRA `(.L_x_3167) ;  /* 0x0000000000183947 */ /* 0x000fea0003800000 */
[----:B-1----:R-:W-:Y:S01]  /*cf90*/  MOV R149, RZ ;  /* 0x000000ff00957202 */ /* 0x002fe20000000f00 */
[----:B------:R-:W-:Y:S01]  /*cfa0*/  IMAD.MOV.U32 R68, RZ, RZ, R69 ;  /* 0x000000ffff447224 */ /* 0x000fe200078e0045 */
[----:B------:R-:W-:Y:S06]  /*cfb0*/  @!P0 BRA `(.L_x_3168) ;  /* 0x0000000400708947 */ /* 0x000fec0003800000 */
[----:B------:R-:W-:Y:S01]  /*cfc0*/  MOV R68, R69 ;  /* 0x0000004500447202 */ /* 0x000fe20000000f00 */
[----:B-----5:R-:W-:Y:S01]  /*cfd0*/  IMAD.U32 R149, R63, 0x10000, RZ ;  /* 0x000100003f957824 */ /* 0x020fe200078e00ff */
[----:B------:R-:W-:Y:S06]  /*cfe0*/  BRA `(.L_x_3168) ;  /* 0x0000000400647947 */ /* 0x000fec0003800000 */
.L_x_3167:
        /* <DEDUP_REMOVED lines=12> */
.L_x_3170:
[----:B------:R-:W-:-:S07]  /*d0b0*/  MOV R78, R104 ;  /* 0x00000068004e7202 */ /* 0x000fce0000000f00 */
.L_x_3171:
[----:B------:R-:W-:Y:S05]  /*d0c0*/  BSYNC B1 ;  /* 0x0000000000017941 */ /* 0x000fea0003800000 */
.L_x_3169:
        /* <DEDUP_REMOVED lines=16> */
.L_x_3175:
[----:B------:R-:W-:Y:S05]  /*d1d0*/  BSYNC B2 ;  /* 0x0000000000027941 */ /* 0x000fea0003800000 */
.L_x_3174:
        /* <DEDUP_REMOVED lines=44> */
.L_x_3173:
[----:B------:R-:W-:Y:S05]  /*d4a0*/  BSYNC B1 ;  /* 0x0000000000017941 */ /* 0x000fea0003800000 */
.L_x_3172:
        /* <DEDUP_REMOVED lines=10> */
[----:B-1----:R-:W-:-:S05]  /*d550*/  FSEL R149, R71, RZ, !P4 ;  /* 0x000000ff47957208 */ /* 0x002fca0006000000 */
[----:B------:R-:W-:-:S04]  /*d560*/  FMUL.FTZ R149, R149, R70 ;  /* 0x0000004695957220 */ /* 0x000fc80000410000 */
[----:B------:R-:W-:-:S07]  /*d570*/  @P0 FADD.FTZ R149, R78, R149 ;  /* 0x000000954e950221 */ /* 0x000fce0000010000 */
.L_x_3168:
[----:B------:R-:W-:Y:S05]  /*d580*/  BSYNC B0 ;  /* 0x0000000000007941 */ /* 0x000fea0003800000 */
.L_x_3166:
        /* <DEDUP_REMOVED lines=9> */
.L_x_3177:
        /* <DEDUP_REMOVED lines=12> */
.L_x_3180:
[----:B------:R-:W-:-:S07]  /*d6e0*/  IMAD.MOV.U32 R78, RZ, RZ, R104 ;  /* 0x000000ffff4e7224 */ /* 0x000fce00078e0068 */
.L_x_3181:
[----:B------:R-:W-:Y:S05]  /*d6f0*/  BSYNC B1 ;  /* 0x0000000000017941 */ /* 0x000fea0003800000 */
.L_x_3179:
        /* <DEDUP_REMOVED lines=16> */
.L_x_3185:
[----:B------:R-:W-:Y:S05]  /*d800*/  BSYNC B2 ;  /* 0x0000000000027941 */ /* 0x000fea0003800000 */
.L_x_3184:
        /* <DEDUP_REMOVED lines=43> */
.L_x_3183:
[----:B------:R-:W-:Y:S05]  /*dac0*/  BSYNC B1 ;  /* 0x0000000000017941 */ /* 0x000fea0003800000 */
.L_x_3182:
        /* <DEDUP_REMOVED lines=16> */
.L_x_3178:
[----:B------:R-:W-:Y:S05]  /*dbd0*/  BSYNC B0 ;  /* 0x0000000000007941 */ /* 0x000fea0003800000 */
.L_x_3176:
[----:B------:R-:W-:Y:S01]  /*dbe0*/  FADD.FTZ R68, RZ, R111 ;  /* 0x0000006fff447221 */ /* 0x000fe20000010000 */
[----:B------:R-:W0:Y:S01]  /*dbf0*/  S2R R80, SR_TID.X ;  /* 0x0000000000507919 */ /* 0x000e220000002100 */
[----:B------:R-:W-:Y:S01]  /*dc00*/  IMAD.WIDE.U32 R82, R165, 0x10, R82 ;  /* 0x00000010a5527825 */ /* 0x000fe200078e0052 */
[----:B------:R-:W-:-:S03]  /*dc10*/  F2FP.BF16.F32.PACK_AB R71, R78, R149 ;  /* 0x000000954e47723e */ /* 0x000fc600000010ff */
[----:B------:R-:W-:Y:S01]  /*dc20*/  FADD.FTZ R68, R68, R109 ;  /* 0x0000006d44447221 */ /* 0x000fe20000010000 */
[----:B------:R-:W-:Y:S01]  /*dc30*/  F2FP.BF16.F32.PACK_AB R70, R161, R159 ;  /* 0x0000009fa146723e */ /* 0x000fe200000010ff */
[----:B------:R-:W-:Y:S01]  /*dc40*/  BSSY B0, `(.L_x_3186) ;  /* 0x000003a000007945 */ /* 0x000fe20003800000 */
[----:B------:R-:W-:Y:S01]  /*dc50*/  F2FP.BF16.F32.PACK_AB R69, R157, R155 ;  /* 0x0000009b9d45723e */ /* 0x000fe200000010ff */
[----:B------:R-:W-:Y:S01]  /*dc60*/  FADD.FTZ R68, R68, R107 ;  /* 0x0000006b44447221 */ /* 0x000fe20000010000 */
[----:B------:R-:W-:-:S03]  /*dc70*/  LOP3.LUT P0, RZ, R76, 0xff, RZ, 0xc0, !PT ;  /* 0x000000ff4cff7812 */ /* 0x000fc6000780c0ff */
[----:B------:R-:W-:-:S04]  /*dc80*/  FADD.FTZ R68, R68, R81 ;  /* 0x0000005144447221 */ /* 0x000fc80000010000 */
[----:B------:R-:W-:-:S04]  /*dc90*/  FADD.FTZ R68, R68, R79 ;  /* 0x0000004f44447221 */ /* 0x000fc80000010000 */
[----:B------:R-:W-:-:S04]  /*dca0*/  FADD.FTZ R68, R68, R77 ;  /* 0x0000004d44447221 */ /* 0x000fc80000010000 */
[----:B------:R-:W-:-:S04]  /*dcb0*/  FADD.FTZ R68, R68, R75 ;  /* 0x0000004b44447221 */ /* 0x000fc80000010000 */
[----:B------:R-:W-:-:S04]  /*dcc0*/  FADD.FTZ R68, R68, R73 ;  /* 0x0000004944447221 */ /* 0x000fc80000010000 */
[----:B------:R-:W-:Y:S01]  /*dcd0*/  FADD.FTZ R68, R68, R131 ;  /* 0x0000008344447221 */ /* 0x000fe20000010000 */
[----:B0-----:R-:W-:-:S03]  /*dce0*/  LOP3.LUT P3, RZ, R80, 0x1f, RZ, 0xc0, !PT ;  /* 0x0000001f50ff7812 */ /* 0x001fc6000786c0ff */
        /* <DEDUP_REMOVED lines=19> */
[----:B------:R-:W-:Y:S02]  /*de20*/  FADD.FTZ R110, R110, R157 ;  /* 0x0000009d6e6e7221 */ /* 0x000fe40000010000 */
[----:B------:R0:W-:Y:S02]  /*de30*/  STG.E.128 desc[UR4][R82.64], R68 ;  /* 0x0000004452007986 */ /* 0x0001e4000c101d04 */
[----:B------:R-:W-:Y:S01]  /*de40*/  FADD.FTZ R112, R110, R159 ;  /* 0x0000009f6e707221 */ /* 0x000fe20000010000 */
[----:B------:R-:W-:-:S03]  /*de50*/  SHF.R.U32.HI R110, RZ, 0x5, R80 ;  /* 0x00000005ff6e7819 */ /* 0x000fc60000011650 */
[----:B------:R-:W-:Y:S01]  /*de60*/  FADD.FTZ R112, R112, R161 ;  /* 0x000000a170707221 */ /* 0x000fe20000010000 */
[----:B------:R-:W-:-:S03]  /*de70*/  LOP3.LUT R76, R110, 0x7fffffc, RZ, 0xc0, !PT ;  /* 0x07fffffc6e4c7812 */ /* 0x000fc600078ec0ff */
[----:B------:R-:W-:Y:S01]  /*de80*/  FADD.FTZ R165, R112, R149 ;  /* 0x0000009570a57221 */ /* 0x000fe20000010000 */
[----:B------:R-:W-:Y:S06]  /*de90*/  @!P2 BRA `(.L_x_3187) ;  /* 0x000000000050a947 */ /* 0x000fec0003800000 */
[----:B0-----:R-:W-:Y:S01]  /*dea0*/  IMAD.U32 R71, R102, 0x10000, RZ ;  /* 0x0001000066477824 */ /* 0x001fe200078e00ff */
[----:B------:R-:W0:Y:S01]  /*deb0*/  LDC.64 R68, c[0x0][0x240] ;  /* 0x00009000ff447b82 */ /* 0x000e220000000a00 */
[----:B------:R-:W-:Y:S02]  /*dec0*/  LOP3.LUT R70, R105, 0xffff, RZ, 0xc0, !PT ;  /* 0x0000ffff69467812 */ /* 0x000fe400078ec0ff */
[----:B------:R-:W-:Y:S02]  /*ded0*/  PRMT R83, R101, 0x7104, RZ ;  /* 0x0000710465537816 */ /* 0x000fe400000000ff */
[----:B------:R-:W-:Y:S02]  /*dee0*/  LOP3.LUT R71, R71, 0xff0000, RZ, 0xc0, !PT ;  /* 0x00ff000047477812 */ /* 0x000fe400078ec0ff */
[----:B------:R-:W-:Y:S02]  /*def0*/  LOP3.LUT R82, R98, 0xff, RZ, 0xc0, !PT ;  /* 0x000000ff62527812 */ /* 0x000fe400078ec0ff */
[----:B------:R-:W-:-:S02]  /*df00*/  PRMT R70, R71, 0x4210, R70 ;  /* 0x0000421047467816 */ /* 0x000fc40000000046 */
        /* <DEDUP_REMOVED lines=13> */
.L_x_3187:
[----:B------:R-:W-:Y:S05]  /*dfe0*/  BSYNC B0 ;  /* 0x0000000000007941 */ /* 0x000fea0003800000 */
.L_x_3186:
[----:B------:R-:W-:Y:S01]  /*dff0*/  UMOV UR34, 0xffffffff ;  /* 0xffffffff00227882 */ /* 0x000fe20000000000 */
[----:B------:R-:W-:Y:S01]  /*e000*/  @!P0 IADD3 R76, R76, 0x4, RZ ;  /* 0x000000044c4c8810 */ /* 0x000fe20007ffe0ff */
[----:B------:R-:W-:Y:S01]  /*e010*/  FADD.FTZ R165, R165, R78 ;  /* 0x0000004ea5a57221 */ /* 0x000fe20000010000 */
[----:B------:R-:W-:Y:S06]  /*e020*/  BRA.DIV UR34, `(.L_x_3188) ;  /* 0x0000001622587947 */ /* 0x000fec000b800000 */
[----:B01----:R-:W0:Y:S02]  /*e030*/  SHFL.BFLY PT, R68, R165, 0x1, 0x1f ;  /* 0x0c201f00a5447f89 */ /* 0x003e2400000e0000 */
        /* <DEDUP_REMOVED lines=83> */
.L_x_3202:
[----:B------:R-:W2:Y:S01]  /*e570*/  @!P3 S2R R70, SR_CgaCtaId ;  /* 0x000000000046b919 */ /* 0x000ea20000008800 */
[----:B------:R-:W-:Y:S01]  /*e580*/  @!P3 MOV R69, 0x400 ;  /* 0x000004000045b802 */ /* 0x000fe20000000f00 */
[----:B------:R-:W-:Y:S05]  /*e590*/  WARPSYNC.ALL ;  /* 0x0000000000007948 */ /* 0x000fea0003800000 */
[----:B------:R-:W-:Y:S02]  /*e5a0*/  LOP3.LUT R71, R110, 0x3, RZ, 0xc0, !PT ;  /* 0x000000036e477812 */ /* 0x000fe400078ec0ff */
[----:B--2---:R-:W-:-:S03]  /*e5b0*/  @!P3 LEA R113, R70, R69, 0x18 ;  /* 0x000000454671b211 */ /* 0x004fc600078ec0ff */
[----:B------:R-:W-:Y:S02]  /*e5c0*/  @!P3 IMAD.IADD R70, R76, 0x1, R71 ;  /* 0x000000014c46b824 */ /* 0x000fe400078e0247 */
[----:B-1----:R-:W-:Y:S01]  /*e5d0*/  FADD.FTZ R69, R83, R112 ;  /* 0x0000007053457221 */ /* 0x002fe20000010000 */
[----:B0-----:R-:W-:Y:S02]  /*e5e0*/  LOP3.LUT R83, R80, 0x1f, RZ, 0xc0, !PT ;  /* 0x0000001f50537812 */ /* 0x001fe400078ec0ff */
[----:B------:R-:W-:Y:S02]  /*e5f0*/  @!P3 LEA R70, R70, R113, 0x3 ;  /* 0x000000714646b211 */ /* 0x000fe400078e18ff */
[----:B------:R-:W-:-:S03]  /*e600*/  ISETP.GT.U32.AND P2, PT, R83, 0x3, PT ;  /* 0x000000035300780c */ /* 0x000fc60003f44070 */
[----:B------:R0:W-:Y:S10]  /*e610*/  @!P3 STS.64 [R70], R68 ;  /* 0x000000444600b388 */ /* 0x0001f40000000a00 */
[----:B0-----:R-:W0:Y:S01]  /*e620*/  @!P2 S2R R69, SR_CgaCtaId ;  /* 0x000000000045a919 */ /* 0x001e220000008800 */
[----:B------:R-:W-:Y:S01]  /*e630*/  @!P2 MOV R68, 0x400 ;  /* 0x000004000044a802 */ /* 0x000fe20000000f00 */
[----:B------:R-:W-:Y:S01]  /*e640*/  @!P2 IMAD.IADD R76, R76, 0x1, R83 ;  /* 0x000000014c4ca824 */ /* 0x000fe200078e0253 */
[----:B------:R-:W-:Y:S01]  /*e650*/  BSSY B0, `(.L_x_3189) ;  /* 0x00000ee000007945 */ /* 0x000fe20003800000 */
[----:B------:R-:W-:Y:S01]  /*e660*/  BAR.SYNC.DEFER_BLOCKING 0x0 ;  /* 0x0000000000007b1d */ /* 0x000fe20000010000 */
[----:B------:R-:W-:Y:S01]  /*e670*/  IMAD.MOV.U32 R70, RZ, RZ, RZ ;  /* 0x000000ffff467224 */ /* 0x000fe200078e00ff */
[----:B------:R-:W-:-:S02]  /*e680*/  @!P2 MOV R70, 0x400 ;  /* 0x000004000046a802 */ /* 0x000fc40000000f00 */
[----:B0-----:R-:W-:Y:S02]  /*e690*/  @!P2 LEA R83, R69, R68, 0x18 ;  /* 0x000000444553a211 */ /* 0x001fe400078ec0ff */
[----:B------:R-:W-:Y:S02]  /*e6a0*/  CS2R R68, SRZ ;  /* 0x0000000000447805 */ /* 0x000fe4000001ff00 */
[----:B------:R-:W-:Y:S02]  /*e6b0*/  @!P2 LEA R76, R76, R83, 0x3 ;  /* 0x000000534c4ca211 */ /* 0x000fe400078e18ff */
[----:B------:R-:W0:Y:S04]  /*e6c0*/  SHFL.DOWN PT, R83, R70, 0x2, 0x1f ;  /* 0x08401f0046537f89 */ /* 0x000e2800000e0000 */
[----:B------:R1:W2:Y:S01]  /*e6d0*/  @!P2 LDS.64 R68, [R76] ;  /* 0x000000004c44a984 */ /* 0x0002a20000000a00 */
[----:B------:R-:W-:-:S02]  /*e6e0*/  LOP3.LUT P2, RZ, R71, 0x1f, R80, 0xf8, !PT ;  /* 0x0000001f47ff7812 */ /* 0x000fc4000784f850 */
[----:B------:R-:W3:Y:S01]  /*e6f0*/  LDC R80, c[0x0][0x2d8] ;  /* 0x0000b600ff507b82 */ /* 0x000ee20000000800 */
[----:B-1----:R-:W-:Y:S01]  /*e700*/  I2FP.F32.S32 R76, R70 ;  /* 0x00000046004c7245 */ /* 0x002fe20000201400 */
[----:B0-----:R-:W-:Y:S01]  /*e710*/  IMAD.IADD R110, R83, 0x1, R70 ;  /* 0x00000001536e7824 */ /* 0x001fe200078e0246 */
[----:B------:R-:W-:-:S04]  /*e720*/  I2FP.F32.S32 R116, R83 ;  /* 0x0000005300747245 */ /* 0x000fc80000201400 */
[----:B------:R-:W-:Y:S01]  /*e730*/  I2FP.F32.S32 R112, R110 ;  /* 0x0000006e00707245 */ /* 0x000fe20000201400 */
[----:B------:R-:W0:Y:S03]  /*e740*/  SHFL.DOWN PT, R163, R110, 0x1, 0x1f ;  /* 0x08201f006ea37f89 */ /* 0x000e2600000e0000 */
[----:B------:R-:W1:Y:S01]  /*e750*/  MUFU.RCP R114, R112 ;  /* 0x0000007000727308 */ /* 0x000e620000001000 */
[----:B--2---:R-:W2:Y:S04]  /*e760*/  SHFL.DOWN PT, R113, R68, 0x2, 0x1f ;  /* 0x08401f0044717f89 */ /* 0x004ea800000e0000 */
[----:B------:R-:W4:Y:S01]  /*e770*/  SHFL.DOWN PT, R82, R69, 0x2, 0x1f ;  /* 0x08401f0045527f89 */ /* 0x000f2200000e0000 */
[----:B0-----:R-:W-:-:S02]  /*e780*/  IADD3 R110, R110, R163, RZ ;  /* 0x000000a36e6e7210 */ /* 0x001fc40007ffe0ff */
[----:B------:R-:W-:Y:S02]  /*e790*/  I2FP.F32.S32 R163, R163 ;  /* 0x000000a300a37245 */ /* 0x000fe40000201400 */
[----:B------:R-:W-:-:S06]  /*e7a0*/  I2FP.F32.S32 R110, R110 ;  /* 0x0000006e006e7245 */ /* 0x000fcc0000201400 */
[----:B------:R-:W0:Y:S01]  /*e7b0*/  MUFU.RCP R110, R110 ;  /* 0x0000006e006e7308 */ /* 0x000e220000001000 */
[C---:B--2---:R-:W-:Y:S01]  /*e7c0*/  FMUL.FTZ R83, R113.reuse, R116 ;  /* 0x0000007471537220 */ /* 0x044fe20000410000 */
[----:B------:R-:W-:-:S03]  /*e7d0*/  FADD.FTZ R113, -R113, R68 ;  /* 0x0000004471717221 */ /* 0x000fc60000010100 */
[----:B------:R-:W-:Y:S01]  /*e7e0*/  FFMA.FTZ R83, R76, R68, R83 ;  /* 0x000000444c537223 */ /* 0x000fe20000010053 */
[----:B------:R-:W-:Y:S01]  /*e7f0*/  FMUL.FTZ R113, R113, R113 ;  /* 0x0000007171717220 */ /* 0x000fe20000410000 */
[----:B----4-:R-:W-:Y:S02]  /*e800*/  FADD.FTZ R69, R82, R69 ;  /* 0x0000004552457221 */ /* 0x010fe40000010000 */
[----:B-1----:R-:W-:Y:S01]  /*e810*/  FMUL.FTZ R83, R114, R83 ;  /* 0x0000005372537220 */ /* 0x002fe20000410000 */
[----:B------:R-:W-:-:S04]  /*e820*/  FMUL.FTZ R113, R113, R76 ;  /* 0x0000004c71717220 */ /* 0x000fc80000410000 */
        /* <DEDUP_REMOVED lines=9> */
[C---:B0-----:R-:W-:Y:S01]  /*e8c0*/  FMUL.FTZ R165, R110.reuse, R165 ;  /* 0x000000a56ea57220 */ /* 0x041fe20000410000 */
[----:B--2---:R-:W-:Y:S02]  /*e8d0*/  FADD.FTZ R83, R69, R70 ;  /* 0x0000004645537221 */ /* 0x004fe40000010000 */
[----:B------:R-:W-:Y:S01]  /*e8e0*/  FMUL.FTZ R113, R113, R163 ;  /* 0x000000a371717220 */ /* 0x000fe20000410000 */
[----:B------:R-:W0:Y:S02]  /*e8f0*/  @!P2 LDC.64 R68, c[0x0][0x250] ;  /* 0x00009400ff44ab82 */ /* 0x000e240000000a00 */
[----:B------:R-:W1:Y:S01]  /*e900*/  SHFL.IDX PT, R165, R165, RZ, 0x1f ;  /* 0x00001fffa5a57589 */ /* 0x000e6200000e0000 */
[----:B------:R-:W-:-:S05]  /*e910*/  FFMA.FTZ R113, R110, R113, R83 ;  /* 0x000000716e717223 */ /* 0x000fca0000010053 */
[----:B------:R-:W2:Y:S01]  /*e920*/  @!P2 LDC.64 R70, c[0x0][0x258] ;  /* 0x00009600ff46ab82 */ /* 0x000ea20000000a00 */
[----:B------:R-:W3:Y:S01]  /*e930*/  SHFL.IDX PT, R113, R113, RZ, 0x1f ;  /* 0x00001fff71717589 */ /* 0x000ee200000e0000 */
[----:B0-----:R-:W-:Y:S01]  /*e940*/  @!P2 LEA R68, P3, R2, R68, 0x2 ;  /* 0x000000440244a211 */ /* 0x001fe200078610ff */
[----:B-1----:R-:W-:-:S03]  /*e950*/  FMUL.FTZ R76, R165, R165 ;  /* 0x000000a5a54c7220 */ /* 0x002fc60000410000 */
[----:B------:R-:W-:Y:S02]  /*e960*/  @!P2 LEA.HI.X R69, R2, R69, R72, 0x2, P3 ;  /* 0x000000450245a211 */ /* 0x000fe400018f1448 */
[----:B------:R-:W-:Y:S01]  /*e970*/  FSEL R83, R76, RZ, P1 ;  /* 0x000000ff4c537208 */ /* 0x000fe20000800000 */
[----:B---3--:R-:W-:Y:S01]  /*e980*/  FFMA.FTZ R76, R113, UR11, R80 ;  /* 0x0000000b714c7c23 */ /* 0x008fe20008010050 */
[----:B--2---:R-:W-:Y:S01]  /*e990*/  @!P2 LEA R70, P4, R2, R70, 0x2 ;  /* 0x000000460246a211 */ /* 0x004fe200078810ff */
[----:B------:R0:W-:Y:S02]  /*e9a0*/  @!P2 STG.E desc[UR4][R68.64], R165 ;  /* 0x000000a54400a986 */ /* 0x0001e4000c101904 */
[----:B------:R-:W-:Y:S01]  /*e9b0*/  FADD.FTZ R83, R76, R83 ;  /* 0x000000534c537221 */ /* 0x000fe20000010000 */
[----:B------:R-:W-:-:S05]  /*e9c0*/  @!P2 LEA.HI.X R71, R2, R71, R72, 0x2, P4 ;  /* 0x000000470247a211 */ /* 0x000fca00020f1448 */
[----:B------:R-:W1:Y:S02]  /*e9d0*/  MUFU.RSQ R83, R83 ;  /* 0x0000005300537308 */ /* 0x000e640000001400 */
[----:B-1----:R0:W-:Y:S01]  /*e9e0*/  @!P2 STG.E desc[UR4][R70.64], R83 ;  /* 0x000000534600a986 */ /* 0x0021e2000c101904 */
[----:B------:R-:W-:-:S13]  /*e9f0*/  ISETP.GE.AND P2, PT, R74, 0x1, PT ;  /* 0x000000014a00780c */ /* 0x000fda0003f46270 */
[----:B0-----:R-:W-:Y:S05]  /*ea00*/  @!P2 BRA `(.L_x_3190) ;  /* 0x0000000800c8a947 */ /* 0x001fea0003800000 */
[----:B------:R-:W-:Y:S01]  /*ea10*/  FSEL R68, R165, RZ, !P1 ;  /* 0x000000ffa5447208 */ /* 0x000fe20004800000 */
[----:B------:R-:W-:Y:S01]  /*ea20*/  VIADD R74, R74, 0xffffffff ;  /* 0xffffffff4a4a7836 */ /* 0x000fe20000000000 */
[C---:B------:R-:W-:Y:S01]  /*ea30*/  PRMT R69, R59.reuse, 0x7632, R69 ;  /* 0x000076323b457816 */ /* 0x040fe20000000045 */
[----:B------:R-:W-:Y:S01]  /*ea40*/  IMAD.U32 R126, R58, 0x10000, RZ ;  /* 0x000100003a7e7824 */ /* 0x000fe200078e00ff */
[----:B------:R-:W-:Y:S01]  /*ea50*/  SHF.L.U32 R71, R59, 0x10, RZ ;  /* 0x000000103b477819 */ /* 0x000fe200000006ff */
[C---:B------:R-:W-:Y:S01]  /*ea60*/  FADD.FTZ R70, -R68.reuse, R111 ;  /* 0x0000006f44467221 */ /* 0x040fe20000010100 */
[----:B------:R-:W-:Y:S01]  /*ea70*/  FADD.FTZ R110, -R68, R75 ;  /* 0x0000004b446e7221 */ /* 0x000fe20000010100 */
[----:B------:R-:W-:Y:S02]  /*ea80*/  IMAD R115, R74, R115, RZ ;  /* 0x000000734a737224 */ /* 0x000fe400078e02ff */
        /* <DEDUP_REMOVED lines=30> */
[----:B------:R-:W-:Y:S01]  /*ec70*/  SHF.L.U32 R128, R69, 0x10, RZ ;  /* 0x0000001045807819 */ /* 0x000fe200000006ff */
        /* <DEDUP_REMOVED lines=33> */
[----:B------:R-:W-:Y:S01]  /*ee90*/  PRMT R83, R58, 0x7632, R83 ;  /* 0x000076323a537816 */ /* 0x000fe20000000053 */
[----:B------:R-:W-:Y:S01]  /*eea0*/  FFMA.FTZ R68, R70, R128, R27 ;  /* 0x0000008046447223 */ /* 0x000fe2000001001b */
[----:B------:R-:W-:Y:S01]  /*eeb0*/  FFMA.FTZ R70, R77, R126, R6 ;  /* 0x0000007e4d467223 */ /* 0x000fe20000010006 */
[----:B------:R-:W-:-:S02]  /*eec0*/  PRMT R77, R57, 0x7632, R77 ;  /* 0x00007632394d7816 */ /* 0x000fc4000000004d */
[----:B------:R-:W-:Y:S01]  /*eed0*/  IMAD.U32 R130, R83, 0x10000, RZ ;  /* 0x0001000053827824 */ /* 0x000fe200078e00ff */
[C---:B------:R-:W-:Y:S02]  /*eee0*/  PRMT R83, R56.reuse, 0x7632, R83 ;  /* 0x0000763238537816 */ /* 0x040fe40000000053 */
[----:B------:R-:W-:Y:S01]  /*eef0*/  IMAD.U32 R129, R77, 0x10000, RZ ;  /* 0x000100004d817824 */ /* 0x000fe200078e00ff */
[----:B------:R-:W-:Y:S01]  /*ef00*/  SHF.L.U32 R126, R56, 0x10, RZ ;  /* 0x00000010387e7819 */ /* 0x000fe200000006ff */
[----:B------:R-:W-:Y:S01]  /*ef10*/  FFMA.FTZ R77, R127, R130, R26 ;  /* 0x000000827f4d7223 */ /* 0x000fe2000001001a */
[----:B------:R-:W-:Y:S01]  /*ef20*/  IMAD.U32 R127, R83, 0x10000, RZ ;  /* 0x00010000537f7824 */ /* 0x000fe200078e00ff */
[----:B------:R-:W-:Y:S01]  /*ef30*/  SHF.L.U32 R128, R57, 0x10, RZ ;  /* 0x0000001039807819 */ /* 0x000fe200000006ff */
[----:B------:R-:W-:Y:S01]  /*ef40*/  FFMA.FTZ R83, R82, R129, R25 ;  /* 0x0000008152537223 */ /* 0x000fe20000010019 */
[----:B------:R-:W-:Y:S01]  /*ef50*/  FFMA.FTZ R82, R121, R126, R4 ;  /* 0x0000007e79527223 */ /* 0x000fe20000010004 */
[----:B------:R-:W-:Y:S01]  /*ef60*/  SHF.R.S32.HI R126, RZ, 0x1f, R115 ;  /* 0x0000001fff7e7819 */ /* 0x000fe20000011473 */
[----:B------:R-:W-:Y:S01]  /*ef70*/  FFMA.FTZ R109, R109, R127, R24 ;  /* 0x0000007f6d6d7223 */ /* 0x000fe20000010018 */
[----:B------:R-:W-:Y:S01]  /*ef80*/  FFMA.FTZ R80, R80, R128, R5 ;  /* 0x0000008050507223 */ /* 0x000fe20000010005 */
[----:B------:R-:W-:-:S02]  /*ef90*/  PRMT R121, R55, 0x7632, R121 ;  /* 0x0000763237797816 */ /* 0x000fc40000000079 */
[----:B------:R-:W-:Y:S02]  /*efa0*/  SHF.L.U32 R128, R55, 0x10, RZ ;  /* 0x0000001037807819 */ /* 0x000fe400000006ff */
[----:B------:R-:W-:Y:S01]  /*efb0*/  LEA.HI R126, R126, R115, RZ, 0x3 ;  /* 0x000000737e7e7211 */ /* 0x000fe200078f18ff */
[----:B------:R-:W-:Y:S01]  /*efc0*/  IMAD.U32 R121, R121, 0x10000, RZ ;  /* 0x0001000079797824 */ /* 0x000fe200078e00ff */
[----:B------:R-:W-:Y:S01]  /*efd0*/  PRMT R115, R54, 0x7632, R115 ;  /* 0x0000763236737816 */ /* 0x000fe20000000073 */
[----:B------:R-:W-:Y:S01]  /*efe0*/  FFMA.FTZ R120, R120, R128, R11 ;  /* 0x0000008078787223 */ /* 0x000fe2000001000b */
[----:B------:R-:W-:Y:S01]  /*eff0*/  SHF.L.U32 R127, R54, 0x10, RZ ;  /* 0x00000010367f7819 */ /* 0x000fe200000006ff */
[----:B------:R-:W-:Y:S01]  /*f000*/  FFMA.FTZ R121, R122, R121, R87 ;  /* 0x000000797a797223 */ /* 0x000fe20000010057 */
[----:B------:R-:W-:Y:S01]  /*f010*/  SHF.L.U32 R131, R49, 0x10, RZ ;  /* 0x0000001031837819 */ /* 0x000fe200000006ff */
[----:B------:R-:W-:Y:S01]  /*f020*/  IMAD.U32 R128, R115, 0x10000, RZ ;  /* 0x0001000073807824 */ /* 0x000fe200078e00ff */
[----:B------:R-:W-:Y:S01]  /*f030*/  SHF.L.U32 R115, R53, 0x10, RZ ;  /* 0x0000001035737819 */ /* 0x000fe200000006ff */
[----:B------:R-:W-:Y:S01]  /*f040*/  FFMA.FTZ R122, R125, R127, R10 ;  /* 0x0000007f7d7a7223 */ /* 0x000fe2000001000a */
[----:B------:R-:W-:Y:S01]  /*f050*/  PRMT R125, R53, 0x7632, R125 ;  /* 0x00007632357d7816 */ /* 0x000fe2000000007d */
[----:B------:R-:W-:Y:S01]  /*f060*/  FFMA.FTZ R123, R123, R128, R86 ;  /* 0x000000807b7b7223 */ /* 0x000fe20000010056 */
[----:B------:R-:W-:Y:S01]  /*f070*/  PRMT R128, R51, 0x7632, R128 ;  /* 0x0000763233807816 */ /* 0x000fe20000000080 */
[----:B------:R-:W-:Y:S01]  /*f080*/  FFMA.FTZ R124, R124, R115, R9 ;  /* 0x000000737c7c7223 */ /* 0x000fe20000010009 */
[----:B------:R-:W-:Y:S01]  /*f090*/  PRMT R115, R52, 0x7632, R115 ;  /* 0x0000763234737816 */ /* 0x000fe20000000073 */
[----:B------:R-:W-:Y:S01]  /*f0a0*/  IMAD.U32 R125, R125, 0x10000, RZ ;  /* 0x000100007d7d7824 */ /* 0x000fe200078e00ff */
[----:B------:R-:W-:Y:S01]  /*f0b0*/  SHF.L.U32 R129, R51, 0x10, RZ ;  /* 0x0000001033817819 */ /* 0x000fe200000006ff */
[----:B------:R-:W-:Y:S01]  /*f0c0*/  FFMA.FTZ R131, R112, R131, R13 ;  /* 0x0000008370837223 */ /* 0x000fe2000001000d */
[----:B------:R-:W-:Y:S01]  /*f0d0*/  SHF.L.U32 R127, R52, 0x10, RZ ;  /* 0x00000010347f7819 */ /* 0x000fe200000006ff */
[----:B------:R-:W-:-:S02]  /*f0e0*/  IMAD.U32 R115, R115, 0x10000, RZ ;  /* 0x0001000073737824 */ /* 0x000fc400078e00ff */
[----:B------:R-:W-:Y:S01]  /*f0f0*/  FFMA.FTZ R125, R116, R125, R85 ;  /* 0x0000007d747d7223 */ /* 0x000fe20000010055 */
[----:B------:R-:W-:Y:S02]  /*f100*/  IMAD.U32 R116, R128, 0x10000, RZ ;  /* 0x0001000080747824 */ /* 0x000fe400078e00ff */
[----:B------:R-:W-:Y:S01]  /*f110*/  FFMA.FTZ R118, R118, R129, R15 ;  /* 0x0000008176767223 */ /* 0x000fe2000001000f */
[----:B------:R-:W-:Y:S01]  /*f120*/  FFMA.FTZ R128, R111, R115, R84 ;  /* 0x000000736f807223 */ /* 0x000fe20000010054 */
[----:B------:R-:W-:Y:S01]  /*f130*/  PRMT R111, R49, 0x7632, R111 ;  /* 0x00007632316f7816 */ /* 0x000fe2000000006f */
[----:B------:R-:W-:Y:S01]  /*f140*/  FFMA.FTZ R129, R114, R116, R91 ;  /* 0x0000007472817223 */ /* 0x000fe2000001005b */
[----:B------:R-:W-:Y:S01]  /*f150*/  SHF.L.U32 R115, R50, 0x10, RZ ;  /* 0x0000001032737819 */ /* 0x000fe200000006ff */
[----:B------:R-:W-:Y:S01]  /*f160*/  FFMA.FTZ R127, R113, R127, R8 ;  /* 0x0000007f717f7223 */ /* 0x000fe20000010008 */
[----:B------:R-:W-:Y:S01]  /*f170*/  PRMT R112, R47, 0x7632, R112 ;  /* 0x000076322f707816 */ /* 0x000fe20000000070 */
[----:B------:R-:W-:Y:S01]  /*f180*/  IMAD.U32 R132, R111, 0x10000, RZ ;  /* 0x000100006f847824 */ /* 0x000fe200078e00ff */
[----:B------:R-:W-:Y:S01]  /*f190*/  PRMT R111, R48, 0x7632, R111 ;  /* 0x00007632306f7816 */ /* 0x000fe2000000006f */
[----:B------:R-:W-:Y:S01]  /*f1a0*/  FFMA.FTZ R119, R119, R115, R14 ;  /* 0x0000007377777223 */ /* 0x000fe2000001000e */
[----:B------:R-:W-:Y:S01]  /*f1b0*/  PRMT R113, R50, 0x7632, R113 ;  /* 0x0000763232717816 */ /* 0x000fe20000000071 */
[----:B------:R-:W0:Y:S01]  /*f1c0*/  LDC.64 R114, c[0x0][0x2b8] ;  /* 0x0000ae00ff727b82 */ /* 0x000e220000000a00 */
[----:B------:R-:W-:Y:S01]  /*f1d0*/  FFMA.FTZ R132, R110, R132, R89 ;  /* 0x000000846e847223 */ /* 0x000fe20000010059 */
[----:B------:R-:W-:Y:S01]  /*f1e0*/  PRMT R110, R46, 0x7632, R110 ;  /* 0x000076322e6e7816 */ /* 0x000fe2000000006e */
[----:B------:R-:W-:Y:S01]  /*f1f0*/  IMAD.U32 R112, R112, 0x10000, RZ ;  /* 0x0001000070707824 */ /* 0x000fe200078e00ff */
[----:B------:R-:W-:Y:S01]  /*f200*/  F2FP.BF16.F32.PACK_AB R71, R68, R71 ;  /* 0x000000474447723e */ /* 0x000fe200000010ff */
[----:B------:R-:W-:Y:S01]  /*f210*/  IMAD.U32 R111, R111, 0x10000, RZ ;  /* 0x000100006f6f7824 */ /* 0x000fe200078e00ff */
[----:B------:R-:W-:Y:S01]  /*f220*/  F2FP.BF16.F32.PACK_AB R70, R77, R70 ;  /* 0x000000464d46723e */ /* 0x000fe200000010ff */
[----:B------:R-:W-:Y:S01]  /*f230*/  IMAD.U32 R130, R113, 0x10000, RZ ;  /* 0x0001000071827824 */ /* 0x000fe200078e00ff */
[----:B------:R-:W-:Y:S01]  /*f240*/  SHF.L.U32 R113, R48, 0x10, RZ ;  /* 0x0000001030717819 */ /* 0x000fe200000006ff */
[----:B------:R-:W-:Y:S01]  /*f250*/  FFMA.FTZ R140, R76, R112, R95 ;  /* 0x000000704c8c7223 */ /* 0x000fe2000001005f */
[----:B------:R-:W-:Y:S01]  /*f260*/  FFMA.FTZ R134, R81, R111, R88 ;  /* 0x0000006f51867223 */ /* 0x000fe20000010058 */
[----:B------:R-:W-:Y:S01]  /*f270*/  IMAD.U32 R110, R110, 0x10000, RZ ;  /* 0x000100006e6e7824 */ /* 0x000fe200078e00ff */
[----:B------:R-:W-:Y:S01]  /*f280*/  PRMT R76, R45, 0x7632, R76 ;  /* 0x000076322d4c7816 */ /* 0x000fe2000000004c */
[----:B------:R-:W-:Y:S01]  /*f290*/  FFMA.FTZ R107, R107, R113, R12 ;  /* 0x000000716b6b7223 */ /* 0x000fe2000001000c */
[----:B------:R-:W-:Y:S01]  /*f2a0*/  SHF.L.U32 R111, R46, 0x10, RZ ;  /* 0x000000102e6f7819 */ /* 0x000fe200000006ff */
[----:B------:R-:W-:Y:S01]  /*f2b0*/  FFMA.FTZ R138, R79, R110, R94 ;  /* 0x0000006e4f8a7223 */ /* 0x000fe2000001005e */
[----:B------:R-:W-:Y:S01]  /*f2c0*/  SHF.L.U32 R113, R47, 0x10, RZ ;  /* 0x000000102f717819 */ /* 0x000fe200000006ff */
[----:B------:R-:W-:-:S02]  /*f2d0*/  IMAD.U32 R79, R76, 0x10000, RZ ;  /* 0x000100004c4f7824 */ /* 0x000fc400078e00ff */
[----:B------:R-:W-:Y:S01]  /*f2e0*/  FFMA.FTZ R130, R117, R130, R90 ;  /* 0x0000008275827223 */ /* 0x000fe2000001005a */
[----:B------:R-:W-:Y:S01]  /*f2f0*/  FFMA.FTZ R137, R75, R111, R18 ;  /* 0x0000006f4b897223 */ /* 0x000fe20000010012 */
[----:B------:R-:W-:Y:S01]  /*f300*/  SHF.L.U32 R76, R44, 0x10, RZ ;  /* 0x000000102c4c7819 */ /* 0x000fe200000006ff */
[----:B------:R-:W-:Y:S01]  /*f310*/  FFMA.FTZ R81, R78, R113, R19 ;  /* 0x000000714e517223 */ /* 0x000fe20000010013 */
[----:B------:R-:W-:Y:S01]  /*f320*/  PRMT R75, R44, 0x7632, R75 ;  /* 0x000076322c4b7816 */ /* 0x000fe2000000004b */
[----:B------:R-:W-:Y:S01]  /*f330*/  FFMA.FTZ R136, R72, R79, R93 ;  /* 0x0000004f48887223 */ /* 0x000fe2000001005d */
[----:B------:R-:W-:Y:S01]  /*f340*/  LEA.HI.SX32 R117, R126, R3, 0x1d ;  /* 0x000000037e757211 */ /* 0x000fe200078feaff */
[----:B------:R-:W-:Y:S01]  /*f350*/  FFMA.FTZ R126, R69, R76, R16 ;  /* 0x0000004c457e7223 */ /* 0x000fe20000010010 */
[----:B------:R-:W-:Y:S01]  /*f360*/  SHF.L.U32 R78, R45, 0x10, RZ ;  /* 0x000000102d4e7819 */ /* 0x000fe200000006ff */
[----:B------:R-:W-:Y:S01]  /*f370*/  IMAD.U32 R75, R75, 0x10000, RZ ;  /* 0x000100004b4b7824 */ /* 0x000fe200078e00ff */
[C---:B------:R-:W-:Y:S01]  /*f380*/  IADD3 R111, R117.reuse, 0x80, RZ ;  /* 0x00000080756f7810 */ /* 0x040fe20007ffe0ff */
[C---:B------:R-:W-:Y:S01]  /*f390*/  VIADD R113, R117.reuse, 0x100 ;  /* 0x0000010075717836 */ /* 0x040fe20000000000 */
[----:B------:R-:W-:Y:S01]  /*f3a0*/  IADD3 R69, R117, 0x180, RZ ;  /* 0x0000018075457810 */ /* 0x000fe20007ffe0ff */
[----:B------:R-:W-:Y:S01]  /*f3b0*/  FFMA.FTZ R135, R74, R78, R17 ;  /* 0x0000004e4a877223 */ /* 0x000fe20000010011 */
[----:B------:R-:W-:Y:S01]  /*f3c0*/  FFMA.FTZ R133, R73, R75, R92 ;  /* 0x0000004b49857223 */ /* 0x000fe2000001005c */
[----:B0-----:R-:W-:Y:S01]  /*f3d0*/  IMAD.WIDE.U32 R116, R117, 0x10, R114 ;  /* 0x0000001075747825 */ /* 0x001fe200078e0072 */
[----:B------:R-:W-:-:S02]  /*f3e0*/  F2FP.BF16.F32.PACK_AB R68, R109, R82 ;  /* 0x000000526d44723e */ /* 0x000fc400000010ff */
[----:B------:R-:W-:Y:S01]  /*f3f0*/  F2FP.BF16.F32.PACK_AB R75, R121, R120 ;  /* 0x00000078794b723e */ /* 0x000fe200000010ff */
[--C-:B------:R-:W-:Y:S01]  /*f400*/  IMAD.WIDE.U32 R110, R111, 0x10, R114.reuse ;  /* 0x000000106f6e7825 */ /* 0x100fe200078e0072 */
[----:B------:R-:W-:Y:S02]  /*f410*/  F2FP.BF16.F32.PACK_AB R74, R123, R122 ;  /* 0x0000007a7b4a723e */ /* 0x000fe400000010ff */
[----:B------:R-:W-:Y:S01]  /*f420*/  F2FP.BF16.F32.PACK_AB R73, R125, R124 ;  /* 0x0000007c7d49723e */ /* 0x000fe200000010ff */
[--C-:B------:R-:W-:Y:S01]  /*f430*/  IMAD.WIDE.U32 R112, R113, 0x10, R114.reuse ;  /* 0x0000001071707825 */ /* 0x100fe200078e0072 */
[----:B------:R-:W-:Y:S02]  /*f440*/  F2FP.BF16.F32.PACK_AB R72, R128, R127 ;  /* 0x0000007f8048723e */ /* 0x000fe400000010ff */
[----:B------:R-:W-:Y:S01]  /*f450*/  F2FP.BF16.F32.PACK_AB R79, R129, R118 ;  /* 0x00000076814f723e */ /* 0x000fe200000010ff */
[----:B------:R-:W-:Y:S01]  /*f460*/  IMAD.WIDE.U32 R114, R69, 0x10, R114 ;  /* 0x0000001045727825 */ /* 0x000fe200078e0072 */
[----:B------:R-:W-:-:S02]  /*f470*/  F2FP.BF16.F32.PACK_AB R69, R83, R80 ;  /* 0x000000505345723e */ /* 0x000fc400000010ff */
[----:B------:R-:W-:Y:S02]  /*f480*/  F2FP.BF16.F32.PACK_AB R78, R130, R119 ;  /* 0x00000077824e723e */ /* 0x000fe400000010ff */
        /* <DEDUP_REMOVED lines=10> */
.L_x_3190:
[----:B------:R-:W-:Y:S05]  /*f530*/  BSYNC B0 ;  /* 0x0000000000007941 */ /* 0x000fea0003800000 */
.L_x_3189:
[----:B------:R-:W-:Y:S01]  /*f540*/  VIADD R2, R2, UR14 ;  /* 0x0000000e02027c36 */ /* 0x000fe20008000000 */
[----:B0-----:R-:W-:-:S04]  /*f550*/  SEL R76, RZ, 0x1, P0 ;  /* 0x00000001ff4c7807 */ /* 0x001fc80000000000 */
[----:B------:R-:W-:-:S13]  /*f560*/  ISETP.GE.AND P2, PT, R2, UR15, PT ;  /* 0x0000000f02007c0c */ /* 0x000fda000bf46270 */
[----:B------:R-:W-:Y:S05]  /*f570*/  @!P2 BRA `(.L_x_3191) ;  /* 0xffffff140084a947 */ /* 0x000fea000383ffff */
[----:B------:R-:W-:Y:S05]  /*f580*/  EXIT ;  /* 0x000000000000794d */ /* 0x000fea0003800000 */
.L_x_3188:
[----:B------:R-:W-:Y:S01]  /*f590*/  HFMA2.MMA R163, -RZ, RZ, 0, 1.847743988037109375e-06 ;  /* 0x0000001fffa37435 */ /* 0x000fe200000001ff */
[----:B------:R-:W-:Y:S01]  /*f5a0*/  MOV R114, R165 ;  /* 0x000000a500727202 */ /* 0x000fe20000000f00 */
[----:B------:R-:W-:Y:S02]  /*f5b0*/  IMAD.MOV.U32 R116, RZ, RZ, 0x1 ;  /* 0x00000001ff747424 */ /* 0x000fe400078e00ff */
[----:B------:R-:W-:-:S07]  /*f5c0*/  IMAD.MOV.U32 R113, RZ, RZ, -0x1 ;  /* 0xffffffffff717424 */ /* 0x000fce00078e00ff */
[----:B01---5:R-:W-:Y:S05]  /*f5d0*/  WARPSYNC.COLLECTIVE R113, `(.L_x_3192) ;  /* 0x0000000071087348 */ /* 0x023fea0003c00000 */
[----:B------:R2:W3:Y:S02]  /*f5e0*/  SHFL.BFLY P2, R112, R114, R116, R163 ;  /* 0x0c00007472707389 */ /* 0x0004e400000400a3 */
[----:B0123-5:R-:W-:Y:S01]  /*f5f0*/  ENDCOLLECTIVE ;  /* 0x000000000000791b */ /* 0x02ffe20003800000 */
.L_x_3192:
[----:B------:R-:W-:Y:S01]  /*f600*/  HFMA2.MMA R116, -RZ, RZ, 0, 1.1920928955078125e-07 ;  /* 0x00000002ff747435 */ /* 0x000fe200000001ff */
[----:B------:R-:W-:-:S05]  /*f610*/  MOV R68, R112 ;  /* 0x0000007000447202 */ /* 0x000fca0000000f00 */
[----:B------:R-:W-:-:S04]  /*f620*/  FADD.FTZ R70, R165, R68 ;  /* 0x00000044a5467221 */ /* 0x000fc80000010000 */
[----:B------:R-:W-:-:S07]  /*f630*/  IMAD.MOV.U32 R114, RZ, RZ, R70 ;  /* 0x000000ffff727224 */ /* 0x000fce00078e0046 */
[----:B------:R-:W-:Y:S05]  /*f640*/  WARPSYNC.COLLECTIVE R113, `(.L_x_3193) ;  /* 0x0000000071087348 */ /* 0x000fea0003c00000 */
[----:B------:R0:W1:Y:S02]  /*f650*/  SHFL.BFLY P2, R112, R114, R116, R163 ;  /* 0x0c00007472707389 */ /* 0x00006400000400a3 */
[----:B01----:R-:W-:Y:S01]  /*f660*/  ENDCOLLECTIVE ;  /* 0x000000000000791b */ /* 0x003fe20003800000 */
.L_x_3193:
[----:B------:R-:W-:Y:S02]  /*f670*/  IMAD.MOV.U32 R116, RZ, RZ, 0x4 ;  /* 0x00000004ff747424 */ /* 0x000fe400078e00ff */
[----:B------:R-:W-:-:S04]  /*f680*/  IMAD.MOV.U32 R69, RZ, RZ, R112 ;  /* 0x000000ffff457224 */ /* 0x000fc800078e0070 */
[----:B------:R-:W-:-:S05]  /*f690*/  FADD.FTZ R71, R70, R69 ;  /* 0x0000004546477221 */ /* 0x000fca0000010000 */
[----:B------:R-:W-:-:S07]  /*f6a0*/  MOV R114, R71 ;  /* 0x0000004700727202 */ /* 0x000fce0000000f00 */
[----:B------:R-:W-:Y:S05]  /*f6b0*/  WARPSYNC.COLLECTIVE R113, `(.L_x_3194) ;  /* 0x0000000071087348 */ /* 0x000fea0003c00000 */
[----:B------:R0:W1:Y:S02]  /*f6c0*/  SHFL.BFLY P2, R112, R114, R116, R163 ;  /* 0x0c00007472707389 */ /* 0x00006400000400a3 */
[----:B01----:R-:W-:Y:S01]  /*f6d0*/  ENDCOLLECTIVE ;  /* 0x000000000000791b */ /* 0x003fe20003800000 */
.L_x_3194:
[----:B------:R-:W-:Y:S01]  /*f6e0*/  HFMA2.MMA R116, -RZ, RZ, 0, 4.76837158203125e-07 ;  /* 0x00000008ff747435 */ /* 0x000fe200000001ff */
[----:B------:R-:W-:-:S05]  /*f6f0*/  MOV R68, R112 ;  /* 0x0000007000447202 */ /* 0x000fca0000000f00 */
[----:B------:R-:W-:-:S04]  /*f700*/  FADD.FTZ R82, R71, R68 ;  /* 0x0000004447527221 */ /* 0x000fc80000010000 */
[----:B------:R-:W-:-:S07]  /*f710*/  IMAD.MOV.U32 R114, RZ, RZ, R82 ;  /* 0x000000ffff727224 */ /* 0x000fce00078e0052 */
[----:B------:R-:W-:Y:S05]  /*f720*/  WARPSYNC.COLLECTIVE R113, `(.L_x_3195) ;  /* 0x0000000071087348 */ /* 0x000fea0003c00000 */
[----:B------:R0:W1:Y:S02]  /*f730*/  SHFL.BFLY P2, R112, R114, R116, R163 ;  /* 0x0c00007472707389 */ /* 0x00006400000400a3 */
[----:B01----:R-:W-:Y:S01]  /*f740*/  ENDCOLLECTIVE ;  /* 0x000000000000791b */ /* 0x003fe20003800000 */
.L_x_3195:
[----:B------:R-:W-:Y:S02]  /*f750*/  IMAD.MOV.U32 R116, RZ, RZ, 0x10 ;  /* 0x00000010ff747424 */ /* 0x000fe400078e00ff */
[----:B------:R-:W-:-:S04]  /*f760*/  IMAD.MOV.U32 R69, RZ, RZ, R112 ;  /* 0x000000ffff457224 */ /* 0x000fc800078e0070 */
[----:B------:R-:W-:-:S05]  /*f770*/  FADD.FTZ R83, R82, R69 ;  /* 0x0000004552537221 */ /* 0x000fca0000010000 */
[----:B------:R-:W-:-:S07]  /*f780*/  MOV R114, R83 ;  /* 0x0000005300727202 */ /* 0x000fce0000000f00 */
[----:B------:R-:W-:Y:S05]  /*f790*/  WARPSYNC.COLLECTIVE R113, `(.L_x_3196) ;  /* 0x0000000071087348 */ /* 0x000fea0003c00000 */
[----:B------:R0:W1:Y:S02]  /*f7a0*/  SHFL.BFLY P2, R112, R114, R116, R163 ;  /* 0x0c00007472707389 */ /* 0x00006400000400a3 */
[----:B01----:R-:W-:Y:S01]  /*f7b0*/  ENDCOLLECTIVE ;  /* 0x000000000000791b */ /* 0x003fe20003800000 */
.L_x_3196:
        /* <DEDUP_REMOVED lines=72> */
.L_x_3197:
[----:B------:R-:W-:Y:S02]  /*fc40*/  IMAD.MOV.U32 R116, RZ, RZ, 0x2 ;  /* 0x00000002ff747424 */ /* 0x000fe400078e00ff */
[----:B------:R-:W-:-:S04]  /*fc50*/  IMAD.MOV.U32 R70, RZ, RZ, R112 ;  /* 0x000000ffff467224 */ /* 0x000fc800078e0070 */
[----:B------:R-:W-:-:S05]  /*fc60*/  FADD.FTZ R70, R69, R70 ;  /* 0x0000004645467221 */ /* 0x000fca0000010000 */
[----:B------:R-:W-:-:S07]  /*fc70*/  MOV R114, R70 ;  /* 0x0000004600727202 */ /* 0x000fce0000000f00 */
[----:B------:R-:W-:Y:S05]  /*fc80*/  WARPSYNC.COLLECTIVE R113, `(.L_x_3198) ;  /* 0x0000000071087348 */ /* 0x000fea0003c00000 */
[----:B------:R0:W1:Y:S02]  /*fc90*/  SHFL.BFLY P2, R112, R114, R116, R163 ;  /* 0x0c00007472707389 */ /* 0x00006400000400a3 */
[----:B01----:R-:W-:Y:S01]  /*fca0*/  ENDCOLLECTIVE ;  /* 0x000000000000791b */ /* 0x003fe20003800000 */
.L_x_3198:
[----:B------:R-:W-:Y:S01]  /*fcb0*/  HFMA2.MMA R116, -RZ, RZ, 0, 2.384185791015625e-07 ;  /* 0x00000004ff747435 */ /* 0x000fe200000001ff */
[----:B------:R-:W-:-:S05]  /*fcc0*/  MOV R71, R112 ;  /* 0x0000007000477202 */ /* 0x000fca0000000f00 */
[----:B------:R-:W-:-:S04]  /*fcd0*/  FADD.FTZ R71, R70, R71 ;  /* 0x0000004746477221 */ /* 0x000fc80000010000 */
[----:B------:R-:W-:-:S07]  /*fce0*/  IMAD.MOV.U32 R114, RZ, RZ, R71 ;  /* 0x000000ffff727224 */ /* 0x000fce00078e0047 */
[----:B------:R-:W-:Y:S05]  /*fcf0*/  WARPSYNC.COLLECTIVE R113, `(.L_x_3199) ;  /* 0x0000000071087348 */ /* 0x000fea0003c00000 */
[----:B------:R0:W1:Y:S02]  /*fd00*/  SHFL.BFLY P2, R112, R114, R116, R163 ;  /* 0x0c00007472707389 */ /* 0x00006400000400a3 */
[----:B01----:R-:W-:Y:S01]  /*fd10*/  ENDCOLLECTIVE ;  /* 0x000000000000791b */ /* 0x003fe20003800000 */
.L_x_3199:
[----:B------:R-:W-:Y:S02]  /*fd20*/  IMAD.MOV.U32 R116, RZ, RZ, 0x8 ;  /* 0x00000008ff747424 */ /* 0x000fe400078e00ff */
[----:B------:R-:W-:-:S04]  /*fd30*/  IMAD.MOV.U32 R82, RZ, RZ, R112 ;  /* 0x000000ffff527224 */ /* 0x000fc800078e0070 */
[----:B------:R-:W-:-:S05]  /*fd40*/  FADD.FTZ R82, R71, R82 ;  /* 0x0000005247527221 */ /* 0x000fca0000010000 */
[----:B------:R-:W-:-:S07]  /*fd50*/  MOV R114, R82 ;  /* 0x0000005200727202 */ /* 0x000fce0000000f00 */
[----:B------:R-:W-:Y:S05]  /*fd60*/  WARPSYNC.COLLECTIVE R113, `(.L_x_3200) ;  /* 0x0000000071087348 */ /* 0x000fea0003c00000 */
[----:B------:R0:W1:Y:S02]  /*fd70*/  SHFL.BFLY P2, R112, R114, R116, R163 ;  /* 0x0c00007472707389 */ /* 0x00006400000400a3 */
[----:B01----:R-:W-:Y:S01]  /*fd80*/  ENDCOLLECTIVE ;  /* 0x000000000000791b */ /* 0x003fe20003800000 */
.L_x_3200:
[----:B------:R-:W-:Y:S01]  /*fd90*/  HFMA2.MMA R116, -RZ, RZ, 0, 9.5367431640625e-07 ;  /* 0x00000010ff747435 */ /* 0x000fe200000001ff */
[----:B------:R-:W-:-:S05]  /*fda0*/  MOV R83, R112 ;  /* 0x0000007000537202 */ /* 0x000fca0000000f00 */
[----:B------:R-:W-:-:S04]  /*fdb0*/  FADD.FTZ R83, R82, R83 ;  /* 0x0000005352537221 */ /* 0x000fc80000010000 */
[----:B------:R-:W-:-:S07]  /*fdc0*/  IMAD.MOV.U32 R114, RZ, RZ, R83 ;  /* 0x000000ffff727224 */ /* 0x000fce00078e0053 */
[----:B------:R-:W-:Y:S05]  /*fdd0*/  WARPSYNC.COLLECTIVE R113, `(.L_x_3201) ;  /* 0x0000000071087348 */ /* 0x000fea0003c00000 */
[----:B------:R0:W1:Y:S02]  /*fde0*/  SHFL.BFLY P2, R112, R114, R116, R163 ;  /* 0x0c00007472707389 */ /* 0x00006400000400a3 */
[----:B01----:R-:W-:Y:S01]  /*fdf0*/  ENDCOLLECTIVE ;  /* 0x000000000000791b */ /* 0x003fe20003800000 */
.L_x_3201:
[----:B------:R-:W-:Y:S05]  /*fe00*/  BRA `(.L_x_3202) ;  /* 0xffffffe400d87947 */ /* 0x000fea000383ffff */
.L_x_3203:
        /* <DEDUP_REMOVED lines=15> */
.L_x_30199:


//--------------------- .text._ZN10layer_norm13ln_fwd_kernelINS_13Kernel_traitsI6__halfS2_S2_S2_fjLj4096ELj1ELj1ELj4ELj16ENS_18Kernel_traits_baseILj4096ES2_S2_S2_S2_fjLj128EEEEELb0ELb0ELb0ELb0EEEvNS_9FwdParamsE --------------------------
	.section	.text._ZN10layer_norm13ln_fwd_kernelINS_13Kernel_traitsI6__halfS2_S2_S2_fjLj4096ELj1ELj1ELj4ELj16ENS_18Kernel_traits_baseILj4096ES2_S2_S2_S2_fjLj128EEEEELb0ELb0ELb0ELb0EEEvNS_9FwdParamsE,"ax",@progbits
	.align	128
        .global         _ZN10layer_norm13ln_fwd_kernelINS_13Kernel_traitsI6__halfS2_S2_S2_fjLj4096ELj1ELj1ELj4ELj16ENS_18Kernel_traits_baseILj4096ES2_S2_S2_S2_fjLj128EEEEELb0ELb0ELb0ELb0EEEvNS_9FwdParamsE
        .type           _ZN10layer_norm13ln_fwd_kernelINS_13Kernel_traitsI6__halfS2_S2_S2_fjLj4096ELj1ELj1ELj4ELj16ENS_18Kernel_traits_baseILj4096ES2_S2_S2_S2_fjLj128EEEEELb0ELb0ELb0ELb0EEEvNS_9FwdParamsE,@function
        .size           _ZN10layer_norm13ln_fwd_kernelINS_13Kernel_traitsI6__halfS2_S2_S2_fjLj4096ELj1ELj1ELj4ELj16ENS_18Kernel_traits_baseILj4096ES2_S2_S2_S2_fjLj128EEEEELb0ELb0ELb0ELb0EEEvNS_9FwdParamsE,(.L_x_30200 - _ZN10layer_norm13ln_fwd_kernelINS_13Kernel_traitsI6__halfS2_S2_S2_fjLj4096ELj1ELj1ELj4ELj16ENS_18Kernel_traits_baseILj4096ES2_S2_S2_S2_fjLj128EEEEELb0ELb0ELb0ELb0EEEvNS_9FwdParamsE)
        .other          _ZN10layer_norm13ln_fwd_kernelINS_13Kernel_traitsI6__halfS2_S2_S2_fjLj4096ELj1ELj1ELj4ELj16ENS_18Kernel_traits_baseILj4096ES2_S2_S2_S2_fjLj128EEEEELb0ELb0ELb0ELb0EEEvNS_9FwdParamsE,@"STO_CUDA_ENTRY STV_DEFAULT"
_ZN10layer_norm13ln_fwd_kernelINS_13Kernel_traitsI6__halfS2_S2_S2_fjLj4096ELj1ELj1ELj4ELj16ENS_18Kernel_traits_baseILj4096ES2_S2_S2_S2_fjLj128EEEEELb0ELb0ELb0ELb0EEEvNS_9FwdParamsE:
.text._ZN10layer_norm13ln_fwd_kernelINS_13Kernel_traitsI6__halfS2_S2_S2_fjLj4096ELj1ELj1ELj4ELj16ENS_18Kernel_traits_baseILj4096ES2_S2_S2_S2_fjLj128EEEEELb0ELb0ELb0ELb0EEEvNS_9FwdParamsE:
        /* <DEDUP_REMOVED lines=8> */
[----:B------:R-:W-:-:S04]  /*0080*/  LEA.HI.SX32 R2, R65, R4, 0x1d ;  /* 0x0000000441027211 */ /* 0x000fc800078feaff */
[C---:B------:R-:W-:Y:S02]  /*0090*/  LOP3.LUT P5, RZ, R2.reuse, 0xffffff80, RZ, 0xc0, !PT ;  /* 0xffffff8002ff7812 */ /* 0x040fe400078ac0ff */
[C---:B------:R-:W-:Y:S02]  /*00a0*/  ISETP.GE.U32.AND P4, PT, R2.reuse, 0x100, PT ;  /* 0x000001000200780c */ /* 0x040fe40003f86070 */
[C---:B------:R-:W-:Y:S02]  /*00b0*/  ISETP.GE.U32.AND P3, PT, R2.reuse, 0x180, PT ;  /* 0x000001800200780c */ /* 0x040fe40003f66070 */
[----:B------:R-:W-:Y:S02]  /*00c0*/  ISETP.GE.U32.AND P2, PT, R2, 0x200, PT ;  /* 0x000002000200780c */ /* 0x000fe40003f46070 */
[----:B------:R-:W-:Y:S02]  /*00d0*/  P2R R3, PR, RZ, 0x10 ;  /* 0x00000010ff037803 */ /* 0x000fe40000000000 */
[----:B------:R-:W-:-:S02]  /*00e0*/  P2R R4, PR, RZ, 0x8 ;  /* 0x00000008ff047803 */ /* 0x000fc40000000000 */
[----:B------:R-:W-:Y:S02]  /*00f0*/  LOP3.LUT R3, R0, 0x7f, RZ, 0xc0, !PT ;  /* 0x0000007f00037812 */ /* 0x000fe400078ec0ff */
[----:B------:R-:W-:Y:S01]  /*0100*/  P2R R4, PR, RZ, 0x4 ;  /* 0x00000004ff047803 */ /* 0x000fe20000000000 */
[----:B------:R-:W-:Y:S06]  /*0110*/  @!P5 BRA `(.L_x_3205) ;  /* 0x000000000030d947 */ /* 0x000fec0003800000 */
        /* <DEDUP_REMOVED lines=8> */
[----:B------:R0:W5:Y:S01]  /*01a0*/  LDG.E.128 R8, desc[UR4][R4.64] ;  /* 0x0000000404087981 */ /* 0x000162000c1e1d00 */
[----:B------:R-:W-:Y:S02]  /*01b0*/  LOP3.LUT R3, R3, 0x80, RZ, 0xfc, !PT ;  /* 0x0000008003037812 */ /* 0x000fe400078efcff */
[----:B------:R-:W-:Y:S02]  /*01c0*/  @!P0 CS2R R16, SRZ ;  /* 0x0000000000108805 */ /* 0x000fe4000001ff00 */
[----:B0-----:R-:W-:-:S07]  /*01d0*/  @!P0 CS2R R18, SRZ ;  /* 0x0000000000128805 */ /* 0x001fce000001ff00 */
.L_x_3205:
[----:B------:R-:W-:Y:S05]  /*01e0*/  BSYNC B0 ;  /* 0x0000000000007941 */ /* 0x000fea0003800000 */
.L_x_3204:
        /* <DEDUP_REMOVED lines=11> */
[----:B------:R-:W-:Y:S02]  /*02a0*/  IADD3 R3, R3, 0x80, RZ ;  /* 0x0000008003037810 */ /* 0x000fe40007ffe0ff */
[----:B------:R-:W-:Y:S02]  /*02b0*/  @!P0 CS2R R44, SRZ ;  /* 0x00000000002c8805 */ /* 0x000fe4000001ff00 */
[----:B0-----:R-:W-:-:S07]  /*02c0*/  @!P0 CS2R R46, SRZ ;  /* 0x00000000002e8805 */ /* 0x001fce000001ff00 */
.L_x_3207:
[----:B------:R-:W-:Y:S05]  /*02d0*/  BSYNC B0 ;  /* 0x0000000000007941 */ /* 0x000fea0003800000 */
.L_x_3206:
        /* <DEDUP_REMOVED lines=14> */
.L_x_3209:
[----:B------:R-:W-:Y:S05]  /*03c0*/  BSYNC B0 ;  /* 0x0000000000007941 */ /* 0x000fea0003800000 */
.L_x_3208:
        /* <DEDUP_REMOVED lines=13> */
.L_x_3211:
[----:B------:R-:W-:Y:S05]  /*04a0*/  BSYNC B0 ;  /* 0x0000000000007941 */ /* 0x000fea0003800000 */
.L_x_3210:
        /* <DEDUP_REMOVED lines=9> */
[--C-:B-----5:R-:W-:Y:S01]  /*0540*/  HADD2.F32 R58, -RZ, R40.reuse.H0_H0 ;  /* 0x20000028ff3a7230 */ /* 0x120fe20000004100 */
[----:B------:R-:W-:Y:S01]  /*0550*/  ISETP.NE.U32.AND P3, PT, R62, RZ, PT ;  /* 0x000000ff3e00720c */ /* 0x000fe20003f65070 */
[----:B------:R-:W-:Y:S01]  /*0560*/  HADD2.F32 R60, -RZ, R40.H1_H1 ;  /* 0x30000028ff3c7230 */ /* 0x000fe20000004100 */
[----:B------:R-:W-:Y:S01]  /*0570*/  HFMA2.MMA R115, -RZ, RZ, 0, 5.9604644775390625e-08 ;  /* 0x00000001ff737435 */ /* 0x000fe200000001ff */
[--C-:B------:R-:W-:Y:S01]  /*0580*/  HADD2.F32 R40, -RZ, R41.reuse.H0_H0 ;  /* 0x20000029ff287230 */ /* 0x100fe20000004100 */
[----:B------:R-:W-:Y:S01]  /*0590*/  ISETP.NE.AND.EX P3, PT, R63, RZ, PT, P3 ;  /* 0x000000ff3f00720c */ /* 0x000fe20003f65330 */
[----:B------:R-:W-:Y:S01]  /*05a0*/  HADD2.F32 R61, -RZ, R41.H1_H1 ;  /* 0x30000029ff3d7230 */ /* 0x000fe20000004100 */
[----:B------:R-:W-:Y:S01]  /*05b0*/  ULDC.U8 UR6, c[0x0][0x2a0] ;  /* 0x0000a80000067ab9 */ /* 0x000fe20000000000 */
[--C-:B------:R-:W-:Y:S01]  /*05c0*/  HADD2.F32 R41, -RZ, R42.reuse.H0_H0 ;  /* 0x2000002aff297230 */ /* 0x100fe20000004100 */
[----:B------:R-:W-:Y:S01]  /*05d0*/  UISETP.NE.AND UP0, UPT, UR6, URZ, UPT ;  /* 0x0000003f0600728c */ /* 0x000fe2000bf05270 */
[----:B------:R-:W-:Y:S01]  /*05e0*/  HADD2.F32 R62, -RZ, R42.H1_H1 ;  /* 0x3000002aff3e7230 */ /* 0x000fe20000004100 */
[----:B------:R-:W-:Y:S01]  /*05f0*/  ULDC UR7, c[0x0][0x218] ;  /* 0x0000860000077ab9 */ /* 0x000fe20000000800 */
[--C-:B------:R-:W-:Y:S01]  /*0600*/  HADD2.F32 R42, -RZ, R43.reuse.H0_H0 ;  /* 0x2000002bff2a7230 */ /* 0x100fe20000004100 */
[----:B------:R-:W-:Y:S01]  /*0610*/  ULDC UR6, c[0x0][0x290] ;  /* 0x0000a40000067ab9 */ /* 0x000fe20000000800 */
[----:B------:R-:W-:Y:S01]  /*0620*/  HADD2.F32 R64, -RZ, R43.H1_H1 ;  /* 0x3000002bff407230 */ /* 0x000fe20000004100 */
[----:B------:R-:W-:Y:S01]  /*0630*/  ULDC.64 UR10, c[0x0][0x230] ;  /* 0x00008c00000a7ab9 */ /* 0x000fe20000000a00 */
[--C-:B------:R-:W-:Y:S01]  /*0640*/  HADD2.F32 R43, -RZ, R28.reuse.H0_H0 ;  /* 0x2000001cff2b7230 */ /* 0x100fe20000004100 */
[----:B------:R-:W-:Y:S01]  /*0650*/  ULDC.64 UR8, c[0x0][0x210] ;  /* 0x0000840000087ab9 */ /* 0x000fe20000000a00 */
[----:B------:R-:W-:Y:S01]  /*0660*/  HADD2.F32 R66, -RZ, R28.H1_H1 ;  /* 0x3000001cff427230 */ /* 0x000fe20000004100 */
[----:B------:R-:W-:Y:S01]  /*0670*/  SHF.R.S32.HI R28, RZ, 0x3, R65 ;  /* 0x00000003ff1c7819 */ /* 0x000fe20000011441 */
[----:B------:R-:W-:-:S02]  /*0680*/  HADD2.F32 R51, -RZ, R36.H0_H0 ;  /* 0x20000024ff337230 */ /* 0x000fc40000004100 */
[----:B------:R-:W-:Y:S01]  /*0690*/  HADD2.F32 R53, -RZ, R36.H1_H1 ;  /* 0x30000024ff357230 */ /* 0x000fe20000004100 */
[----:B------:R-:W-:Y:S01]  /*06a0*/  LOP3.LUT R36, R0, 0x60, RZ, 0xc0, !PT ;  /* 0x0000006000247812 */ /* 0x000fe200078ec0ff */
[--C-:B------:R-:W-:Y:S02]  /*06b0*/  HADD2.F32 R65, -RZ, R29.reuse.H0_H0 ;  /* 0x2000001dff417230 */ /* 0x100fe40000004100 */
[----:B------:R-:W-:Y:S01]  /*06c0*/  HADD2.F32 R68, -RZ, R29.H1_H1 ;  /* 0x3000001dff447230 */ /* 0x000fe20000004100 */
[----:B------:R-:W-:Y:S01]  /*06d0*/  LOP3.LUT R29, R28, 0x7f, RZ, 0xc0, !PT ;  /* 0x0000007f1c1d7812 */ /* 0x000fe200078ec0ff */
[--C-:B------:R-:W-:Y:S01]  /*06e0*/  HADD2.F32 R52, -RZ, R37.reuse.H0_H0 ;  /* 0x20000025ff347230 */ /* 0x100fe20000004100 */
[----:B------:R-:W-:Y:S01]  /*06f0*/  SHF.R.U32.HI R28, RZ, 0x2, R28 ;  /* 0x00000002ff1c7819 */ /* 0x000fe2000001161c */
[----:B------:R-:W-:Y:S01]  /*0700*/  HADD2.F32 R55, -RZ, R37.H1_H1 ;  /* 0x30000025ff377230 */ /* 0x000fe20000004100 */
[----:B------:R-:W-:Y:S01]  /*0710*/  SHF.L.U32 R37, R0, 0x5, RZ ;  /* 0x0000000500257819 */ /* 0x000fe200000006ff */
[--C-:B------:R-:W-:Y:S01]  /*0720*/  HADD2.F32 R67, -RZ, R30.reuse.H0_H0 ;  /* 0x2000001eff437230 */ /* 0x100fe20000004100 */
[----:B------:R-:W-:Y:S01]  /*0730*/  VIADDMNMX R36, R29, -R36, RZ, !PT ;  /* 0x800000241d247246 */ /* 0x000fe200078001ff */
[----:B------:R-:W-:Y:S01]  /*0740*/  HADD2.F32 R70, -RZ, R30.H1_H1 ;  /* 0x3000001eff467230 */ /* 0x000fe20000004100 */
[----:B------:R-:W-:Y:S01]  /*0750*/  LOP3.LUT R30, R37, 0x3e0, RZ, 0xc0, !PT ;  /* 0x000003e0251e7812 */ /* 0x000fe200078ec0ff */
[--C-:B------:R-:W-:Y:S01]  /*0760*/  HADD2.F32 R3, -RZ, R8.reuse.H0_H0 ;  /* 0x20000008ff037230 */ /* 0x100fe20000004100 */
[----:B------:R-:W-:Y:S01]  /*0770*/  LOP3.LUT R37, R28, 0x3fffffe0, RZ, 0xc0, !PT ;  /* 0x3fffffe01c257812 */ /* 0x000fe200078ec0ff */
[----:B------:R-:W-:Y:S01]  /*0780*/  HADD2.F32 R4, -RZ, R8.H1_H1 ;  /* 0x30000008ff047230 */ /* 0x000fe20000004100 */
[----:B------:R-:W-:Y:S01]  /*0790*/  VIMNMX R36, R36, 0x20, PT ;  /* 0x0000002024247848 */ /* 0x000fe20003fe0100 */
[--C-:B------:R-:W-:Y:S01]  /*07a0*/  HADD2.F32 R5, -RZ, R9.reuse.H0_H0 ;  /* 0x20000009ff057230 */ /* 0x100fe20000004100 */
[----:B------:R-:W-:Y:S01]  /*07b0*/  VIADDMNMX R30, R29, -R30, RZ, !PT ;  /* 0x8000001e1d1e7246 */ /* 0x000fe200078001ff */
[----:B------:R-:W-:Y:S01]  /*07c0*/  HADD2.F32 R6, -RZ, R9.H1_H1 ;  /* 0x30000009ff067230 */ /* 0x000fe20000004100 */
[----:B------:R-:W-:Y:S01]  /*07d0*/  IADD3 R36, R36, R37, RZ ;  /* 0x0000002524247210 */ /* 0x000fe20007ffe0ff */
[--C-:B------:R-:W-:Y:S01]  /*07e0*/  HADD2.F32 R7, -RZ, R10.reuse.H0_H0 ;  /* 0x2000000aff077230 */ /* 0x100fe20000004100 */
[----:B------:R-:W-:Y:S01]  /*07f0*/  VIMNMX R30, R30, 0x20, PT ;  /* 0x000000201e1e7848 */ /* 0x000fe20003fe0100 */
[----:B------:R-:W-:Y:S01]  /*0800*/  HADD2.F32 R8, -RZ, R10.H1_H1 ;  /* 0x3000000aff087230 */ /* 0x000fe20000004100 */
[----:B------:R-:W-:Y:S01]  /*0810*/  SHF.L.U32 R36, R36, 0x3, RZ ;  /* 0x0000000324247819 */ /* 0x000fe200000006ff */
[--C-:B------:R-:W-:Y:S01]  /*0820*/  HADD2.F32 R9, -RZ, R11.reuse.H0_H0 ;  /* 0x2000000bff097230 */ /* 0x100fe20000004100 */
[----:B------:R-:W-:Y:S01]  /*0830*/  IADD3 R30, R37, R30, RZ ;  /* 0x0000001e251e7210 */ /* 0x000fe20007ffe0ff */
[----:B------:R-:W-:Y:S01]  /*0840*/  HADD2.F32 R10, -RZ, R11.H1_H1 ;  /* 0x3000000bff0a7230 */ /* 0x000fe20000004100 */
[----:B------:R-:W-:Y:S01]  /*0850*/  I2FP.F32.U32 R36, R36 ;  /* 0x0000002400247245 */ /* 0x000fe20000201000 */
[--C-:B------:R-:W-:Y:S01]  /*0860*/  HADD2.F32 R11, -RZ, R16.reuse.H0_H0 ;  /* 0x20000010ff0b7230 */ /* 0x100fe20000004100 */
[----:B------:R-:W-:Y:S01]  /*0870*/  SHF.L.U32 R63, R30, 0x3, RZ ;  /* 0x000000031e3f7819 */ /* 0x000fe200000006ff */
[----:B------:R-:W-:Y:S01]  /*0880*/  HADD2.F32 R12, -RZ, R16.H1_H1 ;  /* 0x30000010ff0c7230 */ /* 0x000fe20000004100 */
[----:B------:R0:W1:Y:S01]  /*0890*/  MUFU.RCP R79, R36 ;  /* 0x00000024004f7308 */ /* 0x0000620000001000 */
[----:B------:R-:W-:-:S02]  /*08a0*/  HADD2.F32 R13, -RZ, R17.H0_H0 ;  /* 0x20000011ff0d7230 */ /* 0x000fc40000004100 */
[----:B------:R-:W-:Y:S02]  /*08b0*/  HADD2.F32 R14, -RZ, R17.H1_H1 ;  /* 0x30000011ff0e7230 */ /* 0x000fe40000004100 */
[--C-:B------:R-:W-:Y:S02]  /*08c0*/  HADD2.F32 R15, -RZ, R18.reuse.H0_H0 ;  /* 0x20000012ff0f7230 */ /* 0x100fe40000004100 */
[----:B------:R-:W-:Y:S02]  /*08d0*/  HADD2.F32 R16, -RZ, R18.H1_H1 ;  /* 0x30000012ff107230 */ /* 0x000fe40000004100 */
[--C-:B------:R-:W-:Y:S02]  /*08e0*/  HADD2.F32 R17, -RZ, R19.reuse.H0_H0 ;  /* 0x20000013ff117230 */ /* 0x100fe40000004100 */
[----:B------:R-:W-:Y:S02]  /*08f0*/  HADD2.F32 R18, -RZ, R19.H1_H1 ;  /* 0x30000013ff127230 */ /* 0x000fe40000004100 */
[----:B------:R-:W-:-:S02]  /*0900*/  HADD2.F32 R19, -RZ, R24.H0_H0 ;  /* 0x20000018ff137230 */ /* 0x000fc40000004100 */
[----:B------:R-:W-:Y:S02]  /*0910*/  HADD2.F32 R20, -RZ, R24.H1_H1 ;  /* 0x30000018ff147230 */ /* 0x000fe40000004100 */
[--C-:B------:R-:W-:Y:S02]  /*0920*/  HADD2.F32 R21, -RZ, R25.reuse.H0_H0 ;  /* 0x20000019ff157230 */ /* 0x100fe40000004100 */
[----:B------:R-:W-:Y:S02]  /*0930*/  HADD2.F32 R22, -RZ, R25.H1_H1 ;  /* 0x30000019ff167230 */ /* 0x000fe40000004100 */
[--C-:B------:R-:W-:Y:S02]  /*0940*/  HADD2.F32 R48, -RZ, R45.reuse.H0_H0 ;  /* 0x2000002dff307230 */ /* 0x100fe40000004100 */
[----:B------:R-:W-:Y:S02]  /*0950*/  HADD2.F32 R49, -RZ, R45.H1_H1 ;  /* 0x3000002dff317230 */ /* 0x000fe40000004100 */
[----:B------:R-:W-:-:S02]  /*0960*/  HADD2.F32 R23, -RZ, R26.H0_H0 ;  /* 0x2000001aff177230 */ /* 0x000fc40000004100 */
[----:B------:R-:W-:Y:S02]  /*0970*/  HADD2.F32 R24, -RZ, R27.H0_H0 ;  /* 0x2000001bff187230 */ /* 0x000fe40000004100 */
[----:B------:R-:W-:Y:S02]  /*0980*/  HADD2.F32 R25, -RZ, R44.H0_H0 ;  /* 0x2000002cff197230 */ /* 0x000fe40000004100 */
[----:B------:R-:W-:Y:S02]  /*0990*/  HADD2.F32 R45, -RZ, R46.H0_H0 ;  /* 0x2000002eff2d7230 */ /* 0x000fe40000004100 */
[----:B------:R-:W-:Y:S02]  /*09a0*/  HADD2.F32 R50, -RZ, R47.H0_H0 ;  /* 0x2000002fff327230 */ /* 0x000fe40000004100 */
[----:B------:R-:W-:Y:S02]  /*09b0*/  HADD2.F32 R26, -RZ, R26.H1_H1 ;  /* 0x3000001aff1a7230 */ /* 0x000fe40000004100 */
[----:B------:R-:W-:-:S02]  /*09c0*/  HADD2.F32 R27, -RZ, R27.H1_H1 ;  /* 0x3000001bff1b7230 */ /* 0x000fc40000004100 */
[----:B------:R-:W-:Y:S02]  /*09d0*/  HADD2.F32 R44, -RZ, R44.H1_H1 ;  /* 0x3000002cff2c7230 */ /* 0x000fe40000004100 */
[----:B------:R-:W-:Y:S02]  /*09e0*/  HADD2.F32 R46, -RZ, R46.H1_H1 ;  /* 0x3000002eff2e7230 */ /* 0x000fe40000004100 */
        /* <DEDUP_REMOVED lines=14> */
[----:B01----:R-:W-:-:S07]  /*0ad0*/  HADD2.F32 R80, -RZ, R35.H1_H1 ;  /* 0x30000023ff507230 */ /* 0x003fce0000004100 */
.L_x_3325:
[----:B01234-:R-:W0:Y:S02]  /*0ae0*/  @P3 LDC.64 R36, c[0x0][0x270] ;  /* 0x00009c00ff243b82 */ /* 0x01fe240000000a00 */
[----:B0-----:R-:W-:-:S06]  /*0af0*/  @P3 IMAD.WIDE R36, R86, 0x2, R36 ;  /* 0x0000000256243825 */ /* 0x001fcc00078e0224 */
[----:B------:R-:W2:Y:S01]  /*0b00*/  @P3 LDG.E.U16 R36, desc[UR4][R36.64] ;  /* 0x0000000424243981 */ /* 0x000ea2000c1e1500 */
[----:B------:R-:W-:Y:S01]  /*0b10*/  IMAD R38, R86, UR7, RZ ;  /* 0x0000000756267c24 */ /* 0x000fe2000f8e02ff */
[----:B------:R-:W-:Y:S01]  /*0b20*/  BSSY B0, `(.L_x_3212) ;  /* 0x0000060000007945 */ /* 0x000fe20003800000 */
[----:B------:R-:W-:-:S03]  /*0b30*/  MOV R116, 0x3f800000 ;  /* 0x3f80000000747802 */ /* 0x000fc60000000f00 */
[----:B------:R-:W-:-:S04]  /*0b40*/  SHF.R.S32.HI R39, RZ, 0x1f, R38 ;  /* 0x0000001fff277819 */ /* 0x000fc80000011426 */
[----:B------:R-:W-:Y:S02]  /*0b50*/  LEA.HI R39, R39, R38, RZ, 0x3 ;  /* 0x0000002627277211 */ /* 0x000fe400078f18ff */
[----:B------:R-:W-:-:S04]  /*0b60*/  LOP3.LUT R38, R0, 0x7f, RZ, 0xc0, !PT ;  /* 0x0000007f00267812 */ /* 0x000fc800078ec0ff */
[----:B------:R-:W-:-:S04]  /*0b70*/  LEA.HI.SX32 R81, R39, R38, 0x1d ;  /* 0x0000002627517211 */ /* 0x000fc800078feaff */
[----:B------:R-:W-:Y:S01]  /*0b80*/  MOV R117, R81 ;  /* 0x0000005100757202 */ /* 0x000fe20000000f00 */
[----:B--2---:R-:W-:Y:S01]  /*0b90*/  @P3 HADD2.F32 R116, -RZ, R36.H0_H0 ;  /* 0x20000024ff743230 */ /* 0x004fe20000004100 */
        /* <DEDUP_REMOVED lines=11> */
[----:B--2---:R-:W-:-:S05]  /*0c50*/  HADD2.F32 R87, -RZ, R36.H0_H0 ;  /* 0x20000024ff577230 */ /* 0x004fca0000004100 */
[----:B------:R-:W-:-:S07]  /*0c60*/  FMUL.FTZ R82, R87, R116 ;  /* 0x0000007457527220 */ /* 0x000fce0000410000 */
[----:B0-----:R-:W-:Y:S05]  /*0c70*/  @P0 BRA `(.L_x_3214) ;  /* 0x0000000000080947 */ /* 0x001fea0003800000 */
[----:B------:R-:W-:Y:S05]  /*0c80*/  @P4 BRA `(.L_x_3215) ;  /* 0x00000000000c4947 */ /* 0x000fea0003800000 */
[----:B------:R-:W-:Y:S05]  /*0c90*/  BRA `(.L_x_3216) ;  /* 0x0000000000107947 */ /* 0x000fea0003800000 */
.L_x_3214:
[----:B-----5:R-:W-:-:S05]  /*0ca0*/  HADD2.F32 R87, -RZ, R32.H0_H0 ;  /* 0x20000020ff577230 */ /* 0x020fca0000004100 */
[----:B------:R-:W-:-:S07]  /*0cb0*/  FADD.FTZ R82, R87, R82 ;  /* 0x0000005257527221 */ /* 0x000fce0000010000 */
.L_x_3215:
[----:B------:R-:W-:-:S04]  /*0cc0*/  F2FP.F16.F32.PACK_AB R87, RZ, R82 ;  /* 0x00000052ff57723e */ /* 0x000fc800000000ff */
[----:B------:R-:W-:-:S07]  /*0cd0*/  PRMT R28, R87, 0x7610, R28 ;  /* 0x00007610571c7816 */ /* 0x000fce000000001c */
.L_x_3216:
[----:B------:R-:W-:-:S05]  /*0ce0*/  HADD2.F32 R87, -RZ, R36.H1_H1 ;  /* 0x30000024ff577230 */ /* 0x000fca0000004100 */
[----:B------:R-:W-:Y:S01]  /*0cf0*/  FMUL.FTZ R87, R87, R116 ;  /* 0x0000007457577220 */ /* 0x000fe20000410000 */
[----:B------:R-:W-:Y:S06]  /*0d00*/  @P0 BRA `(.L_x_3217) ;  /* 0x0000000000080947 */ /* 0x000fec0003800000 */
[----:B------:R-:W-:Y:S05]  /*0d10*/  @P4 BRA `(.L_x_3218) ;  /* 0x00000000000c4947 */ /* 0x000fea0003800000 */
[----:B------:R-:W-:Y:S05]  /*0d20*/  BRA `(.L_x_3219) ;  /* 0x0000000000107947 */ /* 0x000fea0003800000 */
.L_x_3217:
[----:B-----5:R-:W-:-:S05]  /*0d30*/  HADD2.F32 R36, -RZ, R32.H1_H1 ;  /* 0x30000020ff247230 */ /* 0x020fca0000004100 */
[----:B------:R-:W-:-:S07]  /*0d40*/  FADD.FTZ R87, R36, R87 ;  /* 0x0000005724577221 */ /* 0x000fce0000010000 */
.L_x_3218:
[----:B------:R-:W-:-:S04]  /*0d50*/  F2FP.F16.F32.PACK_AB R36, RZ, R87 ;  /* 0x00000057ff24723e */ /* 0x000fc800000000ff */
[----:B------:R-:W-:-:S07]  /*0d60*/  PRMT R28, R28, 0x5410, R36 ;  /* 0x000054101c1c7816 */ /* 0x000fce0000000024 */
.L_x_3219:
[----:B------:R-:W-:-:S05]  /*0d70*/  HADD2.F32 R95, -RZ, R37.H0_H0 ;  /* 0x20000025ff5f7230 */ /* 0x000fca0000004100 */
[----:B------:R-:W-:Y:S01]  /*0d80*/  FMUL.FTZ R88, R95, R116 ;  /* 0x000000745f587220 */ /* 0x000fe20000410000 */
[----:B------:R-:W-:Y:S06]  /*0d90*/  @P0 BRA `(.L_x_3220) ;  /* 0x0000000000080947 */ /* 0x000fec0003800000 */
[----:B------:R-:W-:Y:S05]  /*0da0*/  @P4 BRA `(.L_x_3221) ;  /* 0x00000000000c4947 */ /* 0x000fea0003800000 */
[----:B------:R-:W-:Y:S05]  /*0db0*/  BRA `(.L_x_3222) ;  /* 0x0000000000107947 */ /* 0x000fea0003800000 */
.L_x_3220:
[----:B-----5:R-:W-:-:S05]  /*0dc0*/  HADD2.F32 R95, -RZ, R33.H0_H0 ;  /* 0x20000021ff5f7230 */ /* 0x020fca0000004100 */
[----:B------:R-:W-:-:S07]  /*0dd0*/  FADD.FTZ R88, R95, R88 ;  /* 0x000000585f587221 */ /* 0x000fce0000010000 */
.L_x_3221:
[----:B------:R-:W-:-:S04]  /*0de0*/  F2FP.F16.F32.PACK_AB R36, RZ, R88 ;  /* 0x00000058ff24723e */ /* 0x000fc800000000ff */
[----:B------:R-:W-:-:S07]  /*0df0*/  PRMT R29, R36, 0x7610, R29 ;  /* 0x00007610241d7816 */ /* 0x000fce000000001d */
.L_x_3222:
[----:B------:R-:W-:-:S05]  /*0e00*/  HADD2.F32 R37, -RZ, R37.H1_H1 ;  /* 0x30000025ff257230 */ /* 0x000fca0000004100 */
[----:B------:R-:W-:Y:S01]  /*0e10*/  FMUL.FTZ R95, R37, R116 ;  /* 0x00000074255f7220 */ /* 0x000fe20000410000 */
[----:B------:R-:W-:Y:S06]  /*0e20*/  @P0 BRA `(.L_x_3223) ;  /* 0x0000000000080947 */ /* 0x000fec0003800000 */
[----:B------:R-:W-:Y:S05]  /*0e30*/  @P4 BRA `(.L_x_3224) ;  /* 0x00000000000c4947 */ /* 0x000fea0003800000 */
[----:B------:R-:W-:Y:S05]  /*0e40*/  BRA `(.L_x_3225) ;  /* 0x0000000000107947 */ /* 0x000fea0003800000 */
.L_x_3223:
[----:B-----5:R-:W-:-:S05]  /*0e50*/  HADD2.F32 R36, -RZ, R33.H1_H1 ;  /* 0x30000021ff247230 */ /* 0x020fca0000004100 */
[----:B------:R-:W-:-:S07]  /*0e60*/  FADD.FTZ R95, R36, R95 ;  /* 0x0000005f245f7221 */ /* 0x000fce0000010000 */
.L_x_3224:
[----:B------:R-:W-:-:S04]  /*0e70*/  F2FP.F16.F32.PACK_AB R36, RZ, R95 ;  /* 0x0000005fff24723e */ /* 0x000fc800000000ff */
[----:B------:R-:W-:-:S07]  /*0e80*/  PRMT R29, R29, 0x5410, R36 ;  /* 0x000054101d1d7816 */ /* 0x000fce0000000024 */
.L_x_3225:
[----:B------:R-:W-:-:S05]  /*0e90*/  HADD2.F32 R37, -RZ, R38.H0_H0 ;  /* 0x20000026ff257230 */ /* 0x000fca0000004100 */
[----:B------:R-:W-:Y:S01]  /*0ea0*/  FMUL.FTZ R96, R37, R116 ;  /* 0x0000007425607220 */ /* 0x000fe20000410000 */
[----:B------:R-:W-:Y:S06]  /*0eb0*/  @P0 BRA `(.L_x_3226) ;  /* 0x0000000000080947 */ /* 0x000fec0003800000 */
[----:B------:R-:W-:Y:S05]  /*0ec0*/  @P4 BRA `(.L_x_3227) ;  /* 0x00000000000c4947 */ /* 0x000fea0003800000 */
[----:B------:R-:W-:Y:S05]  /*0ed0*/  BRA `(.L_x_3228) ;  /* 0x0000000000107947 */ /* 0x000fea0003800000 */
.L_x_3226:
[----:B-----5:R-:W-:-:S05]  /*0ee0*/  HADD2.F32 R37, -RZ, R34.H0_H0 ;  /* 0x20000022ff257230 */ /* 0x020fca0000004100 */
[----:B------:R-:W-:-:S07]  /*0ef0*/  FADD.FTZ R96, R37, R96 ;  /* 0x0000006025607221 */ /* 0x000fce0000010000 */
.L_x_3227:
[----:B------:R-:W-:-:S04]  /*0f00*/  F2FP.F16.F32.PACK_AB R36, RZ, R96 ;  /* 0x00000060ff24723e */ /* 0x000fc800000000ff */
[----:B------:R-:W-:-:S07]  /*0f10*/  PRMT R30, R36, 0x7610, R30 ;  /* 0x00007610241e7816 */ /* 0x000fce000000001e */
.L_x_3228:
[----:B------:R-:W-:-:S05]  /*0f20*/  HADD2.F32 R103, -RZ, R38.H1_H1 ;  /* 0x30000026ff677230 */ /* 0x000fca0000004100 */
[----:B------:R-:W-:Y:S01]  /*0f30*/  FMUL.FTZ R103, R103, R116 ;  /* 0x0000007467677220 */ /* 0x000fe20000410000 */
[----:B------:R-:W-:Y:S06]  /*0f40*/  @P0 BRA `(.L_x_3229) ;  /* 0x0000000000080947 */ /* 0x000fec0003800000 */
[----:B------:R-:W-:Y:S05]  /*0f50*/  @P4 BRA `(.L_x_3230) ;  /* 0x00000000000c4947 */ /* 0x000fea0003800000 */
[----:B------:R-:W-:Y:S05]  /*0f60*/  BRA `(.L_x_3231) ;  /* 0x0000000000107947 */ /* 0x000fea0003800000 */
.L_x_3229:
[----:B-----5:R-:W-:-:S05]  /*0f70*/  HADD2.F32 R36, -RZ, R34.H1_H1 ;  /* 0x30000022ff247230 */ /* 0x020fca0000004100 */
[----:B------:R-:W-:-:S07]  /*0f80*/  FADD.FTZ R103, R36, R103 ;  /* 0x0000006724677221 */ /* 0x000fce0000010000 */
.L_x_3230:
[----:B------:R-:W-:-:S04]  /*0f90*/  F2FP.F16.F32.PACK_AB R36, RZ, R103 ;  /* 0x00000067ff24723e */ /* 0x000fc800000000ff */
[----:B------:R-:W-:-:S07]  /*0fa0*/  PRMT R30, R30, 0x5410, R36 ;  /* 0x000054101e1e7816 */ /* 0x000fce0000000024 */
.L_x_3231:
[----:B------:R-:W-:-:S05]  /*0fb0*/  HADD2.F32 R37, -RZ, R39.H0_H0 ;  /* 0x20000027ff257230 */ /* 0x000fca0000004100 */
[----:B------:R-:W-:Y:S01]  /*0fc0*/  FMUL.FTZ R104, R37, R116 ;  /* 0x0000007425687220 */ /* 0x000fe20000410000 */
[----:B------:R-:W-:Y:S06]  /*0fd0*/  @P0 BRA `(.L_x_3232) ;  /* 0x0000000000080947 */ /* 0x000fec0003800000 */
[----:B------:R-:W-:Y:S05]  /*0fe0*/  @P4 BRA `(.L_x_3233) ;  /* 0x00000000000c4947 */ /* 0x000fea0003800000 */
[----:B------:R-:W-:Y:S05]  /*0ff0*/  BRA `(.L_x_3234) ;  /* 0x0000000000107947 */ /* 0x000fea0003800000 */
.L_x_3232:
[----:B-----5:R-:W-:-:S05]  /*1000*/  HADD2.F32 R37, -RZ, R35.H0_H0 ;  /* 0x20000023ff257230 */ /* 0x020fca0000004100 */
[----:B------:R-:W-:-:S07]  /*1010*/  FADD.FTZ R104, R37, R104 ;  /* 0x0000006825687221 */ /* 0x000fce0000010000 */
.L_x_3233:
[----:B------:R-:W-:-:S04]  /*1020*/  F2FP.F16.F32.PACK_AB R36, RZ, R104 ;  /* 0x00000068ff24723e */ /* 0x000fc800000000ff */
[----:B------:R-:W-:-:S07]  /*1030*/  PRMT R31, R36, 0x7610, R31 ;  /* 0x00007610241f7816 */ /* 0x000fce000000001f */
.L_x_3234:
[----:B------:R-:W-:-:S05]  /*1040*/  HADD2.F32 R39, -RZ, R39.H1_H1 ;  /* 0x30000027ff277230 */ /* 0x000fca0000004100 */
[----:B------:R-:W-:Y:S01]  /*1050*/  FMUL.FTZ R111, R39, R116 ;  /* 0x00000074276f7220 */ /* 0x000fe20000410000 */
[----:B------:R-:W-:Y:S06]  /*1060*/  @P0 BRA `(.L_x_3235) ;  /* 0x0000000000080947 */ /* 0x000fec0003800000 */
[----:B------:R-:W-:Y:S05]  /*1070*/  @P4 BRA `(.L_x_3236) ;  /* 0x00000000000c4947 */ /* 0x000fea0003800000 */
[----:B------:R-:W-:Y:S05]  /*1080*/  BRA `(.L_x_3237) ;  /* 0x0000000000107947 */ /* 0x000fea0003800000 */
.L_x_3235:
[----:B-----5:R-:W-:-:S05]  /*1090*/  HADD2.F32 R36, -RZ, R35.H1_H1 ;  /* 0x30000023ff247230 */ /* 0x020fca0000004100 */
[----:B------:R-:W-:-:S07]  /*10a0*/  FADD.FTZ R111, R36, R111 ;  /* 0x0000006f246f7221 */ /* 0x000fce0000010000 */
.L_x_3236:
[----:B------:R-:W-:-:S04]  /*10b0*/  F2FP.F16.F32.PACK_AB R36, RZ, R111 ;  /* 0x0000006fff24723e */ /* 0x000fc800000000ff */
[----:B------:R-:W-:-:S07]  /*10c0*/  PRMT R31, R31, 0x5410, R36 ;  /* 0x000054101f1f7816 */ /* 0x000fce0000000024 */
.L_x_3237:
[----:B------:R-:W0:Y:S01]  /*10d0*/  @P4 LDC.64 R36, c[0x0][0x238] ;  /* 0x00008e00ff244b82 */ /* 0x000e220000000a00 */
[C---:B------:R-:W-:Y:S02]  /*10e0*/  IADD3 R117, R81.reuse, 0x80, RZ ;  /* 0x0000008051757810 */ /* 0x040fe40007ffe0ff */
[----:B0-----:R-:W-:-:S04]  /*10f0*/  @P4 LEA R36, P0, R81, R36, 0x4 ;  /* 0x0000002451244211 */ /* 0x001fc800078020ff */
[----:B------:R-:W-:-:S05]  /*1100*/  @P4 LEA.HI.X R37, R81, R37, RZ, 0x4, P0 ;  /* 0x0000002551254211 */ /* 0x000fca00000f24ff */
[----:B------:R0:W-:Y:S04]  /*1110*/  @P4 STG.E.128 desc[UR4][R36.64], R28 ;  /* 0x0000001c24004986 */ /* 0x0001e8000c101d04 */
.L_x_3213:
[----:B------:R-:W-:Y:S05]  /*1120*/  BSYNC B0 ;  /* 0x0000000000007941 */ /* 0x000fea0003800000 */
.L_x_3212:
        /* <DEDUP_REMOVED lines=18> */
.L_x_3240:
[----:B-----5:R-:W-:-:S05]  /*1250*/  HADD2.F32 R90, -RZ, R32.H0_H0 ;  /* 0x20000020ff5a7230 */ /* 0x020fca0000004100 */
[----:B------:R-:W-:-:S07]  /*1260*/  FADD.FTZ R83, R90, R83 ;  /* 0x000000535a537221 */ /* 0x000fce0000010000 */
.L_x_3241:
[----:B------:R-:W-:-:S04]  /*1270*/  F2FP.F16.F32.PACK_AB R89, RZ, R83 ;  /* 0x00000053ff59723e */ /* 0x000fc800000000ff */
[----:B------:R-:W-:-:S07]  /*1280*/  PRMT R28, R89, 0x7610, R28 ;  /* 0x00007610591c7816 */ /* 0x000fce000000001c */
.L_x_3242:
[----:B------:R-:W-:-:S05]  /*1290*/  HADD2.F32 R89, -RZ, R36.H1_H1 ;  /* 0x30000024ff597230 */ /* 0x000fca0000004100 */
[----:B------:R-:W-:Y:S01]  /*12a0*/  FMUL.FTZ R89, R89, R116 ;  /* 0x0000007459597220 */ /* 0x000fe20000410000 */
[----:B------:R-:W-:Y:S06]  /*12b0*/  @P0 BRA `(.L_x_3243) ;  /* 0x0000000000080947 */ /* 0x000fec0003800000 */
[----:B------:R-:W-:Y:S05]  /*12c0*/  @P4 BRA `(.L_x_3244) ;  /* 0x00000000000c4947 */ /* 0x000fea0003800000 */
[----:B------:R-:W-:Y:S05]  /*12d0*/  BRA `(.L_x_3245) ;  /* 0x0000000000107947 */ /* 0x000fea0003800000 */
.L_x_3243:
[----:B-----5:R-:W-:-:S05]  /*12e0*/  HADD2.F32 R36, -RZ, R32.H1_H1 ;  /* 0x30000020ff247230 */ /* 0x020fca0000004100 */
[----:B------:R-:W-:-:S07]  /*12f0*/  FADD.FTZ R89, R36, R89 ;  /* 0x0000005924597221 */ /* 0x000fce0000010000 */
.L_x_3244:
[----:B------:R-:W-:-:S04]  /*1300*/  F2FP.F16.F32.PACK_AB R36, RZ, R89 ;  /* 0x00000059ff24723e */ /* 0x000fc800000000ff */
[----:B------:R-:W-:-:S07]  /*1310*/  PRMT R28, R28, 0x5410, R36 ;  /* 0x000054101c1c7816 */ /* 0x000fce0000000024 */
.L_x_3245:
[----:B------:R-:W-:-:S05]  /*1320*/  HADD2.F32 R97, -RZ, R37.H0_H0 ;  /* 0x20000025ff617230 */ /* 0x000fca0000004100 */
[----:B------:R-:W-:Y:S01]  /*1330*/  FMUL.FTZ R90, R97, R116 ;  /* 0x00000074615a7220 */ /* 0x000fe20000410000 */
[----:B------:R-:W-:Y:S06]  /*1340*/  @P0 BRA `(.L_x_3246) ;  /* 0x0000000000080947 */ /* 0x000fec0003800000 */
[----:B------:R-:W-:Y:S05]  /*1350*/  @P4 BRA `(.L_x_3247) ;  /* 0x00000000000c4947 */ /* 0x000fea0003800000 */
[----:B------:R-:W-:Y:S05]  /*1360*/  BRA `(.L_x_3248) ;  /* 0x0000000000107947 */ /* 0x000fea0003800000 */
.L_x_3246:
[----:B-----5:R-:W-:-:S05]  /*1370*/  HADD2.F32 R97, -RZ, R33.H0_H0 ;  /* 0x20000021ff617230 */ /* 0x020fca0000004100 */
[----:B------:R-:W-:-:S07]  /*1380*/  FADD.FTZ R90, R97, R90 ;  /* 0x0000005a615a7221 */ /* 0x000fce0000010000 */
.L_x_3247:
[----:B------:R-:W-:-:S04]  /*1390*/  F2FP.F16.F32.PACK_AB R36, RZ, R90 ;  /* 0x0000005aff24723e */ /* 0x000fc800000000ff */
[----:B------:R-:W-:-:S07]  /*13a0*/  PRMT R29, R36, 0x7610, R29 ;  /* 0x00007610241d7816 */ /* 0x000fce000000001d */
.L_x_3248:
[----:B------:R-:W-:-:S05]  /*13b0*/  HADD2.F32 R37, -RZ, R37.H1_H1 ;  /* 0x30000025ff257230 */ /* 0x000fca0000004100 */
[----:B------:R-:W-:Y:S01]  /*13c0*/  FMUL.FTZ R97, R37, R116 ;  /* 0x0000007425617220 */ /* 0x000fe20000410000 */
[----:B------:R-:W-:Y:S06]  /*13d0*/  @P0 BRA `(.L_x_3249) ;  /* 0x0000000000080947 */ /* 0x000fec0003800000 */
[----:B------:R-:W-:Y:S05]  /*13e0*/  @P4 BRA `(.L_x_3250) ;  /* 0x00000000000c4947 */ /* 0x000fea0003800000 */
[----:B------:R-:W-:Y:S05]  /*13f0*/  BRA `(.L_x_3251) ;  /* 0x0000000000107947 */ /* 0x000fea0003800000 */
.L_x_3249:
[----:B-----5:R-:W-:-:S05]  /*1400*/  HADD2.F32 R36, -RZ, R33.H1_H1 ;  /* 0x30000021ff247230 */ /* 0x020fca0000004100 */
[----:B------:R-:W-:-:S07]  /*1410*/  FADD.FTZ R97, R36, R97 ;  /* 0x0000006124617221 */ /* 0x000fce0000010000 */
.L_x_3250:
[----:B------:R-:W-:-:S04]  /*1420*/  F2FP.F16.F32.PACK_AB R36, RZ, R97 ;  /* 0x00000061ff24723e */ /* 0x000fc800000000ff */
[----:B------:R-:W-:-:S07]  /*1430*/  PRMT R29, R29, 0x5410, R36 ;  /* 0x000054101d1d7816 */ /* 0x000fce0000000024 */
.L_x_3251:
[----:B------:R-:W-:-:S05]  /*1440*/  HADD2.F32 R37, -RZ, R38.H0_H0 ;  /* 0x20000026ff257230 */ /* 0x000fca0000004100 */
[----:B------:R-:W-:Y:S01]  /*1450*/  FMUL.FTZ R98, R37, R116 ;  /* 0x0000007425627220 */ /* 0x000fe20000410000 */
[----:B------:R-:W-:Y:S06]  /*1460*/  @P0 BRA `(.L_x_3252) ;  /* 0x0000000000080947 */ /* 0x000fec0003800000 */
[----:B------:R-:W-:Y:S05]  /*1470*/  @P4 BRA `(.L_x_3253) ;  /* 0x00000000000c4947 */ /* 0x000fea0003800000 */
[----:B------:R-:W-:Y:S05]  /*1480*/  BRA `(.L_x_3254) ;  /* 0x0000000000107947 */ /* 0x000fea0003800000 */
.L_x_3252:
[----:B-----5:R-:W-:-:S05]  /*1490*/  HADD2.F32 R37, -RZ, R34.H0_H0 ;  /* 0x20000022ff257230 */ /* 0x020fca0000004100 */
[----:B------:R-:W-:-:S07]  /*14a0*/  FADD.FTZ R98, R37, R98 ;  /* 0x0000006225627221 */ /* 0x000fce0000010000 */
.L_x_3253:
[----:B------:R-:W-:-:S04]  /*14b0*/  F2FP.F16.F32.PACK_AB R36, RZ, R98 ;  /* 0x00000062ff24723e */ /* 0x000fc800000000ff */
[----:B------:R-:W-:-:S07]  /*14c0*/  PRMT R30, R36, 0x7610, R30 ;  /* 0x00007610241e7816 */ /* 0x000fce000000001e */
.L_x_3254:
[----:B------:R-:W-:-:S05]  /*14d0*/  HADD2.F32 R105, -RZ, R38.H1_H1 ;  /* 0x30000026ff697230 */ /* 0x000fca0000004100 */
[----:B------:R-:W-:Y:S01]  /*14e0*/  FMUL.FTZ R105, R105, R116 ;  /* 0x0000007469697220 */ /* 0x000fe20000410000 */
[----:B------:R-:W-:Y:S06]  /*14f0*/  @P0 BRA `(.L_x_3255) ;  /* 0x0000000000080947 */ /* 0x000fec0003800000 */
[----:B------:R-:W-:Y:S05]  /*1500*/  @P4 BRA `(.L_x_3256) ;  /* 0x00000000000c4947 */ /* 0x000fea0003800000 */
[----:B------:R-:W-:Y:S05]  /*1510*/  BRA `(.L_x_3257) ;  /* 0x0000000000107947 */ /* 0x000fea0003800000 */
.L_x_3255:
[----:B-----5:R-:W-:-:S05]  /*1520*/  HADD2.F32 R36, -RZ, R34.H1_H1 ;  /* 0x30000022ff247230 */ /* 0x020fca0000004100 */
[----:B------:R-:W-:-:S07]  /*1530*/  FADD.FTZ R105, R36, R105 ;  /* 0x0000006924697221 */ /* 0x000fce0000010000 */
.L_x_3256:
[----:B------:R-:W-:-:S04]  /*1540*/  F2FP.F16.F32.PACK_AB R36, RZ, R105 ;  /* 0x00000069ff24723e */ /* 0x000fc800000000ff */
[----:B------:R-:W-:-:S07]  /*1550*/  PRMT R30, R30, 0x5410, R36 ;  /* 0x000054101e1e7816 */ /* 0x000fce0000000024 */
.L_x_3257:
[----:B------:R-:W-:-:S05]  /*1560*/  HADD2.F32 R37, -RZ, R39.H0_H0 ;  /* 0x20000027ff257230 */ /* 0x000fca0000004100 */
[----:B------:R-:W-:Y:S01]  /*1570*/  FMUL.FTZ R106, R37, R116 ;  /* 0x00000074256a7220 */ /* 0x000fe20000410000 */
[----:B------:R-:W-:Y:S06]  /*1580*/  @P0 BRA `(.L_x_3258) ;  /* 0x0000000000080947 */ /* 0x000fec0003800000 */
[----:B------:R-:W-:Y:S05]  /*1590*/  @P4 BRA `(.L_x_3259) ;  /* 0x00000000000c4947 */ /* 0x000fea0003800000 */
[----:B------:R-:W-:Y:S05]  /*15a0*/  BRA `(.L_x_3260) ;  /* 0x0000000000107947 */ /* 0x000fea0003800000 */
.L_x_3258:
[----:B-----5:R-:W-:-:S05]  /*15b0*/  HADD2.F32 R37, -RZ, R35.H0_H0 ;  /* 0x20000023ff257230 */ /* 0x020fca0000004100 */
[----:B------:R-:W-:-:S07]  /*15c0*/  FADD.FTZ R106, R37, R106 ;  /* 0x0000006a256a7221 */ /* 0x000fce0000010000 */
.L_x_3259:
[----:B------:R-:W-:-:S04]  /*15d0*/  F2FP.F16.F32.PACK_AB R36, RZ, R106 ;  /* 0x0000006aff24723e */ /* 0x000fc800000000ff */
[----:B------:R-:W-:-:S07]  /*15e0*/  PRMT R31, R36, 0x7610, R31 ;  /* 0x00007610241f7816 */ /* 0x000fce000000001f */
.L_x_3260:
[----:B------:R-:W-:-:S05]  /*15f0*/  HADD2.F32 R39, -RZ, R39.H1_H1 ;  /* 0x30000027ff277230 */ /* 0x000fca0000004100 */
[----:B------:R-:W-:Y:S01]  /*1600*/  FMUL.FTZ R112, R39, R116 ;  /* 0x0000007427707220 */ /* 0x000fe20000410000 */
[----:B------:R-:W-:Y:S06]  /*1610*/  @P0 BRA `(.L_x_3261) ;  /* 0x0000000000080947 */ /* 0x000fec0003800000 */
[----:B------:R-:W-:Y:S05]  /*1620*/  @P4 BRA `(.L_x_3262) ;  /* 0x00000000000c4947 */ /* 0x000fea0003800000 */
[----:B------:R-:W-:Y:S05]  /*1630*/  BRA `(.L_x_3263) ;  /* 0x0000000000107947 */ /* 0x000fea0003800000 */
.L_x_3261:
[----:B-----5:R-:W-:-:S05]  /*1640*/  HADD2.F32 R37, -RZ, R35.H1_H1 ;  /* 0x30000023ff257230 */ /* 0x020fca0000004100 */
[----:B------:R-:W-:-:S07]  /*1650*/  FADD.FTZ R112, R37, R112 ;  /* 0x0000007025707221 */ /* 0x000fce0000010000 */
.L_x_3262:
[----:B------:R-:W-:-:S04]  /*1660*/  F2FP.F16.F32.PACK_AB R36, RZ, R112 ;  /* 0x00000070ff24723e */ /* 0x000fc800000000ff */
[----:B------:R-:W-:-:S07]  /*1670*/  PRMT R31, R31, 0x5410, R36 ;  /* 0x000054101f1f7816 */ /* 0x000fce0000000024 */
.L_x_3263:
[----:B------:R-:W0:Y:S02]  /*1680*/  @P4 LDC.64 R36, c[0x0][0x238] ;  /* 0x00008e00ff244b82 */ /* 0x000e240000000a00 */
[----:B0-----:R-:W-:-:S04]  /*1690*/  @P4 LEA R36, P0, R117, R36, 0x4 ;  /* 0x0000002475244211 */ /* 0x001fc800078020ff */
[C---:B------:R-:W-:Y:S02]  /*16a0*/  @P4 LEA.HI.X R37, R117.reuse, R37, RZ, 0x4, P0 ;  /* 0x0000002575254211 */ /* 0x040fe400000f24ff */
[----:B------:R-:W-:-:S03]  /*16b0*/  IADD3 R117, R117, 0x80, RZ ;  /* 0x0000008075757810 */ /* 0x000fc60007ffe0ff */
[----:B------:R1:W-:Y:S04]  /*16c0*/  @P4 STG.E.128 desc[UR4][R36.64], R28 ;  /* 0x0000001c24004986 */ /* 0x0003e8000c101d04 */
.L_x_3239:
[----:B------:R-:W-:Y:S05]  /*16d0*/  BSYNC B0 ;  /* 0x0000000000007941 */ /* 0x000fea0003800000 */
.L_x_3238:
        /* <DEDUP_REMOVED lines=18> */
.L_x_3266:
[----:B-----5:R-:W-:-:S05]  /*1800*/  HADD2.F32 R91, -RZ, R32.H0_H0 ;  /* 0x20000020ff5b7230 */ /* 0x020fca0000004100 */
[----:B------:R-:W-:-:S07]  /*1810*/  FADD.FTZ R84, R91, R84 ;  /* 0x000000545b547221 */ /* 0x000fce0000010000 */
.L_x_3267:
[----:B------:R-:W-:-:S04]  /*1820*/  F2FP.F16.F32.PACK_AB R91, RZ, R84 ;  /* 0x00000054ff5b723e */ /* 0x000fc800000000ff */
[----:B------:R-:W-:-:S07]  /*1830*/  PRMT R28, R91, 0x7610, R28 ;  /* 0x000076105b1c7816 */ /* 0x000fce000000001c */
.L_x_3268:
[----:B------:R-:W-:-:S05]  /*1840*/  HADD2.F32 R91, -RZ, R36.H1_H1 ;  /* 0x30000024ff5b7230 */ /* 0x000fca0000004100 */
[----:B------:R-:W-:Y:S01]  /*1850*/  FMUL.FTZ R91, R91, R116 ;  /* 0x000000745b5b7220 */ /* 0x000fe20000410000 */
[----:B------:R-:W-:Y:S06]  /*1860*/  @P0 BRA `(.L_x_3269) ;  /* 0x0000000000080947 */ /* 0x000fec0003800000 */
[----:B------:R-:W-:Y:S05]  /*1870*/  @P4 BRA `(.L_x_3270) ;  /* 0x00000000000c4947 */ /* 0x000fea0003800000 */
[----:B------:R-:W-:Y:S05]  /*1880*/  BRA `(.L_x_3271) ;  /* 0x0000000000107947 */ /* 0x000fea0003800000 */
.L_x_3269:
[----:B-----5:R-:W-:-:S05]  /*1890*/  HADD2.F32 R36, -RZ, R32.H1_H1 ;  /* 0x30000020ff247230 */ /* 0x020fca0000004100 */
[----:B------:R-:W-:-:S07]  /*18a0*/  FADD.FTZ R91, R36, R91 ;  /* 0x0000005b245b7221 */ /* 0x000fce0000010000 */
.L_x_3270:
[----:B------:R-:W-:-:S04]  /*18b0*/  F2FP.F16.F32.PACK_AB R36, RZ, R91 ;  /* 0x0000005bff24723e */ /* 0x000fc800000000ff */
[----:B------:R-:W-:-:S07]  /*18c0*/  PRMT R28, R28, 0x5410, R36 ;  /* 0x000054101c1c7816 */ /* 0x000fce0000000024 */
.L_x_3271:
[----:B------:R-:W-:-:S05]  /*18d0*/  HADD2.F32 R99, -RZ, R37.H0_H0 ;  /* 0x20000025ff637230 */ /* 0x000fca0000004100 */
[----:B------:R-:W-:Y:S01]  /*18e0*/  FMUL.FTZ R92, R99, R116 ;  /* 0x00000074635c7220 */ /* 0x000fe20000410000 */
[----:B------:R-:W-:Y:S06]  /*18f0*/  @P0 BRA `(.L_x_3272) ;  /* 0x0000000000080947 */ /* 0x000fec0003800000 */
[----:B------:R-:W-:Y:S05]  /*1900*/  @P4 BRA `(.L_x_3273) ;  /* 0x00000000000c4947 */ /* 0x000fea0003800000 */
[----:B------:R-:W-:Y:S05]  /*1910*/  BRA `(.L_x_3274) ;  /* 0x0000000000107947 */ /* 0x000fea0003800000 */
.L_x_3272:
[----:B-----5:R-:W-:-:S05]  /*1920*/  HADD2.F32 R99, -RZ, R33.H0_H0 ;  /* 0x20000021ff637230 */ /* 0x020fca0000004100 */
[----:B------:R-:W-:-:S07]  /*1930*/  FADD.FTZ R92, R99, R92 ;  /* 0x0000005c635c7221 */ /* 0x000fce0000010000 */
.L_x_3273:
[----:B------:R-:W-:-:S04]  /*1940*/  F2FP.F16.F32.PACK_AB R36, RZ, R92 ;  /* 0x0000005cff24723e */ /* 0x000fc800000000ff */
[----:B------:R-:W-:-:S07]  /*1950*/  PRMT R29, R36, 0x7610, R29 ;  /* 0x00007610241d7816 */ /* 0x000fce000000001d */
.L_x_3274:
[----:B------:R-:W-:-:S05]  /*1960*/  HADD2.F32 R37, -RZ, R37.H1_H1 ;  /* 0x30000025ff257230 */ /* 0x000fca0000004100 */
[----:B------:R-:W-:Y:S01]  /*1970*/  FMUL.FTZ R99, R37, R116 ;  /* 0x0000007425637220 */ /* 0x000fe20000410000 */
[----:B------:R-:W-:Y:S06]  /*1980*/  @P0 BRA `(.L_x_3275) ;  /* 0x0000000000080947 */ /* 0x000fec0003800000 */
[----:B------:R-:W-:Y:S05]  /*1990*/  @P4 BRA `(.L_x_3276) ;  /* 0x00000000000c4947 */ /* 0x000fea0003800000 */
[----:B------:R-:W-:Y:S05]  /*19a0*/  BRA `(.L_x_3277) ;  /* 0x0000000000107947 */ /* 0x000fea0003800000 */
.L_x_3275:
[----:B-----5:R-:W-:-:S05]  /*19b0*/  HADD2.F32 R36, -RZ, R33.H1_H1 ;  /* 0x30000021ff247230 */ /* 0x020fca0000004100 */
[----:B------:R-:W-:-:S07]  /*19c0*/  FADD.FTZ R99, R36, R99 ;  /* 0x0000006324637221 */ /* 0x000fce0000010000 */
.L_x_3276:
[----:B------:R-:W-:-:S04]  /*19d0*/  F2FP.F16.F32.PACK_AB R36, RZ, R99 ;  /* 0x00000063ff24723e */ /* 0x000fc800000000ff */
[----:B------:R-:W-:-:S07]  /*19e0*/  PRMT R29, R29, 0x5410, R36 ;  /* 0x000054101d1d7816 */ /* 0x000fce0000000024 */
.L_x_3277:
[----:B------:R-:W-:-:S05]  /*19f0*/  HADD2.F32 R37, -RZ, R38.H0_H0 ;  /* 0x20000026ff257230 */ /* 0x000fca0000004100 */
[----:B------:R-:W-:Y:S01]  /*1a00*/  FMUL.FTZ R100, R37, R116 ;  /* 0x0000007425647220 */ /* 0x000fe20000410000 */
[----:B------:R-:W-:Y:S06]  /*1a10*/  @P0 BRA `(.L_x_3278) ;  /* 0x0000000000080947 */ /* 0x000fec0003800000 */
[----:B------:R-:W-:Y:S05]  /*1a20*/  @P4 BRA `(.L_x_3279) ;  /* 0x00000000000c4947 */ /* 0x000fea0003800000 */
[----:B------:R-:W-:Y:S05]  /*1a30*/  BRA `(.L_x_3280) ;  /* 0x0000000000107947 */ /* 0x000fea0003800000 */
.L_x_3278:
[----:B-----5:R-:W-:-:S05]  /*1a40*/  HADD2.F32 R37, -RZ, R34.H0_H0 ;  /* 0x20000022ff257230 */ /* 0x020fca0000004100 */
[----:B------:R-:W-:-:S07]  /*1a50*/  FADD.FTZ R100, R37, R100 ;  /* 0x0000006425647221 */ /* 0x000fce0000010000 */
.L_x_3279:
[----:B------:R-:W-:-:S04]  /*1a60*/  F2FP.F16.F32.PACK_AB R36, RZ, R100 ;  /* 0x00000064ff24723e */ /* 0x000fc800000000ff */
[----:B------:R-:W-:-:S07]  /*1a70*/  PRMT R30, R36, 0x7610, R30 ;  /* 0x00007610241e7816 */ /* 0x000fce000000001e */
.L_x_3280:
[----:B------:R-:W-:-:S05]  /*1a80*/  HADD2.F32 R107, -RZ, R38.H1_H1 ;  /* 0x30000026ff6b7230 */ /* 0x000fca0000004100 */
[----:B------:R-:W-:Y:S01]  /*1a90*/  FMUL.FTZ R107, R107, R116 ;  /* 0x000000746b6b7220 */ /* 0x000fe20000410000 */
[----:B------:R-:W-:Y:S06]  /*1aa0*/  @P0 BRA `(.L_x_3281) ;  /* 0x0000000000080947 */ /* 0x000fec0003800000 */
[----:B------:R-:W-:Y:S05]  /*1ab0*/  @P4 BRA `(.L_x_3282) ;  /* 0x00000000000c4947 */ /* 0x000fea0003800000 */
[----:B------:R-:W-:Y:S05]  /*1ac0*/  BRA `(.L_x_3283) ;  /* 0x0000000000107947 */ /* 0x000fea0003800000 */
.L_x_3281:
[----:B-----5:R-:W-:-:S05]  /*1ad0*/  HADD2.F32 R36, -RZ, R34.H1_H1 ;  /* 0x30000022ff247230 */ /* 0x020fca0000004100 */
[----:B------:R-:W-:-:S07]  /*1ae0*/  FADD.FTZ R107, R36, R107 ;  /* 0x0000006b246b7221 */ /* 0x000fce0000010000 */
.L_x_3282:
[----:B------:R-:W-:-:S04]  /*1af0*/  F2FP.F16.F32.PACK_AB R36, RZ, R107 ;  /* 0x0000006bff24723e */ /* 0x000fc800000000ff */
[----:B------:R-:W-:-:S07]  /*1b00*/  PRMT R30, R30, 0x5410, R36 ;  /* 0x000054101e1e7816 */ /* 0x000fce0000000024 */
.L_x_3283:
[----:B------:R-:W-:-:S05]  /*1b10*/  HADD2.F32 R37, -RZ, R39.H0_H0 ;  /* 0x20000027ff257230 */ /* 0x000fca0000004100 */
[----:B------:R-:W-:Y:S01]  /*1b20*/  FMUL.FTZ R108, R37, R116 ;  /* 0x00000074256c7220 */ /* 0x000fe20000410000 */
[----:B------:R-:W-:Y:S06]  /*1b30*/  @P0 BRA `(.L_x_3284) ;  /* 0x0000000000080947 */ /* 0x000fec0003800000 */
[----:B------:R-:W-:Y:S05]  /*1b40*/  @P4 BRA `(.L_x_3285) ;  /* 0x00000000000c4947 */ /* 0x000fea0003800000 */
[----:B------:R-:W-:Y:S05]  /*1b50*/  BRA `(.L_x_3286) ;  /* 0x0000000000107947 */ /* 0x000fea0003800000 */
.L_x_3284:
[----:B-----5:R-:W-:-:S05]  /*1b60*/  HADD2.F32 R37, -RZ, R35.H0_H0 ;  /* 0x20000023ff257230 */ /* 0x020fca0000004100 */
[----:B------:R-:W-:-:S07]  /*1b70*/  FADD.FTZ R108, R37, R108 ;  /* 0x0000006c256c7221 */ /* 0x000fce0000010000 */
.L_x_3285:
[----:B------:R-:W-:-:S04]  /*1b80*/  F2FP.F16.F32.PACK_AB R36, RZ, R108 ;  /* 0x0000006cff24723e */ /* 0x000fc800000000ff */
[----:B------:R-:W-:-:S07]  /*1b90*/  PRMT R31, R36, 0x7610, R31 ;  /* 0x00007610241f7816 */ /* 0x000fce000000001f */
.L_x_3286:
[----:B------:R-:W-:-:S05]  /*1ba0*/  HADD2.F32 R39, -RZ, R39.H1_H1 ;  /* 0x30000027ff277230 */ /* 0x000fca0000004100 */
[----:B------:R-:W-:Y:S01]  /*1bb0*/  FMUL.FTZ R113, R39, R116 ;  /* 0x0000007427717220 */ /* 0x000fe20000410000 */
[----:B------:R-:W-:Y:S06]  /*1bc0*/  @P0 BRA `(.L_x_3287) ;  /* 0x0000000000080947 */ /* 0x000fec0003800000 */
[----:B------:R-:W-:Y:S05]  /*1bd0*/  @P4 BRA `(.L_x_3288) ;  /* 0x00000000000c4947 */ /* 0x000fea0003800000 */
[----:B------:R-:W-:Y:S05]  /*1be0*/  BRA `(.L_x_3289) ;  /* 0x0000000000107947 */ /* 0x000fea0003800000 */
.L_x_3287:
[----:B-----5:R-:W-:-:S05]  /*1bf0*/  HADD2.F32 R36, -RZ, R35.H1_H1 ;  /* 0x30000023ff247230 */ /* 0x020fca0000004100 */
[----:B------:R-:W-:-:S07]  /*1c00*/  FADD.FTZ R113, R36, R113 ;  /* 0x0000007124717221 */ /* 0x000fce0000010000 */
.L_x_3288:
[----:B------:R-:W-:-:S04]  /*1c10*/  F2FP.F16.F32.PACK_AB R36, RZ, R113 ;  /* 0x00000071ff24723e */ /* 0x000fc800000000ff */
[----:B------:R-:W-:-:S07]  /*1c20*/  PRMT R31, R31, 0x5410, R36 ;  /* 0x000054101f1f7816 */ /* 0x000fce0000000024 */
.L_x_3289:
[----:B------:R-:W0:Y:S02]  /*1c30*/  @P4 LDC.64 R36, c[0x0][0x238] ;  /* 0x00008e00ff244b82 */ /* 0x000e240000000a00 */
[----:B0-----:R-:W-:-:S04]  /*1c40*/  @P4 LEA R36, P0, R117, R36, 0x4 ;  /* 0x0000002475244211 */ /* 0x001fc800078020ff */
[C---:B------:R-:W-:Y:S02]  /*1c50*/  @P4 LEA.HI.X R37, R117.reuse, R37, RZ, 0x4, P0 ;  /* 0x0000002575254211 */ /* 0x040fe400000f24ff */
[----:B------:R-:W-:-:S03]  /*1c60*/  IADD3 R117, R117, 0x80, RZ ;  /* 0x0000008075757810 */ /* 0x000fc60007ffe0ff */
[----:B------:R2:W-:Y:S04]  /*1c70*/  @P4 STG.E.128 desc[UR4][R36.64], R28 ;  /* 0x0000001c24004986 */ /* 0x0005e8000c101d04 */
.L_x_3265:
[----:B------:R-:W-:Y:S05]  /*1c80*/  BSYNC B0 ;  /* 0x0000000000007941 */ /* 0x000fea0003800000 */
.L_x_3264:
        /* <DEDUP_REMOVED lines=18> */
.L_x_3292:
[----:B-----5:R-:W-:-:S05]  /*1db0*/  HADD2.F32 R94, -RZ, R32.H0_H0 ;  /* 0x20000020ff5e7230 */ /* 0x020fca0000004100 */
[----:B------:R-:W-:-:S07]  /*1dc0*/  FADD.FTZ R85, R94, R85 ;  /* 0x000000555e557221 */ /* 0x000fce0000010000 */
.L_x_3293:
[----:B------:R-:W-:-:S04]  /*1dd0*/  F2FP.F16.F32.PACK_AB R93, RZ, R85 ;  /* 0x00000055ff5d723e */ /* 0x000fc800000000ff */
[----:B------:R-:W-:-:S07]  /*1de0*/  PRMT R28, R93, 0x7610, R28 ;  /* 0x000076105d1c7816 */ /* 0x000fce000000001c */
.L_x_3294:
[----:B------:R-:W-:-:S05]  /*1df0*/  HADD2.F32 R93, -RZ, R36.H1_H1 ;  /* 0x30000024ff5d7230 */ /* 0x000fca0000004100 */
[----:B------:R-:W-:Y:S01]  /*1e00*/  FMUL.FTZ R93, R93, R116 ;  /* 0x000000745d5d7220 */ /* 0x000fe20000410000 */
[----:B------:R-:W-:Y:S06]  /*1e10*/  @P0 BRA `(.L_x_3295) ;  /* 0x0000000000080947 */ /* 0x000fec0003800000 */
[----:B------:R-:W-:Y:S05]  /*1e20*/  @P4 BRA `(.L_x_3296) ;  /* 0x00000000000c4947 */ /* 0x000fea0003800000 */
[----:B------:R-:W-:Y:S05]  /*1e30*/  BRA `(.L_x_3297) ;  /* 0x0000000000107947 */ /* 0x000fea0003800000 */
.L_x_3295:
[----:B-----5:R-:W-:-:S05]  /*1e40*/  HADD2.F32 R36, -RZ, R32.H1_H1 ;  /* 0x30000020ff247230 */ /* 0x020fca0000004100 */
[----:B------:R-:W-:-:S07]  /*1e50*/  FADD.FTZ R93, R36, R93 ;  /* 0x0000005d245d7221 */ /* 0x000fce0000010000 */
.L_x_3296:
[----:B------:R-:W-:-:S04]  /*1e60*/  F2FP.F16.F32.PACK_AB R36, RZ, R93 ;  /* 0x0000005dff24723e */ /* 0x000fc800000000ff */
[----:B------:R-:W-:-:S07]  /*1e70*/  PRMT R28, R28, 0x5410, R36 ;  /* 0x000054101c1c7816 */ /* 0x000fce0000000024 */
.L_x_3297:
[----:B------:R-:W-:-:S05]  /*1e80*/  HADD2.F32 R101, -RZ, R37.H0_H0 ;  /* 0x20000025ff657230 */ /* 0x000fca0000004100 */
[----:B------:R-:W-:Y:S01]  /*1e90*/  FMUL.FTZ R94, R101, R116 ;  /* 0x00000074655e7220 */ /* 0x000fe20000410000 */
[----:B------:R-:W-:Y:S06]  /*1ea0*/  @P0 BRA `(.L_x_3298) ;  /* 0x0000000000080947 */ /* 0x000fec0003800000 */
[----:B------:R-:W-:Y:S05]  /*1eb0*/  @P4 BRA `(.L_x_3299) ;  /* 0x00000000000c4947 */ /* 0x000fea0003800000 */
[----:B------:R-:W-:Y:S05]  /*1ec0*/  BRA `(.L_x_3300) ;  /* 0x0000000000107947 */ /* 0x000fea0003800000 */
.L_x_3298:
[----:B-----5:R-:W-:-:S05]  /*1ed0*/  HADD2.F32 R101, -RZ, R33.H0_H0 ;  /* 0x20000021ff657230 */ /* 0x020fca0000004100 */
[----:B------:R-:W-:-:S07]  /*1ee0*/  FADD.FTZ R94, R101, R94 ;  /* 0x0000005e655e7221 */ /* 0x000fce0000010000 */
.L_x_3299:
[----:B------:R-:W-:-:S04]  /*1ef0*/  F2FP.F16.F32.PACK_AB R36, RZ, R94 ;  /* 0x0000005eff24723e */ /* 0x000fc800000000ff */
[----:B------:R-:W-:-:S07]  /*1f00*/  PRMT R29, R36, 0x7610, R29 ;  /* 0x00007610241d7816 */ /* 0x000fce000000001d */
.L_x_3300:
[----:B------:R-:W-:-:S05]  /*1f10*/  HADD2.F32 R37, -RZ, R37.H1_H1 ;  /* 0x30000025ff257230 */ /* 0x000fca0000004100 */
[----:B------:R-:W-:Y:S01]  /*1f20*/  FMUL.FTZ R101, R37, R116 ;  /* 0x0000007425657220 */ /* 0x000fe20000410000 */
[----:B------:R-:W-:Y:S06]  /*1f30*/  @P0 BRA `(.L_x_3301) ;  /* 0x0000000000080947 */ /* 0x000fec0003800000 */
[----:B------:R-:W-:Y:S05]  /*1f40*/  @P4 BRA `(.L_x_3302) ;  /* 0x00000000000c4947 */ /* 0x000fea0003800000 */
[----:B------:R-:W-:Y:S05]  /*1f50*/  BRA `(.L_x_3303) ;  /* 0x0000000000107947 */ /* 0x000fea0003800000 */
.L_x_3301:
[----:B-----5:R-:W-:-:S05]  /*1f60*/  HADD2.F32 R36, -RZ, R33.H1_H1 ;  /* 0x30000021ff247230 */ /* 0x020fca0000004100 */
[----:B------:R-:W-:-:S07]  /*1f70*/  FADD.FTZ R101, R36, R101 ;  /* 0x0000006524657221 */ /* 0x000fce0000010000 */
.L_x_3302:
[----:B------:R-:W-:-:S04]  /*1f80*/  F2FP.F16.F32.PACK_AB R36, RZ, R101 ;  /* 0x00000065ff24723e */ /* 0x000fc800000000ff */
[----:B------:R-:W-:-:S07]  /*1f90*/  PRMT R29, R29, 0x5410, R36 ;  /* 0x000054101d1d7816 */ /* 0x000fce0000000024 */
.L_x_3303:
[----:B------:R-:W-:-:S05]  /*1fa0*/  HADD2.F32 R37, -RZ, R38.H0_H0 ;  /* 0x20000026ff257230 */ /* 0x000fca0000004100 */
[----:B------:R-:W-:Y:S01]  /*1fb0*/  FMUL.FTZ R102, R37, R116 ;  /* 0x0000007425667220 */ /* 0x000fe20000410000 */
[----:B------:R-:W-:Y:S06]  /*1fc0*/  @P0 BRA `(.L_x_3304) ;  /* 0x0000000000080947 */ /* 0x000fec0003800000 */
[----:B------:R-:W-:Y:S05]  /*1fd0*/  @P4 BRA `(.L_x_3305) ;  /* 0x00000000000c4947 */ /* 0x000fea0003800000 */
[----:B------:R-:W-:Y:S05]  /*1fe0*/  BRA `(.L_x_3306) ;  /* 0x0000000000107947 */ /* 0x000fea0003800000 */
.L_x_3304:
[----:B-----5:R-:W-:-:S05]  /*1ff0*/  HADD2.F32 R37, -RZ, R34.H0_H0 ;  /* 0x20000022ff257230 */ /* 0x020fca0000004100 */
[----:B------:R-:W-:-:S07]  /*2000*/  FADD.FTZ R102, R37, R102 ;  /* 0x0000006625667221 */ /* 0x000fce0000010000 */
.L_x_3305:
[----:B------:R-:W-:-:S04]  /*2010*/  F2FP.F16.F32.PACK_AB R36, RZ, R102 ;  /* 0x00000066ff24723e */ /* 0x000fc800000000ff */
[----:B------:R-:W-:-:S07]  /*2020*/  PRMT R30, R36, 0x7610, R30 ;  /* 0x00007610241e7816 */ /* 0x000fce000000001e */
.L_x_3306:
[----:B------:R-:W-:-:S05]  /*2030*/  HADD2.F32 R109, -RZ, R38.H1_H1 ;  /* 0x30000026ff6d7230 */ /* 0x000fca0000004100 */
[----:B------:R-:W-:Y:S01]  /*2040*/  FMUL.FTZ R109, R109, R116 ;  /* 0x000000746d6d7220 */ /* 0x000fe20000410000 */
[----:B------:R-:W-:Y:S06]  /*2050*/  @P0 BRA `(.L_x_3307) ;  /* 0x0000000000080947 */ /* 0x000fec0003800000 */
[----:B------:R-:W-:Y:S05]  /*2060*/  @P4 BRA `(.L_x_3308) ;  /* 0x00000000000c4947 */ /* 0x000fea0003800000 */
[----:B------:R-:W-:Y:S05]  /*2070*/  BRA `(.L_x_3309) ;  /* 0x0000000000107947 */ /* 0x000fea0003800000 */
.L_x_3307:
[----:B-----5:R-:W-:-:S05]  /*2080*/  HADD2.F32 R36, -RZ, R34.H1_H1 ;  /* 0x30000022ff247230 */ /* 0x020fca0000004100 */
[----:B------:R-:W-:-:S07]  /*2090*/  FADD.FTZ R109, R36, R109 ;  /* 0x0000006d246d7221 */ /* 0x000fce0000010000 */
.L_x_3308:
[----:B------:R-:W-:-:S04]  /*20a0*/  F2FP.F16.F32.PACK_AB R36, RZ, R109 ;  /* 0x0000006dff24723e */ /* 0x000fc800000000ff */
[----:B------:R-:W-:-:S07]  /*20b0*/  PRMT R30, R30, 0x5410, R36 ;  /* 0x000054101e1e7816 */ /* 0x000fce0000000024 */
.L_x_3309:
[----:B------:R-:W-:-:S05]  /*20c0*/  HADD2.F32 R37, -RZ, R39.H0_H0 ;  /* 0x20000027ff257230 */ /* 0x000fca0000004100 */
[----:B------:R-:W-:Y:S01]  /*20d0*/  FMUL.FTZ R110, R37, R116 ;  /* 0x00000074256e7220 */ /* 0x000fe20000410000 */
[----:B------:R-:W-:Y:S06]  /*20e0*/  @P0 BRA `(.L_x_3310) ;  /* 0x0000000000080947 */ /* 0x000fec0003800000 */
[----:B------:R-:W-:Y:S05]  /*20f0*/  @P4 BRA `(.L_x_3311) ;  /* 0x00000000000c4947 */ /* 0x000fea0003800000 */
[----:B------:R-:W-:Y:S05]  /*2100*/  BRA `(.L_x_3312) ;  /* 0x0000000000107947 */ /* 0x000fea0003800000 */
.L_x_3310:
[----:B-----5:R-:W-:-:S05]  /*2110*/  HADD2.F32 R37, -RZ, R35.H0_H0 ;  /* 0x20000023ff257230 */ /* 0x020fca0000004100 */
[----:B------:R-:W-:-:S07]  /*2120*/  FADD.FTZ R110, R37, R110 ;  /* 0x0000006e256e7221 */ /* 0x000fce0000010000 */
.L_x_3311:
[----:B------:R-:W-:-:S04]  /*2130*/  F2FP.F16.F32.PACK_AB R36, RZ, R110 ;  /* 0x0000006eff24723e */ /* 0x000fc800000000ff */
[----:B------:R-:W-:-:S07]  /*2140*/  PRMT R31, R36, 0x7610, R31 ;  /* 0x00007610241f7816 */ /* 0x000fce000000001f */
.L_x_3312:
[----:B------:R-:W-:-:S05]  /*2150*/  HADD2.F32 R39, -RZ, R39.H1_H1 ;  /* 0x30000027ff277230 */ /* 0x000fca0000004100 */
[----:B------:R-:W-:Y:S01]  /*2160*/  FMUL.FTZ R114, R39, R116 ;  /* 0x0000007427727220 */ /* 0x000fe20000410000 */
[----:B------:R-:W-:Y:S06]  /*2170*/  @P0 BRA `(.L_x_3313) ;  /* 0x0000000000080947 */ /* 0x000fec0003800000 */
[----:B------:R-:W-:Y:S05]  /*2180*/  @P4 BRA `(.L_x_3314) ;  /* 0x00000000000c4947 */ /* 0x000fea0003800000 */
[----:B------:R-:W-:Y:S05]  /*2190*/  BRA `(.L_x_3315) ;  /* 0x0000000000107947 */ /* 0x000fea0003800000 */
.L_x_3313:
[----:B-----5:R-:W-:-:S05]  /*21a0*/  HADD2.F32 R37, -RZ, R35.H1_H1 ;  /* 0x30000023ff257230 */ /* 0x020fca0000004100 */
[----:B------:R-:W-:-:S07]  /*21b0*/  FADD.FTZ R114, R37, R114 ;  /* 0x0000007225727221 */ /* 0x000fce0000010000 */
.L_x_3314:
[----:B------:R-:W-:-:S04]  /*21c0*/  F2FP.F16.F32.PACK_AB R36, RZ, R114 ;  /* 0x00000072ff24723e */ /* 0x000fc800000000ff */
[----:B------:R-:W-:-:S07]  /*21d0*/  PRMT R31, R31, 0x5410, R36 ;  /* 0x000054101f1f7816 */ /* 0x000fce0000000024 */
.L_x_3315:
[----:B------:R-:W0:Y:S02]  /*21e0*/  @P4 LDC.64 R36, c[0x0][0x238] ;  /* 0x00008e00ff244b82 */ /* 0x000e240000000a00 */
[----:B0-----:R-:W-:-:S04]  /*21f0*/  @P4 LEA R36, P0, R117, R36, 0x4 ;  /* 0x0000002475244211 */ /* 0x001fc800078020ff */
[----:B------:R-:W-:-:S05]  /*2200*/  @P4 LEA.HI.X R37, R117, R37, RZ, 0x4, P0 ;  /* 0x0000002575254211 */ /* 0x000fca00000f24ff */
[----:B------:R3:W-:Y:S04]  /*2210*/  @P4 STG.E.128 desc[UR4][R36.64], R28 ;  /* 0x0000001c24004986 */ /* 0x0007e8000c101d04 */
.L_x_3291:
[----:B------:R-:W-:Y:S05]  /*2220*/  BSYNC B0 ;  /* 0x0000000000007941 */ /* 0x000fea0003800000 */
.L_x_3290:
        /* <DEDUP_REMOVED lines=13> */
[----:B------:R-:W-:Y:S02]  /*2300*/  @!P6 IADD3 R116, R116, 0x4, RZ ;  /* 0x000000047474e810 */ /* 0x000fe40007ffe0ff */
[----:B------:R-:W-:Y:S01]  /*2310*/  FADD.FTZ R37, R103, R36 ;  /* 0x0000002467257221 */ /* 0x000fe20000010000 */
[----:B------:R-:W-:-:S03]  /*2320*/  LOP3.LUT P6, RZ, R0, 0x1f, RZ, 0xc0, !PT ;  /* 0x0000001f00ff7812 */ /* 0x000fc600078cc0ff */
        /* <DEDUP_REMOVED lines=25> */
[----:B------:R-:W-:-:S03]  /*24c0*/  P2R R36, PR, RZ, 0x40 ;  /* 0x00000040ff247803 */ /* 0x000fc60000000000 */
        /* <DEDUP_REMOVED lines=88> */
.L_x_3336:
        /* <DEDUP_REMOVED lines=14> */
[----:B------:R-:W-:Y:S01]  /*2b30*/  HFMA2.MMA R122, -RZ, RZ, 0, 0 ;  /* 0x00000000ff7a7435 */ /* 0x000fe200000001ff */
[----:B------:R-:W-:Y:S01]  /*2b40*/  @!P0 IADD3 R116, R116, R117, RZ ;  /* 0x0000007574748210 */ /* 0x000fe20007ffe0ff */
[----:B------:R-:W-:Y:S04]  /*2b50*/  BAR.SYNC.DEFER_BLOCKING 0x0 ;  /* 0x0000000000007b1d */ /* 0x000fe80000010000 */
[----:B------:R-:W-:Y:S02]  /*2b60*/  @!P0 MOV R122, R63 ;  /* 0x0000003f007a8202 */ /* 0x000fe40000000f00 */
[----:B------:R-:W-:Y:S03]  /*2b70*/  BSSY B0, `(.L_x_3317) ;  /* 0x0000059000007945 */ /* 0x000fe60003800000 */
        /* <DEDUP_REMOVED lines=67> */
[----:B------:R-:W-:Y:S01]  /*2fb0*/  FADD.FTZ R37, R96, -R117 ;  /* 0x8000007560257221 */ /* 0x000fe20000010000 */
[----:B------:R-:W-:-:S02]  /*2fc0*/  FMUL.FTZ R121, R116, R121 ;  /* 0x0000007974797220 */ /* 0x000fc40000410000 */
[----:B------:R-:W-:Y:S01]  /*2fd0*/  F2FP.F16.F32.PACK_AB R36, R39, R36 ;  /* 0x000000242724723e */ /* 0x000fe200000000ff */
[----:B------:R-:W-:Y:S01]  /*2fe0*/  FMUL.FTZ R120, R116, R37 ;  /* 0x0000002574787220 */ /* 0x000fe20000410000 */
[--C-:B------:R-:W-:Y:S01]  /*2ff0*/  FADD.FTZ R39, R95, -R117.reuse ;  /* 0x800000755f277221 */ /* 0x100fe20000010000 */
[----:B------:R-:W-:Y:S01]  /*3000*/  FADD.FTZ R37, R104, -R117 ;  /* 0x8000007568257221 */ /* 0x000fe20000010000 */
[----:B------:R-:W-:Y:S01]  /*3010*/  FFMA.FTZ R122, R5, R122, R13 ;  /* 0x0000007a057a7223 */ /* 0x000fe2000001000d */
[----:B------:R-:W-:Y:S01]  /*3020*/  FFMA.FTZ R120, R7, R120, R15 ;  /* 0x0000007807787223 */ /* 0x000fe2000001000f */
[C---:B------:R-:W-:Y:S01]  /*3030*/  FMUL.FTZ R39, R116.reuse, R39 ;  /* 0x0000002774277220 */ /* 0x040fe20000410000 */
[C---:B------:R-:W-:Y:S01]  /*3040*/  FMUL.FTZ R38, R116.reuse, R37 ;  /* 0x0000002574267220 */ /* 0x040fe20000410000 */
[----:B------:R-:W-:Y:S01]  /*3050*/  FMUL.FTZ R37, R116, R123 ;  /* 0x0000007b74257220 */ /* 0x000fe20000410000 */
[----:B------:R-:W-:Y:S01]  /*3060*/  FFMA.FTZ R121, R8, R121, R16 ;  /* 0x0000007908797223 */ /* 0x000fe20000010010 */
[----:B------:R-:W-:Y:S01]  /*3070*/  FFMA.FTZ R39, R6, R39, R14 ;  /* 0x0000002706277223 */ /* 0x000fe2000001000e */
[----:B------:R-:W-:Y:S01]  /*3080*/  FFMA.FTZ R123, R9, R38, R17 ;  /* 0x00000026097b7223 */ /* 0x000fe20000010011 */
[----:B------:R-:W-:Y:S01]  /*3090*/  FFMA.FTZ R124, R10, R37, R18 ;  /* 0x000000250a7c7223 */ /* 0x000fe20000010012 */
[----:B0-----:R-:W-:Y:S01]  /*30a0*/  IMAD.WIDE.U32 R118, R81, 0x10, R118 ;  /* 0x0000001051767825 */ /* 0x001fe200078e0076 */
[----:B------:R-:W-:-:S02]  /*30b0*/  F2FP.F16.F32.PACK_AB R38, R121, R120 ;  /* 0x000000787926723e */ /* 0x000fc400000000ff */
[----:B------:R-:W-:Y:S02]  /*30c0*/  F2FP.F16.F32.PACK_AB R37, R39, R122 ;  /* 0x0000007a2725723e */ /* 0x000fe400000000ff */
[----:B------:R-:W-:Y:S02]  /*30d0*/  F2FP.F16.F32.PACK_AB R39, R124, R123 ;  /* 0x0000007b7c27723e */ /* 0x000fe400000000ff */
[----:B------:R-:W-:-:S03]  /*30e0*/  IADD3 R81, R81, 0x80, RZ ;  /* 0x0000008051517810 */ /* 0x000fc60007ffe0ff */
[----:B------:R1:W-:Y:S04]  /*30f0*/  STG.E.128 desc[UR4][R118.64], R36 ;  /* 0x0000002476007986 */ /* 0x0003e8000c101d04 */
.L_x_3318:
[----:B------:R-:W-:Y:S05]  /*3100*/  BSYNC B0 ;  /* 0x0000000000007941 */ /* 0x000fea0003800000 */
.L_x_3317:
        /* <DEDUP_REMOVED lines=16> */
[----:B------:R-:W-:Y:S01]  /*3210*/  FMUL.FTZ R121, R116, R121 ;  /* 0x0000007974797220 */ /* 0x000fe20000410000 */
[----:B------:R-:W-:Y:S01]  /*3220*/  F2FP.F16.F32.PACK_AB R36, R39, R36 ;  /* 0x000000242724723e */ /* 0x000fe200000000ff */
        /* <DEDUP_REMOVED lines=17> */
.L_x_3320:
[----:B------:R-:W-:Y:S05]  /*3340*/  BSYNC B0 ;  /* 0x0000000000007941 */ /* 0x000fea0003800000 */
.L_x_3319:
        /* <DEDUP_REMOVED lines=8> */
[C---:B------:R-:W-:Y:S01]  /*33d0*/  FMUL.FTZ R39, R116.reuse, R39 ;  /* 0x0000002774277220 */ /* 0x040fe20000410000 */
[--C-:B------:R-:W-:Y:S01]  /*33e0*/  FADD.FTZ R123, R113, -R117.reuse ;  /* 0x80000075717b7221 */ /* 0x100fe20000010000 */
[----:B------:R-:W-:Y:S01]  /*33f0*/  FMUL.FTZ R121, R116, R121 ;  /* 0x0000007974797220 */ /* 0x000fe20000410000 */
[----:B------:R-:W-:Y:S01]  /*3400*/  FFMA.FTZ R36, R51, R37, R58 ;  /* 0x0000002533247223 */ /* 0x000fe2000001003a */
[----:B------:R-:W-:Y:S01]  /*3410*/  FFMA.FTZ R39, R53, R39, R60 ;  /* 0x0000002735277223 */ /* 0x000fe2000001003c */
[----:B------:R-:W-:Y:S01]  /*3420*/  FADD.FTZ R37, R99, -R117 ;  /* 0x8000007563257221 */ /* 0x000fe20000010000 */
[----:B------:R-:W-:-:S03]  /*3430*/  FFMA.FTZ R121, R52, R121, R40 ;  /* 0x0000007934797223 */ /* 0x000fc60000010028 */
[----:B------:R-:W-:Y:S01]  /*3440*/  F2FP.F16.F32.PACK_AB R36, R39, R36 ;  /* 0x000000242724723e */ /* 0x000fe200000000ff */
[--C-:B------:R-:W-:Y:S01]  /*3450*/  FADD.FTZ R39, R100, -R117.reuse ;  /* 0x8000007564277221 */ /* 0x100fe20000010000 */
[C---:B------:R-:W-:Y:S01]  /*3460*/  FMUL.FTZ R120, R116.reuse, R37 ;  /* 0x0000002574787220 */ /* 0x040fe20000410000 */
[--C-:B------:R-:W-:Y:S02]  /*3470*/  FADD.FTZ R37, R107, -R117.reuse ;  /* 0x800000756b257221 */ /* 0x100fe40000010000 */
[----:B------:R-:W-:Y:S01]  /*3480*/  FMUL.FTZ R38, R116, R39 ;  /* 0x0000002774267220 */ /* 0x000fe20000410000 */
[----:B------:R-:W-:Y:S01]  /*3490*/  FADD.FTZ R39, R108, -R117 ;  /* 0x800000756c277221 */ /* 0x000fe20000010000 */
[C---:B------:R-:W-:Y:S01]  /*34a0*/  FMUL.FTZ R122, R116.reuse, R37 ;  /* 0x00000025747a7220 */ /* 0x040fe20000410000 */
[C---:B------:R-:W-:Y:S01]  /*34b0*/  FMUL.FTZ R37, R116.reuse, R123 ;  /* 0x0000007b74257220 */ /* 0x040fe20000410000 */
[----:B------:R-:W-:Y:S01]  /*34c0*/  FFMA.FTZ R120, R55, R120, R61 ;  /* 0x0000007837787223 */ /* 0x000fe2000001003d */
[----:B------:R-:W-:Y:S01]  /*34d0*/  FMUL.FTZ R39, R116, R39 ;  /* 0x0000002774277220 */ /* 0x000fe20000410000 */
[----:B------:R-:W-:Y:S01]  /*34e0*/  FFMA.FTZ R123, R57, R122, R62 ;  /* 0x0000007a397b7223 */ /* 0x000fe2000001003e */
[----:B------:R-:W-:Y:S01]  /*34f0*/  FFMA.FTZ R38, R54, R38, R41 ;  /* 0x0000002636267223 */ /* 0x000fe20000010029 */
[----:B------:R-:W-:Y:S01]  /*3500*/  FFMA.FTZ R122, R59, R37, R64 ;  /* 0x000000253b7a7223 */ /* 0x000fe20000010040 */
[----:B------:R-:W-:Y:S01]  /*3510*/  FFMA.FTZ R39, R56, R39, R42 ;  /* 0x0000002738277223 */ /* 0x000fe2000001002a */
[----:B------:R-:W-:Y:S01]  /*3520*/  F2FP.F16.F32.PACK_AB R37, R120, R121 ;  /* 0x000000797825723e */ /* 0x000fe200000000ff */
[----:B0-----:R-:W-:Y:S01]  /*3530*/  IMAD.WIDE.U32 R118, R81, 0x10, R118 ;  /* 0x0000001051767825 */ /* 0x001fe200078e0076 */
[----:B------:R-:W-:-:S02]  /*3540*/  F2FP.F16.F32.PACK_AB R38, R123, R38 ;  /* 0x000000267b26723e */ /* 0x000fc400000000ff */
[----:B------:R-:W-:Y:S02]  /*3550*/  F2FP.F16.F32.PACK_AB R39, R122, R39 ;  /* 0x000000277a27723e */ /* 0x000fe400000000ff */
[----:B------:R-:W-:-:S03]  /*3560*/  IADD3 R81, R81, 0x80, RZ ;  /* 0x0000008051517810 */ /* 0x000fc60007ffe0ff */
[----:B------:R3:W-:Y:S04]  /*3570*/  STG.E.128 desc[UR4][R118.64], R36 ;  /* 0x0000002476007986 */ /* 0x0007e8000c101d04 */
.L_x_3322:
[----:B------:R-:W-:Y:S05]  /*3580*/  BSYNC B0 ;  /* 0x0000000000007941 */ /* 0x000fea0003800000 */
.L_x_3321:
        /* <DEDUP_REMOVED lines=22> */
[----:B------:R-:W-:Y:S01]  /*36f0*/  F2FP.F16.F32.PACK_AB R39, R123, R122 ;  /* 0x0000007a7b27723e */ /* 0x000fe200000000ff */
[----:B------:R-:W-:Y:S01]  /*3700*/  FFMA.FTZ R116, R43, R38, R71 ;  /* 0x000000262b747223 */ /* 0x000fe20000010047 */
[----:B------:R-:W-:Y:S01]  /*3710*/  FFMA.FTZ R36, R65, R36, R73 ;  /* 0x0000002441247223 */ /* 0x000fe20000010049 */
[----:B------:R-:W-:Y:S01]  /*3720*/  FFMA.FTZ R123, R70, R117, R78 ;  /* 0x00000075467b7223 */ /* 0x000fe2000001004e */
[----:B------:R-:W-:Y:S01]  /*3730*/  FFMA.FTZ R121, R68, R121, R76 ;  /* 0x0000007944797223 */ /* 0x000fe2000001004c */
[----:B------:R-:W-:Y:S01]  /*3740*/  FFMA.FTZ R38, R67, R120, R75 ;  /* 0x0000007843267223 */ /* 0x000fe2000001004b */
[----:B------:R-:W-:-:S03]  /*3750*/  FFMA.FTZ R117, R66, R37, R74 ;  /* 0x0000002542757223 */ /* 0x000fc6000001004a */
[----:B------:R-:W-:Y:S02]  /*3760*/  F2FP.F16.F32.PACK_AB R37, R121, R36 ;  /* 0x000000247925723e */ /* 0x000fe400000000ff */
[----:B------:R-:W-:Y:S01]  /*3770*/  F2FP.F16.F32.PACK_AB R38, R123, R38 ;  /* 0x000000267b26723e */ /* 0x000fe200000000ff */
[----:B0-----:R-:W-:Y:S01]  /*3780*/  IMAD.WIDE.U32 R118, R81, 0x10, R118 ;  /* 0x0000001051767825 */ /* 0x001fe200078e0076 */
[----:B------:R-:W-:-:S05]  /*3790*/  F2FP.F16.F32.PACK_AB R36, R117, R116 ;  /* 0x000000747524723e */ /* 0x000fca00000000ff */
[----:B------:R4:W-:Y:S02]  /*37a0*/  STG.E.128 desc[UR4][R118.64], R36 ;  /* 0x0000002476007986 */ /* 0x0009e4000c101d04 */
.L_x_3324:
[----:B------:R-:W-:Y:S05]  /*37b0*/  BSYNC B0 ;  /* 0x0000000000007941 */ /* 0x000fea0003800000 */
.L_x_3323:
[----:B------:R-:W-:Y:S02]  /*37c0*/  ISETP.NE.AND P0, PT, R115, RZ, PT ;  /* 0x000000ff7300720c */ /* 0x000fe40003f05270 */
[----:B------:R-:W-:Y:S02]  /*37d0*/  IADD3 R86, R86, UR8, RZ ;  /* 0x0000000856567c10 */ /* 0x000fe4000fffe0ff */
[----:B------:R-:W-:Y:S02]  /*37e0*/  SEL R115, RZ, 0x1, P0 ;  /* 0x00000001ff737807 */ /* 0x000fe40000000000 */
[----:B------:R-:W-:-:S13]  /*37f0*/  ISETP.GE.AND P0, PT, R86, UR9, PT ;  /* 0x0000000956007c0c */ /* 0x000fda000bf06270 */
[----:B------:R-:W-:Y:S05]  /*3800*/  @!P0 BRA `(.L_x_3325) ;  /* 0xffffffd000b48947 */ /* 0x000fea000383ffff */
[----:B------:R-:W-:Y:S05]  /*3810*/  EXIT ;  /* 0x000000000000794d */ /* 0x000fea0003800000 */
.L_x_3316:
[----:B------:R-:W-:Y:S01]  /*3820*/  HFMA2.MMA R117, -RZ, RZ, 0, 5.9604644775390625e-08 ;  /* 0x00000001ff757435 */ /* 0x000fe200000001ff */
[----:B------:R-:W-:Y:S02]  /*3830*/  MOV R125, R38 ;  /* 0x00000026007d7202 */ /* 0x000fe40000000f00 */
[----:B------:R-:W-:Y:S02]  /*3840*/  MOV R118, 0x1f ;  /* 0x0000001f00767802 */ /* 0x000fe40000000f00 */
[----:B------:R-:W-:-:S07]  /*3850*/  MOV R119, 0xffffffff ;  /* 0xffffffff00777802 */ /* 0x000fce0000000f00 */
[----:B-----5:R-:W-:Y:S05]  /*3860*/  WARPSYNC.COLLECTIVE R119, `(.L_x_3326) ;  /* 0x0000000077087348 */ /* 0x020fea0003c00000 */
[----:B------:R0:W1:Y:S02]  /*3870*/  SHFL.BFLY P6, R124, R125, R117, R118 ;  /* 0x0c0000757d7c7389 */ /* 0x00006400000c0076 */
[----:B01---5:R-:W-:Y:S01]  /*3880*/  ENDCOLLECTIVE ;  /* 0x000000000000791b */ /* 0x023fe20003800000 */
.L_x_3326:
[----:B------:R-:W-:Y:S01]  /*3890*/  HFMA2.MMA R117, -RZ, RZ, 0, 1.1920928955078125e-07 ;  /* 0x00000002ff757435 */ /* 0x000fe200000001ff */
[----:B------:R-:W-:-:S05]  /*38a0*/  MOV R37, R124 ;  /* 0x0000007c00257202 */ /* 0x000fca0000000f00 */
[----:B------:R-:W-:-:S05]  /*38b0*/  FADD.FTZ R120, R38, R37 ;  /* 0x0000002526787221 */ /* 0x000fca0000010000 */
[----:B------:R-:W-:-:S07]  /*38c0*/  MOV R125, R120 ;  /* 0x00000078007d7202 */ /* 0x000fce0000000f00 */
[----:B------:R-:W-:Y:S05]  /*38d0*/  WARPSYNC.COLLECTIVE R119, `(.L_x_3327) ;  /* 0x0000000077087348 */ /* 0x000fea0003c00000 */
[----:B------:R0:W1:Y:S02]  /*38e0*/  SHFL.BFLY P6, R124, R125, R117, R118 ;  /* 0x0c0000757d7c7389 */ /* 0x00006400000c0076 */
[----:B01----:R-:W-:Y:S01]  /*38f0*/  ENDCOLLECTIVE ;  /* 0x000000000000791b */ /* 0x003fe20003800000 */
.L_x_3327:
[----:B------:R-:W-:Y:S01]  /*3900*/  HFMA2.MMA R117, -RZ, RZ, 0, 2.384185791015625e-07 ;  /* 0x00000004ff757435 */ /* 0x000fe200000001ff */
[----:B------:R-:W-:-:S05]  /*3910*/  MOV R37, R124 ;  /* 0x0000007c00257202 */ /* 0x000fca0000000f00 */
[----:B------:R-:W-:-:S05]  /*3920*/  FADD.FTZ R121, R120, R37 ;  /* 0x0000002578797221 */ /* 0x000fca0000010000 */
[----:B------:R-:W-:-:S07]  /*3930*/  MOV R125, R121 ;  /* 0x00000079007d7202 */ /* 0x000fce0000000f00 */
[----:B------:R-:W-:Y:S05]  /*3940*/  WARPSYNC.COLLECTIVE R119, `(.L_x_3328) ;  /* 0x0000000077087348 */ /* 0x000fea0003c00000 */
[----:B------:R0:W1:Y:S02]  /*3950*/  SHFL.BFLY P6, R124, R125, R117, R118 ;  /* 0x0c0000757d7c7389 */ /* 0x00006400000c0076 */
[----:B01----:R-:W-:Y:S01]  /*3960*/  ENDCOLLECTIVE ;  /* 0x000000000000791b */ /* 0x003fe20003800000 */
.L_x_3328:
[----:B------:R-:W-:Y:S01]  /*3970*/  HFMA2.MMA R117, -RZ, RZ, 0, 4.76837158203125e-07 ;  /* 0x00000008ff757435 */ /* 0x000fe200000001ff */
[----:B------:R-:W-:-:S05]  /*3980*/  MOV R36, R124 ;  /* 0x0000007c00247202 */ /* 0x000fca0000000f00 */
[----:B------:R-:W-:-:S05]  /*3990*/  FADD.FTZ R122, R121, R36 ;  /* 0x00000024797a7221 */ /* 0x000fca0000010000 */
[----:B------:R-:W-:-:S07]  /*39a0*/  MOV R125, R122 ;  /* 0x0000007a007d7202 */ /* 0x000fce0000000f00 */
[----:B------:R-:W-:Y:S05]  /*39b0*/  WARPSYNC.COLLECTIVE R119, `(.L_x_3329) ;  /* 0x0000000077087348 */ /* 0x000fea0003c00000 */
[----:B------:R0:W1:Y:S02]  /*39c0*/  SHFL.BFLY P6, R124, R125, R117, R118 ;  /* 0x0c0000757d7c7389 */ /* 0x00006400000c0076 */
[----:B01----:R-:W-:Y:S01]  /*39d0*/  ENDCOLLECTIVE ;  /* 0x000000000000791b */ /* 0x003fe20003800000 */
.L_x_3329:
[----:B------:R-:W-:Y:S01]  /*39e0*/  HFMA2.MMA R117, -RZ, RZ, 0, 9.5367431640625e-07 ;  /* 0x00000010ff757435 */ /* 0x000fe200000001ff */
[----:B------:R-:W-:-:S05]  /*39f0*/  MOV R37, R124 ;  /* 0x0000007c00257202 */ /* 0x000fca0000000f00 */
[----:B------:R-:W-:-:S05]  /*3a00*/  FADD.FTZ R123, R122, R37 ;  /* 0x000000257a7b7221 */ /* 0x000fca0000010000 */
[----:B------:R-:W-:-:S07]  /*3a10*/  MOV R125, R123 ;  /* 0x0000007b007d7202 */ /* 0x000fce0000000f00 */
[----:B------:R-:W-:Y:S05]  /*3a20*/  WARPSYNC.COLLECTIVE R119, `(.L_x_3330) ;  /* 0x0000000077087348 */ /* 0x000fea0003c00000 */
[----:B------:R0:W1:Y:S02]  /*3a30*/  SHFL.BFLY P6, R124, R125, R117, R118 ;  /* 0x0c0000757d7c7389 */ /* 0x00006400000c0076 */
[----:B01----:R-:W-:Y:S01]  /*3a40*/  ENDCOLLECTIVE ;  /* 0x000000000000791b */ /* 0x003fe20003800000 */
.L_x_3330:
        /* <DEDUP_REMOVED lines=68> */
[----:B------:R-:W-:-:S04]  /*3e90*/  HFMA2.MMA R117, -RZ, RZ, 0, 5.9604644775390625e-08 ;  /* 0x00000001ff757435 */ /* 0x000fc800000001ff */
[----:B------:R-:W-:-:S07]  /*3ea0*/  MOV R125, R37 ;  /* 0x00000025007d7202 */ /* 0x000fce0000000f00 */
[----:B------:R-:W-:Y:S05]  /*3eb0*/  WARPSYNC.COLLECTIVE R119, `(.L_x_3331) ;  /* 0x0000000077087348 */ /* 0x000fea0003c00000 */
[----:B------:R0:W1:Y:S02]  /*3ec0*/  SHFL.BFLY P6, R124, R125, R117, R118 ;  /* 0x0c0000757d7c7389 */ /* 0x00006400000c0076 */
[----:B01----:R-:W-:Y:S01]  /*3ed0*/  ENDCOLLECTIVE ;  /* 0x000000000000791b */ /* 0x003fe20003800000 */
.L_x_3331:
[----:B------:R-:W-:Y:S01]  /*3ee0*/  HFMA2.MMA R117, -RZ, RZ, 0, 1.1920928955078125e-07 ;  /* 0x00000002ff757435 */ /* 0x000fe200000001ff */
[----:B------:R-:W-:-:S05]  /*3ef0*/  MOV R38, R124 ;  /* 0x0000007c00267202 */ /* 0x000fca0000000f00 */
[----:B------:R-:W-:-:S05]  /*3f00*/  FADD.FTZ R38, R37, R38 ;  /* 0x0000002625267221 */ /* 0x000fca0000010000 */
[----:B------:R-:W-:-:S07]  /*3f10*/  MOV R125, R38 ;  /* 0x00000026007d7202 */ /* 0x000fce0000000f00 */
[----:B------:R-:W-:Y:S05]  /*3f20*/  WARPSYNC.COLLECTIVE R119, `(.L_x_3332) ;  /* 0x0000000077087348 */ /* 0x000fea0003c00000 */
[----:B------:R0:W1:Y:S02]  /*3f30*/  SHFL.BFLY P6, R124, R125, R117, R118 ;  /* 0x0c0000757d7c7389 */ /* 0x00006400000c0076 */
[----:B01----:R-:W-:Y:S01]  /*3f40*/  ENDCOLLECTIVE ;  /* 0x000000000000791b */ /* 0x003fe20003800000 */
.L_x_3332:
[----:B------:R-:W-:Y:S01]  /*3f50*/  HFMA2.MMA R117, -RZ, RZ, 0, 2.384185791015625e-07 ;  /* 0x00000004ff757435 */ /* 0x000fe200000001ff */
[----:B------:R-:W-:-:S05]  /*3f60*/  MOV R121, R124 ;  /* 0x0000007c00797202 */ /* 0x000fca0000000f00 */
[----:B------:R-:W-:-:S05]  /*3f70*/  FADD.FTZ R121, R38, R121 ;  /* 0x0000007926797221 */ /* 0x000fca0000010000 */
[----:B------:R-:W-:-:S07]  /*3f80*/  MOV R125, R121 ;  /* 0x00000079007d7202 */ /* 0x000fce0000000f00 */
[----:B------:R-:W-:Y:S05]  /*3f90*/  WARPSYNC.COLLECTIVE R119, `(.L_x_3333) ;  /* 0x0000000077087348 */ /* 0x000fea0003c00000 */
[----:B------:R0:W1:Y:S02]  /*3fa0*/  SHFL.BFLY P6, R124, R125, R117, R118 ;  /* 0x0c0000757d7c7389 */ /* 0x00006400000c0076 */
[----:B01----:R-:W-:Y:S01]  /*3fb0*/  ENDCOLLECTIVE ;  /* 0x000000000000791b */ /* 0x003fe20003800000 */
.L_x_3333:
[----:B------:R-:W-:Y:S01]  /*3fc0*/  HFMA2.MMA R117, -RZ, RZ, 0, 4.76837158203125e-07 ;  /* 0x00000008ff757435 */ /* 0x000fe200000001ff */
[----:B------:R-:W-:-:S05]  /*3fd0*/  MOV R120, R124 ;  /* 0x0000007c00787202 */ /* 0x000fca0000000f00 */
[----:B------:R-:W-:-:S05]  /*3fe0*/  FADD.FTZ R120, R121, R120 ;  /* 0x0000007879787221 */ /* 0x000fca0000010000 */
[----:B------:R-:W-:-:S07]  /*3ff0*/  MOV R125, R120 ;  /* 0x00000078007d7202 */ /* 0x000fce0000000f00 */
[----:B------:R-:W-:Y:S05]  /*4000*/  WARPSYNC.COLLECTIVE R119, `(.L_x_3334) ;  /* 0x0000000077087348 */ /* 0x000fea0003c00000 */
[----:B------:R0:W1:Y:S02]  /*4010*/  SHFL.BFLY P6, R124, R125, R117, R118 ;  /* 0x0c0000757d7c7389 */ /* 0x00006400000c0076 */
[----:B01----:R-:W-:Y:S01]  /*4020*/  ENDCOLLECTIVE ;  /* 0x000000000000791b */ /* 0x003fe20003800000 */
.L_x_3334:
[----:B------:R-:W-:Y:S01]  /*4030*/  HFMA2.MMA R117, -RZ, RZ, 0, 9.5367431640625e-07 ;  /* 0x00000010ff757435 */ /* 0x000fe200000001ff */
[----:B------:R-:W-:-:S05]  /*4040*/  MOV R123, R124 ;  /* 0x0000007c007b7202 */ /* 0x000fca0000000f00 */
[----:B------:R-:W-:-:S05]  /*4050*/  FADD.FTZ R123, R120, R123 ;  /* 0x0000007b787b7221 */ /* 0x000fca0000010000 */
[----:B------:R-:W-:-:S07]  /*4060*/  MOV R125, R123 ;  /* 0x0000007b007d7202 */ /* 0x000fce0000000f00 */
[----:B------:R-:W-:Y:S05]  /*4070*/  WARPSYNC.COLLECTIVE R119, `(.L_x_3335) ;  /* 0x0000000077087348 */ /* 0x000fea0003c00000 */
[----:B------:R0:W1:Y:S02]  /*4080*/  SHFL.BFLY P6, R124, R125, R117, R118 ;  /* 0x0c0000757d7c7389 */ /* 0x00006400000c0076 */
[----:B01----:R-:W-:Y:S01]  /*4090*/  ENDCOLLECTIVE ;  /* 0x000000000000791b */ /* 0x003fe20003800000 */
.L_x_3335:
[----:B------:R-:W-:Y:S01]  /*40a0*/  MOV R122, R124 ;  /* 0x0000007c007a7202 */ /* 0x000fe20000000f00 */
[----:B------:R-:W-:Y:S06]  /*40b0*/  BRA `(.L_x_3336) ;  /* 0xffffffe800647947 */ /* 0x000fec000383ffff */
.L_x_3337:
        /* <DEDUP_REMOVED lines=12> */
.L_x_30200:


//--------------------- .text._ZN10layer_norm13ln_fwd_kernelINS_13Kernel_traitsI6__halfS2_S2_S2_fjLj4096ELj1ELj1ELj4ELj16ENS_18Kernel_traits_baseILj4096ES2_S2_S2_S2_fjLj128EEEEELb0ELb0ELb0ELb1EEEvNS_9FwdParamsE --------------------------
	.section	.text._ZN10layer_norm13ln_fwd_kernelINS_13Kernel_traitsI6__halfS2_S2_S2_fjLj4096ELj1ELj1ELj4ELj16ENS_18Kernel_traits_baseILj4096ES2_S2_S2_S2_fjLj128EEEEELb0ELb0ELb0ELb1EEEvNS_9FwdParamsE,"ax",@progbits
	.align	128
        .global         _ZN10layer_norm13ln_fwd_kernelINS_13Kernel_traitsI6__halfS2_S2_S2_fjLj4096ELj1ELj1ELj4ELj16ENS_18Kernel_traits_baseILj4096ES2_S2_S2_S2_fjLj128EEEEELb0ELb0ELb0ELb1EEEvNS_9FwdParamsE
        .type           _ZN10layer_norm13ln_fwd_kernelINS_13Kernel_traitsI6__halfS2_S2_S2_fjLj4096ELj1ELj1ELj4ELj16ENS_18Kernel_traits_baseILj4096ES2_S2_S2_S2_fjLj128EEEEELb0ELb0ELb0ELb1EEEvNS_9FwdParamsE,@function
        .size           _ZN10layer_norm13ln_fwd_kernelINS_13Kernel_traitsI6__halfS2_S2_S2_fjLj4096ELj1ELj1ELj4ELj16ENS_18Kernel_traits_baseILj4096ES2_S2_S2_S2_fjLj128EEEEELb0ELb0ELb0ELb1EEEvNS_9FwdParamsE,(.L_x_30201 - _ZN10layer_norm13ln_fwd_kernelINS_13Kernel_traitsI6__halfS2_S2_S2_fjLj4096ELj1ELj1ELj4ELj16ENS_18Kernel_traits_baseILj4096ES2_S2_S2_S2_fjLj128EEEEELb0ELb0ELb0ELb1EEEvNS_9FwdParamsE)
        .other          _ZN10layer_norm13ln_fwd_kernelINS_13Kernel_traitsI6__halfS2_S2_S2_fjLj4096ELj1ELj1ELj4ELj16ENS_18Kernel_traits_baseILj4096ES2_S2_S2_S2_fjLj128EEEEELb0ELb0ELb0ELb1EEEvNS_9FwdParamsE,@"STO_CUDA_ENTRY STV_DEFAULT"
_ZN10layer_norm13ln_fwd_kernelINS_13Kernel_traitsI6__halfS2_S2_S2_fjLj4096ELj1ELj1ELj4ELj16ENS_18Kernel_traits_baseILj4096ES2_S2_S2_S2_fjLj128EEEEELb0ELb0ELb0ELb1EEEvNS_9FwdParamsE:
.text._ZN10layer_norm13ln_fwd_kernelINS_13Kernel_traitsI6__halfS2_S2_S2_fjLj4096ELj1ELj1ELj4ELj16ENS_18Kernel_traits_baseILj4096ES2_S2_S2_S2_fjLj128EEEEELb0ELb0ELb0ELb1EEEvNS_9FwdParamsE:
        /* <DEDUP_REMOVED lines=19> */
[----:B------:R-:W-:Y:S01]  /*0130*/  ULDC UR6, c[0x0][0x214] ;  /* 0x0000850000067ab9 */ /* 0x000fe20000000800 */
[----:B------:R-:W-:Y:S02]  /*0140*/  IADD3 R6, P0, R6, UR8, RZ ;  /* 0x0000000806067c10 */ /* 0x000fe4000ff1e0ff */
[----:B------:R-:W-:Y:S01]  /*0150*/  ISETP.GE.AND P2, PT, R87, UR6, PT ;  /* 0x0000000657007c0c */ /* 0x000fe2000bf46270 */
[----:B------:R-:W-:Y:S01]  /*0160*/  ULDC.64 UR6, c[0x0][0x230] ;  /* 0x00008c0000067ab9 */ /* 0x000fe20000000a00 */
[----:B------:R-:W-:Y:S02]  /*0170*/  IADD3.X R7, RZ, UR9, RZ, P0, !PT ;  /* 0x00000009ff077c10 */ /* 0x000fe400087fe4ff */
[----:B--2---:R-:W-:-:S04]  /*0180*/  LOP3.LUT P0, RZ, R54, UR6, RZ, 0xfc, !PT ;  /* 0x0000000636ff7c12 */ /* 0x004fc8000f80fcff */
[----:B------:R-:W-:-:S05]  /*0190*/  LOP3.LUT P0, RZ, R55, UR7, RZ, 0xfc, P0 ;  /* 0x0000000737ff7c12 */ /* 0x000fca000800fcff */
[----:B0-----:R-:W-:Y:S08]  /*01a0*/  @P2 EXIT ;  /* 0x000000000000294d */ /* 0x001ff00003800000 */
        /* <DEDUP_REMOVED lines=9> */
[----:B------:R-:W-:Y:S01]  /*0240*/  @!P1 CS2R R26, SRZ ;  /* 0x00000000001a9805 */ /* 0x000fe2000001ff00 */
[--C-:B------:R-:W-:Y:S01]  /*0250*/  HADD2.F32 R2, -RZ, R8.reuse.H0_H0 ;  /* 0x20000008ff027230 */ /* 0x100fe20000004100 */
[----:B------:R-:W-:Y:S01]  /*0260*/  @!P1 CS2R R28, SRZ ;  /* 0x00000000001c9805 */ /* 0x000fe2000001ff00 */
[----:B------:R-:W-:Y:S01]  /*0270*/  HADD2.F32 R3, -RZ, R8.H1_H1 ;  /* 0x30000008ff037230 */ /* 0x000fe20000004100 */
[----:B------:R-:W-:Y:S01]  /*0280*/  @!P1 CS2R R30, SRZ ;  /* 0x00000000001e9805 */ /* 0x000fe2000001ff00 */
[--C-:B------:R-:W-:Y:S01]  /*0290*/  HADD2.F32 R4, -RZ, R9.reuse.H0_H0 ;  /* 0x20000009ff047230 */ /* 0x100fe20000004100 */
[----:B------:R-:W-:Y:S01]  /*02a0*/  ISETP.NE.U32.AND P2, PT, R54, RZ, PT ;  /* 0x000000ff3600720c */ /* 0x000fe20003f45070 */
[----:B------:R-:W-:Y:S01]  /*02b0*/  HADD2.F32 R5, -RZ, R9.H1_H1 ;  /* 0x30000009ff057230 */ /* 0x000fe20000004100 */
[----:B------:R-:W-:Y:S01]  /*02c0*/  SHF.L.U32 R86, R86, 0x2, RZ ;  /* 0x0000000256567819 */ /* 0x000fe200000006ff */
[--C-:B0-----:R-:W-:Y:S01]  /*02d0*/  HADD2.F32 R6, -RZ, R10.reuse.H0_H0 ;  /* 0x2000000aff067230 */ /* 0x101fe20000004100 */
[----:B------:R-:W-:Y:S01]  /*02e0*/  SHF.R.U32.HI R91, RZ, 0x5, R0 ;  /* 0x00000005ff5b7819 */ /* 0x000fe20000011600 */
[----:B------:R-:W-:Y:S01]  /*02f0*/  HADD2.F32 R7, -RZ, R10.H1_H1 ;  /* 0x3000000aff077230 */ /* 0x000fe20000004100 */
[----:B------:R-:W-:Y:S01]  /*0300*/  ULDC.U8 UR6, c[0x0][0x2a0] ;  /* 0x0000a80000067ab9 */ /* 0x000fe20000000000 */
[--C-:B------:R-:W-:Y:S01]  /*0310*/  HADD2.F32 R8, -RZ, R11.reuse.H0_H0 ;  /* 0x2000000bff087230 */ /* 0x100fe20000004100 */
[----:B------:R-:W-:Y:S01]  /*0320*/  HFMA2.MMA R90, -RZ, RZ, 0, 5.9604644775390625e-08 ;  /* 0x00000001ff5a7435 */ /* 0x000fe200000001ff */
[----:B------:R-:W-:Y:S01]  /*0330*/  HADD2.F32 R9, -RZ, R11.H1_H1 ;  /* 0x3000000bff097230 */ /* 0x000fe20000004100 */
[----:B------:R-:W-:Y:S01]  /*0340*/  ISETP.NE.AND.EX P1, PT, R55, RZ, PT, P2 ;  /* 0x000000ff3700720c */ /* 0x000fe20003f25320 */
[--C-:B------:R-:W-:Y:S01]  /*0350*/  HADD2.F32 R10, -RZ, R16.reuse.H0_H0 ;  /* 0x20000010ff0a7230 */ /* 0x100fe20000004100 */
[----:B------:R-:W-:Y:S01]  /*0360*/  ISETP.NE.AND P4, PT, RZ, UR6, PT ;  /* 0x00000006ff007c0c */ /* 0x000fe2000bf85270 */
[----:B------:R-:W-:Y:S01]  /*0370*/  HADD2.F32 R11, -RZ, R16.H1_H1 ;  /* 0x30000010ff0b7230 */ /* 0x000fe20000004100 */
[C---:B------:R-:W-:Y:S01]  /*0380*/  LOP3.LUT R88, R0.reuse, 0x1f, RZ, 0xc0, !PT ;  /* 0x0000001f00587812 */ /* 0x040fe200078ec0ff */
[--C-:B------:R-:W-:Y:S01]  /*0390*/  HADD2.F32 R12, -RZ, R17.reuse.H0_H0 ;  /* 0x20000011ff0c7230 */ /* 0x100fe20000004100 */
[----:B------:R-:W-:Y:S01]  /*03a0*/  LOP3.LUT R89, R0, 0x7f, RZ, 0xc0, !PT ;  /* 0x0000007f00597812 */ /* 0x000fe200078ec0ff */
[----:B------:R-:W-:Y:S01]  /*03b0*/  HADD2.F32 R13, -RZ, R17.H1_H1 ;  /* 0x30000011ff0d7230 */ /* 0x000fe20000004100 */
[----:B------:R-:W-:Y:S01]  /*03c0*/  LOP3.LUT R91, R91, 0x3, RZ, 0xc0, !PT ;  /* 0x000000035b5b7812 */ /* 0x000fe200078ec0ff */
[--C-:B------:R-:W-:Y:S01]  /*03d0*/  HADD2.F32 R14, -RZ, R18.reuse.H0_H0 ;  /* 0x20000012ff0e7230 */ /* 0x100fe20000004100 */
[----:B------:R-:W-:Y:S01]  /*03e0*/  IADD3 R93, R86, 0x4, RZ ;  /* 0x00000004565d7810 */ /* 0x000fe20007ffe0ff */
        /* <DEDUP_REMOVED lines=9> */
[----:B------:R-:W-:Y:S01]  /*0480*/  ULDC.64 UR12, c[0x0][0x210] ;  /* 0x00008400000c7ab9 */ /* 0x000fe20000000a00 */
        /* <DEDUP_REMOVED lines=14> */
[--C-:B--2---:R-:W-:Y:S02]  /*0570*/  HADD2.F32 R55, -RZ, R32.reuse.H0_H0 ;  /* 0x20000020ff377230 */ /* 0x104fe40000004100 */
[----:B------:R-:W-:Y:S02]  /*0580*/  HADD2.F32 R54, -RZ, R32.H1_H1 ;  /* 0x30000020ff367230 */ /* 0x000fe40000004100 */
[--C-:B------:R-:W-:Y:S02]  /*0590*/  HADD2.F32 R57, -RZ, R33.reuse.H0_H0 ;  /* 0x20000021ff397230 */ /* 0x100fe40000004100 */
[----:B------:R-:W-:Y:S02]  /*05a0*/  HADD2.F32 R56, -RZ, R33.H1_H1 ;  /* 0x30000021ff387230 */ /* 0x000fe40000004100 */
[----:B------:R-:W-:-:S02]  /*05b0*/  HADD2.F32 R59, -RZ, R34.H0_H0 ;  /* 0x20000022ff3b7230 */ /* 0x000fc40000004100 */
[----:B------:R-:W-:Y:S02]  /*05c0*/  HADD2.F32 R58, -RZ, R34.H1_H1 ;  /* 0x30000022ff3a7230 */ /* 0x000fe40000004100 */
[--C-:B------:R-:W-:Y:S02]  /*05d0*/  HADD2.F32 R61, -RZ, R35.reuse.H0_H0 ;  /* 0x20000023ff3d7230 */ /* 0x100fe40000004100 */
[----:B------:R-:W-:Y:S02]  /*05e0*/  HADD2.F32 R60, -RZ, R35.H1_H1 ;  /* 0x30000023ff3c7230 */ /* 0x000fe40000004100 */
[--C-:B---3--:R-:W-:Y:S02]  /*05f0*/  HADD2.F32 R63, -RZ, R36.reuse.H0_H0 ;  /* 0x20000024ff3f7230 */ /* 0x108fe40000004100 */
[----:B------:R-:W-:Y:S02]  /*0600*/  HADD2.F32 R62, -RZ, R36.H1_H1 ;  /* 0x30000024ff3e7230 */ /* 0x000fe40000004100 */
[----:B------:R-:W-:-:S02]  /*0610*/  HADD2.F32 R65, -RZ, R37.H0_H0 ;  /* 0x20000025ff417230 */ /* 0x000fc40000004100 */
[----:B------:R-:W-:Y:S02]  /*0620*/  HADD2.F32 R64, -RZ, R37.H1_H1 ;  /* 0x30000025ff407230 */ /* 0x000fe40000004100 */
[--C-:B------:R-:W-:Y:S02]  /*0630*/  HADD2.F32 R67, -RZ, R38.reuse.H0_H0 ;  /* 0x20000026ff437230 */ /* 0x100fe40000004100 */
[----:B------:R-:W-:Y:S02]  /*0640*/  HADD2.F32 R66, -RZ, R38.H1_H1 ;  /* 0x30000026ff427230 */ /* 0x000fe40000004100 */
[--C-:B------:R-:W-:Y:S02]  /*0650*/  HADD2.F32 R69, -RZ, R39.reuse.H0_H0 ;  /* 0x20000027ff457230 */ /* 0x100fe40000004100 */
[----:B------:R-:W-:Y:S02]  /*0660*/  HADD2.F32 R68, -RZ, R39.H1_H1 ;  /* 0x30000027ff447230 */ /* 0x000fe40000004100 */
[----:B----4-:R-:W-:-:S02]  /*0670*/  HADD2.F32 R71, -RZ, R40.H0_H0 ;  /* 0x20000028ff477230 */ /* 0x010fc40000004100 */
        /* <DEDUP_REMOVED lines=14> */
[----:B------:R-:W-:-:S07]  /*0760*/  HADD2.F32 R84, -RZ, R47.H1_H1 ;  /* 0x3000002fff547230 */ /* 0x000fce0000004100 */
.L_x_3435:
        /* <DEDUP_REMOVED lines=17> */
[----:B------:R-:W-:Y:S01]  /*0880*/  MOV R42, 0x3f800000 ;  /* 0x3f800000002a7802 */ /* 0x000fe20000000f00 */
[----:B--2---:R-:W-:Y:S02]  /*0890*/  @P1 HADD2.F32 R42, -RZ, R94.H0_H0 ;  /* 0x2000005eff2a1230 */ /* 0x004fe40000004100 */
[----:B---3--:R-:W-:-:S05]  /*08a0*/  HADD2.F32 R47, -RZ, R36.H0_H0 ;  /* 0x20000024ff2f7230 */ /* 0x008fca0000004100 */
[----:B------:R-:W-:-:S03]  /*08b0*/  FMUL.FTZ R47, R47, R42 ;  /* 0x0000002a2f2f7220 */ /* 0x000fc60000410000 */
[----:B0-----:R-:W-:Y:S05]  /*08c0*/  @P3 BRA `(.L_x_3338) ;  /* 0x0000000000083947 */ /* 0x001fea0003800000 */
[----:B------:R-:W-:Y:S05]  /*08d0*/  @P0 BRA `(.L_x_3339) ;  /* 0x00000000000c0947 */ /* 0x000fea0003800000 */
[----:B------:R-:W-:Y:S05]  /*08e0*/  BRA `(.L_x_3340) ;  /* 0x0000000000107947 */ /* 0x000fea0003800000 */
.L_x_3338:
[----:B-----5:R-:W-:-:S05]  /*08f0*/  HADD2.F32 R44, -RZ, R28.H0_H0 ;  /* 0x2000001cff2c7230 */ /* 0x020fca0000004100 */
[----:B------:R-:W-:-:S07]  /*0900*/  FADD.FTZ R47, R47, R44 ;  /* 0x0000002c2f2f7221 */ /* 0x000fce0000010000 */
.L_x_3339:
[----:B------:R-:W-:-:S04]  /*0910*/  F2FP.F16.F32.PACK_AB R44, RZ, R47 ;  /* 0x0000002fff2c723e */ /* 0x000fc800000000ff */
[----:B------:R-:W-:-:S07]  /*0920*/  PRMT R32, R44, 0x7610, R32 ;  /* 0x000076102c207816 */ /* 0x000fce0000000020 */
.L_x_3340:
[----:B------:R-:W-:-:S05]  /*0930*/  HADD2.F32 R99, -RZ, R36.H1_H1 ;  /* 0x30000024ff637230 */ /* 0x000fca0000004100 */
[----:B------:R-:W-:Y:S01]  /*0940*/  FMUL.FTZ R99, R99, R42 ;  /* 0x0000002a63637220 */ /* 0x000fe20000410000 */
[----:B------:R-:W-:Y:S06]  /*0950*/  @P3 BRA `(.L_x_3341) ;  /* 0x0000000000083947 */ /* 0x000fec0003800000 */
[----:B------:R-:W-:Y:S05]  /*0960*/  @P0 BRA `(.L_x_3342) ;  /* 0x00000000000c0947 */ /* 0x000fea0003800000 */
[----:B------:R-:W-:Y:S05]  /*0970*/  BRA `(.L_x_3343) ;  /* 0x0000000000107947 */ /* 0x000fea0003800000 */
.L_x_3341:
[----:B-----5:R-:W-:-:S05]  /*0980*/  HADD2.F32 R36, -RZ, R28.H1_H1 ;  /* 0x3000001cff247230 */ /* 0x020fca0000004100 */
[----:B------:R-:W-:-:S07]  /*0990*/  FADD.FTZ R99, R99, R36 ;  /* 0x0000002463637221 */ /* 0x000fce0000010000 */
.L_x_3342:
[----:B------:R-:W-:-:S04]  /*09a0*/  F2FP.F16.F32.PACK_AB R36, RZ, R99 ;  /* 0x00000063ff24723e */ /* 0x000fc800000000ff */
[----:B------:R-:W-:-:S07]  /*09b0*/  PRMT R32, R32, 0x5410, R36 ;  /* 0x0000541020207816 */ /* 0x000fce0000000024 */
.L_x_3343:
[----:B------:R-:W-:-:S05]  /*09c0*/  HADD2.F32 R97, -RZ, R37.H0_H0 ;  /* 0x20000025ff617230 */ /* 0x000fca0000004100 */
[----:B------:R-:W-:Y:S01]  /*09d0*/  FMUL.FTZ R97, R97, R42 ;  /* 0x0000002a61617220 */ /* 0x000fe20000410000 */
[----:B------:R-:W-:Y:S06]  /*09e0*/  @P3 BRA `(.L_x_3344) ;  /* 0x0000000000083947 */ /* 0x000fec0003800000 */
[----:B------:R-:W-:Y:S05]  /*09f0*/  @P0 BRA `(.L_x_3345) ;  /* 0x00000000000c0947 */ /* 0x000fea0003800000 */
[----:B------:R-:W-:Y:S05]  /*0a00*/  BRA `(.L_x_3346) ;  /* 0x0000000000107947 */ /* 0x000fea0003800000 */
.L_x_3344:
[----:B-----5:R-:W-:-:S05]  /*0a10*/  HADD2.F32 R36, -RZ, R29.H0_H0 ;  /* 0x2000001dff247230 */ /* 0x020fca0000004100 */
[----:B------:R-:W-:-:S07]  /*0a20*/  FADD.FTZ R97, R97, R36 ;  /* 0x0000002461617221 */ /* 0x000fce0000010000 */
.L_x_3345:
[----:B------:R-:W-:-:S04]  /*0a30*/  F2FP.F16.F32.PACK_AB R36, RZ, R97 ;  /* 0x00000061ff24723e */ /* 0x000fc800000000ff */
[----:B------:R-:W-:-:S07]  /*0a40*/  PRMT R33, R36, 0x7610, R33 ;  /* 0x0000761024217816 */ /* 0x000fce0000000021 */
.L_x_3346:
[----:B------:R-:W-:-:S05]  /*0a50*/  HADD2.F32 R37, -RZ, R37.H1_H1 ;  /* 0x30000025ff257230 */ /* 0x000fca0000004100 */
[----:B------:R-:W-:Y:S01]  /*0a60*/  FMUL.FTZ R105, R37, R42 ;  /* 0x0000002a25697220 */ /* 0x000fe20000410000 */
[----:B------:R-:W-:Y:S06]  /*0a70*/  @P3 BRA `(.L_x_3347) ;  /* 0x0000000000083947 */ /* 0x000fec0003800000 */
[----:B------:R-:W-:Y:S05]  /*0a80*/  @P0 BRA `(.L_x_3348) ;  /* 0x00000000000c0947 */ /* 0x000fea0003800000 */
[----:B------:R-:W-:Y:S05]  /*0a90*/  BRA `(.L_x_3349) ;  /* 0x0000000000107947 */ /* 0x000fea0003800000 */
.L_x_3347:
[----:B-----5:R-:W-:-:S05]  /*0aa0*/  HADD2.F32 R36, -RZ, R29.H1_H1 ;  /* 0x3000001dff247230 */ /* 0x020fca0000004100 */
[----:B------:R-:W-:-:S07]  /*0ab0*/  FADD.FTZ R105, R105, R36 ;  /* 0x0000002469697221 */ /* 0x000fce0000010000 */
.L_x_3348:
[----:B------:R-:W-:-:S04]  /*0ac0*/  F2FP.F16.F32.PACK_AB R36, RZ, R105 ;  /* 0x00000069ff24723e */ /* 0x000fc800000000ff */
[----:B------:R-:W-:-:S07]  /*0ad0*/  PRMT R33, R33, 0x5410, R36 ;  /* 0x0000541021217816 */ /* 0x000fce0000000024 */
.L_x_3349:
[----:B------:R-:W-:-:S05]  /*0ae0*/  HADD2.F32 R103, -RZ, R38.H0_H0 ;  /* 0x20000026ff677230 */ /* 0x000fca0000004100 */
[----:B------:R-:W-:Y:S01]  /*0af0*/  FMUL.FTZ R103, R103, R42 ;  /* 0x0000002a67677220 */ /* 0x000fe20000410000 */
[----:B------:R-:W-:Y:S06]  /*0b00*/  @P3 BRA `(.L_x_3350) ;  /* 0x0000000000083947 */ /* 0x000fec0003800000 */
[----:B------:R-:W-:Y:S05]  /*0b10*/  @P0 BRA `(.L_x_3351) ;  /* 0x00000000000c0947 */ /* 0x000fea0003800000 */
[----:B------:R-:W-:Y:S05]  /*0b20*/  BRA `(.L_x_3352) ;  /* 0x0000000000107947 */ /* 0x000fea0003800000 */
.L_x_3350:
[----:B-----5:R-:W-:-:S05]  /*0b30*/  HADD2.F32 R36, -RZ, R30.H0_H0 ;  /* 0x2000001eff247230 */ /* 0x020fca0000004100 */
[----:B------:R-:W-:-:S07]  /*0b40*/  FADD.FTZ R103, R103, R36 ;  /* 0x0000002467677221 */ /* 0x000fce0000010000 */
.L_x_3351:
[----:B------:R-:W-:-:S04]  /*0b50*/  F2FP.F16.F32.PACK_AB R36, RZ, R103 ;  /* 0x00000067ff24723e */ /* 0x000fc800000000ff */
[----:B------:R-:W-:-:S07]  /*0b60*/  PRMT R34, R36, 0x7610, R34 ;  /* 0x0000761024227816 */ /* 0x000fce0000000022 */
.L_x_3352:
[----:B------:R-:W-:-:S05]  /*0b70*/  HADD2.F32 R109, -RZ, R38.H1_H1 ;  /* 0x30000026ff6d7230 */ /* 0x000fca0000004100 */
[----:B------:R-:W-:Y:S01]  /*0b80*/  FMUL.FTZ R109, R109, R42 ;  /* 0x0000002a6d6d7220 */ /* 0x000fe20000410000 */
[----:B------:R-:W-:Y:S06]  /*0b90*/  @P3 BRA `(.L_x_3353) ;  /* 0x0000000000083947 */ /* 0x000fec0003800000 */
[----:B------:R-:W-:Y:S05]  /*0ba0*/  @P0 BRA `(.L_x_3354) ;  /* 0x00000000000c0947 */ /* 0x000fea0003800000 */
[----:B------:R-:W-:Y:S05]  /*0bb0*/  BRA `(.L_x_3355) ;  /* 0x0000000000107947 */ /* 0x000fea0003800000 */
.L_x_3353:
[----:B-----5:R-:W-:-:S05]  /*0bc0*/  HADD2.F32 R36, -RZ, R30.H1_H1 ;  /* 0x3000001eff247230 */ /* 0x020fca0000004100 */
[----:B------:R-:W-:-:S07]  /*0bd0*/  FADD.FTZ R109, R109, R36 ;  /* 0x000000246d6d7221 */ /* 0x000fce0000010000 */
.L_x_3354:
[----:B------:R-:W-:-:S04]  /*0be0*/  F2FP.F16.F32.PACK_AB R36, RZ, R109 ;  /* 0x0000006dff24723e */ /* 0x000fc800000000ff */
[----:B------:R-:W-:-:S07]  /*0bf0*/  PRMT R34, R34, 0x5410, R36 ;  /* 0x0000541022227816 */ /* 0x000fce0000000024 */
.L_x_3355:
[----:B------:R-:W-:-:S05]  /*0c00*/  HADD2.F32 R107, -RZ, R39.H0_H0 ;  /* 0x20000027ff6b7230 */ /* 0x000fca0000004100 */
[----:B------:R-:W-:Y:S01]  /*0c10*/  FMUL.FTZ R107, R107, R42 ;  /* 0x0000002a6b6b7220 */ /* 0x000fe20000410000 */
[----:B------:R-:W-:Y:S06]  /*0c20*/  @P3 BRA `(.L_x_3356) ;  /* 0x0000000000083947 */ /* 0x000fec0003800000 */
[----:B------:R-:W-:Y:S05]  /*0c30*/  @P0 BRA `(.L_x_3357) ;  /* 0x00000000000c0947 */ /* 0x000fea0003800000 */
[----:B------:R-:W-:Y:S05]  /*0c40*/  BRA `(.L_x_3358) ;  /* 0x0000000000107947 */ /* 0x000fea0003800000 */
.L_x_3356:
[----:B-----5:R-:W-:-:S05]  /*0c50*/  HADD2.F32 R36, -RZ, R31.H0_H0 ;  /* 0x2000001fff247230 */ /* 0x020fca0000004100 */
[----:B------:R-:W-:-:S07]  /*0c60*/  FADD.FTZ R107, R107, R36 ;  /* 0x000000246b6b7221 */ /* 0x000fce0000010000 */
.L_x_3357:
[----:B------:R-:W-:-:S04]  /*0c70*/  F2FP.F16.F32.PACK_AB R36, RZ, R107 ;  /* 0x0000006bff24723e */ /* 0x000fc800000000ff */
[----:B------:R-:W-:-:S07]  /*0c80*/  PRMT R35, R36, 0x7610, R35 ;  /* 0x0000761024237816 */ /* 0x000fce0000000023 */
.L_x_3358:
[----:B------:R-:W-:-:S05]  /*0c90*/  HADD2.F32 R39, -RZ, R39.H1_H1 ;  /* 0x30000027ff277230 */ /* 0x000fca0000004100 */
[----:B------:R-:W-:Y:S01]  /*0ca0*/  FMUL.FTZ R111, R39, R42 ;  /* 0x0000002a276f7220 */ /* 0x000fe20000410000 */
[----:B------:R-:W-:Y:S06]  /*0cb0*/  @P3 BRA `(.L_x_3359) ;  /* 0x0000000000083947 */ /* 0x000fec0003800000 */
[----:B------:R-:W-:Y:S05]  /*0cc0*/  @P0 BRA `(.L_x_3360) ;  /* 0x00000000000c0947 */ /* 0x000fea0003800000 */
[----:B------:R-:W-:Y:S05]  /*0cd0*/  BRA `(.L_x_3361) ;  /* 0x0000000000107947 */ /* 0x000fea0003800000 */
.L_x_3359:
[----:B-----5:R-:W-:-:S05]  /*0ce0*/  HADD2.F32 R36, -RZ, R31.H1_H1 ;  /* 0x3000001fff247230 */ /* 0x020fca0000004100 */
[----:B------:R-:W-:-:S07]  /*0cf0*/  FADD.FTZ R111, R111, R36 ;  /* 0x000000246f6f7221 */ /* 0x000fce0000010000 */
.L_x_3360:
[----:B------:R-:W-:-:S04]  /*0d00*/  F2FP.F16.F32.PACK_AB R36, RZ, R111 ;  /* 0x0000006fff24723e */ /* 0x000fc800000000ff */
[----:B------:R-:W-:-:S07]  /*0d10*/  PRMT R35, R35, 0x5410, R36 ;  /* 0x0000541023237816 */ /* 0x000fce0000000024 */
.L_x_3361:
        /* <DEDUP_REMOVED lines=10> */
[----:B--2---:R-:W-:-:S05]  /*0dc0*/  HADD2.F32 R113, -RZ, R36.H0_H0 ;  /* 0x20000024ff717230 */ /* 0x004fca0000004100 */
[----:B------:R-:W-:Y:S01]  /*0dd0*/  FMUL.FTZ R113, R113, R42 ;  /* 0x0000002a71717220 */ /* 0x000fe20000410000 */
[----:B0-----:R-:W-:Y:S06]  /*0de0*/  @P3 BRA `(.L_x_3362) ;  /* 0x0000000000083947 */ /* 0x001fec0003800000 */
[----:B------:R-:W-:Y:S05]  /*0df0*/  @P0 BRA `(.L_x_3363) ;  /* 0x00000000000c0947 */ /* 0x000fea0003800000 */
[----:B------:R-:W-:Y:S05]  /*0e00*/  BRA `(.L_x_3364) ;  /* 0x0000000000107947 */ /* 0x000fea0003800000 */
.L_x_3362:
[----:B-----5:R-:W-:-:S05]  /*0e10*/  HADD2.F32 R44, -RZ, R28.H0_H0 ;  /* 0x2000001cff2c7230 */ /* 0x020fca0000004100 */
[----:B------:R-:W-:-:S07]  /*0e20*/  FADD.FTZ R113, R44, R113 ;  /* 0x000000712c717221 */ /* 0x000fce0000010000 */
.L_x_3363:
[----:B------:R-:W-:-:S04]  /*0e30*/  F2FP.F16.F32.PACK_AB R44, RZ, R113 ;  /* 0x00000071ff2c723e */ /* 0x000fc800000000ff */
[----:B------:R-:W-:-:S07]  /*0e40*/  PRMT R32, R44, 0x7610, R32 ;  /* 0x000076102c207816 */ /* 0x000fce0000000020 */
.L_x_3364:
[----:B------:R-:W-:-:S05]  /*0e50*/  HADD2.F32 R117, -RZ, R36.H1_H1 ;  /* 0x30000024ff757230 */ /* 0x000fca0000004100 */
[----:B------:R-:W-:Y:S01]  /*0e60*/  FMUL.FTZ R117, R117, R42 ;  /* 0x0000002a75757220 */ /* 0x000fe20000410000 */
[----:B------:R-:W-:Y:S06]  /*0e70*/  @P3 BRA `(.L_x_3365) ;  /* 0x0000000000083947 */ /* 0x000fec0003800000 */
[----:B------:R-:W-:Y:S05]  /*0e80*/  @P0 BRA `(.L_x_3366) ;  /* 0x00000000000c0947 */ /* 0x000fea0003800000 */
[----:B------:R-:W-:Y:S05]  /*0e90*/  BRA `(.L_x_3367) ;  /* 0x0000000000107947 */ /* 0x000fea0003800000 */
.L_x_3365:
[----:B-----5:R-:W-:-:S05]  /*0ea0*/  HADD2.F32 R36, -RZ, R28.H1_H1 ;  /* 0x3000001cff247230 */ /* 0x020fca0000004100 */
[----:B------:R-:W-:-:S07]  /*0eb0*/  FADD.FTZ R117, R36, R117 ;  /* 0x0000007524757221 */ /* 0x000fce0000010000 */
.L_x_3366:
[----:B------:R-:W-:-:S04]  /*0ec0*/  F2FP.F16.F32.PACK_AB R36, RZ, R117 ;  /* 0x00000075ff24723e */ /* 0x000fc800000000ff */
[----:B------:R-:W-:-:S07]  /*0ed0*/  PRMT R32, R32, 0x5410, R36 ;  /* 0x0000541020207816 */ /* 0x000fce0000000024 */
.L_x_3367:
[----:B------:R-:W-:-:S05]  /*0ee0*/  HADD2.F32 R115, -RZ, R37.H0_H0 ;  /* 0x20000025ff737230 */ /* 0x000fca0000004100 */
[----:B------:R-:W-:Y:S01]  /*0ef0*/  FMUL.FTZ R115, R115, R42 ;  /* 0x0000002a73737220 */ /* 0x000fe20000410000 */
[----:B------:R-:W-:Y:S06]  /*0f00*/  @P3 BRA `(.L_x_3368) ;  /* 0x0000000000083947 */ /* 0x000fec0003800000 */
[----:B------:R-:W-:Y:S05]  /*0f10*/  @P0 BRA `(.L_x_3369) ;  /* 0x00000000000c0947 */ /* 0x000fea0003800000 */
[----:B------:R-:W-:Y:S05]  /*0f20*/  BRA `(.L_x_3370) ;  /* 0x0000000000107947 */ /* 0x000fea0003800000 */
.L_x_3368:
[----:B-----5:R-:W-:-:S05]  /*0f30*/  HADD2.F32 R36, -RZ, R29.H0_H0 ;  /* 0x2000001dff247230 */ /* 0x020fca0000004100 */
[----:B------:R-:W-:-:S07]  /*0f40*/  FADD.FTZ R115, R36, R115 ;  /* 0x0000007324737221 */ /* 0x000fce0000010000 */
.L_x_3369:
[----:B------:R-:W-:-:S04]  /*0f50*/  F2FP.F16.F32.PACK_AB R36, RZ, R115 ;  /* 0x00000073ff24723e */ /* 0x000fc800000000ff */
[----:B------:R-:W-:-:S07]  /*0f60*/  PRMT R33, R36, 0x7610, R33 ;  /* 0x0000761024217816 */ /* 0x000fce0000000021 */
.L_x_3370:
[----:B------:R-:W-:-:S05]  /*0f70*/  HADD2.F32 R37, -RZ, R37.H1_H1 ;  /* 0x30000025ff257230 */ /* 0x000fca0000004100 */
[----:B------:R-:W-:Y:S01]  /*0f80*/  FMUL.FTZ R121, R37, R42 ;  /* 0x0000002a25797220 */ /* 0x000fe20000410000 */
[----:B------:R-:W-:Y:S06]  /*0f90*/  @P3 BRA `(.L_x_3371) ;  /* 0x0000000000083947 */ /* 0x000fec0003800000 */
[----:B------:R-:W-:Y:S05]  /*0fa0*/  @P0 BRA `(.L_x_3372) ;  /* 0x00000000000c0947 */ /* 0x000fea0003800000 */
[----:B------:R-:W-:Y:S05]  /*0fb0*/  BRA `(.L_x_3373) ;  /* 0x0000000000107947 */ /* 0x000fea0003800000 */
.L_x_3371:
[----:B-----5:R-:W-:-:S05]  /*0fc0*/  HADD2.F32 R36, -RZ, R29.H1_H1 ;  /* 0x3000001dff247230 */ /* 0x020fca0000004100 */
[----:B------:R-:W-:-:S07]  /*0fd0*/  FADD.FTZ R121, R36, R121 ;  /* 0x0000007924797221 */ /* 0x000fce0000010000 */
.L_x_3372:
[----:B------:R-:W-:-:S04]  /*0fe0*/  F2FP.F16.F32.PACK_AB R36, RZ, R121 ;  /* 0x00000079ff24723e */ /* 0x000fc800000000ff */
[----:B------:R-:W-:-:S07]  /*0ff0*/  PRMT R33, R33, 0x5410, R36 ;  /* 0x0000541021217816 */ /* 0x000fce0000000024 */
.L_x_3373:
[----:B------:R-:W-:-:S05]  /*1000*/  HADD2.F32 R119, -RZ, R38.H0_H0 ;  /* 0x20000026ff777230 */ /* 0x000fca0000004100 */
[----:B------:R-:W-:Y:S01]  /*1010*/  FMUL.FTZ R119, R119, R42 ;  /* 0x0000002a77777220 */ /* 0x000fe20000410000 */
[----:B------:R-:W-:Y:S06]  /*1020*/  @P3 BRA `(.L_x_3374) ;  /* 0x0000000000083947 */ /* 0x000fec0003800000 */
[----:B------:R-:W-:Y:S05]  /*1030*/  @P0 BRA `(.L_x_3375) ;  /* 0x00000000000c0947 */ /* 0x000fea0003800000 */
[----:B------:R-:W-:Y:S05]  /*1040*/  BRA `(.L_x_3376) ;  /* 0x0000000000107947 */ /* 0x000fea0003800000 */
.L_x_3374:
[----:B-----5:R-:W-:-:S05]  /*1050*/  HADD2.F32 R36, -RZ, R30.H0_H0 ;  /* 0x2000001eff247230 */ /* 0x020fca0000004100 */
[----:B------:R-:W-:-:S07]  /*1060*/  FADD.FTZ R119, R36, R119 ;  /* 0x0000007724777221 */ /* 0x000fce0000010000 */
.L_x_3375:
[----:B------:R-:W-:-:S04]  /*1070*/  F2FP.F16.F32.PACK_AB R36, RZ, R119 ;  /* 0x00000077ff24723e */ /* 0x000fc800000000ff */
[----:B------:R-:W-:-:S07]  /*1080*/  PRMT R34, R36, 0x7610, R34 ;  /* 0x0000761024227816 */ /* 0x000fce0000000022 */
.L_x_3376:
[----:B------:R-:W-:-:S05]  /*1090*/  HADD2.F32 R125, -RZ, R38.H1_H1 ;  /* 0x30000026ff7d7230 */ /* 0x000fca0000004100 */
[----:B------:R-:W-:Y:S01]  /*10a0*/  FMUL.FTZ R125, R125, R42 ;  /* 0x0000002a7d7d7220 */ /* 0x000fe20000410000 */
[----:B------:R-:W-:Y:S06]  /*10b0*/  @P3 BRA `(.L_x_3377) ;  /* 0x0000000000083947 */ /* 0x000fec0003800000 */
[----:B------:R-:W-:Y:S05]  /*10c0*/  @P0 BRA `(.L_x_3378) ;  /* 0x00000000000c0947 */ /* 0x000fea0003800000 */
[----:B------:R-:W-:Y:S05]  /*10d0*/  BRA `(.L_x_3379) ;  /* 0x0000000000107947 */ /* 0x000fea0003800000 */
.L_x_3377:
[----:B-----5:R-:W-:-:S05]  /*10e0*/  HADD2.F32 R36, -RZ, R30.H1_H1 ;  /* 0x3000001eff247230 */ /* 0x020fca0000004100 */
[----:B------:R-:W-:-:S07]  /*10f0*/  FADD.FTZ R125, R36, R125 ;  /* 0x0000007d247d7221 */ /* 0x000fce0000010000 */
.L_x_3378:
[----:B------:R-:W-:-:S04]  /*1100*/  F2FP.F16.F32.PACK_AB R36, RZ, R125 ;  /* 0x0000007dff24723e */ /* 0x000fc800000000ff */
[----:B------:R-:W-:-:S07]  /*1110*/  PRMT R34, R34, 0x5410, R36 ;  /* 0x0000541022227816 */ /* 0x000fce0000000024 */
.L_x_3379:
[----:B------:R-:W-:-:S05]  /*1120*/  HADD2.F32 R123, -RZ, R39.H0_H0 ;  /* 0x20000027ff7b7230 */ /* 0x000fca0000004100 */
[----:B------:R-:W-:Y:S01]  /*1130*/  FMUL.FTZ R123, R123, R42 ;  /* 0x0000002a7b7b7220 */ /* 0x000fe20000410000 */
[----:B------:R-:W-:Y:S06]  /*1140*/  @P3 BRA `(.L_x_3380) ;  /* 0x0000000000083947 */ /* 0x000fec0003800000 */
[----:B------:R-:W-:Y:S05]  /*1150*/  @P0 BRA `(.L_x_3381) ;  /* 0x00000000000c0947 */ /* 0x000fea0003800000 */
[----:B------:R-:W-:Y:S05]  /*1160*/  BRA `(.L_x_3382) ;  /* 0x0000000000107947 */ /* 0x000fea0003800000 */
.L_x_3380:
[----:B-----5:R-:W-:-:S05]  /*1170*/  HADD2.F32 R36, -RZ, R31.H0_H0 ;  /* 0x2000001fff247230 */ /* 0x020fca0000004100 */
[----:B------:R-:W-:-:S07]  /*1180*/  FADD.FTZ R123, R36, R123 ;  /* 0x0000007b247b7221 */ /* 0x000fce0000010000 */
.L_x_3381:
[----:B------:R-:W-:-:S04]  /*1190*/  F2FP.F16.F32.PACK_AB R36, RZ, R123 ;  /* 0x0000007bff24723e */ /* 0x000fc800000000ff */
[----:B------:R-:W-:-:S07]  /*11a0*/  PRMT R35, R36, 0x7610, R35 ;  /* 0x0000761024237816 */ /* 0x000fce0000000023 */
.L_x_3382:
[----:B------:R-:W-:-:S05]  /*11b0*/  HADD2.F32 R39, -RZ, R39.H1_H1 ;  /* 0x30000027ff277230 */ /* 0x000fca0000004100 */
[----:B------:R-:W-:Y:S01]  /*11c0*/  FMUL.FTZ R44, R39, R42 ;  /* 0x0000002a272c7220 */ /* 0x000fe20000410000 */
[----:B------:R-:W-:Y:S06]  /*11d0*/  @P3 BRA `(.L_x_3383) ;  /* 0x0000000000083947 */ /* 0x000fec0003800000 */
[----:B------:R-:W-:Y:S05]  /*11e0*/  @P0 BRA `(.L_x_3384) ;  /* 0x00000000000c0947 */ /* 0x000fea0003800000 */
[----:B------:R-:W-:Y:S05]  /*11f0*/  BRA `(.L_x_3385) ;  /* 0x0000000000107947 */ /* 0x000fea0003800000 */
.L_x_3383:
[----:B-----5:R-:W-:-:S05]  /*1200*/  HADD2.F32 R37, -RZ, R31.H1_H1 ;  /* 0x3000001fff257230 */ /* 0x020fca0000004100 */
[----:B------:R-:W-:-:S07]  /*1210*/  FADD.FTZ R44, R37, R44 ;  /* 0x0000002c252c7221 */ /* 0x000fce0000010000 */
.L_x_3384:
[----:B------:R-:W-:-:S04]  /*1220*/  F2FP.F16.F32.PACK_AB R36, RZ, R44 ;  /* 0x0000002cff24723e */ /* 0x000fc800000000ff */
[----:B------:R-:W-:-:S07]  /*1230*/  PRMT R35, R35, 0x5410, R36 ;  /* 0x0000541023237816 */ /* 0x000fce0000000024 */
.L_x_3385:
        /* <DEDUP_REMOVED lines=10> */
[----:B--2---:R-:W-:-:S05]  /*12e0*/  HADD2.F32 R46, -RZ, R36.H0_H0 ;  /* 0x20000024ff2e7230 */ /* 0x004fca0000004100 */
[----:B------:R-:W-:Y:S01]  /*12f0*/  FMUL.FTZ R46, R46, R42 ;  /* 0x0000002a2e2e7220 */ /* 0x000fe20000410000 */
[----:B-1----:R-:W-:Y:S06]  /*1300*/  @P3 BRA `(.L_x_3386) ;  /* 0x0000000000083947 */ /* 0x002fec0003800000 */
[----:B------:R-:W-:Y:S05]  /*1310*/  @P0 BRA `(.L_x_3387) ;  /* 0x00000000000c0947 */ /* 0x000fea0003800000 */
[----:B------:R-:W-:Y:S05]  /*1320*/  BRA `(.L_x_3388) ;  /* 0x0000000000107947 */ /* 0x000fea0003800000 */
.L_x_3386:
[----:B-----5:R-:W-:-:S05]  /*1330*/  HADD2.F32 R101, -RZ, R28.H0_H0 ;  /* 0x2000001cff657230 */ /* 0x020fca0000004100 */
[----:B------:R-:W-:-:S07]  /*1340*/  FADD.FTZ R46, R101, R46 ;  /* 0x0000002e652e7221 */ /* 0x000fce0000010000 */
.L_x_3387:
[----:B------:R-:W-:-:S04]  /*1350*/  F2FP.F16.F32.PACK_AB R92, RZ, R46 ;  /* 0x0000002eff5c723e */ /* 0x000fc800000000ff */
[----:B------:R-:W-:-:S07]  /*1360*/  PRMT R32, R92, 0x7610, R32 ;  /* 0x000076105c207816 */ /* 0x000fce0000000020 */
.L_x_3388:
[----:B------:R-:W-:-:S05]  /*1370*/  HADD2.F32 R101, -RZ, R36.H1_H1 ;  /* 0x30000024ff657230 */ /* 0x000fca0000004100 */
[----:B------:R-:W-:Y:S01]  /*1380*/  FMUL.FTZ R94, R101, R42 ;  /* 0x0000002a655e7220 */ /* 0x000fe20000410000 */
[----:B------:R-:W-:Y:S06]  /*1390*/  @P3 BRA `(.L_x_3389) ;  /* 0x0000000000083947 */ /* 0x000fec0003800000 */
[----:B------:R-:W-:Y:S05]  /*13a0*/  @P0 BRA `(.L_x_3390) ;  /* 0x00000000000c0947 */ /* 0x000fea0003800000 */
[----:B------:R-:W-:Y:S05]  /*13b0*/  BRA `(.L_x_3391) ;  /* 0x0000000000107947 */ /* 0x000fea0003800000 */
.L_x_3389:
[----:B-----5:R-:W-:-:S05]  /*13c0*/  HADD2.F32 R101, -RZ, R28.H1_H1 ;  /* 0x3000001cff657230 */ /* 0x020fca0000004100 */
[----:B------:R-:W-:-:S07]  /*13d0*/  FADD.FTZ R94, R101, R94 ;  /* 0x0000005e655e7221 */ /* 0x000fce0000010000 */
.L_x_3390:
[----:B------:R-:W-:-:S04]  /*13e0*/  F2FP.F16.F32.PACK_AB R36, RZ, R94 ;  /* 0x0000005eff24723e */ /* 0x000fc800000000ff */
[----:B------:R-:W-:-:S07]  /*13f0*/  PRMT R32, R32, 0x5410, R36 ;  /* 0x0000541020207816 */ /* 0x000fce0000000024 */
.L_x_3391:
[----:B------:R-:W-:-:S05]  /*1400*/  HADD2.F32 R101, -RZ, R37.H0_H0 ;  /* 0x20000025ff657230 */ /* 0x000fca0000004100 */
[----:B------:R-:W-:Y:S01]  /*1410*/  FMUL.FTZ R92, R101, R42 ;  /* 0x0000002a655c7220 */ /* 0x000fe20000410000 */
[----:B------:R-:W-:Y:S06]  /*1420*/  @P3 BRA `(.L_x_3392) ;  /* 0x0000000000083947 */ /* 0x000fec0003800000 */
[----:B------:R-:W-:Y:S05]  /*1430*/  @P0 BRA `(.L_x_3393) ;  /* 0x00000000000c0947 */ /* 0x000fea0003800000 */
[----:B------:R-:W-:Y:S05]  /*1440*/  BRA `(.L_x_3394) ;  /* 0x0000000000107947 */ /* 0x000fea0003800000 */
.L_x_3392:
[----:B-----5:R-:W-:-:S05]  /*1450*/  HADD2.F32 R101, -RZ, R29.H0_H0 ;  /* 0x2000001dff657230 */ /* 0x020fca0000004100 */
[----:B------:R-:W-:-:S07]  /*1460*/  FADD.FTZ R92, R101, R92 ;  /* 0x0000005c655c7221 */ /* 0x000fce0000010000 */
.L_x_3393:
[----:B------:R-:W-:-:S04]  /*1470*/  F2FP.F16.F32.PACK_AB R36, RZ, R92 ;  /* 0x0000005cff24723e */ /* 0x000fc800000000ff */
[----:B------:R-:W-:-:S07]  /*1480*/  PRMT R33, R36, 0x7610, R33 ;  /* 0x0000761024217816 */ /* 0x000fce0000000021 */
.L_x_3394:
[----:B------:R-:W-:-:S05]  /*1490*/  HADD2.F32 R37, -RZ, R37.H1_H1 ;  /* 0x30000025ff257230 */ /* 0x000fca0000004100 */
[----:B------:R-:W-:Y:S01]  /*14a0*/  FMUL.FTZ R98, R37, R42 ;  /* 0x0000002a25627220 */ /* 0x000fe20000410000 */
[----:B------:R-:W-:Y:S06]  /*14b0*/  @P3 BRA `(.L_x_3395) ;  /* 0x0000000000083947 */ /* 0x000fec0003800000 */
[----:B------:R-:W-:Y:S05]  /*14c0*/  @P0 BRA `(.L_x_3396) ;  /* 0x00000000000c0947 */ /* 0x000fea0003800000 */
[----:B------:R-:W-:Y:S05]  /*14d0*/  BRA `(.L_x_3397) ;  /* 0x0000000000107947 */ /* 0x000fea0003800000 */
.L_x_3395:
[----:B-----5:R-:W-:-:S05]  /*14e0*/  HADD2.F32 R37, -RZ, R29.H1_H1 ;  /* 0x3000001dff257230 */ /* 0x020fca0000004100 */
[----:B------:R-:W-:-:S07]  /*14f0*/  FADD.FTZ R98, R37, R98 ;  /* 0x0000006225627221 */ /* 0x000fce0000010000 */
.L_x_3396:
[----:B------:R-:W-:-:S04]  /*1500*/  F2FP.F16.F32.PACK_AB R36, RZ, R98 ;  /* 0x00000062ff24723e */ /* 0x000fc800000000ff */
[----:B------:R-:W-:-:S07]  /*1510*/  PRMT R33, R33, 0x5410, R36 ;  /* 0x0000541021217816 */ /* 0x000fce0000000024 */
.L_x_3397:
[----:B------:R-:W-:-:S05]  /*1520*/  HADD2.F32 R37, -RZ, R38.H0_H0 ;  /* 0x20000026ff257230 */ /* 0x000fca0000004100 */
[----:B------:R-:W-:Y:S01]  /*1530*/  FMUL.FTZ R96, R37, R42 ;  /* 0x0000002a25607220 */ /* 0x000fe20000410000 */
[----:B------:R-:W-:Y:S06]  /*1540*/  @P3 BRA `(.L_x_3398) ;  /* 0x0000000000083947 */ /* 0x000fec0003800000 */
[----:B------:R-:W-:Y:S05]  /*1550*/  @P0 BRA `(.L_x_3399) ;  /* 0x00000000000c0947 */ /* 0x000fea0003800000 */
[----:B------:R-:W-:Y:S05]  /*1560*/  BRA `(.L_x_3400) ;  /* 0x0000000000107947 */ /* 0x000fea0003800000 */
.L_x_3398:
[----:B-----5:R-:W-:-:S05]  /*1570*/  HADD2.F32 R37, -RZ, R30.H0_H0 ;  /* 0x2000001eff257230 */ /* 0x020fca0000004100 */
[----:B------:R-:W-:-:S07]  /*1580*/  FADD.FTZ R96, R37, R96 ;  /* 0x0000006025607221 */ /* 0x000fce0000010000 */
.L_x_3399:
[----:B------:R-:W-:-:S04]  /*1590*/  F2FP.F16.F32.PACK_AB R36, RZ, R96 ;  /* 0x00000060ff24723e */ /* 0x000fc800000000ff */
[----:B------:R-:W-:-:S07]  /*15a0*/  PRMT R34, R36, 0x7610, R34 ;  /* 0x0000761024227816 */ /* 0x000fce0000000022 */
.L_x_3400:
[----:B------:R-:W-:-:S05]  /*15b0*/  HADD2.F32 R37, -RZ, R38.H1_H1 ;  /* 0x30000026ff257230 */ /* 0x000fca0000004100 */
[----:B------:R-:W-:Y:S01]  /*15c0*/  FMUL.FTZ R102, R37, R42 ;  /* 0x0000002a25667220 */ /* 0x000fe20000410000 */
[----:B------:R-:W-:Y:S06]  /*15d0*/  @P3 BRA `(.L_x_3401) ;  /* 0x0000000000083947 */ /* 0x000fec0003800000 */
[----:B------:R-:W-:Y:S05]  /*15e0*/  @P0 BRA `(.L_x_3402) ;  /* 0x00000000000c0947 */ /* 0x000fea0003800000 */
[----:B------:R-:W-:Y:S05]  /*15f0*/  BRA `(.L_x_3403) ;  /* 0x0000000000107947 */ /* 0x000fea0003800000 */
.L_x_3401:
[----:B-----5:R-:W-:-:S05]  /*1600*/  HADD2.F32 R37, -RZ, R30.H1_H1 ;  /* 0x3000001eff257230 */ /* 0x020fca0000004100 */
[----:B------:R-:W-:-:S07]  /*1610*/  FADD.FTZ R102, R37, R102 ;  /* 0x0000006625667221 */ /* 0x000fce0000010000 */
.L_x_3402:
[----:B------:R-:W-:-:S04]  /*1620*/  F2FP.F16.F32.PACK_AB R36, RZ, R102 ;  /* 0x00000066ff24723e */ /* 0x000fc800000000ff */
[----:B------:R-:W-:-:S07]  /*1630*/  PRMT R34, R34, 0x5410, R36 ;  /* 0x0000541022227816 */ /* 0x000fce0000000024 */
.L_x_3403:
[----:B------:R-:W-:-:S05]  /*1640*/  HADD2.F32 R37, -RZ, R39.H0_H0 ;  /* 0x20000027ff257230 */ /* 0x000fca0000004100 */
[----:B------:R-:W-:Y:S01]  /*1650*/  FMUL.FTZ R100, R37, R42 ;  /* 0x0000002a25647220 */ /* 0x000fe20000410000 */
[----:B------:R-:W-:Y:S06]  /*1660*/  @P3 BRA `(.L_x_3404) ;  /* 0x0000000000083947 */ /* 0x000fec0003800000 */
[----:B------:R-:W-:Y:S05]  /*1670*/  @P0 BRA `(.L_x_3405) ;  /* 0x00000000000c0947 */ /* 0x000fea0003800000 */
[----:B------:R-:W-:Y:S05]  /*1680*/  BRA `(.L_x_3406) ;  /* 0x0000000000107947 */ /* 0x000fea0003800000 */
.L_x_3404:
[----:B-----5:R-:W-:-:S05]  /*1690*/  HADD2.F32 R37, -RZ, R31.H0_H0 ;  /* 0x2000001fff257230 */ /* 0x020fca0000004100 */
[----:B------:R-:W-:-:S07]  /*16a0*/  FADD.FTZ R100, R37, R100 ;  /* 0x0000006425647221 */ /* 0x000fce0000010000 */
.L_x_3405:
[----:B------:R-:W-:-:S04]  /*16b0*/  F2FP.F16.F32.PACK_AB R36, RZ, R100 ;  /* 0x00000064ff24723e */ /* 0x000fc800000000ff */
[----:B------:R-:W-:-:S07]  /*16c0*/  PRMT R35, R36, 0x7610, R35 ;  /* 0x0000761024237816 */ /* 0x000fce0000000023 */
.L_x_3406:
[----:B------:R-:W-:-:S05]  /*16d0*/  HADD2.F32 R39, -RZ, R39.H1_H1 ;  /* 0x30000027ff277230 */ /* 0x000fca0000004100 */
[----:B------:R-:W-:Y:S01]  /*16e0*/  FMUL.FTZ R104, R39, R42 ;  /* 0x0000002a27687220 */ /* 0x000fe20000410000 */
[----:B------:R-:W-:Y:S06]  /*16f0*/  @P3 BRA `(.L_x_3407) ;  /* 0x0000000000083947 */ /* 0x000fec0003800000 */
[----:B------:R-:W-:Y:S05]  /*1700*/  @P0 BRA `(.L_x_3408) ;  /* 0x00000000000c0947 */ /* 0x000fea0003800000 */
[----:B------:R-:W-:Y:S05]  /*1710*/  BRA `(.L_x_3409) ;  /* 0x0000000000107947 */ /* 0x000fea0003800000 */
.L_x_3407:
[----:B-----5:R-:W-:-:S05]  /*1720*/  HADD2.F32 R37, -RZ, R31.H1_H1 ;  /* 0x3000001fff257230 */ /* 0x020fca0000004100 */
[----:B------:R-:W-:-:S07]  /*1730*/  FADD.FTZ R104, R37, R104 ;  /* 0x0000006825687221 */ /* 0x000fce0000010000 */
.L_x_3408:
[----:B------:R-:W-:-:S04]  /*1740*/  F2FP.F16.F32.PACK_AB R36, RZ, R104 ;  /* 0x00000068ff24723e */ /* 0x000fc800000000ff */
[----:B------:R-:W-:-:S07]  /*1750*/  PRMT R35, R35, 0x5410, R36 ;  /* 0x0000541023237816 */ /* 0x000fce0000000024 */
.L_x_3409:
        /* <DEDUP_REMOVED lines=10> */
[----:B--2---:R-:W-:-:S05]  /*1800*/  HADD2.F32 R106, -RZ, R36.H0_H0 ;  /* 0x20000024ff6a7230 */ /* 0x004fca0000004100 */
[----:B0-----:R-:W-:Y:S01]  /*1810*/  FMUL.FTZ R41, R106, R42 ;  /* 0x0000002a6a297220 */ /* 0x001fe20000410000 */
[----:B------:R-:W-:Y:S06]  /*1820*/  @P3 BRA `(.L_x_3410) ;  /* 0x0000000000083947 */ /* 0x000fec0003800000 */
[----:B------:R-:W-:Y:S05]  /*1830*/  @P0 BRA `(.L_x_3411) ;  /* 0x00000000000c0947 */ /* 0x000fea0003800000 */
[----:B------:R-:W-:Y:S05]  /*1840*/  BRA `(.L_x_3412) ;  /* 0x0000000000107947 */ /* 0x000fea0003800000 */
.L_x_3410:
[----:B-----5:R-:W-:-:S05]  /*1850*/  HADD2.F32 R40, -RZ, R28.H0_H0 ;  /* 0x2000001cff287230 */ /* 0x020fca0000004100 */
[----:B------:R-:W-:-:S07]  /*1860*/  FADD.FTZ R41, R40, R41 ;  /* 0x0000002928297221 */ /* 0x000fce0000010000 */
.L_x_3411:
[----:B------:R-:W-:-:S04]  /*1870*/  F2FP.F16.F32.PACK_AB R40, RZ, R41 ;  /* 0x00000029ff28723e */ /* 0x000fc800000000ff */
[----:B------:R-:W-:-:S07]  /*1880*/  PRMT R32, R40, 0x7610, R32 ;  /* 0x0000761028207816 */ /* 0x000fce0000000020 */
.L_x_3412:
[----:B------:R-:W-:-:S05]  /*1890*/  HADD2.F32 R36, -RZ, R36.H1_H1 ;  /* 0x30000024ff247230 */ /* 0x000fca0000004100 */
[----:B------:R-:W-:Y:S01]  /*18a0*/  FMUL.FTZ R106, R36, R42 ;  /* 0x0000002a246a7220 */ /* 0x000fe20000410000 */
[----:B------:R-:W-:Y:S06]  /*18b0*/  @P3 BRA `(.L_x_3413) ;  /* 0x0000000000083947 */ /* 0x000fec0003800000 */
[----:B------:R-:W-:Y:S05]  /*18c0*/  @P0 BRA `(.L_x_3414) ;  /* 0x00000000000c0947 */ /* 0x000fea0003800000 */
[----:B------:R-:W-:Y:S05]  /*18d0*/  BRA `(.L_x_3415) ;  /* 0x0000000000107947 */ /* 0x000fea0003800000 */
.L_x_3413:
[----:B-----5:R-:W-:-:S05]  /*18e0*/  HADD2.F32 R36, -RZ, R28.H1_H1 ;  /* 0x3000001cff247230 */ /* 0x020fca0000004100 */
[----:B------:R-:W-:-:S07]  /*18f0*/  FADD.FTZ R106, R36, R106 ;  /* 0x0000006a246a7221 */ /* 0x000fce0000010000 */
.L_x_3414:
[----:B------:R-:W-:-:S04]  /*1900*/  F2FP.F16.F32.PACK_AB R36, RZ, R106 ;  /* 0x0000006aff24723e */ /* 0x000fc800000000ff */
[----:B------:R-:W-:-:S07]  /*1910*/  PRMT R32, R32, 0x5410, R36 ;  /* 0x0000541020207816 */ /* 0x000fce0000000024 */
.L_x_3415:
[----:B------:R-:W-:-:S05]  /*1920*/  HADD2.F32 R40, -RZ, R37.H0_H0 ;  /* 0x20000025ff287230 */ /* 0x000fca0000004100 */
[----:B------:R-:W-:Y:S01]  /*1930*/  FMUL.FTZ R40, R40, R42 ;  /* 0x0000002a28287220 */ /* 0x000fe20000410000 */
[----:B------:R-:W-:Y:S06]  /*1940*/  @P3 BRA `(.L_x_3416) ;  /* 0x0000000000083947 */ /* 0x000fec0003800000 */
[----:B------:R-:W-:Y:S05]  /*1950*/  @P0 BRA `(.L_x_3417) ;  /* 0x00000000000c0947 */ /* 0x000fea0003800000 */
[----:B------:R-:W-:Y:S05]  /*1960*/  BRA `(.L_x_3418) ;  /* 0x0000000000107947 */ /* 0x000fea0003800000 */
.L_x_3416:
[----:B-----5:R-:W-:-:S05]  /*1970*/  HADD2.F32 R36, -RZ, R29.H0_H0 ;  /* 0x2000001dff247230 */ /* 0x020fca0000004100 */
[----:B------:R-:W-:-:S07]  /*1980*/  FADD.FTZ R40, R36, R40 ;  /* 0x0000002824287221 */ /* 0x000fce0000010000 */
.L_x_3417:
[----:B------:R-:W-:-:S04]  /*1990*/  F2FP.F16.F32.PACK_AB R36, RZ, R40 ;  /* 0x00000028ff24723e */ /* 0x000fc800000000ff */
[----:B------:R-:W-:-:S07]  /*19a0*/  PRMT R33, R36, 0x7610, R33 ;  /* 0x0000761024217816 */ /* 0x000fce0000000021 */
.L_x_3418:
[----:B------:R-:W-:-:S05]  /*19b0*/  HADD2.F32 R37, -RZ, R37.H1_H1 ;  /* 0x30000025ff257230 */ /* 0x000fca0000004100 */
[----:B------:R-:W-:Y:S01]  /*19c0*/  FMUL.FTZ R110, R37, R42 ;  /* 0x0000002a256e7220 */ /* 0x000fe20000410000 */
[----:B------:R-:W-:Y:S06]  /*19d0*/  @P3 BRA `(.L_x_3419) ;  /* 0x0000000000083947 */ /* 0x000fec0003800000 */
[----:B------:R-:W-:Y:S05]  /*19e0*/  @P0 BRA `(.L_x_3420) ;  /* 0x00000000000c0947 */ /* 0x000fea0003800000 */
[----:B------:R-:W-:Y:S05]  /*19f0*/  BRA `(.L_x_3421) ;  /* 0x0000000000107947 */ /* 0x000fea0003800000 */
.L_x_3419:
[----:B-----5:R-:W-:-:S05]  /*1a00*/  HADD2.F32 R37, -RZ, R29.H1_H1 ;  /* 0x3000001dff257230 */ /* 0x020fca0000004100 */
[----:B------:R-:W-:-:S07]  /*1a10*/  FADD.FTZ R110, R37, R110 ;  /* 0x0000006e256e7221 */ /* 0x000fce0000010000 */
.L_x_3420:
[----:B------:R-:W-:-:S04]  /*1a20*/  F2FP.F16.F32.PACK_AB R36, RZ, R110 ;  /* 0x0000006eff24723e */ /* 0x000fc800000000ff */
[----:B------:R-:W-:-:S07]  /*1a30*/  PRMT R33, R33, 0x5410, R36 ;  /* 0x0000541021217816 */ /* 0x000fce0000000024 */
.L_x_3421:
[----:B------:R-:W-:-:S05]  /*1a40*/  HADD2.F32 R37, -RZ, R38.H0_H0 ;  /* 0x20000026ff257230 */ /* 0x000fca0000004100 */
[----:B------:R-:W-:Y:S01]  /*1a50*/  FMUL.FTZ R108, R37, R42 ;  /* 0x0000002a256c7220 */ /* 0x000fe20000410000 */
[----:B------:R-:W-:Y:S06]  /*1a60*/  @P3 BRA `(.L_x_3422) ;  /* 0x0000000000083947 */ /* 0x000fec0003800000 */
[----:B------:R-:W-:Y:S05]  /*1a70*/  @P0 BRA `(.L_x_3423) ;  /* 0x00000000000c0947 */ /* 0x000fea0003800000 */
[----:B------:R-:W-:Y:S05]  /*1a80*/  BRA `(.L_x_3424) ;  /* 0x0000000000107947 */ /* 0x000fea0003800000 */
.L_x_3422:
[----:B-----5:R-:W-:-:S05]  /*1a90*/  HADD2.F32 R37, -RZ, R30.H0_H0 ;  /* 0x2000001eff257230 */ /* 0x020fca0000004100 */
[----:B------:R-:W-:-:S07]  /*1aa0*/  FADD.FTZ R108, R37, R108 ;  /* 0x0000006c256c7221 */ /* 0x000fce0000010000 */
.L_x_3423:
[----:B------:R-:W-:-:S04]  /*1ab0*/  F2FP.F16.F32.PACK_AB R36, RZ, R108 ;  /* 0x0000006cff24723e */ /* 0x000fc800000000ff */
[----:B------:R-:W-:-:S07]  /*1ac0*/  PRMT R34, R36, 0x7610, R34 ;  /* 0x0000761024227816 */ /* 0x000fce0000000022 */
.L_x_3424:
[----:B------:R-:W-:-:S05]  /*1ad0*/  HADD2.F32 R37, -RZ, R38.H1_H1 ;  /* 0x30000026ff257230 */ /* 0x000fca0000004100 */
[----:B------:R-:W-:Y:S01]  /*1ae0*/  FMUL.FTZ R114, R37, R42 ;  /* 0x0000002a25727220 */ /* 0x000fe20000410000 */
[----:B------:R-:W-:Y:S06]  /*1af0*/  @P3 BRA `(.L_x_3425) ;  /* 0x0000000000083947 */ /* 0x000fec0003800000 */
[----:B------:R-:W-:Y:S05]  /*1b00*/  @P0 BRA `(.L_x_3426) ;  /* 0x00000000000c0947 */ /* 0x000fea0003800000 */
[----:B------:R-:W-:Y:S05]  /*1b10*/  BRA `(.L_x_3427) ;  /* 0x0000000000107947 */ /* 0x000fea0003800000 */
.L_x_3425:
[----:B-----5:R-:W-:-:S05]  /*1b20*/  HADD2.F32 R37, -RZ, R30.H1_H1 ;  /* 0x3000001eff257230 */ /* 0x020fca0000004100 */
[----:B------:R-:W-:-:S07]  /*1b30*/  FADD.FTZ R114, R37, R114 ;  /* 0x0000007225727221 */ /* 0x000fce0000010000 */
.L_x_3426:
[----:B------:R-:W-:-:S04]  /*1b40*/  F2FP.F16.F32.PACK_AB R36, RZ, R114 ;  /* 0x00000072ff24723e */ /* 0x000fc800000000ff */
[----:B------:R-:W-:-:S07]  /*1b50*/  PRMT R34, R34, 0x5410, R36 ;  /* 0x0000541022227816 */ /* 0x000fce0000000024 */
.L_x_3427:
[----:B------:R-:W-:-:S05]  /*1b60*/  HADD2.F32 R37, -RZ, R39.H0_H0 ;  /* 0x20000027ff257230 */ /* 0x000fca0000004100 */
[----:B------:R-:W-:Y:S01]  /*1b70*/  FMUL.FTZ R112, R37, R42 ;  /* 0x0000002a25707220 */ /* 0x000fe20000410000 */
[----:B------:R-:W-:Y:S06]  /*1b80*/  @P3 BRA `(.L_x_3428) ;  /* 0x0000000000083947 */ /* 0x000fec0003800000 */
[----:B------:R-:W-:Y:S05]  /*1b90*/  @P0 BRA `(.L_x_3429) ;  /* 0x00000000000c0947 */ /* 0x000fea0003800000 */
[----:B------:R-:W-:Y:S05]  /*1ba0*/  BRA `(.L_x_3430) ;  /* 0x0000000000107947 */ /* 0x000fea0003800000 */
.L_x_3428:
[----:B-----5:R-:W-:-:S05]  /*1bb0*/  HADD2.F32 R37, -RZ, R31.H0_H0 ;  /* 0x2000001fff257230 */ /* 0x020fca0000004100 */
[----:B------:R-:W-:-:S07]  /*1bc0*/  FADD.FTZ R112, R37, R112 ;  /* 0x0000007025707221 */ /* 0x000fce0000010000 */
.L_x_3429:
[----:B------:R-:W-:-:S04]  /*1bd0*/  F2FP.F16.F32.PACK_AB R36, RZ, R112 ;  /* 0x00000070ff24723e */ /* 0x000fc800000000ff */
[----:B------:R-:W-:-:S07]  /*1be0*/  PRMT R35, R36, 0x7610, R35 ;  /* 0x0000761024237816 */ /* 0x000fce0000000023 */
.L_x_3430:
[----:B------:R-:W-:-:S05]  /*1bf0*/  HADD2.F32 R39, -RZ, R39.H1_H1 ;  /* 0x30000027ff277230 */ /* 0x000fca0000004100 */
[----:B------:R-:W-:Y:S01]  /*1c00*/  FMUL.FTZ R42, R39, R42 ;  /* 0x0000002a272a7220 */ /* 0x000fe20000410000 */
[----:B------:R-:W-:Y:S06]  /*1c10*/  @P3 BRA `(.L_x_3431) ;  /* 0x0000000000083947 */ /* 0x000fec0003800000 */
[----:B------:R-:W-:Y:S05]  /*1c20*/  @P0 BRA `(.L_x_3432) ;  /* 0x00000000000c0947 */ /* 0x000fea0003800000 */
[----:B------:R-:W-:Y:S05]  /*1c30*/  BRA `(.L_x_3433) ;  /* 0x0000000000107947 */ /* 0x000fea0003800000 */
.L_x_3431:
[----:B-----5:R-:W-:-:S05]  /*1c40*/  HADD2.F32 R37, -RZ, R31.H1_H1 ;  /* 0x3000001fff257230 */ /* 0x020fca0000004100 */
[----:B------:R-:W-:-:S07]  /*1c50*/  FADD.FTZ R42, R37, R42 ;  /* 0x0000002a252a7221 */ /* 0x000fce0000010000 */
.L_x_3432:
[----:B------:R-:W-:-:S04]  /*1c60*/  F2FP.F16.F32.PACK_AB R36, RZ, R42 ;  /* 0x0000002aff24723e */ /* 0x000fc800000000ff */
[----:B------:R-:W-:-:S07]  /*1c70*/  PRMT R35, R35, 0x5410, R36 ;  /* 0x0000541023237816 */ /* 0x000fce0000000024 */
.L_x_3433:
        /* <DEDUP_REMOVED lines=125> */
.L_x_3446:
        /* <DEDUP_REMOVED lines=97> */
[----:B------:R-:W-:Y:S01]  /*2a60*/  FMUL.FTZ R113, R90, R113 ;  /* 0x000000715a717220 */ /* 0x000fe20000410000 */
[----:B------:R1:W-:Y:S01]  /*2a70*/  @!P3 STG.E desc[UR4][R36.64], R90 ;  /* 0x0000005a2400b986 */ /* 0x0003e2000c101904 */
[----:B------:R-:W-:Y:S01]  /*2a80*/  LEA R40, P3, R43, UR10, 0x4 ;  /* 0x0000000a2b287c11 */ /* 0x000fe2000f8620ff */
[----:B------:R-:W-:Y:S01]  /*2a90*/  FFMA.FTZ R99, R54, R99, R3 ;  /* 0x0000006336637223 */ /* 0x000fe20000010003 */
[C---:B------:R-:W-:Y:S01]  /*2aa0*/  FMUL.FTZ R117, R90.reuse, R117 ;  /* 0x000000755a757220 */ /* 0x040fe20000410000 */
[----:B------:R-:W-:Y:S01]  /*2ab0*/  FMUL.FTZ R44, R90, R44 ;  /* 0x0000002c5a2c7220 */ /* 0x000fe20000410000 */
[----:B0-----:R-:W-:Y:S01]  /*2ac0*/  FFMA.FTZ R38, R59, R103, R6 ;  /* 0x000000673b267223 */ /* 0x001fe20000010006 */
[----:B------:R-:W-:Y:S01]  /*2ad0*/  FFMA.FTZ R39, R61, R107, R8 ;  /* 0x0000006b3d277223 */ /* 0x000fe20000010008 */
[----:B------:R-:W-:Y:S01]  /*2ae0*/  FADD.FTZ R118, -R116, R41 ;  /* 0x0000002974767221 */ /* 0x000fe20000010100 */
[C---:B------:R-:W-:Y:S01]  /*2af0*/  FMUL.FTZ R115, R90.reuse, R115 ;  /* 0x000000735a737220 */ /* 0x040fe20000410000 */
[----:B------:R-:W-:Y:S01]  /*2b00*/  FMUL.FTZ R121, R90, R121 ;  /* 0x000000795a797220 */ /* 0x000fe20000410000 */
[----:B------:R-:W-:Y:S01]  /*2b10*/  LEA.HI.X R41, R43, UR11, RZ, 0x4, P3 ;  /* 0x0000000b2b297c11 */ /* 0x000fe200098f24ff */
[----:B------:R-:W-:Y:S01]  /*2b20*/  FADD.FTZ R103, -R116, R114 ;  /* 0x0000007274677221 */ /* 0x000fe20000010100 */
[----:B-1----:R-:W-:Y:S01]  /*2b30*/  FFMA.FTZ R36, R60, R111, R9 ;  /* 0x0000006f3c247223 */ /* 0x002fe20000010009 */
[----:B------:R-:W-:Y:S01]  /*2b40*/  FFMA.FTZ R37, R58, R109, R7 ;  /* 0x0000006d3a257223 */ /* 0x000fe20000010007 */
[C---:B------:R-:W-:Y:S01]  /*2b50*/  FADD.FTZ R109, -R116.reuse, R42 ;  /* 0x0000002a746d7221 */ /* 0x040fe20000010100 */
[----:B------:R-:W-:Y:S01]  /*2b60*/  FADD.FTZ R107, -R116, R112 ;  /* 0x00000070746b7221 */ /* 0x000fe20000010100 */
[----:B------:R-:W-:Y:S01]  /*2b70*/  FFMA.FTZ R113, R63, R113, R10 ;  /* 0x000000713f717223 */ /* 0x000fe2000001000a */
[----:B------:R-:W-:Y:S01]  /*2b80*/  F2FP.F16.F32.PACK_AB R39, R36, R39 ;  /* 0x000000272427723e */ /* 0x000fe200000000ff */
[----:B------:R-:W-:Y:S01]  /*2b90*/  FFMA.FTZ R36, R56, R105, R5 ;  /* 0x0000006938247223 */ /* 0x000fe20000010005 */
[----:B------:R-:W-:Y:S01]  /*2ba0*/  F2FP.F16.F32.PACK_AB R38, R37, R38 ;  /* 0x000000262526723e */ /* 0x000fe200000000ff */
[----:B------:R-:W-:Y:S01]  /*2bb0*/  FFMA.FTZ R37, R57, R97, R4 ;  /* 0x0000006139257223 */ /* 0x000fe20000010004 */
[----:B------:R-:W-:Y:S01]  /*2bc0*/  FFMA.FTZ R42, R62, R117, R11 ;  /* 0x000000753e2a7223 */ /* 0x000fe2000001000b */
[----:B------:R-:W-:Y:S01]  /*2bd0*/  FFMA.FTZ R112, R68, R44, R17 ;  /* 0x0000002c44707223 */ /* 0x000fe20000010011 */
[C---:B------:R-:W-:Y:S01]  /*2be0*/  FMUL.FTZ R92, R90.reuse, R92 ;  /* 0x0000005c5a5c7220 */ /* 0x040fe20000410000 */
[----:B------:R-:W-:Y:S01]  /*2bf0*/  FMUL.FTZ R98, R90, R98 ;  /* 0x000000625a627220 */ /* 0x000fe20000410000 */
[----:B------:R-:W-:Y:S01]  /*2c00*/  F2FP.F16.F32.PACK_AB R37, R36, R37 ;  /* 0x000000252425723e */ /* 0x000fe200000000ff */
[----:B------:R-:W-:Y:S01]  /*2c10*/  FFMA.FTZ R36, R55, R47, R2 ;  /* 0x0000002f37247223 */ /* 0x000fe20000010002 */
[C---:B------:R-:W-:Y:S01]  /*2c20*/  FMUL.FTZ R96, R90.reuse, R96 ;  /* 0x000000605a607220 */ /* 0x040fe20000410000 */
[----:B------:R-:W-:Y:S01]  /*2c30*/  FMUL.FTZ R102, R90, R102 ;  /* 0x000000665a667220 */ /* 0x000fe20000410000 */
[----:B------:R-:W-:Y:S01]  /*2c40*/  FFMA.FTZ R115, R65, R115, R12 ;  /* 0x0000007341737223 */ /* 0x000fe2000001000c */
[----:B------:R-:W-:Y:S01]  /*2c50*/  FFMA.FTZ R44, R64, R121, R13 ;  /* 0x00000079402c7223 */ /* 0x000fe2000001000d */
[----:B------:R-:W-:Y:S01]  /*2c60*/  F2FP.F16.F32.PACK_AB R36, R99, R36 ;  /* 0x000000246324723e */ /* 0x000fe200000000ff */
[C---:B------:R-:W-:Y:S01]  /*2c70*/  FMUL.FTZ R46, R90.reuse, R46 ;  /* 0x0000002e5a2e7220 */ /* 0x040fe20000410000 */
[----:B------:R-:W-:Y:S01]  /*2c80*/  FMUL.FTZ R94, R90, R94 ;  /* 0x0000005e5a5e7220 */ /* 0x000fe20000410000 */
[C---:B------:R-:W-:Y:S01]  /*2c90*/  FADD.FTZ R125, -R116.reuse, R125 ;  /* 0x0000007d747d7221 */ /* 0x040fe20000010100 */
[C---:B------:R-:W-:Y:S01]  /*2ca0*/  FADD.FTZ R123, -R116.reuse, R123 ;  /* 0x0000007b747b7221 */ /* 0x040fe20000010100 */
[----:B------:R-:W-:Y:S01]  /*2cb0*/  FADD.FTZ R110, -R116, R110 ;  /* 0x0000006e746e7221 */ /* 0x000fe20000010100 */
[C---:B------:R-:W-:Y:S01]  /*2cc0*/  FMUL.FTZ R108, R90.reuse, R108 ;  /* 0x0000006c5a6c7220 */ /* 0x040fe20000410000 */
[C---:B------:R-:W-:Y:S01]  /*2cd0*/  FMUL.FTZ R103, R90.reuse, R103 ;  /* 0x000000675a677220 */ /* 0x040fe20000410000 */
[C---:B------:R-:W-:Y:S01]  /*2ce0*/  FMUL.FTZ R107, R90.reuse, R107 ;  /* 0x0000006b5a6b7220 */ /* 0x040fe20000410000 */
[----:B------:R-:W-:Y:S01]  /*2cf0*/  FMUL.FTZ R109, R90, R109 ;  /* 0x0000006d5a6d7220 */ /* 0x000fe20000410000 */
[----:B------:R0:W-:Y:S01]  /*2d00*/  STG.E.128 desc[UR4][R40.64], R36 ;  /* 0x0000002428007986 */ /* 0x0001e2000c101d04 */
[C---:B------:R-:W-:Y:S01]  /*2d10*/  FADD.FTZ R100, -R116.reuse, R100 ;  /* 0x0000006474647221 */ /* 0x040fe20000010100 */
[C---:B------:R-:W-:Y:S01]  /*2d20*/  FADD.FTZ R104, -R116.reuse, R104 ;  /* 0x0000006874687221 */ /* 0x040fe20000010100 */
[----:B------:R-:W-:Y:S01]  /*2d30*/  FADD.FTZ R106, -R116, R106 ;  /* 0x0000006a746a7221 */ /* 0x000fe20000010100 */
[----:B------:R-:W-:Y:S01]  /*2d40*/  FFMA.FTZ R98, R72, R98, R21 ;  /* 0x0000006248627223 */ /* 0x000fe20000010015 */
[----:B------:R-:W-:Y:S01]  /*2d50*/  FFMA.FTZ R97, R74, R102, R23 ;  /* 0x000000664a617223 */ /* 0x000fe20000010017 */
        /* <DEDUP_REMOVED lines=12> */
[----:B0-----:R-:W-:Y:S01]  /*2e20*/  F2FP.F16.F32.PACK_AB R36, R42, R113 ;  /* 0x000000712a24723e */ /* 0x001fe200000000ff */
[----:B------:R-:W-:Y:S01]  /*2e30*/  FFMA.FTZ R41, R73, R92, R20 ;  /* 0x0000005c49297223 */ /* 0x000fe20000010014 */
[----:B------:R-:W-:Y:S01]  /*2e40*/  FFMA.FTZ R42, R75, R96, R22 ;  /* 0x000000604b2a7223 */ /* 0x000fe20000010016 */
[----:B------:R-:W-:Y:S01]  /*2e50*/  F2FP.F16.F32.PACK_AB R37, R44, R115 ;  /* 0x000000732c25723e */ /* 0x000fe200000000ff */
[----:B------:R-:W-:Y:S01]  /*2e60*/  FFMA.FTZ R40, R71, R46, R18 ;  /* 0x0000002e47287223 */ /* 0x000fe20000010012 */
[----:B------:R-:W-:Y:S01]  /*2e70*/  FFMA.FTZ R46, R83, R108, R50 ;  /* 0x0000006c532e7223 */ /* 0x000fe20000010032 */
[----:B------:R-:W-:Y:S01]  /*2e80*/  FFMA.FTZ R44, R84, R109, R53 ;  /* 0x0000006d542c7223 */ /* 0x000fe20000010035 */
[----:B------:R-:W-:Y:S01]  /*2e90*/  F2FP.F16.F32.PACK_AB R42, R97, R42 ;  /* 0x0000002a612a723e */ /* 0x000fe200000000ff */
[----:B------:R-:W-:Y:S01]  /*2ea0*/  FFMA.FTZ R119, R67, R119, R14 ;  /* 0x0000007743777223 */ /* 0x000fe2000001000e */
[----:B------:R-:W-:Y:S01]  /*2eb0*/  F2FP.F16.F32.PACK_AB R41, R98, R41 ;  /* 0x000000296229723e */ /* 0x000fe200000000ff */
[----:B------:R-:W-:Y:S01]  /*2ec0*/  FFMA.FTZ R123, R69, R123, R16 ;  /* 0x0000007b457b7223 */ /* 0x000fe20000010010 */
[----:B------:R-:W-:Y:S01]  /*2ed0*/  FFMA.FTZ R90, R66, R125, R15 ;  /* 0x0000007d425a7223 */ /* 0x000fe2000001000f */
[----:B------:R-:W-:Y:S01]  /*2ee0*/  F2FP.F16.F32.PACK_AB R40, R47, R40 ;  /* 0x000000282f28723e */ /* 0x000fe200000000ff */
[----:B------:R-:W-:Y:S01]  /*2ef0*/  FFMA.FTZ R120, R81, R120, R48 ;  /* 0x0000007851787223 */ /* 0x000fe20000010030 */
[----:B------:R-:W-:Y:S01]  /*2f00*/  LEA R98, P3, R45, UR10, 0x4 ;  /* 0x0000000a2d627c11 */ /* 0x000fe2000f8620ff */
[----:B------:R-:W-:Y:S01]  /*2f10*/  FFMA.FTZ R97, R80, R110, R49 ;  /* 0x0000006e50617223 */ /* 0x000fe20000010031 */
[----:B------:R-:W-:Y:S01]  /*2f20*/  FFMA.FTZ R43, R77, R100, R24 ;  /* 0x000000644d2b7223 */ /* 0x000fe20000010018 */
[----:B------:R-:W-:Y:S01]  /*2f30*/  FFMA.FTZ R104, R76, R104, R25 ;  /* 0x000000684c687223 */ /* 0x000fe20000010019 */
[----:B------:R-:W-:Y:S01]  /*2f40*/  F2FP.F16.F32.PACK_AB R47, R44, R107 ;  /* 0x0000006b2c2f723e */ /* 0x000fe200000000ff */
[----:B------:R-:W-:Y:S01]  /*2f50*/  FFMA.FTZ R44, R79, R118, R26 ;  /* 0x000000764f2c7223 */ /* 0x000fe2000001001a */
[----:B------:R-:W-:Y:S01]  /*2f60*/  F2FP.F16.F32.PACK_AB R46, R103, R46 ;  /* 0x0000002e672e723e */ /* 0x000fe200000000ff */
[----:B------:R-:W-:Y:S01]  /*2f70*/  FFMA.FTZ R103, R78, R106, R27 ;  /* 0x0000006a4e677223 */ /* 0x000fe2000001001b */
[----:B------:R-:W-:-:S02]  /*2f80*/  LEA R96, P5, R95, UR10, 0x4 ;  /* 0x0000000a5f607c11 */ /* 0x000fc4000f8a20ff */
[----:B------:R-:W-:Y:S02]  /*2f90*/  LEA R94, P6, R101, UR10, 0x4 ;  /* 0x0000000a655e7c11 */ /* 0x000fe4000f8c20ff */
[----:B------:R-:W-:Y:S02]  /*2fa0*/  LEA.HI.X R99, R45, UR11, RZ, 0x4, P3 ;  /* 0x0000000b2d637c11 */ /* 0x000fe400098f24ff */
[----:B------:R-:W-:Y:S02]  /*2fb0*/  F2FP.F16.F32.PACK_AB R39, R112, R123 ;  /* 0x0000007b7027723e */ /* 0x000fe400000000ff */
[----:B------:R-:W-:Y:S02]  /*2fc0*/  F2FP.F16.F32.PACK_AB R38, R90, R119 ;  /* 0x000000775a26723e */ /* 0x000fe400000000ff */
[----:B------:R-:W-:Y:S02]  /*2fd0*/  F2FP.F16.F32.PACK_AB R45, R97, R120 ;  /* 0x00000078612d723e */ /* 0x000fe400000000ff */
[----:B------:R-:W-:Y:S01]  /*2fe0*/  F2FP.F16.F32.PACK_AB R43, R104, R43 ;  /* 0x0000002b682b723e */ /* 0x000fe200000000ff */
[----:B------:R0:W-:Y:S01]  /*2ff0*/  STG.E.128 desc[UR4][R98.64], R36 ;  /* 0x0000002462007986 */ /* 0x0001e2000c101d04 */
[----:B------:R-:W-:-:S02]  /*3000*/  LEA.HI.X R97, R95, UR11, RZ, 0x4, P5 ;  /* 0x0000000b5f617c11 */ /* 0x000fc4000a8f24ff */
[----:B------:R-:W-:Y:S02]  /*3010*/  F2FP.F16.F32.PACK_AB R44, R103, R44 ;  /* 0x0000002c672c723e */ /* 0x000fe400000000ff */
[----:B------:R-:W-:Y:S01]  /*3020*/  LEA.HI.X R95, R101, UR11, RZ, 0x4, P6 ;  /* 0x0000000b655f7c11 */ /* 0x000fe2000b0f24ff */
[----:B------:R0:W-:Y:S01]  /*3030*/  STG.E.128 desc[UR4][R96.64], R40 ;  /* 0x0000002860007986 */ /* 0x0001e2000c101d04 */
[----:B------:R-:W-:Y:S02]  /*3040*/  IADD3 R87, R87, UR12, RZ ;  /* 0x0000000c57577c10 */ /* 0x000fe4000fffe0ff */
[----:B------:R-:W-:Y:S01]  /*3050*/  SEL R90, RZ, 0x1, P2 ;  /* 0x00000001ff5a7807 */ /* 0x000fe20001000000 */
[----:B------:R0:W-:Y:S01]  /*3060*/  STG.E.128 desc[UR4][R94.64], R44 ;  /* 0x0000002c5e007986 */ /* 0x0001e2000c101d04 */
[----:B------:R-:W-:-:S13]  /*3070*/  ISETP.GE.AND P3, PT, R87, UR13, PT ;  /* 0x0000000d57007c0c */ /* 0x000fda000bf66270 */
[----:B------:R-:W-:Y:S05]  /*3080*/  @!P3 BRA `(.L_x_3435) ;  /* 0xffffffd400b8b947 */ /* 0x000fea000383ffff */
[----:B------:R-:W-:Y:S05]  /*3090*/  EXIT ;  /* 0x000000000000794d */ /* 0x000fea0003800000 */
.L_x_3434:
[----:B------:R-:W-:Y:S01]  /*30a0*/  HFMA2.MMA R116, -RZ, RZ, 0, 5.9604644775390625e-08 ;  /* 0x00000001ff747435 */ /* 0x000fe200000001ff */
[----:B------:R-:W-:Y:S02]  /*30b0*/  MOV R120, R118 ;  /* 0x0000007600787202 */ /* 0x000fe40000000f00 */
[----:B------:R-:W-:Y:S02]  /*30c0*/  MOV R90, 0x1f ;  /* 0x0000001f005a7802 */ /* 0x000fe40000000f00 */
[----:B------:R-:W-:-:S07]  /*30d0*/  MOV R39, 0xffffffff ;  /* 0xffffffff00277802 */ /* 0x000fce0000000f00 */
[----:B-----5:R-:W-:Y:S05]  /*30e0*/  WARPSYNC.COLLECTIVE R39, `(.L_x_3436) ;  /* 0x0000000027087348 */ /* 0x020fea0003c00000 */
[----:B------:R0:W1:Y:S02]  /*30f0*/  SHFL.BFLY P5, R37, R120, R116, R90 ;  /* 0x0c00007478257389 */ /* 0x00006400000a005a */
[----:B01---5:R-:W-:Y:S01]  /*3100*/  ENDCOLLECTIVE ;  /* 0x000000000000791b */ /* 0x023fe20003800000 */
.L_x_3436:
[----:B------:R-:W-:Y:S01]  /*3110*/  HFMA2.MMA R116, -RZ, RZ, 0, 1.1920928955078125e-07 ;  /* 0x00000002ff747435 */ /* 0x000fe200000001ff */
[----:B------:R-:W-:-:S10]  /*3120*/  FADD.FTZ R120, R118, R37 ;  /* 0x0000002576787221 */ /* 0x000fd40000010000 */
[----:B------:R-:W-:Y:S05]  /*3130*/  WARPSYNC.COLLECTIVE R39, `(.L_x_3437) ;  /* 0x0000000027087348 */ /* 0x000fea0003c00000 */
[----:B------:R0:W1:Y:S02]  /*3140*/  SHFL.BFLY P5, R37, R120, R116, R90 ;  /* 0x0c00007478257389 */ /* 0x00006400000a005a */
[----:B01----:R-:W-:Y:S01]  /*3150*/  ENDCOLLECTIVE ;  /* 0x000000000000791b */ /* 0x003fe20003800000 */
.L_x_3437:
[----:B------:R-:W-:Y:S01]  /*3160*/  HFMA2.MMA R116, -RZ, RZ, 0, 2.384185791015625e-07 ;  /* 0x00000004ff747435 */ /* 0x000fe200000001ff */
[----:B------:R-:W-:-:S05]  /*3170*/  FADD.FTZ R122, R120, R37 ;  /* 0x00000025787a7221 */ /* 0x000fca0000010000 */
[----:B------:R-:W-:-:S07]  /*3180*/  MOV R120, R122 ;  /* 0x0000007a00787202 */ /* 0x000fce0000000f00 */
[----:B------:R-:W-:Y:S05]  /*3190*/  WARPSYNC.COLLECTIVE R39, `(.L_x_3438) ;  /* 0x0000000027087348 */ /* 0x000fea0003c00000 */
[----:B------:R0:W1:Y:S02]  /*31a0*/  SHFL.BFLY P5, R37, R120, R116, R90 ;  /* 0x0c00007478257389 */ /* 0x00006400000a005a */
[----:B01----:R-:W-:Y:S01]  /*31b0*/  ENDCOLLECTIVE ;  /* 0x000000000000791b */ /* 0x003fe20003800000 */
.L_x_3438:
[----:B------:R-:W-:Y:S01]  /*31c0*/  HFMA2.MMA R116, -RZ, RZ, 0, 4.76837158203125e-07 ;  /* 0x00000008ff747435 */ /* 0x000fe200000001ff */
[----:B------:R-:W-:-:S05]  /*31d0*/  FADD.FTZ R124, R122, R37 ;  /* 0x000000257a7c7221 */ /* 0x000fca0000010000 */
[----:B------:R-:W-:-:S07]  /*31e0*/  MOV R120, R124 ;  /* 0x0000007c00787202 */ /* 0x000fce0000000f00 */
[----:B------:R-:W-:Y:S05]  /*31f0*/  WARPSYNC.COLLECTIVE R39, `(.L_x_3439) ;  /* 0x0000000027087348 */ /* 0x000fea0003c00000 */
[----:B------:R0:W1:Y:S02]  /*3200*/  SHFL.BFLY P5, R37, R120, R116, R90 ;  /* 0x0c00007478257389 */ /* 0x00006400000a005a */
[----:B01----:R-:W-:Y:S01]  /*3210*/  ENDCOLLECTIVE ;  /* 0x000000000000791b */ /* 0x003fe20003800000 */
.L_x_3439:
[----:B------:R-:W-:Y:S01]  /*3220*/  HFMA2.MMA R116, -RZ, RZ, 0, 9.5367431640625e-07 ;  /* 0x00000010ff747435 */ /* 0x000fe200000001ff */
[----:B------:R-:W-:-:S05]  /*3230*/  FADD.FTZ R124, R124, R37 ;  /* 0x000000257c7c7221 */ /* 0x000fca0000010000 */
[----:B------:R-:W-:-:S07]  /*3240*/  MOV R120, R124 ;  /* 0x0000007c00787202 */ /* 0x000fce0000000f00 */
[----:B------:R-:W-:Y:S05]  /*3250*/  WARPSYNC.COLLECTIVE R39, `(.L_x_3440) ;  /* 0x0000000027087348 */ /* 0x000fea0003c00000 */
[----:B------:R0:W1:Y:S02]  /*3260*/  SHFL.BFLY P5, R37, R120, R116, R90 ;  /* 0x0c00007478257389 */ /* 0x00006400000a005a */
[----:B01----:R-:W-:Y:S01]  /*3270*/  ENDCOLLECTIVE ;  /* 0x000000000000791b */ /* 0x003fe20003800000 */
.L_x_3440:
        /* <DEDUP_REMOVED lines=72> */
.L_x_3441:
[----:B------:R-:W-:Y:S01]  /*3700*/  HFMA2.MMA R116, -RZ, RZ, 0, 1.1920928955078125e-07 ;  /* 0x00000002ff747435 */ /* 0x000fe200000001ff */
[----:B------:R-:W-:-:S10]  /*3710*/  FADD.FTZ R120, R118, R37 ;  /* 0x0000002576787221 */ /* 0x000fd40000010000 */
[----:B------:R-:W-:Y:S05]  /*3720*/  WARPSYNC.COLLECTIVE R39, `(.L_x_3442) ;  /* 0x0000000027087348 */ /* 0x000fea0003c00000 */
[----:B------:R0:W1:Y:S02]  /*3730*/  SHFL.BFLY P5, R37, R120, R116, R90 ;  /* 0x0c00007478257389 */ /* 0x00006400000a005a */
[----:B01----:R-:W-:Y:S01]  /*3740*/  ENDCOLLECTIVE ;  /* 0x000000000000791b */ /* 0x003fe20003800000 */
.L_x_3442:
[----:B------:R-:W-:Y:S01]  /*3750*/  HFMA2.MMA R116, -RZ, RZ, 0, 2.384185791015625e-07 ;  /* 0x00000004ff747435 */ /* 0x000fe200000001ff */
[----:B------:R-:W-:-:S05]  /*3760*/  FADD.FTZ R122, R120, R37 ;  /* 0x00000025787a7221 */ /* 0x000fca0000010000 */
[----:B------:R-:W-:-:S07]  /*3770*/  MOV R120, R122 ;  /* 0x0000007a00787202 */ /* 0x000fce0000000f00 */
[----:B------:R-:W-:Y:S05]  /*3780*/  WARPSYNC.COLLECTIVE R39, `(.L_x_3443) ;  /* 0x0000000027087348 */ /* 0x000fea0003c00000 */
[----:B------:R0:W1:Y:S02]  /*3790*/  SHFL.BFLY P5, R37, R120, R116, R90 ;  /* 0x0c00007478257389 */ /* 0x00006400000a005a */
[----:B01----:R-:W-:Y:S01]  /*37a0*/  ENDCOLLECTIVE ;  /* 0x000000000000791b */ /* 0x003fe20003800000 */
.L_x_3443:
[----:B------:R-:W-:Y:S01]  /*37b0*/  HFMA2.MMA R116, -RZ, RZ, 0, 4.76837158203125e-07 ;  /* 0x00000008ff747435 */ /* 0x000fe200000001ff */
[----:B------:R-:W-:-:S05]  /*37c0*/  FADD.FTZ R124, R122, R37 ;  /* 0x000000257a7c7221 */ /* 0x000fca0000010000 */
[----:B------:R-:W-:-:S07]  /*37d0*/  MOV R120, R124 ;  /* 0x0000007c00787202 */ /* 0x000fce0000000f00 */
[----:B------:R-:W-:Y:S05]  /*37e0*/  WARPSYNC.COLLECTIVE R39, `(.L_x_3444) ;  /* 0x0000000027087348 */ /* 0x000fea0003c00000 */
[----:B------:R0:W1:Y:S02]  /*37f0*/  SHFL.BFLY P5, R37, R120, R116, R90 ;  /* 0x0c00007478257389 */ /* 0x00006400000a005a */
[----:B01----:R-:W-:Y:S01]  /*3800*/  ENDCOLLECTIVE ;  /* 0x000000000000791b */ /* 0x003fe20003800000 */
.L_x_3444:
[----:B------:R-:W-:Y:S01]  /*3810*/  HFMA2.MMA R116, -RZ, RZ, 0, 9.5367431640625e-07 ;  /* 0x00000010ff747435 */ /* 0x000fe200000001ff */
[----:B------:R-:W-:-:S05]  /*3820*/  FADD.FTZ R124, R124, R37 ;  /* 0x000000257c7c7221 */ /* 0x000fca0000010000 */
[----:B------:R-:W-:-:S07]  /*3830*/  MOV R120, R124 ;  /* 0x0000007c00787202 */ /* 0x000fce0000000f00 */
[----:B------:R-:W-:Y:S05]  /*3840*/  WARPSYNC.COLLECTIVE R39, `(.L_x_3445) ;  /* 0x0000000027087348 */ /* 0x000fea0003c00000 */
[----:B------:R0:W1:Y:S02]  /*3850*/  SHFL.BFLY P5, R37, R120, R116, R90 ;  /* 0x0c00007478257389 */ /* 0x00006400000a005a */
[----:B01----:R-:W-:Y:S01]  /*3860*/  ENDCOLLECTIVE ;  /* 0x000000000000791b */ /* 0x003fe20003800000 */
.L_x_3445:
[----:B------:R-:W-:Y:S05]  /*3870*/  BRA `(.L_x_3446) ;  /* 0xffffffe800f47947 */ /* 0x000fea000383ffff */
.L_x_3447:
        /* <DEDUP_REMOVED lines=16> */
.L_x_30201:


//--------------------- .text._ZN10layer_norm13ln_fwd_kernelINS_13Kernel_traitsI6__halfS2_S2_S2_fjLj4096ELj1ELj1ELj4ELj16ENS_18Kernel_traits_baseILj4096ES2_S2_S2_S2_fjLj128EEEEELb0ELb0ELb1ELb0EEEvNS_9FwdParamsE --------------------------
	.section	.text._ZN10layer_norm13ln_fwd_kernelINS_13Kernel_traitsI6__halfS2_S2_S2_fjLj4096ELj1ELj1ELj4ELj16ENS_18Kernel_traits_baseILj4096ES2_S2_S2_S2_fjLj128EEEEELb0ELb0ELb1ELb0EEEvNS_9FwdParamsE,"ax",@progbits
	.align	128
        .global         _ZN10layer_norm13ln_fwd_kernelINS_13Kernel_traitsI6__halfS2_S2_S2_fjLj4096ELj1ELj1ELj4ELj16ENS_18Kernel_traits_baseILj4096ES2_S2_S2_S2_fjLj128EEEEELb0ELb0ELb1ELb0EEEvNS_9FwdParamsE
        .type           _ZN10layer_norm13ln_fwd_kernelINS_13Kernel_traitsI6__halfS2_S2_S2_fjLj4096ELj1ELj1ELj4ELj16ENS_18Kernel_traits_baseILj4096ES2_S2_S2_S2_fjLj128EEEEELb0ELb0ELb1ELb0EEEvNS_9FwdParamsE,@function
        .size           _ZN10layer_norm13ln_fwd_kernelINS_13Kernel_traitsI6__halfS2_S2_S2_fjLj4096ELj1ELj1ELj4ELj16ENS_18Kernel_traits_baseILj4096ES2_S2_S2_S2_fjLj128EEEEELb0ELb0ELb1ELb0EEEvNS_9FwdParamsE,(.L_x_30202 - _ZN10layer_norm13ln_fwd_kernelINS_13Kernel_traitsI6__halfS2_S2_S2_fjLj4096ELj1ELj1ELj4ELj16ENS_18Kernel_traits_baseILj4096ES2_S2_S2_S2_fjLj128EEEEELb0ELb0ELb1ELb0EEEvNS_9FwdParamsE)
        .other          _ZN10layer_norm13ln_fwd_kernelINS_13Kernel_traitsI6__halfS2_S2_S2_fjLj4096ELj1ELj1ELj4ELj16ENS_18Kernel_traits_baseILj4096ES2_S2_S2_S2_fjLj128EEEEELb0ELb0ELb1ELb0EEEvNS_9FwdParamsE,@"STO_CUDA_ENTRY STV_DEFAULT"
_ZN10layer_norm13ln_fwd_kernelINS_13Kernel_traitsI6__halfS2_S2_S2_fjLj4096ELj1ELj1ELj4ELj16ENS_18Kernel_traits_baseILj4096ES2_S2_S2_S2_fjLj128EEEEELb0ELb0ELb1ELb0EEEvNS_9FwdParamsE:
.text._ZN10layer_norm13ln_fwd_kernelINS_13Kernel_traitsI6__halfS2_S2_S2_fjLj4096ELj1ELj1ELj4ELj16ENS_18Kernel_traits_baseILj4096ES2_S2_S2_S2_fjLj128EEEEELb0ELb0ELb1ELb0EEEvNS_9FwdParamsE:
        /* <DEDUP_REMOVED lines=27> */
[----:B------:R-:W-:Y:S02]  /*01b0*/  LOP3.LUT R13, R13, 0x80, RZ, 0xfc, !PT ;  /* 0x000000800d0d7812 */ /* 0x000fe400078efcff */
[----:B------:R-:W-:Y:S02]  /*01c0*/  @!P2 CS2R R16, SRZ ;  /* 0x000000000010a805 */ /* 0x000fe4000001ff00 */
[----:B0-----:R-:W-:-:S07]  /*01d0*/  @!P2 CS2R R18, SRZ ;  /* 0x000000000012a805 */ /* 0x001fce000001ff00 */
.L_x_3449:
[----:B------:R-:W-:Y:S05]  /*01e0*/  BSYNC B0 ;  /* 0x0000000000007941 */ /* 0x000fea0003800000 */
.L_x_3448:
        /* <DEDUP_REMOVED lines=14> */
.L_x_3451:
[----:B------:R-:W-:Y:S05]  /*02d0*/  BSYNC B0 ;  /* 0x0000000000007941 */ /* 0x000fea0003800000 */
.L_x_3450:
        /* <DEDUP_REMOVED lines=14> */
.L_x_3453:
[----:B------:R-:W-:Y:S05]  /*03c0*/  BSYNC B0 ;  /* 0x0000000000007941 */ /* 0x000fea0003800000 */
.L_x_3452:
        /* <DEDUP_REMOVED lines=13> */
.L_x_3455:
[----:B------:R-:W-:Y:S05]  /*04a0*/  BSYNC B0 ;  /* 0x0000000000007941 */ /* 0x000fea0003800000 */
.L_x_3454:
[----:B------:R-:W0:Y:S02]  /*04b0*/  S2UR UR6, SR_CTAID.X ;  /* 0x00000000000679c3 */ /* 0x000e240000002500 */
[----:B0-----:R-:W-:Y:S01]  /*04c0*/  LEA.HI R116, R0, UR6, RZ, 0x19 ;  /* 0x0000000600747c11 */ /* 0x001fe2000f8fc8ff */
[----:B------:R-:W-:-:S03]  /*04d0*/  ULDC UR6, c[0x0][0x214] ;  /* 0x0000850000067ab9 */ /* 0x000fc60000000800 */
[----:B------:R-:W-:-:S13]  /*04e0*/  ISETP.GE.AND P2, PT, R116, UR6, PT ;  /* 0x0000000674007c0c */ /* 0x000fda000bf46270 */
[----:B------:R-:W-:Y:S05]  /*04f0*/  @P2 EXIT ;  /* 0x000000000000294d */ /* 0x000fea0003800000 */
[--C-:B-----5:R-:W-:Y:S01]  /*0500*/  HADD2.F32 R49, -RZ, R27.reuse.H0_H0 ;  /* 0x2000001bff317230 */ /* 0x120fe20000004100 */
[----:B------:R-:W-:Y:S01]  /*0510*/  HFMA2.MMA R120, -RZ, RZ, 0, 5.9604644775390625e-08 ;  /* 0x00000001ff787435 */ /* 0x000fe200000001ff */
        /* <DEDUP_REMOVED lines=12> */
[----:B------:R-:W-:-:S02]  /*05e0*/  HADD2.F32 R53, -RZ, R46.H1_H1 ;  /* 0x3000002eff357230 */ /* 0x000fc40000004100 */
[--C-:B------:R-:W-:Y:S02]  /*05f0*/  HADD2.F32 R46, -RZ, R47.reuse.H0_H0 ;  /* 0x2000002fff2e7230 */ /* 0x100fe40000004100 */
[----:B------:R-:W-:Y:S02]  /*0600*/  HADD2.F32 R54, -RZ, R47.H1_H1 ;  /* 0x3000002fff367230 */ /* 0x000fe40000004100 */
[--C-:B------:R-:W-:Y:S02]  /*0610*/  HADD2.F32 R47, -RZ, R36.reuse.H0_H0 ;  /* 0x20000024ff2f7230 */ /* 0x100fe40000004100 */
[----:B------:R-:W-:Y:S01]  /*0620*/  HADD2.F32 R56, -RZ, R36.H1_H1 ;  /* 0x30000024ff387230 */ /* 0x000fe20000004100 */
[----:B------:R-:W-:Y:S01]  /*0630*/  SHF.R.S32.HI R36, RZ, 0x3, R67 ;  /* 0x00000003ff247819 */ /* 0x000fe20000011443 */
[--C-:B------:R-:W-:Y:S02]  /*0640*/  HADD2.F32 R61, -RZ, R40.reuse.H0_H0 ;  /* 0x20000028ff3d7230 */ /* 0x100fe40000004100 */
[----:B------:R-:W-:-:S02]  /*0650*/  HADD2.F32 R63, -RZ, R40.H1_H1 ;  /* 0x30000028ff3f7230 */ /* 0x000fc40000004100 */
[--C-:B------:R-:W-:Y:S02]  /*0660*/  HADD2.F32 R40, -RZ, R41.reuse.H0_H0 ;  /* 0x20000029ff287230 */ /* 0x100fe40000004100 */
[----:B------:R-:W-:Y:S02]  /*0670*/  HADD2.F32 R64, -RZ, R41.H1_H1 ;  /* 0x30000029ff407230 */ /* 0x000fe40000004100 */
[--C-:B------:R-:W-:Y:S02]  /*0680*/  HADD2.F32 R41, -RZ, R42.reuse.H0_H0 ;  /* 0x2000002aff297230 */ /* 0x100fe40000004100 */
[----:B------:R-:W-:Y:S02]  /*0690*/  HADD2.F32 R65, -RZ, R42.H1_H1 ;  /* 0x3000002aff417230 */ /* 0x000fe40000004100 */
[--C-:B------:R-:W-:Y:S02]  /*06a0*/  HADD2.F32 R42, -RZ, R43.reuse.H0_H0 ;  /* 0x2000002bff2a7230 */ /* 0x100fe40000004100 */
[----:B------:R-:W-:-:S02]  /*06b0*/  HADD2.F32 R66, -RZ, R43.H1_H1 ;  /* 0x3000002bff427230 */ /* 0x000fc40000004100 */
[--C-:B------:R-:W-:Y:S02]  /*06c0*/  HADD2.F32 R55, -RZ, R37.reuse.H0_H0 ;  /* 0x20000025ff377230 */ /* 0x100fe40000004100 */
        /* <DEDUP_REMOVED lines=8> */
[----:B------:R-:W-:Y:S01]  /*0750*/  VIADDMNMX R37, R28, -R37, RZ, !PT ;  /* 0x800000251c257246 */ /* 0x000fe200078001ff */
[--C-:B------:R-:W-:Y:S01]  /*0760*/  HADD2.F32 R4, -RZ, R8.reuse.H0_H0 ;  /* 0x20000008ff047230 */ /* 0x100fe20000004100 */
[----:B------:R-:W-:Y:S01]  /*0770*/  LOP3.LUT R36, R36, 0x3fffffe0, RZ, 0xc0, !PT ;  /* 0x3fffffe024247812 */ /* 0x000fe200078ec0ff */
[----:B------:R-:W-:Y:S01]  /*0780*/  HADD2.F32 R5, -RZ, R8.H1_H1 ;  /* 0x30000008ff057230 */ /* 0x000fe20000004100 */
[----:B------:R-:W-:Y:S01]  /*0790*/  VIMNMX R37, R37, 0x20, PT ;  /* 0x0000002025257848 */ /* 0x000fe20003fe0100 */
[--C-:B------:R-:W-:Y:S01]  /*07a0*/  HADD2.F32 R6, -RZ, R9.reuse.H0_H0 ;  /* 0x20000009ff067230 */ /* 0x100fe20000004100 */
[----:B------:R-:W-:Y:S01]  /*07b0*/  SHF.L.U32 R29, R0, 0x5, RZ ;  /* 0x00000005001d7819 */ /* 0x000fe200000006ff */
[----:B------:R-:W-:Y:S01]  /*07c0*/  HADD2.F32 R7, -RZ, R9.H1_H1 ;  /* 0x30000009ff077230 */ /* 0x000fe20000004100 */
[----:B------:R-:W-:Y:S01]  /*07d0*/  IADD3 R37, R37, R36, RZ ;  /* 0x0000002425257210 */ /* 0x000fe20007ffe0ff */
[--C-:B------:R-:W-:Y:S01]  /*07e0*/  HADD2.F32 R12, -RZ, R16.reuse.H0_H0 ;  /* 0x20000010ff0c7230 */ /* 0x100fe20000004100 */
[----:B------:R-:W-:Y:S01]  /*07f0*/  LOP3.LUT R29, R29, 0x3e0, RZ, 0xc0, !PT ;  /* 0x000003e01d1d7812 */ /* 0x000fe200078ec0ff */
[----:B------:R-:W-:Y:S01]  /*0800*/  HADD2.F32 R13, -RZ, R16.H1_H1 ;  /* 0x30000010ff0d7230 */ /* 0x000fe20000004100 */
[----:B------:R-:W-:Y:S01]  /*0810*/  SHF.L.U32 R37, R37, 0x3, RZ ;  /* 0x0000000325257819 */ /* 0x000fe200000006ff */
[--C-:B------:R-:W-:Y:S01]  /*0820*/  HADD2.F32 R14, -RZ, R17.reuse.H0_H0 ;  /* 0x20000011ff0e7230 */ /* 0x100fe20000004100 */
[----:B------:R-:W-:Y:S01]  /*0830*/  VIADDMNMX R29, R28, -R29, RZ, !PT ;  /* 0x8000001d1c1d7246 */ /* 0x000fe200078001ff */
[----:B------:R-:W-:Y:S01]  /*0840*/  HADD2.F32 R15, -RZ, R17.H1_H1 ;  /* 0x30000011ff0f7230 */ /* 0x000fe20000004100 */
[----:B------:R-:W-:Y:S01]  /*0850*/  I2FP.F32.U32 R37, R37 ;  /* 0x0000002500257245 */ /* 0x000fe20000201000 */
[--C-:B------:R-:W-:Y:S01]  /*0860*/  HADD2.F32 R8, -RZ, R10.reuse.H0_H0 ;  /* 0x2000000aff087230 */ /* 0x100fe20000004100 */
[----:B------:R-:W-:Y:S01]  /*0870*/  VIMNMX R29, R29, 0x20, PT ;  /* 0x000000201d1d7848 */ /* 0x000fe20003fe0100 */
[----:B------:R-:W-:Y:S01]  /*0880*/  HADD2.F32 R9, -RZ, R10.H1_H1 ;  /* 0x3000000aff097230 */ /* 0x000fe20000004100 */
[----:B------:R0:W1:Y:S01]  /*0890*/  MUFU.RCP R79, R37 ;  /* 0x00000025004f7308 */ /* 0x0000620000001000 */
[--C-:B------:R-:W-:Y:S01]  /*08a0*/  HADD2.F32 R16, -RZ, R18.reuse.H0_H0 ;  /* 0x20000012ff107230 */ /* 0x100fe20000004100 */
[----:B------:R-:W-:Y:S01]  /*08b0*/  IADD3 R29, R36, R29, RZ ;  /* 0x0000001d241d7210 */ /* 0x000fe20007ffe0ff */
[----:B------:R-:W-:-:S02]  /*08c0*/  HADD2.F32 R17, -RZ, R18.H1_H1 ;  /* 0x30000012ff117230 */ /* 0x000fc40000004100 */
[----:B------:R-:W-:Y:S01]  /*08d0*/  HADD2.F32 R10, -RZ, R11.H0_H0 ;  /* 0x2000000bff0a7230 */ /* 0x000fe20000004100 */
[----:B------:R-:W-:Y:S01]  /*08e0*/  SHF.L.U32 R115, R29, 0x3, RZ ;  /* 0x000000031d737819 */ /* 0x000fe200000006ff */
[----:B------:R-:W-:Y:S02]  /*08f0*/  HADD2.F32 R18, -RZ, R19.H0_H0 ;  /* 0x20000013ff127230 */ /* 0x000fe40000004100 */
[----:B------:R-:W-:Y:S02]  /*0900*/  HADD2.F32 R20, -RZ, R24.H0_H0 ;  /* 0x20000018ff147230 */ /* 0x000fe40000004100 */
[----:B------:R-:W-:Y:S02]  /*0910*/  HADD2.F32 R23, -RZ, R25.H0_H0 ;  /* 0x20000019ff177230 */ /* 0x000fe40000004100 */
[----:B------:R-:W-:Y:S02]  /*0920*/  HADD2.F32 R48, -RZ, R26.H0_H0 ;  /* 0x2000001aff307230 */ /* 0x000fe40000004100 */
[----:B------:R-:W-:-:S02]  /*0930*/  HADD2.F32 R11, -RZ, R11.H1_H1 ;  /* 0x3000000bff0b7230 */ /* 0x000fc40000004100 */
[----:B------:R-:W-:Y:S02]  /*0940*/  HADD2.F32 R19, -RZ, R19.H1_H1 ;  /* 0x30000013ff137230 */ /* 0x000fe40000004100 */
[----:B------:R-:W-:Y:S02]  /*0950*/  HADD2.F32 R24, -RZ, R24.H1_H1 ;  /* 0x30000018ff187230 */ /* 0x000fe40000004100 */
[----:B------:R-:W-:Y:S02]  /*0960*/  HADD2.F32 R25, -RZ, R25.H1_H1 ;  /* 0x30000019ff197230 */ /* 0x000fe40000004100 */
[----:B------:R-:W-:Y:S02]  /*0970*/  HADD2.F32 R26, -RZ, R26.H1_H1 ;  /* 0x3000001aff1a7230 */ /* 0x000fe40000004100 */
        /* <DEDUP_REMOVED lines=15> */
[----:B01----:R-:W-:-:S07]  /*0a70*/  HADD2.F32 R89, -RZ, R35.H1_H1 ;  /* 0x30000023ff597230 */ /* 0x003fce0000004100 */
.L_x_3569:
        /* <DEDUP_REMOVED lines=33> */
[----:B------:R-:W-:Y:S06]  /*0c90*/  @!P2 BRA `(.L_x_3460) ;  /* 0x000000000018a947 */ /* 0x000fec0003800000 */
[----:B-----5:R-:W-:Y:S01]  /*0ca0*/  HADD2.F32 R88, -RZ, R32.H0_H0 ;  /* 0x20000020ff587230 */ /* 0x020fe20000004100 */
[----:B------:R-:W-:Y:S06]  /*0cb0*/  BRA `(.L_x_3460) ;  /* 0x0000000000107947 */ /* 0x000fec0003800000 */
.L_x_3459:
[----:B-----5:R-:W-:Y:S02]  /*0cc0*/  HADD2.F32 R88, -RZ, R28.H0_H0 ;  /* 0x2000001cff587230 */ /* 0x020fe40000004100 */
[----:B------:R-:W-:-:S03]  /*0cd0*/  @P2 HADD2.F32 R37, -RZ, R32.H0_H0 ;  /* 0x20000020ff252230 */ /* 0x000fc60000004100 */
[----:B------:R-:W-:-:S04]  /*0ce0*/  FMUL.FTZ R88, R88, UR8 ;  /* 0x0000000858587c20 */ /* 0x000fc80008410000 */
[----:B------:R-:W-:-:S07]  /*0cf0*/  @P2 FADD.FTZ R88, R37, R88 ;  /* 0x0000005825582221 */ /* 0x000fce0000010000 */
.L_x_3460:
[----:B------:R-:W-:Y:S05]  /*0d00*/  BSYNC B1 ;  /* 0x0000000000017941 */ /* 0x000fea0003800000 */
.L_x_3458:
[----:B------:R-:W-:Y:S04]  /*0d10*/  BSSY B1, `(.L_x_3461) ;  /* 0x000000a000017945 */ /* 0x000fe80003800000 */
[----:B------:R-:W-:Y:S05]  /*0d20*/  @P4 BRA `(.L_x_3462) ;  /* 0x0000000000104947 */ /* 0x000fea0003800000 */
[----:B------:R-:W-:Y:S01]  /*0d30*/  HFMA2.MMA R87, -RZ, RZ, 0, 0 ;  /* 0x00000000ff577435 */ /* 0x000fe200000001ff */
[----:B------:R-:W-:Y:S10]  /*0d40*/  @!P2 BRA `(.L_x_3463) ;  /* 0x000000000018a947 */ /* 0x000ff40003800000 */
[----:B-----5:R-:W-:Y:S01]  /*0d50*/  HADD2.F32 R87, -RZ, R32.H1_H1 ;  /* 0x30000020ff577230 */ /* 0x020fe20000004100 */
[----:B------:R-:W-:Y:S06]  /*0d60*/  BRA `(.L_x_3463) ;  /* 0x0000000000107947 */ /* 0x000fec0003800000 */
.L_x_3462:
[----:B-----5:R-:W-:Y:S02]  /*0d70*/  HADD2.F32 R87, -RZ, R28.H1_H1 ;  /* 0x3000001cff577230 */ /* 0x020fe40000004100 */
[----:B------:R-:W-:-:S03]  /*0d80*/  @P2 HADD2.F32 R36, -RZ, R32.H1_H1 ;  /* 0x30000020ff242230 */ /* 0x000fc60000004100 */
[----:B------:R-:W-:-:S04]  /*0d90*/  FMUL.FTZ R87, R87, UR8 ;  /* 0x0000000857577c20 */ /* 0x000fc80008410000 */
[----:B------:R-:W-:-:S07]  /*0da0*/  @P2 FADD.FTZ R87, R36, R87 ;  /* 0x0000005724572221 */ /* 0x000fce0000010000 */
.L_x_3463:
[----:B------:R-:W-:Y:S05]  /*0db0*/  BSYNC B1 ;  /* 0x0000000000017941 */ /* 0x000fea0003800000 */
.L_x_3461:
[----:B------:R-:W-:Y:S04]  /*0dc0*/  BSSY B1, `(.L_x_3464) ;  /* 0x000000a000017945 */ /* 0x000fe80003800000 */
[----:B------:R-:W-:Y:S05]  /*0dd0*/  @P4 BRA `(.L_x_3465) ;  /* 0x0000000000104947 */ /* 0x000fea0003800000 */
[----:B------:R-:W-:Y:S01]  /*0de0*/  MOV R86, RZ ;  /* 0x000000ff00567202 */ /* 0x000fe20000000f00 */
[----:B------:R-:W-:Y:S06]  /*0df0*/  @!P2 BRA `(.L_x_3466) ;  /* 0x000000000018a947 */ /* 0x000fec0003800000 */
[----:B-----5:R-:W-:Y:S01]  /*0e00*/  HADD2.F32 R86, -RZ, R33.H0_H0 ;  /* 0x20000021ff567230 */ /* 0x020fe20000004100 */
[----:B------:R-:W-:Y:S06]  /*0e10*/  BRA `(.L_x_3466) ;  /* 0x0000000000107947 */ /* 0x000fec0003800000 */
.L_x_3465:
[----:B-----5:R-:W-:Y:S02]  /*0e20*/  HADD2.F32 R86, -RZ, R29.H0_H0 ;  /* 0x2000001dff567230 */ /* 0x020fe40000004100 */
[----:B------:R-:W-:-:S03]  /*0e30*/  @P2 HADD2.F32 R37, -RZ, R33.H0_H0 ;  /* 0x20000021ff252230 */ /* 0x000fc60000004100 */
[----:B------:R-:W-:-:S04]  /*0e40*/  FMUL.FTZ R86, R86, UR8 ;  /* 0x0000000856567c20 */ /* 0x000fc80008410000 */
[----:B------:R-:W-:-:S07]  /*0e50*/  @P2 FADD.FTZ R86, R37, R86 ;  /* 0x0000005625562221 */ /* 0x000fce0000010000 */
.L_x_3466:
[----:B------:R-:W-:Y:S05]  /*0e60*/  BSYNC B1 ;  /* 0x0000000000017941 */ /* 0x000fea0003800000 */
.L_x_3464:
[----:B------:R-:W-:Y:S04]  /*0e70*/  BSSY B1, `(.L_x_3467) ;  /* 0x000000a000017945 */ /* 0x000fe80003800000 */
[----:B------:R-:W-:Y:S05]  /*0e80*/  @P4 BRA `(.L_x_3468) ;  /* 0x0000000000104947 */ /* 0x000fea0003800000 */
[----:B------:R-:W-:Y:S01]  /*0e90*/  HFMA2.MMA R85, -RZ, RZ, 0, 0 ;  /* 0x00000000ff557435 */ /* 0x000fe200000001ff */
[----:B------:R-:W-:Y:S10]  /*0ea0*/  @!P2 BRA `(.L_x_3469) ;  /* 0x000000000018a947 */ /* 0x000ff40003800000 */
[----:B-----5:R-:W-:Y:S01]  /*0eb0*/  HADD2.F32 R85, -RZ, R33.H1_H1 ;  /* 0x30000021ff557230 */ /* 0x020fe20000004100 */
[----:B------:R-:W-:Y:S06]  /*0ec0*/  BRA `(.L_x_3469) ;  /* 0x0000000000107947 */ /* 0x000fec0003800000 */
.L_x_3468:
[----:B-----5:R-:W-:Y:S02]  /*0ed0*/  HADD2.F32 R85, -RZ, R29.H1_H1 ;  /* 0x3000001dff557230 */ /* 0x020fe40000004100 */
[----:B------:R-:W-:-:S03]  /*0ee0*/  @P2 HADD2.F32 R36, -RZ, R33.H1_H1 ;  /* 0x30000021ff242230 */ /* 0x000fc60000004100 */
[----:B------:R-:W-:-:S04]  /*0ef0*/  FMUL.FTZ R85, R85, UR8 ;  /* 0x0000000855557c20 */ /* 0x000fc80008410000 */
[----:B------:R-:W-:-:S07]  /*0f00*/  @P2 FADD.FTZ R85, R36, R85 ;  /* 0x0000005524552221 */ /* 0x000fce0000010000 */
.L_x_3469:
[----:B------:R-:W-:Y:S05]  /*0f10*/  BSYNC B1 ;  /* 0x0000000000017941 */ /* 0x000fea0003800000 */
.L_x_3467:
[----:B------:R-:W-:Y:S04]  /*0f20*/  BSSY B1, `(.L_x_3470) ;  /* 0x000000a000017945 */ /* 0x000fe80003800000 */
[----:B------:R-:W-:Y:S05]  /*0f30*/  @P4 BRA `(.L_x_3471) ;  /* 0x0000000000104947 */ /* 0x000fea0003800000 */
[----:B------:R-:W-:Y:S01]  /*0f40*/  MOV R84, RZ ;  /* 0x000000ff00547202 */ /* 0x000fe20000000f00 */
[----:B------:R-:W-:Y:S06]  /*0f50*/  @!P2 BRA `(.L_x_3472) ;  /* 0x000000000018a947 */ /* 0x000fec0003800000 */
[----:B-----5:R-:W-:Y:S01]  /*0f60*/  HADD2.F32 R84, -RZ, R34.H0_H0 ;  /* 0x20000022ff547230 */ /* 0x020fe20000004100 */
[----:B------:R-:W-:Y:S06]  /*0f70*/  BRA `(.L_x_3472) ;  /* 0x0000000000107947 */ /* 0x000fec0003800000 */
.L_x_3471:
[----:B-----5:R-:W-:Y:S02]  /*0f80*/  HADD2.F32 R84, -RZ, R30.H0_H0 ;  /* 0x2000001eff547230 */ /* 0x020fe40000004100 */
[----:B------:R-:W-:-:S03]  /*0f90*/  @P2 HADD2.F32 R37, -RZ, R34.H0_H0 ;  /* 0x20000022ff252230 */ /* 0x000fc60000004100 */
[----:B------:R-:W-:-:S04]  /*0fa0*/  FMUL.FTZ R84, R84, UR8 ;  /* 0x0000000854547c20 */ /* 0x000fc80008410000 */
[----:B------:R-:W-:-:S07]  /*0fb0*/  @P2 FADD.FTZ R84, R37, R84 ;  /* 0x0000005425542221 */ /* 0x000fce0000010000 */
.L_x_3472:
[----:B------:R-:W-:Y:S05]  /*0fc0*/  BSYNC B1 ;  /* 0x0000000000017941 */ /* 0x000fea0003800000 */
.L_x_3470:
[----:B------:R-:W-:Y:S04]  /*0fd0*/  BSSY B1, `(.L_x_3473) ;  /* 0x000000a000017945 */ /* 0x000fe80003800000 */
[----:B------:R-:W-:Y:S05]  /*0fe0*/  @P4 BRA `(.L_x_3474) ;  /* 0x0000000000104947 */ /* 0x000fea0003800000 */
[----:B------:R-:W-:Y:S01]  /*0ff0*/  HFMA2.MMA R83, -RZ, RZ, 0, 0 ;  /* 0x00000000ff537435 */ /* 0x000fe200000001ff */
[----:B------:R-:W-:Y:S10]  /*1000*/  @!P2 BRA `(.L_x_3475) ;  /* 0x000000000018a947 */ /* 0x000ff40003800000 */
[----:B-----5:R-:W-:Y:S01]  /*1010*/  HADD2.F32 R83, -RZ, R34.H1_H1 ;  /* 0x30000022ff537230 */ /* 0x020fe20000004100 */
[----:B------:R-:W-:Y:S06]  /*1020*/  BRA `(.L_x_3475) ;  /* 0x0000000000107947 */ /* 0x000fec0003800000 */
.L_x_3474:
[----:B-----5:R-:W-:Y:S02]  /*1030*/  HADD2.F32 R83, -RZ, R30.H1_H1 ;  /* 0x3000001eff537230 */ /* 0x020fe40000004100 */
[----:B------:R-:W-:-:S03]  /*1040*/  @P2 HADD2.F32 R36, -RZ, R34.H1_H1 ;  /* 0x30000022ff242230 */ /* 0x000fc60000004100 */
[----:B------:R-:W-:-:S04]  /*1050*/  FMUL.FTZ R83, R83, UR8 ;  /* 0x0000000853537c20 */ /* 0x000fc80008410000 */
[----:B------:R-:W-:-:S07]  /*1060*/  @P2 FADD.FTZ R83, R36, R83 ;  /* 0x0000005324532221 */ /* 0x000fce0000010000 */
.L_x_3475:
[----:B------:R-:W-:Y:S05]  /*1070*/  BSYNC B1 ;  /* 0x0000000000017941 */ /* 0x000fea0003800000 */
.L_x_3473:
[----:B------:R-:W-:Y:S04]  /*1080*/  BSSY B1, `(.L_x_3476) ;  /* 0x000000a000017945 */ /* 0x000fe80003800000 */
[----:B------:R-:W-:Y:S05]  /*1090*/  @P4 BRA `(.L_x_3477) ;  /* 0x0000000000104947 */ /* 0x000fea0003800000 */
[----:B------:R-:W-:Y:S01]  /*10a0*/  MOV R82, RZ ;  /* 0x000000ff00527202 */ /* 0x000fe20000000f00 */
[----:B------:R-:W-:Y:S06]  /*10b0*/  @!P2 BRA `(.L_x_3478) ;  /* 0x000000000018a947 */ /* 0x000fec0003800000 */
[----:B-----5:R-:W-:Y:S01]  /*10c0*/  HADD2.F32 R82, -RZ, R35.H0_H0 ;  /* 0x20000023ff527230 */ /* 0x020fe20000004100 */
[----:B------:R-:W-:Y:S06]  /*10d0*/  BRA `(.L_x_3478) ;  /* 0x0000000000107947 */ /* 0x000fec0003800000 */
.L_x_3477:
[----:B-----5:R-:W-:Y:S02]  /*10e0*/  HADD2.F32 R82, -RZ, R31.H0_H0 ;  /* 0x2000001fff527230 */ /* 0x020fe40000004100 */
[----:B------:R-:W-:-:S03]  /*10f0*/  @P2 HADD2.F32 R37, -RZ, R35.H0_H0 ;  /* 0x20000023ff252230 */ /* 0x000fc60000004100 */
[----:B------:R-:W-:-:S04]  /*1100*/  FMUL.FTZ R82, R82, UR8 ;  /* 0x0000000852527c20 */ /* 0x000fc80008410000 */
[----:B------:R-:W-:-:S07]  /*1110*/  @P2 FADD.FTZ R82, R37, R82 ;  /* 0x0000005225522221 */ /* 0x000fce0000010000 */
.L_x_3478:
[----:B------:R-:W-:Y:S05]  /*1120*/  BSYNC B1 ;  /* 0x0000000000017941 */ /* 0x000fea0003800000 */
.L_x_3476:
[----:B------:R-:W-:Y:S04]  /*1130*/  BSSY B1, `(.L_x_3479) ;  /* 0x000000a000017945 */ /* 0x000fe80003800000 */
[----:B------:R-:W-:Y:S05]  /*1140*/  @P4 BRA `(.L_x_3480) ;  /* 0x0000000000104947 */ /* 0x000fea0003800000 */
[----:B------:R-:W-:Y:S01]  /*1150*/  HFMA2.MMA R90, -RZ, RZ, 0, 0 ;  /* 0x00000000ff5a7435 */ /* 0x000fe200000001ff */
[----:B------:R-:W-:Y:S10]  /*1160*/  @!P2 BRA `(.L_x_3481) ;  /* 0x000000000018a947 */ /* 0x000ff40003800000 */
[----:B-----5:R-:W-:Y:S01]  /*1170*/  HADD2.F32 R90, -RZ, R35.H1_H1 ;  /* 0x30000023ff5a7230 */ /* 0x020fe20000004100 */
[----:B------:R-:W-:Y:S06]  /*1180*/  BRA `(.L_x_3481) ;  /* 0x0000000000107947 */ /* 0x000fec0003800000 */
.L_x_3480:
[----:B-----5:R-:W-:Y:S02]  /*1190*/  HADD2.F32 R90, -RZ, R31.H1_H1 ;  /* 0x3000001fff5a7230 */ /* 0x020fe40000004100 */
[----:B------:R-:W-:-:S03]  /*11a0*/  @P2 HADD2.F32 R37, -RZ, R35.H1_H1 ;  /* 0x30000023ff252230 */ /* 0x000fc60000004100 */
[----:B------:R-:W-:-:S04]  /*11b0*/  FMUL.FTZ R90, R90, UR8 ;  /* 0x000000085a5a7c20 */ /* 0x000fc80008410000 */
[----:B------:R-:W-:-:S07]  /*11c0*/  @P2 FADD.FTZ R90, R37, R90 ;  /* 0x0000005a255a2221 */ /* 0x000fce0000010000 */
.L_x_3481:
[----:B------:R-:W-:Y:S05]  /*11d0*/  BSYNC B1 ;  /* 0x0000000000017941 */ /* 0x000fea0003800000 */
.L_x_3479:
[----:B------:R-:W0:Y:S01]  /*11e0*/  LDC.64 R124, c[0x0][0x238] ;  /* 0x00008e00ff7c7b82 */ /* 0x000e220000000a00 */
[----:B------:R-:W-:Y:S02]  /*11f0*/  F2FP.F16.F32.PACK_AB R39, R90, R82 ;  /* 0x000000525a27723e */ /* 0x000fe400000000ff */
[----:B------:R-:W-:Y:S02]  /*1200*/  F2FP.F16.F32.PACK_AB R38, R83, R84 ;  /* 0x000000545326723e */ /* 0x000fe400000000ff */
[----:B------:R-:W-:Y:S02]  /*1210*/  F2FP.F16.F32.PACK_AB R37, R85, R86 ;  /* 0x000000565525723e */ /* 0x000fe400000000ff */
[----:B------:R-:W-:Y:S02]  /*1220*/  F2FP.F16.F32.PACK_AB R36, R87, R88 ;  /* 0x000000585724723e */ /* 0x000fe400000000ff */
[----:B------:R-:W-:Y:S01]  /*1230*/  IADD3 R123, R123, 0x80, RZ ;  /* 0x000000807b7b7810 */ /* 0x000fe20007ffe0ff */
[C---:B0-----:R-:W-:Y:S01]  /*1240*/  IMAD.WIDE.U32 R124, R122.reuse, 0x10, R124 ;  /* 0x000000107a7c7825 */ /* 0x041fe200078e007c */
[----:B------:R-:W-:-:S04]  /*1250*/  IADD3 R122, R122, 0x80, RZ ;  /* 0x000000807a7a7810 */ /* 0x000fc80007ffe0ff */
[----:B------:R0:W-:Y:S03]  /*1260*/  STG.E.128 desc[UR4][R124.64], R36 ;  /* 0x000000247c007986 */ /* 0x0001e6000c101d04 */
.L_x_3457:
[----:B------:R-:W-:Y:S05]  /*1270*/  BSYNC B0 ;  /* 0x0000000000007941 */ /* 0x000fea0003800000 */
.L_x_3456:
        /* <DEDUP_REMOVED lines=18> */
.L_x_3485:
[----:B-----5:R-:W-:Y:S02]  /*13a0*/  HADD2.F32 R91, -RZ, R28.H0_H0 ;  /* 0x2000001cff5b7230 */ /* 0x020fe40000004100 */
[----:B------:R-:W-:-:S03]  /*13b0*/  @P2 HADD2.F32 R36, -RZ, R32.H0_H0 ;  /* 0x20000020ff242230 */ /* 0x000fc60000004100 */
[----:B------:R-:W-:-:S04]  /*13c0*/  FMUL.FTZ R91, R91, UR8 ;  /* 0x000000085b5b7c20 */ /* 0x000fc80008410000 */
[----:B------:R-:W-:-:S07]  /*13d0*/  @P2 FADD.FTZ R91, R36, R91 ;  /* 0x0000005b245b2221 */ /* 0x000fce0000010000 */
.L_x_3486:
[----:B------:R-:W-:Y:S05]  /*13e0*/  BSYNC B1 ;  /* 0x0000000000017941 */ /* 0x000fea0003800000 */
.L_x_3484:
[----:B------:R-:W-:Y:S04]  /*13f0*/  BSSY B1, `(.L_x_3487) ;  /* 0x000000a000017945 */ /* 0x000fe80003800000 */
[----:B------:R-:W-:Y:S05]  /*1400*/  @P4 BRA `(.L_x_3488) ;  /* 0x0000000000104947 */ /* 0x000fea0003800000 */
[----:B------:R-:W-:Y:S01]  /*1410*/  HFMA2.MMA R92, -RZ, RZ, 0, 0 ;  /* 0x00000000ff5c7435 */ /* 0x000fe200000001ff */
[----:B------:R-:W-:Y:S10]  /*1420*/  @!P2 BRA `(.L_x_3489) ;  /* 0x000000000018a947 */ /* 0x000ff40003800000 */
[----:B-----5:R-:W-:Y:S01]  /*1430*/  HADD2.F32 R92, -RZ, R32.H1_H1 ;  /* 0x30000020ff5c7230 */ /* 0x020fe20000004100 */
[----:B------:R-:W-:Y:S06]  /*1440*/  BRA `(.L_x_3489) ;  /* 0x0000000000107947 */ /* 0x000fec0003800000 */
.L_x_3488:
[----:B-----5:R-:W-:Y:S02]  /*1450*/  HADD2.F32 R92, -RZ, R28.H1_H1 ;  /* 0x3000001cff5c7230 */ /* 0x020fe40000004100 */
[----:B------:R-:W-:-:S03]  /*1460*/  @P2 HADD2.F32 R37, -RZ, R32.H1_H1 ;  /* 0x30000020ff252230 */ /* 0x000fc60000004100 */
[----:B------:R-:W-:-:S04]  /*1470*/  FMUL.FTZ R92, R92, UR8 ;  /* 0x000000085c5c7c20 */ /* 0x000fc80008410000 */
[----:B------:R-:W-:-:S07]  /*1480*/  @P2 FADD.FTZ R92, R37, R92 ;  /* 0x0000005c255c2221 */ /* 0x000fce0000010000 */
.L_x_3489:
[----:B------:R-:W-:Y:S05]  /*1490*/  BSYNC B1 ;  /* 0x0000000000017941 */ /* 0x000fea0003800000 */
.L_x_3487:
[----:B------:R-:W-:Y:S04]  /*14a0*/  BSSY B1, `(.L_x_3490) ;  /* 0x000000a000017945 */ /* 0x000fe80003800000 */
[----:B------:R-:W-:Y:S05]  /*14b0*/  @P4 BRA `(.L_x_3491) ;  /* 0x0000000000104947 */ /* 0x000fea0003800000 */
[----:B------:R-:W-:Y:S01]  /*14c0*/  MOV R93, RZ ;  /* 0x000000ff005d7202 */ /* 0x000fe20000000f00 */
[----:B------:R-:W-:Y:S06]  /*14d0*/  @!P2 BRA `(.L_x_3492) ;  /* 0x000000000018a947 */ /* 0x000fec0003800000 */
[----:B-----5:R-:W-:Y:S01]  /*14e0*/  HADD2.F32 R93, -RZ, R33.H0_H0 ;  /* 0x20000021ff5d7230 */ /* 0x020fe20000004100 */
[----:B------:R-:W-:Y:S06]  /*14f0*/  BRA `(.L_x_3492) ;  /* 0x0000000000107947 */ /* 0x000fec0003800000 */
.L_x_3491:
[----:B-----5:R-:W-:Y:S02]  /*1500*/  HADD2.F32 R93, -RZ, R29.H0_H0 ;  /* 0x2000001dff5d7230 */ /* 0x020fe40000004100 */
[----:B------:R-:W-:-:S03]  /*1510*/  @P2 HADD2.F32 R36, -RZ, R33.H0_H0 ;  /* 0x20000021ff242230 */ /* 0x000fc60000004100 */
[----:B------:R-:W-:-:S04]  /*1520*/  FMUL.FTZ R93, R93, UR8 ;  /* 0x000000085d5d7c20 */ /* 0x000fc80008410000 */
[----:B------:R-:W-:-:S07]  /*1530*/  @P2 FADD.FTZ R93, R36, R93 ;  /* 0x0000005d245d2221 */ /* 0x000fce0000010000 */
.L_x_3492:
[----:B------:R-:W-:Y:S05]  /*1540*/  BSYNC B1 ;  /* 0x0000000000017941 */ /* 0x000fea0003800000 */
.L_x_3490:
[----:B------:R-:W-:Y:S04]  /*1550*/  BSSY B1, `(.L_x_3493) ;  /* 0x000000a000017945 */ /* 0x000fe80003800000 */
[----:B------:R-:W-:Y:S05]  /*1560*/  @P4 BRA `(.L_x_3494) ;  /* 0x0000000000104947 */ /* 0x000fea0003800000 */
[----:B------:R-:W-:Y:S01]  /*1570*/  HFMA2.MMA R94, -RZ, RZ, 0, 0 ;  /* 0x00000000ff5e7435 */ /* 0x000fe200000001ff */
[----:B------:R-:W-:Y:S10]  /*1580*/  @!P2 BRA `(.L_x_3495) ;  /* 0x000000000018a947 */ /* 0x000ff40003800000 */
[----:B-----5:R-:W-:Y:S01]  /*1590*/  HADD2.F32 R94, -RZ, R33.H1_H1 ;  /* 0x30000021ff5e7230 */ /* 0x020fe20000004100 */
[----:B------:R-:W-:Y:S06]  /*15a0*/  BRA `(.L_x_3495) ;  /* 0x0000000000107947 */ /* 0x000fec0003800000 */
.L_x_3494:
[----:B-----5:R-:W-:Y:S02]  /*15b0*/  HADD2.F32 R94, -RZ, R29.H1_H1 ;  /* 0x3000001dff5e7230 */ /* 0x020fe40000004100 */
[----:B------:R-:W-:-:S03]  /*15c0*/  @P2 HADD2.F32 R37, -RZ, R33.H1_H1 ;  /* 0x30000021ff252230 */ /* 0x000fc60000004100 */
[----:B------:R-:W-:-:S04]  /*15d0*/  FMUL.FTZ R94, R94, UR8 ;  /* 0x000000085e5e7c20 */ /* 0x000fc80008410000 */
[----:B------:R-:W-:-:S07]  /*15e0*/  @P2 FADD.FTZ R94, R37, R94 ;  /* 0x0000005e255e2221 */ /* 0x000fce0000010000 */
.L_x_3495:
[----:B------:R-:W-:Y:S05]  /*15f0*/  BSYNC B1 ;  /* 0x0000000000017941 */ /* 0x000fea0003800000 */
.L_x_3493:
[----:B------:R-:W-:Y:S04]  /*1600*/  BSSY B1, `(.L_x_3496) ;  /* 0x000000a000017945 */ /* 0x000fe80003800000 */
[----:B------:R-:W-:Y:S05]  /*1610*/  @P4 BRA `(.L_x_3497) ;  /* 0x0000000000104947 */ /* 0x000fea0003800000 */
[----:B------:R-:W-:Y:S01]  /*1620*/  MOV R95, RZ ;  /* 0x000000ff005f7202 */ /* 0x000fe20000000f00 */
[----:B------:R-:W-:Y:S06]  /*1630*/  @!P2 BRA `(.L_x_3498) ;  /* 0x000000000018a947 */ /* 0x000fec0003800000 */
[----:B-----5:R-:W-:Y:S01]  /*1640*/  HADD2.F32 R95, -RZ, R34.H0_H0 ;  /* 0x20000022ff5f7230 */ /* 0x020fe20000004100 */
[----:B------:R-:W-:Y:S06]  /*1650*/  BRA `(.L_x_3498) ;  /* 0x0000000000107947 */ /* 0x000fec0003800000 */
.L_x_3497:
[----:B-----5:R-:W-:Y:S02]  /*1660*/  HADD2.F32 R95, -RZ, R30.H0_H0 ;  /* 0x2000001eff5f7230 */ /* 0x020fe40000004100 */
[----:B------:R-:W-:-:S03]  /*1670*/  @P2 HADD2.F32 R36, -RZ, R34.H0_H0 ;  /* 0x20000022ff242230 */ /* 0x000fc60000004100 */
[----:B------:R-:W-:-:S04]  /*1680*/  FMUL.FTZ R95, R95, UR8 ;  /* 0x000000085f5f7c20 */ /* 0x000fc80008410000 */
[----:B------:R-:W-:-:S07]  /*1690*/  @P2 FADD.FTZ R95, R36, R95 ;  /* 0x0000005f245f2221 */ /* 0x000fce0000010000 */
.L_x_3498:
[----:B------:R-:W-:Y:S05]  /*16a0*/  BSYNC B1 ;  /* 0x0000000000017941 */ /* 0x000fea0003800000 */
.L_x_3496:
[----:B------:R-:W-:Y:S04]  /*16b0*/  BSSY B1, `(.L_x_3499) ;  /* 0x000000a000017945 */ /* 0x000fe80003800000 */
[----:B------:R-:W-:Y:S05]  /*16c0*/  @P4 BRA `(.L_x_3500) ;  /* 0x0000000000104947 */ /* 0x000fea0003800000 */
[----:B------:R-:W-:Y:S01]  /*16d0*/  HFMA2.MMA R96, -RZ, RZ, 0, 0 ;  /* 0x00000000ff607435 */ /* 0x000fe200000001ff */
[----:B------:R-:W-:Y:S10]  /*16e0*/  @!P2 BRA `(.L_x_3501) ;  /* 0x000000000018a947 */ /* 0x000ff40003800000 */
[----:B-----5:R-:W-:Y:S01]  /*16f0*/  HADD2.F32 R96, -RZ, R34.H1_H1 ;  /* 0x30000022ff607230 */ /* 0x020fe20000004100 */
[----:B------:R-:W-:Y:S06]  /*1700*/  BRA `(.L_x_3501) ;  /* 0x0000000000107947 */ /* 0x000fec0003800000 */
.L_x_3500:
[----:B-----5:R-:W-:Y:S02]  /*1710*/  HADD2.F32 R96, -RZ, R30.H1_H1 ;  /* 0x3000001eff607230 */ /* 0x020fe40000004100 */
[----:B------:R-:W-:-:S03]  /*1720*/  @P2 HADD2.F32 R37, -RZ, R34.H1_H1 ;  /* 0x30000022ff252230 */ /* 0x000fc60000004100 */
[----:B------:R-:W-:-:S04]  /*1730*/  FMUL.FTZ R96, R96, UR8 ;  /* 0x0000000860607c20 */ /* 0x000fc80008410000 */
[----:B------:R-:W-:-:S07]  /*1740*/  @P2 FADD.FTZ R96, R37, R96 ;  /* 0x0000006025602221 */ /* 0x000fce0000010000 */
.L_x_3501:
[----:B------:R-:W-:Y:S05]  /*1750*/  BSYNC B1 ;  /* 0x0000000000017941 */ /* 0x000fea0003800000 */
.L_x_3499:
[----:B------:R-:W-:Y:S04]  /*1760*/  BSSY B1, `(.L_x_3502) ;  /* 0x000000a000017945 */ /* 0x000fe80003800000 */
[----:B------:R-:W-:Y:S05]  /*1770*/  @P4 BRA `(.L_x_3503) ;  /* 0x0000000000104947 */ /* 0x000fea0003800000 */
[----:B------:R-:W-:Y:S01]  /*1780*/  MOV R97, RZ ;  /* 0x000000ff00617202 */ /* 0x000fe20000000f00 */
[----:B------:R-:W-:Y:S06]  /*1790*/  @!P2 BRA `(.L_x_3504) ;  /* 0x000000000018a947 */ /* 0x000fec0003800000 */
[----:B-----5:R-:W-:Y:S01]  /*17a0*/  HADD2.F32 R97, -RZ, R35.H0_H0 ;  /* 0x20000023ff617230 */ /* 0x020fe20000004100 */
[----:B------:R-:W-:Y:S06]  /*17b0*/  BRA `(.L_x_3504) ;  /* 0x0000000000107947 */ /* 0x000fec0003800000 */
.L_x_3503:
[----:B-----5:R-:W-:Y:S02]  /*17c0*/  HADD2.F32 R97, -RZ, R31.H0_H0 ;  /* 0x2000001fff617230 */ /* 0x020fe40000004100 */
[----:B------:R-:W-:-:S03]  /*17d0*/  @P2 HADD2.F32 R36, -RZ, R35.H0_H0 ;  /* 0x20000023ff242230 */ /* 0x000fc60000004100 */
[----:B------:R-:W-:-:S04]  /*17e0*/  FMUL.FTZ R97, R97, UR8 ;  /* 0x0000000861617c20 */ /* 0x000fc80008410000 */
[----:B------:R-:W-:-:S07]  /*17f0*/  @P2 FADD.FTZ R97, R36, R97 ;  /* 0x0000006124612221 */ /* 0x000fce0000010000 */
.L_x_3504:
[----:B------:R-:W-:Y:S05]  /*1800*/  BSYNC B1 ;  /* 0x0000000000017941 */ /* 0x000fea0003800000 */
.L_x_3502:
[----:B------:R-:W-:Y:S04]  /*1810*/  BSSY B1, `(.L_x_3505) ;  /* 0x000000a000017945 */ /* 0x000fe80003800000 */
[----:B------:R-:W-:Y:S05]  /*1820*/  @P4 BRA `(.L_x_3506) ;  /* 0x0000000000104947 */ /* 0x000fea0003800000 */
[----:B------:R-:W-:Y:S01]  /*1830*/  HFMA2.MMA R98, -RZ, RZ, 0, 0 ;  /* 0x00000000ff627435 */ /* 0x000fe200000001ff */
[----:B------:R-:W-:Y:S10]  /*1840*/  @!P2 BRA `(.L_x_3507) ;  /* 0x000000000018a947 */ /* 0x000ff40003800000 */
[----:B-----5:R-:W-:Y:S01]  /*1850*/  HADD2.F32 R98, -RZ, R35.H1_H1 ;  /* 0x30000023ff627230 */ /* 0x020fe20000004100 */
[----:B------:R-:W-:Y:S06]  /*1860*/  BRA `(.L_x_3507) ;  /* 0x0000000000107947 */ /* 0x000fec0003800000 */
.L_x_3506:
[----:B-----5:R-:W-:Y:S02]  /*1870*/  HADD2.F32 R98, -RZ, R31.H1_H1 ;  /* 0x3000001fff627230 */ /* 0x020fe40000004100 */
[----:B------:R-:W-:-:S03]  /*1880*/  @P2 HADD2.F32 R37, -RZ, R35.H1_H1 ;  /* 0x30000023ff252230 */ /* 0x000fc60000004100 */
[----:B------:R-:W-:-:S04]  /*1890*/  FMUL.FTZ R98, R98, UR8 ;  /* 0x0000000862627c20 */ /* 0x000fc80008410000 */
[----:B------:R-:W-:-:S07]  /*18a0*/  @P2 FADD.FTZ R98, R37, R98 ;  /* 0x0000006225622221 */ /* 0x000fce0000010000 */
.L_x_3507:
[----:B------:R-:W-:Y:S05]  /*18b0*/  BSYNC B1 ;  /* 0x0000000000017941 */ /* 0x000fea0003800000 */
.L_x_3505:
        /* <DEDUP_REMOVED lines=9> */
.L_x_3483:
[----:B------:R-:W-:Y:S05]  /*1950*/  BSYNC B0 ;  /* 0x0000000000007941 */ /* 0x000fea0003800000 */
.L_x_3482:
        /* <DEDUP_REMOVED lines=18> */
.L_x_3511:
[----:B-----5:R-:W-:Y:S02]  /*1a80*/  HADD2.F32 R99, -RZ, R28.H0_H0 ;  /* 0x2000001cff637230 */ /* 0x020fe40000004100 */
[----:B------:R-:W-:-:S03]  /*1a90*/  @P2 HADD2.F32 R36, -RZ, R32.H0_H0 ;  /* 0x20000020ff242230 */ /* 0x000fc60000004100 */
[----:B------:R-:W-:-:S04]  /*1aa0*/  FMUL.FTZ R99, R99, UR8 ;  /* 0x0000000863637c20 */ /* 0x000fc80008410000 */
[----:B------:R-:W-:-:S07]  /*1ab0*/  @P2 FADD.FTZ R99, R36, R99 ;  /* 0x0000006324632221 */ /* 0x000fce0000010000 */
.L_x_3512:
[----:B------:R-:W-:Y:S05]  /*1ac0*/  BSYNC B1 ;  /* 0x0000000000017941 */ /* 0x000fea0003800000 */
.L_x_3510:
[----:B------:R-:W-:Y:S04]  /*1ad0*/  BSSY B1, `(.L_x_3513) ;  /* 0x000000a000017945 */ /* 0x000fe80003800000 */
[----:B------:R-:W-:Y:S05]  /*1ae0*/  @P4 BRA `(.L_x_3514) ;  /* 0x0000000000104947 */ /* 0x000fea0003800000 */
[----:B------:R-:W-:Y:S01]  /*1af0*/  HFMA2.MMA R100, -RZ, RZ, 0, 0 ;  /* 0x00000000ff647435 */ /* 0x000fe200000001ff */
[----:B------:R-:W-:Y:S10]  /*1b00*/  @!P2 BRA `(.L_x_3515) ;  /* 0x000000000018a947 */ /* 0x000ff40003800000 */
[----:B-----5:R-:W-:Y:S01]  /*1b10*/  HADD2.F32 R100, -RZ, R32.H1_H1 ;  /* 0x30000020ff647230 */ /* 0x020fe20000004100 */
[----:B------:R-:W-:Y:S06]  /*1b20*/  BRA `(.L_x_3515) ;  /* 0x0000000000107947 */ /* 0x000fec0003800000 */
.L_x_3514:
[----:B-----5:R-:W-:Y:S02]  /*1b30*/  HADD2.F32 R100, -RZ, R28.H1_H1 ;  /* 0x3000001cff647230 */ /* 0x020fe40000004100 */
[----:B------:R-:W-:-:S03]  /*1b40*/  @P2 HADD2.F32 R37, -RZ, R32.H1_H1 ;  /* 0x30000020ff252230 */ /* 0x000fc60000004100 */
[----:B------:R-:W-:-:S04]  /*1b50*/  FMUL.FTZ R100, R100, UR8 ;  /* 0x0000000864647c20 */ /* 0x000fc80008410000 */
[----:B------:R-:W-:-:S07]  /*1b60*/  @P2 FADD.FTZ R100, R37, R100 ;  /* 0x0000006425642221 */ /* 0x000fce0000010000 */
.L_x_3515:
[----:B------:R-:W-:Y:S05]  /*1b70*/  BSYNC B1 ;  /* 0x0000000000017941 */ /* 0x000fea0003800000 */
.L_x_3513:
[----:B------:R-:W-:Y:S04]  /*1b80*/  BSSY B1, `(.L_x_3516) ;  /* 0x000000a000017945 */ /* 0x000fe80003800000 */
[----:B------:R-:W-:Y:S05]  /*1b90*/  @P4 BRA `(.L_x_3517) ;  /* 0x0000000000104947 */ /* 0x000fea0003800000 */
[----:B------:R-:W-:Y:S01]  /*1ba0*/  MOV R101, RZ ;  /* 0x000000ff00657202 */ /* 0x000fe20000000f00 */
[----:B------:R-:W-:Y:S06]  /*1bb0*/  @!P2 BRA `(.L_x_3518) ;  /* 0x000000000018a947 */ /* 0x000fec0003800000 */
[----:B-----5:R-:W-:Y:S01]  /*1bc0*/  HADD2.F32 R101, -RZ, R33.H0_H0 ;  /* 0x20000021ff657230 */ /* 0x020fe20000004100 */
[----:B------:R-:W-:Y:S06]  /*1bd0*/  BRA `(.L_x_3518) ;  /* 0x0000000000107947 */ /* 0x000fec0003800000 */
.L_x_3517:
[----:B-----5:R-:W-:Y:S02]  /*1be0*/  HADD2.F32 R101, -RZ, R29.H0_H0 ;  /* 0x2000001dff657230 */ /* 0x020fe40000004100 */
[----:B------:R-:W-:-:S03]  /*1bf0*/  @P2 HADD2.F32 R36, -RZ, R33.H0_H0 ;  /* 0x20000021ff242230 */ /* 0x000fc60000004100 */
[----:B------:R-:W-:-:S04]  /*1c00*/  FMUL.FTZ R101, R101, UR8 ;  /* 0x0000000865657c20 */ /* 0x000fc80008410000 */
[----:B------:R-:W-:-:S07]  /*1c10*/  @P2 FADD.FTZ R101, R36, R101 ;  /* 0x0000006524652221 */ /* 0x000fce0000010000 */
.L_x_3518:
[----:B------:R-:W-:Y:S05]  /*1c20*/  BSYNC B1 ;  /* 0x0000000000017941 */ /* 0x000fea0003800000 */
.L_x_3516:
[----:B------:R-:W-:Y:S04]  /*1c30*/  BSSY B1, `(.L_x_3519) ;  /* 0x000000a000017945 */ /* 0x000fe80003800000 */
[----:B------:R-:W-:Y:S05]  /*1c40*/  @P4 BRA `(.L_x_3520) ;  /* 0x0000000000104947 */ /* 0x000fea0003800000 */
[----:B------:R-:W-:Y:S01]  /*1c50*/  HFMA2.MMA R102, -RZ, RZ, 0, 0 ;  /* 0x00000000ff667435 */ /* 0x000fe200000001ff */
[----:B------:R-:W-:Y:S10]  /*1c60*/  @!P2 BRA `(.L_x_3521) ;  /* 0x000000000018a947 */ /* 0x000ff40003800000 */
[----:B-----5:R-:W-:Y:S01]  /*1c70*/  HADD2.F32 R102, -RZ, R33.H1_H1 ;  /* 0x30000021ff667230 */ /* 0x020fe20000004100 */
[----:B------:R-:W-:Y:S06]  /*1c80*/  BRA `(.L_x_3521) ;  /* 0x0000000000107947 */ /* 0x000fec0003800000 */
.L_x_3520:
[----:B-----5:R-:W-:Y:S02]  /*1c90*/  HADD2.F32 R102, -RZ, R29.H1_H1 ;  /* 0x3000001dff667230 */ /* 0x020fe40000004100 */
[----:B------:R-:W-:-:S03]  /*1ca0*/  @P2 HADD2.F32 R37, -RZ, R33.H1_H1 ;  /* 0x30000021ff252230 */ /* 0x000fc60000004100 */
[----:B------:R-:W-:-:S04]  /*1cb0*/  FMUL.FTZ R102, R102, UR8 ;  /* 0x0000000866667c20 */ /* 0x000fc80008410000 */
[----:B------:R-:W-:-:S07]  /*1cc0*/  @P2 FADD.FTZ R102, R37, R102 ;  /* 0x0000006625662221 */ /* 0x000fce0000010000 */
.L_x_3521:
[----:B------:R-:W-:Y:S05]  /*1cd0*/  BSYNC B1 ;  /* 0x0000000000017941 */ /* 0x000fea0003800000 */
.L_x_3519:
[----:B------:R-:W-:Y:S04]  /*1ce0*/  BSSY B1, `(.L_x_3522) ;  /* 0x000000a000017945 */ /* 0x000fe80003800000 */
[----:B------:R-:W-:Y:S05]  /*1cf0*/  @P4 BRA `(.L_x_3523) ;  /* 0x0000000000104947 */ /* 0x000fea0003800000 */
[----:B------:R-:W-:Y:S01]  /*1d00*/  MOV R103, RZ ;  /* 0x000000ff00677202 */ /* 0x000fe20000000f00 */
[----:B------:R-:W-:Y:S06]  /*1d10*/  @!P2 BRA `(.L_x_3524) ;  /* 0x000000000018a947 */ /* 0x000fec0003800000 */
[----:B-----5:R-:W-:Y:S01]  /*1d20*/  HADD2.F32 R103, -RZ, R34.H0_H0 ;  /* 0x20000022ff677230 */ /* 0x020fe20000004100 */
[----:B------:R-:W-:Y:S06]  /*1d30*/  BRA `(.L_x_3524) ;  /* 0x0000000000107947 */ /* 0x000fec0003800000 */
.L_x_3523:
[----:B-----5:R-:W-:Y:S02]  /*1d40*/  HADD2.F32 R103, -RZ, R30.H0_H0 ;  /* 0x2000001eff677230 */ /* 0x020fe40000004100 */
[----:B------:R-:W-:-:S03]  /*1d50*/  @P2 HADD2.F32 R36, -RZ, R34.H0_H0 ;  /* 0x20000022ff242230 */ /* 0x000fc60000004100 */
[----:B------:R-:W-:-:S04]  /*1d60*/  FMUL.FTZ R103, R103, UR8 ;  /* 0x0000000867677c20 */ /* 0x000fc80008410000 */
[----:B------:R-:W-:-:S07]  /*1d70*/  @P2 FADD.FTZ R103, R36, R103 ;  /* 0x0000006724672221 */ /* 0x000fce0000010000 */
.L_x_3524:
[----:B------:R-:W-:Y:S05]  /*1d80*/  BSYNC B1 ;  /* 0x0000000000017941 */ /* 0x000fea0003800000 */
.L_x_3522:
[----:B------:R-:W-:Y:S04]  /*1d90*/  BSSY B1, `(.L_x_3525) ;  /* 0x000000a000017945 */ /* 0x000fe80003800000 */
[----:B------:R-:W-:Y:S05]  /*1da0*/  @P4 BRA `(.L_x_3526) ;  /* 0x0000000000104947 */ /* 0x000fea0003800000 */
[----:B------:R-:W-:Y:S01]  /*1db0*/  HFMA2.MMA R104, -RZ, RZ, 0, 0 ;  /* 0x00000000ff687435 */ /* 0x000fe200000001ff */
[----:B------:R-:W-:Y:S10]  /*1dc0*/  @!P2 BRA `(.L_x_3527) ;  /* 0x000000000018a947 */ /* 0x000ff40003800000 */
[----:B-----5:R-:W-:Y:S01]  /*1dd0*/  HADD2.F32 R104, -RZ, R34.H1_H1 ;  /* 0x30000022ff687230 */ /* 0x020fe20000004100 */
[----:B------:R-:W-:Y:S06]  /*1de0*/  BRA `(.L_x_3527) ;  /* 0x0000000000107947 */ /* 0x000fec0003800000 */
.L_x_3526:
[----:B-----5:R-:W-:Y:S02]  /*1df0*/  HADD2.F32 R104, -RZ, R30.H1_H1 ;  /* 0x3000001eff687230 */ /* 0x020fe40000004100 */
[----:B------:R-:W-:-:S03]  /*1e00*/  @P2 HADD2.F32 R37, -RZ, R34.H1_H1 ;  /* 0x30000022ff252230 */ /* 0x000fc60000004100 */
[----:B------:R-:W-:-:S04]  /*1e10*/  FMUL.FTZ R104, R104, UR8 ;  /* 0x0000000868687c20 */ /* 0x000fc80008410000 */
[----:B------:R-:W-:-:S07]  /*1e20*/  @P2 FADD.FTZ R104, R37, R104 ;  /* 0x0000006825682221 */ /* 0x000fce0000010000 */
.L_x_3527:
[----:B------:R-:W-:Y:S05]  /*1e30*/  BSYNC B1 ;  /* 0x0000000000017941 */ /* 0x000fea0003800000 */
.L_x_3525:
[----:B------:R-:W-:Y:S04]  /*1e40*/  BSSY B1, `(.L_x_3528) ;  /* 0x000000a000017945 */ /* 0x000fe80003800000 */
[----:B------:R-:W-:Y:S05]  /*1e50*/  @P4 BRA `(.L_x_3529) ;  /* 0x0000000000104947 */ /* 0x000fea0003800000 */
[----:B------:R-:W-:Y:S01]  /*1e60*/  MOV R105, RZ ;  /* 0x000000ff00697202 */ /* 0x000fe20000000f00 */
[----:B------:R-:W-:Y:S06]  /*1e70*/  @!P2 BRA `(.L_x_3530) ;  /* 0x000000000018a947 */ /* 0x000fec0003800000 */
[----:B-----5:R-:W-:Y:S01]  /*1e80*/  HADD2.F32 R105, -RZ, R35.H0_H0 ;  /* 0x20000023ff697230 */ /* 0x020fe20000004100 */
[----:B------:R-:W-:Y:S06]  /*1e90*/  BRA `(.L_x_3530) ;  /* 0x0000000000107947 */ /* 0x000fec0003800000 */
.L_x_3529:
[----:B-----5:R-:W-:Y:S02]  /*1ea0*/  HADD2.F32 R105, -RZ, R31.H0_H0 ;  /* 0x2000001fff697230 */ /* 0x020fe40000004100 */
[----:B------:R-:W-:-:S03]  /*1eb0*/  @P2 HADD2.F32 R36, -RZ, R35.H0_H0 ;  /* 0x20000023ff242230 */ /* 0x000fc60000004100 */
[----:B------:R-:W-:-:S04]  /*1ec0*/  FMUL.FTZ R105, R105, UR8 ;  /* 0x0000000869697c20 */ /* 0x000fc80008410000 */
[----:B------:R-:W-:-:S07]  /*1ed0*/  @P2 FADD.FTZ R105, R36, R105 ;  /* 0x0000006924692221 */ /* 0x000fce0000010000 */
.L_x_3530:
[----:B------:R-:W-:Y:S05]  /*1ee0*/  BSYNC B1 ;  /* 0x0000000000017941 */ /* 0x000fea0003800000 */
.L_x_3528:
[----:B------:R-:W-:Y:S04]  /*1ef0*/  BSSY B1, `(.L_x_3531) ;  /* 0x000000a000017945 */ /* 0x000fe80003800000 */
[----:B------:R-:W-:Y:S05]  /*1f00*/  @P4 BRA `(.L_x_3532) ;  /* 0x0000000000104947 */ /* 0x000fea0003800000 */
[----:B------:R-:W-:Y:S01]  /*1f10*/  HFMA2.MMA R106, -RZ, RZ, 0, 0 ;  /* 0x00000000ff6a7435 */ /* 0x000fe200000001ff */
[----:B------:R-:W-:Y:S10]  /*1f20*/  @!P2 BRA `(.L_x_3533) ;  /* 0x000000000018a947 */ /* 0x000ff40003800000 */
[----:B-----5:R-:W-:Y:S01]  /*1f30*/  HADD2.F32 R106, -RZ, R35.H1_H1 ;  /* 0x30000023ff6a7230 */ /* 0x020fe20000004100 */
[----:B------:R-:W-:Y:S06]  /*1f40*/  BRA `(.L_x_3533) ;  /* 0x0000000000107947 */ /* 0x000fec0003800000 */
.L_x_3532:
[----:B-----5:R-:W-:Y:S02]  /*1f50*/  HADD2.F32 R106, -RZ, R31.H1_H1 ;  /* 0x3000001fff6a7230 */ /* 0x020fe40000004100 */
[----:B------:R-:W-:-:S03]  /*1f60*/  @P2 HADD2.F32 R37, -RZ, R35.H1_H1 ;  /* 0x30000023ff252230 */ /* 0x000fc60000004100 */
[----:B------:R-:W-:-:S04]  /*1f70*/  FMUL.FTZ R106, R106, UR8 ;  /* 0x000000086a6a7c20 */ /* 0x000fc80008410000 */
[----:B------:R-:W-:-:S07]  /*1f80*/  @P2 FADD.FTZ R106, R37, R106 ;  /* 0x0000006a256a2221 */ /* 0x000fce0000010000 */
.L_x_3533:
[----:B------:R-:W-:Y:S05]  /*1f90*/  BSYNC B1 ;  /* 0x0000000000017941 */ /* 0x000fea0003800000 */
.L_x_3531:
        /* <DEDUP_REMOVED lines=9> */
.L_x_3509:
[----:B------:R-:W-:Y:S05]  /*2030*/  BSYNC B0 ;  /* 0x0000000000007941 */ /* 0x000fea0003800000 */
.L_x_3508:
        /* <DEDUP_REMOVED lines=17> */
.L_x_3537:
[----:B-----5:R-:W-:Y:S02]  /*2150*/  HADD2.F32 R107, -RZ, R28.H0_H0 ;  /* 0x2000001cff6b7230 */ /* 0x020fe40000004100 */
[----:B------:R-:W-:-:S03]  /*2160*/  @P2 HADD2.F32 R36, -RZ, R32.H0_H0 ;  /* 0x20000020ff242230 */ /* 0x000fc60000004100 */
[----:B------:R-:W-:-:S04]  /*2170*/  FMUL.FTZ R107, R107, UR8 ;  /* 0x000000086b6b7c20 */ /* 0x000fc80008410000 */
[----:B------:R-:W-:-:S07]  /*2180*/  @P2 FADD.FTZ R107, R36, R107 ;  /* 0x0000006b246b2221 */ /* 0x000fce0000010000 */
.L_x_3538:
[----:B------:R-:W-:Y:S05]  /*2190*/  BSYNC B1 ;  /* 0x0000000000017941 */ /* 0x000fea0003800000 */
.L_x_3536:
[----:B------:R-:W-:Y:S04]  /*21a0*/  BSSY B1, `(.L_x_3539) ;  /* 0x000000a000017945 */ /* 0x000fe80003800000 */
[----:B------:R-:W-:Y:S05]  /*21b0*/  @P3 BRA `(.L_x_3540) ;  /* 0x0000000000103947 */ /* 0x000fea0003800000 */
[----:B------:R-:W-:Y:S01]  /*21c0*/  HFMA2.MMA R108, -RZ, RZ, 0, 0 ;  /* 0x00000000ff6c7435 */ /* 0x000fe200000001ff */
[----:B------:R-:W-:Y:S10]  /*21d0*/  @!P2 BRA `(.L_x_3541) ;  /* 0x000000000018a947 */ /* 0x000ff40003800000 */
[----:B-----5:R-:W-:Y:S01]  /*21e0*/  HADD2.F32 R108, -RZ, R32.H1_H1 ;  /* 0x30000020ff6c7230 */ /* 0x020fe20000004100 */
[----:B------:R-:W-:Y:S06]  /*21f0*/  BRA `(.L_x_3541) ;  /* 0x0000000000107947 */ /* 0x000fec0003800000 */
.L_x_3540:
[----:B-----5:R-:W-:Y:S02]  /*2200*/  HADD2.F32 R108, -RZ, R28.H1_H1 ;  /* 0x3000001cff6c7230 */ /* 0x020fe40000004100 */
[----:B------:R-:W-:-:S03]  /*2210*/  @P2 HADD2.F32 R37, -RZ, R32.H1_H1 ;  /* 0x30000020ff252230 */ /* 0x000fc60000004100 */
[----:B------:R-:W-:-:S04]  /*2220*/  FMUL.FTZ R108, R108, UR8 ;  /* 0x000000086c6c7c20 */ /* 0x000fc80008410000 */
[----:B------:R-:W-:-:S07]  /*2230*/  @P2 FADD.FTZ R108, R37, R108 ;  /* 0x0000006c256c2221 */ /* 0x000fce0000010000 */
.L_x_3541:
[----:B------:R-:W-:Y:S05]  /*2240*/  BSYNC B1 ;  /* 0x0000000000017941 */ /* 0x000fea0003800000 */
.L_x_3539:
[----:B------:R-:W-:Y:S04]  /*2250*/  BSSY B1, `(.L_x_3542) ;  /* 0x000000a000017945 */ /* 0x000fe80003800000 */
[----:B------:R-:W-:Y:S05]  /*2260*/  @P3 BRA `(.L_x_3543) ;  /* 0x0000000000103947 */ /* 0x000fea0003800000 */
[----:B------:R-:W-:Y:S01]  /*2270*/  MOV R109, RZ ;  /* 0x000000ff006d7202 */ /* 0x000fe20000000f00 */
[----:B------:R-:W-:Y:S06]  /*2280*/  @!P2 BRA `(.L_x_3544) ;  /* 0x000000000018a947 */ /* 0x000fec0003800000 */
[----:B-----5:R-:W-:Y:S01]  /*2290*/  HADD2.F32 R109, -RZ, R33.H0_H0 ;  /* 0x20000021ff6d7230 */ /* 0x020fe20000004100 */
[----:B------:R-:W-:Y:S06]  /*22a0*/  BRA `(.L_x_3544) ;  /* 0x0000000000107947 */ /* 0x000fec0003800000 */
.L_x_3543:
[----:B-----5:R-:W-:Y:S02]  /*22b0*/  HADD2.F32 R109, -RZ, R29.H0_H0 ;  /* 0x2000001dff6d7230 */ /* 0x020fe40000004100 */
[----:B------:R-:W-:-:S03]  /*22c0*/  @P2 HADD2.F32 R36, -RZ, R33.H0_H0 ;  /* 0x20000021ff242230 */ /* 0x000fc60000004100 */
[----:B------:R-:W-:-:S04]  /*22d0*/  FMUL.FTZ R109, R109, UR8 ;  /* 0x000000086d6d7c20 */ /* 0x000fc80008410000 */
[----:B------:R-:W-:-:S07]  /*22e0*/  @P2 FADD.FTZ R109, R36, R109 ;  /* 0x0000006d246d2221 */ /* 0x000fce0000010000 */
.L_x_3544:
[----:B------:R-:W-:Y:S05]  /*22f0*/  BSYNC B1 ;  /* 0x0000000000017941 */ /* 0x000fea0003800000 */
.L_x_3542:
[----:B------:R-:W-:Y:S04]  /*2300*/  BSSY B1, `(.L_x_3545) ;  /* 0x000000a000017945 */ /* 0x000fe80003800000 */
[----:B------:R-:W-:Y:S05]  /*2310*/  @P3 BRA `(.L_x_3546) ;  /* 0x0000000000103947 */ /* 0x000fea0003800000 */
[----:B------:R-:W-:Y:S01]  /*2320*/  HFMA2.MMA R110, -RZ, RZ, 0, 0 ;  /* 0x00000000ff6e7435 */ /* 0x000fe200000001ff */
[----:B------:R-:W-:Y:S10]  /*2330*/  @!P2 BRA `(.L_x_3547) ;  /* 0x000000000018a947 */ /* 0x000ff40003800000 */
[----:B-----5:R-:W-:Y:S01]  /*2340*/  HADD2.F32 R110, -RZ, R33.H1_H1 ;  /* 0x30000021ff6e7230 */ /* 0x020fe20000004100 */
[----:B------:R-:W-:Y:S06]  /*2350*/  BRA `(.L_x_3547) ;  /* 0x0000000000107947 */ /* 0x000fec0003800000 */
.L_x_3546:
[----:B-----5:R-:W-:Y:S02]  /*2360*/  HADD2.F32 R110, -RZ, R29.H1_H1 ;  /* 0x3000001dff6e7230 */ /* 0x020fe40000004100 */
[----:B------:R-:W-:-:S03]  /*2370*/  @P2 HADD2.F32 R37, -RZ, R33.H1_H1 ;  /* 0x30000021ff252230 */ /* 0x000fc60000004100 */
[----:B------:R-:W-:-:S04]  /*2380*/  FMUL.FTZ R110, R110, UR8 ;  /* 0x000000086e6e7c20 */ /* 0x000fc80008410000 */
[----:B------:R-:W-:-:S07]  /*2390*/  @P2 FADD.FTZ R110, R37, R110 ;  /* 0x0000006e256e2221 */ /* 0x000fce0000010000 */
.L_x_3547:
[----:B------:R-:W-:Y:S05]  /*23a0*/  BSYNC B1 ;  /* 0x0000000000017941 */ /* 0x000fea0003800000 */
.L_x_3545:
[----:B------:R-:W-:Y:S04]  /*23b0*/  BSSY B1, `(.L_x_3548) ;  /* 0x000000a000017945 */ /* 0x000fe80003800000 */
[----:B------:R-:W-:Y:S05]  /*23c0*/  @P3 BRA `(.L_x_3549) ;  /* 0x0000000000103947 */ /* 0x000fea0003800000 */
[----:B------:R-:W-:Y:S01]  /*23d0*/  MOV R111, RZ ;  /* 0x000000ff006f7202 */ /* 0x000fe20000000f00 */
[----:B------:R-:W-:Y:S06]  /*23e0*/  @!P2 BRA `(.L_x_3550) ;  /* 0x000000000018a947 */ /* 0x000fec0003800000 */
[----:B-----5:R-:W-:Y:S01]  /*23f0*/  HADD2.F32 R111, -RZ, R34.H0_H0 ;  /* 0x20000022ff6f7230 */ /* 0x020fe20000004100 */
[----:B------:R-:W-:Y:S06]  /*2400*/  BRA `(.L_x_3550) ;  /* 0x0000000000107947 */ /* 0x000fec0003800000 */
.L_x_3549:
[----:B-----5:R-:W-:Y:S02]  /*2410*/  HADD2.F32 R111, -RZ, R30.H0_H0 ;  /* 0x2000001eff6f7230 */ /* 0x020fe40000004100 */
[----:B------:R-:W-:-:S03]  /*2420*/  @P2 HADD2.F32 R36, -RZ, R34.H0_H0 ;  /* 0x20000022ff242230 */ /* 0x000fc60000004100 */
[----:B------:R-:W-:-:S04]  /*2430*/  FMUL.FTZ R111, R111, UR8 ;  /* 0x000000086f6f7c20 */ /* 0x000fc80008410000 */
[----:B------:R-:W-:-:S07]  /*2440*/  @P2 FADD.FTZ R111, R36, R111 ;  /* 0x0000006f246f2221 */ /* 0x000fce0000010000 */
.L_x_3550:
[----:B------:R-:W-:Y:S05]  /*2450*/  BSYNC B1 ;  /* 0x0000000000017941 */ /* 0x000fea0003800000 */
.L_x_3548:
[----:B------:R-:W-:Y:S04]  /*2460*/  BSSY B1, `(.L_x_3551) ;  /* 0x000000a000017945 */ /* 0x000fe80003800000 */
[----:B------:R-:W-:Y:S05]  /*2470*/  @P3 BRA `(.L_x_3552) ;  /* 0x0000000000103947 */ /* 0x000fea0003800000 */
[----:B------:R-:W-:Y:S01]  /*2480*/  HFMA2.MMA R112, -RZ, RZ, 0, 0 ;  /* 0x00000000ff707435 */ /* 0x000fe200000001ff */
[----:B------:R-:W-:Y:S10]  /*2490*/  @!P2 BRA `(.L_x_3553) ;  /* 0x000000000018a947 */ /* 0x000ff40003800000 */
[----:B-----5:R-:W-:Y:S01]  /*24a0*/  HADD2.F32 R112, -RZ, R34.H1_H1 ;  /* 0x30000022ff707230 */ /* 0x020fe20000004100 */
[----:B------:R-:W-:Y:S06]  /*24b0*/  BRA `(.L_x_3553) ;  /* 0x0000000000107947 */ /* 0x000fec0003800000 */
.L_x_3552:
[----:B-----5:R-:W-:Y:S02]  /*24c0*/  HADD2.F32 R112, -RZ, R30.H1_H1 ;  /* 0x3000001eff707230 */ /* 0x020fe40000004100 */
[----:B------:R-:W-:-:S03]  /*24d0*/  @P2 HADD2.F32 R37, -RZ, R34.H1_H1 ;  /* 0x30000022ff252230 */ /* 0x000fc60000004100 */
[----:B------:R-:W-:-:S04]  /*24e0*/  FMUL.FTZ R112, R112, UR8 ;  /* 0x0000000870707c20 */ /* 0x000fc80008410000 */
[----:B------:R-:W-:-:S07]  /*24f0*/  @P2 FADD.FTZ R112, R37, R112 ;  /* 0x0000007025702221 */ /* 0x000fce0000010000 */
.L_x_3553:
[----:B------:R-:W-:Y:S05]  /*2500*/  BSYNC B1 ;  /* 0x0000000000017941 */ /* 0x000fea0003800000 */
.L_x_3551:
[----:B------:R-:W-:Y:S04]  /*2510*/  BSSY B1, `(.L_x_3554) ;  /* 0x000000a000017945 */ /* 0x000fe80003800000 */
[----:B------:R-:W-:Y:S05]  /*2520*/  @P3 BRA `(.L_x_3555) ;  /* 0x0000000000103947 */ /* 0x000fea0003800000 */
[----:B------:R-:W-:Y:S01]  /*2530*/  MOV R113, RZ ;  /* 0x000000ff00717202 */ /* 0x000fe20000000f00 */
[----:B------:R-:W-:Y:S06]  /*2540*/  @!P2 BRA `(.L_x_3556) ;  /* 0x000000000018a947 */ /* 0x000fec0003800000 */
[----:B-----5:R-:W-:Y:S01]  /*2550*/  HADD2.F32 R113, -RZ, R35.H0_H0 ;  /* 0x20000023ff717230 */ /* 0x020fe20000004100 */
[----:B------:R-:W-:Y:S06]  /*2560*/  BRA `(.L_x_3556) ;  /* 0x0000000000107947 */ /* 0x000fec0003800000 */
.L_x_3555:
[----:B-----5:R-:W-:Y:S02]  /*2570*/  HADD2.F32 R113, -RZ, R31.H0_H0 ;  /* 0x2000001fff717230 */ /* 0x020fe40000004100 */
[----:B------:R-:W-:-:S03]  /*2580*/  @P2 HADD2.F32 R36, -RZ, R35.H0_H0 ;  /* 0x20000023ff242230 */ /* 0x000fc60000004100 */
[----:B------:R-:W-:-:S04]  /*2590*/  FMUL.FTZ R113, R113, UR8 ;  /* 0x0000000871717c20 */ /* 0x000fc80008410000 */
[----:B------:R-:W-:-:S07]  /*25a0*/  @P2 FADD.FTZ R113, R36, R113 ;  /* 0x0000007124712221 */ /* 0x000fce0000010000 */
.L_x_3556:
[----:B------:R-:W-:Y:S05]  /*25b0*/  BSYNC B1 ;  /* 0x0000000000017941 */ /* 0x000fea0003800000 */
.L_x_3554:
[----:B------:R-:W-:Y:S04]  /*25c0*/  BSSY B1, `(.L_x_3557) ;  /* 0x000000a000017945 */ /* 0x000fe80003800000 */
[----:B------:R-:W-:Y:S05]  /*25d0*/  @P3 BRA `(.L_x_3558) ;  /* 0x0000000000103947 */ /* 0x000fea0003800000 */
[----:B------:R-:W-:Y:S01]  /*25e0*/  HFMA2.MMA R114, -RZ, RZ, 0, 0 ;  /* 0x00000000ff727435 */ /* 0x000fe200000001ff */
[----:B------:R-:W-:Y:S10]  /*25f0*/  @!P2 BRA `(.L_x_3559) ;  /* 0x000000000018a947 */ /* 0x000ff40003800000 */
[----:B-----5:R-:W-:Y:S01]  /*2600*/  HADD2.F32 R114, -RZ, R35.H1_H1 ;  /* 0x30000023ff727230 */ /* 0x020fe20000004100 */
[----:B------:R-:W-:Y:S06]  /*2610*/  BRA `(.L_x_3559) ;  /* 0x0000000000107947 */ /* 0x000fec0003800000 */
.L_x_3558:
[----:B-----5:R-:W-:Y:S02]  /*2620*/  HADD2.F32 R114, -RZ, R31.H1_H1 ;  /* 0x3000001fff727230 */ /* 0x020fe40000004100 */
[----:B------:R-:W-:-:S03]  /*2630*/  @P2 HADD2.F32 R37, -RZ, R35.H1_H1 ;  /* 0x30000023ff252230 */ /* 0x000fc60000004100 */
[----:B------:R-:W-:-:S04]  /*2640*/  FMUL.FTZ R114, R114, UR8 ;  /* 0x0000000872727c20 */ /* 0x000fc80008410000 */
[----:B------:R-:W-:-:S07]  /*2650*/  @P2 FADD.FTZ R114, R37, R114 ;  /* 0x0000007225722221 */ /* 0x000fce0000010000 */
.L_x_3559:
[----:B------:R-:W-:Y:S05]  /*2660*/  BSYNC B1 ;  /* 0x0000000000017941 */ /* 0x000fea0003800000 */
.L_x_3557:
[----:B------:R-:W0:Y:S01]  /*2670*/  LDC.64 R36, c[0x0][0x238] ;  /* 0x00008e00ff247b82 */ /* 0x000e220000000a00 */
[----:B------:R-:W-:Y:S02]  /*2680*/  F2FP.F16.F32.PACK_AB R39, R114, R113 ;  /* 0x000000717227723e */ /* 0x000fe400000000ff */
[----:B------:R-:W-:Y:S01]  /*2690*/  F2FP.F16.F32.PACK_AB R38, R112, R111 ;  /* 0x0000006f7026723e */ /* 0x000fe200000000ff */
[----:B0-----:R-:W-:Y:S01]  /*26a0*/  IMAD.WIDE.U32 R122, R122, 0x10, R36 ;  /* 0x000000107a7a7825 */ /* 0x001fe200078e0024 */
[----:B------:R-:W-:Y:S02]  /*26b0*/  F2FP.F16.F32.PACK_AB R37, R110, R109 ;  /* 0x0000006d6e25723e */ /* 0x000fe400000000ff */
[----:B------:R-:W-:-:S05]  /*26c0*/  F2FP.F16.F32.PACK_AB R36, R108, R107 ;  /* 0x0000006b6c24723e */ /* 0x000fca00000000ff */
[----:B------:R3:W-:Y:S02]  /*26d0*/  STG.E.128 desc[UR4][R122.64], R36 ;  /* 0x000000247a007986 */ /* 0x0007e4000c101d04 */
.L_x_3535:
[----:B------:R-:W-:Y:S05]  /*26e0*/  BSYNC B0 ;  /* 0x0000000000007941 */ /* 0x000fea0003800000 */
.L_x_3534:
        /* <DEDUP_REMOVED lines=14> */
[----:B------:R-:W-:-:S03]  /*27d0*/  @!P5 IADD3 R38, R38, 0x4, RZ ;  /* 0x000000042626d810 */ /* 0x000fc60007ffe0ff */
        /* <DEDUP_REMOVED lines=41> */
[----:B------:R-:W-:-:S03]  /*2a70*/  FADD.FTZ R121, R87, -R36 ;  /* 0x8000002457797221 */ /* 0x000fc60000010000 */
[----:B------:R-:W-:Y:S01]  /*2a80*/  FFMA.FTZ R120, R37, R37, RZ ;  /* 0x0000002525787223 */ /* 0x000fe200000100ff */
[----:B------:R-:W-:-:S03]  /*2a90*/  FADD.FTZ R37, R84, -R36 ;  /* 0x8000002454257221 */ /* 0x000fc60000010000 */
[----:B------:R-:W-:Y:S01]  /*2aa0*/  FFMA.FTZ R120, R121, R121, R120 ;  /* 0x0000007979787223 */ /* 0x000fe20000010078 */
[----:B------:R-:W-:-:S04]  /*2ab0*/  FADD.FTZ R121, R86, -R36 ;  /* 0x8000002456797221 */ /* 0x000fc80000010000 */
[----:B------:R-:W-:Y:S01]  /*2ac0*/  FFMA.FTZ R120, R121, R121, R120 ;  /* 0x0000007979787223 */ /* 0x000fe20000010078 */
[----:B------:R-:W-:-:S04]  /*2ad0*/  FADD.FTZ R121, R85, -R36 ;  /* 0x8000002455797221 */ /* 0x000fc80000010000 */
[----:B------:R-:W-:Y:S01]  /*2ae0*/  FFMA.FTZ R120, R121, R121, R120 ;  /* 0x0000007979787223 */ /* 0x000fe20000010078 */
[----:B------:R-:W-:-:S03]  /*2af0*/  FADD.FTZ R121, R92, -R36 ;  /* 0x800000245c797221 */ /* 0x000fc60000010000 */
        /* <DEDUP_REMOVED lines=64> */
.L_x_3580:
        /* <DEDUP_REMOVED lines=21> */
[----:B0-----:R-:W-:-:S04]  /*3050*/  @!P2 LEA R37, R37, R36, 0x18 ;  /* 0x000000242525a211 */ /* 0x001fc800078ec0ff */
[----:B------:R-:W-:Y:S02]  /*3060*/  @!P2 LEA R121, R38, R37, 0x3 ;  /* 0x000000252679a211 */ /* 0x000fe400078e18ff */
        /* <DEDUP_REMOVED lines=77> */
[----:B------:R-:W-:Y:S01]  /*3540*/  F2FP.F16.F32.PACK_AB R36, R37, R36 ;  /* 0x000000242524723e */ /* 0x000fe200000000ff */
[--C-:B------:R-:W-:Y:S01]  /*3550*/  FADD.FTZ R125, R90, -R118.reuse ;  /* 0x800000765a7d7221 */ /* 0x100fe20000010000 */
[----:B------:R-:W-:Y:S01]  /*3560*/  F2FP.F16.F32.PACK_AB R37, R122, R119 ;  /* 0x000000777a25723e */ /* 0x000fe200000000ff */
[----:B------:R-:W-:Y:S01]  /*3570*/  FADD.FTZ R119, R83, -R118 ;  /* 0x8000007653777221 */ /* 0x000fe20000010000 */
[----:B------:R-:W0:Y:S01]  /*3580*/  LDC.64 R122, c[0x0][0x2b8] ;  /* 0x0000ae00ff7a7b82 */ /* 0x000e220000000a00 */
[C---:B------:R-:W-:Y:S01]  /*3590*/  FMUL.FTZ R39, R120.reuse, R39 ;  /* 0x0000002778277220 */ /* 0x040fe20000410000 */
[C---:B------:R-:W-:Y:S01]  /*35a0*/  FMUL.FTZ R38, R120.reuse, R125 ;  /* 0x0000007d78267220 */ /* 0x040fe20000410000 */
[C---:B------:R-:W-:Y:S01]  /*35b0*/  FMUL.FTZ R124, R120.reuse, R119 ;  /* 0x00000077787c7220 */ /* 0x040fe20000410000 */
[----:B------:R-:W-:Y:S01]  /*35c0*/  FMUL.FTZ R119, R120, R121 ;  /* 0x0000007978777220 */ /* 0x000fe20000410000 */
[----:B------:R-:W-:Y:S01]  /*35d0*/  FFMA.FTZ R39, R8, R39, R16 ;  /* 0x0000002708277223 */ /* 0x000fe20000010010 */
[----:B------:R-:W-:Y:S01]  /*35e0*/  FFMA.FTZ R121, R11, R38, R19 ;  /* 0x000000260b797223 */ /* 0x000fe20000010013 */
[----:B------:R-:W-:Y:S01]  /*35f0*/  FFMA.FTZ R124, R9, R124, R17 ;  /* 0x0000007c097c7223 */ /* 0x000fe20000010011 */
[----:B------:R-:W-:-:S04]  /*3600*/  FFMA.FTZ R119, R10, R119, R18 ;  /* 0x000000770a777223 */ /* 0x000fc80000010012 */
[----:B------:R-:W-:Y:S02]  /*3610*/  F2FP.F16.F32.PACK_AB R38, R124, R39 ;  /* 0x000000277c26723e */ /* 0x000fe400000000ff */
[----:B------:R-:W-:Y:S01]  /*3620*/  F2FP.F16.F32.PACK_AB R39, R121, R119 ;  /* 0x000000777927723e */ /* 0x000fe200000000ff */
[C---:B0-----:R-:W-:Y:S01]  /*3630*/  IMAD.WIDE.U32 R122, R117.reuse, 0x10, R122 ;  /* 0x00000010757a7825 */ /* 0x041fe200078e007a */
[----:B------:R-:W-:-:S04]  /*3640*/  IADD3 R117, R117, 0x80, RZ ;  /* 0x0000008075757810 */ /* 0x000fc80007ffe0ff */
[----:B------:R0:W-:Y:S03]  /*3650*/  STG.E.128 desc[UR4][R122.64], R36 ;  /* 0x000000247a007986 */ /* 0x0001e6000c101d04 */
.L_x_3564:
[----:B------:R-:W-:Y:S05]  /*3660*/  BSYNC B1 ;  /* 0x0000000000017941 */ /* 0x000fea0003800000 */
.L_x_3563:
        /* <DEDUP_REMOVED lines=13> */
[----:B------:R-:W0:Y:S01]  /*3740*/  LDC.64 R122, c[0x0][0x2b8] ;  /* 0x0000ae00ff7a7b82 */ /* 0x000e220000000a00 */
[----:B------:R-:W-:Y:S01]  /*3750*/  FFMA.FTZ R37, R23, R119, R44 ;  /* 0x0000007717257223 */ /* 0x000fe2000001002c */
[----:B------:R-:W-:Y:S01]  /*3760*/  FFMA.FTZ R38, R25, R121, R52 ;  /* 0x0000007919267223 */ /* 0x000fe20000010034 */
[--C-:B------:R-:W-:Y:S01]  /*3770*/  FADD.FTZ R119, R96, -R118.reuse ;  /* 0x8000007660777221 */ /* 0x100fe20000010000 */
[----:B------:R-:W-:Y:S01]  /*3780*/  F2FP.F16.F32.PACK_AB R36, R39, R36 ;  /* 0x000000242724723e */ /* 0x000fe200000000ff */
[--C-:B------:R-:W-:Y:S01]  /*3790*/  FADD.FTZ R39, R95, -R118.reuse ;  /* 0x800000765f277221 */ /* 0x100fe20000010000 */
[--C-:B------:R-:W-:Y:S01]  /*37a0*/  FADD.FTZ R121, R97, -R118.reuse ;  /* 0x8000007661797221 */ /* 0x100fe20000010000 */
[----:B------:R-:W-:Y:S01]  /*37b0*/  F2FP.F16.F32.PACK_AB R37, R38, R37 ;  /* 0x000000252625723e */ /* 0x000fe200000000ff */
[C---:B------:R-:W-:Y:S01]  /*37c0*/  FMUL.FTZ R119, R120.reuse, R119 ;  /* 0x0000007778777220 */ /* 0x040fe20000410000 */
[----:B------:R-:W-:Y:S01]  /*37d0*/  FMUL.FTZ R38, R120, R39 ;  /* 0x0000002778267220 */ /* 0x000fe20000410000 */
[----:B------:R-:W-:Y:S01]  /*37e0*/  FADD.FTZ R39, R98, -R118 ;  /* 0x8000007662277221 */ /* 0x000fe20000010000 */
[----:B------:R-:W-:Y:S01]  /*37f0*/  FMUL.FTZ R121, R120, R121 ;  /* 0x0000007978797220 */ /* 0x000fe20000410000 */
[----:B------:R-:W-:Y:S01]  /*3800*/  FFMA.FTZ R119, R26, R119, R53 ;  /* 0x000000771a777223 */ /* 0x000fe20000010035 */
[----:B------:R-:W-:Y:S01]  /*3810*/  FFMA.FTZ R38, R48, R38, R45 ;  /* 0x0000002630267223 */ /* 0x000fe2000001002d */
[----:B------:R-:W-:Y:S01]  /*3820*/  FMUL.FTZ R39, R120, R39 ;  /* 0x0000002778277220 */ /* 0x000fe20000410000 */
[----:B------:R-:W-:-:S03]  /*3830*/  FFMA.FTZ R121, R49, R121, R46 ;  /* 0x0000007931797223 */ /* 0x000fc6000001002e */
[----:B------:R-:W-:Y:S01]  /*3840*/  FFMA.FTZ R124, R50, R39, R54 ;  /* 0x00000027327c7223 */ /* 0x000fe20000010036 */
[----:B------:R-:W-:-:S04]  /*3850*/  F2FP.F16.F32.PACK_AB R38, R119, R38 ;  /* 0x000000267726723e */ /* 0x000fc800000000ff */
[----:B------:R-:W-:Y:S01]  /*3860*/  F2FP.F16.F32.PACK_AB R39, R124, R121 ;  /* 0x000000797c27723e */ /* 0x000fe200000000ff */
[C---:B0-----:R-:W-:Y:S01]  /*3870*/  IMAD.WIDE.U32 R122, R117.reuse, 0x10, R122 ;  /* 0x00000010757a7825 */ /* 0x041fe200078e007a */
[----:B------:R-:W-:-:S04]  /*3880*/  IADD3 R117, R117, 0x80, RZ ;  /* 0x0000008075757810 */ /* 0x000fc80007ffe0ff */
[----:B------:R1:W-:Y:S03]  /*3890*/  STG.E.128 desc[UR4][R122.64], R36 ;  /* 0x000000247a007986 */ /* 0x0003e6000c101d04 */
.L_x_3566:
[----:B------:R-:W-:Y:S05]  /*38a0*/  BSYNC B1 ;  /* 0x0000000000017941 */ /* 0x000fea0003800000 */
.L_x_3565:
[----:B------:R-:W-:Y:S01]  /*38b0*/  ISETP.NE.AND P2, PT, R22, RZ, PT ;  /* 0x000000ff1600720c */ /* 0x000fe20003f45270 */
[----:B------:R-:W-:-:S12]  /*38c0*/  BSSY B1, `(.L_x_3567) ;  /* 0x0000022000017945 */ /* 0x000fd80003800000 */
[----:B------:R-:W-:Y:S05]  /*38d0*/  @!P2 BRA `(.L_x_3568) ;  /* 0x000000000080a947 */ /* 0x000fea0003800000 */
[--C-:B01----:R-:W-:Y:S01]  /*38e0*/  FADD.FTZ R37, R99, -R118.reuse ;  /* 0x8000007663257221 */ /* 0x103fe20000010000 */
[--C-:B------:R-:W-:Y:S01]  /*38f0*/  FADD.FTZ R39, R101, -R118.reuse ;  /* 0x8000007665277221 */ /* 0x100fe20000010000 */
[--C-:B------:R-:W-:Y:S01]  /*3900*/  FADD.FTZ R119, R102, -R118.reuse ;  /* 0x8000007666777221 */ /* 0x100fe20000010000 */
[----:B------:R-:W0:Y:S01]  /*3910*/  LDC.64 R122, c[0x0][0x2b8] ;  /* 0x0000ae00ff7a7b82 */ /* 0x000e220000000a00 */
        /* <DEDUP_REMOVED lines=8> */
[--C-:B------:R-:W-:Y:S01]  /*39a0*/  FADD.FTZ R119, R104, -R118.reuse ;  /* 0x8000007668777221 */ /* 0x100fe20000010000 */
[----:B------:R-:W-:Y:S01]  /*39b0*/  FFMA.FTZ R37, R56, R37, R63 ;  /* 0x0000002538257223 */ /* 0x000fe2000001003f */
[----:B------:R-:W-:-:S02]  /*39c0*/  FADD.FTZ R121, R105, -R118 ;  /* 0x8000007669797221 */ /* 0x000fc40000010000 */
[C---:B------:R-:W-:Y:S02]  /*39d0*/  FMUL.FTZ R119, R120.reuse, R119 ;  /* 0x0000007778777220 */ /* 0x040fe40000410000 */
[----:B------:R-:W-:Y:S01]  /*39e0*/  F2FP.F16.F32.PACK_AB R36, R37, R36 ;  /* 0x000000242524723e */ /* 0x000fe200000000ff */
[----:B------:R-:W-:Y:S01]  /*39f0*/  FMUL.FTZ R121, R120, R121 ;  /* 0x0000007978797220 */ /* 0x000fe20000410000 */
[----:B------:R-:W-:Y:S01]  /*3a00*/  F2FP.F16.F32.PACK_AB R37, R38, R39 ;  /* 0x000000272625723e */ /* 0x000fe200000000ff */
[----:B------:R-:W-:Y:S01]  /*3a10*/  FADD.FTZ R39, R103, -R118 ;  /* 0x8000007667277221 */ /* 0x000fe20000010000 */
[----:B------:R-:W-:Y:S01]  /*3a20*/  FFMA.FTZ R119, R60, R119, R65 ;  /* 0x000000773c777223 */ /* 0x000fe20000010041 */
[----:B------:R-:W-:Y:S02]  /*3a30*/  FFMA.FTZ R121, R59, R121, R42 ;  /* 0x000000793b797223 */ /* 0x000fe4000001002a */
[----:B------:R-:W-:Y:S01]  /*3a40*/  FMUL.FTZ R38, R120, R39 ;  /* 0x0000002778267220 */ /* 0x000fe20000410000 */
[----:B------:R-:W-:Y:S01]  /*3a50*/  FADD.FTZ R39, R106, -R118 ;  /* 0x800000766a277221 */ /* 0x000fe20000010000 */
[C---:B0-----:R-:W-:Y:S01]  /*3a60*/  IMAD.WIDE.U32 R122, R117.reuse, 0x10, R122 ;  /* 0x00000010757a7825 */ /* 0x041fe200078e007a */
[----:B------:R-:W-:-:S03]  /*3a70*/  IADD3 R117, R117, 0x80, RZ ;  /* 0x0000008075757810 */ /* 0x000fc60007ffe0ff */
[----:B------:R-:W-:Y:S01]  /*3a80*/  FFMA.FTZ R38, R57, R38, R41 ;  /* 0x0000002639267223 */ /* 0x000fe20000010029 */
[----:B------:R-:W-:-:S04]  /*3a90*/  FMUL.FTZ R39, R120, R39 ;  /* 0x0000002778277220 */ /* 0x000fc80000410000 */
[----:B------:R-:W-:Y:S01]  /*3aa0*/  FFMA.FTZ R124, R62, R39, R66 ;  /* 0x000000273e7c7223 */ /* 0x000fe20000010042 */
[----:B------:R-:W-:-:S04]  /*3ab0*/  F2FP.F16.F32.PACK_AB R38, R119, R38 ;  /* 0x000000267726723e */ /* 0x000fc800000000ff */
[----:B------:R-:W-:-:S05]  /*3ac0*/  F2FP.F16.F32.PACK_AB R39, R124, R121 ;  /* 0x000000797c27723e */ /* 0x000fca00000000ff */
[----:B------:R2:W-:Y:S02]  /*3ad0*/  STG.E.128 desc[UR4][R122.64], R36 ;  /* 0x000000247a007986 */ /* 0x0005e4000c101d04 */
.L_x_3568:
[----:B------:R-:W-:Y:S05]  /*3ae0*/  BSYNC B1 ;  /* 0x0000000000017941 */ /* 0x000fea0003800000 */
.L_x_3567:
[----:B------:R-:W-:Y:S05]  /*3af0*/  @!P1 BRA `(.L_x_3562) ;  /* 0x00000000007c9947 */ /* 0x000fea0003800000 */
[--C-:B012---:R-:W-:Y:S01]  /*3b00*/  FADD.FTZ R37, R107, -R118.reuse ;  /* 0x800000766b257221 */ /* 0x107fe20000010000 */
        /* <DEDUP_REMOVED lines=16> */
[----:B------:R-:W0:Y:S01]  /*3c10*/  LDC.64 R118, c[0x0][0x2b8] ;  /* 0x0000ae00ff767b82 */ /* 0x000e220000000a00 */
[----:B------:R-:W-:Y:S01]  /*3c20*/  FFMA.FTZ R39, R71, R39, R80 ;  /* 0x0000002747277223 */ /* 0x000fe20000010050 */
[----:B------:R-:W-:Y:S01]  /*3c30*/  FFMA.FTZ R120, R74, R120, R89 ;  /* 0x000000784a787223 */ /* 0x000fe20000010059 */
[----:B------:R-:W-:Y:S01]  /*3c40*/  FFMA.FTZ R125, R72, R123, R81 ;  /* 0x0000007b487d7223 */ /* 0x000fe20000010051 */
[----:B------:R-:W-:Y:S01]  /*3c50*/  FFMA.FTZ R123, R70, R121, R78 ;  /* 0x00000079467b7223 */ /* 0x000fe2000001004e */
[----:B------:R-:W-:-:S02]  /*3c60*/  FFMA.FTZ R121, R68, R37, R76 ;  /* 0x0000002544797223 */ /* 0x000fc4000001004c */
[----:B------:R-:W-:Y:S01]  /*3c70*/  F2FP.F16.F32.PACK_AB R39, R120, R39 ;  /* 0x000000277827723e */ /* 0x000fe200000000ff */
[----:B------:R-:W-:Y:S01]  /*3c80*/  FFMA.FTZ R120, R67, R38, R75 ;  /* 0x0000002643787223 */ /* 0x000fe2000001004b */
[----:B------:R-:W-:Y:S01]  /*3c90*/  FFMA.FTZ R38, R69, R122, R77 ;  /* 0x0000007a45267223 */ /* 0x000fe2000001004d */
[----:B------:R-:W-:-:S03]  /*3ca0*/  F2FP.F16.F32.PACK_AB R36, R121, R36 ;  /* 0x000000247924723e */ /* 0x000fc600000000ff */
[----:B------:R-:W-:Y:S02]  /*3cb0*/  F2FP.F16.F32.PACK_AB R37, R123, R120 ;  /* 0x000000787b25723e */ /* 0x000fe400000000ff */
[----:B------:R-:W-:Y:S01]  /*3cc0*/  F2FP.F16.F32.PACK_AB R38, R125, R38 ;  /* 0x000000267d26723e */ /* 0x000fe200000000ff */
[----:B0-----:R-:W-:-:S05]  /*3cd0*/  IMAD.WIDE.U32 R118, R117, 0x10, R118 ;  /* 0x0000001075767825 */ /* 0x001fca00078e0076 */
[----:B------:R3:W-:Y:S02]  /*3ce0*/  STG.E.128 desc[UR4][R118.64], R36 ;  /* 0x0000002476007986 */ /* 0x0007e4000c101d04 */
.L_x_3562:
[----:B------:R-:W-:Y:S05]  /*3cf0*/  BSYNC B0 ;  /* 0x0000000000007941 */ /* 0x000fea0003800000 */
.L_x_3561:
[----:B------:R-:W-:Y:S02]  /*3d00*/  IADD3 R116, R116, UR10, RZ ;  /* 0x0000000a74747c10 */ /* 0x000fe4000fffe0ff */
[----:B------:R-:W-:Y:S02]  /*3d10*/  SEL R120, RZ, 0x1, P5 ;  /* 0x00000001ff787807 */ /* 0x000fe40002800000 */
[----:B------:R-:W-:-:S13]  /*3d20*/  ISETP.GE.AND P2, PT, R116, UR11, PT ;  /* 0x0000000b74007c0c */ /* 0x000fda000bf46270 */
[----:B------:R-:W-:Y:S05]  /*3d30*/  @!P2 BRA `(.L_x_3569) ;  /* 0xffffffcc0050a947 */ /* 0x000fea000383ffff */
[----:B------:R-:W-:Y:S05]  /*3d40*/  EXIT ;  /* 0x000000000000794d */ /* 0x000fea0003800000 */
.L_x_3560:
[----:B------:R-:W-:Y:S01]  /*3d50*/  HFMA2.MMA R120, -RZ, RZ, 0, 5.9604644775390625e-08 ;  /* 0x00000001ff787435 */ /* 0x000fe200000001ff */
[----:B------:R-:W-:Y:S02]  /*3d60*/  MOV R121, 0x1f ;  /* 0x0000001f00797802 */ /* 0x000fe40000000f00 */
[----:B------:R-:W-:-:S08]  /*3d70*/  MOV R123, 0xffffffff ;  /* 0xffffffff007b7802 */ /* 0x000fd00000000f00 */
[----:B-----5:R-:W-:Y:S05]  /*3d80*/  WARPSYNC.COLLECTIVE R123, `(.L_x_3570) ;  /* 0x000000007b087348 */ /* 0x020fea0003c00000 */
[----:B------:R0:W1:Y:S02]  /*3d90*/  SHFL.BFLY P6, R124, R122, R120, R121 ;  /* 0x0c0000787a7c7389 */ /* 0x00006400000c0079 */
[----:B01---5:R-:W-:Y:S01]  /*3da0*/  ENDCOLLECTIVE ;  /* 0x000000000000791b */ /* 0x023fe20003800000 */
.L_x_3570:
[----:B------:R-:W-:Y:S01]  /*3db0*/  HFMA2.MMA R120, -RZ, RZ, 0, 1.1920928955078125e-07 ;  /* 0x00000002ff787435 */ /* 0x000fe200000001ff */
[----:B------:R-:W-:-:S05]  /*3dc0*/  FADD.FTZ R125, R122, R124 ;  /* 0x0000007c7a7d7221 */ /* 0x000fca0000010000 */
[----:B------:R-:W-:-:S07]  /*3dd0*/  MOV R122, R125 ;  /* 0x0000007d007a7202 */ /* 0x000fce0000000f00 */
[----:B------:R-:W-:Y:S05]  /*3de0*/  WARPSYNC.COLLECTIVE R123, `(.L_x_3571) ;  /* 0x000000007b087348 */ /* 0x000fea0003c00000 */
[----:B------:R0:W1:Y:S02]  /*3df0*/  SHFL.BFLY P6, R124, R122, R120, R121 ;  /* 0x0c0000787a7c7389 */ /* 0x00006400000c0079 */
[----:B01----:R-:W-:Y:S01]  /*3e00*/  ENDCOLLECTIVE ;  /* 0x000000000000791b */ /* 0x003fe20003800000 */
.L_x_3571:
[----:B------:R-:W-:Y:S01]  /*3e10*/  HFMA2.MMA R120, -RZ, RZ, 0, 2.384185791015625e-07 ;  /* 0x00000004ff787435 */ /* 0x000fe200000001ff */
[----:B------:R-:W-:-:S05]  /*3e20*/  FADD.FTZ R125, R125, R124 ;  /* 0x0000007c7d7d7221 */ /* 0x000fca0000010000 */
[----:B------:R-:W-:-:S07]  /*3e30*/  MOV R122, R125 ;  /* 0x0000007d007a7202 */ /* 0x000fce0000000f00 */
[----:B------:R-:W-:Y:S05]  /*3e40*/  WARPSYNC.COLLECTIVE R123, `(.L_x_3572) ;  /* 0x000000007b087348 */ /* 0x000fea0003c00000 */
[----:B------:R0:W1:Y:S02]  /*3e50*/  SHFL.BFLY P6, R124, R122, R120, R121 ;  /* 0x0c0000787a7c7389 */ /* 0x00006400000c0079 */
[----:B01----:R-:W-:Y:S01]  /*3e60*/  ENDCOLLECTIVE ;  /* 0x000000000000791b */ /* 0x003fe20003800000 */
.L_x_3572:
[----:B------:R-:W-:Y:S01]  /*3e70*/  HFMA2.MMA R120, -RZ, RZ, 0, 4.76837158203125e-07 ;  /* 0x00000008ff787435 */ /* 0x000fe200000001ff */
[----:B------:R-:W-:-:S05]  /*3e80*/  FADD.FTZ R36, R125, R124 ;  /* 0x0000007c7d247221 */ /* 0x000fca0000010000 */
[----:B------:R-:W-:-:S07]  /*3e90*/  MOV R122, R36 ;  /* 0x00000024007a7202 */ /* 0x000fce0000000f00 */
[----:B------:R-:W-:Y:S05]  /*3ea0*/  WARPSYNC.COLLECTIVE R123, `(.L_x_3573) ;  /* 0x000000007b087348 */ /* 0x000fea0003c00000 */
[----:B------:R0:W1:Y:S02]  /*3eb0*/  SHFL.BFLY P6, R124, R122, R120, R121 ;  /* 0x0c0000787a7c7389 */ /* 0x00006400000c0079 */
[----:B01----:R-:W-:Y:S01]  /*3ec0*/  ENDCOLLECTIVE ;  /* 0x000000000000791b */ /* 0x003fe20003800000 */
.L_x_3573:
[----:B------:R-:W-:Y:S01]  /*3ed0*/  HFMA2.MMA R120, -RZ, RZ, 0, 9.5367431640625e-07 ;  /* 0x00000010ff787435 */ /* 0x000fe200000001ff */
[----:B------:R-:W-:-:S05]  /*3ee0*/  FADD.FTZ R37, R36, R124 ;  /* 0x0000007c24257221 */ /* 0x000fca0000010000 */
[----:B------:R-:W-:-:S07]  /*3ef0*/  MOV R122, R37 ;  /* 0x00000025007a7202 */ /* 0x000fce0000000f00 */
[----:B------:R-:W-:Y:S05]  /*3f00*/  WARPSYNC.COLLECTIVE R123, `(.L_x_3574) ;  /* 0x000000007b087348 */ /* 0x000fea0003c00000 */
[----:B------:R0:W1:Y:S02]  /*3f10*/  SHFL.BFLY P6, R124, R122, R120, R121 ;  /* 0x0c0000787a7c7389 */ /* 0x00006400000c0079 */
[----:B01----:R-:W-:Y:S01]  /*3f20*/  ENDCOLLECTIVE ;  /* 0x000000000000791b */ /* 0x003fe20003800000 */
.L_x_3574:
        /* <DEDUP_REMOVED lines=67> */
[----:B------:R-:W-:Y:S01]  /*4360*/  HFMA2.MMA R120, -RZ, RZ, 0, 5.9604644775390625e-08 ;  /* 0x00000001ff787435 */ /* 0x000fe200000001ff */
[----:B------:R-:W-:-:S03]  /*4370*/  MOV R121, 0x1f ;  /* 0x0000001f00797802 */ /* 0x000fc60000000f00 */
[----:B------:R-:W-:-:S07]  /*4380*/  MOV R122, R37 ;  /* 0x00000025007a7202 */ /* 0x000fce0000000f00 */
[----:B------:R-:W-:Y:S05]  /*4390*/  WARPSYNC.COLLECTIVE R123, `(.L_x_3575) ;  /* 0x000000007b087348 */ /* 0x000fea0003c00000 */
[----:B------:R0:W1:Y:S02]  /*43a0*/  SHFL.BFLY P6, R124, R122, R120, R121 ;  /* 0x0c0000787a7c7389 */ /* 0x00006400000c0079 */
[----:B01----:R-:W-:Y:S01]  /*43b0*/  ENDCOLLECTIVE ;  /* 0x000000000000791b */ /* 0x003fe20003800000 */
.L_x_3575:
[----:B------:R-:W-:Y:S01]  /*43c0*/  HFMA2.MMA R120, -RZ, RZ, 0, 1.1920928955078125e-07 ;  /* 0x00000002ff787435 */ /* 0x000fe200000001ff */
[----:B------:R-:W-:-:S10]  /*43d0*/  FADD.FTZ R122, R37, R124 ;  /* 0x0000007c257a7221 */ /* 0x000fd40000010000 */
[----:B------:R-:W-:Y:S05]  /*43e0*/  WARPSYNC.COLLECTIVE R123, `(.L_x_3576) ;  /* 0x000000007b087348 */ /* 0x000fea0003c00000 */
[----:B------:R0:W1:Y:S02]  /*43f0*/  SHFL.BFLY P6, R124, R122, R120, R121 ;  /* 0x0c0000787a7c7389 */ /* 0x00006400000c0079 */
[----:B01----:R-:W-:Y:S01]  /*4400*/  ENDCOLLECTIVE ;  /* 0x000000000000791b */ /* 0x003fe20003800000 */
.L_x_3576:
[----:B------:R-:W-:Y:S01]  /*4410*/  HFMA2.MMA R120, -RZ, RZ, 0, 2.384185791015625e-07 ;  /* 0x00000004ff787435 */ /* 0x000fe200000001ff */
[----:B------:R-:W-:-:S05]  /*4420*/  FADD.FTZ R125, R122, R124 ;  /* 0x0000007c7a7d7221 */ /* 0x000fca0000010000 */
[----:B------:R-:W-:-:S07]  /*4430*/  MOV R122, R125 ;  /* 0x0000007d007a7202 */ /* 0x000fce0000000f00 */
[----:B------:R-:W-:Y:S05]  /*4440*/  WARPSYNC.COLLECTIVE R123, `(.L_x_3577) ;  /* 0x000000007b087348 */ /* 0x000fea0003c00000 */
[----:B------:R0:W1:Y:S02]  /*4450*/  SHFL.BFLY P6, R124, R122, R120, R121 ;  /* 0x0c0000787a7c7389 */ /* 0x00006400000c0079 */
[----:B01----:R-:W-:Y:S01]  /*4460*/  ENDCOLLECTIVE ;  /* 0x000000000000791b */ /* 0x003fe20003800000 */
.L_x_3577:
[----:B------:R-:W-:Y:S01]  /*4470*/  HFMA2.MMA R120, -RZ, RZ, 0, 4.76837158203125e-07 ;  /* 0x00000008ff787435 */ /* 0x000fe200000001ff */
[----:B------:R-:W-:-:S05]  /*4480*/  FADD.FTZ R125, R125, R124 ;  /* 0x0000007c7d7d7221 */ /* 0x000fca0000010000 */
[----:B------:R-:W-:-:S07]  /*4490*/  MOV R122, R125 ;  /* 0x0000007d007a7202 */ /* 0x000fce0000000f00 */
[----:B------:R-:W-:Y:S05]  /*44a0*/  WARPSYNC.COLLECTIVE R123, `(.L_x_3578) ;  /* 0x000000007b087348 */ /* 0x000fea0003c00000 */
[----:B------:R0:W1:Y:S02]  /*44b0*/  SHFL.BFLY P6, R124, R122, R120, R121 ;  /* 0x0c0000787a7c7389 */ /* 0x00006400000c0079 */
[----:B01----:R-:W-:Y:S01]  /*44c0*/  ENDCOLLECTIVE ;  /* 0x000000000000791b */ /* 0x003fe20003800000 */
.L_x_3578:
[----:B------:R-:W-:Y:S01]  /*44d0*/  HFMA2.MMA R120, -RZ, RZ, 0, 9.5367431640625e-07 ;  /* 0x00000010ff787435 */ /* 0x000fe200000001ff */
[----:B------:R-:W-:-:S05]  /*44e0*/  FADD.FTZ R37, R125, R124 ;  /* 0x0000007c7d257221 */ /* 0x000fca0000010000 */
[----:B------:R-:W-:-:S07]  /*44f0*/  MOV R122, R37 ;  /* 0x00000025007a7202 */ /* 0x000fce0000000f00 */
[----:B------:R-:W-:Y:S05]  /*4500*/  WARPSYNC.COLLECTIVE R123, `(.L_x_3579) ;  /* 0x000000007b087348 */ /* 0x000fea0003c00000 */
[----:B------:R0:W1:Y:S02]  /*4510*/  SHFL.BFLY P6, R124, R122, R120, R121 ;  /* 0x0c0000787a7c7389 */ /* 0x00006400000c0079 */
[----:B01----:R-:W-:Y:S01]  /*4520*/  ENDCOLLECTIVE ;  /* 0x000000000000791b */ /* 0x003fe20003800000 */
.L_x_3579:
[----:B------:R-:W-:Y:S05]  /*4530*/  BRA `(.L_x_3580) ;  /* 0xffffffe800707947 */ /* 0x000fea000383ffff */
.L_x_3581:
        /* <DEDUP_REMOVED lines=12> */
.L_x_30202:


//--------------------- .text._ZN10layer_norm13ln_fwd_kernelINS_13Kernel_traitsI6__halfS2_S2_S2_fjLj4096ELj1ELj1ELj4ELj16ENS_18Kernel_traits_baseILj4096ES2_S2_S2_S2_fjLj128EEEEELb0ELb0ELb1ELb1EEEvNS_9FwdParamsE --------------------------
	.section	.text._ZN10layer_norm13ln_fwd_kernelINS_13Kernel_traitsI6__halfS2_S2_S2_fjLj4096ELj1ELj1ELj4ELj16ENS_18Kernel_traits_baseILj4096ES2_S2_S2_S2_fjLj128EEEEELb0ELb0ELb1ELb1EEEvNS_9FwdParamsE,"ax",@progbits
	.align	128
        .global         _ZN10layer_norm13ln_fwd_kernelINS_13Kernel_traitsI6__halfS2_S2_S2_fjLj4096ELj1ELj1ELj4ELj16ENS_18Kernel_traits_baseILj4096ES2_S2_S2_S2_fjLj128EEEEELb0ELb0ELb1ELb1EEEvNS_9FwdParamsE
        .type           _ZN10layer_norm13ln_fwd_kernelINS_13Kernel_traitsI6__halfS2_S2_S2_fjLj4096ELj1ELj1ELj4ELj16ENS_18Kernel_traits_baseILj4096ES2_S2_S2_S2_fjLj128EEEEELb0ELb0ELb1ELb1EEEvNS_9FwdParamsE,@function
        .size           _ZN10layer_norm13ln_fwd_kernelINS_13Kernel_traitsI6__halfS2_S2_S2_fjLj4096ELj1ELj1ELj4ELj16ENS_18Kernel_traits_baseILj4096ES2_S2_S2_S2_fjLj128EEEEELb0ELb0ELb1ELb1EEEvNS_9FwdParamsE,(.L_x_30203 - _ZN10layer_norm13ln_fwd_kernelINS_13Kernel_traitsI6__halfS2_S2_S2_fjLj4096ELj1ELj1ELj4ELj16ENS_18Kernel_traits_baseILj4096ES2_S2_S2_S2_fjLj128EEEEELb0ELb0ELb1ELb1EEEvNS_9FwdParamsE)
        .other          _ZN10layer_norm13ln_fwd_kernelINS_13Kernel_traitsI6__halfS2_S2_S2_fjLj4096ELj1ELj1ELj4ELj16ENS_18Kernel_traits_baseILj4096ES2_S2_S2_S2_fjLj128EEEEELb0ELb0ELb1ELb1EEEvNS_9FwdParamsE,@"STO_CUDA_ENTRY STV_DEFAULT"
_ZN10layer_norm13ln_fwd_kernelINS_13Kernel_traitsI6__halfS2_S2_S2_fjLj4096ELj1ELj1ELj4ELj16ENS_18Kernel_traits_baseILj4096ES2_S2_S2_S2_fjLj128EEEEELb0ELb0ELb1ELb1EEEvNS_9FwdParamsE:
.text._ZN10layer_norm13ln_fwd_kernelINS_13Kernel_traitsI6__halfS2_S2_S2_fjLj4096ELj1ELj1ELj4ELj16ENS_18Kernel_traits_baseILj4096ES2_S2_S2_S2_fjLj128EEEEELb0ELb0ELb1ELb1EEEvNS_9FwdParamsE:
        /* <DEDUP_REMOVED lines=14> */
[----:B------:R0:W5:Y:S04]  /*00e0*/  @P0 LDG.E.128 R36, desc[UR4][R4.64+0x1000] ;  /* 0x0010000404240981 */ /* 0x000168000c1e1d00 */
[----:B------:R0:W5:Y:S01]  /*00f0*/  @P0 LDG.E.128 R32, desc[UR4][R4.64+0x1800] ;  /* 0x0018000404200981 */ /* 0x000162000c1e1d00 */
[----:B------:R-:W-:-:S04]  /*0100*/  SHF.R.U32.HI R77, RZ, 0x7, R66 ;  /* 0x00000007ff4d7819 */ /* 0x000fc80000011642 */
        /* <DEDUP_REMOVED lines=16> */
[----:B------:R-:W-:-:S02]  /*0210*/  @!P0 CS2R R34, SRZ ;  /* 0x0000000000228805 */ /* 0x000fc4000001ff00 */
[----:B------:R-:W-:Y:S01]  /*0220*/  SHF.L.U32 R77, R77, 0x2, RZ ;  /* 0x000000024d4d7819 */ /* 0x000fe200000006ff */
[----:B------:R0:W5:Y:S01]  /*0230*/  LDG.E.128 R24, desc[UR4][R2.64+0x800] ;  /* 0x0008000402187981 */ /* 0x000162000c1e1d00 */
[----:B------:R-:W-:Y:S01]  /*0240*/  SHF.R.U32.HI R85, RZ, 0x5, R66 ;  /* 0x00000005ff557819 */ /* 0x000fe20000011642 */
[----:B------:R-:W-:Y:S01]  /*0250*/  HFMA2.MMA R112, -RZ, RZ, 0, 5.9604644775390625e-08 ;  /* 0x00000001ff707435 */ /* 0x000fe200000001ff */
[--C-:B------:R-:W-:Y:S01]  /*0260*/  HADD2.F32 R65, -RZ, R8.reuse.H0_H0 ;  /* 0x20000008ff417230 */ /* 0x100fe20000004100 */
[----:B------:R-:W-:Y:S01]  /*0270*/  ULDC.U8 UR6, c[0x0][0x2a0] ;  /* 0x0000a80000067ab9 */ /* 0x000fe20000000000 */
        /* <DEDUP_REMOVED lines=9> */
[----:B------:R-:W-:Y:S01]  /*0310*/  ISETP.NE.AND P1, PT, RZ, UR6, PT ;  /* 0x00000006ff007c0c */ /* 0x000fe2000bf25270 */
[--C-:B------:R-:W-:Y:S01]  /*0320*/  HADD2.F32 R19, -RZ, R11.reuse.H0_H0 ;  /* 0x2000000bff137230 */ /* 0x100fe20000004100 */
[----:B------:R-:W-:Y:S01]  /*0330*/  ULDC UR8, c[0x0][0x29c] ;  /* 0x0000a70000087ab9 */ /* 0x000fe20000000800 */
[----:B------:R-:W-:Y:S01]  /*0340*/  HADD2.F32 R18, -RZ, R11.H1_H1 ;  /* 0x3000000bff127230 */ /* 0x000fe20000004100 */
[----:B------:R-:W-:Y:S01]  /*0350*/  ULDC UR9, c[0x0][0x290] ;  /* 0x0000a40000097ab9 */ /* 0x000fe20000000800 */
        /* <DEDUP_REMOVED lines=16> */
[----:B0-----:R-:W-:-:S02]  /*0460*/  HADD2.F32 R3, -RZ, R39.H0_H0 ;  /* 0x20000027ff037230 */ /* 0x001fc40000004100 */
        /* <DEDUP_REMOVED lines=9> */
[--C-:B--2---:R-:W-:Y:S02]  /*0500*/  HADD2.F32 R73, -RZ, R40.reuse.H0_H0 ;  /* 0x20000028ff497230 */ /* 0x104fe40000004100 */
        /* <DEDUP_REMOVED lines=11> */
[----:B----4-:R-:W-:-:S07]  /*05c0*/  HADD2.F32 R46, -RZ, R30.H1_H1 ;  /* 0x3000001eff2e7230 */ /* 0x010fce0000004100 */
.L_x_3681:
        /* <DEDUP_REMOVED lines=32> */
[----:B-----5:R-:W-:Y:S01]  /*07d0*/  HADD2.F32 R61, -RZ, R32.H0_H0 ;  /* 0x20000020ff3d7230 */ /* 0x020fe20000004100 */
[----:B------:R-:W-:Y:S06]  /*07e0*/  BRA `(.L_x_3584) ;  /* 0x0000000000107947 */ /* 0x000fec0003800000 */
.L_x_3583:
[----:B-----5:R-:W-:Y:S02]  /*07f0*/  HADD2.F32 R61, -RZ, R36.H0_H0 ;  /* 0x20000024ff3d7230 */ /* 0x020fe40000004100 */
[----:B------:R-:W-:-:S03]  /*0800*/  @P0 HADD2.F32 R48, -RZ, R32.H0_H0 ;  /* 0x20000020ff300230 */ /* 0x000fc60000004100 */
[----:B------:R-:W-:-:S04]  /*0810*/  FMUL.FTZ R61, R61, UR8 ;  /* 0x000000083d3d7c20 */ /* 0x000fc80008410000 */
[----:B------:R-:W-:-:S07]  /*0820*/  @P0 FADD.FTZ R61, R61, R48 ;  /* 0x000000303d3d0221 */ /* 0x000fce0000010000 */
.L_x_3584:
[----:B------:R-:W-:Y:S05]  /*0830*/  BSYNC B0 ;  /* 0x0000000000007941 */ /* 0x000fea0003800000 */
.L_x_3582:
[----:B------:R-:W-:Y:S04]  /*0840*/  BSSY B0, `(.L_x_3585) ;  /* 0x000000a000007945 */ /* 0x000fe80003800000 */
[----:B------:R-:W-:Y:S05]  /*0850*/  @P3 BRA `(.L_x_3586) ;  /* 0x0000000000103947 */ /* 0x000fea0003800000 */
[----:B------:R-:W-:Y:S01]  /*0860*/  HFMA2.MMA R60, -RZ, RZ, 0, 0 ;  /* 0x00000000ff3c7435 */ /* 0x000fe200000001ff */
[----:B------:R-:W-:Y:S10]  /*0870*/  @!P0 BRA `(.L_x_3587) ;  /* 0x0000000000188947 */ /* 0x000ff40003800000 */
[----:B-----5:R-:W-:Y:S01]  /*0880*/  HADD2.F32 R60, -RZ, R32.H1_H1 ;  /* 0x30000020ff3c7230 */ /* 0x020fe20000004100 */
[----:B------:R-:W-:Y:S06]  /*0890*/  BRA `(.L_x_3587) ;  /* 0x0000000000107947 */ /* 0x000fec0003800000 */
.L_x_3586:
[----:B-----5:R-:W-:Y:S02]  /*08a0*/  HADD2.F32 R60, -RZ, R36.H1_H1 ;  /* 0x30000024ff3c7230 */ /* 0x020fe40000004100 */
[----:B------:R-:W-:-:S03]  /*08b0*/  @P0 HADD2.F32 R49, -RZ, R32.H1_H1 ;  /* 0x30000020ff310230 */ /* 0x000fc60000004100 */
[----:B------:R-:W-:-:S04]  /*08c0*/  FMUL.FTZ R60, R60, UR8 ;  /* 0x000000083c3c7c20 */ /* 0x000fc80008410000 */
[----:B------:R-:W-:-:S07]  /*08d0*/  @P0 FADD.FTZ R60, R60, R49 ;  /* 0x000000313c3c0221 */ /* 0x000fce0000010000 */
.L_x_3587:
[----:B------:R-:W-:Y:S05]  /*08e0*/  BSYNC B0 ;  /* 0x0000000000007941 */ /* 0x000fea0003800000 */
.L_x_3585:
[----:B------:R-:W-:Y:S04]  /*08f0*/  BSSY B0, `(.L_x_3588) ;  /* 0x000000a000007945 */ /* 0x000fe80003800000 */
[----:B------:R-:W-:Y:S05]  /*0900*/  @P3 BRA `(.L_x_3589) ;  /* 0x0000000000103947 */ /* 0x000fea0003800000 */
[----:B------:R-:W-:Y:S01]  /*0910*/  MOV R59, RZ ;  /* 0x000000ff003b7202 */ /* 0x000fe20000000f00 */
[----:B------:R-:W-:Y:S06]  /*0920*/  @!P0 BRA `(.L_x_3590) ;  /* 0x0000000000188947 */ /* 0x000fec0003800000 */
[----:B-----5:R-:W-:Y:S01]  /*0930*/  HADD2.F32 R59, -RZ, R33.H0_H0 ;  /* 0x20000021ff3b7230 */ /* 0x020fe20000004100 */
[----:B------:R-:W-:Y:S06]  /*0940*/  BRA `(.L_x_3590) ;  /* 0x0000000000107947 */ /* 0x000fec0003800000 */
.L_x_3589:
[----:B-----5:R-:W-:Y:S02]  /*0950*/  HADD2.F32 R59, -RZ, R37.H0_H0 ;  /* 0x20000025ff3b7230 */ /* 0x020fe40000004100 */
[----:B------:R-:W-:-:S03]  /*0960*/  @P0 HADD2.F32 R48, -RZ, R33.H0_H0 ;  /* 0x20000021ff300230 */ /* 0x000fc60000004100 */
[----:B------:R-:W-:-:S04]  /*0970*/  FMUL.FTZ R59, R59, UR8 ;  /* 0x000000083b3b7c20 */ /* 0x000fc80008410000 */
[----:B------:R-:W-:-:S07]  /*0980*/  @P0 FADD.FTZ R59, R59, R48 ;  /* 0x000000303b3b0221 */ /* 0x000fce0000010000 */
.L_x_3590:
[----:B------:R-:W-:Y:S05]  /*0990*/  BSYNC B0 ;  /* 0x0000000000007941 */ /* 0x000fea0003800000 */
.L_x_3588:
[----:B------:R-:W-:Y:S04]  /*09a0*/  BSSY B0, `(.L_x_3591) ;  /* 0x000000a000007945 */ /* 0x000fe80003800000 */
[----:B------:R-:W-:Y:S05]  /*09b0*/  @P3 BRA `(.L_x_3592) ;  /* 0x0000000000103947 */ /* 0x000fea0003800000 */
[----:B------:R-:W-:Y:S01]  /*09c0*/  HFMA2.MMA R58, -RZ, RZ, 0, 0 ;  /* 0x00000000ff3a7435 */ /* 0x000fe200000001ff */
[----:B------:R-:W-:Y:S10]  /*09d0*/  @!P0 BRA `(.L_x_3593) ;  /* 0x0000000000188947 */ /* 0x000ff40003800000 */
[----:B-----5:R-:W-:Y:S01]  /*09e0*/  HADD2.F32 R58, -RZ, R33.H1_H1 ;  /* 0x30000021ff3a7230 */ /* 0x020fe20000004100 */
[----:B------:R-:W-:Y:S06]  /*09f0*/  BRA `(.L_x_3593) ;  /* 0x0000000000107947 */ /* 0x000fec0003800000 */
.L_x_3592:
[----:B-----5:R-:W-:Y:S02]  /*0a00*/  HADD2.F32 R58, -RZ, R37.H1_H1 ;  /* 0x30000025ff3a7230 */ /* 0x020fe40000004100 */
[----:B------:R-:W-:-:S03]  /*0a10*/  @P0 HADD2.F32 R49, -RZ, R33.H1_H1 ;  /* 0x30000021ff310230 */ /* 0x000fc60000004100 */
[----:B------:R-:W-:-:S04]  /*0a20*/  FMUL.FTZ R58, R58, UR8 ;  /* 0x000000083a3a7c20 */ /* 0x000fc80008410000 */
[----:B------:R-:W-:-:S07]  /*0a30*/  @P0 FADD.FTZ R58, R58, R49 ;  /* 0x000000313a3a0221 */ /* 0x000fce0000010000 */
.L_x_3593:
[----:B------:R-:W-:Y:S05]  /*0a40*/  BSYNC B0 ;  /* 0x0000000000007941 */ /* 0x000fea0003800000 */
.L_x_3591:
[----:B------:R-:W-:Y:S04]  /*0a50*/  BSSY B0, `(.L_x_3594) ;  /* 0x000000a000007945 */ /* 0x000fe80003800000 */
[----:B------:R-:W-:Y:S05]  /*0a60*/  @P3 BRA `(.L_x_3595) ;  /* 0x0000000000103947 */ /* 0x000fea0003800000 */
[----:B------:R-:W-:Y:S01]  /*0a70*/  MOV R57, RZ ;  /* 0x000000ff00397202 */ /* 0x000fe20000000f00 */
[----:B------:R-:W-:Y:S06]  /*0a80*/  @!P0 BRA `(.L_x_3596) ;  /* 0x0000000000188947 */ /* 0x000fec0003800000 */
[----:B-----5:R-:W-:Y:S01]  /*0a90*/  HADD2.F32 R57, -RZ, R34.H0_H0 ;  /* 0x20000022ff397230 */ /* 0x020fe20000004100 */
[----:B------:R-:W-:Y:S06]  /*0aa0*/  BRA `(.L_x_3596) ;  /* 0x0000000000107947 */ /* 0x000fec0003800000 */
.L_x_3595:
[----:B-----5:R-:W-:Y:S02]  /*0ab0*/  HADD2.F32 R57, -RZ, R38.H0_H0 ;  /* 0x20000026ff397230 */ /* 0x020fe40000004100 */
[----:B------:R-:W-:-:S03]  /*0ac0*/  @P0 HADD2.F32 R48, -RZ, R34.H0_H0 ;  /* 0x20000022ff300230 */ /* 0x000fc60000004100 */
[----:B------:R-:W-:-:S04]  /*0ad0*/  FMUL.FTZ R57, R57, UR8 ;  /* 0x0000000839397c20 */ /* 0x000fc80008410000 */
[----:B------:R-:W-:-:S07]  /*0ae0*/  @P0 FADD.FTZ R57, R57, R48 ;  /* 0x0000003039390221 */ /* 0x000fce0000010000 */
.L_x_3596:
[----:B------:R-:W-:Y:S05]  /*0af0*/  BSYNC B0 ;  /* 0x0000000000007941 */ /* 0x000fea0003800000 */
.L_x_3594:
[----:B------:R-:W-:Y:S04]  /*0b00*/  BSSY B0, `(.L_x_3597) ;  /* 0x000000a000007945 */ /* 0x000fe80003800000 */
[----:B------:R-:W-:Y:S05]  /*0b10*/  @P3 BRA `(.L_x_3598) ;  /* 0x0000000000103947 */ /* 0x000fea0003800000 */
[----:B------:R-:W-:Y:S01]  /*0b20*/  HFMA2.MMA R56, -RZ, RZ, 0, 0 ;  /* 0x00000000ff387435 */ /* 0x000fe200000001ff */
[----:B------:R-:W-:Y:S10]  /*0b30*/  @!P0 BRA `(.L_x_3599) ;  /* 0x0000000000188947 */ /* 0x000ff40003800000 */
[----:B-----5:R-:W-:Y:S01]  /*0b40*/  HADD2.F32 R56, -RZ, R34.H1_H1 ;  /* 0x30000022ff387230 */ /* 0x020fe20000004100 */
[----:B------:R-:W-:Y:S06]  /*0b50*/  BRA `(.L_x_3599) ;  /* 0x0000000000107947 */ /* 0x000fec0003800000 */
.L_x_3598:
[----:B-----5:R-:W-:Y:S02]  /*0b60*/  HADD2.F32 R56, -RZ, R38.H1_H1 ;  /* 0x30000026ff387230 */ /* 0x020fe40000004100 */
[----:B------:R-:W-:-:S03]  /*0b70*/  @P0 HADD2.F32 R49, -RZ, R34.H1_H1 ;  /* 0x30000022ff310230 */ /* 0x000fc60000004100 */
[----:B------:R-:W-:-:S04]  /*0b80*/  FMUL.FTZ R56, R56, UR8 ;  /* 0x0000000838387c20 */ /* 0x000fc80008410000 */
[----:B------:R-:W-:-:S07]  /*0b90*/  @P0 FADD.FTZ R56, R56, R49 ;  /* 0x0000003138380221 */ /* 0x000fce0000010000 */
.L_x_3599:
[----:B------:R-:W-:Y:S05]  /*0ba0*/  BSYNC B0 ;  /* 0x0000000000007941 */ /* 0x000fea0003800000 */
.L_x_3597:
[----:B------:R-:W-:Y:S04]  /*0bb0*/  BSSY B0, `(.L_x_3600) ;  /* 0x000000a000007945 */ /* 0x000fe80003800000 */
[----:B------:R-:W-:Y:S05]  /*0bc0*/  @P3 BRA `(.L_x_3601) ;  /* 0x0000000000103947 */ /* 0x000fea0003800000 */
[----:B------:R-:W-:Y:S01]  /*0bd0*/  MOV R55, RZ ;  /* 0x000000ff00377202 */ /* 0x000fe20000000f00 */
[----:B------:R-:W-:Y:S06]  /*0be0*/  @!P0 BRA `(.L_x_3602) ;  /* 0x0000000000188947 */ /* 0x000fec0003800000 */
[----:B-----5:R-:W-:Y:S01]  /*0bf0*/  HADD2.F32 R55, -RZ, R35.H0_H0 ;  /* 0x20000023ff377230 */ /* 0x020fe20000004100 */
[----:B------:R-:W-:Y:S06]  /*0c00*/  BRA `(.L_x_3602) ;  /* 0x0000000000107947 */ /* 0x000fec0003800000 */
.L_x_3601:
[----:B-----5:R-:W-:Y:S02]  /*0c10*/  HADD2.F32 R55, -RZ, R39.H0_H0 ;  /* 0x20000027ff377230 */ /* 0x020fe40000004100 */
[----:B------:R-:W-:-:S03]  /*0c20*/  @P0 HADD2.F32 R48, -RZ, R35.H0_H0 ;  /* 0x20000023ff300230 */ /* 0x000fc60000004100 */
[----:B------:R-:W-:-:S04]  /*0c30*/  FMUL.FTZ R55, R55, UR8 ;  /* 0x0000000837377c20 */ /* 0x000fc80008410000 */
[----:B------:R-:W-:-:S07]  /*0c40*/  @P0 FADD.FTZ R55, R55, R48 ;  /* 0x0000003037370221 */ /* 0x000fce0000010000 */
.L_x_3602:
[----:B------:R-:W-:Y:S05]  /*0c50*/  BSYNC B0 ;  /* 0x0000000000007941 */ /* 0x000fea0003800000 */
.L_x_3600:
[----:B------:R-:W-:Y:S04]  /*0c60*/  BSSY B0, `(.L_x_3603) ;  /* 0x000000a000007945 */ /* 0x000fe80003800000 */
[----:B------:R-:W-:Y:S05]  /*0c70*/  @P3 BRA `(.L_x_3604) ;  /* 0x0000000000103947 */ /* 0x000fea0003800000 */
[----:B------:R-:W-:Y:S01]  /*0c80*/  HFMA2.MMA R54, -RZ, RZ, 0, 0 ;  /* 0x00000000ff367435 */ /* 0x000fe200000001ff */
[----:B------:R-:W-:Y:S10]  /*0c90*/  @!P0 BRA `(.L_x_3605) ;  /* 0x0000000000188947 */ /* 0x000ff40003800000 */
[----:B-----5:R-:W-:Y:S01]  /*0ca0*/  HADD2.F32 R54, -RZ, R35.H1_H1 ;  /* 0x30000023ff367230 */ /* 0x020fe20000004100 */
[----:B------:R-:W-:Y:S06]  /*0cb0*/  BRA `(.L_x_3605) ;  /* 0x0000000000107947 */ /* 0x000fec0003800000 */
.L_x_3604:
[----:B-----5:R-:W-:Y:S02]  /*0cc0*/  HADD2.F32 R54, -RZ, R39.H1_H1 ;  /* 0x30000027ff367230 */ /* 0x020fe40000004100 */
[----:B------:R-:W-:-:S03]  /*0cd0*/  @P0 HADD2.F32 R49, -RZ, R35.H1_H1 ;  /* 0x30000023ff310230 */ /* 0x000fc60000004100 */
[----:B------:R-:W-:-:S04]  /*0ce0*/  FMUL.FTZ R54, R54, UR8 ;  /* 0x0000000836367c20 */ /* 0x000fc80008410000 */
[----:B------:R-:W-:-:S07]  /*0cf0*/  @P0 FADD.FTZ R54, R54, R49 ;  /* 0x0000003136360221 */ /* 0x000fce0000010000 */
.L_x_3605:
[----:B------:R-:W-:Y:S05]  /*0d00*/  BSYNC B0 ;  /* 0x0000000000007941 */ /* 0x000fea0003800000 */
.L_x_3603:
[----:B------:R-:W0:Y:S01]  /*0d10*/  LDC.64 R52, c[0x0][0x238] ;  /* 0x00008e00ff347b82 */ /* 0x000e220000000a00 */
[----:B------:R-:W-:Y:S02]  /*0d20*/  @P2 IADD3 R95, R108, 0x80, RZ ;  /* 0x000000806c5f2810 */ /* 0x000fe40007ffe0ff */
[----:B------:R-:W-:Y:S02]  /*0d30*/  IADD3 R101, R109, 0x80, RZ ;  /* 0x000000806d657810 */ /* 0x000fe40007ffe0ff */
[----:B------:R-:W-:Y:S02]  /*0d40*/  F2FP.F16.F32.PACK_AB R51, R54, R55 ;  /* 0x000000373633723e */ /* 0x000fe400000000ff */
[----:B------:R-:W-:Y:S01]  /*0d50*/  F2FP.F16.F32.PACK_AB R50, R56, R57 ;  /* 0x000000393832723e */ /* 0x000fe200000000ff */
[----:B------:R-:W1:Y:S01]  /*0d60*/  @P2 LDC.64 R90, c[0x0][0x220] ;  /* 0x00008800ff5a2b82 */ /* 0x000e620000000a00 */
[----:B------:R-:W-:Y:S02]  /*0d70*/  F2FP.F16.F32.PACK_AB R49, R58, R59 ;  /* 0x0000003b3a31723e */ /* 0x000fe400000000ff */
[----:B------:R-:W-:-:S05]  /*0d80*/  F2FP.F16.F32.PACK_AB R48, R60, R61 ;  /* 0x0000003d3c30723e */ /* 0x000fca00000000ff */
        /* <DEDUP_REMOVED lines=9> */
[----:B------:R-:W-:Y:S01]  /*0e20*/  MOV R95, RZ ;  /* 0x000000ff005f7202 */ /* 0x000fe20000000f00 */
[----:B------:R-:W-:Y:S06]  /*0e30*/  @!P0 BRA `(.L_x_3608) ;  /* 0x0000000000188947 */ /* 0x000fec0003800000 */
[----:B-----5:R-:W-:Y:S01]  /*0e40*/  HADD2.F32 R95, -RZ, R32.H0_H0 ;  /* 0x20000020ff5f7230 */ /* 0x020fe20000004100 */
[----:B------:R-:W-:Y:S06]  /*0e50*/  BRA `(.L_x_3608) ;  /* 0x0000000000107947 */ /* 0x000fec0003800000 */
.L_x_3607:
[----:B-----5:R-:W-:Y:S02]  /*0e60*/  HADD2.F32 R95, -RZ, R36.H0_H0 ;  /* 0x20000024ff5f7230 */ /* 0x020fe40000004100 */
[----:B0-----:R-:W-:-:S03]  /*0e70*/  @P0 HADD2.F32 R48, -RZ, R32.H0_H0 ;  /* 0x20000020ff300230 */ /* 0x001fc60000004100 */
[----:B------:R-:W-:-:S04]  /*0e80*/  FMUL.FTZ R95, R95, UR8 ;  /* 0x000000085f5f7c20 */ /* 0x000fc80008410000 */
[----:B------:R-:W-:-:S07]  /*0e90*/  @P0 FADD.FTZ R95, R48, R95 ;  /* 0x0000005f305f0221 */ /* 0x000fce0000010000 */
.L_x_3608:
[----:B------:R-:W-:Y:S05]  /*0ea0*/  BSYNC B0 ;  /* 0x0000000000007941 */ /* 0x000fea0003800000 */
.L_x_3606:
[----:B------:R-:W-:Y:S04]  /*0eb0*/  BSSY B0, `(.L_x_3609) ;  /* 0x000000a000007945 */ /* 0x000fe80003800000 */
[----:B------:R-:W-:Y:S05]  /*0ec0*/  @P3 BRA `(.L_x_3610) ;  /* 0x0000000000103947 */ /* 0x000fea0003800000 */
[----:B------:R-:W-:Y:S01]  /*0ed0*/  HFMA2.MMA R94, -RZ, RZ, 0, 0 ;  /* 0x00000000ff5e7435 */ /* 0x000fe200000001ff */
[----:B------:R-:W-:Y:S10]  /*0ee0*/  @!P0 BRA `(.L_x_3611) ;  /* 0x0000000000188947 */ /* 0x000ff40003800000 */
[----:B-----5:R-:W-:Y:S01]  /*0ef0*/  HADD2.F32 R94, -RZ, R32.H1_H1 ;  /* 0x30000020ff5e7230 */ /* 0x020fe20000004100 */
[----:B------:R-:W-:Y:S06]  /*0f00*/  BRA `(.L_x_3611) ;  /* 0x0000000000107947 */ /* 0x000fec0003800000 */
.L_x_3610:
[----:B-----5:R-:W-:Y:S02]  /*0f10*/  HADD2.F32 R94, -RZ, R36.H1_H1 ;  /* 0x30000024ff5e7230 */ /* 0x020fe40000004100 */
[----:B0-----:R-:W-:-:S03]  /*0f20*/  @P0 HADD2.F32 R49, -RZ, R32.H1_H1 ;  /* 0x30000020ff310230 */ /* 0x001fc60000004100 */
[----:B------:R-:W-:-:S04]  /*0f30*/  FMUL.FTZ R94, R94, UR8 ;  /* 0x000000085e5e7c20 */ /* 0x000fc80008410000 */
[----:B------:R-:W-:-:S07]  /*0f40*/  @P0 FADD.FTZ R94, R49, R94 ;  /* 0x0000005e315e0221 */ /* 0x000fce0000010000 */
.L_x_3611:
[----:B------:R-:W-:Y:S05]  /*0f50*/  BSYNC B0 ;  /* 0x0000000000007941 */ /* 0x000fea0003800000 */
.L_x_3609:
[----:B------:R-:W-:Y:S04]  /*0f60*/  BSSY B0, `(.L_x_3612) ;  /* 0x000000a000007945 */ /* 0x000fe80003800000 */
[----:B------:R-:W-:Y:S05]  /*0f70*/  @P3 BRA `(.L_x_3613) ;  /* 0x0000000000103947 */ /* 0x000fea0003800000 */
[----:B0-----:R-:W-:Y:S01]  /*0f80*/  MOV R93, RZ ;  /* 0x000000ff005d7202 */ /* 0x001fe20000000f00 */
[----:B------:R-:W-:Y:S06]  /*0f90*/  @!P0 BRA `(.L_x_3614) ;  /* 0x0000000000188947 */ /* 0x000fec0003800000 */
[----:B-----5:R-:W-:Y:S01]  /*0fa0*/  HADD2.F32 R93, -RZ, R33.H0_H0 ;  /* 0x20000021ff5d7230 */ /* 0x020fe20000004100 */
[----:B------:R-:W-:Y:S06]  /*0fb0*/  BRA `(.L_x_3614) ;  /* 0x0000000000107947 */ /* 0x000fec0003800000 */
.L_x_3613:
[----:B0----5:R-:W-:Y:S02]  /*0fc0*/  HADD2.F32 R93, -RZ, R37.H0_H0 ;  /* 0x20000025ff5d7230 */ /* 0x021fe40000004100 */
[----:B------:R-:W-:-:S03]  /*0fd0*/  @P0 HADD2.F32 R48, -RZ, R33.H0_H0 ;  /* 0x20000021ff300230 */ /* 0x000fc60000004100 */
[----:B------:R-:W-:-:S04]  /*0fe0*/  FMUL.FTZ R93, R93, UR8 ;  /* 0x000000085d5d7c20 */ /* 0x000fc80008410000 */
[----:B------:R-:W-:-:S07]  /*0ff0*/  @P0 FADD.FTZ R93, R48, R93 ;  /* 0x0000005d305d0221 */ /* 0x000fce0000010000 */
.L_x_3614:
[----:B------:R-:W-:Y:S05]  /*1000*/  BSYNC B0 ;  /* 0x0000000000007941 */ /* 0x000fea0003800000 */
.L_x_3612:
[----:B------:R-:W-:Y:S04]  /*1010*/  BSSY B0, `(.L_x_3615) ;  /* 0x000000a000007945 */ /* 0x000fe80003800000 */
[----:B------:R-:W-:Y:S05]  /*1020*/  @P3 BRA `(.L_x_3616) ;  /* 0x0000000000103947 */ /* 0x000fea0003800000 */
[----:B------:R-:W-:Y:S01]  /*1030*/  HFMA2.MMA R92, -RZ, RZ, 0, 0 ;  /* 0x00000000ff5c7435 */ /* 0x000fe200000001ff */
[----:B------:R-:W-:Y:S10]  /*1040*/  @!P0 BRA `(.L_x_3617) ;  /* 0x0000000000188947 */ /* 0x000ff40003800000 */
[----:B-----5:R-:W-:Y:S01]  /*1050*/  HADD2.F32 R92, -RZ, R33.H1_H1 ;  /* 0x30000021ff5c7230 */ /* 0x020fe20000004100 */
[----:B------:R-:W-:Y:S06]  /*1060*/  BRA `(.L_x_3617) ;  /* 0x0000000000107947 */ /* 0x000fec0003800000 */
.L_x_3616:
[----:B-----5:R-:W-:Y:S02]  /*1070*/  HADD2.F32 R92, -RZ, R37.H1_H1 ;  /* 0x30000025ff5c7230 */ /* 0x020fe40000004100 */
[----:B------:R-:W-:-:S03]  /*1080*/  @P0 HADD2.F32 R49, -RZ, R33.H1_H1 ;  /* 0x30000021ff310230 */ /* 0x000fc60000004100 */
[----:B------:R-:W-:-:S04]  /*1090*/  FMUL.FTZ R92, R92, UR8 ;  /* 0x000000085c5c7c20 */ /* 0x000fc80008410000 */
[----:B------:R-:W-:-:S07]  /*10a0*/  @P0 FADD.FTZ R92, R49, R92 ;  /* 0x0000005c315c0221 */ /* 0x000fce0000010000 */
.L_x_3617:
[----:B------:R-:W-:Y:S05]  /*10b0*/  BSYNC B0 ;  /* 0x0000000000007941 */ /* 0x000fea0003800000 */
.L_x_3615:
[----:B------:R-:W-:Y:S04]  /*10c0*/  BSSY B0, `(.L_x_3618) ;  /* 0x000000a000007945 */ /* 0x000fe80003800000 */
[----:B------:R-:W-:Y:S05]  /*10d0*/  @P3 BRA `(.L_x_3619) ;  /* 0x0000000000103947 */ /* 0x000fea0003800000 */
[----:B------:R-:W-:Y:S01]  /*10e0*/  MOV R91, RZ ;  /* 0x000000ff005b7202 */ /* 0x000fe20000000f00 */
[----:B------:R-:W-:Y:S06]  /*10f0*/  @!P0 BRA `(.L_x_3620) ;  /* 0x0000000000188947 */ /* 0x000fec0003800000 */
[----:B-----5:R-:W-:Y:S01]  /*1100*/  HADD2.F32 R91, -RZ, R34.H0_H0 ;  /* 0x20000022ff5b7230 */ /* 0x020fe20000004100 */
[----:B------:R-:W-:Y:S06]  /*1110*/  BRA `(.L_x_3620) ;  /* 0x0000000000107947 */ /* 0x000fec0003800000 */
.L_x_3619:
[----:B-----5:R-:W-:Y:S02]  /*1120*/  HADD2.F32 R91, -RZ, R38.H0_H0 ;  /* 0x20000026ff5b7230 */ /* 0x020fe40000004100 */
[----:B------:R-:W-:-:S03]  /*1130*/  @P0 HADD2.F32 R48, -RZ, R34.H0_H0 ;  /* 0x20000022ff300230 */ /* 0x000fc60000004100 */
[----:B------:R-:W-:-:S04]  /*1140*/  FMUL.FTZ R91, R91, UR8 ;  /* 0x000000085b5b7c20 */ /* 0x000fc80008410000 */
[----:B------:R-:W-:-:S07]  /*1150*/  @P0 FADD.FTZ R91, R48, R91 ;  /* 0x0000005b305b0221 */ /* 0x000fce0000010000 */
.L_x_3620:
[----:B------:R-:W-:Y:S05]  /*1160*/  BSYNC B0 ;  /* 0x0000000000007941 */ /* 0x000fea0003800000 */
.L_x_3618:
[----:B------:R-:W-:Y:S04]  /*1170*/  BSSY B0, `(.L_x_3621) ;  /* 0x000000a000007945 */ /* 0x000fe80003800000 */
[----:B------:R-:W-:Y:S05]  /*1180*/  @P3 BRA `(.L_x_3622) ;  /* 0x0000000000103947 */ /* 0x000fea0003800000 */
[----:B------:R-:W-:Y:S01]  /*1190*/  HFMA2.MMA R90, -RZ, RZ, 0, 0 ;  /* 0x00000000ff5a7435 */ /* 0x000fe200000001ff */
[----:B------:R-:W-:Y:S10]  /*11a0*/  @!P0 BRA `(.L_x_3623) ;  /* 0x0000000000188947 */ /* 0x000ff40003800000 */
[----:B-----5:R-:W-:Y:S01]  /*11b0*/  HADD2.F32 R90, -RZ, R34.H1_H1 ;  /* 0x30000022ff5a7230 */ /* 0x020fe20000004100 */
[----:B------:R-:W-:Y:S06]  /*11c0*/  BRA `(.L_x_3623) ;  /* 0x0000000000107947 */ /* 0x000fec0003800000 */
.L_x_3622:
[----:B-----5:R-:W-:Y:S02]  /*11d0*/  HADD2.F32 R90, -RZ, R38.H1_H1 ;  /* 0x30000026ff5a7230 */ /* 0x020fe40000004100 */
[----:B------:R-:W-:-:S03]  /*11e0*/  @P0 HADD2.F32 R49, -RZ, R34.H1_H1 ;  /* 0x30000022ff310230 */ /* 0x000fc60000004100 */
[----:B------:R-:W-:-:S04]  /*11f0*/  FMUL.FTZ R90, R90, UR8 ;  /* 0x000000085a5a7c20 */ /* 0x000fc80008410000 */
[----:B------:R-:W-:-:S07]  /*1200*/  @P0 FADD.FTZ R90, R49, R90 ;  /* 0x0000005a315a0221 */ /* 0x000fce0000010000 */
.L_x_3623:
[----:B------:R-:W-:Y:S05]  /*1210*/  BSYNC B0 ;  /* 0x0000000000007941 */ /* 0x000fea0003800000 */
.L_x_3621:
[----:B------:R-:W-:Y:S04]  /*1220*/  BSSY B0, `(.L_x_3624) ;  /* 0x000000a000007945 */ /* 0x000fe80003800000 */
[----:B------:R-:W-:Y:S05]  /*1230*/  @P3 BRA `(.L_x_3625) ;  /* 0x0000000000103947 */ /* 0x000fea0003800000 */
[----:B------:R-:W-:Y:S01]  /*1240*/  MOV R89, RZ ;  /* 0x000000ff00597202 */ /* 0x000fe20000000f00 */
[----:B------:R-:W-:Y:S06]  /*1250*/  @!P0 BRA `(.L_x_3626) ;  /* 0x0000000000188947 */ /* 0x000fec0003800000 */
[----:B-----5:R-:W-:Y:S01]  /*1260*/  HADD2.F32 R89, -RZ, R35.H0_H0 ;  /* 0x20000023ff597230 */ /* 0x020fe20000004100 */
[----:B------:R-:W-:Y:S06]  /*1270*/  BRA `(.L_x_3626) ;  /* 0x0000000000107947 */ /* 0x000fec0003800000 */
.L_x_3625:
[----:B-----5:R-:W-:Y:S02]  /*1280*/  HADD2.F32 R89, -RZ, R39.H0_H0 ;  /* 0x20000027ff597230 */ /* 0x020fe40000004100 */
[----:B------:R-:W-:-:S03]  /*1290*/  @P0 HADD2.F32 R48, -RZ, R35.H0_H0 ;  /* 0x20000023ff300230 */ /* 0x000fc60000004100 */
[----:B------:R-:W-:-:S04]  /*12a0*/  FMUL.FTZ R89, R89, UR8 ;  /* 0x0000000859597c20 */ /* 0x000fc80008410000 */
[----:B------:R-:W-:-:S07]  /*12b0*/  @P0 FADD.FTZ R89, R48, R89 ;  /* 0x0000005930590221 */ /* 0x000fce0000010000 */
.L_x_3626:
[----:B------:R-:W-:Y:S05]  /*12c0*/  BSYNC B0 ;  /* 0x0000000000007941 */ /* 0x000fea0003800000 */
.L_x_3624:
[----:B------:R-:W-:Y:S04]  /*12d0*/  BSSY B0, `(.L_x_3627) ;  /* 0x000000a000007945 */ /* 0x000fe80003800000 */
[----:B------:R-:W-:Y:S05]  /*12e0*/  @P3 BRA `(.L_x_3628) ;  /* 0x0000000000103947 */ /* 0x000fea0003800000 */
[----:B------:R-:W-:Y:S01]  /*12f0*/  HFMA2.MMA R88, -RZ, RZ, 0, 0 ;  /* 0x00000000ff587435 */ /* 0x000fe200000001ff */
[----:B------:R-:W-:Y:S10]  /*1300*/  @!P0 BRA `(.L_x_3629) ;  /* 0x0000000000188947 */ /* 0x000ff40003800000 */
[----:B-----5:R-:W-:Y:S01]  /*1310*/  HADD2.F32 R88, -RZ, R35.H1_H1 ;  /* 0x30000023ff587230 */ /* 0x020fe20000004100 */
[----:B------:R-:W-:Y:S06]  /*1320*/  BRA `(.L_x_3629) ;  /* 0x0000000000107947 */ /* 0x000fec0003800000 */
.L_x_3628:
[----:B-----5:R-:W-:Y:S02]  /*1330*/  HADD2.F32 R88, -RZ, R39.H1_H1 ;  /* 0x30000027ff587230 */ /* 0x020fe40000004100 */
[----:B------:R-:W-:-:S03]  /*1340*/  @P0 HADD2.F32 R49, -RZ, R35.H1_H1 ;  /* 0x30000023ff310230 */ /* 0x000fc60000004100 */
[----:B------:R-:W-:-:S04]  /*1350*/  FMUL.FTZ R88, R88, UR8 ;  /* 0x0000000858587c20 */ /* 0x000fc80008410000 */
[----:B------:R-:W-:-:S07]  /*1360*/  @P0 FADD.FTZ R88, R49, R88 ;  /* 0x0000005831580221 */ /* 0x000fce0000010000 */
.L_x_3629:
[----:B------:R-:W-:Y:S05]  /*1370*/  BSYNC B0 ;  /* 0x0000000000007941 */ /* 0x000fea0003800000 */
.L_x_3627:
[----:B------:R-:W0:Y:S01]  /*1380*/  @P2 LDC.64 R98, c[0x0][0x220] ;  /* 0x00008800ff622b82 */ /* 0x000e220000000a00 */
[----:B------:R-:W-:Y:S01]  /*1390*/  @P2 IADD3 R103, R108, 0x100, RZ ;  /* 0x000001006c672810 */ /* 0x000fe20007ffe0ff */
[----:B------:R-:W-:Y:S01]  /*13a0*/  IMAD.WIDE.U32 R100, R101, 0x10, R52 ;  /* 0x0000001065647825 */ /* 0x000fe200078e0034 */
[----:B------:R-:W-:Y:S02]  /*13b0*/  IADD3 R111, R109, 0x100, RZ ;  /* 0x000001006d6f7810 */ /* 0x000fe40007ffe0ff */
[----:B------:R-:W-:Y:S02]  /*13c0*/  F2FP.F16.F32.PACK_AB R51, R88, R89 ;  /* 0x000000595833723e */ /* 0x000fe400000000ff */
[----:B------:R-:W-:Y:S01]  /*13d0*/  F2FP.F16.F32.PACK_AB R50, R90, R91 ;  /* 0x0000005b5a32723e */ /* 0x000fe200000000ff */
[----:B------:R-:W1:Y:S01]  /*13e0*/  @P0 LDC.64 R96, c[0x0][0x230] ;  /* 0x00008c00ff600b82 */ /* 0x000e620000000a00 */
[----:B------:R-:W-:Y:S02]  /*13f0*/  F2FP.F16.F32.PACK_AB R49, R92, R93 ;  /* 0x0000005d5c31723e */ /* 0x000fe400000000ff */
[----:B------:R-:W-:-:S05]  /*1400*/  F2FP.F16.F32.PACK_AB R48, R94, R95 ;  /* 0x0000005f5e30723e */ /* 0x000fca00000000ff */
[----:B------:R2:W-:Y:S01]  /*1410*/  STG.E.128 desc[UR4][R100.64], R48 ;  /* 0x0000003064007986 */ /* 0x0005e2000c101d04 */
[----:B0-----:R-:W-:-:S05]  /*1420*/  @P2 IMAD.WIDE.U32 R98, R103, 0x10, R98 ;  /* 0x0000001067622825 */ /* 0x001fca00078e0062 */
[----:B-----5:R2:W5:Y:S01]  /*1430*/  @P2 LDG.E.128 R36, desc[UR4][R98.64] ;  /* 0x0000000462242981 */ /* 0x020562000c1e1d00 */
[----:B-1----:R-:W-:-:S05]  /*1440*/  @P0 IMAD.WIDE.U32 R96, R111, 0x10, R96 ;  /* 0x000000106f600825 */ /* 0x002fca00078e0060 */
[----:B------:R2:W5:Y:S01]  /*1450*/  @P0 LDG.E.128 R32, desc[UR4][R96.64] ;  /* 0x0000000460200981 */ /* 0x000562000c1e1d00 */
[----:B------:R-:W-:Y:S04]  /*1460*/  BSSY B0, `(.L_x_3630) ;  /* 0x000000a000007945 */ /* 0x000fe80003800000 */
[----:B------:R-:W-:Y:S05]  /*1470*/  @P3 BRA `(.L_x_3631) ;  /* 0x0000000000103947 */ /* 0x000fea0003800000 */
[----:B------:R-:W-:Y:S01]  /*1480*/  MOV R103, RZ ;  /* 0x000000ff00677202 */ /* 0x000fe20000000f00 */
[----:B------:R-:W-:Y:S06]  /*1490*/  @!P0 BRA `(.L_x_3632) ;  /* 0x0000000000188947 */ /* 0x000fec0003800000 */
[----:B-----5:R-:W-:Y:S01]  /*14a0*/  HADD2.F32 R103, -RZ, R32.H0_H0 ;  /* 0x20000020ff677230 */ /* 0x020fe20000004100 */
[----:B------:R-:W-:Y:S06]  /*14b0*/  BRA `(.L_x_3632) ;  /* 0x0000000000107947 */ /* 0x000fec0003800000 */
.L_x_3631:
[----:B-----5:R-:W-:Y:S02]  /*14c0*/  HADD2.F32 R103, -RZ, R36.H0_H0 ;  /* 0x20000024ff677230 */ /* 0x020fe40000004100 */
[----:B--2---:R-:W-:-:S03]  /*14d0*/  @P0 HADD2.F32 R48, -RZ, R32.H0_H0 ;  /* 0x20000020ff300230 */ /* 0x004fc60000004100 */
[----:B------:R-:W-:-:S04]  /*14e0*/  FMUL.FTZ R103, R103, UR8 ;  /* 0x0000000867677c20 */ /* 0x000fc80008410000 */
[----:B------:R-:W-:-:S07]  /*14f0*/  @P0 FADD.FTZ R103, R48, R103 ;  /* 0x0000006730670221 */ /* 0x000fce0000010000 */
.L_x_3632:
[----:B------:R-:W-:Y:S05]  /*1500*/  BSYNC B0 ;  /* 0x0000000000007941 */ /* 0x000fea0003800000 */
.L_x_3630:
[----:B------:R-:W-:Y:S04]  /*1510*/  BSSY B0, `(.L_x_3633) ;  /* 0x000000a000007945 */ /* 0x000fe80003800000 */
[----:B------:R-:W-:Y:S05]  /*1520*/  @P3 BRA `(.L_x_3634) ;  /* 0x0000000000103947 */ /* 0x000fea0003800000 */
[----:B------:R-:W-:Y:S01]  /*1530*/  HFMA2.MMA R102, -RZ, RZ, 0, 0 ;  /* 0x00000000ff667435 */ /* 0x000fe200000001ff */
[----:B------:R-:W-:Y:S10]  /*1540*/  @!P0 BRA `(.L_x_3635) ;  /* 0x0000000000188947 */ /* 0x000ff40003800000 */
[----:B-----5:R-:W-:Y:S01]  /*1550*/  HADD2.F32 R102, -RZ, R32.H1_H1 ;  /* 0x30000020ff667230 */ /* 0x020fe20000004100 */
[----:B------:R-:W-:Y:S06]  /*1560*/  BRA `(.L_x_3635) ;  /* 0x0000000000107947 */ /* 0x000fec0003800000 */
.L_x_3634:
[----:B-----5:R-:W-:Y:S02]  /*1570*/  HADD2.F32 R102, -RZ, R36.H1_H1 ;  /* 0x30000024ff667230 */ /* 0x020fe40000004100 */
[----:B--2---:R-:W-:-:S03]  /*1580*/  @P0 HADD2.F32 R49, -RZ, R32.H1_H1 ;  /* 0x30000020ff310230 */ /* 0x004fc60000004100 */
[----:B------:R-:W-:-:S04]  /*1590*/  FMUL.FTZ R102, R102, UR8 ;  /* 0x0000000866667c20 */ /* 0x000fc80008410000 */
[----:B------:R-:W-:-:S07]  /*15a0*/  @P0 FADD.FTZ R102, R49, R102 ;  /* 0x0000006631660221 */ /* 0x000fce0000010000 */
.L_x_3635:
[----:B------:R-:W-:Y:S05]  /*15b0*/  BSYNC B0 ;  /* 0x0000000000007941 */ /* 0x000fea0003800000 */
.L_x_3633:
[----:B------:R-:W-:Y:S04]  /*15c0*/  BSSY B0, `(.L_x_3636) ;  /* 0x000000a000007945 */ /* 0x000fe80003800000 */
[----:B------:R-:W-:Y:S05]  /*15d0*/  @P3 BRA `(.L_x_3637) ;  /* 0x0000000000103947 */ /* 0x000fea0003800000 */
[----:B--2---:R-:W-:Y:S01]  /*15e0*/  MOV R101, RZ ;  /* 0x000000ff00657202 */ /* 0x004fe20000000f00 */
[----:B------:R-:W-:Y:S06]  /*15f0*/  @!P0 BRA `(.L_x_3638) ;  /* 0x0000000000188947 */ /* 0x000fec0003800000 */
[----:B-----5:R-:W-:Y:S01]  /*1600*/  HADD2.F32 R101, -RZ, R33.H0_H0 ;  /* 0x20000021ff657230 */ /* 0x020fe20000004100 */
[----:B------:R-:W-:Y:S06]  /*1610*/  BRA `(.L_x_3638) ;  /* 0x0000000000107947 */ /* 0x000fec0003800000 */
.L_x_3637:
[----:B--2--5:R-:W-:Y:S02]  /*1620*/  HADD2.F32 R101, -RZ, R37.H0_H0 ;  /* 0x20000025ff657230 */ /* 0x024fe40000004100 */
[----:B------:R-:W-:-:S03]  /*1630*/  @P0 HADD2.F32 R48, -RZ, R33.H0_H0 ;  /* 0x20000021ff300230 */ /* 0x000fc60000004100 */
[----:B------:R-:W-:-:S04]  /*1640*/  FMUL.FTZ R101, R101, UR8 ;  /* 0x0000000865657c20 */ /* 0x000fc80008410000 */
[----:B------:R-:W-:-:S07]  /*1650*/  @P0 FADD.FTZ R101, R48, R101 ;  /* 0x0000006530650221 */ /* 0x000fce0000010000 */
.L_x_3638:
[----:B------:R-:W-:Y:S05]  /*1660*/  BSYNC B0 ;  /* 0x0000000000007941 */ /* 0x000fea0003800000 */
.L_x_3636:
[----:B------:R-:W-:Y:S04]  /*1670*/  BSSY B0, `(.L_x_3639) ;  /* 0x000000a000007945 */ /* 0x000fe80003800000 */
[----:B------:R-:W-:Y:S05]  /*1680*/  @P3 BRA `(.L_x_3640) ;  /* 0x0000000000103947 */ /* 0x000fea0003800000 */
[----:B------:R-:W-:Y:S01]  /*1690*/  HFMA2.MMA R100, -RZ, RZ, 0, 0 ;  /* 0x00000000ff647435 */ /* 0x000fe200000001ff */
[----:B------:R-:W-:Y:S10]  /*16a0*/  @!P0 BRA `(.L_x_3641) ;  /* 0x0000000000188947 */ /* 0x000ff40003800000 */
[----:B-----5:R-:W-:Y:S01]  /*16b0*/  HADD2.F32 R100, -RZ, R33.H1_H1 ;  /* 0x30000021ff647230 */ /* 0x020fe20000004100 */
[----:B------:R-:W-:Y:S06]  /*16c0*/  BRA `(.L_x_3641) ;  /* 0x0000000000107947 */ /* 0x000fec0003800000 */
.L_x_3640:
[----:B-----5:R-:W-:Y:S02]  /*16d0*/  HADD2.F32 R100, -RZ, R37.H1_H1 ;  /* 0x30000025ff647230 */ /* 0x020fe40000004100 */
[----:B------:R-:W-:-:S03]  /*16e0*/  @P0 HADD2.F32 R49, -RZ, R33.H1_H1 ;  /* 0x30000021ff310230 */ /* 0x000fc60000004100 */
[----:B------:R-:W-:-:S04]  /*16f0*/  FMUL.FTZ R100, R100, UR8 ;  /* 0x0000000864647c20 */ /* 0x000fc80008410000 */
[----:B------:R-:W-:-:S07]  /*1700*/  @P0 FADD.FTZ R100, R49, R100 ;  /* 0x0000006431640221 */ /* 0x000fce0000010000 */
.L_x_3641:
[----:B------:R-:W-:Y:S05]  /*1710*/  BSYNC B0 ;  /* 0x0000000000007941 */ /* 0x000fea0003800000 */
.L_x_3639:
[----:B------:R-:W-:Y:S04]  /*1720*/  BSSY B0, `(.L_x_3642) ;  /* 0x000000a000007945 */ /* 0x000fe80003800000 */
[----:B------:R-:W-:Y:S05]  /*1730*/  @P3 BRA `(.L_x_3643) ;  /* 0x0000000000103947 */ /* 0x000fea0003800000 */
[----:B------:R-:W-:Y:S01]  /*1740*/  MOV R99, RZ ;  /* 0x000000ff00637202 */ /* 0x000fe20000000f00 */
[----:B------:R-:W-:Y:S06]  /*1750*/  @!P0 BRA `(.L_x_3644) ;  /* 0x0000000000188947 */ /* 0x000fec0003800000 */
[----:B-----5:R-:W-:Y:S01]  /*1760*/  HADD2.F32 R99, -RZ, R34.H0_H0 ;  /* 0x20000022ff637230 */ /* 0x020fe20000004100 */
[----:B------:R-:W-:Y:S06]  /*1770*/  BRA `(.L_x_3644) ;  /* 0x0000000000107947 */ /* 0x000fec0003800000 */
.L_x_3643:
[----:B-----5:R-:W-:Y:S02]  /*1780*/  HADD2.F32 R99, -RZ, R38.H0_H0 ;  /* 0x20000026ff637230 */ /* 0x020fe40000004100 */
[----:B------:R-:W-:-:S03]  /*1790*/  @P0 HADD2.F32 R48, -RZ, R34.H0_H0 ;  /* 0x20000022ff300230 */ /* 0x000fc60000004100 */
[----:B------:R-:W-:-:S04]  /*17a0*/  FMUL.FTZ R99, R99, UR8 ;  /* 0x0000000863637c20 */ /* 0x000fc80008410000 */
[----:B------:R-:W-:-:S07]  /*17b0*/  @P0 FADD.FTZ R99, R48, R99 ;  /* 0x0000006330630221 */ /* 0x000fce0000010000 */
.L_x_3644:
[----:B------:R-:W-:Y:S05]  /*17c0*/  BSYNC B0 ;  /* 0x0000000000007941 */ /* 0x000fea0003800000 */
.L_x_3642:
[----:B------:R-:W-:Y:S04]  /*17d0*/  BSSY B0, `(.L_x_3645) ;  /* 0x000000a000007945 */ /* 0x000fe80003800000 */
[----:B------:R-:W-:Y:S05]  /*17e0*/  @P3 BRA `(.L_x_3646) ;  /* 0x0000000000103947 */ /* 0x000fea0003800000 */
[----:B------:R-:W-:Y:S01]  /*17f0*/  HFMA2.MMA R98, -RZ, RZ, 0, 0 ;  /* 0x00000000ff627435 */ /* 0x000fe200000001ff */
[----:B------:R-:W-:Y:S10]  /*1800*/  @!P0 BRA `(.L_x_3647) ;  /* 0x0000000000188947 */ /* 0x000ff40003800000 */
[----:B-----5:R-:W-:Y:S01]  /*1810*/  HADD2.F32 R98, -RZ, R34.H1_H1 ;  /* 0x30000022ff627230 */ /* 0x020fe20000004100 */
[----:B------:R-:W-:Y:S06]  /*1820*/  BRA `(.L_x_3647) ;  /* 0x0000000000107947 */ /* 0x000fec0003800000 */
.L_x_3646:
[----:B-----5:R-:W-:Y:S02]  /*1830*/  HADD2.F32 R98, -RZ, R38.H1_H1 ;  /* 0x30000026ff627230 */ /* 0x020fe40000004100 */
[----:B------:R-:W-:-:S03]  /*1840*/  @P0 HADD2.F32 R49, -RZ, R34.H1_H1 ;  /* 0x30000022ff310230 */ /* 0x000fc60000004100 */
[----:B------:R-:W-:-:S04]  /*1850*/  FMUL.FTZ R98, R98, UR8 ;  /* 0x0000000862627c20 */ /* 0x000fc80008410000 */
[----:B------:R-:W-:-:S07]  /*1860*/  @P0 FADD.FTZ R98, R49, R98 ;  /* 0x0000006231620221 */ /* 0x000fce0000010000 */
.L_x_3647:
[----:B------:R-:W-:Y:S05]  /*1870*/  BSYNC B0 ;  /* 0x0000000000007941 */ /* 0x000fea0003800000 */
.L_x_3645:
[----:B------:R-:W-:Y:S04]  /*1880*/  BSSY B0, `(.L_x_3648) ;  /* 0x000000a000007945 */ /* 0x000fe80003800000 */
[----:B------:R-:W-:Y:S05]  /*1890*/  @P3 BRA `(.L_x_3649) ;  /* 0x0000000000103947 */ /* 0x000fea0003800000 */
[----:B------:R-:W-:Y:S01]  /*18a0*/  MOV R97, RZ ;  /* 0x000000ff00617202 */ /* 0x000fe20000000f00 */
[----:B------:R-:W-:Y:S06]  /*18b0*/  @!P0 BRA `(.L_x_3650) ;  /* 0x0000000000188947 */ /* 0x000fec0003800000 */
[----:B-----5:R-:W-:Y:S01]  /*18c0*/  HADD2.F32 R97, -RZ, R35.H0_H0 ;  /* 0x20000023ff617230 */ /* 0x020fe20000004100 */
[----:B------:R-:W-:Y:S06]  /*18d0*/  BRA `(.L_x_3650) ;  /* 0x0000000000107947 */ /* 0x000fec0003800000 */
.L_x_3649:
[----:B-----5:R-:W-:Y:S02]  /*18e0*/  HADD2.F32 R97, -RZ, R39.H0_H0 ;  /* 0x20000027ff617230 */ /* 0x020fe40000004100 */
[----:B------:R-:W-:-:S03]  /*18f0*/  @P0 HADD2.F32 R48, -RZ, R35.H0_H0 ;  /* 0x20000023ff300230 */ /* 0x000fc60000004100 */
[----:B------:R-:W-:-:S04]  /*1900*/  FMUL.FTZ R97, R97, UR8 ;  /* 0x0000000861617c20 */ /* 0x000fc80008410000 */
[----:B------:R-:W-:-:S07]  /*1910*/  @P0 FADD.FTZ R97, R48, R97 ;  /* 0x0000006130610221 */ /* 0x000fce0000010000 */
.L_x_3650:
[----:B------:R-:W-:Y:S05]  /*1920*/  BSYNC B0 ;  /* 0x0000000000007941 */ /* 0x000fea0003800000 */
.L_x_3648:
[----:B------:R-:W-:Y:S04]  /*1930*/  BSSY B0, `(.L_x_3651) ;  /* 0x000000a000007945 */ /* 0x000fe80003800000 */
[----:B------:R-:W-:Y:S05]  /*1940*/  @P3 BRA `(.L_x_3652) ;  /* 0x0000000000103947 */ /* 0x000fea0003800000 */
[----:B------:R-:W-:Y:S01]  /*1950*/  HFMA2.MMA R96, -RZ, RZ, 0, 0 ;  /* 0x00000000ff607435 */ /* 0x000fe200000001ff */
[----:B------:R-:W-:Y:S10]  /*1960*/  @!P0 BRA `(.L_x_3653) ;  /* 0x0000000000188947 */ /* 0x000ff40003800000 */
[----:B-----5:R-:W-:Y:S01]  /*1970*/  HADD2.F32 R96, -RZ, R35.H1_H1 ;  /* 0x30000023ff607230 */ /* 0x020fe20000004100 */
[----:B------:R-:W-:Y:S06]  /*1980*/  BRA `(.L_x_3653) ;  /* 0x0000000000107947 */ /* 0x000fec0003800000 */
.L_x_3652:
[----:B-----5:R-:W-:Y:S02]  /*1990*/  HADD2.F32 R96, -RZ, R39.H1_H1 ;  /* 0x30000027ff607230 */ /* 0x020fe40000004100 */
[----:B------:R-:W-:-:S03]  /*19a0*/  @P0 HADD2.F32 R49, -RZ, R35.H1_H1 ;  /* 0x30000023ff310230 */ /* 0x000fc60000004100 */
[----:B------:R-:W-:-:S04]  /*19b0*/  FMUL.FTZ R96, R96, UR8 ;  /* 0x0000000860607c20 */ /* 0x000fc80008410000 */
[----:B------:R-:W-:-:S07]  /*19c0*/  @P0 FADD.FTZ R96, R49, R96 ;  /* 0x0000006031600221 */ /* 0x000fce0000010000 */
.L_x_3653:
[----:B------:R-:W-:Y:S05]  /*19d0*/  BSYNC B0 ;  /* 0x0000000000007941 */ /* 0x000fea0003800000 */
.L_x_3651:
[----:B------:R-:W0:Y:S01]  /*19e0*/  @P2 LDC.64 R106, c[0x0][0x220] ;  /* 0x00008800ff6a2b82 */ /* 0x000e220000000a00 */
[----:B------:R-:W-:Y:S02]  /*19f0*/  IADD3 R113, R109, 0x180, RZ ;  /* 0x000001806d717810 */ /* 0x000fe40007ffe0ff */
[----:B------:R-:W-:Y:S01]  /*1a00*/  @P2 IADD3 R115, R108, 0x180, RZ ;  /* 0x000001806c732810 */ /* 0x000fe20007ffe0ff */
[----:B------:R-:W-:Y:S01]  /*1a10*/  IMAD.WIDE.U32 R108, R111, 0x10, R52 ;  /* 0x000000106f6c7825 */ /* 0x000fe200078e0034 */
        /* <DEDUP_REMOVED lines=12> */
[----:B--2---:R-:W-:Y:S01]  /*1ae0*/  MOV R104, RZ ;  /* 0x000000ff00687202 */ /* 0x004fe20000000f00 */
[----:B------:R-:W-:Y:S06]  /*1af0*/  @!P0 BRA `(.L_x_3656) ;  /* 0x0000000000188947 */ /* 0x000fec0003800000 */
[----:B-----5:R-:W-:Y:S01]  /*1b00*/  HADD2.F32 R104, -RZ, R32.H0_H0 ;  /* 0x20000020ff687230 */ /* 0x020fe20000004100 */
[----:B------:R-:W-:Y:S06]  /*1b10*/  BRA `(.L_x_3656) ;  /* 0x0000000000107947 */ /* 0x000fec0003800000 */
.L_x_3655:
[----:B--2--5:R-:W-:Y:S02]  /*1b20*/  HADD2.F32 R104, -RZ, R36.H0_H0 ;  /* 0x20000024ff687230 */ /* 0x024fe40000004100 */
[----:B------:R-:W-:-:S03]  /*1b30*/  @P0 HADD2.F32 R49, -RZ, R32.H0_H0 ;  /* 0x20000020ff310230 */ /* 0x000fc60000004100 */
[----:B------:R-:W-:-:S04]  /*1b40*/  FMUL.FTZ R104, R104, UR8 ;  /* 0x0000000868687c20 */ /* 0x000fc80008410000 */
[----:B------:R-:W-:-:S07]  /*1b50*/  @P0 FADD.FTZ R104, R49, R104 ;  /* 0x0000006831680221 */ /* 0x000fce0000010000 */
.L_x_3656:
[----:B------:R-:W-:Y:S05]  /*1b60*/  BSYNC B0 ;  /* 0x0000000000007941 */ /* 0x000fea0003800000 */
.L_x_3654:
[----:B------:R-:W-:Y:S04]  /*1b70*/  BSSY B0, `(.L_x_3657) ;  /* 0x000000a000007945 */ /* 0x000fe80003800000 */
[----:B------:R-:W-:Y:S05]  /*1b80*/  @P3 BRA `(.L_x_3658) ;  /* 0x0000000000103947 */ /* 0x000fea0003800000 */
[----:B------:R-:W-:Y:S01]  /*1b90*/  HFMA2.MMA R105, -RZ, RZ, 0, 0 ;  /* 0x00000000ff697435 */ /* 0x000fe200000001ff */
[----:B------:R-:W-:Y:S10]  /*1ba0*/  @!P0 BRA `(.L_x_3659) ;  /* 0x0000000000188947 */ /* 0x000ff40003800000 */
[----:B-----5:R-:W-:Y:S01]  /*1bb0*/  HADD2.F32 R105, -RZ, R32.H1_H1 ;  /* 0x30000020ff697230 */ /* 0x020fe20000004100 */
[----:B------:R-:W-:Y:S06]  /*1bc0*/  BRA `(.L_x_3659) ;  /* 0x0000000000107947 */ /* 0x000fec0003800000 */
.L_x_3658:
[----:B-----5:R-:W-:Y:S02]  /*1bd0*/  HADD2.F32 R105, -RZ, R36.H1_H1 ;  /* 0x30000024ff697230 */ /* 0x020fe40000004100 */
[----:B------:R-:W-:-:S03]  /*1be0*/  @P0 HADD2.F32 R48, -RZ, R32.H1_H1 ;  /* 0x30000020ff300230 */ /* 0x000fc60000004100 */
[----:B------:R-:W-:-:S04]  /*1bf0*/  FMUL.FTZ R105, R105, UR8 ;  /* 0x0000000869697c20 */ /* 0x000fc80008410000 */
[----:B------:R-:W-:-:S07]  /*1c00*/  @P0 FADD.FTZ R105, R48, R105 ;  /* 0x0000006930690221 */ /* 0x000fce0000010000 */
.L_x_3659:
[----:B------:R-:W-:Y:S05]  /*1c10*/  BSYNC B0 ;  /* 0x0000000000007941 */ /* 0x000fea0003800000 */
.L_x_3657:
[----:B------:R-:W-:Y:S04]  /*1c20*/  BSSY B0, `(.L_x_3660) ;  /* 0x000000a000007945 */ /* 0x000fe80003800000 */
[----:B------:R-:W-:Y:S05]  /*1c30*/  @P3 BRA `(.L_x_3661) ;  /* 0x0000000000103947 */ /* 0x000fea0003800000 */
[----:B------:R-:W-:Y:S01]  /*1c40*/  MOV R106, RZ ;  /* 0x000000ff006a7202 */ /* 0x000fe20000000f00 */
[----:B------:R-:W-:Y:S06]  /*1c50*/  @!P0 BRA `(.L_x_3662) ;  /* 0x0000000000188947 */ /* 0x000fec0003800000 */
[----:B-----5:R-:W-:Y:S01]  /*1c60*/  HADD2.F32 R106, -RZ, R33.H0_H0 ;  /* 0x20000021ff6a7230 */ /* 0x020fe20000004100 */
[----:B------:R-:W-:Y:S06]  /*1c70*/  BRA `(.L_x_3662) ;  /* 0x0000000000107947 */ /* 0x000fec0003800000 */
.L_x_3661:
[----:B-----5:R-:W-:Y:S02]  /*1c80*/  HADD2.F32 R106, -RZ, R37.H0_H0 ;  /* 0x20000025ff6a7230 */ /* 0x020fe40000004100 */
[----:B------:R-:W-:-:S03]  /*1c90*/  @P0 HADD2.F32 R49, -RZ, R33.H0_H0 ;  /* 0x20000021ff310230 */ /* 0x000fc60000004100 */
[----:B------:R-:W-:-:S04]  /*1ca0*/  FMUL.FTZ R106, R106, UR8 ;  /* 0x000000086a6a7c20 */ /* 0x000fc80008410000 */
[----:B------:R-:W-:-:S07]  /*1cb0*/  @P0 FADD.FTZ R106, R49, R106 ;  /* 0x0000006a316a0221 */ /* 0x000fce0000010000 */
.L_x_3662:
[----:B------:R-:W-:Y:S05]  /*1cc0*/  BSYNC B0 ;  /* 0x0000000000007941 */ /* 0x000fea0003800000 */
.L_x_3660:
[----:B------:R-:W-:Y:S04]  /*1cd0*/  BSSY B0, `(.L_x_3663) ;  /* 0x000000a000007945 */ /* 0x000fe80003800000 */
[----:B------:R-:W-:Y:S05]  /*1ce0*/  @P3 BRA `(.L_x_3664) ;  /* 0x0000000000103947 */ /* 0x000fea0003800000 */
[----:B------:R-:W-:Y:S01]  /*1cf0*/  HFMA2.MMA R107, -RZ, RZ, 0, 0 ;  /* 0x00000000ff6b7435 */ /* 0x000fe200000001ff */
[----:B------:R-:W-:Y:S10]  /*1d00*/  @!P0 BRA `(.L_x_3665) ;  /* 0x0000000000188947 */ /* 0x000ff40003800000 */
[----:B-----5:R-:W-:Y:S01]  /*1d10*/  HADD2.F32 R107, -RZ, R33.H1_H1 ;  /* 0x30000021ff6b7230 */ /* 0x020fe20000004100 */
[----:B------:R-:W-:Y:S06]  /*1d20*/  BRA `(.L_x_3665) ;  /* 0x0000000000107947 */ /* 0x000fec0003800000 */
.L_x_3664:
[----:B-----5:R-:W-:Y:S02]  /*1d30*/  HADD2.F32 R107, -RZ, R37.H1_H1 ;  /* 0x30000025ff6b7230 */ /* 0x020fe40000004100 */
[----:B------:R-:W-:-:S03]  /*1d40*/  @P0 HADD2.F32 R48, -RZ, R33.H1_H1 ;  /* 0x30000021ff300230 */ /* 0x000fc60000004100 */
[----:B------:R-:W-:-:S04]  /*1d50*/  FMUL.FTZ R107, R107, UR8 ;  /* 0x000000086b6b7c20 */ /* 0x000fc80008410000 */
[----:B------:R-:W-:-:S07]  /*1d60*/  @P0 FADD.FTZ R107, R48, R107 ;  /* 0x0000006b306b0221 */ /* 0x000fce0000010000 */
.L_x_3665:
[----:B------:R-:W-:Y:S05]  /*1d70*/  BSYNC B0 ;  /* 0x0000000000007941 */ /* 0x000fea0003800000 */
.L_x_3663:
[----:B------:R-:W-:Y:S04]  /*1d80*/  BSSY B0, `(.L_x_3666) ;  /* 0x000000a000007945 */ /* 0x000fe80003800000 */
[----:B------:R-:W-:Y:S05]  /*1d90*/  @P3 BRA `(.L_x_3667) ;  /* 0x0000000000103947 */ /* 0x000fea0003800000 */
[----:B------:R-:W-:Y:S01]  /*1da0*/  MOV R108, RZ ;  /* 0x000000ff006c7202 */ /* 0x000fe20000000f00 */
[----:B------:R-:W-:Y:S06]  /*1db0*/  @!P0 BRA `(.L_x_3668) ;  /* 0x0000000000188947 */ /* 0x000fec0003800000 */
[----:B-----5:R-:W-:Y:S01]  /*1dc0*/  HADD2.F32 R108, -RZ, R34.H0_H0 ;  /* 0x20000022ff6c7230 */ /* 0x020fe20000004100 */
[----:B------:R-:W-:Y:S06]  /*1dd0*/  BRA `(.L_x_3668) ;  /* 0x0000000000107947 */ /* 0x000fec0003800000 */
.L_x_3667:
[----:B-----5:R-:W-:Y:S02]  /*1de0*/  HADD2.F32 R108, -RZ, R38.H0_H0 ;  /* 0x20000026ff6c7230 */ /* 0x020fe40000004100 */
[----:B------:R-:W-:-:S03]  /*1df0*/  @P0 HADD2.F32 R49, -RZ, R34.H0_H0 ;  /* 0x20000022ff310230 */ /* 0x000fc60000004100 */
[----:B------:R-:W-:-:S04]  /*1e00*/  FMUL.FTZ R108, R108, UR8 ;  /* 0x000000086c6c7c20 */ /* 0x000fc80008410000 */
[----:B------:R-:W-:-:S07]  /*1e10*/  @P0 FADD.FTZ R108, R49, R108 ;  /* 0x0000006c316c0221 */ /* 0x000fce0000010000 */
.L_x_3668:
[----:B------:R-:W-:Y:S05]  /*1e20*/  BSYNC B0 ;  /* 0x0000000000007941 */ /* 0x000fea0003800000 */
.L_x_3666:
[----:B------:R-:W-:Y:S04]  /*1e30*/  BSSY B0, `(.L_x_3669) ;  /* 0x000000a000007945 */ /* 0x000fe80003800000 */
[----:B------:R-:W-:Y:S05]  /*1e40*/  @P3 BRA `(.L_x_3670) ;  /* 0x0000000000103947 */ /* 0x000fea0003800000 */
[----:B------:R-:W-:Y:S01]  /*1e50*/  HFMA2.MMA R109, -RZ, RZ, 0, 0 ;  /* 0x00000000ff6d7435 */ /* 0x000fe200000001ff */
[----:B------:R-:W-:Y:S10]  /*1e60*/  @!P0 BRA `(.L_x_3671) ;  /* 0x0000000000188947 */ /* 0x000ff40003800000 */
[----:B-----5:R-:W-:Y:S01]  /*1e70*/  HADD2.F32 R109, -RZ, R34.H1_H1 ;  /* 0x30000022ff6d7230 */ /* 0x020fe20000004100 */
[----:B------:R-:W-:Y:S06]  /*1e80*/  BRA `(.L_x_3671) ;  /* 0x0000000000107947 */ /* 0x000fec0003800000 */
.L_x_3670:
[----:B-----5:R-:W-:Y:S02]  /*1e90*/  HADD2.F32 R109, -RZ, R38.H1_H1 ;  /* 0x30000026ff6d7230 */ /* 0x020fe40000004100 */
[----:B------:R-:W-:-:S03]  /*1ea0*/  @P0 HADD2.F32 R48, -RZ, R34.H1_H1 ;  /* 0x30000022ff300230 */ /* 0x000fc60000004100 */
[----:B------:R-:W-:-:S04]  /*1eb0*/  FMUL.FTZ R109, R109, UR8 ;  /* 0x000000086d6d7c20 */ /* 0x000fc80008410000 */
[----:B------:R-:W-:-:S07]  /*1ec0*/  @P0 FADD.FTZ R109, R48, R109 ;  /* 0x0000006d306d0221 */ /* 0x000fce0000010000 */
.L_x_3671:
[----:B------:R-:W-:Y:S05]  /*1ed0*/  BSYNC B0 ;  /* 0x0000000000007941 */ /* 0x000fea0003800000 */
.L_x_3669:
[----:B------:R-:W-:Y:S04]  /*1ee0*/  BSSY B0, `(.L_x_3672) ;  /* 0x000000a000007945 */ /* 0x000fe80003800000 */
[----:B------:R-:W-:Y:S05]  /*1ef0*/  @P3 BRA `(.L_x_3673) ;  /* 0x0000000000103947 */ /* 0x000fea0003800000 */
[----:B------:R-:W-:Y:S01]  /*1f00*/  MOV R110, RZ ;  /* 0x000000ff006e7202 */ /* 0x000fe20000000f00 */
[----:B------:R-:W-:Y:S06]  /*1f10*/  @!P0 BRA `(.L_x_3674) ;  /* 0x0000000000188947 */ /* 0x000fec0003800000 */
[----:B-----5:R-:W-:Y:S01]  /*1f20*/  HADD2.F32 R110, -RZ, R35.H0_H0 ;  /* 0x20000023ff6e7230 */ /* 0x020fe20000004100 */
[----:B------:R-:W-:Y:S06]  /*1f30*/  BRA `(.L_x_3674) ;  /* 0x0000000000107947 */ /* 0x000fec0003800000 */
.L_x_3673:
[----:B-----5:R-:W-:Y:S02]  /*1f40*/  HADD2.F32 R110, -RZ, R39.H0_H0 ;  /* 0x20000027ff6e7230 */ /* 0x020fe40000004100 */
[----:B------:R-:W-:-:S03]  /*1f50*/  @P0 HADD2.F32 R49, -RZ, R35.H0_H0 ;  /* 0x20000023ff310230 */ /* 0x000fc60000004100 */
[----:B------:R-:W-:-:S04]  /*1f60*/  FMUL.FTZ R110, R110, UR8 ;  /* 0x000000086e6e7c20 */ /* 0x000fc80008410000 */
[----:B------:R-:W-:-:S07]  /*1f70*/  @P0 FADD.FTZ R110, R49, R110 ;  /* 0x0000006e316e0221 */ /* 0x000fce0000010000 */
.L_x_3674:
[----:B------:R-:W-:Y:S05]  /*1f80*/  BSYNC B0 ;  /* 0x0000000000007941 */ /* 0x000fea0003800000 */
.L_x_3672:
[----:B------:R-:W-:Y:S04]  /*1f90*/  BSSY B0, `(.L_x_3675) ;  /* 0x000000a000007945 */ /* 0x000fe80003800000 */
[----:B------:R-:W-:Y:S05]  /*1fa0*/  @P3 BRA `(.L_x_3676) ;  /* 0x0000000000103947 */ /* 0x000fea0003800000 */
[----:B------:R-:W-:Y:S01]  /*1fb0*/  HFMA2.MMA R111, -RZ, RZ, 0, 0 ;  /* 0x00000000ff6f7435 */ /* 0x000fe200000001ff */
[----:B------:R-:W-:Y:S10]  /*1fc0*/  @!P0 BRA `(.L_x_3677) ;  /* 0x0000000000188947 */ /* 0x000ff40003800000 */
[----:B-----5:R-:W-:Y:S01]  /*1fd0*/  HADD2.F32 R111, -RZ, R35.H1_H1 ;  /* 0x30000023ff6f7230 */ /* 0x020fe20000004100 */
[----:B------:R-:W-:Y:S06]  /*1fe0*/  BRA `(.L_x_3677) ;  /* 0x0000000000107947 */ /* 0x000fec0003800000 */
.L_x_3676:
[----:B-----5:R-:W-:Y:S02]  /*1ff0*/  HADD2.F32 R111, -RZ, R39.H1_H1 ;  /* 0x30000027ff6f7230 */ /* 0x020fe40000004100 */
[----:B------:R-:W-:-:S03]  /*2000*/  @P0 HADD2.F32 R48, -RZ, R35.H1_H1 ;  /* 0x30000023ff300230 */ /* 0x000fc60000004100 */
[----:B------:R-:W-:-:S04]  /*2010*/  FMUL.FTZ R111, R111, UR8 ;  /* 0x000000086f6f7c20 */ /* 0x000fc80008410000 */
[----:B------:R-:W-:-:S07]  /*2020*/  @P0 FADD.FTZ R111, R48, R111 ;  /* 0x0000006f306f0221 */ /* 0x000fce0000010000 */
.L_x_3677:
[----:B------:R-:W-:Y:S05]  /*2030*/  BSYNC B0 ;  /* 0x0000000000007941 */ /* 0x000fea0003800000 */
.L_x_3675:
[----:B------:R-:W-:Y:S01]  /*2040*/  FADD.FTZ R49, RZ, R61 ;  /* 0x0000003dff317221 */ /* 0x000fe20000010000 */
[----:B------:R-:W-:Y:S01]  /*2050*/  IMAD.WIDE.U32 R52, R113, 0x10, R52 ;  /* 0x0000001071347825 */ /* 0x000fe200078e0034 */
[----:B------:R-:W-:Y:S01]  /*2060*/  F2FP.F16.F32.PACK_AB R51, R111, R110 ;  /* 0x0000006e6f33723e */ /* 0x000fe200000000ff */
[----:B------:R-:W-:Y:S02]  /*2070*/  UMOV UR12, 0xffffffff ;  /* 0xffffffff000c7882 */ /* 0x000fe40000000000 */
[----:B------:R-:W-:Y:S01]  /*2080*/  FADD.FTZ R48, R49, R60 ;  /* 0x0000003c31307221 */ /* 0x000fe20000010000 */
[----:B------:R-:W-:Y:S02]  /*2090*/  F2FP.F16.F32.PACK_AB R50, R109, R108 ;  /* 0x0000006c6d32723e */ /* 0x000fe400000000ff */
        /* <DEDUP_REMOVED lines=25> */
[----:B------:R-:W-:-:S03]  /*2230*/  F2FP.F16.F32.PACK_AB R49, R107, R106 ;  /* 0x0000006a6b31723e */ /* 0x000fc600000000ff */
[----:B------:R-:W-:Y:S01]  /*2240*/  FADD.FTZ R113, R48, R105 ;  /* 0x0000006930717221 */ /* 0x000fe20000010000 */
[----:B------:R-:W-:-:S03]  /*2250*/  F2FP.F16.F32.PACK_AB R48, R105, R104 ;  /* 0x000000686930723e */ /* 0x000fc600000000ff */
        /* <DEDUP_REMOVED lines=92> */
.L_x_3692:
        /* <DEDUP_REMOVED lines=12> */
[----:B------:R-:W-:Y:S01]  /*28e0*/  HFMA2.MMA R52, -RZ, RZ, 0, 0 ;  /* 0x00000000ff347435 */ /* 0x000fe200000001ff */
[----:B------:R-:W-:Y:S01]  /*28f0*/  @!P2 IADD3 R112, R75, R112, RZ ;  /* 0x000000704b70a210 */ /* 0x000fe20007ffe0ff */
[----:B------:R-:W-:Y:S04]  /*2900*/  BAR.SYNC.DEFER_BLOCKING 0x0 ;  /* 0x0000000000007b1d */ /* 0x000fe80000010000 */
[----:B------:R-:W-:Y:S02]  /*2910*/  @!P2 MOV R52, 0x400 ;  /* 0x000004000034a802 */ /* 0x000fe40000000f00 */
[----:B------:R-:W-:Y:S03]  /*2920*/  BSSY B0, `(.L_x_3679) ;  /* 0x00000ce000007945 */ /* 0x000fe60003800000 */
        /* <DEDUP_REMOVED lines=56> */
[----:B------:R-:W-:Y:S01]  /*2cb0*/  IADD3 R50, R63, -0x1, RZ ;  /* 0xffffffff3f327810 */ /* 0x000fe20007ffe0ff */
[----:B------:R-:W-:Y:S01]  /*2cc0*/  HADD2.F32 R51, -RZ, R31.H0_H0 ;  /* 0x2000001fff337230 */ /* 0x000fe20000004100 */
[----:B------:R-:W-:-:S03]  /*2cd0*/  FSEL R48, R113, RZ, !P1 ;  /* 0x000000ff71307208 */ /* 0x000fc60004800000 */
        /* <DEDUP_REMOVED lines=33> */
[C---:B------:R-:W-:Y:S01]  /*2ef0*/  FMUL.FTZ R59, R53.reuse, R56 ;  /* 0x00000038353b7220 */ /* 0x040fe20000410000 */
[C---:B------:R-:W-:Y:S01]  /*2f00*/  FMUL.FTZ R89, R53.reuse, R54 ;  /* 0x0000003635597220 */ /* 0x040fe20000410000 */
[C---:B------:R-:W-:Y:S01]  /*2f10*/  FMUL.FTZ R63, R53.reuse, R49 ;  /* 0x00000031353f7220 */ /* 0x040fe20000410000 */
[C---:B------:R-:W-:Y:S01]  /*2f20*/  FMUL.FTZ R103, R53.reuse, R48 ;  /* 0x0000003035677220 */ /* 0x040fe20000410000 */
[C---:B------:R-:W-:Y:S01]  /*2f30*/  FMUL.FTZ R57, R53.reuse, R58 ;  /* 0x0000003a35397220 */ /* 0x040fe20000410000 */
[C---:B------:R-:W-:Y:S01]  /*2f40*/  FMUL.FTZ R56, R53.reuse, R99 ;  /* 0x0000006335387220 */ /* 0x040fe20000410000 */
[----:B------:R-:W-:Y:S01]  /*2f50*/  FMUL.FTZ R54, R53, R97 ;  /* 0x0000006135367220 */ /* 0x000fe20000410000 */
[----:B------:R-:W-:-:S02]  /*2f60*/  HADD2.F32 R48, -RZ, R31.H1_H1 ;  /* 0x3000001fff307230 */ /* 0x000fc40000004100 */
[C---:B------:R-:W-:Y:S01]  /*2f70*/  FMUL.FTZ R50, R53.reuse, R50 ;  /* 0x0000003235327220 */ /* 0x040fe20000410000 */
[--C-:B------:R-:W-:Y:S02]  /*2f80*/  HADD2.F32 R49, -RZ, R29.reuse.H0_H0 ;  /* 0x2000001dff317230 */ /* 0x100fe40000004100 */
        /* <DEDUP_REMOVED lines=25> */
[----:B------:R-:W-:Y:S01]  /*3120*/  FFMA.FTZ R48, R89, R48, R18 ;  /* 0x0000003059307223 */ /* 0x000fe20000010012 */
[----:B------:R-:W-:Y:S02]  /*3130*/  HADD2.F32 R53, -RZ, R28.H0_H0 ;  /* 0x2000001cff357230 */ /* 0x000fe40000004100 */
[----:B------:R-:W-:Y:S01]  /*3140*/  FFMA.FTZ R49, R52, R49, R23 ;  /* 0x0000003134317223 */ /* 0x000fe20000010017 */
[----:B------:R-:W-:Y:S02]  /*3150*/  HADD2.F32 R60, -RZ, R30.H0_H0 ;  /* 0x2000001eff3c7230 */ /* 0x000fe40000004100 */
[----:B------:R-:W-:Y:S01]  /*3160*/  FFMA.FTZ R52, R57, R58, R22 ;  /* 0x0000003a39347223 */ /* 0x000fe20000010016 */
[----:B------:R-:W0:Y:S01]  /*3170*/  LDC.64 R88, c[0x0][0x2b8] ;  /* 0x0000ae00ff587b82 */ /* 0x000e220000000a00 */
[----:B------:R-:W-:Y:S02]  /*3180*/  HADD2.F32 R58, -RZ, R28.H1_H1 ;  /* 0x3000001cff3a7230 */ /* 0x000fe40000004100 */
[----:B------:R-:W-:Y:S01]  /*3190*/  FFMA.FTZ R53, R50, R53, R65 ;  /* 0x0000003532357223 */ /* 0x000fe20000010041 */
[----:B------:R-:W-:Y:S01]  /*31a0*/  SHF.R.S32.HI R50, RZ, 0x1f, R87 ;  /* 0x0000001fff327819 */ /* 0x000fe20000011457 */
[----:B------:R-:W-:-:S02]  /*31b0*/  HADD2.F32 R57, -RZ, R27.H0_H0 ;  /* 0x2000001bff397230 */ /* 0x000fc40000004100 */
[----:B------:R-:W-:Y:S01]  /*31c0*/  FFMA.FTZ R62, R62, R60, R21 ;  /* 0x0000003c3e3e7223 */ /* 0x000fe20000010015 */
[----:B------:R-:W-:Y:S02]  /*31d0*/  HADD2.F32 R60, -RZ, R27.H1_H1 ;  /* 0x3000001bff3c7230 */ /* 0x000fe40000004100 */
[----:B------:R-:W-:Y:S01]  /*31e0*/  FFMA.FTZ R58, R55, R58, R64 ;  /* 0x0000003a373a7223 */ /* 0x000fe20000010040 */
[----:B------:R-:W-:Y:S01]  /*31f0*/  LEA.HI R105, R50, R87, RZ, 0x3 ;  /* 0x0000005732697211 */ /* 0x000fe200078f18ff */
[--C-:B------:R-:W-:Y:S02]  /*3200*/  HADD2.F32 R50, -RZ, R26.reuse.H0_H0 ;  /* 0x2000001aff327230 */ /* 0x100fe40000004100 */
[----:B------:R-:W-:Y:S01]  /*3210*/  FFMA.FTZ R55, R120, R57, R11 ;  /* 0x0000003978377223 */ /* 0x000fe2000001000b */
[----:B------:R-:W-:Y:S02]  /*3220*/  HADD2.F32 R57, -RZ, R26.H1_H1 ;  /* 0x3000001aff397230 */ /* 0x000fe40000004100 */
[----:B------:R-:W-:Y:S01]  /*3230*/  FFMA.FTZ R51, R112, R51, R19 ;  /* 0x0000003370337223 */ /* 0x000fe20000010013 */
[----:B------:R-:W-:Y:S01]  /*3240*/  FFMA.FTZ R60, R101, R60, R10 ;  /* 0x0000003c653c7223 */ /* 0x000fe2000001000a */
[----:B------:R-:W-:Y:S01]  /*3250*/  FFMA.FTZ R118, R118, R50, R13 ;  /* 0x0000003276767223 */ /* 0x000fe2000001000d */
[----:B------:R-:W-:-:S02]  /*3260*/  HADD2.F32 R101, -RZ, R24.H1_H1 ;  /* 0x30000018ff657230 */ /* 0x000fc40000004100 */
[----:B------:R-:W-:Y:S01]  /*3270*/  FFMA.FTZ R57, R95, R57, R12 ;  /* 0x000000395f397223 */ /* 0x000fe2000001000c */
[----:B------:R-:W-:Y:S01]  /*3280*/  HADD2.F32 R96, -RZ, R43.H0_H0 ;  /* 0x2000002bff607230 */ /* 0x000fe20000004100 */
[----:B------:R-:W-:Y:S01]  /*3290*/  F2FP.F16.F32.PACK_AB R51, R48, R51 ;  /* 0x000000333033723e */ /* 0x000fe200000000ff */
[----:B------:R-:W-:Y:S02]  /*32a0*/  HADD2.F32 R50, -RZ, R24.H0_H0 ;  /* 0x20000018ff327230 */ /* 0x000fe40000004100 */
[----:B------:R-:W-:Y:S01]  /*32b0*/  FFMA.FTZ R101, R91, R101, R16 ;  /* 0x000000655b657223 */ /* 0x000fe20000010010 */
[--C-:B------:R-:W-:Y:S02]  /*32c0*/  HADD2.F32 R87, -RZ, R25.reuse.H0_H0 ;  /* 0x20000019ff577230 */ /* 0x100fe40000004100 */
[----:B------:R-:W-:Y:S01]  /*32d0*/  FFMA.FTZ R96, R54, R96, R3 ;  /* 0x0000006036607223 */ /* 0x000fe20000010003 */
[----:B------:R-:W-:Y:S01]  /*32e0*/  HADD2.F32 R90, -RZ, R25.H1_H1 ;  /* 0x30000019ff5a7230 */ /* 0x000fe20000004100 */
[----:B------:R-:W-:Y:S01]  /*32f0*/  F2FP.F16.F32.PACK_AB R48, R58, R53 ;  /* 0x000000353a30723e */ /* 0x000fe200000000ff */
[----:B------:R-:W-:Y:S01]  /*3300*/  FFMA.FTZ R114, R114, R50, R17 ;  /* 0x0000003272727223 */ /* 0x000fe20000010011 */
[----:B------:R-:W-:Y:S01]  /*3310*/  HADD2.F32 R91, -RZ, R47.H1_H1 ;  /* 0x3000002fff5b7230 */ /* 0x000fe20000004100 */
[----:B------:R-:W-:Y:S01]  /*3320*/  F2FP.F16.F32.PACK_AB R54, R57, R118 ;  /* 0x000000763936723e */ /* 0x000fe200000000ff */
[----:B------:R-:W-:Y:S01]  /*3330*/  FFMA.FTZ R58, R41, R56, R5 ;  /* 0x00000038293a7223 */ /* 0x000fe20000010005 */
[----:B------:R-:W-:Y:S01]  /*3340*/  FFMA.FTZ R116, R116, R87, R15 ;  /* 0x0000005774747223 */ /* 0x000fe2000001000f */
[----:B------:R-:W-:Y:S01]  /*3350*/  HADD2.F32 R50, -RZ, R43.H1_H1 ;  /* 0x3000002bff327230 */ /* 0x000fe20000004100 */
[----:B------:R-:W-:Y:S01]  /*3360*/  LEA.HI.SX32 R105, R105, R74, 0x1d ;  /* 0x0000004a69697211 */ /* 0x000fe200078feaff */
[----:B------:R-:W-:Y:S01]  /*3370*/  FFMA.FTZ R57, R40, R122, R7 ;  /* 0x0000007a28397223 */ /* 0x000fe20000010007 */
[----:B------:R-:W-:Y:S01]  /*3380*/  FFMA.FTZ R56, R80, R61, R6 ;  /* 0x0000003d50387223 */ /* 0x000fe20000010006 */
[----:B------:R-:W-:Y:S01]  /*3390*/  FFMA.FTZ R87, R93, R90, R14 ;  /* 0x0000005a5d577223 */ /* 0x000fe2000001000e */
[----:B------:R-:W-:Y:S01]  /*33a0*/  FFMA.FTZ R59, R46, R59, R20 ;  /* 0x0000003b2e3b7223 */ /* 0x000fe20000010014 */
[----:B------:R-:W-:-:S02]  /*33b0*/  HADD2.F32 R90, -RZ, R47.H0_H0 ;  /* 0x2000002fff5a7230 */ /* 0x000fc40000004100 */
[----:B------:R-:W-:Y:S01]  /*33c0*/  FFMA.FTZ R103, R103, R91, R78 ;  /* 0x0000005b67677223 */ /* 0x000fe2000001004e */
[----:B------:R-:W-:Y:S01]  /*33d0*/  FFMA.FTZ R99, R99, R50, R2 ;  /* 0x0000003263637223 */ /* 0x000fe20000010002 */
[C---:B------:R-:W-:Y:S01]  /*33e0*/  IADD3 R93, R105.reuse, 0x80, RZ ;  /* 0x00000080695d7810 */ /* 0x040fe20007ffe0ff */
[C---:B0-----:R-:W-:Y:S01]  /*33f0*/  IMAD.WIDE.U32 R94, R105.reuse, 0x10, R88 ;  /* 0x00000010695e7825 */ /* 0x041fe200078e0058 */
[----:B------:R-:W-:-:S03]  /*3400*/  IADD3 R91, R105, 0x100, RZ ;  /* 0x00000100695b7810 */ /* 0x000fc60007ffe0ff */
[----:B------:R-:W-:Y:S01]  /*3410*/  FFMA.FTZ R61, R79, R102, R8 ;  /* 0x000000664f3d7223 */ /* 0x000fe20000010008 */
[----:B------:R-:W-:Y:S01]  /*3420*/  IADD3 R111, R105, 0x180, RZ ;  /* 0x00000180696f7810 */ /* 0x000fe20007ffe0ff */
[----:B------:R-:W-:Y:S01]  /*3430*/  FFMA.FTZ R105, R81, R98, R4 ;  /* 0x0000006251697223 */ /* 0x000fe20000010004 */
[----:B------:R-:W-:Y:S01]  /*3440*/  F2FP.F16.F32.PACK_AB R57, R56, R57 ;  /* 0x000000393839723e */ /* 0x000fe200000000ff */
[----:B------:R-:W-:Y:S01]  /*3450*/  FFMA.FTZ R56, R73, R124, R9 ;  /* 0x0000007c49387223 */ /* 0x000fe20000010009 */
[----:B------:R-:W-:Y:S01]  /*3460*/  F2FP.F16.F32.PACK_AB R50, R59, R62 ;  /* 0x0000003e3b32723e */ /* 0x000fe200000000ff */
[----:B------:R-:W-:Y:S01]  /*3470*/  FFMA.FTZ R110, R110, R90, R71 ;  /* 0x0000005a6e6e7223 */ /* 0x000fe20000010047 */
[----:B------:R-:W-:Y:S01]  /*3480*/  F2FP.F16.F32.PACK_AB R55, R60, R55 ;  /* 0x000000373c37723e */ /* 0x000fe200000000ff */
[----:B------:R-:W-:Y:S01]  /*3490*/  FFMA.FTZ R60, R42, R63, R0 ;  /* 0x0000003f2a3c7223 */ /* 0x000fe20000010000 */
[----:B------:R-:W-:Y:S01]  /*34a0*/  FFMA.FTZ R106, R44, R106, R67 ;  /* 0x0000006a2c6a7223 */ /* 0x000fe20000010043 */
[----:B------:R-:W-:Y:S01]  /*34b0*/  FFMA.FTZ R62, R45, R108, R69 ;  /* 0x0000006c2d3e7223 */ /* 0x000fe20000010045 */
[----:B------:R-:W-:Y:S01]  /*34c0*/  FFMA.FTZ R109, R86, R109, R72 ;  /* 0x0000006d566d7223 */ /* 0x000fe20000010048 */
[----:B------:R-:W-:Y:S01]  /*34d0*/  FFMA.FTZ R107, R83, R107, R70 ;  /* 0x0000006b536b7223 */ /* 0x000fe20000010046 */
[----:B------:R-:W-:Y:S01]  /*34e0*/  FFMA.FTZ R97, R82, R97, R68 ;  /* 0x0000006152617223 */ /* 0x000fe20000010044 */
[----:B------:R-:W-:Y:S01]  /*34f0*/  F2FP.F16.F32.PACK_AB R49, R52, R49 ;  /* 0x000000313431723e */ /* 0x000fe200000000ff */
[----:B------:R-:W-:Y:S01]  /*3500*/  IMAD.WIDE.U32 R92, R93, 0x10, R88 ;  /* 0x000000105d5c7825 */ /* 0x000fe200078e0058 */
[----:B------:R-:W-:-:S02]  /*3510*/  F2FP.F16.F32.PACK_AB R53, R87, R116 ;  /* 0x000000745735723e */ /* 0x000fc400000000ff */
[----:B------:R-:W-:Y:S01]  /*3520*/  F2FP.F16.F32.PACK_AB R52, R101, R114 ;  /* 0x000000726534723e */ /* 0x000fe200000000ff */
[--C-:B------:R-:W-:Y:S01]  /*3530*/  IMAD.WIDE.U32 R90, R91, 0x10, R88.reuse ;  /* 0x000000105b5a7825 */ /* 0x100fe200078e0058 */
[----:B------:R-:W-:Y:S01]  /*3540*/  F2FP.F16.F32.PACK_AB R59, R99, R96 ;  /* 0x00000060633b723e */ /* 0x000fe200000000ff */
[----:B------:R0:W-:Y:S01]  /*3550*/  STG.E.128 desc[UR4][R94.64], R48 ;  /* 0x000000305e007986 */ /* 0x0001e2000c101d04 */
[----:B------:R-:W-:Y:S01]  /*3560*/  F2FP.F16.F32.PACK_AB R58, R105, R58 ;  /* 0x0000003a693a723e */ /* 0x000fe200000000ff */
[----:B------:R-:W-:Y:S01]  /*3570*/  IMAD.WIDE.U32 R88, R111, 0x10, R88 ;  /* 0x000000106f587825 */ /* 0x000fe200078e0058 */
[----:B------:R-:W-:Y:S01]  /*3580*/  F2FP.F16.F32.PACK_AB R56, R61, R56 ;  /* 0x000000383d38723e */ /* 0x000fe200000000ff */
[----:B------:R0:W-:Y:S01]  /*3590*/  STG.E.128 desc[UR4][R92.64], R52 ;  /* 0x000000345c007986 */ /* 0x0001e2000c101d04 */
[----:B------:R-:W-:Y:S02]  /*35a0*/  F2FP.F16.F32.PACK_AB R63, R103, R110 ;  /* 0x0000006e673f723e */ /* 0x000fe400000000ff */
[----:B------:R-:W-:Y:S01]  /*35b0*/  F2FP.F16.F32.PACK_AB R62, R109, R62 ;  /* 0x0000003e6d3e723e */ /* 0x000fe200000000ff */
[----:B------:R0:W-:Y:S01]  /*35c0*/  STG.E.128 desc[UR4][R90.64], R56 ;  /* 0x000000385a007986 */ /* 0x0001e2000c101d04 */
[----:B------:R-:W-:-:S02]  /*35d0*/  F2FP.F16.F32.PACK_AB R61, R107, R106 ;  /* 0x0000006a6b3d723e */ /* 0x000fc400000000ff */
[----:B------:R-:W-:-:S05]  /*35e0*/  F2FP.F16.F32.PACK_AB R60, R97, R60 ;  /* 0x0000003c613c723e */ /* 0x000fca00000000ff */
[----:B------:R0:W-:Y:S02]  /*35f0*/  STG.E.128 desc[UR4][R88.64], R60 ;  /* 0x0000003c58007986 */ /* 0x0001e4000c101d04 */
.L_x_3680:
[----:B------:R-:W-:Y:S05]  /*3600*/  BSYNC B0 ;  /* 0x0000000000007941 */ /* 0x000fea0003800000 */
.L_x_3679:
[----:B------:R-:W-:Y:S02]  /*3610*/  IADD3 R76, R76, UR10, RZ ;  /* 0x0000000a4c4c7c10 */ /* 0x000fe4000fffe0ff */
[----:B------:R-:W-:Y:S02]  /*3620*/  SEL R112, RZ, 0x1, P0 ;  /* 0x00000001ff707807 */ /* 0x000fe40000000000 */
[----:B------:R-:W-:-:S13]  /*3630*/  ISETP.GE.AND P2, PT, R76, UR11, PT ;  /* 0x0000000b4c007c0c */ /* 0x000fda000bf46270 */
[----:B------:R-:W-:Y:S05]  /*3640*/  @!P2 BRA `(.L_x_3681) ;  /* 0xffffffcc00e0a947 */ /* 0x000fea000383ffff */
[----:B------:R-:W-:Y:S05]  /*3650*/  EXIT ;  /* 0x000000000000794d */ /* 0x000fea0003800000 */
.L_x_3678:
[----:B------:R-:W-:Y:S01]  /*3660*/  HFMA2.MMA R117, -RZ, RZ, 0, 5.9604644775390625e-08 ;  /* 0x00000001ff757435 */ /* 0x000fe200000001ff */
[----:B------:R-:W-:Y:S02]  /*3670*/  MOV R116, R114 ;  /* 0x0000007200747202 */ /* 0x000fe40000000f00 */
[----:B------:R-:W-:Y:S02]  /*3680*/  MOV R118, 0x1f ;  /* 0x0000001f00767802 */ /* 0x000fe40000000f00 */
[----:B------:R-:W-:-:S07]  /*3690*/  MOV R113, 0xffffffff ;  /* 0xffffffff00717802 */ /* 0x000fce0000000f00 */
[----:B-----5:R-:W-:Y:S05]  /*36a0*/  WARPSYNC.COLLECTIVE R113, `(.L_x_3682) ;  /* 0x0000000071087348 */ /* 0x020fea0003c00000 */
[----:B------:R0:W1:Y:S02]  /*36b0*/  SHFL.BFLY P2, R115, R116, R117, R118 ;  /* 0x0c00007574737389 */ /* 0x0000640000040076 */
[----:B01---5:R-:W-:Y:S01]  /*36c0*/  ENDCOLLECTIVE ;  /* 0x000000000000791b */ /* 0x023fe20003800000 */
.L_x_3682:
[----:B------:R-:W-:Y:S01]  /*36d0*/  HFMA2.MMA R117, -RZ, RZ, 0, 1.1920928955078125e-07 ;  /* 0x00000002ff757435 */ /* 0x000fe200000001ff */
[----:B------:R-:W-:-:S05]  /*36e0*/  MOV R49, R115 ;  /* 0x0000007300317202 */ /* 0x000fca0000000f00 */
[----:B------:R-:W-:-:S05]  /*36f0*/  FADD.FTZ R50, R114, R49 ;  /* 0x0000003172327221 */ /* 0x000fca0000010000 */
[----:B------:R-:W-:-:S07]  /*3700*/  MOV R116, R50 ;  /* 0x0000003200747202 */ /* 0x000fce0000000f00 */
[----:B------:R-:W-:Y:S05]  /*3710*/  WARPSYNC.COLLECTIVE R113, `(.L_x_3683) ;  /* 0x0000000071087348 */ /* 0x000fea0003c00000 */
[----:B------:R0:W1:Y:S02]  /*3720*/  SHFL.BFLY P2, R115, R116, R117, R118 ;  /* 0x0c00007574737389 */ /* 0x0000640000040076 */
[----:B01----:R-:W-:Y:S01]  /*3730*/  ENDCOLLECTIVE ;  /* 0x000000000000791b */ /* 0x003fe20003800000 */
.L_x_3683:
[----:B------:R-:W-:Y:S01]  /*3740*/  HFMA2.MMA R117, -RZ, RZ, 0, 2.384185791015625e-07 ;  /* 0x00000004ff757435 */ /* 0x000fe200000001ff */
[----:B------:R-:W-:-:S05]  /*3750*/  MOV R49, R115 ;  /* 0x0000007300317202 */ /* 0x000fca0000000f00 */
[----:B------:R-:W-:-:S05]  /*3760*/  FADD.FTZ R51, R50, R49 ;  /* 0x0000003132337221 */ /* 0x000fca0000010000 */
[----:B------:R-:W-:-:S07]  /*3770*/  MOV R116, R51 ;  /* 0x0000003300747202 */ /* 0x000fce0000000f00 */
[----:B------:R-:W-:Y:S05]  /*3780*/  WARPSYNC.COLLECTIVE R113, `(.L_x_3684) ;  /* 0x0000000071087348 */ /* 0x000fea0003c00000 */
[----:B------:R0:W1:Y:S02]  /*3790*/  SHFL.BFLY P2, R115, R116, R117, R118 ;  /* 0x0c00007574737389 */ /* 0x0000640000040076 */
[----:B01----:R-:W-:Y:S01]  /*37a0*/  ENDCOLLECTIVE ;  /* 0x000000000000791b */ /* 0x003fe20003800000 */
.L_x_3684:
[----:B------:R-:W-:Y:S01]  /*37b0*/  HFMA2.MMA R117, -RZ, RZ, 0, 4.76837158203125e-07 ;  /* 0x00000008ff757435 */ /* 0x000fe200000001ff */
[----:B------:R-:W-:-:S05]  /*37c0*/  MOV R48, R115 ;  /* 0x0000007300307202 */ /* 0x000fca0000000f00 */
[----:B------:R-:W-:-:S05]  /*37d0*/  FADD.FTZ R52, R51, R48 ;  /* 0x0000003033347221 */ /* 0x000fca0000010000 */
[----:B------:R-:W-:-:S07]  /*37e0*/  MOV R116, R52 ;  /* 0x0000003400747202 */ /* 0x000fce0000000f00 */
[----:B------:R-:W-:Y:S05]  /*37f0*/  WARPSYNC.COLLECTIVE R113, `(.L_x_3685) ;  /* 0x0000000071087348 */ /* 0x000fea0003c00000 */
[----:B------:R0:W1:Y:S02]  /*3800*/  SHFL.BFLY P2, R115, R116, R117, R118 ;  /* 0x0c00007574737389 */ /* 0x0000640000040076 */
[----:B01----:R-:W-:Y:S01]  /*3810*/  ENDCOLLECTIVE ;  /* 0x000000000000791b */ /* 0x003fe20003800000 */
.L_x_3685:
[----:B------:R-:W-:Y:S01]  /*3820*/  HFMA2.MMA R117, -RZ, RZ, 0, 9.5367431640625e-07 ;  /* 0x00000010ff757435 */ /* 0x000fe200000001ff */
[----:B------:R-:W-:-:S05]  /*3830*/  MOV R49, R115 ;  /* 0x0000007300317202 */ /* 0x000fca0000000f00 */
[----:B------:R-:W-:-:S05]  /*3840*/  FADD.FTZ R53, R52, R49 ;  /* 0x0000003134357221 */ /* 0x000fca0000010000 */
[----:B------:R-:W-:-:S07]  /*3850*/  MOV R116, R53 ;  /* 0x0000003500747202 */ /* 0x000fce0000000f00 */
[----:B------:R-:W-:Y:S05]  /*3860*/  WARPSYNC.COLLECTIVE R113, `(.L_x_3686) ;  /* 0x0000000071087348 */ /* 0x000fea0003c00000 */
[----:B------:R0:W1:Y:S02]  /*3870*/  SHFL.BFLY P2, R115, R116, R117, R118 ;  /* 0x0c00007574737389 */ /* 0x0000640000040076 */
[----:B01----:R-:W-:Y:S01]  /*3880*/  ENDCOLLECTIVE ;  /* 0x000000000000791b */ /* 0x003fe20003800000 */
.L_x_3686:
        /* <DEDUP_REMOVED lines=72> */
.L_x_3687:
[----:B------:R-:W-:Y:S01]  /*3d10*/  HFMA2.MMA R117, -RZ, RZ, 0, 1.1920928955078125e-07 ;  /* 0x00000002ff757435 */ /* 0x000fe200000001ff */
[----:B------:R-:W-:-:S05]  /*3d20*/  MOV R50, R115 ;  /* 0x0000007300327202 */ /* 0x000fca0000000f00 */
[----:B------:R-:W-:-:S05]  /*3d30*/  FADD.FTZ R50, R49, R50 ;  /* 0x0000003231327221 */ /* 0x000fca0000010000 */
[----:B------:R-:W-:-:S07]  /*3d40*/  MOV R116, R50 ;  /* 0x0000003200747202 */ /* 0x000fce0000000f00 */
[----:B------:R-:W-:Y:S05]  /*3d50*/  WARPSYNC.COLLECTIVE R113, `(.L_x_3688) ;  /* 0x0000000071087348 */ /* 0x000fea0003c00000 */
[----:B------:R0:W1:Y:S02]  /*3d60*/  SHFL.BFLY P2, R115, R116, R117, R118 ;  /* 0x0c00007574737389 */ /* 0x0000640000040076 */
[----:B01----:R-:W-:Y:S01]  /*3d70*/  ENDCOLLECTIVE ;  /* 0x000000000000791b */ /* 0x003fe20003800000 */
.L_x_3688:
[----:B------:R-:W-:Y:S01]  /*3d80*/  HFMA2.MMA R117, -RZ, RZ, 0, 2.384185791015625e-07 ;  /* 0x00000004ff757435 */ /* 0x000fe200000001ff */
[----:B------:R-:W-:-:S05]  /*3d90*/  MOV R51, R115 ;  /* 0x0000007300337202 */ /* 0x000fca0000000f00 */
[----:B------:R-:W-:-:S05]  /*3da0*/  FADD.FTZ R51, R50, R51 ;  /* 0x0000003332337221 */ /* 0x000fca0000010000 */
[----:B------:R-:W-:-:S07]  /*3db0*/  MOV R116, R51 ;  /* 0x0000003300747202 */ /* 0x000fce0000000f00 */
[----:B------:R-:W-:Y:S05]  /*3dc0*/  WARPSYNC.COLLECTIVE R113, `(.L_x_3689) ;  /* 0x0000000071087348 */ /* 0x000fea0003c00000 */
[----:B------:R0:W1:Y:S02]  /*3dd0*/  SHFL.BFLY P2, R115, R116, R117, R118 ;  /* 0x0c00007574737389 */ /* 0x0000640000040076 */
[----:B01----:R-:W-:Y:S01]  /*3de0*/  ENDCOLLECTIVE ;  /* 0x000000000000791b */ /* 0x003fe20003800000 */
.L_x_3689:
[----:B------:R-:W-:Y:S01]  /*3df0*/  HFMA2.MMA R117, -RZ, RZ, 0, 4.76837158203125e-07 ;  /* 0x00000008ff757435 */ /* 0x000fe200000001ff */
[----:B------:R-:W-:-:S05]  /*3e00*/  MOV R52, R115 ;  /* 0x0000007300347202 */ /* 0x000fca0000000f00 */
[----:B------:R-:W-:-:S05]  /*3e10*/  FADD.FTZ R52, R51, R52 ;  /* 0x0000003433347221 */ /* 0x000fca0000010000 */
[----:B------:R-:W-:-:S07]  /*3e20*/  MOV R116, R52 ;  /* 0x0000003400747202 */ /* 0x000fce0000000f00 */
[----:B------:R-:W-:Y:S05]  /*3e30*/  WARPSYNC.COLLECTIVE R113, `(.L_x_3690) ;  /* 0x0000000071087348 */ /* 0x000fea0003c00000 */
[----:B------:R0:W1:Y:S02]  /*3e40*/  SHFL.BFLY P2, R115, R116, R117, R118 ;  /* 0x0c00007574737389 */ /* 0x0000640000040076 */
[----:B01----:R-:W-:Y:S01]  /*3e50*/  ENDCOLLECTIVE ;  /* 0x000000000000791b */ /* 0x003fe20003800000 */
.L_x_3690:
[----:B------:R-:W-:Y:S01]  /*3e60*/  HFMA2.MMA R117, -RZ, RZ, 0, 9.5367431640625e-07 ;  /* 0x00000010ff757435 */ /* 0x000fe200000001ff */
[----:B------:R-:W-:-:S05]  /*3e70*/  MOV R53, R115 ;  /* 0x0000007300357202 */ /* 0x000fca0000000f00 */
[----:B------:R-:W-:-:S05]  /*3e80*/  FADD.FTZ R53, R52, R53 ;  /* 0x0000003534357221 */ /* 0x000fca0000010000 */
[----:B------:R-:W-:-:S07]  /*3e90*/  MOV R116, R53 ;  /* 0x0000003500747202 */ /* 0x000fce0000000f00 */
[----:B------:R-:W-:Y:S05]  /*3ea0*/  WARPSYNC.COLLECTIVE R113, `(.L_x_3691) ;  /* 0x0000000071087348 */ /* 0x000fea0003c00000 */
[----:B------:R0:W1:Y:S02]  /*3eb0*/  SHFL.BFLY P2, R115, R116, R117, R118 ;  /* 0x0c00007574737389 */ /* 0x0000640000040076 */
[----:B01----:R-:W-:Y:S01]  /*3ec0*/  ENDCOLLECTIVE ;  /* 0x000000000000791b */ /* 0x003fe20003800000 */
.L_x_3691:
[----:B------:R-:W-:Y:S01]  /*3ed0*/  MOV R114, R115 ;  /* 0x0000007300727202 */ /* 0x000fe20000000f00 */
[----:B------:R-:W-:Y:S06]  /*3ee0*/  BRA `(.L_x_3692) ;  /* 0xffffffe8004c7947 */ /* 0x000fec000383ffff */
.L_x_3693:
        /* <DEDUP_REMOVED lines=9> */
.L_x_30203:


//--------------------- .text._ZN10layer_norm13ln_fwd_kernelINS_13Kernel_traitsI6__halfS2_S2_S2_fjLj4096ELj1ELj1ELj4ELj16ENS_18Kernel_traits_baseILj4096ES2_S2_S2_S2_fjLj128EEEEELb0ELb1ELb0ELb0EEEvNS_9FwdParamsE --------------------------
	.section	.text._ZN10layer_norm13ln_fwd_kernelINS_13Kernel_traitsI6__halfS2_S2_S2_fjLj4096ELj1ELj1ELj4ELj16ENS_18Kernel_traits_baseILj4096ES2_S2_S2_S2_fjLj128EEEEELb0ELb1ELb0ELb0EEEvNS_9FwdParamsE,"ax",@progbits
	.align	128
        .global         _ZN10layer_norm13ln_fwd_kernelINS_13Kernel_traitsI6__halfS2_S2_S2_fjLj4096ELj1ELj1ELj4ELj16ENS_18Kernel_traits_baseILj4096ES2_S2_S2_S2_fjLj128EEEEELb0ELb1ELb0ELb0EEEvNS_9FwdParamsE
        .type           _ZN10layer_norm13ln_fwd_kernelINS_13Kernel_traitsI6__halfS2_S2_S2_fjLj4096ELj1ELj1ELj4ELj16ENS_18Kernel_traits_baseILj4096ES2_S2_S2_S2_fjLj128EEEEELb0ELb1ELb0ELb0EEEvNS_9FwdParamsE,@function
        .size           _ZN10layer_norm13ln_fwd_kernelINS_13Kernel_traitsI6__halfS2_S2_S2_fjLj4096ELj1ELj1ELj4ELj16ENS_18Kernel_traits_baseILj4096ES2_S2_S2_S2_fjLj128EEEEELb0ELb1ELb0ELb0EEEvNS_9FwdParamsE,(.L_x_30204 - _ZN10layer_norm13ln_fwd_kernelINS_13Kernel_traitsI6__halfS2_S2_S2_fjLj4096ELj1ELj1ELj4ELj16ENS_18Kernel_traits_baseILj4096ES2_S2_S2_S2_fjLj128EEEEELb0ELb1ELb0ELb0EEEvNS_9FwdParamsE)
        .other          _ZN10layer_norm13ln_fwd_kernelINS_13Kernel_traitsI6__halfS2_S2_S2_fjLj4096ELj1ELj1ELj4ELj16ENS_18Kernel_traits_baseILj4096ES2_S2_S2_S2_fjLj128EEEEELb0ELb1ELb0ELb0EEEvNS_9FwdParamsE,@"STO_CUDA_ENTRY STV_DEFAULT"
_ZN10layer_norm13ln_fwd_kernelINS_13Kernel_traitsI6__halfS2_S2_S2_fjLj4096ELj1ELj1ELj4ELj16ENS_18Kernel_traits_baseILj4096ES2_S2_S2_S2_fjLj128EEEEELb0ELb1ELb0ELb0EEEvNS_9FwdParamsE:
.text._ZN10layer_norm13ln_fwd_kernelINS_13Kernel_traitsI6__halfS2_S2_S2_fjLj4096ELj1ELj1ELj4ELj16ENS_18Kernel_traits_baseILj4096ES2_S2_S2_S2_fjLj128EEEEELb0ELb1ELb0ELb0EEEvNS_9FwdParamsE:
        /* <DEDUP_REMOVED lines=17> */
[----:B------:R-:W-:Y:S01]  /*0110*/  ULDC.64 UR6, c[0x0][0x2c8] ;  /* 0x0000b20000067ab9 */ /* 0x000fe20000000a00 */
[----:B------:R-:W0:Y:S01]  /*0120*/  LDC.64 R60, c[0x0][0x260] ;  /* 0x00009800ff3c7b82 */ /* 0x000e220000000a00 */
[----:B------:R-:W-:-:S04]  /*0130*/  ISETP.NE.U32.AND P2, PT, RZ, UR6, PT ;  /* 0x00000006ff007c0c */ /* 0x000fc8000bf45070 */
[----:B------:R-:W-:-:S13]  /*0140*/  ISETP.NE.AND.EX P2, PT, RZ, UR7, PT, P2 ;  /* 0x00000007ff007c0c */ /* 0x000fda000bf45320 */
[----:B------:R-:W-:-:S04]  /*0150*/  @P2 LEA R2, P3, R9, UR6, 0x4 ;  /* 0x0000000609022c11 */ /* 0x000fc8000f8620ff */
[C---:B------:R-:W-:Y:S01]  /*0160*/  @P2 LEA.HI.X R3, R9.reuse, UR7, RZ, 0x4, P3 ;  /* 0x0000000709032c11 */ /* 0x040fe200098f24ff */
[----:B------:R-:W-:Y:S02]  /*0170*/  ULDC.64 UR6, c[0x0][0x278] ;  /* 0x00009e0000067ab9 */ /* 0x000fe40000000a00 */
[C---:B------:R-:W-:Y:S01]  /*0180*/  LEA R4, P3, R9.reuse, UR6, 0x4 ;  /* 0x0000000609047c11 */ /* 0x040fe2000f8620ff */
[C---:B0-----:R-:W-:Y:S01]  /*0190*/  IMAD.WIDE.U32 R60, R9.reuse, 0x10, R60 ;  /* 0x00000010093c7825 */ /* 0x041fe200078e003c */
[----:B------:R0:W5:Y:S02]  /*01a0*/  @P2 LDG.E.128 R64, desc[UR4][R2.64] ;  /* 0x0000000402402981 */ /* 0x000164000c1e1d00 */
[----:B------:R-:W-:-:S03]  /*01b0*/  LEA.HI.X R5, R9, UR7, RZ, 0x4, P3 ;  /* 0x0000000709057c11 */ /* 0x000fc600098f24ff */
[----:B------:R-:W5:Y:S04]  /*01c0*/  LDG.E.128 R60, desc[UR4][R60.64] ;  /* 0x000000043c3c7981 */ /* 0x000f68000c1e1d00 */
[----:B------:R0:W5:Y:S01]  /*01d0*/  LDG.E.128 R12, desc[UR4][R4.64] ;  /* 0x00000004040c7981 */ /* 0x000162000c1e1d00 */
[----:B------:R-:W-:Y:S02]  /*01e0*/  LOP3.LUT R9, R9, 0x80, RZ, 0xfc, !PT ;  /* 0x0000008009097812 */ /* 0x000fe400078efcff */
[----:B------:R-:W-:Y:S02]  /*01f0*/  @!P2 CS2R R64, SRZ ;  /* 0x000000000040a805 */ /* 0x000fe4000001ff00 */
[----:B0-----:R-:W-:-:S07]  /*0200*/  @!P2 CS2R R66, SRZ ;  /* 0x000000000042a805 */ /* 0x001fce000001ff00 */
.L_x_3695:
[----:B------:R-:W-:Y:S05]  /*0210*/  BSYNC B0 ;  /* 0x0000000000007941 */ /* 0x000fea0003800000 */
.L_x_3694:
        /* <DEDUP_REMOVED lines=12> */
[C---:B------:R-:W-:Y:S02]  /*02e0*/  LEA.HI.X R5, R9.reuse, UR7, RZ, 0x4, P3 ;  /* 0x0000000709057c11 */ /* 0x040fe400098f24ff */
[----:B------:R0:W5:Y:S04]  /*02f0*/  LDG.E.128 R52, desc[UR4][R6.64] ;  /* 0x0000000406347981 */ /* 0x000168000c1e1d00 */
[----:B------:R0:W5:Y:S01]  /*0300*/  LDG.E.128 R68, desc[UR4][R4.64] ;  /* 0x0000000404447981 */ /* 0x000162000c1e1d00 */
[----:B------:R-:W-:-:S02]  /*0310*/  IADD3 R9, R9, 0x80, RZ ;  /* 0x0000008009097810 */ /* 0x000fc40007ffe0ff */
[----:B------:R-:W-:Y:S02]  /*0320*/  @!P2 CS2R R56, SRZ ;  /* 0x000000000038a805 */ /* 0x000fe4000001ff00 */
[----:B0-----:R-:W-:-:S07]  /*0330*/  @!P2 CS2R R58, SRZ ;  /* 0x00000000003aa805 */ /* 0x001fce000001ff00 */
.L_x_3697:
[----:B------:R-:W-:Y:S05]  /*0340*/  BSYNC B0 ;  /* 0x0000000000007941 */ /* 0x000fea0003800000 */
.L_x_3696:
        /* <DEDUP_REMOVED lines=14> */
[----:B------:R-:W5:Y:S01]  /*0430*/  LDG.E.128 R28, desc[UR4][R28.64] ;  /* 0x000000041c1c7981 */ /* 0x000f62000c1e1d00 */
[----:B------:R-:W-:-:S02]  /*0440*/  IADD3 R9, R9, 0x80, RZ ;  /* 0x0000008009097810 */ /* 0x000fc40007ffe0ff */
[----:B------:R-:W-:Y:S02]  /*0450*/  @!P2 CS2R R48, SRZ ;  /* 0x000000000030a805 */ /* 0x000fe4000001ff00 */
[----:B0-----:R-:W-:-:S07]  /*0460*/  @!P2 CS2R R50, SRZ ;  /* 0x000000000032a805 */ /* 0x001fce000001ff00 */
.L_x_3699:
[----:B------:R-:W-:Y:S05]  /*0470*/  BSYNC B0 ;  /* 0x0000000000007941 */ /* 0x000fea0003800000 */
.L_x_3698:
        /* <DEDUP_REMOVED lines=14> */
[----:B------:R-:W5:Y:S01]  /*0560*/  LDG.E.128 R32, desc[UR4][R32.64] ;  /* 0x0000000420207981 */ /* 0x000f62000c1e1d00 */
[----:B------:R-:W-:Y:S02]  /*0570*/  @!P2 CS2R R40, SRZ ;  /* 0x000000000028a805 */ /* 0x000fe4000001ff00 */
[----:B0-----:R-:W-:-:S07]  /*0580*/  @!P2 CS2R R42, SRZ ;  /* 0x00000000002aa805 */ /* 0x001fce000001ff00 */
.L_x_3701:
[----:B------:R-:W-:Y:S05]  /*0590*/  BSYNC B0 ;  /* 0x0000000000007941 */ /* 0x000fea0003800000 */
.L_x_3700:
[----:B------:R-:W0:Y:S02]  /*05a0*/  S2UR UR6, SR_CTAID.X ;  /* 0x00000000000679c3 */ /* 0x000e240000002500 */
[----:B0-----:R-:W-:Y:S01]  /*05b0*/  LEA.HI R107, R27, UR6, RZ, 0x19 ;  /* 0x000000061b6b7c11 */ /* 0x001fe2000f8fc8ff */
[----:B------:R-:W-:-:S03]  /*05c0*/  ULDC UR6, c[0x0][0x214] ;  /* 0x0000850000067ab9 */ /* 0x000fc60000000800 */
[----:B------:R-:W-:-:S13]  /*05d0*/  ISETP.GE.AND P2, PT, R107, UR6, PT ;  /* 0x000000066b007c0c */ /* 0x000fda000bf46270 */
[----:B------:R-:W-:Y:S05]  /*05e0*/  @P2 EXIT ;  /* 0x000000000000294d */ /* 0x000fea0003800000 */
[--C-:B-----5:R-:W-:Y:S01]  /*05f0*/  HADD2.F32 R21, -RZ, R14.reuse.H0_H0 ;  /* 0x2000000eff157230 */ /* 0x120fe20000004100 */
[----:B------:R-:W-:Y:S01]  /*0600*/  SHF.L.U32 R98, R27, 0x5, RZ ;  /* 0x000000051b627819 */ /* 0x000fe200000006ff */
[----:B------:R-:W-:Y:S01]  /*0610*/  HADD2.F32 R20, -RZ, R14.H1_H1 ;  /* 0x3000000eff147230 */ /* 0x000fe20000004100 */
[----:B------:R-:W-:Y:S01]  /*0620*/  ULDC.64 UR6, c[0x0][0x270] ;  /* 0x00009c0000067ab9 */ /* 0x000fe20000000a00 */
[--C-:B------:R-:W-:Y:S01]  /*0630*/  HADD2.F32 R19, -RZ, R15.reuse.H0_H0 ;  /* 0x2000000fff137230 */ /* 0x100fe20000004100 */
[----:B------:R-:W-:Y:S01]  /*0640*/  LOP3.LUT R98, R98, 0x3e0, RZ, 0xc0, !PT ;  /* 0x000003e062627812 */ /* 0x000fe200078ec0ff */
[----:B------:R-:W-:Y:S01]  /*0650*/  HADD2.F32 R18, -RZ, R15.H1_H1 ;  /* 0x3000000fff127230 */ /* 0x000fe20000004100 */
[----:B------:R-:W-:Y:S01]  /*0660*/  HFMA2.MMA R143, -RZ, RZ, 0, 5.9604644775390625e-08 ;  /* 0x00000001ff8f7435 */ /* 0x000fe200000001ff */
[--C-:B------:R-:W-:Y:S01]  /*0670*/  HADD2.F32 R25, -RZ, R12.reuse.H0_H0 ;  /* 0x2000000cff197230 */ /* 0x100fe20000004100 */
[----:B------:R-:W-:Y:S01]  /*0680*/  UISETP.NE.U32.AND UP0, UPT, UR6, URZ, UPT ;  /* 0x0000003f0600728c */ /* 0x000fe2000bf05070 */
[----:B------:R-:W-:Y:S01]  /*0690*/  HADD2.F32 R24, -RZ, R12.H1_H1 ;  /* 0x3000000cff187230 */ /* 0x000fe20000004100 */
[----:B------:R-:W-:Y:S01]  /*06a0*/  ULDC UR13, c[0x0][0x218] ;  /* 0x00008600000d7ab9 */ /* 0x000fe20000000800 */
[--C-:B------:R-:W-:Y:S01]  /*06b0*/  HADD2.F32 R23, -RZ, R13.reuse.H0_H0 ;  /* 0x2000000dff177230 */ /* 0x100fe20000004100 */
[----:B------:R-:W-:Y:S01]  /*06c0*/  ULDC.U8 UR6, c[0x0][0x2a0] ;  /* 0x0000a80000067ab9 */ /* 0x000fe20000000000 */
[----:B------:R-:W-:Y:S01]  /*06d0*/  HADD2.F32 R22, -RZ, R13.H1_H1 ;  /* 0x3000000dff167230 */ /* 0x000fe20000004100 */
[----:B------:R-:W-:Y:S01]  /*06e0*/  UISETP.NE.AND.EX UP0, UPT, UR7, URZ, UPT, UP0 ;  /* 0x0000003f0700728c */ /* 0x000fe2000bf05300 */
[--C-:B------:R-:W-:Y:S01]  /*06f0*/  HADD2.F32 R17, -RZ, R68.reuse.H0_H0 ;  /* 0x20000044ff117230 */ /* 0x100fe20000004100 */
[----:B------:R-:W-:Y:S01]  /*0700*/  UISETP.NE.AND UP1, UPT, UR6, URZ, UPT ;  /* 0x0000003f0600728c */ /* 0x000fe2000bf25270 */
[----:B------:R-:W-:Y:S01]  /*0710*/  HADD2.F32 R16, -RZ, R68.H1_H1 ;  /* 0x30000044ff107230 */ /* 0x000fe20000004100 */
[----:B------:R-:W-:Y:S01]  /*0720*/  ULDC UR12, c[0x0][0x290] ;  /* 0x0000a400000c7ab9 */ /* 0x000fe20000000800 */
[--C-:B------:R-:W-:Y:S01]  /*0730*/  HADD2.F32 R15, -RZ, R69.reuse.H0_H0 ;  /* 0x20000045ff0f7230 */ /* 0x100fe20000004100 */
[----:B------:R-:W-:Y:S01]  /*0740*/  ULDC.64 UR8, c[0x0][0x230] ;  /* 0x00008c0000087ab9 */ /* 0x000fe20000000a00 */
        /* <DEDUP_REMOVED lines=55> */
[----:B------:R-:W-:Y:S01]  /*0ac0*/  SHF.R.S32.HI R36, RZ, 0x3, R94 ;  /* 0x00000003ff247819 */ /* 0x000fe2000001145e */
[--C-:B------:R-:W-:Y:S02]  /*0ad0*/  HADD2.F32 R92, -RZ, R37.reuse.H0_H0 ;  /* 0x20000025ff5c7230 */ /* 0x100fe40000004100 */
[----:B------:R-:W-:Y:S01]  /*0ae0*/  HADD2.F32 R95, -RZ, R37.H1_H1 ;  /* 0x30000025ff5f7230 */ /* 0x000fe20000004100 */
[----:B------:R-:W-:Y:S01]  /*0af0*/  LOP3.LUT R37, R36, 0x7f, RZ, 0xc0, !PT ;  /* 0x0000007f24257812 */ /* 0x000fe200078ec0ff */
[--C-:B------:R-:W-:Y:S01]  /*0b00*/  HADD2.F32 R94, -RZ, R38.reuse.H0_H0 ;  /* 0x20000026ff5e7230 */ /* 0x100fe20000004100 */
[----:B------:R-:W-:Y:S01]  /*0b10*/  SHF.R.U32.HI R36, RZ, 0x2, R36 ;  /* 0x00000002ff247819 */ /* 0x000fe20000011624 */
[----:B------:R-:W-:Y:S01]  /*0b20*/  HADD2.F32 R97, -RZ, R38.H1_H1 ;  /* 0x30000026ff617230 */ /* 0x000fe20000004100 */
[----:B------:R-:W-:Y:S01]  /*0b30*/  LOP3.LUT R38, R27, 0x60, RZ, 0xc0, !PT ;  /* 0x000000601b267812 */ /* 0x000fe200078ec0ff */
[----:B------:R-:W-:-:S02]  /*0b40*/  HADD2.F32 R96, -RZ, R39.H0_H0 ;  /* 0x20000027ff607230 */ /* 0x000fc40000004100 */
[----:B------:R-:W-:Y:S01]  /*0b50*/  HADD2.F32 R99, -RZ, R39.H1_H1 ;  /* 0x30000027ff637230 */ /* 0x000fe20000004100 */
[C---:B------:R-:W-:Y:S01]  /*0b60*/  VIADDMNMX R38, R37.reuse, -R38, RZ, !PT ;  /* 0x8000002625267246 */ /* 0x040fe200078001ff */
[--C-:B------:R-:W-:Y:S01]  /*0b70*/  HADD2.F32 R9, -RZ, R28.reuse.H0_H0 ;  /* 0x2000001cff097230 */ /* 0x100fe20000004100 */
[----:B------:R-:W-:Y:S01]  /*0b80*/  VIADDMNMX R39, R37, -R98, RZ, !PT ;  /* 0x8000006225277246 */ /* 0x000fe200078001ff */
[----:B------:R-:W-:Y:S01]  /*0b90*/  HADD2.F32 R8, -RZ, R28.H1_H1 ;  /* 0x3000001cff087230 */ /* 0x000fe20000004100 */
[----:B------:R-:W-:Y:S01]  /*0ba0*/  LOP3.LUT R37, R36, 0x3fffffe0, RZ, 0xc0, !PT ;  /* 0x3fffffe024257812 */ /* 0x000fe200078ec0ff */
[--C-:B------:R-:W-:Y:S01]  /*0bb0*/  HADD2.F32 R7, -RZ, R29.reuse.H0_H0 ;  /* 0x2000001dff077230 */ /* 0x100fe20000004100 */
[----:B------:R-:W-:Y:S01]  /*0bc0*/  VIMNMX R38, R38, 0x20, PT ;  /* 0x0000002026267848 */ /* 0x000fe20003fe0100 */
[----:B------:R-:W-:Y:S01]  /*0bd0*/  HADD2.F32 R6, -RZ, R29.H1_H1 ;  /* 0x3000001dff067230 */ /* 0x000fe20000004100 */
[----:B------:R-:W-:Y:S01]  /*0be0*/  VIMNMX R36, R39, 0x20, PT ;  /* 0x0000002027247848 */ /* 0x000fe20003fe0100 */
[--C-:B------:R-:W-:Y:S01]  /*0bf0*/  HADD2.F32 R5, -RZ, R30.reuse.H0_H0 ;  /* 0x2000001eff057230 */ /* 0x100fe20000004100 */
[----:B------:R-:W-:Y:S01]  /*0c00*/  IADD3 R38, R38, R37, RZ ;  /* 0x0000002526267210 */ /* 0x000fe20007ffe0ff */
[----:B------:R-:W-:Y:S01]  /*0c10*/  HADD2.F32 R4, -RZ, R30.H1_H1 ;  /* 0x3000001eff047230 */ /* 0x000fe20000004100 */
[----:B------:R-:W-:Y:S01]  /*0c20*/  IADD3 R36, R37, R36, RZ ;  /* 0x0000002425247210 */ /* 0x000fe20007ffe0ff */
[--C-:B------:R-:W-:Y:S01]  /*0c30*/  HADD2.F32 R3, -RZ, R31.reuse.H0_H0 ;  /* 0x2000001fff037230 */ /* 0x100fe20000004100 */
[----:B------:R-:W-:Y:S01]  /*0c40*/  SHF.L.U32 R38, R38, 0x3, RZ ;  /* 0x0000000326267819 */ /* 0x000fe200000006ff */
[----:B------:R-:W-:Y:S01]  /*0c50*/  HADD2.F32 R2, -RZ, R31.H1_H1 ;  /* 0x3000001fff027230 */ /* 0x000fe20000004100 */
[----:B------:R-:W-:Y:S01]  /*0c60*/  SHF.L.U32 R106, R36, 0x3, RZ ;  /* 0x00000003246a7819 */ /* 0x000fe200000006ff */
[--C-:B------:R-:W-:Y:S01]  /*0c70*/  HADD2.F32 R0, -RZ, R32.reuse.H0_H0 ;  /* 0x20000020ff007230 */ /* 0x100fe20000004100 */
[----:B------:R-:W-:Y:S01]  /*0c80*/  I2FP.F32.U32 R38, R38 ;  /* 0x0000002600267245 */ /* 0x000fe20000201000 */
[----:B------:R-:W-:-:S02]  /*0c90*/  HADD2.F32 R29, -RZ, R32.H1_H1 ;  /* 0x30000020ff1d7230 */ /* 0x000fc40000004100 */
[--C-:B------:R-:W-:Y:S01]  /*0ca0*/  HADD2.F32 R28, -RZ, R33.reuse.H0_H0 ;  /* 0x20000021ff1c7230 */ /* 0x100fe20000004100 */
[----:B------:R0:W1:Y:S01]  /*0cb0*/  MUFU.RCP R108, R38 ;  /* 0x00000026006c7308 */ /* 0x0000620000001000 */
[----:B------:R-:W-:Y:S02]  /*0cc0*/  HADD2.F32 R30, -RZ, R33.H1_H1 ;  /* 0x30000021ff1e7230 */ /* 0x000fe40000004100 */
[----:B------:R-:W-:Y:S02]  /*0cd0*/  HADD2.F32 R31, -RZ, R34.H0_H0 ;  /* 0x20000022ff1f7230 */ /* 0x000fe40000004100 */
[----:B------:R-:W-:Y:S02]  /*0ce0*/  HADD2.F32 R32, -RZ, R35.H0_H0 ;  /* 0x20000023ff207230 */ /* 0x000fe40000004100 */
[----:B------:R-:W-:Y:S02]  /*0cf0*/  HADD2.F32 R33, -RZ, R60.H0_H0 ;  /* 0x2000003cff217230 */ /* 0x000fe40000004100 */
[----:B------:R-:W-:-:S02]  /*0d00*/  HADD2.F32 R34, -RZ, R34.H1_H1 ;  /* 0x30000022ff227230 */ /* 0x000fc40000004100 */
[----:B------:R-:W-:Y:S02]  /*0d10*/  HADD2.F32 R35, -RZ, R35.H1_H1 ;  /* 0x30000023ff237230 */ /* 0x000fe40000004100 */
        /* <DEDUP_REMOVED lines=8> */
[----:B01----:R-:W-:-:S07]  /*0da0*/  HADD2.F32 R109, -RZ, R43.H1_H1 ;  /* 0x3000002bff6d7230 */ /* 0x003fce0000004100 */
.L_x_3719:
        /* <DEDUP_REMOVED lines=14> */
[----:B------:R-:W-:Y:S01]  /*0e90*/  MOV R145, R142 ;  /* 0x0000008e00917202 */ /* 0x000fe20000000f00 */
[----:B--2---:R-:W-:Y:S01]  /*0ea0*/  @P2 HADD2.F32 R144, -RZ, R40.H0_H0 ;  /* 0x20000028ff902230 */ /* 0x004fe20000004100 */
        /* <DEDUP_REMOVED lines=9> */
[----:B------:R-:W-:Y:S01]  /*0f40*/  LEA R146, P3, R142, UR10, 0x4 ;  /* 0x0000000a8e927c11 */ /* 0x000fe2000f8620ff */
[----:B--2---:R-:W-:Y:S02]  /*0f50*/  HADD2.F32 R117, -RZ, R40.H0_H0 ;  /* 0x20000028ff757230 */ /* 0x004fe40000004100 */
[--C-:B------:R-:W-:Y:S02]  /*0f60*/  HADD2.F32 R147, -RZ, R42.reuse.H0_H0 ;  /* 0x2000002aff937230 */ /* 0x100fe40000004100 */
[----:B------:R-:W-:-:S02]  /*0f70*/  HADD2.F32 R149, -RZ, R42.H1_H1 ;  /* 0x3000002aff957230 */ /* 0x000fc40000004100 */
[-C--:B------:R-:W-:Y:S01]  /*0f80*/  FMUL.FTZ R42, R117, R144.reuse ;  /* 0x00000090752a7220 */ /* 0x080fe20000410000 */
[----:B------:R-:W-:Y:S02]  /*0f90*/  HADD2.F32 R119, -RZ, R40.H1_H1 ;  /* 0x30000028ff777230 */ /* 0x000fe40000004100 */
[----:B------:R-:W-:Y:S01]  /*0fa0*/  FMUL.FTZ R120, R147, R144 ;  /* 0x0000009093787220 */ /* 0x000fe20000410000 */
[----:B---3--:R-:W-:Y:S02]  /*0fb0*/  @P2 HADD2.F32 R40, -RZ, R36.H0_H0 ;  /* 0x20000024ff282230 */ /* 0x008fe40000004100 */
[----:B------:R-:W-:Y:S01]  /*0fc0*/  FMUL.FTZ R111, R25, R42 ;  /* 0x0000002a196f7220 */ /* 0x000fe20000410000 */
[--C-:B------:R-:W-:Y:S02]  /*0fd0*/  HADD2.F32 R121, -RZ, R41.reuse.H0_H0 ;  /* 0x20000029ff797230 */ /* 0x100fe40000004100 */
[----:B------:R-:W-:Y:S01]  /*0fe0*/  FMUL.FTZ R119, R119, R144 ;  /* 0x0000009077777220 */ /* 0x000fe20000410000 */
[----:B------:R-:W-:-:S02]  /*0ff0*/  HADD2.F32 R145, -RZ, R41.H1_H1 ;  /* 0x30000029ff917230 */ /* 0x000fc40000004100 */
[----:B------:R-:W-:Y:S01]  /*1000*/  @P2 FADD.FTZ R111, R40, R111 ;  /* 0x0000006f286f2221 */ /* 0x000fe20000010000 */
[----:B------:R-:W-:Y:S02]  /*1010*/  @P2 HADD2.F32 R41, -RZ, R36.H1_H1 ;  /* 0x30000024ff292230 */ /* 0x000fe40000004100 */
[-C--:B------:R-:W-:Y:S01]  /*1020*/  FMUL.FTZ R40, R121, R144.reuse ;  /* 0x0000009079287220 */ /* 0x080fe20000410000 */
[----:B------:R-:W-:Y:S01]  /*1030*/  FMUL.FTZ R110, R24, R119 ;  /* 0x00000077186e7220 */ /* 0x000fe20000410000 */
[----:B------:R-:W-:Y:S02]  /*1040*/  HADD2.F32 R117, -RZ, R43.H0_H0 ;  /* 0x2000002bff757230 */ /* 0x000fe40000004100 */
[----:B------:R-:W-:Y:S01]  /*1050*/  FMUL.FTZ R149, R149, R144 ;  /* 0x0000009095957220 */ /* 0x000fe20000410000 */
[----:B------:R-:W-:Y:S02]  /*1060*/  @P2 HADD2.F32 R42, -RZ, R37.H0_H0 ;  /* 0x20000025ff2a2230 */ /* 0x000fe40000004100 */
[----:B------:R-:W-:Y:S01]  /*1070*/  FMUL.FTZ R121, R23, R40 ;  /* 0x0000002817797220 */ /* 0x000fe20000410000 */
[----:B------:R-:W-:-:S02]  /*1080*/  HADD2.F32 R43, -RZ, R43.H1_H1 ;  /* 0x3000002bff2b7230 */ /* 0x000fc40000004100 */
[----:B------:R-:W-:Y:S01]  /*1090*/  @P2 FADD.FTZ R110, R41, R110 ;  /* 0x0000006e296e2221 */ /* 0x000fe20000010000 */
[--C-:B------:R-:W-:Y:S02]  /*10a0*/  @P2 HADD2.F32 R41, -RZ, R38.reuse.H0_H0 ;  /* 0x20000026ff292230 */ /* 0x100fe40000004100 */
[----:B------:R-:W-:Y:S01]  /*10b0*/  FMUL.FTZ R120, R21, R120 ;  /* 0x0000007815787220 */ /* 0x000fe20000410000 */
[----:B------:R-:W-:Y:S02]  /*10c0*/  @P2 HADD2.F32 R40, -RZ, R38.H1_H1 ;  /* 0x30000026ff282230 */ /* 0x000fe40000004100 */
[----:B------:R-:W-:Y:S01]  /*10d0*/  FMUL.FTZ R119, R20, R149 ;  /* 0x0000009514777220 */ /* 0x000fe20000410000 */
[-C--:B------:R-:W-:Y:S01]  /*10e0*/  FMUL.FTZ R145, R145, R144.reuse ;  /* 0x0000009091917220 */ /* 0x080fe20000410000 */
[----:B------:R-:W-:Y:S01]  /*10f0*/  @P2 FADD.FTZ R121, R42, R121 ;  /* 0x000000792a792221 */ /* 0x000fe20000010000 */
[-C--:B------:R-:W-:Y:S01]  /*1100*/  FMUL.FTZ R42, R117, R144.reuse ;  /* 0x00000090752a7220 */ /* 0x080fe20000410000 */
[----:B------:R-:W-:Y:S01]  /*1110*/  FMUL.FTZ R43, R43, R144 ;  /* 0x000000902b2b7220 */ /* 0x000fe20000410000 */
[----:B------:R-:W-:Y:S01]  /*1120*/  @P2 FADD.FTZ R120, R41, R120 ;  /* 0x0000007829782221 */ /* 0x000fe20000010000 */
[----:B------:R-:W-:Y:S01]  /*1130*/  @P2 FADD.FTZ R119, R40, R119 ;  /* 0x0000007728772221 */ /* 0x000fe20000010000 */
[----:B------:R-:W-:Y:S01]  /*1140*/  FMUL.FTZ R118, R22, R145 ;  /* 0x0000009116767220 */ /* 0x000fe20000410000 */
[----:B------:R-:W-:-:S02]  /*1150*/  @P2 HADD2.F32 R41, -RZ, R37.H1_H1 ;  /* 0x30000025ff292230 */ /* 0x000fc40000004100 */
[----:B------:R-:W-:Y:S01]  /*1160*/  FMUL.FTZ R117, R19, R42 ;  /* 0x0000002a13757220 */ /* 0x000fe20000410000 */
[--C-:B------:R-:W-:Y:S02]  /*1170*/  @P2 HADD2.F32 R40, -RZ, R39.reuse.H0_H0 ;  /* 0x20000027ff282230 */ /* 0x100fe40000004100 */
[----:B------:R-:W-:Y:S01]  /*1180*/  FMUL.FTZ R116, R18, R43 ;  /* 0x0000002b12747220 */ /* 0x000fe20000410000 */
[----:B------:R-:W-:Y:S02]  /*1190*/  @P2 HADD2.F32 R145, -RZ, R39.H1_H1 ;  /* 0x30000027ff912230 */ /* 0x000fe40000004100 */
[----:B------:R-:W-:Y:S01]  /*11a0*/  @P2 FADD.FTZ R118, R41, R118 ;  /* 0x0000007629762221 */ /* 0x000fe20000010000 */
[----:B------:R-:W-:Y:S01]  /*11b0*/  LEA.HI.X R147, R142, UR11, RZ, 0x4, P3 ;  /* 0x0000000b8e937c11 */ /* 0x000fe200098f24ff */
[----:B------:R-:W-:Y:S01]  /*11c0*/  @P2 FADD.FTZ R117, R40, R117 ;  /* 0x0000007528752221 */ /* 0x000fe20000010000 */
[----:B------:R-:W-:Y:S01]  /*11d0*/  F2FP.F16.F32.PACK_AB R42, R119, R120 ;  /* 0x00000078772a723e */ /* 0x000fe200000000ff */
[----:B------:R-:W-:Y:S01]  /*11e0*/  @P2 FADD.FTZ R116, R145, R116 ;  /* 0x0000007491742221 */ /* 0x000fe20000010000 */
[----:B------:R-:W-:-:S02]  /*11f0*/  F2FP.F16.F32.PACK_AB R41, R118, R121 ;  /* 0x000000797629723e */ /* 0x000fc400000000ff */
[----:B------:R-:W-:Y:S02]  /*1200*/  F2FP.F16.F32.PACK_AB R40, R110, R111 ;  /* 0x0000006f6e28723e */ /* 0x000fe400000000ff */
[----:B------:R-:W-:Y:S02]  /*1210*/  F2FP.F16.F32.PACK_AB R43, R116, R117 ;  /* 0x00000075742b723e */ /* 0x000fe400000000ff */
[----:B------:R-:W-:-:S03]  /*1220*/  IADD3 R145, R142, 0x80, RZ ;  /* 0x000000808e917810 */ /* 0x000fc60007ffe0ff */
[----:B------:R0:W-:Y:S04]  /*1230*/  STG.E.128 desc[UR4][R146.64], R40 ;  /* 0x0000002892007986 */ /* 0x0001e8000c101d04 */
.L_x_3703:
[----:B------:R-:W-:Y:S05]  /*1240*/  BSYNC B0 ;  /* 0x0000000000007941 */ /* 0x000fea0003800000 */
.L_x_3702:
        /* <DEDUP_REMOVED lines=11> */
[----:B------:R-:W-:Y:S01]  /*1300*/  LEA R146, P3, R145, UR10, 0x4 ;  /* 0x0000000a91927c11 */ /* 0x000fe2000f8620ff */
[--C-:B--2---:R-:W-:Y:S02]  /*1310*/  HADD2.F32 R123, -RZ, R40.reuse.H0_H0 ;  /* 0x20000028ff7b7230 */ /* 0x104fe40000004100 */
[----:B------:R-:W-:Y:S02]  /*1320*/  HADD2.F32 R125, -RZ, R40.H1_H1 ;  /* 0x30000028ff7d7230 */ /* 0x000fe40000004100 */
[----:B------:R-:W-:-:S02]  /*1330*/  HADD2.F32 R149, -RZ, R42.H0_H0 ;  /* 0x2000002aff957230 */ /* 0x000fc40000004100 */
[----:B------:R-:W-:Y:S02]  /*1340*/  HADD2.F32 R151, -RZ, R42.H1_H1 ;  /* 0x3000002aff977230 */ /* 0x000fe40000004100 */
[-C--:B------:R-:W-:Y:S01]  /*1350*/  FMUL.FTZ R42, R123, R144.reuse ;  /* 0x000000907b2a7220 */ /* 0x080fe20000410000 */
[-C--:B------:R-:W-:Y:S01]  /*1360*/  FMUL.FTZ R125, R125, R144.reuse ;  /* 0x000000907d7d7220 */ /* 0x080fe20000410000 */
[--C-:B------:R-:W-:Y:S02]  /*1370*/  HADD2.F32 R127, -RZ, R41.reuse.H0_H0 ;  /* 0x20000029ff7f7230 */ /* 0x100fe40000004100 */
[----:B------:R-:W-:Y:S01]  /*1380*/  FMUL.FTZ R124, R149, R144 ;  /* 0x00000090957c7220 */ /* 0x000fe20000410000 */
[----:B------:R-:W-:Y:S02]  /*1390*/  HADD2.F32 R147, -RZ, R41.H1_H1 ;  /* 0x30000029ff937230 */ /* 0x000fe40000004100 */
[----:B0-----:R-:W-:Y:S01]  /*13a0*/  FMUL.FTZ R112, R17, R42 ;  /* 0x0000002a11707220 */ /* 0x001fe20000410000 */
[----:B---3--:R-:W-:-:S02]  /*13b0*/  @P2 HADD2.F32 R41, -RZ, R36.H0_H0 ;  /* 0x20000024ff292230 */ /* 0x008fc40000004100 */
[----:B------:R-:W-:Y:S01]  /*13c0*/  FMUL.FTZ R113, R16, R125 ;  /* 0x0000007d10717220 */ /* 0x000fe20000410000 */
[----:B------:R-:W-:Y:S02]  /*13d0*/  @P2 HADD2.F32 R40, -RZ, R36.H1_H1 ;  /* 0x30000024ff282230 */ /* 0x000fe40000004100 */
[-C--:B------:R-:W-:Y:S01]  /*13e0*/  FMUL.FTZ R122, R127, R144.reuse ;  /* 0x000000907f7a7220 */ /* 0x080fe20000410000 */
[--C-:B------:R-:W-:Y:S02]  /*13f0*/  HADD2.F32 R123, -RZ, R43.reuse.H0_H0 ;  /* 0x2000002bff7b7230 */ /* 0x100fe40000004100 */
[----:B------:R-:W-:Y:S01]  /*1400*/  FMUL.FTZ R151, R151, R144 ;  /* 0x0000009097977220 */ /* 0x000fe20000410000 */
[----:B------:R-:W-:Y:S02]  /*1410*/  HADD2.F32 R43, -RZ, R43.H1_H1 ;  /* 0x3000002bff2b7230 */ /* 0x000fe40000004100 */
[----:B------:R-:W-:Y:S01]  /*1420*/  @P2 FADD.FTZ R112, R41, R112 ;  /* 0x0000007029702221 */ /* 0x000fe20000010000 */
[----:B------:R-:W-:Y:S01]  /*1430*/  @P2 FADD.FTZ R113, R40, R113 ;  /* 0x0000007128712221 */ /* 0x000fe20000010000 */
[----:B------:R-:W-:-:S02]  /*1440*/  @P2 HADD2.F32 R41, -RZ, R37.H0_H0 ;  /* 0x20000025ff292230 */ /* 0x000fc40000004100 */
[----:B------:R-:W-:Y:S01]  /*1450*/  FMUL.FTZ R122, R15, R122 ;  /* 0x0000007a0f7a7220 */ /* 0x000fe20000410000 */
[--C-:B------:R-:W-:Y:S02]  /*1460*/  @P2 HADD2.F32 R40, -RZ, R38.reuse.H1_H1 ;  /* 0x30000026ff282230 */ /* 0x100fe40000004100 */
[----:B------:R-:W-:Y:S01]  /*1470*/  FMUL.FTZ R125, R12, R151 ;  /* 0x000000970c7d7220 */ /* 0x000fe20000410000 */
[----:B------:R-:W-:Y:S02]  /*1480*/  @P2 HADD2.F32 R127, -RZ, R38.H0_H0 ;  /* 0x20000026ff7f2230 */ /* 0x000fe40000004100 */
[----:B------:R-:W-:Y:S01]  /*1490*/  FMUL.FTZ R124, R13, R124 ;  /* 0x0000007c0d7c7220 */ /* 0x000fe20000410000 */
[-C--:B------:R-:W-:Y:S01]  /*14a0*/  FMUL.FTZ R147, R147, R144.reuse ;  /* 0x0000009093937220 */ /* 0x080fe20000410000 */
[-C--:B------:R-:W-:Y:S01]  /*14b0*/  FMUL.FTZ R126, R123, R144.reuse ;  /* 0x000000907b7e7220 */ /* 0x080fe20000410000 */
[----:B------:R-:W-:Y:S01]  /*14c0*/  FMUL.FTZ R43, R43, R144 ;  /* 0x000000902b2b7220 */ /* 0x000fe20000410000 */
[----:B------:R-:W-:Y:S01]  /*14d0*/  @P2 FADD.FTZ R122, R41, R122 ;  /* 0x0000007a297a2221 */ /* 0x000fe20000010000 */
[----:B------:R-:W-:Y:S01]  /*14e0*/  @P2 FADD.FTZ R125, R40, R125 ;  /* 0x0000007d287d2221 */ /* 0x000fe20000010000 */
[----:B------:R-:W-:Y:S01]  /*14f0*/  @P2 FADD.FTZ R124, R127, R124 ;  /* 0x0000007c7f7c2221 */ /* 0x000fe20000010000 */
[----:B------:R-:W-:-:S02]  /*1500*/  @P2 HADD2.F32 R40, -RZ, R37.H1_H1 ;  /* 0x30000025ff282230 */ /* 0x000fc40000004100 */
[----:B------:R-:W-:Y:S01]  /*1510*/  FMUL.FTZ R123, R14, R147 ;  /* 0x000000930e7b7220 */ /* 0x000fe20000410000 */
[--C-:B------:R-:W-:Y:S02]  /*1520*/  @P2 HADD2.F32 R41, -RZ, R39.reuse.H0_H0 ;  /* 0x20000027ff292230 */ /* 0x100fe40000004100 */
[----:B------:R-:W-:Y:S01]  /*1530*/  FMUL.FTZ R126, R11, R126 ;  /* 0x0000007e0b7e7220 */ /* 0x000fe20000410000 */
[----:B------:R-:W-:Y:S02]  /*1540*/  @P2 HADD2.F32 R42, -RZ, R39.H1_H1 ;  /* 0x30000027ff2a2230 */ /* 0x000fe40000004100 */
[----:B------:R-:W-:Y:S01]  /*1550*/  FMUL.FTZ R127, R10, R43 ;  /* 0x0000002b0a7f7220 */ /* 0x000fe20000410000 */
[----:B------:R-:W-:Y:S01]  /*1560*/  @P2 FADD.FTZ R123, R40, R123 ;  /* 0x0000007b287b2221 */ /* 0x000fe20000010000 */
[----:B------:R-:W-:Y:S01]  /*1570*/  @P2 FADD.FTZ R126, R41, R126 ;  /* 0x0000007e297e2221 */ /* 0x000fe20000010000 */
[----:B------:R-:W-:Y:S01]  /*1580*/  LEA.HI.X R147, R145, UR11, RZ, 0x4, P3 ;  /* 0x0000000b91937c11 */ /* 0x000fe200098f24ff */
[----:B------:R-:W-:Y:S01]  /*1590*/  @P2 FADD.FTZ R127, R42, R127 ;  /* 0x0000007f2a7f2221 */ /* 0x000fe20000010000 */
[----:B------:R-:W-:-:S02]  /*15a0*/  F2FP.F16.F32.PACK_AB R42, R125, R124 ;  /* 0x0000007c7d2a723e */ /* 0x000fc400000000ff */
[----:B------:R-:W-:Y:S02]  /*15b0*/  F2FP.F16.F32.PACK_AB R41, R123, R122 ;  /* 0x0000007a7b29723e */ /* 0x000fe400000000ff */
[----:B------:R-:W-:Y:S02]  /*15c0*/  F2FP.F16.F32.PACK_AB R40, R113, R112 ;  /* 0x000000707128723e */ /* 0x000fe400000000ff */
[----:B------:R-:W-:Y:S02]  /*15d0*/  F2FP.F16.F32.PACK_AB R43, R127, R126 ;  /* 0x0000007e7f2b723e */ /* 0x000fe400000000ff */
[----:B------:R-:W-:-:S03]  /*15e0*/  IADD3 R145, R145, 0x80, RZ ;  /* 0x0000008091917810 */ /* 0x000fc60007ffe0ff */
[----:B------:R1:W-:Y:S04]  /*15f0*/  STG.E.128 desc[UR4][R146.64], R40 ;  /* 0x0000002892007986 */ /* 0x0003e8000c101d04 */
.L_x_3705:
[----:B------:R-:W-:Y:S05]  /*1600*/  BSYNC B0 ;  /* 0x0000000000007941 */ /* 0x000fea0003800000 */
.L_x_3704:
        /* <DEDUP_REMOVED lines=59> */
.L_x_3707:
[----:B------:R-:W-:Y:S05]  /*19c0*/  BSYNC B0 ;  /* 0x0000000000007941 */ /* 0x000fea0003800000 */
.L_x_3706:
[----:B------:R-:W-:Y:S04]  /*19d0*/  BSSY B0, `(.L_x_3708) ;  /* 0x0000039000007945 */ /* 0x000fe80003800000 */
[----:B------:R-:W-:Y:S05]  /*19e0*/  @!P1 BRA `(.L_x_3709) ;  /* 0x0000000000dc9947 */ /* 0x000fea0003800000 */
[----:B012---:R-:W0:Y:S01]  /*19f0*/  LDC.64 R40, c[0x0][0x220] ;  /* 0x00008800ff287b82 */ /* 0x007e220000000a00 */
[----:B------:R-:W-:-:S04]  /*1a00*/  ISETP.NE.U32.AND P2, PT, RZ, UR8, PT ;  /* 0x00000008ff007c0c */ /* 0x000fc8000bf45070 */
[----:B------:R-:W-:-:S13]  /*1a10*/  ISETP.NE.AND.EX P2, PT, RZ, UR9, PT, P2 ;  /* 0x00000009ff007c0c */ /* 0x000fda000bf45320 */
[C---:B------:R-:W-:Y:S01]  /*1a20*/  @P2 LEA R134, P3, R145.reuse, UR8, 0x4 ;  /* 0x0000000891862c11 */ /* 0x040fe2000f8620ff */
[----:B0-----:R-:W-:-:S03]  /*1a30*/  IMAD.WIDE.U32 R40, R145, 0x10, R40 ;  /* 0x0000001091287825 */ /* 0x001fc600078e0028 */
[----:B------:R-:W-:-:S03]  /*1a40*/  @P2 LEA.HI.X R135, R145, UR9, RZ, 0x4, P3 ;  /* 0x0000000991872c11 */ /* 0x000fc600098f24ff */
[----:B------:R-:W2:Y:S04]  /*1a50*/  LDG.E.128 R40, desc[UR4][R40.64] ;  /* 0x0000000428287981 */ /* 0x000ea8000c1e1d00 */
[----:B------:R0:W3:Y:S01]  /*1a60*/  @P2 LDG.E.128 R36, desc[UR4][R134.64] ;  /* 0x0000000486242981 */ /* 0x0000e2000c1e1d00 */
[--C-:B--2---:R-:W-:Y:S02]  /*1a70*/  HADD2.F32 R137, -RZ, R40.reuse.H0_H0 ;  /* 0x20000028ff897230 */ /* 0x104fe40000004100 */
[----:B------:R-:W-:Y:S02]  /*1a80*/  HADD2.F32 R139, -RZ, R40.H1_H1 ;  /* 0x30000028ff8b7230 */ /* 0x000fe40000004100 */
[----:B------:R-:W-:Y:S02]  /*1a90*/  HADD2.F32 R141, -RZ, R41.H0_H0 ;  /* 0x20000029ff8d7230 */ /* 0x000fe40000004100 */
[----:B------:R-:W-:Y:S01]  /*1aa0*/  FMUL.FTZ R137, R137, R144 ;  /* 0x0000009089897220 */ /* 0x000fe20000410000 */
[----:B------:R-:W-:-:S02]  /*1ab0*/  HADD2.F32 R151, -RZ, R42.H1_H1 ;  /* 0x3000002aff977230 */ /* 0x000fc40000004100 */
[-C--:B------:R-:W-:Y:S01]  /*1ac0*/  FMUL.FTZ R40, R139, R144.reuse ;  /* 0x000000908b287220 */ /* 0x080fe20000410000 */
[----:B------:R-:W-:Y:S02]  /*1ad0*/  HADD2.F32 R147, -RZ, R41.H1_H1 ;  /* 0x30000029ff937230 */ /* 0x000fe40000004100 */
[----:B0-----:R-:W-:Y:S01]  /*1ae0*/  FMUL.FTZ R134, R0, R137 ;  /* 0x0000008900867220 */ /* 0x001fe20000410000 */
[----:B---3--:R-:W-:Y:S02]  /*1af0*/  @P2 HADD2.F32 R41, -RZ, R36.H0_H0 ;  /* 0x20000024ff292230 */ /* 0x008fe40000004100 */
[-C--:B------:R-:W-:Y:S01]  /*1b00*/  FMUL.FTZ R141, R141, R144.reuse ;  /* 0x000000908d8d7220 */ /* 0x080fe20000410000 */
[----:B------:R-:W-:Y:S02]  /*1b10*/  HADD2.F32 R149, -RZ, R42.H0_H0 ;  /* 0x2000002aff957230 */ /* 0x000fe40000004100 */
[----:B------:R-:W-:Y:S01]  /*1b20*/  FMUL.FTZ R151, R151, R144 ;  /* 0x0000009097977220 */ /* 0x000fe20000410000 */
[----:B------:R-:W-:-:S02]  /*1b30*/  HADD2.F32 R153, -RZ, R43.H0_H0 ;  /* 0x2000002bff997230 */ /* 0x000fc40000004100 */
[----:B------:R-:W-:Y:S01]  /*1b40*/  @P2 FADD.FTZ R134, R41, R134 ;  /* 0x0000008629862221 */ /* 0x000fe20000010000 */
[----:B------:R-:W-:Y:S02]  /*1b50*/  HADD2.F32 R43, -RZ, R43.H1_H1 ;  /* 0x3000002bff2b7230 */ /* 0x000fe40000004100 */
[----:B------:R-:W-:Y:S01]  /*1b60*/  FMUL.FTZ R135, R29, R40 ;  /* 0x000000281d877220 */ /* 0x000fe20000410000 */
[----:B------:R-:W-:Y:S02]  /*1b70*/  @P2 HADD2.F32 R40, -RZ, R36.H1_H1 ;  /* 0x30000024ff282230 */ /* 0x000fe40000004100 */
[----:B------:R-:W-:Y:S01]  /*1b80*/  FMUL.FTZ R136, R28, R141 ;  /* 0x0000008d1c887220 */ /* 0x000fe20000410000 */
[----:B------:R-:W-:Y:S02]  /*1b90*/  @P2 HADD2.F32 R41, -RZ, R37.H0_H0 ;  /* 0x20000025ff292230 */ /* 0x000fe40000004100 */
[----:B------:R-:W-:Y:S01]  /*1ba0*/  FMUL.FTZ R139, R34, R151 ;  /* 0x00000097228b7220 */ /* 0x000fe20000410000 */
[----:B------:R-:W-:-:S02]  /*1bb0*/  @P2 HADD2.F32 R42, -RZ, R38.H1_H1 ;  /* 0x30000026ff2a2230 */ /* 0x000fc40000004100 */
[-C--:B------:R-:W-:Y:S01]  /*1bc0*/  FMUL.FTZ R147, R147, R144.reuse ;  /* 0x0000009093937220 */ /* 0x080fe20000410000 */
[-C--:B------:R-:W-:Y:S01]  /*1bd0*/  FMUL.FTZ R138, R149, R144.reuse ;  /* 0x00000090958a7220 */ /* 0x080fe20000410000 */
[-C--:B------:R-:W-:Y:S01]  /*1be0*/  FMUL.FTZ R153, R153, R144.reuse ;  /* 0x0000009099997220 */ /* 0x080fe20000410000 */
[----:B------:R-:W-:Y:S01]  /*1bf0*/  FMUL.FTZ R144, R43, R144 ;  /* 0x000000902b907220 */ /* 0x000fe20000410000 */
[----:B------:R-:W-:Y:S01]  /*1c00*/  @P2 FADD.FTZ R135, R40, R135 ;  /* 0x0000008728872221 */ /* 0x000fe20000010000 */
[----:B------:R-:W-:Y:S01]  /*1c10*/  @P2 FADD.FTZ R136, R41, R136 ;  /* 0x0000008829882221 */ /* 0x000fe20000010000 */
[----:B------:R-:W-:Y:S01]  /*1c20*/  @P2 FADD.FTZ R139, R42, R139 ;  /* 0x0000008b2a8b2221 */ /* 0x000fe20000010000 */
[----:B------:R-:W-:Y:S02]  /*1c30*/  @P2 HADD2.F32 R43, -RZ, R38.H0_H0 ;  /* 0x20000026ff2b2230 */ /* 0x000fe40000004100 */
[----:B------:R-:W-:Y:S01]  /*1c40*/  FMUL.FTZ R138, R31, R138 ;  /* 0x0000008a1f8a7220 */ /* 0x000fe20000410000 */
        /* <DEDUP_REMOVED lines=8> */
[----:B------:R-:W-:Y:S01]  /*1cd0*/  @P2 FADD.FTZ R140, R41, R140 ;  /* 0x0000008c298c2221 */ /* 0x000fe20000010000 */
[----:B------:R-:W-:Y:S01]  /*1ce0*/  @P2 FADD.FTZ R141, R42, R141 ;  /* 0x0000008d2a8d2221 */ /* 0x000fe20000010000 */
[----:B------:R-:W-:-:S02]  /*1cf0*/  LEA R144, P3, R145, UR10, 0x4 ;  /* 0x0000000a91907c11 */ /* 0x000fc4000f8620ff */
[----:B------:R-:W-:Y:S02]  /*1d00*/  F2FP.F16.F32.PACK_AB R42, R139, R138 ;  /* 0x0000008a8b2a723e */ /* 0x000fe400000000ff */
[----:B------:R-:W-:Y:S02]  /*1d10*/  LEA.HI.X R145, R145, UR11, RZ, 0x4, P3 ;  /* 0x0000000b91917c11 */ /* 0x000fe400098f24ff */
[----:B------:R-:W-:Y:S02]  /*1d20*/  F2FP.F16.F32.PACK_AB R41, R137, R136 ;  /* 0x000000888929723e */ /* 0x000fe400000000ff */
[----:B------:R-:W-:Y:S02]  /*1d30*/  F2FP.F16.F32.PACK_AB R40, R135, R134 ;  /* 0x000000868728723e */ /* 0x000fe400000000ff */
[----:B------:R-:W-:-:S05]  /*1d40*/  F2FP.F16.F32.PACK_AB R43, R141, R140 ;  /* 0x0000008c8d2b723e */ /* 0x000fca00000000ff */
[----:B------:R3:W-:Y:S02]  /*1d50*/  STG.E.128 desc[UR4][R144.64], R40 ;  /* 0x0000002890007986 */ /* 0x0007e4000c101d04 */
.L_x_3709:
[----:B------:R-:W-:Y:S05]  /*1d60*/  BSYNC B0 ;  /* 0x0000000000007941 */ /* 0x000fea0003800000 */
.L_x_3708:
        /* <DEDUP_REMOVED lines=129> */
.L_x_3730:
        /* <DEDUP_REMOVED lines=19> */
[----:B------:R-:W-:Y:S02]  /*26b0*/  CS2R R40, SRZ ;  /* 0x0000000000287805 */ /* 0x000fe4000001ff00 */
[----:B------:R-:W-:Y:S01]  /*26c0*/  @!P2 LEA R144, R42, R143, 0x3 ;  /* 0x0000008f2a90a211 */ /* 0x000fe200078e18ff */
        /* <DEDUP_REMOVED lines=59> */
[----:B------:R-:W-:Y:S01]  /*2a80*/  FMUL.FTZ R40, R146, R41 ;  /* 0x0000002992287220 */ /* 0x000fe20000410000 */
        /* <DEDUP_REMOVED lines=19> */
[----:B------:R-:W-:Y:S01]  /*2bc0*/  F2FP.F16.F32.PACK_AB R40, R43, R40 ;  /* 0x000000282b28723e */ /* 0x000fe200000000ff */
[----:B-1----:R-:W-:Y:S01]  /*2bd0*/  IMAD.WIDE.U32 R144, R142, 0x10, R144 ;  /* 0x000000108e907825 */ /* 0x002fe200078e0090 */
[----:B------:R-:W-:-:S02]  /*2be0*/  F2FP.F16.F32.PACK_AB R41, R42, R41 ;  /* 0x000000292a29723e */ /* 0x000fc400000000ff */
[----:B------:R-:W-:Y:S02]  /*2bf0*/  F2FP.F16.F32.PACK_AB R42, R153, R148 ;  /* 0x00000094992a723e */ /* 0x000fe400000000ff */
[----:B------:R-:W-:Y:S02]  /*2c00*/  F2FP.F16.F32.PACK_AB R43, R150, R155 ;  /* 0x0000009b962b723e */ /* 0x000fe400000000ff */
[----:B------:R-:W-:-:S03]  /*2c10*/  IADD3 R142, R142, 0x80, RZ ;  /* 0x000000808e8e7810 */ /* 0x000fc60007ffe0ff */
[----:B------:R1:W-:Y:S04]  /*2c20*/  STG.E.128 desc[UR4][R144.64], R40 ;  /* 0x0000002890007986 */ /* 0x0003e8000c101d04 */
.L_x_3712:
[----:B------:R-:W-:Y:S05]  /*2c30*/  BSYNC B0 ;  /* 0x0000000000007941 */ /* 0x000fea0003800000 */
.L_x_3711:
        /* <DEDUP_REMOVED lines=35> */
.L_x_3714:
[----:B------:R-:W-:Y:S05]  /*2e70*/  BSYNC B0 ;  /* 0x0000000000007941 */ /* 0x000fea0003800000 */
.L_x_3713:
        /* <DEDUP_REMOVED lines=35> */
.L_x_3716:
[----:B------:R-:W-:Y:S05]  /*30b0*/  BSYNC B0 ;  /* 0x0000000000007941 */ /* 0x000fea0003800000 */
.L_x_3715:
        /* <DEDUP_REMOVED lines=31> */
[----:B------:R-:W-:-:S05]  /*32b0*/  F2FP.F16.F32.PACK_AB R40, R145, R144 ;  /* 0x000000909128723e */ /* 0x000fca00000000ff */
[----:B------:R4:W-:Y:S02]  /*32c0*/  STG.E.128 desc[UR4][R142.64], R40 ;  /* 0x000000288e007986 */ /* 0x0009e4000c101d04 */
.L_x_3718:
[----:B------:R-:W-:Y:S05]  /*32d0*/  BSYNC B0 ;  /* 0x0000000000007941 */ /* 0x000fea0003800000 */
.L_x_3717:
[----:B------:R-:W-:Y:S02]  /*32e0*/  IADD3 R107, R107, UR14, RZ ;  /* 0x0000000e6b6b7c10 */ /* 0x000fe4000fffe0ff */
[----:B----4-:R-:W-:Y:S02]  /*32f0*/  SEL R143, RZ, 0x1, P4 ;  /* 0x00000001ff8f7807 */ /* 0x010fe40002000000 */
[----:B------:R-:W-:-:S13]  /*3300*/  ISETP.GE.AND P2, PT, R107, UR15, PT ;  /* 0x0000000f6b007c0c */ /* 0x000fda000bf46270 */
[----:B------:R-:W-:Y:S05]  /*3310*/  @!P2 BRA `(.L_x_3719) ;  /* 0xffffffd800a4a947 */ /* 0x000fea000383ffff */
[----:B------:R-:W-:Y:S05]  /*3320*/  EXIT ;  /* 0x000000000000794d */ /* 0x000fea0003800000 */
.L_x_3710:
[----:B------:R-:W-:Y:S01]  /*3330*/  HFMA2.MMA R151, -RZ, RZ, 0, 5.9604644775390625e-08 ;  /* 0x00000001ff977435 */ /* 0x000fe200000001ff */
[----:B------:R-:W-:Y:S02]  /*3340*/  MOV R150, R41 ;  /* 0x0000002900967202 */ /* 0x000fe40000000f00 */
[----:B------:R-:W-:Y:S02]  /*3350*/  MOV R152, 0x1f ;  /* 0x0000001f00987802 */ /* 0x000fe40000000f00 */
[----:B------:R-:W-:-:S07]  /*3360*/  MOV R149, 0xffffffff ;  /* 0xffffffff00957802 */ /* 0x000fce0000000f00 */
[----:B------:R-:W-:Y:S05]  /*3370*/  WARPSYNC.COLLECTIVE R149, `(.L_x_3720) ;  /* 0x0000000095087348 */ /* 0x000fea0003c00000 */
[----:B------:R0:W1:Y:S02]  /*3380*/  SHFL.BFLY P6, R147, R150, R151, R152 ;  /* 0x0c00009796937389 */ /* 0x00006400000c0098 */
[----:B01----:R-:W-:Y:S01]  /*3390*/  ENDCOLLECTIVE ;  /* 0x000000000000791b */ /* 0x003fe20003800000 */
.L_x_3720:
[----:B------:R-:W-:Y:S01]  /*33a0*/  HFMA2.MMA R151, -RZ, RZ, 0, 1.1920928955078125e-07 ;  /* 0x00000002ff977435 */ /* 0x000fe200000001ff */
[----:B------:R-:W-:-:S05]  /*33b0*/  MOV R40, R147 ;  /* 0x0000009300287202 */ /* 0x000fca0000000f00 */
[----:B------:R-:W-:-:S05]  /*33c0*/  FADD.FTZ R143, R41, R40 ;  /* 0x00000028298f7221 */ /* 0x000fca0000010000 */
[----:B------:R-:W-:-:S07]  /*33d0*/  MOV R150, R143 ;  /* 0x0000008f00967202 */ /* 0x000fce0000000f00 */
[----:B------:R-:W-:Y:S05]  /*33e0*/  WARPSYNC.COLLECTIVE R149, `(.L_x_3721) ;  /* 0x0000000095087348 */ /* 0x000fea0003c00000 */
[----:B------:R0:W1:Y:S02]  /*33f0*/  SHFL.BFLY P6, R147, R150, R151, R152 ;  /* 0x0c00009796937389 */ /* 0x00006400000c0098 */
[----:B01----:R-:W-:Y:S01]  /*3400*/  ENDCOLLECTIVE ;  /* 0x000000000000791b */ /* 0x003fe20003800000 */
.L_x_3721:
[----:B------:R-:W-:Y:S01]  /*3410*/  HFMA2.MMA R151, -RZ, RZ, 0, 2.384185791015625e-07 ;  /* 0x00000004ff977435 */ /* 0x000fe200000001ff */
[----:B------:R-:W-:-:S05]  /*3420*/  MOV R40, R147 ;  /* 0x0000009300287202 */ /* 0x000fca0000000f00 */
[----:B------:R-:W-:-:S05]  /*3430*/  FADD.FTZ R144, R143, R40 ;  /* 0x000000288f907221 */ /* 0x000fca0000010000 */
[----:B------:R-:W-:-:S07]  /*3440*/  MOV R150, R144 ;  /* 0x0000009000967202 */ /* 0x000fce0000000f00 */
[----:B------:R-:W-:Y:S05]  /*3450*/  WARPSYNC.COLLECTIVE R149, `(.L_x_3722) ;  /* 0x0000000095087348 */ /* 0x000fea0003c00000 */
[----:B------:R0:W1:Y:S02]  /*3460*/  SHFL.BFLY P6, R147, R150, R151, R152 ;  /* 0x0c00009796937389 */ /* 0x00006400000c0098 */
[----:B01----:R-:W-:Y:S01]  /*3470*/  ENDCOLLECTIVE ;  /* 0x000000000000791b */ /* 0x003fe20003800000 */
.L_x_3722:
[----:B------:R-:W-:Y:S01]  /*3480*/  HFMA2.MMA R151, -RZ, RZ, 0, 4.76837158203125e-07 ;  /* 0x00000008ff977435 */ /* 0x000fe200000001ff */
[----:B------:R-:W-:-:S05]  /*3490*/  MOV R145, R147 ;  /* 0x0000009300917202 */ /* 0x000fca0000000f00 */
[----:B------:R-:W-:-:S05]  /*34a0*/  FADD.FTZ R145, R144, R145 ;  /* 0x0000009190917221 */ /* 0x000fca0000010000 */
[----:B------:R-:W-:-:S07]  /*34b0*/  MOV R150, R145 ;  /* 0x0000009100967202 */ /* 0x000fce0000000f00 */
[----:B------:R-:W-:Y:S05]  /*34c0*/  WARPSYNC.COLLECTIVE R149, `(.L_x_3723) ;  /* 0x0000000095087348 */ /* 0x000fea0003c00000 */
[----:B------:R0:W1:Y:S02]  /*34d0*/  SHFL.BFLY P6, R147, R150, R151, R152 ;  /* 0x0c00009796937389 */ /* 0x00006400000c0098 */
[----:B01----:R-:W-:Y:S01]  /*34e0*/  ENDCOLLECTIVE ;  /* 0x000000000000791b */ /* 0x003fe20003800000 */
.L_x_3723:
[----:B------:R-:W-:Y:S01]  /*34f0*/  HFMA2.MMA R151, -RZ, RZ, 0, 9.5367431640625e-07 ;  /* 0x00000010ff977435 */ /* 0x000fe200000001ff */
[----:B------:R-:W-:-:S05]  /*3500*/  MOV R40, R147 ;  /* 0x0000009300287202 */ /* 0x000fca0000000f00 */
[----:B------:R-:W-:-:S05]  /*3510*/  FADD.FTZ R146, R145, R40 ;  /* 0x0000002891927221 */ /* 0x000fca0000010000 */
[----:B------:R-:W-:-:S07]  /*3520*/  MOV R150, R146 ;  /* 0x0000009200967202 */ /* 0x000fce0000000f00 */
[----:B------:R-:W-:Y:S05]  /*3530*/  WARPSYNC.COLLECTIVE R149, `(.L_x_3724) ;  /* 0x0000000095087348 */ /* 0x000fea0003c00000 */
[----:B------:R0:W1:Y:S02]  /*3540*/  SHFL.BFLY P6, R147, R150, R151, R152 ;  /* 0x0c00009796937389 */ /* 0x00006400000c0098 */
[----:B01----:R-:W-:Y:S01]  /*3550*/  ENDCOLLECTIVE ;  /* 0x000000000000791b */ /* 0x003fe20003800000 */
.L_x_3724:
        /* <DEDUP_REMOVED lines=72> */
.L_x_3725:
[----:B------:R-:W-:Y:S01]  /*39e0*/  HFMA2.MMA R151, -RZ, RZ, 0, 1.1920928955078125e-07 ;  /* 0x00000002ff977435 */ /* 0x000fe200000001ff */
[----:B------:R-:W-:-:S05]  /*39f0*/  MOV R144, R147 ;  /* 0x0000009300907202 */ /* 0x000fca0000000f00 */
[----:B------:R-:W-:-:S05]  /*3a00*/  FADD.FTZ R144, R41, R144 ;  /* 0x0000009029907221 */ /* 0x000fca0000010000 */
[----:B------:R-:W-:-:S07]  /*3a10*/  MOV R150, R144 ;  /* 0x0000009000967202 */ /* 0x000fce0000000f00 */
[----:B------:R-:W-:Y:S05]  /*3a20*/  WARPSYNC.COLLECTIVE R149, `(.L_x_3726) ;  /* 0x0000000095087348 */ /* 0x000fea0003c00000 */
[----:B------:R0:W1:Y:S02]  /*3a30*/  SHFL.BFLY P6, R147, R150, R151, R152 ;  /* 0x0c00009796937389 */ /* 0x00006400000c0098 */
[----:B01----:R-:W-:Y:S01]  /*3a40*/  ENDCOLLECTIVE ;  /* 0x000000000000791b */ /* 0x003fe20003800000 */
.L_x_3726:
[----:B------:R-:W-:Y:S01]  /*3a50*/  HFMA2.MMA R151, -RZ, RZ, 0, 2.384185791015625e-07 ;  /* 0x00000004ff977435 */ /* 0x000fe200000001ff */
[----:B------:R-:W-:-:S05]  /*3a60*/  MOV R143, R147 ;  /* 0x00000093008f7202 */ /* 0x000fca0000000f00 */
[----:B------:R-:W-:-:S05]  /*3a70*/  FADD.FTZ R143, R144, R143 ;  /* 0x0000008f908f7221 */ /* 0x000fca0000010000 */
[----:B------:R-:W-:-:S07]  /*3a80*/  MOV R150, R143 ;  /* 0x0000008f00967202 */ /* 0x000fce0000000f00 */
[----:B------:R-:W-:Y:S05]  /*3a90*/  WARPSYNC.COLLECTIVE R149, `(.L_x_3727) ;  /* 0x0000000095087348 */ /* 0x000fea0003c00000 */
[----:B------:R0:W1:Y:S02]  /*3aa0*/  SHFL.BFLY P6, R147, R150, R151, R152 ;  /* 0x0c00009796937389 */ /* 0x00006400000c0098 */
[----:B01----:R-:W-:Y:S01]  /*3ab0*/  ENDCOLLECTIVE ;  /* 0x000000000000791b */ /* 0x003fe20003800000 */
.L_x_3727:
[----:B------:R-:W-:Y:S01]  /*3ac0*/  HFMA2.MMA R151, -RZ, RZ, 0, 4.76837158203125e-07 ;  /* 0x00000008ff977435 */ /* 0x000fe200000001ff */
[----:B------:R-:W-:-:S05]  /*3ad0*/  MOV R146, R147 ;  /* 0x0000009300927202 */ /* 0x000fca0000000f00 */
[----:B------:R-:W-:-:S05]  /*3ae0*/  FADD.FTZ R146, R143, R146 ;  /* 0x000000928f927221 */ /* 0x000fca0000010000 */
[----:B------:R-:W-:-:S07]  /*3af0*/  MOV R150, R146 ;  /* 0x0000009200967202 */ /* 0x000fce0000000f00 */
[----:B------:R-:W-:Y:S05]  /*3b00*/  WARPSYNC.COLLECTIVE R149, `(.L_x_3728) ;  /* 0x0000000095087348 */ /* 0x000fea0003c00000 */
[----:B------:R0:W1:Y:S02]  /*3b10*/  SHFL.BFLY P6, R147, R150, R151, R152 ;  /* 0x0c00009796937389 */ /* 0x00006400000c0098 */
[----:B01----:R-:W-:Y:S01]  /*3b20*/  ENDCOLLECTIVE ;  /* 0x000000000000791b */ /* 0x003fe20003800000 */
.L_x_3728:
[----:B------:R-:W-:Y:S01]  /*3b30*/  HFMA2.MMA R151, -RZ, RZ, 0, 9.5367431640625e-07 ;  /* 0x00000010ff977435 */ /* 0x000fe200000001ff */
[----:B------:R-:W-:-:S05]  /*3b40*/  MOV R145, R147 ;  /* 0x0000009300917202 */ /* 0x000fca0000000f00 */
[----:B------:R-:W-:-:S05]  /*3b50*/  FADD.FTZ R145, R146, R145 ;  /* 0x0000009192917221 */ /* 0x000fca0000010000 */
[----:B------:R-:W-:-:S07]  /*3b60*/  MOV R150, R145 ;  /* 0x0000009100967202 */ /* 0x000fce0000000f00 */
[----:B------:R-:W-:Y:S05]  /*3b70*/  WARPSYNC.COLLECTIVE R149, `(.L_x_3729) ;  /* 0x0000000095087348 */ /* 0x000fea0003c00000 */
[----:B------:R0:W1:Y:S02]  /*3b80*/  SHFL.BFLY P6, R147, R150, R151, R152 ;  /* 0x0c00009796937389 */ /* 0x00006400000c0098 */
[----:B01----:R-:W-:Y:S01]  /*3b90*/  ENDCOLLECTIVE ;  /* 0x000000000000791b */ /* 0x003fe20003800000 */
.L_x_3729:
[----:B------:R-:W-:Y:S01]  /*3ba0*/  MOV R148, R147 ;  /* 0x0000009300947202 */ /* 0x000fe20000000f00 */
[----:B------:R-:W-:Y:S06]  /*3bb0*/  BRA `(.L_x_3730) ;  /* 0xffffffe800707947 */ /* 0x000fec000383ffff */
.L_x_3731:
        /* <DEDUP_REMOVED lines=12> */
.L_x_30204:


//--------------------- .text._ZN10layer_norm13ln_fwd_kernelINS_13Kernel_traitsI6__halfS2_S2_S2_fjLj4096ELj1ELj1ELj4ELj16ENS_18Kernel_traits_baseILj4096ES2_S2_S2_S2_fjLj128EEEEELb0ELb1ELb0ELb1EEEvNS_9FwdParamsE --------------------------
	.section	.text._ZN10layer_norm13ln_fwd_kernelINS_13Kernel_traitsI6__halfS2_S2_S2_fjLj4096ELj1ELj1ELj4ELj16ENS_18Kernel_traits_baseILj4096ES2_S2_S2_S2_fjLj128EEEEELb0ELb1ELb0ELb1EEEvNS_9FwdParamsE,"ax",@progbits
	.align	128
        .global         _ZN10layer_norm13ln_fwd_kernelINS_13Kernel_traitsI6__halfS2_S2_S2_fjLj4096ELj1ELj1ELj4ELj16ENS_18Kernel_traits_baseILj4096ES2_S2_S2_S2_fjLj128EEEEELb0ELb1ELb0ELb1EEEvNS_9FwdParamsE
        .type           _ZN10layer_norm13ln_fwd_kernelINS_13Kernel_traitsI6__halfS2_S2_S2_fjLj4096ELj1ELj1ELj4ELj16ENS_18Kernel_traits_baseILj4096ES2_S2_S2_S2_fjLj128EEEEELb0ELb1ELb0ELb1EEEvNS_9FwdParamsE,@function
        .size           _ZN10layer_norm13ln_fwd_kernelINS_13Kernel_traitsI6__halfS2_S2_S2_fjLj4096ELj1ELj1ELj4ELj16ENS_18Kernel_traits_baseILj4096ES2_S2_S2_S2_fjLj128EEEEELb0ELb1ELb0ELb1EEEvNS_9FwdParamsE,(.L_x_30205 - _ZN10layer_norm13ln_fwd_kernelINS_13Kernel_traitsI6__halfS2_S2_S2_fjLj4096ELj1ELj1ELj4ELj16ENS_18Kernel_traits_baseILj4096ES2_S2_S2_S2_fjLj128EEEEELb0ELb1ELb0ELb1EEEvNS_9FwdParamsE)
        .other          _ZN10layer_norm13ln_fwd_kernelINS_13Kernel_traitsI6__halfS2_S2_S2_fjLj4096ELj1ELj1ELj4ELj16ENS_18Kernel_traits_baseILj4096ES2_S2_S2_S2_fjLj128EEEEELb0ELb1ELb0ELb1EEEvNS_9FwdParamsE,@"STO_CUDA_ENTRY STV_DEFAULT"
_ZN10layer_norm13ln_fwd_kernelINS_13Kernel_traitsI6__halfS2_S2_S2_fjLj4096ELj1ELj1ELj4ELj16ENS_18Kernel_traits_baseILj4096ES2_S2_S2_S2_fjLj128EEEEELb0ELb1ELb0ELb1EEEvNS_9FwdParamsE:
.text._ZN10layer_norm13ln_fwd_kernelINS_13Kernel_traitsI6__halfS2_S2_S2_fjLj4096ELj1ELj1ELj4ELj16ENS_18Kernel_traits_baseILj4096ES2_S2_S2_S2_fjLj128EEEEELb0ELb1ELb0ELb1EEEvNS_9FwdParamsE:
        /* <DEDUP_REMOVED lines=16> */
[----:B------:R-:W-:Y:S01]  /*0100*/  LOP3.LUT R2, R0, 0x7f, RZ, 0xc0, !PT ;  /* 0x0000007f00027812 */ /* 0x000fe200078ec0ff */
[----:B------:R0:W5:Y:S01]  /*0110*/  @P0 LDG.E.128 R32, desc[UR4][R4.64+0x1800] ;  /* 0x0018000404200981 */ /* 0x000162000c1e1d00 */
[----:B-1----:R-:W-:Y:S01]  /*0120*/  IADD3 R116, R114, UR6, RZ ;  /* 0x0000000672747c10 */ /* 0x002fe2000fffe0ff */
[----:B------:R-:W-:Y:S01]  /*0130*/  ULDC UR6, c[0x0][0x214] ;  /* 0x0000850000067ab9 */ /* 0x000fe20000000800 */
[----:B------:R-:W-:-:S02]  /*0140*/  LEA R6, P2, R2, UR8, 0x4 ;  /* 0x0000000802067c11 */ /* 0x000fc4000f8420ff */
[----:B------:R-:W-:Y:S01]  /*0150*/  ISETP.GE.AND P1, PT, R116, UR6, PT ;  /* 0x0000000674007c0c */ /* 0x000fe2000bf26270 */
[----:B------:R-:W-:Y:S01]  /*0160*/  ULDC.64 UR6, c[0x0][0x260] ;  /* 0x0000980000067ab9 */ /* 0x000fe20000000a00 */
        /* <DEDUP_REMOVED lines=8> */
[----:B------:R-:W4:Y:S04]  /*01f0*/  LDG.E.128 R40, desc[UR4][R6.64+0x800] ;  /* 0x0008000406287981 */ /* 0x000f28000c1e1d00 */
[----:B------:R-:W4:Y:S04]  /*0200*/  LDG.E.128 R44, desc[UR4][R6.64+0x1000] ;  /* 0x00100004062c7981 */ /* 0x000f28000c1e1d00 */
[----:B------:R0:W4:Y:S04]  /*0210*/  LDG.E.128 R48, desc[UR4][R6.64+0x1800] ;  /* 0x0018000406307981 */ /* 0x000128000c1e1d00 */
[----:B------:R1:W4:Y:S01]  /*0220*/  LDG.E.128 R52, desc[UR4][R8.64] ;  /* 0x0000000408347981 */ /* 0x000322000c1e1d00 */
[----:B-----5:R-:W-:-:S02]  /*0230*/  @!P0 CS2R R12, SRZ ;  /* 0x00000000000c8805 */ /* 0x020fc4000001ff00 */
[----:B------:R-:W-:Y:S02]  /*0240*/  @!P0 CS2R R14, SRZ ;  /* 0x00000000000e8805 */ /* 0x000fe4000001ff00 */
        /* <DEDUP_REMOVED lines=8> */
[----:B------:R-:W-:Y:S01]  /*02d0*/  ULDC.64 UR6, c[0x0][0x270] ;  /* 0x00009c0000067ab9 */ /* 0x000fe20000000a00 */
[--C-:B------:R-:W-:Y:S01]  /*02e0*/  HADD2.F32 R5, -RZ, R13.reuse.H0_H0 ;  /* 0x2000000dff057230 */ /* 0x100fe20000004100 */
[----:B------:R-:W-:Y:S01]  /*02f0*/  SHF.R.U32.HI R119, RZ, 0x5, R0 ;  /* 0x00000005ff777819 */ /* 0x000fe20000011600 */
[----:B0-----:R-:W-:Y:S01]  /*0300*/  HADD2.F32 R6, -RZ, R13.H1_H1 ;  /* 0x3000000dff067230 */ /* 0x001fe20000004100 */
[----:B------:R-:W-:Y:S01]  /*0310*/  HFMA2.MMA R124, -RZ, RZ, 0, 5.9604644775390625e-08 ;  /* 0x00000001ff7c7435 */ /* 0x000fe200000001ff */
[--C-:B------:R-:W-:Y:S01]  /*0320*/  HADD2.F32 R7, -RZ, R14.reuse.H0_H0 ;  /* 0x2000000eff077230 */ /* 0x100fe20000004100 */
[----:B------:R-:W-:Y:S01]  /*0330*/  ULDC UR12, c[0x0][0x290] ;  /* 0x0000a400000c7ab9 */ /* 0x000fe20000000800 */
[----:B-1----:R-:W-:Y:S01]  /*0340*/  HADD2.F32 R8, -RZ, R14.H1_H1 ;  /* 0x3000000eff087230 */ /* 0x002fe20000004100 */
[----:B------:R-:W-:Y:S01]  /*0350*/  ULDC.64 UR8, c[0x0][0x230] ;  /* 0x00008c0000087ab9 */ /* 0x000fe20000000a00 */
        /* <DEDUP_REMOVED lines=16> */
[----:B------:R-:W-:Y:S01]  /*0460*/  HADD2.F32 R30, -RZ, R33.H1_H1 ;  /* 0x30000021ff1e7230 */ /* 0x000fe20000004100 */
[----:B------:R-:W-:Y:S01]  /*0470*/  ISETP.NE.U32.AND P0, PT, RZ, UR6, PT ;  /* 0x00000006ff007c0c */ /* 0x000fe2000bf05070 */
[--C-:B------:R-:W-:Y:S01]  /*0480*/  HADD2.F32 R21, -RZ, R25.reuse.H0_H0 ;  /* 0x20000019ff157230 */ /* 0x100fe20000004100 */
[----:B------:R-:W-:Y:S01]  /*0490*/  ULDC.U8 UR6, c[0x0][0x2a0] ;  /* 0x0000a80000067ab9 */ /* 0x000fe20000000000 */
[----:B------:R-:W-:-:S02]  /*04a0*/  HADD2.F32 R22, -RZ, R25.H1_H1 ;  /* 0x30000019ff167230 */ /* 0x000fc40000004100 */
[--C-:B------:R-:W-:Y:S02]  /*04b0*/  HADD2.F32 R23, -RZ, R26.reuse.H0_H0 ;  /* 0x2000001aff177230 */ /* 0x100fe40000004100 */
[----:B------:R-:W-:Y:S02]  /*04c0*/  HADD2.F32 R24, -RZ, R26.H1_H1 ;  /* 0x3000001aff187230 */ /* 0x000fe40000004100 */
[--C-:B------:R-:W-:Y:S02]  /*04d0*/  HADD2.F32 R25, -RZ, R27.reuse.H0_H0 ;  /* 0x2000001bff197230 */ /* 0x100fe40000004100 */
[----:B------:R-:W-:Y:S02]  /*04e0*/  HADD2.F32 R26, -RZ, R27.H1_H1 ;  /* 0x3000001bff1a7230 */ /* 0x000fe40000004100 */
[--C-:B------:R-:W-:Y:S02]  /*04f0*/  HADD2.F32 R27, -RZ, R32.reuse.H0_H0 ;  /* 0x20000020ff1b7230 */ /* 0x100fe40000004100 */
[----:B------:R-:W-:Y:S01]  /*0500*/  HADD2.F32 R28, -RZ, R32.H1_H1 ;  /* 0x30000020ff1c7230 */ /* 0x000fe20000004100 */
[----:B------:R-:W-:Y:S01]  /*0510*/  ISETP.NE.AND P2, PT, RZ, UR6, PT ;  /* 0x00000006ff007c0c */ /* 0x000fe2000bf45270 */
[----:B------:R-:W-:Y:S01]  /*0520*/  HADD2.F32 R31, -RZ, R34.H0_H0 ;  /* 0x20000022ff1f7230 */ /* 0x000fe20000004100 */
[----:B------:R-:W-:Y:S01]  /*0530*/  LOP3.LUT R119, R119, 0x3, RZ, 0xc0, !PT ;  /* 0x0000000377777812 */ /* 0x000fe200078ec0ff */
[----:B------:R-:W-:-:S02]  /*0540*/  HADD2.F32 R32, -RZ, R35.H0_H0 ;  /* 0x20000023ff207230 */ /* 0x000fc40000004100 */
[----:B------:R-:W-:Y:S02]  /*0550*/  HADD2.F32 R34, -RZ, R34.H1_H1 ;  /* 0x30000022ff227230 */ /* 0x000fe40000004100 */
[----:B------:R-:W-:Y:S01]  /*0560*/  HADD2.F32 R35, -RZ, R35.H1_H1 ;  /* 0x30000023ff237230 */ /* 0x000fe20000004100 */
[----:B------:R-:W-:Y:S01]  /*0570*/  ISETP.NE.AND.EX P0, PT, RZ, UR7, PT, P0 ;  /* 0x00000007ff007c0c */ /* 0x000fe2000bf05300 */
[----:B------:R-:W-:Y:S01]  /*0580*/  ULDC UR7, c[0x0][0x218] ;  /* 0x0000860000077ab9 */ /* 0x000fe20000000800 */
[--C-:B--2---:R-:W-:Y:S02]  /*0590*/  HADD2.F32 R112, -RZ, R66.reuse.H0_H0 ;  /* 0x20000042ff707230 */ /* 0x104fe40000004100 */
[----:B------:R-:W-:Y:S02]  /*05a0*/  HADD2.F32 R117, -RZ, R66.H1_H1 ;  /* 0x30000042ff757230 */ /* 0x000fe40000004100 */
[--C-:B------:R-:W-:Y:S02]  /*05b0*/  HADD2.F32 R115, -RZ, R67.reuse.H0_H0 ;  /* 0x20000043ff737230 */ /* 0x100fe40000004100 */
[----:B------:R-:W-:Y:S01]  /*05c0*/  HADD2.F32 R66, -RZ, R67.H1_H1 ;  /* 0x30000043ff427230 */ /* 0x000fe20000004100 */
[----:B------:R-:W-:Y:S01]  /*05d0*/  SHF.L.U32 R67, R114, 0x2, RZ ;  /* 0x0000000272437819 */ /* 0x000fe200000006ff */
[----:B---3--:R-:W-:-:S02]  /*05e0*/  HADD2.F32 R33, -RZ, R36.H0_H0 ;  /* 0x20000024ff217230 */ /* 0x008fc40000004100 */
[----:B------:R-:W-:Y:S02]  /*05f0*/  HADD2.F32 R68, -RZ, R36.H1_H1 ;  /* 0x30000024ff447230 */ /* 0x000fe40000004100 */
[--C-:B------:R-:W-:Y:S02]  /*0600*/  HADD2.F32 R36, -RZ, R37.reuse.H0_H0 ;  /* 0x20000025ff247230 */ /* 0x100fe40000004100 */
[----:B------:R-:W-:Y:S01]  /*0610*/  HADD2.F32 R69, -RZ, R37.H1_H1 ;  /* 0x30000025ff457230 */ /* 0x000fe20000004100 */
[----:B------:R-:W-:Y:S01]  /*0620*/  MOV R114, R116 ;  /* 0x0000007400727202 */ /* 0x000fe20000000f00 */
        /* <DEDUP_REMOVED lines=11> */
[----:B------:R-:W-:Y:S01]  /*06e0*/  HADD2.F32 R113, -RZ, R64.H1_H1 ;  /* 0x30000040ff717230 */ /* 0x000fe20000004100 */
[----:B------:R-:W-:Y:S01]  /*06f0*/  LOP3.LUT R116, R0, 0x1f, RZ, 0xc0, !PT ;  /* 0x0000001f00747812 */ /* 0x000fe200078ec0ff */
[----:B------:R-:W-:Y:S01]  /*0700*/  HADD2.F32 R38, -RZ, R39.H0_H0 ;  /* 0x20000027ff267230 */ /* 0x000fe20000004100 */
[----:B------:R-:W-:Y:S01]  /*0710*/  IADD3 R118, R67, 0x4, RZ ;  /* 0x0000000443767810 */ /* 0x000fe20007ffe0ff */
[----:B------:R-:W-:Y:S02]  /*0720*/  HADD2.F32 R56, -RZ, R57.H0_H0 ;  /* 0x20000039ff387230 */ /* 0x000fe40000004100 */
[----:B------:R-:W-:-:S02]  /*0730*/  HADD2.F32 R58, -RZ, R59.H0_H0 ;  /* 0x2000003bff3a7230 */ /* 0x000fc40000004100 */
[----:B------:R-:W-:Y:S02]  /*0740*/  HADD2.F32 R60, -RZ, R61.H0_H0 ;  /* 0x2000003dff3c7230 */ /* 0x000fe40000004100 */
[----:B------:R-:W-:Y:S02]  /*0750*/  HADD2.F32 R62, -RZ, R63.H0_H0 ;  /* 0x2000003fff3e7230 */ /* 0x000fe40000004100 */
[----:B------:R-:W-:Y:S02]  /*0760*/  HADD2.F32 R64, -RZ, R65.H0_H0 ;  /* 0x20000041ff407230 */ /* 0x000fe40000004100 */
        /* <DEDUP_REMOVED lines=33> */
[----:B------:R-:W-:Y:S02]  /*0980*/  HADD2.F32 R57, -RZ, R57.H1_H1 ;  /* 0x30000039ff397230 */ /* 0x000fe40000004100 */
[----:B------:R-:W-:Y:S02]  /*0990*/  HADD2.F32 R59, -RZ, R59.H1_H1 ;  /* 0x3000003bff3b7230 */ /* 0x000fe40000004100 */
[----:B------:R-:W-:Y:S02]  /*09a0*/  HADD2.F32 R61, -RZ, R61.H1_H1 ;  /* 0x3000003dff3d7230 */ /* 0x000fe40000004100 */
[----:B------:R-:W-:Y:S02]  /*09b0*/  HADD2.F32 R63, -RZ, R63.H1_H1 ;  /* 0x3000003fff3f7230 */ /* 0x000fe40000004100 */
[----:B------:R-:W-:-:S07]  /*09c0*/  HADD2.F32 R65, -RZ, R65.H1_H1 ;  /* 0x30000041ff417230 */ /* 0x000fce0000004100 */
.L_x_3733:
        /* <DEDUP_REMOVED lines=17> */
[----:B------:R-:W-:Y:S01]  /*0ae0*/  SHF.R.U32.HI R122, RZ, 0x1c, R55 ;  /* 0x0000001cff7a7819 */ /* 0x000fe20000011637 */
[----:B--2---:R-:W-:-:S02]  /*0af0*/  @P0 HADD2.F32 R130, -RZ, R50.H0_H0 ;  /* 0x20000032ff820230 */ /* 0x004fc40000004100 */
[--C-:B---3--:R-:W-:Y:S02]  /*0b00*/  HADD2.F32 R121, -RZ, R44.reuse.H0_H0 ;  /* 0x2000002cff797230 */ /* 0x108fe40000004100 */
[----:B------:R-:W-:Y:S02]  /*0b10*/  HADD2.F32 R123, -RZ, R44.H1_H1 ;  /* 0x3000002cff7b7230 */ /* 0x000fe40000004100 */
[----:B------:R-:W-:Y:S02]  /*0b20*/  HADD2.F32 R129, -RZ, R45.H0_H0 ;  /* 0x2000002dff817230 */ /* 0x000fe40000004100 */
[-C--:B------:R-:W-:Y:S01]  /*0b30*/  FMUL.FTZ R44, R121, R130.reuse ;  /* 0x00000082792c7220 */ /* 0x080fe20000410000 */
[--C-:B------:R-:W-:Y:S02]  /*0b40*/  HADD2.F32 R133, -RZ, R46.reuse.H0_H0 ;  /* 0x2000002eff857230 */ /* 0x100fe40000004100 */
[----:B------:R-:W-:Y:S01]  /*0b50*/  FMUL.FTZ R123, R123, R130 ;  /* 0x000000827b7b7220 */ /* 0x000fe20000410000 */
[----:B------:R-:W-:-:S02]  /*0b60*/  HADD2.F32 R51, -RZ, R46.H1_H1 ;  /* 0x3000002eff337230 */ /* 0x000fc40000004100 */
[----:B------:R-:W-:Y:S01]  /*0b70*/  FMUL.FTZ R127, R33, R44 ;  /* 0x0000002c217f7220 */ /* 0x000fe20000410000 */
[--C-:B----4-:R-:W-:Y:S02]  /*0b80*/  @P1 HADD2.F32 R46, -RZ, R40.reuse.H0_H0 ;  /* 0x20000028ff2e1230 */ /* 0x110fe40000004100 */
[----:B------:R-:W-:Y:S01]  /*0b90*/  FMUL.FTZ R129, R129, R130 ;  /* 0x0000008281817220 */ /* 0x000fe20000410000 */
[----:B------:R-:W-:Y:S02]  /*0ba0*/  @P1 HADD2.F32 R48, -RZ, R40.H1_H1 ;  /* 0x30000028ff301230 */ /* 0x000fe40000004100 */
[----:B------:R-:W-:Y:S01]  /*0bb0*/  FMUL.FTZ R125, R68, R123 ;  /* 0x0000007b447d7220 */ /* 0x000fe20000410000 */
[----:B------:R-:W-:Y:S02]  /*0bc0*/  HADD2.F32 R131, -RZ, R45.H1_H1 ;  /* 0x3000002dff837230 */ /* 0x000fe40000004100 */
[----:B------:R-:W-:Y:S01]  /*0bd0*/  @P1 FADD.FTZ R127, R127, R46 ;  /* 0x0000002e7f7f1221 */ /* 0x000fe20000010000 */
[----:B------:R-:W-:-:S02]  /*0be0*/  HADD2.F32 R45, -RZ, R47.H0_H0 ;  /* 0x2000002fff2d7230 */ /* 0x000fc40000004100 */
[----:B------:R-:W-:Y:S01]  /*0bf0*/  FMUL.FTZ R46, R133, R130 ;  /* 0x00000082852e7220 */ /* 0x000fe20000410000 */
[----:B------:R-:W-:Y:S02]  /*0c00*/  @P1 HADD2.F32 R44, -RZ, R41.H0_H0 ;  /* 0x20000029ff2c1230 */ /* 0x000fe40000004100 */
[----:B------:R-:W-:Y:S01]  /*0c10*/  FMUL.FTZ R139, R36, R129 ;  /* 0x00000081248b7220 */ /* 0x000fe20000410000 */
[----:B------:R-:W-:Y:S02]  /*0c20*/  HADD2.F32 R47, -RZ, R47.H1_H1 ;  /* 0x3000002fff2f7230 */ /* 0x000fe40000004100 */
[----:B------:R-:W-:Y:S01]  /*0c30*/  @P1 FADD.FTZ R125, R125, R48 ;  /* 0x000000307d7d1221 */ /* 0x000fe20000010000 */
[----:B------:R-:W-:Y:S02]  /*0c40*/  @P1 HADD2.F32 R48, -RZ, R42.H0_H0 ;  /* 0x2000002aff301230 */ /* 0x000fe40000004100 */
[----:B------:R-:W-:Y:S01]  /*0c50*/  FMUL.FTZ R137, R37, R46 ;  /* 0x0000002e25897220 */ /* 0x000fe20000410000 */
[----:B------:R-:W-:Y:S01]  /*0c60*/  @P1 FADD.FTZ R139, R139, R44 ;  /* 0x0000002c8b8b1221 */ /* 0x000fe20000010000 */
[-C--:B------:R-:W-:Y:S01]  /*0c70*/  FMUL.FTZ R45, R45, R130.reuse ;  /* 0x000000822d2d7220 */ /* 0x080fe20000410000 */
[-C--:B------:R-:W-:Y:S01]  /*0c80*/  FMUL.FTZ R54, R47, R130.reuse ;  /* 0x000000822f367220 */ /* 0x080fe20000410000 */
[-C--:B------:R-:W-:Y:S01]  /*0c90*/  FMUL.FTZ R51, R51, R130.reuse ;  /* 0x0000008233337220 */ /* 0x080fe20000410000 */
[----:B------:R-:W-:Y:S01]  /*0ca0*/  FMUL.FTZ R44, R131, R130 ;  /* 0x00000082832c7220 */ /* 0x000fe20000410000 */
[----:B------:R-:W-:Y:S01]  /*0cb0*/  @P1 FADD.FTZ R137, R137, R48 ;  /* 0x0000003089891221 */ /* 0x000fe20000010000 */
[----:B------:R-:W-:-:S02]  /*0cc0*/  @P1 HADD2.F32 R50, -RZ, R43.H0_H0 ;  /* 0x2000002bff321230 */ /* 0x000fc40000004100 */
[----:B------:R-:W-:Y:S01]  /*0cd0*/  FMUL.FTZ R135, R38, R45 ;  /* 0x0000002d26877220 */ /* 0x000fe20000410000 */
[----:B------:R-:W-:Y:S02]  /*0ce0*/  @P1 HADD2.F32 R120, -RZ, R43.H1_H1 ;  /* 0x3000002bff781230 */ /* 0x000fe40000004100 */
[----:B------:R-:W-:Y:S01]  /*0cf0*/  FMUL.FTZ R133, R39, R54 ;  /* 0x0000003627857220 */ /* 0x000fe20000410000 */
[----:B------:R-:W-:Y:S02]  /*0d00*/  @P1 HADD2.F32 R46, -RZ, R41.H1_H1 ;  /* 0x30000029ff2e1230 */ /* 0x000fe40000004100 */
[----:B------:R-:W-:Y:S01]  /*0d10*/  FMUL.FTZ R131, R70, R51 ;  /* 0x0000003346837220 */ /* 0x000fe20000410000 */
[----:B------:R-:W-:Y:S02]  /*0d20*/  @P1 HADD2.F32 R48, -RZ, R42.H1_H1 ;  /* 0x3000002aff301230 */ /* 0x000fe40000004100 */
[----:B------:R-:W-:Y:S01]  /*0d30*/  FMUL.FTZ R129, R69, R44 ;  /* 0x0000002c45817220 */ /* 0x000fe20000410000 */
[----:B------:R-:W-:Y:S01]  /*0d40*/  SHF.L.U32 R123, R55, 0x4, RZ ;  /* 0x00000004377b7819 */ /* 0x000fe200000006ff */
[----:B------:R-:W-:Y:S01]  /*0d50*/  @P1 FADD.FTZ R135, R135, R50 ;  /* 0x0000003287871221 */ /* 0x000fe20000010000 */
[----:B------:R-:W-:Y:S01]  /*0d60*/  @P1 FADD.FTZ R133, R133, R120 ;  /* 0x0000007885851221 */ /* 0x000fe20000010000 */
[----:B------:R-:W-:Y:S01]  /*0d70*/  @P1 FADD.FTZ R131, R131, R48 ;  /* 0x0000003083831221 */ /* 0x000fe20000010000 */
[----:B------:R-:W-:Y:S01]  /*0d80*/  @P1 FADD.FTZ R129, R129, R46 ;  /* 0x0000002e81811221 */ /* 0x000fe20000010000 */
[----:B------:R-:W-:Y:S01]  /*0d90*/  IADD3 R140, P3, R123, UR10, RZ ;  /* 0x0000000a7b8c7c10 */ /* 0x000fe2000ff7e0ff */
[----:B------:R-:W-:Y:S01]  /*0da0*/  IMAD.WIDE.U32 R48, R157, 0x10, R52 ;  /* 0x000000109d307825 */ /* 0x000fe200078e0034 */
[----:B------:R-:W-:-:S02]  /*0db0*/  F2FP.F16.F32.PACK_AB R47, R133, R135 ;  /* 0x00000087852f723e */ /* 0x000fc400000000ff */
[----:B------:R-:W-:Y:S02]  /*0dc0*/  IADD3.X R141, R122, UR11, RZ, P3, !PT ;  /* 0x0000000b7a8d7c10 */ /* 0x000fe40009ffe4ff */
[----:B------:R-:W-:Y:S02]  /*0dd0*/  F2FP.F16.F32.PACK_AB R46, R131, R137 ;  /* 0x00000089832e723e */ /* 0x000fe400000000ff */
[----:B------:R-:W-:Y:S02]  /*0de0*/  F2FP.F16.F32.PACK_AB R45, R129, R139 ;  /* 0x0000008b812d723e */ /* 0x000fe400000000ff */
[----:B------:R-:W-:Y:S02]  /*0df0*/  F2FP.F16.F32.PACK_AB R44, R125, R127 ;  /* 0x0000007f7d2c723e */ /* 0x000fe400000000ff */
[----:B------:R-:W-:-:S03]  /*0e00*/  @P1 LEA R120, P3, R157, UR8, 0x4 ;  /* 0x000000089d781c11 */ /* 0x000fc6000f8620ff */
[----:B------:R0:W-:Y:S01]  /*0e10*/  STG.E.128 desc[UR4][R140.64], R44 ;  /* 0x0000002c8c007986 */ /* 0x0001e2000c101d04 */
[----:B------:R-:W-:-:S03]  /*0e20*/  @P1 LEA.HI.X R121, R157, UR9, RZ, 0x4, P3 ;  /* 0x000000099d791c11 */ /* 0x000fc600098f24ff */
[----:B------:R-:W2:Y:S04]  /*0e30*/  LDG.E.128 R48, desc[UR4][R48.64] ;  /* 0x0000000430307981 */ /* 0x000ea8000c1e1d00 */
[----:B------:R1:W3:Y:S02]  /*0e40*/  @P1 LDG.E.128 R40, desc[UR4][R120.64] ;  /* 0x0000000478281981 */ /* 0x0002e4000c1e1d00 */
[----:B-1----:R-:W-:Y:S01]  /*0e50*/  SHF.R.U32.HI R121, RZ, 0x1c, R157 ;  /* 0x0000001cff797819 */ /* 0x002fe2000001169d */
[--C-:B--2---:R-:W-:Y:S02]  /*0e60*/  HADD2.F32 R143, -RZ, R48.reuse.H0_H0 ;  /* 0x20000030ff8f7230 */ /* 0x104fe40000004100 */
[----:B------:R-:W-:Y:S02]  /*0e70*/  HADD2.F32 R145, -RZ, R48.H1_H1 ;  /* 0x30000030ff917230 */ /* 0x000fe40000004100 */
[----:B------:R-:W-:-:S02]  /*0e80*/  HADD2.F32 R149, -RZ, R50.H0_H0 ;  /* 0x20000032ff957230 */ /* 0x000fc40000004100 */
[----:B------:R-:W-:Y:S02]  /*0e90*/  HADD2.F32 R161, -RZ, R50.H1_H1 ;  /* 0x30000032ffa17230 */ /* 0x000fe40000004100 */
[-C--:B------:R-:W-:Y:S01]  /*0ea0*/  FMUL.FTZ R50, R143, R130.reuse ;  /* 0x000000828f327220 */ /* 0x080fe20000410000 */
[----:B0-----:R-:W-:Y:S01]  /*0eb0*/  FMUL.FTZ R44, R145, R130 ;  /* 0x00000082912c7220 */ /* 0x001fe20000410000 */
[--C-:B---3--:R-:W-:Y:S02]  /*0ec0*/  @P1 HADD2.F32 R46, -RZ, R40.reuse.H0_H0 ;  /* 0x20000028ff2e1230 */ /* 0x108fe40000004100 */
[----:B------:R-:W-:Y:S01]  /*0ed0*/  FMUL.FTZ R143, R71, R50 ;  /* 0x00000032478f7220 */ /* 0x000fe20000410000 */
[----:B------:R-:W-:Y:S02]  /*0ee0*/  HADD2.F32 R45, -RZ, R51.H0_H0 ;  /* 0x20000033ff2d7230 */ /* 0x000fe40000004100 */
[----:B------:R-:W-:Y:S01]  /*0ef0*/  FMUL.FTZ R141, R73, R44 ;  /* 0x0000002c498d7220 */ /* 0x000fe20000410000 */
[----:B------:R-:W-:-:S02]  /*0f00*/  @P1 HADD2.F32 R48, -RZ, R40.H1_H1 ;  /* 0x30000028ff301230 */ /* 0x000fc40000004100 */
[----:B------:R-:W-:Y:S01]  /*0f10*/  @P1 FADD.FTZ R143, R46, R143 ;  /* 0x0000008f2e8f1221 */ /* 0x000fe20000010000 */
[----:B------:R-:W-:Y:S02]  /*0f20*/  HADD2.F32 R147, -RZ, R49.H0_H0 ;  /* 0x20000031ff937230 */ /* 0x000fe40000004100 */
[-C--:B------:R-:W-:Y:S01]  /*0f30*/  FMUL.FTZ R46, R45, R130.reuse ;  /* 0x000000822d2e7220 */ /* 0x080fe20000410000 */
[----:B------:R-:W-:Y:S02]  /*0f40*/  HADD2.F32 R51, -RZ, R51.H1_H1 ;  /* 0x30000033ff337230 */ /* 0x000fe40000004100 */
[----:B------:R-:W-:Y:S01]  /*0f50*/  @P1 FADD.FTZ R141, R48, R141 ;  /* 0x0000008d308d1221 */ /* 0x000fe20000010000 */
[----:B------:R-:W-:Y:S02]  /*0f60*/  HADD2.F32 R159, -RZ, R49.H1_H1 ;  /* 0x30000031ff9f7230 */ /* 0x000fe40000004100 */
[----:B------:R-:W-:Y:S01]  /*0f70*/  FMUL.FTZ R44, R149, R130 ;  /* 0x00000082952c7220 */ /* 0x000fe20000410000 */
[----:B------:R-:W-:-:S02]  /*0f80*/  @P1 HADD2.F32 R120, -RZ, R43.H0_H0 ;  /* 0x2000002bff781230 */ /* 0x000fc40000004100 */
[-C--:B------:R-:W-:Y:S01]  /*0f90*/  FMUL.FTZ R147, R147, R130.reuse ;  /* 0x0000008293937220 */ /* 0x080fe20000410000 */
[----:B------:R-:W-:Y:S01]  /*0fa0*/  FMUL.FTZ R48, R51, R130 ;  /* 0x0000008233307220 */ /* 0x000fe20000410000 */
[----:B------:R-:W-:Y:S01]  /*0fb0*/  FMUL.FTZ R151, R77, R46 ;  /* 0x0000002e4d977220 */ /* 0x000fe20000410000 */
[-C--:B------:R-:W-:Y:S01]  /*0fc0*/  FMUL.FTZ R161, R161, R130.reuse ;  /* 0x00000082a1a17220 */ /* 0x080fe20000410000 */
[----:B------:R-:W-:Y:S01]  /*0fd0*/  FMUL.FTZ R159, R159, R130 ;  /* 0x000000829f9f7220 */ /* 0x000fe20000410000 */
[----:B------:R-:W-:Y:S02]  /*0fe0*/  @P1 HADD2.F32 R126, -RZ, R43.H1_H1 ;  /* 0x3000002bff7e1230 */ /* 0x000fe40000004100 */
[----:B------:R-:W-:Y:S01]  /*0ff0*/  FMUL.FTZ R153, R75, R44 ;  /* 0x0000002c4b997220 */ /* 0x000fe20000410000 */
[----:B------:R-:W-:Y:S02]  /*1000*/  @P1 HADD2.F32 R50, -RZ, R41.H0_H0 ;  /* 0x20000029ff321230 */ /* 0x000fe40000004100 */
[----:B------:R-:W-:Y:S01]  /*1010*/  FMUL.FTZ R155, R72, R147 ;  /* 0x00000093489b7220 */ /* 0x000fe20000410000 */
[----:B------:R-:W-:-:S02]  /*1020*/  @P1 HADD2.F32 R54, -RZ, R42.H0_H0 ;  /* 0x2000002aff361230 */ /* 0x000fc40000004100 */
[----:B------:R-:W-:Y:S01]  /*1030*/  FMUL.FTZ R149, R79, R48 ;  /* 0x000000304f957220 */ /* 0x000fe20000410000 */
[----:B------:R-:W-:Y:S02]  /*1040*/  @P1 HADD2.F32 R44, -RZ, R41.H1_H1 ;  /* 0x30000029ff2c1230 */ /* 0x000fe40000004100 */
[----:B------:R-:W-:Y:S01]  /*1050*/  @P1 FADD.FTZ R151, R120, R151 ;  /* 0x0000009778971221 */ /* 0x000fe20000010000 */
[----:B------:R-:W-:Y:S02]  /*1060*/  @P1 HADD2.F32 R46, -RZ, R42.H1_H1 ;  /* 0x3000002aff2e1230 */ /* 0x000fe40000004100 */
[----:B------:R-:W-:Y:S01]  /*1070*/  FMUL.FTZ R147, R76, R161 ;  /* 0x000000a14c937220 */ /* 0x000fe20000410000 */
[----:B------:R-:W-:Y:S01]  /*1080*/  FMUL.FTZ R145, R74, R159 ;  /* 0x0000009f4a917220 */ /* 0x000fe20000410000 */
[----:B------:R-:W-:Y:S01]  /*1090*/  SHF.L.U32 R120, R157, 0x4, RZ ;  /* 0x000000049d787819 */ /* 0x000fe200000006ff */
[----:B------:R-:W-:Y:S01]  /*10a0*/  @P1 FADD.FTZ R149, R126, R149 ;  /* 0x000000957e951221 */ /* 0x000fe20000010000 */
[----:B------:R-:W-:Y:S01]  /*10b0*/  @P1 FADD.FTZ R155, R50, R155 ;  /* 0x0000009b329b1221 */ /* 0x000fe20000010000 */
[----:B------:R-:W-:Y:S01]  /*10c0*/  @P1 FADD.FTZ R153, R54, R153 ;  /* 0x0000009936991221 */ /* 0x000fe20000010000 */
[----:B------:R-:W-:Y:S01]  /*10d0*/  @P1 FADD.FTZ R147, R46, R147 ;  /* 0x000000932e931221 */ /* 0x000fe20000010000 */
[----:B------:R-:W-:Y:S01]  /*10e0*/  @P1 FADD.FTZ R145, R44, R145 ;  /* 0x000000912c911221 */ /* 0x000fe20000010000 */
[----:B------:R-:W-:-:S02]  /*10f0*/  IADD3 R126, R55, 0x100, RZ ;  /* 0x00000100377e7810 */ /* 0x000fc40007ffe0ff */
[----:B------:R-:W-:Y:S02]  /*1100*/  IADD3 R158, P3, R120, UR10, RZ ;  /* 0x0000000a789e7c10 */ /* 0x000fe4000ff7e0ff */
[----:B------:R-:W-:Y:S01]  /*1110*/  F2FP.F16.F32.PACK_AB R47, R149, R151 ;  /* 0x00000097952f723e */ /* 0x000fe200000000ff */
[----:B------:R-:W-:Y:S01]  /*1120*/  IMAD.WIDE.U32 R48, R126, 0x10, R52 ;  /* 0x000000107e307825 */ /* 0x000fe200078e0034 */
[----:B------:R-:W-:Y:S02]  /*1130*/  IADD3.X R159, R121, UR11, RZ, P3, !PT ;  /* 0x0000000b799f7c10 */ /* 0x000fe40009ffe4ff */
[----:B------:R-:W-:Y:S02]  /*1140*/  F2FP.F16.F32.PACK_AB R46, R147, R153 ;  /* 0x00000099932e723e */ /* 0x000fe400000000ff */
[----:B------:R-:W-:Y:S02]  /*1150*/  F2FP.F16.F32.PACK_AB R45, R145, R155 ;  /* 0x0000009b912d723e */ /* 0x000fe400000000ff */
[----:B------:R-:W-:-:S02]  /*1160*/  F2FP.F16.F32.PACK_AB R44, R141, R143 ;  /* 0x0000008f8d2c723e */ /* 0x000fc400000000ff */
[----:B------:R-:W-:-:S03]  /*1170*/  @P1 LEA R156, P3, R126, UR8, 0x4 ;  /* 0x000000087e9c1c11 */ /* 0x000fc6000f8620ff */
[----:B------:R0:W-:Y:S01]  /*1180*/  STG.E.128 desc[UR4][R158.64], R44 ;  /* 0x0000002c9e007986 */ /* 0x0001e2000c101d04 */
[----:B------:R-:W-:-:S03]  /*1190*/  @P1 LEA.HI.X R157, R126, UR9, RZ, 0x4, P3 ;  /* 0x000000097e9d1c11 */ /* 0x000fc600098f24ff */
[----:B------:R-:W2:Y:S04]  /*11a0*/  LDG.E.128 R48, desc[UR4][R48.64] ;  /* 0x0000000430307981 */ /* 0x000ea8000c1e1d00 */
[----:B------:R1:W3:Y:S01]  /*11b0*/  @P1 LDG.E.128 R40, desc[UR4][R156.64] ;  /* 0x000000049c281981 */ /* 0x0002e2000c1e1d00 */
[----:B------:R-:W-:Y:S01]  /*11c0*/  IADD3 R140, R55, 0x180, RZ ;  /* 0x00000180378c7810 */ /* 0x000fe20007ffe0ff */
[--C-:B--2---:R-:W-:Y:S02]  /*11d0*/  HADD2.F32 R161, -RZ, R48.reuse.H0_H0 ;  /* 0x20000030ffa17230 */ /* 0x104fe40000004100 */
[----:B------:R-:W-:Y:S02]  /*11e0*/  HADD2.F32 R163, -RZ, R48.H1_H1 ;  /* 0x30000030ffa37230 */ /* 0x000fe40000004100 */
[----:B------:R-:W-:-:S02]  /*11f0*/  HADD2.F32 R165, -RZ, R49.H0_H0 ;  /* 0x20000031ffa57230 */ /* 0x000fc40000004100 */
[-C--:B------:R-:W-:Y:S01]  /*1200*/  FMUL.FTZ R161, R161, R130.reuse ;  /* 0x00000082a1a17220 */ /* 0x080fe20000410000 */
[--C-:B0-----:R-:W-:Y:S02]  /*1210*/  HADD2.F32 R47, -RZ, R51.reuse.H0_H0 ;  /* 0x20000033ff2f7230 */ /* 0x101fe40000004100 */
[----:B------:R-:W-:Y:S01]  /*1220*/  FMUL.FTZ R44, R163, R130 ;  /* 0x00000082a32c7220 */ /* 0x000fe20000410000 */
[----:B------:R-:W-:Y:S02]  /*1230*/  HADD2.F32 R51, -RZ, R51.H1_H1 ;  /* 0x30000033ff337230 */ /* 0x000fe40000004100 */
[----:B------:R-:W-:Y:S01]  /*1240*/  FMUL.FTZ R159, R78, R161 ;  /* 0x000000a14e9f7220 */ /* 0x000fe20000410000 */
[----:B------:R-:W-:Y:S02]  /*1250*/  HADD2.F32 R128, -RZ, R50.H0_H0 ;  /* 0x20000032ff807230 */ /* 0x000fe40000004100 */
[----:B-1----:R-:W-:Y:S01]  /*1260*/  FMUL.FTZ R157, R81, R44 ;  /* 0x0000002c519d7220 */ /* 0x002fe20000410000 */
[----:B---3--:R-:W-:-:S02]  /*1270*/  @P1 HADD2.F32 R46, -RZ, R40.H0_H0 ;  /* 0x20000028ff2e1230 */ /* 0x008fc40000004100 */
[-C--:B------:R-:W-:Y:S01]  /*1280*/  FMUL.FTZ R165, R165, R130.reuse ;  /* 0x00000082a5a57220 */ /* 0x080fe20000410000 */
[-C--:B------:R-:W-:Y:S01]  /*1290*/  FMUL.FTZ R44, R51, R130.reuse ;  /* 0x00000082332c7220 */ /* 0x080fe20000410000 */
[----:B------:R-:W-:Y:S02]  /*12a0*/  HADD2.F32 R54, -RZ, R49.H1_H1 ;  /* 0x30000031ff367230 */ /* 0x000fe40000004100 */
[-C--:B------:R-:W-:Y:S01]  /*12b0*/  FMUL.FTZ R45, R128, R130.reuse ;  /* 0x00000082802d7220 */ /* 0x080fe20000410000 */
[----:B------:R-:W-:Y:S02]  /*12c0*/  HADD2.F32 R50, -RZ, R50.H1_H1 ;  /* 0x30000032ff327230 */ /* 0x000fe40000004100 */
[----:B------:R-:W-:Y:S01]  /*12d0*/  FMUL.FTZ R47, R47, R130 ;  /* 0x000000822f2f7220 */ /* 0x000fe20000410000 */
[----:B------:R-:W-:Y:S01]  /*12e0*/  @P1 FADD.FTZ R159, R46, R159 ;  /* 0x0000009f2e9f1221 */ /* 0x000fe20000010000 */
[----:B------:R-:W-:Y:S02]  /*12f0*/  @P1 HADD2.F32 R46, -RZ, R43.H1_H1 ;  /* 0x3000002bff2e1230 */ /* 0x000fe40000004100 */
[----:B------:R-:W-:Y:S01]  /*1300*/  FMUL.FTZ R136, R80, R165 ;  /* 0x000000a550887220 */ /* 0x000fe20000410000 */
[----:B------:R-:W-:-:S02]  /*1310*/  @P1 HADD2.F32 R161, -RZ, R42.H0_H0 ;  /* 0x2000002affa11230 */ /* 0x000fc40000004100 */
[----:B------:R-:W-:Y:S01]  /*1320*/  FMUL.FTZ R165, R87, R44 ;  /* 0x0000002c57a57220 */ /* 0x000fe20000410000 */
[----:B------:R-:W-:Y:S02]  /*1330*/  @P1 HADD2.F32 R163, -RZ, R43.H0_H0 ;  /* 0x2000002bffa31230 */ /* 0x000fe40000004100 */
[----:B------:R-:W-:Y:S01]  /*1340*/  FMUL.FTZ R134, R82, R45 ;  /* 0x0000002d52867220 */ /* 0x000fe20000410000 */
[----:B------:R-:W-:Y:S01]  /*1350*/  FMUL.FTZ R132, R84, R47 ;  /* 0x0000002f54847220 */ /* 0x000fe20000410000 */
[-C--:B------:R-:W-:Y:S01]  /*1360*/  FMUL.FTZ R50, R50, R130.reuse ;  /* 0x0000008232327220 */ /* 0x080fe20000410000 */
[----:B------:R-:W-:Y:S01]  /*1370*/  FMUL.FTZ R54, R54, R130 ;  /* 0x0000008236367220 */ /* 0x000fe20000410000 */
[----:B------:R-:W-:Y:S01]  /*1380*/  @P1 FADD.FTZ R165, R46, R165 ;  /* 0x000000a52ea51221 */ /* 0x000fe20000010000 */
[----:B------:R-:W-:Y:S02]  /*1390*/  @P1 HADD2.F32 R48, -RZ, R40.H1_H1 ;  /* 0x30000028ff301230 */ /* 0x000fe40000004100 */
[----:B------:R-:W-:Y:S01]  /*13a0*/  @P1 FADD.FTZ R134, R161, R134 ;  /* 0x00000086a1861221 */ /* 0x000fe20000010000 */
[----:B------:R-:W-:-:S02]  /*13b0*/  @P1 HADD2.F32 R49, -RZ, R41.H0_H0 ;  /* 0x20000029ff311230 */ /* 0x000fc40000004100 */
[----:B------:R-:W-:Y:S01]  /*13c0*/  @P1 FADD.FTZ R132, R163, R132 ;  /* 0x00000084a3841221 */ /* 0x000fe20000010000 */
        /* <DEDUP_REMOVED lines=9> */
[----:B------:R-:W-:Y:S01]  /*1460*/  SHF.R.U32.HI R126, RZ, 0x1c, R126 ;  /* 0x0000001cff7e7819 */ /* 0x000fe2000001167e */
[----:B------:R-:W-:Y:S01]  /*1470*/  IMAD.WIDE.U32 R48, R140, 0x10, R52 ;  /* 0x000000108c307825 */ /* 0x000fe200078e0034 */
[----:B------:R-:W-:-:S02]  /*1480*/  IADD3 R54, P3, R128, UR10, RZ ;  /* 0x0000000a80367c10 */ /* 0x000fc4000ff7e0ff */
[----:B------:R-:W-:Y:S02]  /*1490*/  F2FP.F16.F32.PACK_AB R47, R165, R132 ;  /* 0x00000084a52f723e */ /* 0x000fe400000000ff */
[----:B------:R-:W-:Y:S02]  /*14a0*/  IADD3.X R55, R126, UR11, RZ, P3, !PT ;  /* 0x0000000b7e377c10 */ /* 0x000fe40009ffe4ff */
[----:B------:R-:W-:Y:S02]  /*14b0*/  F2FP.F16.F32.PACK_AB R46, R163, R134 ;  /* 0x00000086a32e723e */ /* 0x000fe400000000ff */
[----:B------:R-:W-:Y:S02]  /*14c0*/  F2FP.F16.F32.PACK_AB R45, R161, R136 ;  /* 0x00000088a12d723e */ /* 0x000fe400000000ff */
[----:B------:R-:W-:Y:S02]  /*14d0*/  F2FP.F16.F32.PACK_AB R44, R157, R159 ;  /* 0x0000009f9d2c723e */ /* 0x000fe400000000ff */
[----:B------:R-:W-:-:S03]  /*14e0*/  @P1 LEA R52, P3, R140, UR8, 0x4 ;  /* 0x000000088c341c11 */ /* 0x000fc6000f8620ff */
[----:B------:R0:W-:Y:S04]  /*14f0*/  STG.E.128 desc[UR4][R54.64], R44 ;  /* 0x0000002c36007986 */ /* 0x0001e8000c101d04 */
[----:B------:R-:W2:Y:S01]  /*1500*/  LDG.E.128 R48, desc[UR4][R48.64] ;  /* 0x0000000430307981 */ /* 0x000ea2000c1e1d00 */
[----:B------:R-:W-:-:S05]  /*1510*/  @P1 LEA.HI.X R53, R140, UR9, RZ, 0x4, P3 ;  /* 0x000000098c351c11 */ /* 0x000fca00098f24ff */
[----:B------:R1:W3:Y:S01]  /*1520*/  @P1 LDG.E.128 R40, desc[UR4][R52.64] ;  /* 0x0000000434281981 */ /* 0x0002e2000c1e1d00 */
[----:B------:R-:W-:Y:S01]  /*1530*/  UMOV UR6, 0xffffffff ;  /* 0xffffffff00067882 */ /* 0x000fe20000000000 */
[----:B-1----:R-:W-:Y:S01]  /*1540*/  SHF.L.U32 R52, R140, 0x4, RZ ;  /* 0x000000048c347819 */ /* 0x002fe200000006ff */
[--C-:B--2---:R-:W-:Y:S02]  /*1550*/  HADD2.F32 R144, -RZ, R49.reuse.H0_H0 ;  /* 0x20000031ff907230 */ /* 0x104fe40000004100 */
[----:B------:R-:W-:Y:S02]  /*1560*/  HADD2.F32 R146, -RZ, R49.H1_H1 ;  /* 0x30000031ff927230 */ /* 0x000fe40000004100 */
[----:B------:R-:W-:Y:S02]  /*1570*/  HADD2.F32 R138, -RZ, R48.H0_H0 ;  /* 0x20000030ff8a7230 */ /* 0x000fe40000004100 */
[----:B0-----:R-:W-:Y:S01]  /*1580*/  FMUL.FTZ R45, R144, R130 ;  /* 0x00000082902d7220 */ /* 0x001fe20000410000 */
[----:B------:R-:W-:Y:S01]  /*1590*/  FADD.FTZ R144, RZ, R127 ;  /* 0x0000007fff907221 */ /* 0x000fe20000010000 */
[----:B------:R-:W-:-:S02]  /*15a0*/  HADD2.F32 R148, -RZ, R50.H0_H0 ;  /* 0x20000032ff947230 */ /* 0x000fc40000004100 */
[-C--:B------:R-:W-:Y:S01]  /*15b0*/  FMUL.FTZ R146, R146, R130.reuse ;  /* 0x0000008292927220 */ /* 0x080fe20000410000 */
[----:B------:R-:W-:Y:S02]  /*15c0*/  HADD2.F32 R50, -RZ, R50.H1_H1 ;  /* 0x30000032ff327230 */ /* 0x000fe40000004100 */
[----:B------:R-:W-:Y:S01]  /*15d0*/  FADD.FTZ R144, R144, R125 ;  /* 0x0000007d90907221 */ /* 0x000fe20000010000 */
[-C--:B------:R-:W-:Y:S01]  /*15e0*/  FMUL.FTZ R55, R138, R130.reuse ;  /* 0x000000828a377220 */ /* 0x080fe20000410000 */
[----:B------:R-:W-:Y:S01]  /*15f0*/  FMUL.FTZ R138, R88, R45 ;  /* 0x0000002d588a7220 */ /* 0x000fe20000410000 */
[----:B------:R-:W-:Y:S02]  /*1600*/  HADD2.F32 R46, -RZ, R51.H0_H0 ;  /* 0x20000033ff2e7230 */ /* 0x000fe40000004100 */
[----:B------:R-:W-:Y:S01]  /*1610*/  FADD.FTZ R144, R144, R139 ;  /* 0x0000008b90907221 */ /* 0x000fe20000010000 */
[----:B------:R-:W-:Y:S01]  /*1620*/  FMUL.FTZ R54, R50, R130 ;  /* 0x0000008232367220 */ /* 0x000fe20000410000 */
[----:B---3--:R-:W-:-:S02]  /*1630*/  @P1 HADD2.F32 R45, -RZ, R41.H1_H1 ;  /* 0x30000029ff2d1230 */ /* 0x008fc40000004100 */
[----:B------:R-:W-:Y:S01]  /*1640*/  FMUL.FTZ R50, R91, R146 ;  /* 0x000000925b327220 */ /* 0x000fe20000410000 */
[----:B------:R-:W-:Y:S01]  /*1650*/  FADD.FTZ R144, R144, R129 ;  /* 0x0000008190907221 */ /* 0x000fe20000010000 */
[----:B------:R-:W-:Y:S02]  /*1660*/  HADD2.F32 R142, -RZ, R48.H1_H1 ;  /* 0x30000030ff8e7230 */ /* 0x000fe40000004100 */
[-C--:B------:R-:W-:Y:S01]  /*1670*/  FMUL.FTZ R47, R148, R130.reuse ;  /* 0x00000082942f7220 */ /* 0x080fe20000410000 */
[----:B------:R-:W-:Y:S02]  /*1680*/  HADD2.F32 R150, -RZ, R51.H1_H1 ;  /* 0x30000033ff967230 */ /* 0x000fe40000004100 */
[----:B------:R-:W-:Y:S01]  /*1690*/  FADD.FTZ R144, R144, R137 ;  /* 0x0000008990907221 */ /* 0x000fe20000010000 */
[-C--:B------:R-:W-:Y:S01]  /*16a0*/  FMUL.FTZ R53, R46, R130.reuse ;  /* 0x000000822e357220 */ /* 0x080fe20000410000 */
[----:B------:R-:W-:Y:S01]  /*16b0*/  @P1 FADD.FTZ R50, R45, R50 ;  /* 0x000000322d321221 */ /* 0x000fe20000010000 */
[----:B------:R-:W-:Y:S01]  /*16c0*/  FMUL.FTZ R44, R142, R130 ;  /* 0x000000828e2c7220 */ /* 0x000fe20000410000 */
[----:B------:R-:W-:Y:S01]  /*16d0*/  FADD.FTZ R144, R144, R131 ;  /* 0x0000008390907221 */ /* 0x000fe20000010000 */
[----:B------:R-:W-:-:S02]  /*16e0*/  @P1 HADD2.F32 R46, -RZ, R40.H0_H0 ;  /* 0x20000028ff2e1230 */ /* 0x000fc40000004100 */
[----:B------:R-:W-:Y:S01]  /*16f0*/  FMUL.FTZ R55, R86, R55 ;  /* 0x0000003756377220 */ /* 0x000fe20000410000 */
[----:B------:R-:W-:Y:S02]  /*1700*/  @P1 HADD2.F32 R49, -RZ, R41.H0_H0 ;  /* 0x20000029ff311230 */ /* 0x000fe40000004100 */
[----:B------:R-:W-:Y:S01]  /*1710*/  FADD.FTZ R144, R144, R135 ;  /* 0x0000008790907221 */ /* 0x000fe20000010000 */
[--C-:B------:R-:W-:Y:S02]  /*1720*/  @P1 HADD2.F32 R45, -RZ, R42.reuse.H0_H0 ;  /* 0x2000002aff2d1230 */ /* 0x100fe40000004100 */
[----:B------:R-:W-:Y:S01]  /*1730*/  FMUL.FTZ R142, R90, R47 ;  /* 0x0000002f5a8e7220 */ /* 0x000fe20000410000 */
[----:B------:R-:W-:Y:S01]  /*1740*/  FMUL.FTZ R150, R150, R130 ;  /* 0x0000008296967220 */ /* 0x000fe20000410000 */
[----:B------:R-:W-:Y:S01]  /*1750*/  FADD.FTZ R144, R144, R133 ;  /* 0x0000008590907221 */ /* 0x000fe20000010000 */
[----:B------:R-:W-:Y:S01]  /*1760*/  @P1 FADD.FTZ R55, R46, R55 ;  /* 0x000000372e371221 */ /* 0x000fe20000010000 */
[----:B------:R-:W-:Y:S01]  /*1770*/  @P1 FADD.FTZ R138, R49, R138 ;  /* 0x0000008a318a1221 */ /* 0x000fe20000010000 */
[----:B------:R-:W-:Y:S01]  /*1780*/  @P1 FADD.FTZ R142, R45, R142 ;  /* 0x0000008e2d8e1221 */ /* 0x000fe20000010000 */
[----:B------:R-:W-:Y:S01]  /*1790*/  FADD.FTZ R144, R144, R143 ;  /* 0x0000008f90907221 */ /* 0x000fe20000010000 */
[----:B------:R-:W-:Y:S01]  /*17a0*/  @P1 HADD2.F32 R48, -RZ, R43.H1_H1 ;  /* 0x3000002bff301230 */ /* 0x000fe20000004100 */
[----:B------:R-:W-:Y:S01]  /*17b0*/  SHF.R.U32.HI R130, RZ, 0x1c, R140 ;  /* 0x0000001cff827819 */ /* 0x000fe2000001168c */
[----:B------:R-:W-:-:S02]  /*17c0*/  @P1 HADD2.F32 R49, -RZ, R42.H1_H1 ;  /* 0x3000002aff311230 */ /* 0x000fc40000004100 */
[----:B------:R-:W-:Y:S01]  /*17d0*/  FADD.FTZ R144, R144, R141 ;  /* 0x0000008d90907221 */ /* 0x000fe20000010000 */
[----:B------:R-:W-:Y:S02]  /*17e0*/  @P1 HADD2.F32 R46, -RZ, R43.H0_H0 ;  /* 0x2000002bff2e1230 */ /* 0x000fe40000004100 */
[----:B------:R-:W-:Y:S01]  /*17f0*/  FMUL.FTZ R51, R95, R150 ;  /* 0x000000965f337220 */ /* 0x000fe20000410000 */
[----:B------:R-:W-:Y:S02]  /*1800*/  @P1 HADD2.F32 R45, -RZ, R40.H1_H1 ;  /* 0x30000028ff2d1230 */ /* 0x000fe40000004100 */
[----:B------:R-:W-:Y:S01]  /*1810*/  FADD.FTZ R144, R144, R155 ;  /* 0x0000009b90907221 */ /* 0x000fe20000010000 */
[----:B------:R-:W-:Y:S01]  /*1820*/  FMUL.FTZ R54, R93, R54 ;  /* 0x000000365d367220 */ /* 0x000fe20000410000 */
[----:B------:R-:W-:Y:S01]  /*1830*/  FMUL.FTZ R53, R92, R53 ;  /* 0x000000355c357220 */ /* 0x000fe20000410000 */
[----:B------:R-:W-:Y:S01]  /*1840*/  FMUL.FTZ R140, R89, R44 ;  /* 0x0000002c598c7220 */ /* 0x000fe20000410000 */
[----:B------:R-:W-:Y:S01]  /*1850*/  FADD.FTZ R144, R144, R145 ;  /* 0x0000009190907221 */ /* 0x000fe20000010000 */
[----:B------:R-:W-:Y:S01]  /*1860*/  @P1 FADD.FTZ R51, R48, R51 ;  /* 0x0000003330331221 */ /* 0x000fe20000010000 */
[----:B------:R-:W-:Y:S01]  /*1870*/  @P1 FADD.FTZ R54, R49, R54 ;  /* 0x0000003631361221 */ /* 0x000fe20000010000 */
[----:B------:R-:W-:Y:S01]  /*1880*/  @P1 FADD.FTZ R53, R46, R53 ;  /* 0x000000352e351221 */ /* 0x000fe20000010000 */
[----:B------:R-:W-:Y:S01]  /*1890*/  FADD.FTZ R144, R144, R153 ;  /* 0x0000009990907221 */ /* 0x000fe20000010000 */
[----:B------:R-:W-:Y:S01]  /*18a0*/  @P1 FADD.FTZ R140, R45, R140 ;  /* 0x0000008c2d8c1221 */ /* 0x000fe20000010000 */
[----:B------:R-:W-:-:S02]  /*18b0*/  IADD3 R48, P3, R52, UR10, RZ ;  /* 0x0000000a34307c10 */ /* 0x000fc4000ff7e0ff */
[----:B------:R-:W-:Y:S01]  /*18c0*/  FADD.FTZ R144, R144, R147 ;  /* 0x0000009390907221 */ /* 0x000fe20000010000 */
[----:B------:R-:W-:Y:S02]  /*18d0*/  F2FP.F16.F32.PACK_AB R47, R51, R53 ;  /* 0x00000035332f723e */ /* 0x000fe400000000ff */
[----:B------:R-:W-:Y:S01]  /*18e0*/  IADD3.X R49, R130, UR11, RZ, P3, !PT ;  /* 0x0000000b82317c10 */ /* 0x000fe20009ffe4ff */
[----:B------:R-:W-:Y:S01]  /*18f0*/  FADD.FTZ R144, R144, R151 ;  /* 0x0000009790907221 */ /* 0x000fe20000010000 */
[----:B------:R-:W-:Y:S02]  /*1900*/  F2FP.F16.F32.PACK_AB R46, R54, R142 ;  /* 0x0000008e362e723e */ /* 0x000fe400000000ff */
[----:B------:R-:W-:Y:S01]  /*1910*/  F2FP.F16.F32.PACK_AB R45, R50, R138 ;  /* 0x0000008a322d723e */ /* 0x000fe200000000ff */
[----:B------:R-:W-:Y:S01]  /*1920*/  FADD.FTZ R144, R144, R149 ;  /* 0x0000009590907221 */ /* 0x000fe20000010000 */
[----:B------:R-:W-:Y:S02]  /*1930*/  F2FP.F16.F32.PACK_AB R44, R140, R55 ;  /* 0x000000378c2c723e */ /* 0x000fe400000000ff */
[----:B------:R-:W-:Y:S01]  /*1940*/  LOP3.LUT P1, RZ, R124, 0xff, RZ, 0xc0, !PT ;  /* 0x000000ff7cff7812 */ /* 0x000fe2000782c0ff */
[----:B------:R-:W-:-:S02]  /*1950*/  FADD.FTZ R144, R144, R159 ;  /* 0x0000009f90907221 */ /* 0x000fc40000010000 */
[----:B------:R0:W-:Y:S02]  /*1960*/  STG.E.128 desc[UR4][R48.64], R44 ;  /* 0x0000002c30007986 */ /* 0x0001e4000c101d04 */
        /* <DEDUP_REMOVED lines=101> */
.L_x_3744:
[C---:B------:R-:W-:Y:S01]  /*1fc0*/  ISETP.NE.AND P3, PT, R116.reuse, RZ, PT ;  /* 0x000000ff7400720c */ /* 0x040fe20003f65270 */
        /* <DEDUP_REMOVED lines=108> */
[----:B------:R-:W-:Y:S01]  /*2690*/  F2FP.F16.F32.PACK_AB R47, R45, R44 ;  /* 0x0000002c2d2f723e */ /* 0x000fe200000000ff */
[----:B------:R-:W-:Y:S01]  /*26a0*/  FFMA.FTZ R44, R94, R127, R3 ;  /* 0x0000007f5e2c7223 */ /* 0x000fe20000010003 */
[----:B------:R-:W-:Y:S01]  /*26b0*/  FFMA.FTZ R45, R96, R139, R5 ;  /* 0x0000008b602d7223 */ /* 0x000fe20000010005 */
[----:B------:R-:W-:Y:S01]  /*26c0*/  FFMA.FTZ R46, R98, R137, R7 ;  /* 0x00000089622e7223 */ /* 0x000fe20000010007 */
[----:B------:R-:W-:Y:S01]  /*26d0*/  FFMA.FTZ R131, R101, R131, R8 ;  /* 0x0000008365837223 */ /* 0x000fe20000010008 */
[----:B------:R-:W-:Y:S01]  /*26e0*/  FFMA.FTZ R142, R99, R129, R6 ;  /* 0x00000081638e7223 */ /* 0x000fe20000010006 */
[----:B------:R-:W-:Y:S01]  /*26f0*/  FFMA.FTZ R125, R97, R125, R4 ;  /* 0x0000007d617d7223 */ /* 0x000fe20000010004 */
[----:B------:R-:W-:Y:S01]  /*2700*/  IADD3 R50, P4, R123, UR14, RZ ;  /* 0x0000000e7b327c10 */ /* 0x000fe2000ff9e0ff */
[C---:B------:R-:W-:Y:S01]  /*2710*/  FMUL.FTZ R143, R124.reuse, R143 ;  /* 0x0000008f7c8f7220 */ /* 0x040fe20000410000 */
[----:B------:R-:W-:Y:S01]  /*2720*/  FMUL.FTZ R141, R124, R141 ;  /* 0x0000008d7c8d7220 */ /* 0x000fe20000410000 */
[----:B0-----:R-:W-:Y:S01]  /*2730*/  @!P3 IMAD.WIDE R48, R114, 0x4, R48 ;  /* 0x000000047230b825 */ /* 0x001fe200078e0230 */
[----:B------:R-:W-:-:S03]  /*2740*/  F2FP.F16.F32.PACK_AB R46, R131, R46 ;  /* 0x0000002e832e723e */ /* 0x000fc600000000ff */
[----:B------:R-:W-:Y:S01]  /*2750*/  FMUL.FTZ R123, R124, R132 ;  /* 0x000000847c7b7220 */ /* 0x000fe20000410000 */
[----:B------:R-:W-:Y:S01]  /*2760*/  F2FP.F16.F32.PACK_AB R45, R142, R45 ;  /* 0x0000002d8e2d723e */ /* 0x000fe200000000ff */
[----:B------:R-:W-:Y:S01]  /*2770*/  FFMA.FTZ R143, R102, R143, R11 ;  /* 0x0000008f668f7223 */ /* 0x000fe2000001000b */
[----:B------:R-:W-:Y:S01]  /*2780*/  F2FP.F16.F32.PACK_AB R44, R125, R44 ;  /* 0x0000002c7d2c723e */ /* 0x000fe200000000ff */
[----:B------:R-:W-:Y:S01]  /*2790*/  FFMA.FTZ R132, R105, R141, R12 ;  /* 0x0000008d69847223 */ /* 0x000fe2000001000c */
[----:B------:R-:W-:Y:S01]  /*27a0*/  IADD3.X R51, R122, UR15, RZ, P4, !PT ;  /* 0x0000000f7a337c10 */ /* 0x000fe2000a7fe4ff */
[C---:B------:R-:W-:Y:S01]  /*27b0*/  FMUL.FTZ R165, R124.reuse, R165 ;  /* 0x000000a57ca57220 */ /* 0x040fe20000410000 */
[C---:B------:R-:W-:Y:S01]  /*27c0*/  FMUL.FTZ R53, R124.reuse, R53 ;  /* 0x000000357c357220 */ /* 0x040fe20000410000 */
[----:B------:R-:W-:Y:S01]  /*27d0*/  FMUL.FTZ R54, R124, R54 ;  /* 0x000000367c367220 */ /* 0x000fe20000410000 */
[----:B------:R0:W-:Y:S01]  /*27e0*/  @!P3 STG.E desc[UR4][R48.64], R124 ;  /* 0x0000007c3000b986 */ /* 0x0001e2000c101904 */
[----:B------:R-:W-:Y:S01]  /*27f0*/  FFMA.FTZ R123, R62, R123, R25 ;  /* 0x0000007b3e7b7223 */ /* 0x000fe20000010019 */
[C---:B------:R-:W-:Y:S01]  /*2800*/  FMUL.FTZ R155, R124.reuse, R155 ;  /* 0x0000009b7c9b7220 */ /* 0x040fe20000410000 */
[C---:B------:R-:W-:Y:S01]  /*2810*/  FMUL.FTZ R145, R124.reuse, R145 ;  /* 0x000000917c917220 */ /* 0x040fe20000410000 */
[----:B------:R1:W-:Y:S01]  /*2820*/  STG.E.128 desc[UR4][R50.64], R44 ;  /* 0x0000002c32007986 */ /* 0x0003e2000c101d04 */
[C---:B------:R-:W-:Y:S01]  /*2830*/  FMUL.FTZ R153, R124.reuse, R153 ;  /* 0x000000997c997220 */ /* 0x040fe20000410000 */
[C---:B------:R-:W-:Y:S01]  /*2840*/  FMUL.FTZ R147, R124.reuse, R147 ;  /* 0x000000937c937220 */ /* 0x040fe20000410000 */
[C---:B------:R-:W-:Y:S01]  /*2850*/  FMUL.FTZ R151, R124.reuse, R151 ;  /* 0x000000977c977220 */ /* 0x040fe20000410000 */
[C---:B------:R-:W-:Y:S01]  /*2860*/  FMUL.FTZ R149, R124.reuse, R149 ;  /* 0x000000957c957220 */ /* 0x040fe20000410000 */
[----:B------:R-:W-:Y:S01]  /*2870*/  FFMA.FTZ R53, R115, R53, R32 ;  /* 0x0000003573357223 */ /* 0x000fe20000010020 */
[C---:B------:R-:W-:Y:S01]  /*2880*/  FMUL.FTZ R159, R124.reuse, R159 ;  /* 0x0000009f7c9f7220 */ /* 0x040fe20000410000 */
[C---:B------:R-:W-:Y:S01]  /*2890*/  FMUL.FTZ R157, R124.reuse, R157 ;  /* 0x0000009d7c9d7220 */ /* 0x040fe20000410000 */
        /* <DEDUP_REMOVED lines=10> */
[----:B-1----:R-:W-:Y:S01]  /*2940*/  F2FP.F16.F32.PACK_AB R44, R132, R143 ;  /* 0x0000008f842c723e */ /* 0x002fe200000000ff */
[----:B------:R-:W-:Y:S01]  /*2950*/  FFMA.FTZ R132, R66, R54, R35 ;  /* 0x0000003642847223 */ /* 0x000fe20000010023 */
[----:B------:R-:W-:Y:S01]  /*2960*/  FMUL.FTZ R135, R124, R135 ;  /* 0x000000877c877220 */ /* 0x000fe20000410000 */
[----:B------:R-:W-:Y:S01]  /*2970*/  FFMA.FTZ R155, R56, R155, R13 ;  /* 0x0000009b389b7223 */ /* 0x000fe2000001000d */
[----:B------:R-:W-:Y:S01]  /*2980*/  FFMA.FTZ R153, R104, R153, R15 ;  /* 0x0000009968997223 */ /* 0x000fe2000001000f */
[----:B------:R-:W-:Y:S01]  /*2990*/  FFMA.FTZ R151, R58, R151, R17 ;  /* 0x000000973a977223 */ /* 0x000fe20000010011 */
[----:B------:R-:W-:Y:S01]  /*29a0*/  FFMA.FTZ R148, R59, R149, R18 ;  /* 0x000000953b947223 */ /* 0x000fe20000010012 */
[----:B------:R-:W-:Y:S01]  /*29b0*/  FFMA.FTZ R146, R107, R147, R16 ;  /* 0x000000936b927223 */ /* 0x000fe20000010010 */
        /* <DEDUP_REMOVED lines=18> */
[----:B------:R-:W-:Y:S02]  /*2ae0*/  F2FP.F16.F32.PACK_AB R47, R148, R151 ;  /* 0x00000097942f723e */ /* 0x000fe400000000ff */
[----:B------:R-:W-:Y:S02]  /*2af0*/  F2FP.F16.F32.PACK_AB R46, R146, R153 ;  /* 0x00000099922e723e */ /* 0x000fe400000000ff */
[----:B------:R-:W-:Y:S02]  /*2b00*/  F2FP.F16.F32.PACK_AB R45, R142, R155 ;  /* 0x0000009b8e2d723e */ /* 0x000fe400000000ff */
[----:B------:R-:W-:Y:S02]  /*2b10*/  IADD3.X R121, R121, UR15, RZ, P3, !PT ;  /* 0x0000000f79797c10 */ /* 0x000fe40009ffe4ff */
[----:B------:R-:W-:Y:S02]  /*2b20*/  F2FP.F16.F32.PACK_AB R50, R163, R50 ;  /* 0x00000032a332723e */ /* 0x000fe400000000ff */
[----:B------:R-:W-:Y:S01]  /*2b30*/  F2FP.F16.F32.PACK_AB R49, R124, R49 ;  /* 0x000000317c31723e */ /* 0x000fe200000000ff */
[----:B------:R0:W-:Y:S01]  /*2b40*/  STG.E.128 desc[UR4][R120.64], R44 ;  /* 0x0000002c78007986 */ /* 0x0001e2000c101d04 */
[----:B------:R-:W-:-:S02]  /*2b50*/  F2FP.F16.F32.PACK_AB R48, R157, R48 ;  /* 0x000000309d30723e */ /* 0x000fc400000000ff */
[----:B------:R-:W-:Y:S02]  /*2b60*/  IADD3.X R129, R126, UR15, RZ, P4, !PT ;  /* 0x0000000f7e817c10 */ /* 0x000fe4000a7fe4ff */
[----:B------:R-:W-:Y:S02]  /*2b70*/  F2FP.F16.F32.PACK_AB R52, R140, R123 ;  /* 0x0000007b8c34723e */ /* 0x000fe400000000ff */
[----:B------:R-:W-:Y:S01]  /*2b80*/  F2FP.F16.F32.PACK_AB R54, R54, R133 ;  /* 0x000000853636723e */ /* 0x000fe200000000ff */
[----:B------:R0:W-:Y:S01]  /*2b90*/  STG.E.128 desc[UR4][R128.64], R48 ;  /* 0x0000003080007986 */ /* 0x0001e2000c101d04 */
[----:B------:R-:W-:Y:S02]  /*2ba0*/  F2FP.F16.F32.PACK_AB R53, R144, R53 ;  /* 0x000000359035723e */ /* 0x000fe400000000ff */
[----:B------:R-:W-:Y:S02]  /*2bb0*/  IADD3.X R123, R130, UR15, RZ, P5, !PT ;  /* 0x0000000f827b7c10 */ /* 0x000fe4000affe4ff */
[----:B------:R-:W-:-:S02]  /*2bc0*/  IADD3 R114, R114, UR16, RZ ;  /* 0x0000001072727c10 */ /* 0x000fc4000fffe0ff */
[----:B------:R-:W-:Y:S01]  /*2bd0*/  SEL R124, RZ, 0x1, P1 ;  /* 0x00000001ff7c7807 */ /* 0x000fe20000800000 */
[----:B------:R0:W-:Y:S01]  /*2be0*/  STG.E.128 desc[UR4][R122.64], R52 ;  /* 0x000000347a007986 */ /* 0x0001e2000c101d04 */
[----:B------:R-:W-:-:S13]  /*2bf0*/  ISETP.GE.AND P3, PT, R114, UR17, PT ;  /* 0x0000001172007c0c */ /* 0x000fda000bf66270 */
[----:B------:R-:W-:Y:S05]  /*2c00*/  @!P3 BRA `(.L_x_3733) ;  /* 0xffffffdc0070b947 */ /* 0x000fea000383ffff */
[----:B------:R-:W-:Y:S05]  /*2c10*/  EXIT ;  /* 0x000000000000794d */ /* 0x000fea0003800000 */
.L_x_3732:
[----:B------:R-:W-:Y:S01]  /*2c20*/  HFMA2.MMA R150, -RZ, RZ, 0, 5.9604644775390625e-08 ;  /* 0x00000001ff967435 */ /* 0x000fe200000001ff */
[----:B------:R-:W-:Y:S02]  /*2c30*/  MOV R148, R45 ;  /* 0x0000002d00947202 */ /* 0x000fe40000000f00 */
[----:B------:R-:W-:Y:S02]  /*2c40*/  MOV R152, 0x1f ;  /* 0x0000001f00987802 */ /* 0x000fe40000000f00 */
[----:B------:R-:W-:-:S07]  /*2c50*/  MOV R146, 0xffffffff ;  /* 0xffffffff00927802 */ /* 0x000fce0000000f00 */
[----:B------:R-:W-:Y:S05]  /*2c60*/  WARPSYNC.COLLECTIVE R146, `(.L_x_3734) ;  /* 0x0000000092087348 */ /* 0x000fea0003c00000 */
[----:B------:R0:W1:Y:S02]  /*2c70*/  SHFL.BFLY P3, R144, R148, R150, R152 ;  /* 0x0c00009694907389 */ /* 0x0000640000060098 */
[----:B01----:R-:W-:Y:S01]  /*2c80*/  ENDCOLLECTIVE ;  /* 0x000000000000791b */ /* 0x003fe20003800000 */
.L_x_3734:
[----:B------:R-:W-:Y:S01]  /*2c90*/  HFMA2.MMA R150, -RZ, RZ, 0, 1.1920928955078125e-07 ;  /* 0x00000002ff967435 */ /* 0x000fe200000001ff */
[----:B------:R-:W-:-:S05]  /*2ca0*/  MOV R44, R144 ;  /* 0x00000090002c7202 */ /* 0x000fca0000000f00 */
[----:B------:R-:W-:-:S05]  /*2cb0*/  FADD.FTZ R47, R45, R44 ;  /* 0x0000002c2d2f7221 */ /* 0x000fca0000010000 */
[----:B------:R-:W-:-:S07]  /*2cc0*/  MOV R148, R47 ;  /* 0x0000002f00947202 */ /* 0x000fce0000000f00 */
[----:B------:R-:W-:Y:S05]  /*2cd0*/  WARPSYNC.COLLECTIVE R146, `(.L_x_3735) ;  /* 0x0000000092087348 */ /* 0x000fea0003c00000 */
[----:B------:R0:W1:Y:S02]  /*2ce0*/  SHFL.BFLY P3, R144, R148, R150, R152 ;  /* 0x0c00009694907389 */ /* 0x0000640000060098 */
[----:B01----:R-:W-:Y:S01]  /*2cf0*/  ENDCOLLECTIVE ;  /* 0x000000000000791b */ /* 0x003fe20003800000 */
.L_x_3735:
[----:B------:R-:W-:Y:S01]  /*2d00*/  HFMA2.MMA R150, -RZ, RZ, 0, 2.384185791015625e-07 ;  /* 0x00000004ff967435 */ /* 0x000fe200000001ff */
[----:B------:R-:W-:-:S05]  /*2d10*/  MOV R44, R144 ;  /* 0x00000090002c7202 */ /* 0x000fca0000000f00 */
[----:B------:R-:W-:-:S05]  /*2d20*/  FADD.FTZ R48, R47, R44 ;  /* 0x0000002c2f307221 */ /* 0x000fca0000010000 */
[----:B------:R-:W-:-:S07]  /*2d30*/  MOV R148, R48 ;  /* 0x0000003000947202 */ /* 0x000fce0000000f00 */
[----:B------:R-:W-:Y:S05]  /*2d40*/  WARPSYNC.COLLECTIVE R146, `(.L_x_3736) ;  /* 0x0000000092087348 */ /* 0x000fea0003c00000 */
[----:B------:R0:W1:Y:S02]  /*2d50*/  SHFL.BFLY P3, R144, R148, R150, R152 ;  /* 0x0c00009694907389 */ /* 0x0000640000060098 */
[----:B01----:R-:W-:Y:S01]  /*2d60*/  ENDCOLLECTIVE ;  /* 0x000000000000791b */ /* 0x003fe20003800000 */
.L_x_3736:
[----:B------:R-:W-:Y:S01]  /*2d70*/  HFMA2.MMA R150, -RZ, RZ, 0, 4.76837158203125e-07 ;  /* 0x00000008ff967435 */ /* 0x000fe200000001ff */
[----:B------:R-:W-:-:S05]  /*2d80*/  MOV R49, R144 ;  /* 0x0000009000317202 */ /* 0x000fca0000000f00 */
[----:B------:R-:W-:-:S05]  /*2d90*/  FADD.FTZ R49, R48, R49 ;  /* 0x0000003130317221 */ /* 0x000fca0000010000 */
[----:B------:R-:W-:-:S07]  /*2da0*/  MOV R148, R49 ;  /* 0x0000003100947202 */ /* 0x000fce0000000f00 */
[----:B------:R-:W-:Y:S05]  /*2db0*/  WARPSYNC.COLLECTIVE R146, `(.L_x_3737) ;  /* 0x0000000092087348 */ /* 0x000fea0003c00000 */
[----:B------:R0:W1:Y:S02]  /*2dc0*/  SHFL.BFLY P3, R144, R148, R150, R152 ;  /* 0x0c00009694907389 */ /* 0x0000640000060098 */
[----:B01----:R-:W-:Y:S01]  /*2dd0*/  ENDCOLLECTIVE ;  /* 0x000000000000791b */ /* 0x003fe20003800000 */
.L_x_3737:
[----:B------:R-:W-:Y:S01]  /*2de0*/  HFMA2.MMA R150, -RZ, RZ, 0, 9.5367431640625e-07 ;  /* 0x00000010ff967435 */ /* 0x000fe200000001ff */
[----:B------:R-:W-:-:S05]  /*2df0*/  MOV R44, R144 ;  /* 0x00000090002c7202 */ /* 0x000fca0000000f00 */
[----:B------:R-:W-:-:S05]  /*2e00*/  FADD.FTZ R124, R49, R44 ;  /* 0x0000002c317c7221 */ /* 0x000fca0000010000 */
[----:B------:R-:W-:-:S07]  /*2e10*/  MOV R148, R124 ;  /* 0x0000007c00947202 */ /* 0x000fce0000000f00 */
[----:B------:R-:W-:Y:S05]  /*2e20*/  WARPSYNC.COLLECTIVE R146, `(.L_x_3738) ;  /* 0x0000000092087348 */ /* 0x000fea0003c00000 */
[----:B------:R0:W1:Y:S02]  /*2e30*/  SHFL.BFLY P3, R144, R148, R150, R152 ;  /* 0x0c00009694907389 */ /* 0x0000640000060098 */
[----:B01----:R-:W-:Y:S01]  /*2e40*/  ENDCOLLECTIVE ;  /* 0x000000000000791b */ /* 0x003fe20003800000 */
.L_x_3738:
        /* <DEDUP_REMOVED lines=72> */
.L_x_3739:
[----:B------:R-:W-:Y:S01]  /*32d0*/  HFMA2.MMA R150, -RZ, RZ, 0, 1.1920928955078125e-07 ;  /* 0x00000002ff967435 */ /* 0x000fe200000001ff */
[----:B------:R-:W-:-:S05]  /*32e0*/  MOV R48, R144 ;  /* 0x0000009000307202 */ /* 0x000fca0000000f00 */
[----:B------:R-:W-:-:S05]  /*32f0*/  FADD.FTZ R48, R45, R48 ;  /* 0x000000302d307221 */ /* 0x000fca0000010000 */
[----:B------:R-:W-:-:S07]  /*3300*/  MOV R148, R48 ;  /* 0x0000003000947202 */ /* 0x000fce0000000f00 */
[----:B------:R-:W-:Y:S05]  /*3310*/  WARPSYNC.COLLECTIVE R146, `(.L_x_3740) ;  /* 0x0000000092087348 */ /* 0x000fea0003c00000 */
[----:B------:R0:W1:Y:S02]  /*3320*/  SHFL.BFLY P3, R144, R148, R150, R152 ;  /* 0x0c00009694907389 */ /* 0x0000640000060098 */
[----:B01----:R-:W-:Y:S01]  /*3330*/  ENDCOLLECTIVE ;  /* 0x000000000000791b */ /* 0x003fe20003800000 */
.L_x_3740:
[----:B------:R-:W-:Y:S01]  /*3340*/  HFMA2.MMA R150, -RZ, RZ, 0, 2.384185791015625e-07 ;  /* 0x00000004ff967435 */ /* 0x000fe200000001ff */
[----:B------:R-:W-:-:S05]  /*3350*/  MOV R47, R144 ;  /* 0x00000090002f7202 */ /* 0x000fca0000000f00 */
[----:B------:R-:W-:-:S05]  /*3360*/  FADD.FTZ R47, R48, R47 ;  /* 0x0000002f302f7221 */ /* 0x000fca0000010000 */
[----:B------:R-:W-:-:S07]  /*3370*/  MOV R148, R47 ;  /* 0x0000002f00947202 */ /* 0x000fce0000000f00 */
[----:B------:R-:W-:Y:S05]  /*3380*/  WARPSYNC.COLLECTIVE R146, `(.L_x_3741) ;  /* 0x0000000092087348 */ /* 0x000fea0003c00000 */
[----:B------:R0:W1:Y:S02]  /*3390*/  SHFL.BFLY P3, R144, R148, R150, R152 ;  /* 0x0c00009694907389 */ /* 0x0000640000060098 */
[----:B01----:R-:W-:Y:S01]  /*33a0*/  ENDCOLLECTIVE ;  /* 0x000000000000791b */ /* 0x003fe20003800000 */
.L_x_3741:
[----:B------:R-:W-:Y:S01]  /*33b0*/  HFMA2.MMA R150, -RZ, RZ, 0, 4.76837158203125e-07 ;  /* 0x00000008ff967435 */ /* 0x000fe200000001ff */
[----:B------:R-:W-:-:S05]  /*33c0*/  MOV R124, R144 ;  /* 0x00000090007c7202 */ /* 0x000fca0000000f00 */
[----:B------:R-:W-:-:S05]  /*33d0*/  FADD.FTZ R124, R47, R124 ;  /* 0x0000007c2f7c7221 */ /* 0x000fca0000010000 */
[----:B------:R-:W-:-:S07]  /*33e0*/  MOV R148, R124 ;  /* 0x0000007c00947202 */ /* 0x000fce0000000f00 */
[----:B------:R-:W-:Y:S05]  /*33f0*/  WARPSYNC.COLLECTIVE R146, `(.L_x_3742) ;  /* 0x0000000092087348 */ /* 0x000fea0003c00000 */
[----:B------:R0:W1:Y:S02]  /*3400*/  SHFL.BFLY P3, R144, R148, R150, R152 ;  /* 0x0c00009694907389 */ /* 0x0000640000060098 */
[----:B01----:R-:W-:Y:S01]  /*3410*/  ENDCOLLECTIVE ;  /* 0x000000000000791b */ /* 0x003fe20003800000 */
.L_x_3742:
[----:B------:R-:W-:Y:S01]  /*3420*/  HFMA2.MMA R150, -RZ, RZ, 0, 9.5367431640625e-07 ;  /* 0x00000010ff967435 */ /* 0x000fe200000001ff */
[----:B------:R-:W-:-:S05]  /*3430*/  MOV R49, R144 ;  /* 0x0000009000317202 */ /* 0x000fca0000000f00 */
[----:B------:R-:W-:-:S05]  /*3440*/  FADD.FTZ R49, R124, R49 ;  /* 0x000000317c317221 */ /* 0x000fca0000010000 */
[----:B------:R-:W-:-:S07]  /*3450*/  MOV R148, R49 ;  /* 0x0000003100947202 */ /* 0x000fce0000000f00 */
[----:B------:R-:W-:Y:S05]  /*3460*/  WARPSYNC.COLLECTIVE R146, `(.L_x_3743) ;  /* 0x0000000092087348 */ /* 0x000fea0003c00000 */
[----:B------:R0:W1:Y:S02]  /*3470*/  SHFL.BFLY P3, R144, R148, R150, R152 ;  /* 0x0c00009694907389 */ /* 0x0000640000060098 */
[----:B01----:R-:W-:Y:S01]  /*3480*/  ENDCOLLECTIVE ;  /* 0x000000000000791b */ /* 0x003fe20003800000 */
.L_x_3743:
[----:B------:R-:W-:Y:S05]  /*3490*/  BRA `(.L_x_3744) ;  /* 0xffffffe800c87947 */ /* 0x000fea000383ffff */
.L_x_3745:
        /* <DEDUP_REMOVED lines=14> */
.L_x_30205:


//--------------------- .text._ZN10layer_norm13ln_fwd_kernelINS_13Kernel_traitsI6__halfS2_S2_S2_fjLj4096ELj1ELj1ELj4ELj16ENS_18Kernel_traits_baseILj4096ES2_S2_S2_S2_fjLj128EEEEELb0ELb1ELb1ELb0EEEvNS_9FwdParamsE --------------------------
	.section	.text._ZN10layer_norm13ln_fwd_kernelINS_13Kernel_traitsI6__halfS2_S2_S2_fjLj4096ELj1ELj1ELj4ELj16ENS_18Kernel_traits_baseILj4096ES2_S2_S2_S2_fjLj128EEEEELb0ELb1ELb1ELb0EEEvNS_9FwdParamsE,"ax",@progbits
	.align	128
        .global         _ZN10layer_norm13ln_fwd_kernelINS_13Kernel_traitsI6__halfS2_S2_S2_fjLj4096ELj1ELj1ELj4ELj16ENS_18Kernel_traits_baseILj4096ES2_S2_S2_S2_fjLj128EEEEELb0ELb1ELb1ELb0EEEvNS_9FwdParamsE
        .type           _ZN10layer_norm13ln_fwd_kernelINS_13Kernel_traitsI6__halfS2_S2_S2_fjLj4096ELj1ELj1ELj4ELj16ENS_18Kernel_traits_baseILj4096ES2_S2_S2_S2_fjLj128EEEEELb0ELb1ELb1ELb0EEEvNS_9FwdParamsE,@function
        .size           _ZN10layer_norm13ln_fwd_kernelINS_13Kernel_traitsI6__halfS2_S2_S2_fjLj4096ELj1ELj1ELj4ELj16ENS_18Kernel_traits_baseILj4096ES2_S2_S2_S2_fjLj128EEEEELb0ELb1ELb1ELb0EEEvNS_9FwdParamsE,(.L_x_30206 - _ZN10layer_norm13ln_fwd_kernelINS_13Kernel_traitsI6__halfS2_S2_S2_fjLj4096ELj1ELj1ELj4ELj16ENS_18Kernel_traits_baseILj4096ES2_S2_S2_S2_fjLj128EEEEELb0ELb1ELb1ELb0EEEvNS_9FwdParamsE)
        .other          _ZN10layer_norm13ln_fwd_kernelINS_13Kernel_traitsI6__halfS2_S2_S2_fjLj4096ELj1ELj1ELj4ELj16ENS_18Kernel_traits_baseILj4096ES2_S2_S2_S2_fjLj128EEEEELb0ELb1ELb1ELb0EEEvNS_9FwdParamsE,@"STO_CUDA_ENTRY STV_DEFAULT"
_ZN10layer_norm13ln_fwd_kernelINS_13Kernel_traitsI6__halfS2_S2_S2_fjLj4096ELj1ELj1ELj4ELj16ENS_18Kernel_traits_baseILj4096ES2_S2_S2_S2_fjLj128EEEEELb0ELb1ELb1ELb0EEEvNS_9FwdParamsE:
.text._ZN10layer_norm13ln_fwd_kernelINS_13Kernel_traitsI6__halfS2_S2_S2_fjLj4096ELj1ELj1ELj4ELj16ENS_18Kernel_traits_baseILj4096ES2_S2_S2_S2_fjLj128EEEEELb0ELb1ELb1ELb0EEEvNS_9FwdParamsE:
        /* <DEDUP_REMOVED lines=34> */
.L_x_3747:
[----:B------:R-:W-:Y:S05]  /*0220*/  BSYNC B0 ;  /* 0x0000000000007941 */ /* 0x000fea0003800000 */
.L_x_3746:
        /* <DEDUP_REMOVED lines=15> */
[----:B------:R-:W-:Y:S02]  /*0320*/  IADD3 R11, R11, 0x80, RZ ;  /* 0x000000800b0b7810 */ /* 0x000fe40007ffe0ff */
[----:B------:R-:W-:Y:S02]  /*0330*/  @!P2 CS2R R56, SRZ ;  /* 0x000000000038a805 */ /* 0x000fe4000001ff00 */
[----:B0-----:R-:W-:-:S07]  /*0340*/  @!P2 CS2R R58, SRZ ;  /* 0x00000000003aa805 */ /* 0x001fce000001ff00 */
.L_x_3749:
[----:B------:R-:W-:Y:S05]  /*0350*/  BSYNC B0 ;  /* 0x0000000000007941 */ /* 0x000fea0003800000 */
.L_x_3748:
        /* <DEDUP_REMOVED lines=18> */
.L_x_3751:
[----:B------:R-:W-:Y:S05]  /*0480*/  BSYNC B0 ;  /* 0x0000000000007941 */ /* 0x000fea0003800000 */
.L_x_3750:
        /* <DEDUP_REMOVED lines=17> */
.L_x_3753:
[----:B------:R-:W-:Y:S05]  /*05a0*/  BSYNC B0 ;  /* 0x0000000000007941 */ /* 0x000fea0003800000 */
.L_x_3752:
        /* <DEDUP_REMOVED lines=86> */
[----:B------:R-:W-:Y:S01]  /*0b10*/  HADD2.F32 R90, -RZ, R45.H1_H1 ;  /* 0x3000002dff5a7230 */ /* 0x000fe20000004100 */
[----:B------:R-:W-:Y:S01]  /*0b20*/  LOP3.LUT R45, R28, 0x60, RZ, 0xc0, !PT ;  /* 0x000000601c2d7812 */ /* 0x000fe200078ec0ff */
[----:B------:R-:W-:-:S02]  /*0b30*/  HADD2.F32 R51, -RZ, R36.H0_H0 ;  /* 0x20000024ff337230 */ /* 0x000fc40000004100 */
        /* <DEDUP_REMOVED lines=29> */
[--C-:B------:R-:W-:Y:S01]  /*0d10*/  HADD2.F32 R107, -RZ, R41.reuse.H0_H0 ;  /* 0x20000029ff6b7230 */ /* 0x100fe20000004100 */
[----:B------:R-:W-:Y:S01]  /*0d20*/  SHF.L.U32 R147, R37, 0x3, RZ ;  /* 0x0000000325937819 */ /* 0x000fe200000006ff */
[----:B------:R-:W-:Y:S02]  /*0d30*/  HADD2.F32 R110, -RZ, R41.H1_H1 ;  /* 0x30000029ff6e7230 */ /* 0x000fe40000004100 */
[--C-:B------:R-:W-:Y:S02]  /*0d40*/  HADD2.F32 R109, -RZ, R42.reuse.H0_H0 ;  /* 0x2000002aff6d7230 */ /* 0x100fe40000004100 */
[----:B------:R-:W-:Y:S02]  /*0d50*/  HADD2.F32 R113, -RZ, R42.H1_H1 ;  /* 0x3000002aff717230 */ /* 0x000fe40000004100 */
[--C-:B------:R-:W-:Y:S02]  /*0d60*/  HADD2.F32 R112, -RZ, R43.reuse.H0_H0 ;  /* 0x2000002bff707230 */ /* 0x100fe40000004100 */
[----:B0-----:R-:W-:-:S07]  /*0d70*/  HADD2.F32 R129, -RZ, R43.H1_H1 ;  /* 0x3000002bff817230 */ /* 0x001fce0000004100 */
.L_x_3867:
[----:B0123--:R-:W0:Y:S08]  /*0d80*/  LDC.64 R44, c[0x0][0x280] ;  /* 0x0000a000ff2c7b82 */ /* 0x00fe300000000a00 */
[----:B------:R-:W2:Y:S01]  /*0d90*/  LDC R149, c[0x0][0x218] ;  /* 0x00008600ff957b82 */ /* 0x000ea20000000800 */
[----:B0-----:R-:W-:-:S05]  /*0da0*/  IMAD.WIDE R44, R148, 0x4, R44 ;  /* 0x00000004942c7825 */ /* 0x001fca00078e022c */
[----:B------:R0:W3:Y:S02]  /*0db0*/  LDG.E R153, desc[UR4][R44.64] ;  /* 0x000000042c997981 */ /* 0x0000e4000c1e1900 */
[----:B0-----:R-:W0:Y:S02]  /*0dc0*/  LDC.64 R44, c[0x0][0x288] ;  /* 0x0000a200ff2c7b82 */ /* 0x001e240000000a00 */
[----:B0-----:R-:W-:-:S05]  /*0dd0*/  IMAD.WIDE R44, R148, 0x4, R44 ;  /* 0x00000004942c7825 */ /* 0x001fca00078e022c */
[----:B------:R0:W5:Y:S01]  /*0de0*/  LDG.E R150, desc[UR4][R44.64] ;  /* 0x000000042c967981 */ /* 0x000162000c1e1900 */
[----:B------:R-:W-:Y:S01]  /*0df0*/  BSSY B0, `(.L_x_3754) ;  /* 0x0000080000007945 */ /* 0x000fe20003800000 */
[----:B------:R-:W-:Y:S02]  /*0e00*/  MOV R157, RZ ;  /* 0x000000ff009d7202 */ /* 0x000fe40000000f00 */
[----:B---3--:R-:W-:-:S13]  /*0e10*/  ISETP.GE.AND P3, PT, R153, 0x1, PT ;  /* 0x000000019900780c */ /* 0x008fda0003f66270 */
[----:B------:R-:W-:-:S05]  /*0e20*/  @P3 IADD3 R46, R153, -0x1, RZ ;  /* 0xffffffff992e3810 */ /* 0x000fca0007ffe0ff */
[-C--:B--2---:R-:W-:Y:S02]  /*0e30*/  @P3 IMAD R151, R46, R149.reuse, RZ ;  /* 0x000000952e973224 */ /* 0x084fe400078e02ff */
        /* <DEDUP_REMOVED lines=12> */
[----:B------:R-:W2:Y:S01]  /*0f00*/  @P2 LDC.64 R44, c[0x0][0x230] ;  /* 0x00008c00ff2c2b82 */ /* 0x000ea20000000a00 */
[----:B0-----:R-:W-:-:S05]  /*0f10*/  @P3 IMAD.WIDE.U32 R46, R157, 0x10, R46 ;  /* 0x000000109d2e3825 */ /* 0x001fca00078e002e */
[----:B------:R0:W5:Y:S01]  /*0f20*/  @P3 LDG.E.128 R36, desc[UR4][R46.64] ;  /* 0x000000042e243981 */ /* 0x000162000c1e1d00 */
[----:B--2---:R-:W-:-:S05]  /*0f30*/  @P2 IMAD.WIDE.U32 R44, R156, 0x10, R44 ;  /* 0x000000109c2c2825 */ /* 0x004fca00078e002c */
        /* <DEDUP_REMOVED lines=8> */
.L_x_3757:
[----:B-----5:R-:W-:Y:S02]  /*0fc0*/  HADD2.F32 R44, -RZ, R36.H0_H0 ;  /* 0x20000024ff2c7230 */ /* 0x020fe40000004100 */
[----:B------:R-:W-:-:S03]  /*0fd0*/  @P2 HADD2.F32 R45, -RZ, R40.H0_H0 ;  /* 0x20000028ff2d2230 */ /* 0x000fc60000004100 */
[----:B------:R-:W-:-:S04]  /*0fe0*/  FMUL.FTZ R44, R44, UR8 ;  /* 0x000000082c2c7c20 */ /* 0x000fc80008410000 */
[----:B------:R-:W-:-:S04]  /*0ff0*/  FMUL.FTZ R128, R25, R44 ;  /* 0x0000002c19807220 */ /* 0x000fc80000410000 */
[----:B------:R-:W-:-:S07]  /*1000*/  @P2 FADD.FTZ R128, R45, R128 ;  /* 0x000000802d802221 */ /* 0x000fce0000010000 */
.L_x_3758:
[----:B------:R-:W-:Y:S05]  /*1010*/  BSYNC B1 ;  /* 0x0000000000017941 */ /* 0x000fea0003800000 */
.L_x_3756:
[----:B------:R-:W-:Y:S04]  /*1020*/  BSSY B1, `(.L_x_3759) ;  /* 0x000000b000017945 */ /* 0x000fe80003800000 */
[----:B------:R-:W-:Y:S05]  /*1030*/  @P4 BRA `(.L_x_3760) ;  /* 0x0000000000104947 */ /* 0x000fea0003800000 */
[----:B------:R-:W-:Y:S01]  /*1040*/  HFMA2.MMA R127, -RZ, RZ, 0, 0 ;  /* 0x00000000ff7f7435 */ /* 0x000fe200000001ff */
[----:B------:R-:W-:Y:S10]  /*1050*/  @!P2 BRA `(.L_x_3761) ;  /* 0x00000000001ca947 */ /* 0x000ff40003800000 */
[----:B-----5:R-:W-:Y:S01]  /*1060*/  HADD2.F32 R127, -RZ, R40.H1_H1 ;  /* 0x30000028ff7f7230 */ /* 0x020fe20000004100 */
[----:B------:R-:W-:Y:S06]  /*1070*/  BRA `(.L_x_3761) ;  /* 0x0000000000147947 */ /* 0x000fec0003800000 */
.L_x_3760:
[----:B-----5:R-:W-:-:S05]  /*1080*/  HADD2.F32 R44, -RZ, R36.H1_H1 ;  /* 0x30000024ff2c7230 */ /* 0x020fca0000004100 */
[----:B------:R-:W-:Y:S01]  /*1090*/  FMUL.FTZ R127, R44, UR8 ;  /* 0x000000082c7f7c20 */ /* 0x000fe20008410000 */
[----:B------:R-:W-:-:S03]  /*10a0*/  @P2 HADD2.F32 R44, -RZ, R40.H1_H1 ;  /* 0x30000028ff2c2230 */ /* 0x000fc60000004100 */
[----:B------:R-:W-:-:S04]  /*10b0*/  FMUL.FTZ R127, R24, R127 ;  /* 0x0000007f187f7220 */ /* 0x000fc80000410000 */
[----:B------:R-:W-:-:S07]  /*10c0*/  @P2 FADD.FTZ R127, R44, R127 ;  /* 0x0000007f2c7f2221 */ /* 0x000fce0000010000 */
.L_x_3761:
[----:B------:R-:W-:Y:S05]  /*10d0*/  BSYNC B1 ;  /* 0x0000000000017941 */ /* 0x000fea0003800000 */
.L_x_3759:
[----:B------:R-:W-:Y:S04]  /*10e0*/  BSSY B1, `(.L_x_3762) ;  /* 0x000000b000017945 */ /* 0x000fe80003800000 */
[----:B------:R-:W-:Y:S05]  /*10f0*/  @P4 BRA `(.L_x_3763) ;  /* 0x0000000000104947 */ /* 0x000fea0003800000 */
[----:B------:R-:W-:Y:S01]  /*1100*/  MOV R126, RZ ;  /* 0x000000ff007e7202 */ /* 0x000fe20000000f00 */
[----:B------:R-:W-:Y:S06]  /*1110*/  @!P2 BRA `(.L_x_3764) ;  /* 0x00000000001ca947 */ /* 0x000fec0003800000 */
[----:B-----5:R-:W-:Y:S01]  /*1120*/  HADD2.F32 R126, -RZ, R41.H0_H0 ;  /* 0x20000029ff7e7230 */ /* 0x020fe20000004100 */
[----:B------:R-:W-:Y:S06]  /*1130*/  BRA `(.L_x_3764) ;  /* 0x0000000000147947 */ /* 0x000fec0003800000 */
.L_x_3763:
[----:B-----5:R-:W-:Y:S02]  /*1140*/  HADD2.F32 R44, -RZ, R37.H0_H0 ;  /* 0x20000025ff2c7230 */ /* 0x020fe40000004100 */
[----:B------:R-:W-:-:S03]  /*1150*/  @P2 HADD2.F32 R45, -RZ, R41.H0_H0 ;  /* 0x20000029ff2d2230 */ /* 0x000fc60000004100 */
[----:B------:R-:W-:-:S04]  /*1160*/  FMUL.FTZ R44, R44, UR8 ;  /* 0x000000082c2c7c20 */ /* 0x000fc80008410000 */
[----:B------:R-:W-:-:S04]  /*1170*/  FMUL.FTZ R126, R23, R44 ;  /* 0x0000002c177e7220 */ /* 0x000fc80000410000 */
[----:B------:R-:W-:-:S07]  /*1180*/  @P2 FADD.FTZ R126, R45, R126 ;  /* 0x0000007e2d7e2221 */ /* 0x000fce0000010000 */
.L_x_3764:
[----:B------:R-:W-:Y:S05]  /*1190*/  BSYNC B1 ;  /* 0x0000000000017941 */ /* 0x000fea0003800000 */
.L_x_3762:
[----:B------:R-:W-:Y:S04]  /*11a0*/  BSSY B1, `(.L_x_3765) ;  /* 0x000000b000017945 */ /* 0x000fe80003800000 */
[----:B------:R-:W-:Y:S05]  /*11b0*/  @P4 BRA `(.L_x_3766) ;  /* 0x0000000000104947 */ /* 0x000fea0003800000 */
[----:B------:R-:W-:Y:S01]  /*11c0*/  HFMA2.MMA R125, -RZ, RZ, 0, 0 ;  /* 0x00000000ff7d7435 */ /* 0x000fe200000001ff */
[----:B------:R-:W-:Y:S10]  /*11d0*/  @!P2 BRA `(.L_x_3767) ;  /* 0x00000000001ca947 */ /* 0x000ff40003800000 */
[----:B-----5:R-:W-:Y:S01]  /*11e0*/  HADD2.F32 R125, -RZ, R41.H1_H1 ;  /* 0x30000029ff7d7230 */ /* 0x020fe20000004100 */
[----:B------:R-:W-:Y:S06]  /*11f0*/  BRA `(.L_x_3767) ;  /* 0x0000000000147947 */ /* 0x000fec0003800000 */
.L_x_3766:
[----:B-----5:R-:W-:-:S05]  /*1200*/  HADD2.F32 R44, -RZ, R37.H1_H1 ;  /* 0x30000025ff2c7230 */ /* 0x020fca0000004100 */
[----:B------:R-:W-:Y:S01]  /*1210*/  FMUL.FTZ R125, R44, UR8 ;  /* 0x000000082c7d7c20 */ /* 0x000fe20008410000 */
[----:B------:R-:W-:-:S03]  /*1220*/  @P2 HADD2.F32 R44, -RZ, R41.H1_H1 ;  /* 0x30000029ff2c2230 */ /* 0x000fc60000004100 */
[----:B------:R-:W-:-:S04]  /*1230*/  FMUL.FTZ R125, R22, R125 ;  /* 0x0000007d167d7220 */ /* 0x000fc80000410000 */
[----:B------:R-:W-:-:S07]  /*1240*/  @P2 FADD.FTZ R125, R44, R125 ;  /* 0x0000007d2c7d2221 */ /* 0x000fce0000010000 */
.L_x_3767:
[----:B------:R-:W-:Y:S05]  /*1250*/  BSYNC B1 ;  /* 0x0000000000017941 */ /* 0x000fea0003800000 */
.L_x_3765:
[----:B------:R-:W-:Y:S04]  /*1260*/  BSSY B1, `(.L_x_3768) ;  /* 0x000000b000017945 */ /* 0x000fe80003800000 */
[----:B------:R-:W-:Y:S05]  /*1270*/  @P4 BRA `(.L_x_3769) ;  /* 0x0000000000104947 */ /* 0x000fea0003800000 */
[----:B------:R-:W-:Y:S01]  /*1280*/  MOV R124, RZ ;  /* 0x000000ff007c7202 */ /* 0x000fe20000000f00 */
[----:B------:R-:W-:Y:S06]  /*1290*/  @!P2 BRA `(.L_x_3770) ;  /* 0x00000000001ca947 */ /* 0x000fec0003800000 */
[----:B-----5:R-:W-:Y:S01]  /*12a0*/  HADD2.F32 R124, -RZ, R42.H0_H0 ;  /* 0x2000002aff7c7230 */ /* 0x020fe20000004100 */
[----:B------:R-:W-:Y:S06]  /*12b0*/  BRA `(.L_x_3770) ;  /* 0x0000000000147947 */ /* 0x000fec0003800000 */
.L_x_3769:
[----:B-----5:R-:W-:Y:S02]  /*12c0*/  HADD2.F32 R44, -RZ, R38.H0_H0 ;  /* 0x20000026ff2c7230 */ /* 0x020fe40000004100 */
[----:B------:R-:W-:-:S03]  /*12d0*/  @P2 HADD2.F32 R45, -RZ, R42.H0_H0 ;  /* 0x2000002aff2d2230 */ /* 0x000fc60000004100 */
[----:B------:R-:W-:-:S04]  /*12e0*/  FMUL.FTZ R44, R44, UR8 ;  /* 0x000000082c2c7c20 */ /* 0x000fc80008410000 */
[----:B------:R-:W-:-:S04]  /*12f0*/  FMUL.FTZ R124, R21, R44 ;  /* 0x0000002c157c7220 */ /* 0x000fc80000410000 */
[----:B------:R-:W-:-:S07]  /*1300*/  @P2 FADD.FTZ R124, R45, R124 ;  /* 0x0000007c2d7c2221 */ /* 0x000fce0000010000 */
.L_x_3770:
[----:B------:R-:W-:Y:S05]  /*1310*/  BSYNC B1 ;  /* 0x0000000000017941 */ /* 0x000fea0003800000 */
.L_x_3768:
[----:B------:R-:W-:Y:S04]  /*1320*/  BSSY B1, `(.L_x_3771) ;  /* 0x000000b000017945 */ /* 0x000fe80003800000 */
[----:B------:R-:W-:Y:S05]  /*1330*/  @P4 BRA `(.L_x_3772) ;  /* 0x0000000000104947 */ /* 0x000fea0003800000 */
[----:B------:R-:W-:Y:S01]  /*1340*/  HFMA2.MMA R123, -RZ, RZ, 0, 0 ;  /* 0x00000000ff7b7435 */ /* 0x000fe200000001ff */
[----:B------:R-:W-:Y:S10]  /*1350*/  @!P2 BRA `(.L_x_3773) ;  /* 0x00000000001ca947 */ /* 0x000ff40003800000 */
[----:B-----5:R-:W-:Y:S01]  /*1360*/  HADD2.F32 R123, -RZ, R42.H1_H1 ;  /* 0x3000002aff7b7230 */ /* 0x020fe20000004100 */
[----:B------:R-:W-:Y:S06]  /*1370*/  BRA `(.L_x_3773) ;  /* 0x0000000000147947 */ /* 0x000fec0003800000 */
.L_x_3772:
[----:B-----5:R-:W-:-:S05]  /*1380*/  HADD2.F32 R44, -RZ, R38.H1_H1 ;  /* 0x30000026ff2c7230 */ /* 0x020fca0000004100 */
[----:B------:R-:W-:Y:S01]  /*1390*/  FMUL.FTZ R123, R44, UR8 ;  /* 0x000000082c7b7c20 */ /* 0x000fe20008410000 */
[----:B------:R-:W-:-:S03]  /*13a0*/  @P2 HADD2.F32 R44, -RZ, R42.H1_H1 ;  /* 0x3000002aff2c2230 */ /* 0x000fc60000004100 */
[----:B------:R-:W-:-:S04]  /*13b0*/  FMUL.FTZ R123, R20, R123 ;  /* 0x0000007b147b7220 */ /* 0x000fc80000410000 */
[----:B------:R-:W-:-:S07]  /*13c0*/  @P2 FADD.FTZ R123, R44, R123 ;  /* 0x0000007b2c7b2221 */ /* 0x000fce0000010000 */
.L_x_3773:
[----:B------:R-:W-:Y:S05]  /*13d0*/  BSYNC B1 ;  /* 0x0000000000017941 */ /* 0x000fea0003800000 */
.L_x_3771:
[----:B------:R-:W-:Y:S04]  /*13e0*/  BSSY B1, `(.L_x_3774) ;  /* 0x000000b000017945 */ /* 0x000fe80003800000 */
[----:B------:R-:W-:Y:S05]  /*13f0*/  @P4 BRA `(.L_x_3775) ;  /* 0x0000000000104947 */ /* 0x000fea0003800000 */
[----:B------:R-:W-:Y:S01]  /*1400*/  MOV R122, RZ ;  /* 0x000000ff007a7202 */ /* 0x000fe20000000f00 */
[----:B------:R-:W-:Y:S06]  /*1410*/  @!P2 BRA `(.L_x_3776) ;  /* 0x00000000001ca947 */ /* 0x000fec0003800000 */
[----:B-----5:R-:W-:Y:S01]  /*1420*/  HADD2.F32 R122, -RZ, R43.H0_H0 ;  /* 0x2000002bff7a7230 */ /* 0x020fe20000004100 */
[----:B------:R-:W-:Y:S06]  /*1430*/  BRA `(.L_x_3776) ;  /* 0x0000000000147947 */ /* 0x000fec0003800000 */
.L_x_3775:
[----:B-----5:R-:W-:Y:S02]  /*1440*/  HADD2.F32 R44, -RZ, R39.H0_H0 ;  /* 0x20000027ff2c7230 */ /* 0x020fe40000004100 */
[----:B------:R-:W-:-:S03]  /*1450*/  @P2 HADD2.F32 R45, -RZ, R43.H0_H0 ;  /* 0x2000002bff2d2230 */ /* 0x000fc60000004100 */
[----:B------:R-:W-:-:S04]  /*1460*/  FMUL.FTZ R44, R44, UR8 ;  /* 0x000000082c2c7c20 */ /* 0x000fc80008410000 */
[----:B------:R-:W-:-:S04]  /*1470*/  FMUL.FTZ R122, R19, R44 ;  /* 0x0000002c137a7220 */ /* 0x000fc80000410000 */
[----:B------:R-:W-:-:S07]  /*1480*/  @P2 FADD.FTZ R122, R45, R122 ;  /* 0x0000007a2d7a2221 */ /* 0x000fce0000010000 */
.L_x_3776:
[----:B------:R-:W-:Y:S05]  /*1490*/  BSYNC B1 ;  /* 0x0000000000017941 */ /* 0x000fea0003800000 */
.L_x_3774:
[----:B------:R-:W-:Y:S04]  /*14a0*/  BSSY B1, `(.L_x_3777) ;  /* 0x000000b000017945 */ /* 0x000fe80003800000 */
[----:B------:R-:W-:Y:S05]  /*14b0*/  @P4 BRA `(.L_x_3778) ;  /* 0x0000000000104947 */ /* 0x000fea0003800000 */
[----:B------:R-:W-:Y:S01]  /*14c0*/  HFMA2.MMA R121, -RZ, RZ, 0, 0 ;  /* 0x00000000ff797435 */ /* 0x000fe200000001ff */
[----:B------:R-:W-:Y:S10]  /*14d0*/  @!P2 BRA `(.L_x_3779) ;  /* 0x00000000001ca947 */ /* 0x000ff40003800000 */
[----:B-----5:R-:W-:Y:S01]  /*14e0*/  HADD2.F32 R121, -RZ, R43.H1_H1 ;  /* 0x3000002bff797230 */ /* 0x020fe20000004100 */
[----:B------:R-:W-:Y:S06]  /*14f0*/  BRA `(.L_x_3779) ;  /* 0x0000000000147947 */ /* 0x000fec0003800000 */
.L_x_3778:
[----:B-----5:R-:W-:-:S05]  /*1500*/  HADD2.F32 R44, -RZ, R39.H1_H1 ;  /* 0x30000027ff2c7230 */ /* 0x020fca0000004100 */
[----:B------:R-:W-:Y:S01]  /*1510*/  FMUL.FTZ R121, R44, UR8 ;  /* 0x000000082c797c20 */ /* 0x000fe20008410000 */
[----:B------:R-:W-:-:S03]  /*1520*/  @P2 HADD2.F32 R44, -RZ, R43.H1_H1 ;  /* 0x3000002bff2c2230 */ /* 0x000fc60000004100 */
[----:B------:R-:W-:-:S04]  /*1530*/  FMUL.FTZ R121, R18, R121 ;  /* 0x0000007912797220 */ /* 0x000fc80000410000 */
[----:B------:R-:W-:-:S07]  /*1540*/  @P2 FADD.FTZ R121, R44, R121 ;  /* 0x000000792c792221 */ /* 0x000fce0000010000 */
.L_x_3779:
[----:B------:R-:W-:Y:S05]  /*1550*/  BSYNC B1 ;  /* 0x0000000000017941 */ /* 0x000fea0003800000 */
.L_x_3777:
        /* <DEDUP_REMOVED lines=9> */
.L_x_3755:
[----:B------:R-:W-:Y:S05]  /*15f0*/  BSYNC B0 ;  /* 0x0000000000007941 */ /* 0x000fea0003800000 */
.L_x_3754:
[----:B------:R-:W-:Y:S01]  /*1600*/  ISETP.NE.AND P2, PT, R29, RZ, PT ;  /* 0x000000ff1d00720c */ /* 0x000fe20003f45270 */
[----:B------:R-:W-:-:S12]  /*1610*/  BSSY B0, `(.L_x_3780) ;  /* 0x0000074000007945 */ /* 0x000fd80003800000 */
[----:B------:R-:W-:Y:S05]  /*1620*/  @!P2 BRA `(.L_x_3781) ;  /* 0x0000000400c8a947 */ /* 0x000fea0003800000 */
[----:B------:R-:W-:Y:S01]  /*1630*/  ISETP.NE.U32.AND P2, PT, RZ, UR6, PT ;  /* 0x00000006ff007c0c */ /* 0x000fe2000bf45070 */
[----:B0-----:R-:W0:Y:S03]  /*1640*/  @P3 LDC.64 R46, c[0x0][0x220] ;  /* 0x00008800ff2e3b82 */ /* 0x001e260000000a00 */
[----:B------:R-:W-:-:S13]  /*1650*/  ISETP.NE.AND.EX P2, PT, RZ, UR7, PT, P2 ;  /* 0x00000007ff007c0c */ /* 0x000fda000bf45320 */
[----:B------:R-:W2:Y:S01]  /*1660*/  @P2 LDC.64 R44, c[0x0][0x230] ;  /* 0x00008c00ff2c2b82 */ /* 0x000ea20000000a00 */
[----:B0-----:R-:W-:-:S05]  /*1670*/  @P3 IMAD.WIDE.U32 R46, R157, 0x10, R46 ;  /* 0x000000109d2e3825 */ /* 0x001fca00078e002e */
[----:B-----5:R0:W5:Y:S01]  /*1680*/  @P3 LDG.E.128 R36, desc[UR4][R46.64] ;  /* 0x000000042e243981 */ /* 0x020162000c1e1d00 */
        /* <DEDUP_REMOVED lines=9> */
.L_x_3783:
[----:B-----5:R-:W-:Y:S02]  /*1720*/  HADD2.F32 R44, -RZ, R36.H0_H0 ;  /* 0x20000024ff2c7230 */ /* 0x020fe40000004100 */
[----:B------:R-:W-:-:S03]  /*1730*/  @P2 HADD2.F32 R45, -RZ, R40.H0_H0 ;  /* 0x20000028ff2d2230 */ /* 0x000fc60000004100 */
[----:B------:R-:W-:-:S04]  /*1740*/  FMUL.FTZ R44, R44, UR8 ;  /* 0x000000082c2c7c20 */ /* 0x000fc80008410000 */
[----:B------:R-:W-:-:S04]  /*1750*/  FMUL.FTZ R120, R17, R44 ;  /* 0x0000002c11787220 */ /* 0x000fc80000410000 */
[----:B------:R-:W-:-:S07]  /*1760*/  @P2 FADD.FTZ R120, R45, R120 ;  /* 0x000000782d782221 */ /* 0x000fce0000010000 */
.L_x_3784:
[----:B------:R-:W-:Y:S05]  /*1770*/  BSYNC B1 ;  /* 0x0000000000017941 */ /* 0x000fea0003800000 */
.L_x_3782:
[----:B------:R-:W-:Y:S04]  /*1780*/  BSSY B1, `(.L_x_3785) ;  /* 0x000000b000017945 */ /* 0x000fe80003800000 */
[----:B------:R-:W-:Y:S05]  /*1790*/  @P4 BRA `(.L_x_3786) ;  /* 0x0000000000104947 */ /* 0x000fea0003800000 */
[----:B------:R-:W-:Y:S01]  /*17a0*/  HFMA2.MMA R119, -RZ, RZ, 0, 0 ;  /* 0x00000000ff777435 */ /* 0x000fe200000001ff */
[----:B------:R-:W-:Y:S10]  /*17b0*/  @!P2 BRA `(.L_x_3787) ;  /* 0x00000000001ca947 */ /* 0x000ff40003800000 */
[----:B-----5:R-:W-:Y:S01]  /*17c0*/  HADD2.F32 R119, -RZ, R40.H1_H1 ;  /* 0x30000028ff777230 */ /* 0x020fe20000004100 */
[----:B------:R-:W-:Y:S06]  /*17d0*/  BRA `(.L_x_3787) ;  /* 0x0000000000147947 */ /* 0x000fec0003800000 */
.L_x_3786:
[----:B-----5:R-:W-:-:S05]  /*17e0*/  HADD2.F32 R44, -RZ, R36.H1_H1 ;  /* 0x30000024ff2c7230 */ /* 0x020fca0000004100 */
[----:B------:R-:W-:Y:S01]  /*17f0*/  FMUL.FTZ R119, R44, UR8 ;  /* 0x000000082c777c20 */ /* 0x000fe20008410000 */
[----:B------:R-:W-:-:S03]  /*1800*/  @P2 HADD2.F32 R44, -RZ, R40.H1_H1 ;  /* 0x30000028ff2c2230 */ /* 0x000fc60000004100 */
[----:B------:R-:W-:-:S04]  /*1810*/  FMUL.FTZ R119, R16, R119 ;  /* 0x0000007710777220 */ /* 0x000fc80000410000 */
[----:B------:R-:W-:-:S07]  /*1820*/  @P2 FADD.FTZ R119, R44, R119 ;  /* 0x000000772c772221 */ /* 0x000fce0000010000 */
.L_x_3787:
[----:B------:R-:W-:Y:S05]  /*1830*/  BSYNC B1 ;  /* 0x0000000000017941 */ /* 0x000fea0003800000 */
.L_x_3785:
[----:B------:R-:W-:Y:S04]  /*1840*/  BSSY B1, `(.L_x_3788) ;  /* 0x000000b000017945 */ /* 0x000fe80003800000 */
[----:B------:R-:W-:Y:S05]  /*1850*/  @P4 BRA `(.L_x_3789) ;  /* 0x0000000000104947 */ /* 0x000fea0003800000 */
[----:B------:R-:W-:Y:S01]  /*1860*/  MOV R118, RZ ;  /* 0x000000ff00767202 */ /* 0x000fe20000000f00 */
[----:B------:R-:W-:Y:S06]  /*1870*/  @!P2 BRA `(.L_x_3790) ;  /* 0x00000000001ca947 */ /* 0x000fec0003800000 */
[----:B-----5:R-:W-:Y:S01]  /*1880*/  HADD2.F32 R118, -RZ, R41.H0_H0 ;  /* 0x20000029ff767230 */ /* 0x020fe20000004100 */
[----:B------:R-:W-:Y:S06]  /*1890*/  BRA `(.L_x_3790) ;  /* 0x0000000000147947 */ /* 0x000fec0003800000 */
.L_x_3789:
[----:B-----5:R-:W-:Y:S02]  /*18a0*/  HADD2.F32 R44, -RZ, R37.H0_H0 ;  /* 0x20000025ff2c7230 */ /* 0x020fe40000004100 */
[----:B------:R-:W-:-:S03]  /*18b0*/  @P2 HADD2.F32 R45, -RZ, R41.H0_H0 ;  /* 0x20000029ff2d2230 */ /* 0x000fc60000004100 */
[----:B------:R-:W-:-:S04]  /*18c0*/  FMUL.FTZ R44, R44, UR8 ;  /* 0x000000082c2c7c20 */ /* 0x000fc80008410000 */
[----:B------:R-:W-:-:S04]  /*18d0*/  FMUL.FTZ R118, R15, R44 ;  /* 0x0000002c0f767220 */ /* 0x000fc80000410000 */
[----:B------:R-:W-:-:S07]  /*18e0*/  @P2 FADD.FTZ R118, R45, R118 ;  /* 0x000000762d762221 */ /* 0x000fce0000010000 */
.L_x_3790:
[----:B------:R-:W-:Y:S05]  /*18f0*/  BSYNC B1 ;  /* 0x0000000000017941 */ /* 0x000fea0003800000 */
.L_x_3788:
[----:B------:R-:W-:Y:S04]  /*1900*/  BSSY B1, `(.L_x_3791) ;  /* 0x000000b000017945 */ /* 0x000fe80003800000 */
[----:B------:R-:W-:Y:S05]  /*1910*/  @P4 BRA `(.L_x_3792) ;  /* 0x0000000000104947 */ /* 0x000fea0003800000 */
[----:B------:R-:W-:Y:S01]  /*1920*/  HFMA2.MMA R117, -RZ, RZ, 0, 0 ;  /* 0x00000000ff757435 */ /* 0x000fe200000001ff */
[----:B------:R-:W-:Y:S10]  /*1930*/  @!P2 BRA `(.L_x_3793) ;  /* 0x00000000001ca947 */ /* 0x000ff40003800000 */
[----:B-----5:R-:W-:Y:S01]  /*1940*/  HADD2.F32 R117, -RZ, R41.H1_H1 ;  /* 0x30000029ff757230 */ /* 0x020fe20000004100 */
[----:B------:R-:W-:Y:S06]  /*1950*/  BRA `(.L_x_3793) ;  /* 0x0000000000147947 */ /* 0x000fec0003800000 */
.L_x_3792:
[----:B-----5:R-:W-:-:S05]  /*1960*/  HADD2.F32 R44, -RZ, R37.H1_H1 ;  /* 0x30000025ff2c7230 */ /* 0x020fca0000004100 */
[----:B------:R-:W-:Y:S01]  /*1970*/  FMUL.FTZ R117, R44, UR8 ;  /* 0x000000082c757c20 */ /* 0x000fe20008410000 */
[----:B------:R-:W-:-:S03]  /*1980*/  @P2 HADD2.F32 R44, -RZ, R41.H1_H1 ;  /* 0x30000029ff2c2230 */ /* 0x000fc60000004100 */
[----:B------:R-:W-:-:S04]  /*1990*/  FMUL.FTZ R117, R14, R117 ;  /* 0x000000750e757220 */ /* 0x000fc80000410000 */
[----:B------:R-:W-:-:S07]  /*19a0*/  @P2 FADD.FTZ R117, R44, R117 ;  /* 0x000000752c752221 */ /* 0x000fce0000010000 */
.L_x_3793:
[----:B------:R-:W-:Y:S05]  /*19b0*/  BSYNC B1 ;  /* 0x0000000000017941 */ /* 0x000fea0003800000 */
.L_x_3791:
[----:B------:R-:W-:Y:S04]  /*19c0*/  BSSY B1, `(.L_x_3794) ;  /* 0x000000b000017945 */ /* 0x000fe80003800000 */
[----:B------:R-:W-:Y:S05]  /*19d0*/  @P4 BRA `(.L_x_3795) ;  /* 0x0000000000104947 */ /* 0x000fea0003800000 */
[----:B------:R-:W-:Y:S01]  /*19e0*/  MOV R116, RZ ;  /* 0x000000ff00747202 */ /* 0x000fe20000000f00 */
[----:B------:R-:W-:Y:S06]  /*19f0*/  @!P2 BRA `(.L_x_3796) ;  /* 0x00000000001ca947 */ /* 0x000fec0003800000 */
[----:B-----5:R-:W-:Y:S01]  /*1a00*/  HADD2.F32 R116, -RZ, R42.H0_H0 ;  /* 0x2000002aff747230 */ /* 0x020fe20000004100 */
[----:B------:R-:W-:Y:S06]  /*1a10*/  BRA `(.L_x_3796) ;  /* 0x0000000000147947 */ /* 0x000fec0003800000 */
.L_x_3795:
[----:B-----5:R-:W-:Y:S02]  /*1a20*/  HADD2.F32 R44, -RZ, R38.H0_H0 ;  /* 0x20000026ff2c7230 */ /* 0x020fe40000004100 */
[----:B------:R-:W-:-:S03]  /*1a30*/  @P2 HADD2.F32 R45, -RZ, R42.H0_H0 ;  /* 0x2000002aff2d2230 */ /* 0x000fc60000004100 */
[----:B------:R-:W-:-:S04]  /*1a40*/  FMUL.FTZ R44, R44, UR8 ;  /* 0x000000082c2c7c20 */ /* 0x000fc80008410000 */
[----:B------:R-:W-:-:S04]  /*1a50*/  FMUL.FTZ R116, R13, R44 ;  /* 0x0000002c0d747220 */ /* 0x000fc80000410000 */
[----:B------:R-:W-:-:S07]  /*1a60*/  @P2 FADD.FTZ R116, R45, R116 ;  /* 0x000000742d742221 */ /* 0x000fce0000010000 */
.L_x_3796:
[----:B------:R-:W-:Y:S05]  /*1a70*/  BSYNC B1 ;  /* 0x0000000000017941 */ /* 0x000fea0003800000 */
.L_x_3794:
[----:B------:R-:W-:Y:S04]  /*1a80*/  BSSY B1, `(.L_x_3797) ;  /* 0x000000b000017945 */ /* 0x000fe80003800000 */
[----:B------:R-:W-:Y:S05]  /*1a90*/  @P4 BRA `(.L_x_3798) ;  /* 0x0000000000104947 */ /* 0x000fea0003800000 */
[----:B------:R-:W-:Y:S01]  /*1aa0*/  HFMA2.MMA R115, -RZ, RZ, 0, 0 ;  /* 0x00000000ff737435 */ /* 0x000fe200000001ff */
[----:B------:R-:W-:Y:S10]  /*1ab0*/  @!P2 BRA `(.L_x_3799) ;  /* 0x00000000001ca947 */ /* 0x000ff40003800000 */
[----:B-----5:R-:W-:Y:S01]  /*1ac0*/  HADD2.F32 R115, -RZ, R42.H1_H1 ;  /* 0x3000002aff737230 */ /* 0x020fe20000004100 */
[----:B------:R-:W-:Y:S06]  /*1ad0*/  BRA `(.L_x_3799) ;  /* 0x0000000000147947 */ /* 0x000fec0003800000 */
.L_x_3798:
[----:B-----5:R-:W-:-:S05]  /*1ae0*/  HADD2.F32 R44, -RZ, R38.H1_H1 ;  /* 0x30000026ff2c7230 */ /* 0x020fca0000004100 */
[----:B------:R-:W-:Y:S01]  /*1af0*/  FMUL.FTZ R115, R44, UR8 ;  /* 0x000000082c737c20 */ /* 0x000fe20008410000 */
[----:B------:R-:W-:-:S03]  /*1b00*/  @P2 HADD2.F32 R44, -RZ, R42.H1_H1 ;  /* 0x3000002aff2c2230 */ /* 0x000fc60000004100 */
[----:B------:R-:W-:-:S04]  /*1b10*/  FMUL.FTZ R115, R12, R115 ;  /* 0x000000730c737220 */ /* 0x000fc80000410000 */
[----:B------:R-:W-:-:S07]  /*1b20*/  @P2 FADD.FTZ R115, R44, R115 ;  /* 0x000000732c732221 */ /* 0x000fce0000010000 */
.L_x_3799:
[----:B------:R-:W-:Y:S05]  /*1b30*/  BSYNC B1 ;  /* 0x0000000000017941 */ /* 0x000fea0003800000 */
.L_x_3797:
[----:B------:R-:W-:Y:S04]  /*1b40*/  BSSY B1, `(.L_x_3800) ;  /* 0x000000b000017945 */ /* 0x000fe80003800000 */
[----:B------:R-:W-:Y:S05]  /*1b50*/  @P4 BRA `(.L_x_3801) ;  /* 0x0000000000104947 */ /* 0x000fea0003800000 */
[----:B------:R-:W-:Y:S01]  /*1b60*/  MOV R114, RZ ;  /* 0x000000ff00727202 */ /* 0x000fe20000000f00 */
[----:B------:R-:W-:Y:S06]  /*1b70*/  @!P2 BRA `(.L_x_3802) ;  /* 0x00000000001ca947 */ /* 0x000fec0003800000 */
[----:B-----5:R-:W-:Y:S01]  /*1b80*/  HADD2.F32 R114, -RZ, R43.H0_H0 ;  /* 0x2000002bff727230 */ /* 0x020fe20000004100 */
[----:B------:R-:W-:Y:S06]  /*1b90*/  BRA `(.L_x_3802) ;  /* 0x0000000000147947 */ /* 0x000fec0003800000 */
.L_x_3801:
[----:B-----5:R-:W-:Y:S02]  /*1ba0*/  HADD2.F32 R44, -RZ, R39.H0_H0 ;  /* 0x20000027ff2c7230 */ /* 0x020fe40000004100 */
[----:B------:R-:W-:-:S03]  /*1bb0*/  @P2 HADD2.F32 R45, -RZ, R43.H0_H0 ;  /* 0x2000002bff2d2230 */ /* 0x000fc60000004100 */
[----:B------:R-:W-:-:S04]  /*1bc0*/  FMUL.FTZ R44, R44, UR8 ;  /* 0x000000082c2c7c20 */ /* 0x000fc80008410000 */
[----:B------:R-:W-:-:S04]  /*1bd0*/  FMUL.FTZ R114, R11, R44 ;  /* 0x0000002c0b727220 */ /* 0x000fc80000410000 */
[----:B------:R-:W-:-:S07]  /*1be0*/  @P2 FADD.FTZ R114, R45, R114 ;  /* 0x000000722d722221 */ /* 0x000fce0000010000 */
.L_x_3802:
[----:B------:R-:W-:Y:S05]  /*1bf0*/  BSYNC B1 ;  /* 0x0000000000017941 */ /* 0x000fea0003800000 */
.L_x_3800:
[----:B------:R-:W-:Y:S04]  /*1c00*/  BSSY B1, `(.L_x_3803) ;  /* 0x000000b000017945 */ /* 0x000fe80003800000 */
[----:B------:R-:W-:Y:S05]  /*1c10*/  @P4 BRA `(.L_x_3804) ;  /* 0x0000000000104947 */ /* 0x000fea0003800000 */
[----:B------:R-:W-:Y:S01]  /*1c20*/  HFMA2.MMA R130, -RZ, RZ, 0, 0 ;  /* 0x00000000ff827435 */ /* 0x000fe200000001ff */
[----:B------:R-:W-:Y:S10]  /*1c30*/  @!P2 BRA `(.L_x_3805) ;  /* 0x00000000001ca947 */ /* 0x000ff40003800000 */
[----:B-----5:R-:W-:Y:S01]  /*1c40*/  HADD2.F32 R130, -RZ, R43.H1_H1 ;  /* 0x3000002bff827230 */ /* 0x020fe20000004100 */
[----:B------:R-:W-:Y:S06]  /*1c50*/  BRA `(.L_x_3805) ;  /* 0x0000000000147947 */ /* 0x000fec0003800000 */
.L_x_3804:
[----:B-----5:R-:W-:Y:S02]  /*1c60*/  HADD2.F32 R44, -RZ, R39.H1_H1 ;  /* 0x30000027ff2c7230 */ /* 0x020fe40000004100 */
[----:B------:R-:W-:-:S03]  /*1c70*/  @P2 HADD2.F32 R47, -RZ, R43.H1_H1 ;  /* 0x3000002bff2f2230 */ /* 0x000fc60000004100 */
[----:B------:R-:W-:-:S04]  /*1c80*/  FMUL.FTZ R45, R44, UR8 ;  /* 0x000000082c2d7c20 */ /* 0x000fc80008410000 */
[----:B------:R-:W-:-:S04]  /*1c90*/  FMUL.FTZ R130, R10, R45 ;  /* 0x0000002d0a827220 */ /* 0x000fc80000410000 */
[----:B------:R-:W-:-:S07]  /*1ca0*/  @P2 FADD.FTZ R130, R47, R130 ;  /* 0x000000822f822221 */ /* 0x000fce0000010000 */
.L_x_3805:
[----:B------:R-:W-:Y:S05]  /*1cb0*/  BSYNC B1 ;  /* 0x0000000000017941 */ /* 0x000fea0003800000 */
.L_x_3803:
        /* <DEDUP_REMOVED lines=9> */
.L_x_3781:
[----:B------:R-:W-:Y:S05]  /*1d50*/  BSYNC B0 ;  /* 0x0000000000007941 */ /* 0x000fea0003800000 */
.L_x_3780:
[----:B------:R-:W-:Y:S01]  /*1d60*/  ISETP.NE.AND P2, PT, R30, RZ, PT ;  /* 0x000000ff1e00720c */ /* 0x000fe20003f45270 */
[----:B------:R-:W-:-:S12]  /*1d70*/  BSSY B0, `(.L_x_3806) ;  /* 0x0000074000007945 */ /* 0x000fd80003800000 */
[----:B------:R-:W-:Y:S05]  /*1d80*/  @!P2 BRA `(.L_x_3807) ;  /* 0x0000000400c8a947 */ /* 0x000fea0003800000 */
[----:B------:R-:W-:Y:S01]  /*1d90*/  ISETP.NE.U32.AND P2, PT, RZ, UR6, PT ;  /* 0x00000006ff007c0c */ /* 0x000fe2000bf45070 */
[----:B0-2---:R-:W0:Y:S03]  /*1da0*/  @P3 LDC.64 R46, c[0x0][0x220] ;  /* 0x00008800ff2e3b82 */ /* 0x005e260000000a00 */
        /* <DEDUP_REMOVED lines=13> */
.L_x_3809:
[----:B-----5:R-:W-:Y:S02]  /*1e80*/  HADD2.F32 R44, -RZ, R36.H0_H0 ;  /* 0x20000024ff2c7230 */ /* 0x020fe40000004100 */
[----:B------:R-:W-:-:S03]  /*1e90*/  @P2 HADD2.F32 R46, -RZ, R40.H0_H0 ;  /* 0x20000028ff2e2230 */ /* 0x000fc60000004100 */
[----:B------:R-:W-:-:S04]  /*1ea0*/  FMUL.FTZ R44, R44, UR8 ;  /* 0x000000082c2c7c20 */ /* 0x000fc80008410000 */
[----:B------:R-:W-:-:S04]  /*1eb0*/  FMUL.FTZ R131, R9, R44 ;  /* 0x0000002c09837220 */ /* 0x000fc80000410000 */
[----:B------:R-:W-:-:S07]  /*1ec0*/  @P2 FADD.FTZ R131, R46, R131 ;  /* 0x000000832e832221 */ /* 0x000fce0000010000 */
.L_x_3810:
[----:B------:R-:W-:Y:S05]  /*1ed0*/  BSYNC B1 ;  /* 0x0000000000017941 */ /* 0x000fea0003800000 */
.L_x_3808:
[----:B------:R-:W-:Y:S04]  /*1ee0*/  BSSY B1, `(.L_x_3811) ;  /* 0x000000b000017945 */ /* 0x000fe80003800000 */
[----:B------:R-:W-:Y:S05]  /*1ef0*/  @P4 BRA `(.L_x_3812) ;  /* 0x0000000000104947 */ /* 0x000fea0003800000 */
[----:B------:R-:W-:Y:S01]  /*1f00*/  HFMA2.MMA R132, -RZ, RZ, 0, 0 ;  /* 0x00000000ff847435 */ /* 0x000fe200000001ff */
[----:B------:R-:W-:Y:S10]  /*1f10*/  @!P2 BRA `(.L_x_3813) ;  /* 0x00000000001ca947 */ /* 0x000ff40003800000 */
[----:B-----5:R-:W-:Y:S01]  /*1f20*/  HADD2.F32 R132, -RZ, R40.H1_H1 ;  /* 0x30000028ff847230 */ /* 0x020fe20000004100 */
[----:B------:R-:W-:Y:S06]  /*1f30*/  BRA `(.L_x_3813) ;  /* 0x0000000000147947 */ /* 0x000fec0003800000 */
.L_x_3812:
[----:B-----5:R-:W-:Y:S02]  /*1f40*/  HADD2.F32 R44, -RZ, R36.H1_H1 ;  /* 0x30000024ff2c7230 */ /* 0x020fe40000004100 */
[----:B------:R-:W-:-:S03]  /*1f50*/  @P2 HADD2.F32 R47, -RZ, R40.H1_H1 ;  /* 0x30000028ff2f2230 */ /* 0x000fc60000004100 */
[----:B------:R-:W-:-:S04]  /*1f60*/  FMUL.FTZ R45, R44, UR8 ;  /* 0x000000082c2d7c20 */ /* 0x000fc80008410000 */
[----:B------:R-:W-:-:S04]  /*1f70*/  FMUL.FTZ R132, R8, R45 ;  /* 0x0000002d08847220 */ /* 0x000fc80000410000 */
[----:B------:R-:W-:-:S07]  /*1f80*/  @P2 FADD.FTZ R132, R47, R132 ;  /* 0x000000842f842221 */ /* 0x000fce0000010000 */
.L_x_3813:
[----:B------:R-:W-:Y:S05]  /*1f90*/  BSYNC B1 ;  /* 0x0000000000017941 */ /* 0x000fea0003800000 */
.L_x_3811:
[----:B------:R-:W-:Y:S04]  /*1fa0*/  BSSY B1, `(.L_x_3814) ;  /* 0x000000b000017945 */ /* 0x000fe80003800000 */
[----:B------:R-:W-:Y:S05]  /*1fb0*/  @P4 BRA `(.L_x_3815) ;  /* 0x0000000000104947 */ /* 0x000fea0003800000 */
[----:B------:R-:W-:Y:S01]  /*1fc0*/  MOV R133, RZ ;  /* 0x000000ff00857202 */ /* 0x000fe20000000f00 */
[----:B------:R-:W-:Y:S06]  /*1fd0*/  @!P2 BRA `(.L_x_3816) ;  /* 0x00000000001ca947 */ /* 0x000fec0003800000 */
[----:B-----5:R-:W-:Y:S01]  /*1fe0*/  HADD2.F32 R133, -RZ, R41.H0_H0 ;  /* 0x20000029ff857230 */ /* 0x020fe20000004100 */
[----:B------:R-:W-:Y:S06]  /*1ff0*/  BRA `(.L_x_3816) ;  /* 0x0000000000147947 */ /* 0x000fec0003800000 */
.L_x_3815:
[----:B-----5:R-:W-:Y:S02]  /*2000*/  HADD2.F32 R44, -RZ, R37.H0_H0 ;  /* 0x20000025ff2c7230 */ /* 0x020fe40000004100 */
[----:B------:R-:W-:-:S03]  /*2010*/  @P2 HADD2.F32 R46, -RZ, R41.H0_H0 ;  /* 0x20000029ff2e2230 */ /* 0x000fc60000004100 */
[----:B------:R-:W-:-:S04]  /*2020*/  FMUL.FTZ R44, R44, UR8 ;  /* 0x000000082c2c7c20 */ /* 0x000fc80008410000 */
[----:B------:R-:W-:-:S04]  /*2030*/  FMUL.FTZ R133, R7, R44 ;  /* 0x0000002c07857220 */ /* 0x000fc80000410000 */
[----:B------:R-:W-:-:S07]  /*2040*/  @P2 FADD.FTZ R133, R46, R133 ;  /* 0x000000852e852221 */ /* 0x000fce0000010000 */
.L_x_3816:
[----:B------:R-:W-:Y:S05]  /*2050*/  BSYNC B1 ;  /* 0x0000000000017941 */ /* 0x000fea0003800000 */
.L_x_3814:
[----:B------:R-:W-:Y:S04]  /*2060*/  BSSY B1, `(.L_x_3817) ;  /* 0x000000b000017945 */ /* 0x000fe80003800000 */
[----:B------:R-:W-:Y:S05]  /*2070*/  @P4 BRA `(.L_x_3818) ;  /* 0x0000000000104947 */ /* 0x000fea0003800000 */
[----:B------:R-:W-:Y:S01]  /*2080*/  HFMA2.MMA R134, -RZ, RZ, 0, 0 ;  /* 0x00000000ff867435 */ /* 0x000fe200000001ff */
[----:B------:R-:W-:Y:S10]  /*2090*/  @!P2 BRA `(.L_x_3819) ;  /* 0x00000000001ca947 */ /* 0x000ff40003800000 */
[----:B-----5:R-:W-:Y:S01]  /*20a0*/  HADD2.F32 R134, -RZ, R41.H1_H1 ;  /* 0x30000029ff867230 */ /* 0x020fe20000004100 */
[----:B------:R-:W-:Y:S06]  /*20b0*/  BRA `(.L_x_3819) ;  /* 0x0000000000147947 */ /* 0x000fec0003800000 */
.L_x_3818:
[----:B-----5:R-:W-:Y:S02]  /*20c0*/  HADD2.F32 R44, -RZ, R37.H1_H1 ;  /* 0x30000025ff2c7230 */ /* 0x020fe40000004100 */
[----:B------:R-:W-:-:S03]  /*20d0*/  @P2 HADD2.F32 R47, -RZ, R41.H1_H1 ;  /* 0x30000029ff2f2230 */ /* 0x000fc60000004100 */
[----:B------:R-:W-:-:S04]  /*20e0*/  FMUL.FTZ R45, R44, UR8 ;  /* 0x000000082c2d7c20 */ /* 0x000fc80008410000 */
[----:B------:R-:W-:-:S04]  /*20f0*/  FMUL.FTZ R134, R6, R45 ;  /* 0x0000002d06867220 */ /* 0x000fc80000410000 */
[----:B------:R-:W-:-:S07]  /*2100*/  @P2 FADD.FTZ R134, R47, R134 ;  /* 0x000000862f862221 */ /* 0x000fce0000010000 */
.L_x_3819:
[----:B------:R-:W-:Y:S05]  /*2110*/  BSYNC B1 ;  /* 0x0000000000017941 */ /* 0x000fea0003800000 */
.L_x_3817:
[----:B------:R-:W-:Y:S04]  /*2120*/  BSSY B1, `(.L_x_3820) ;  /* 0x000000b000017945 */ /* 0x000fe80003800000 */
[----:B------:R-:W-:Y:S05]  /*2130*/  @P4 BRA `(.L_x_3821) ;  /* 0x0000000000104947 */ /* 0x000fea0003800000 */
[----:B------:R-:W-:Y:S01]  /*2140*/  MOV R135, RZ ;  /* 0x000000ff00877202 */ /* 0x000fe20000000f00 */
[----:B------:R-:W-:Y:S06]  /*2150*/  @!P2 BRA `(.L_x_3822) ;  /* 0x00000000001ca947 */ /* 0x000fec0003800000 */
[----:B-----5:R-:W-:Y:S01]  /*2160*/  HADD2.F32 R135, -RZ, R42.H0_H0 ;  /* 0x2000002aff877230 */ /* 0x020fe20000004100 */
[----:B------:R-:W-:Y:S06]  /*2170*/  BRA `(.L_x_3822) ;  /* 0x0000000000147947 */ /* 0x000fec0003800000 */
.L_x_3821:
[----:B-----5:R-:W-:Y:S02]  /*2180*/  HADD2.F32 R44, -RZ, R38.H0_H0 ;  /* 0x20000026ff2c7230 */ /* 0x020fe40000004100 */
[----:B------:R-:W-:-:S03]  /*2190*/  @P2 HADD2.F32 R46, -RZ, R42.H0_H0 ;  /* 0x2000002aff2e2230 */ /* 0x000fc60000004100 */
[----:B------:R-:W-:-:S04]  /*21a0*/  FMUL.FTZ R44, R44, UR8 ;  /* 0x000000082c2c7c20 */ /* 0x000fc80008410000 */
[----:B------:R-:W-:-:S04]  /*21b0*/  FMUL.FTZ R135, R5, R44 ;  /* 0x0000002c05877220 */ /* 0x000fc80000410000 */
[----:B------:R-:W-:-:S07]  /*21c0*/  @P2 FADD.FTZ R135, R46, R135 ;  /* 0x000000872e872221 */ /* 0x000fce0000010000 */
.L_x_3822:
[----:B------:R-:W-:Y:S05]  /*21d0*/  BSYNC B1 ;  /* 0x0000000000017941 */ /* 0x000fea0003800000 */
.L_x_3820:
[----:B------:R-:W-:Y:S04]  /*21e0*/  BSSY B1, `(.L_x_3823) ;  /* 0x000000b000017945 */ /* 0x000fe80003800000 */
[----:B------:R-:W-:Y:S05]  /*21f0*/  @P4 BRA `(.L_x_3824) ;  /* 0x0000000000104947 */ /* 0x000fea0003800000 */
[----:B------:R-:W-:Y:S01]  /*2200*/  HFMA2.MMA R136, -RZ, RZ, 0, 0 ;  /* 0x00000000ff887435 */ /* 0x000fe200000001ff */
[----:B------:R-:W-:Y:S10]  /*2210*/  @!P2 BRA `(.L_x_3825) ;  /* 0x00000000001ca947 */ /* 0x000ff40003800000 */
[----:B-----5:R-:W-:Y:S01]  /*2220*/  HADD2.F32 R136, -RZ, R42.H1_H1 ;  /* 0x3000002aff887230 */ /* 0x020fe20000004100 */
[----:B------:R-:W-:Y:S06]  /*2230*/  BRA `(.L_x_3825) ;  /* 0x0000000000147947 */ /* 0x000fec0003800000 */
.L_x_3824:
[----:B-----5:R-:W-:Y:S02]  /*2240*/  HADD2.F32 R44, -RZ, R38.H1_H1 ;  /* 0x30000026ff2c7230 */ /* 0x020fe40000004100 */
[----:B------:R-:W-:-:S03]  /*2250*/  @P2 HADD2.F32 R47, -RZ, R42.H1_H1 ;  /* 0x3000002aff2f2230 */ /* 0x000fc60000004100 */
[----:B------:R-:W-:-:S04]  /*2260*/  FMUL.FTZ R45, R44, UR8 ;  /* 0x000000082c2d7c20 */ /* 0x000fc80008410000 */
[----:B------:R-:W-:-:S04]  /*2270*/  FMUL.FTZ R136, R4, R45 ;  /* 0x0000002d04887220 */ /* 0x000fc80000410000 */
[----:B------:R-:W-:-:S07]  /*2280*/  @P2 FADD.FTZ R136, R47, R136 ;  /* 0x000000882f882221 */ /* 0x000fce0000010000 */
.L_x_3825:
[----:B------:R-:W-:Y:S05]  /*2290*/  BSYNC B1 ;  /* 0x0000000000017941 */ /* 0x000fea0003800000 */
.L_x_3823:
[----:B------:R-:W-:Y:S04]  /*22a0*/  BSSY B1, `(.L_x_3826) ;  /* 0x000000b000017945 */ /* 0x000fe80003800000 */
[----:B------:R-:W-:Y:S05]  /*22b0*/  @P4 BRA `(.L_x_3827) ;  /* 0x0000000000104947 */ /* 0x000fea0003800000 */
[----:B------:R-:W-:Y:S01]  /*22c0*/  MOV R137, RZ ;  /* 0x000000ff00897202 */ /* 0x000fe20000000f00 */
[----:B------:R-:W-:Y:S06]  /*22d0*/  @!P2 BRA `(.L_x_3828) ;  /* 0x00000000001ca947 */ /* 0x000fec0003800000 */
[----:B-----5:R-:W-:Y:S01]  /*22e0*/  HADD2.F32 R137, -RZ, R43.H0_H0 ;  /* 0x2000002bff897230 */ /* 0x020fe20000004100 */
[----:B------:R-:W-:Y:S06]  /*22f0*/  BRA `(.L_x_3828) ;  /* 0x0000000000147947 */ /* 0x000fec0003800000 */
.L_x_3827:
[----:B-----5:R-:W-:Y:S02]  /*2300*/  HADD2.F32 R44, -RZ, R39.H0_H0 ;  /* 0x20000027ff2c7230 */ /* 0x020fe40000004100 */
[----:B------:R-:W-:-:S03]  /*2310*/  @P2 HADD2.F32 R46, -RZ, R43.H0_H0 ;  /* 0x2000002bff2e2230 */ /* 0x000fc60000004100 */
[----:B------:R-:W-:-:S04]  /*2320*/  FMUL.FTZ R44, R44, UR8 ;  /* 0x000000082c2c7c20 */ /* 0x000fc80008410000 */
[----:B------:R-:W-:-:S04]  /*2330*/  FMUL.FTZ R137, R3, R44 ;  /* 0x0000002c03897220 */ /* 0x000fc80000410000 */
[----:B------:R-:W-:-:S07]  /*2340*/  @P2 FADD.FTZ R137, R46, R137 ;  /* 0x000000892e892221 */ /* 0x000fce0000010000 */
.L_x_3828:
[----:B------:R-:W-:Y:S05]  /*2350*/  BSYNC B1 ;  /* 0x0000000000017941 */ /* 0x000fea0003800000 */
.L_x_3826:
[----:B------:R-:W-:Y:S04]  /*2360*/  BSSY B1, `(.L_x_3829) ;  /* 0x000000b000017945 */ /* 0x000fe80003800000 */
[----:B------:R-:W-:Y:S05]  /*2370*/  @P4 BRA `(.L_x_3830) ;  /* 0x0000000000104947 */ /* 0x000fea0003800000 */
[----:B------:R-:W-:Y:S01]  /*2380*/  HFMA2.MMA R138, -RZ, RZ, 0, 0 ;  /* 0x00000000ff8a7435 */ /* 0x000fe200000001ff */
[----:B------:R-:W-:Y:S10]  /*2390*/  @!P2 BRA `(.L_x_3831) ;  /* 0x00000000001ca947 */ /* 0x000ff40003800000 */
[----:B-----5:R-:W-:Y:S01]  /*23a0*/  HADD2.F32 R138, -RZ, R43.H1_H1 ;  /* 0x3000002bff8a7230 */ /* 0x020fe20000004100 */
[----:B------:R-:W-:Y:S06]  /*23b0*/  BRA `(.L_x_3831) ;  /* 0x0000000000147947 */ /* 0x000fec0003800000 */
.L_x_3830:
[----:B-----5:R-:W-:Y:S02]  /*23c0*/  HADD2.F32 R44, -RZ, R39.H1_H1 ;  /* 0x30000027ff2c7230 */ /* 0x020fe40000004100 */
[----:B------:R-:W-:-:S03]  /*23d0*/  @P2 HADD2.F32 R47, -RZ, R43.H1_H1 ;  /* 0x3000002bff2f2230 */ /* 0x000fc60000004100 */
[----:B------:R-:W-:-:S04]  /*23e0*/  FMUL.FTZ R45, R44, UR8 ;  /* 0x000000082c2d7c20 */ /* 0x000fc80008410000 */
[----:B------:R-:W-:-:S04]  /*23f0*/  FMUL.FTZ R138, R2, R45 ;  /* 0x0000002d028a7220 */ /* 0x000fc80000410000 */
[----:B------:R-:W-:-:S07]  /*2400*/  @P2 FADD.FTZ R138, R47, R138 ;  /* 0x0000008a2f8a2221 */ /* 0x000fce0000010000 */
.L_x_3831:
[----:B------:R-:W-:Y:S05]  /*2410*/  BSYNC B1 ;  /* 0x0000000000017941 */ /* 0x000fea0003800000 */
.L_x_3829:
        /* <DEDUP_REMOVED lines=9> */
.L_x_3807:
[----:B------:R-:W-:Y:S05]  /*24b0*/  BSYNC B0 ;  /* 0x0000000000007941 */ /* 0x000fea0003800000 */
.L_x_3806:
[----:B------:R-:W-:Y:S04]  /*24c0*/  BSSY B0, `(.L_x_3832) ;  /* 0x0000072000007945 */ /* 0x000fe80003800000 */
[----:B------:R-:W-:Y:S05]  /*24d0*/  @!P1 BRA `(.L_x_3833) ;  /* 0x0000000400c09947 */ /* 0x000fea0003800000 */
[----:B------:R-:W-:Y:S01]  /*24e0*/  ISETP.NE.U32.AND P2, PT, RZ, UR6, PT ;  /* 0x00000006ff007c0c */ /* 0x000fe2000bf45070 */
[----:B0-23--:R-:W0:Y:S03]  /*24f0*/  @P3 LDC.64 R46, c[0x0][0x220] ;  /* 0x00008800ff2e3b82 */ /* 0x00de260000000a00 */
        /* <DEDUP_REMOVED lines=13> */
.L_x_3835:
[----:B-----5:R-:W-:-:S05]  /*25d0*/  HADD2.F32 R44, -RZ, R36.H0_H0 ;  /* 0x20000024ff2c7230 */ /* 0x020fca0000004100 */
[----:B------:R-:W-:Y:S01]  /*25e0*/  FMUL.FTZ R139, R44, UR8 ;  /* 0x000000082c8b7c20 */ /* 0x000fe20008410000 */
[----:B------:R-:W-:-:S03]  /*25f0*/  @P2 HADD2.F32 R44, -RZ, R40.H0_H0 ;  /* 0x20000028ff2c2230 */ /* 0x000fc60000004100 */
[----:B------:R-:W-:-:S04]  /*2600*/  FMUL.FTZ R139, R0, R139 ;  /* 0x0000008b008b7220 */ /* 0x000fc80000410000 */
[----:B------:R-:W-:-:S07]  /*2610*/  @P2 FADD.FTZ R139, R44, R139 ;  /* 0x0000008b2c8b2221 */ /* 0x000fce0000010000 */
.L_x_3836:
[----:B------:R-:W-:Y:S05]  /*2620*/  BSYNC B1 ;  /* 0x0000000000017941 */ /* 0x000fea0003800000 */
.L_x_3834:
[----:B------:R-:W-:Y:S04]  /*2630*/  BSSY B1, `(.L_x_3837) ;  /* 0x000000b000017945 */ /* 0x000fe80003800000 */
[----:B------:R-:W-:Y:S05]  /*2640*/  @P3 BRA `(.L_x_3838) ;  /* 0x0000000000103947 */ /* 0x000fea0003800000 */
[----:B------:R-:W-:Y:S01]  /*2650*/  HFMA2.MMA R140, -RZ, RZ, 0, 0 ;  /* 0x00000000ff8c7435 */ /* 0x000fe200000001ff */
[----:B------:R-:W-:Y:S10]  /*2660*/  @!P2 BRA `(.L_x_3839) ;  /* 0x00000000001ca947 */ /* 0x000ff40003800000 */
[----:B-----5:R-:W-:Y:S01]  /*2670*/  HADD2.F32 R140, -RZ, R40.H1_H1 ;  /* 0x30000028ff8c7230 */ /* 0x020fe20000004100 */
[----:B------:R-:W-:Y:S06]  /*2680*/  BRA `(.L_x_3839) ;  /* 0x0000000000147947 */ /* 0x000fec0003800000 */
.L_x_3838:
[----:B-----5:R-:W-:Y:S02]  /*2690*/  HADD2.F32 R44, -RZ, R36.H1_H1 ;  /* 0x30000024ff2c7230 */ /* 0x020fe40000004100 */
[----:B------:R-:W-:-:S03]  /*26a0*/  @P2 HADD2.F32 R47, -RZ, R40.H1_H1 ;  /* 0x30000028ff2f2230 */ /* 0x000fc60000004100 */
[----:B------:R-:W-:-:S04]  /*26b0*/  FMUL.FTZ R45, R44, UR8 ;  /* 0x000000082c2d7c20 */ /* 0x000fc80008410000 */
[----:B------:R-:W-:-:S04]  /*26c0*/  FMUL.FTZ R140, R32, R45 ;  /* 0x0000002d208c7220 */ /* 0x000fc80000410000 */
[----:B------:R-:W-:-:S07]  /*26d0*/  @P2 FADD.FTZ R140, R47, R140 ;  /* 0x0000008c2f8c2221 */ /* 0x000fce0000010000 */
.L_x_3839:
[----:B------:R-:W-:Y:S05]  /*26e0*/  BSYNC B1 ;  /* 0x0000000000017941 */ /* 0x000fea0003800000 */
.L_x_3837:
[----:B------:R-:W-:Y:S04]  /*26f0*/  BSSY B1, `(.L_x_3840) ;  /* 0x000000b000017945 */ /* 0x000fe80003800000 */
[----:B------:R-:W-:Y:S05]  /*2700*/  @P3 BRA `(.L_x_3841) ;  /* 0x0000000000103947 */ /* 0x000fea0003800000 */
[----:B------:R-:W-:Y:S01]  /*2710*/  MOV R141, RZ ;  /* 0x000000ff008d7202 */ /* 0x000fe20000000f00 */
[----:B------:R-:W-:Y:S06]  /*2720*/  @!P2 BRA `(.L_x_3842) ;  /* 0x00000000001ca947 */ /* 0x000fec0003800000 */
[----:B-----5:R-:W-:Y:S01]  /*2730*/  HADD2.F32 R141, -RZ, R41.H0_H0 ;  /* 0x20000029ff8d7230 */ /* 0x020fe20000004100 */
[----:B------:R-:W-:Y:S06]  /*2740*/  BRA `(.L_x_3842) ;  /* 0x0000000000147947 */ /* 0x000fec0003800000 */
.L_x_3841:
[----:B-----5:R-:W-:Y:S02]  /*2750*/  HADD2.F32 R44, -RZ, R37.H0_H0 ;  /* 0x20000025ff2c7230 */ /* 0x020fe40000004100 */
[----:B------:R-:W-:-:S03]  /*2760*/  @P2 HADD2.F32 R46, -RZ, R41.H0_H0 ;  /* 0x20000029ff2e2230 */ /* 0x000fc60000004100 */
[----:B------:R-:W-:-:S04]  /*2770*/  FMUL.FTZ R44, R44, UR8 ;  /* 0x000000082c2c7c20 */ /* 0x000fc80008410000 */
[----:B------:R-:W-:-:S04]  /*2780*/  FMUL.FTZ R141, R31, R44 ;  /* 0x0000002c1f8d7220 */ /* 0x000fc80000410000 */
[----:B------:R-:W-:-:S07]  /*2790*/  @P2 FADD.FTZ R141, R46, R141 ;  /* 0x0000008d2e8d2221 */ /* 0x000fce0000010000 */
.L_x_3842:
[----:B------:R-:W-:Y:S05]  /*27a0*/  BSYNC B1 ;  /* 0x0000000000017941 */ /* 0x000fea0003800000 */
.L_x_3840:
[----:B------:R-:W-:Y:S04]  /*27b0*/  BSSY B1, `(.L_x_3843) ;  /* 0x000000b000017945 */ /* 0x000fe80003800000 */
[----:B------:R-:W-:Y:S05]  /*27c0*/  @P3 BRA `(.L_x_3844) ;  /* 0x0000000000103947 */ /* 0x000fea0003800000 */
[----:B------:R-:W-:Y:S01]  /*27d0*/  HFMA2.MMA R142, -RZ, RZ, 0, 0 ;  /* 0x00000000ff8e7435 */ /* 0x000fe200000001ff */
[----:B------:R-:W-:Y:S10]  /*27e0*/  @!P2 BRA `(.L_x_3845) ;  /* 0x00000000001ca947 */ /* 0x000ff40003800000 */
[----:B-----5:R-:W-:Y:S01]  /*27f0*/  HADD2.F32 R142, -RZ, R41.H1_H1 ;  /* 0x30000029ff8e7230 */ /* 0x020fe20000004100 */
[----:B------:R-:W-:Y:S06]  /*2800*/  BRA `(.L_x_3845) ;  /* 0x0000000000147947 */ /* 0x000fec0003800000 */
.L_x_3844:
[----:B-----5:R-:W-:Y:S02]  /*2810*/  HADD2.F32 R44, -RZ, R37.H1_H1 ;  /* 0x30000025ff2c7230 */ /* 0x020fe40000004100 */
[----:B------:R-:W-:-:S03]  /*2820*/  @P2 HADD2.F32 R47, -RZ, R41.H1_H1 ;  /* 0x30000029ff2f2230 */ /* 0x000fc60000004100 */
[----:B------:R-:W-:-:S04]  /*2830*/  FMUL.FTZ R45, R44, UR8 ;  /* 0x000000082c2d7c20 */ /* 0x000fc80008410000 */
[----:B------:R-:W-:-:S04]  /*2840*/  FMUL.FTZ R142, R68, R45 ;  /* 0x0000002d448e7220 */ /* 0x000fc80000410000 */
[----:B------:R-:W-:-:S07]  /*2850*/  @P2 FADD.FTZ R142, R47, R142 ;  /* 0x0000008e2f8e2221 */ /* 0x000fce0000010000 */
.L_x_3845:
[----:B------:R-:W-:Y:S05]  /*2860*/  BSYNC B1 ;  /* 0x0000000000017941 */ /* 0x000fea0003800000 */
.L_x_3843:
[----:B------:R-:W-:Y:S04]  /*2870*/  BSSY B1, `(.L_x_3846) ;  /* 0x000000b000017945 */ /* 0x000fe80003800000 */
[----:B------:R-:W-:Y:S05]  /*2880*/  @P3 BRA `(.L_x_3847) ;  /* 0x0000000000103947 */ /* 0x000fea0003800000 */
[----:B------:R-:W-:Y:S01]  /*2890*/  MOV R143, RZ ;  /* 0x000000ff008f7202 */ /* 0x000fe20000000f00 */
[----:B------:R-:W-:Y:S06]  /*28a0*/  @!P2 BRA `(.L_x_3848) ;  /* 0x00000000001ca947 */ /* 0x000fec0003800000 */
[----:B-----5:R-:W-:Y:S01]  /*28b0*/  HADD2.F32 R143, -RZ, R42.H0_H0 ;  /* 0x2000002aff8f7230 */ /* 0x020fe20000004100 */
[----:B------:R-:W-:Y:S06]  /*28c0*/  BRA `(.L_x_3848) ;  /* 0x0000000000147947 */ /* 0x000fec0003800000 */
.L_x_3847:
[----:B-----5:R-:W-:Y:S02]  /*28d0*/  HADD2.F32 R44, -RZ, R38.H0_H0 ;  /* 0x20000026ff2c7230 */ /* 0x020fe40000004100 */
[----:B------:R-:W-:-:S03]  /*28e0*/  @P2 HADD2.F32 R46, -RZ, R42.H0_H0 ;  /* 0x2000002aff2e2230 */ /* 0x000fc60000004100 */
[----:B------:R-:W-:-:S04]  /*28f0*/  FMUL.FTZ R44, R44, UR8 ;  /* 0x000000082c2c7c20 */ /* 0x000fc80008410000 */
[----:B------:R-:W-:-:S04]  /*2900*/  FMUL.FTZ R143, R33, R44 ;  /* 0x0000002c218f7220 */ /* 0x000fc80000410000 */
[----:B------:R-:W-:-:S07]  /*2910*/  @P2 FADD.FTZ R143, R46, R143 ;  /* 0x0000008f2e8f2221 */ /* 0x000fce0000010000 */
.L_x_3848:
[----:B------:R-:W-:Y:S05]  /*2920*/  BSYNC B1 ;  /* 0x0000000000017941 */ /* 0x000fea0003800000 */
.L_x_3846:
[----:B------:R-:W-:Y:S04]  /*2930*/  BSSY B1, `(.L_x_3849) ;  /* 0x000000b000017945 */ /* 0x000fe80003800000 */
[----:B------:R-:W-:Y:S05]  /*2940*/  @P3 BRA `(.L_x_3850) ;  /* 0x0000000000103947 */ /* 0x000fea0003800000 */
[----:B------:R-:W-:Y:S01]  /*2950*/  HFMA2.MMA R144, -RZ, RZ, 0, 0 ;  /* 0x00000000ff907435 */ /* 0x000fe200000001ff */
[----:B------:R-:W-:Y:S10]  /*2960*/  @!P2 BRA `(.L_x_3851) ;  /* 0x00000000001ca947 */ /* 0x000ff40003800000 */
[----:B-----5:R-:W-:Y:S01]  /*2970*/  HADD2.F32 R144, -RZ, R42.H1_H1 ;  /* 0x3000002aff907230 */ /* 0x020fe20000004100 */
[----:B------:R-:W-:Y:S06]  /*2980*/  BRA `(.L_x_3851) ;  /* 0x0000000000147947 */ /* 0x000fec0003800000 */
.L_x_3850:
[----:B-----5:R-:W-:Y:S02]  /*2990*/  HADD2.F32 R44, -RZ, R38.H1_H1 ;  /* 0x30000026ff2c7230 */ /* 0x020fe40000004100 */
[----:B------:R-:W-:-:S03]  /*29a0*/  @P2 HADD2.F32 R45, -RZ, R42.H1_H1 ;  /* 0x3000002aff2d2230 */ /* 0x000fc60000004100 */
[----:B------:R-:W-:-:S04]  /*29b0*/  FMUL.FTZ R44, R44, UR8 ;  /* 0x000000082c2c7c20 */ /* 0x000fc80008410000 */
[----:B------:R-:W-:-:S04]  /*29c0*/  FMUL.FTZ R144, R69, R44 ;  /* 0x0000002c45907220 */ /* 0x000fc80000410000 */
[----:B------:R-:W-:-:S07]  /*29d0*/  @P2 FADD.FTZ R144, R45, R144 ;  /* 0x000000902d902221 */ /* 0x000fce0000010000 */
.L_x_3851:
[----:B------:R-:W-:Y:S05]  /*29e0*/  BSYNC B1 ;  /* 0x0000000000017941 */ /* 0x000fea0003800000 */
.L_x_3849:
[----:B------:R-:W-:Y:S04]  /*29f0*/  BSSY B1, `(.L_x_3852) ;  /* 0x000000b000017945 */ /* 0x000fe80003800000 */
[----:B------:R-:W-:Y:S05]  /*2a00*/  @P3 BRA `(.L_x_3853) ;  /* 0x0000000000103947 */ /* 0x000fea0003800000 */
[----:B------:R-:W-:Y:S01]  /*2a10*/  MOV R145, RZ ;  /* 0x000000ff00917202 */ /* 0x000fe20000000f00 */
[----:B------:R-:W-:Y:S06]  /*2a20*/  @!P2 BRA `(.L_x_3854) ;  /* 0x00000000001ca947 */ /* 0x000fec0003800000 */
[----:B-----5:R-:W-:Y:S01]  /*2a30*/  HADD2.F32 R145, -RZ, R43.H0_H0 ;  /* 0x2000002bff917230 */ /* 0x020fe20000004100 */
[----:B------:R-:W-:Y:S06]  /*2a40*/  BRA `(.L_x_3854) ;  /* 0x0000000000147947 */ /* 0x000fec0003800000 */
.L_x_3853:
[----:B-----5:R-:W-:-:S05]  /*2a50*/  HADD2.F32 R44, -RZ, R39.H0_H0 ;  /* 0x20000027ff2c7230 */ /* 0x020fca0000004100 */
[----:B------:R-:W-:Y:S01]  /*2a60*/  FMUL.FTZ R145, R44, UR8 ;  /* 0x000000082c917c20 */ /* 0x000fe20008410000 */
[----:B------:R-:W-:-:S03]  /*2a70*/  @P2 HADD2.F32 R44, -RZ, R43.H0_H0 ;  /* 0x2000002bff2c2230 */ /* 0x000fc60000004100 */
[----:B------:R-:W-:-:S04]  /*2a80*/  FMUL.FTZ R145, R34, R145 ;  /* 0x0000009122917220 */ /* 0x000fc80000410000 */
[----:B------:R-:W-:-:S07]  /*2a90*/  @P2 FADD.FTZ R145, R44, R145 ;  /* 0x000000912c912221 */ /* 0x000fce0000010000 */
.L_x_3854:
[----:B------:R-:W-:Y:S05]  /*2aa0*/  BSYNC B1 ;  /* 0x0000000000017941 */ /* 0x000fea0003800000 */
.L_x_3852:
[----:B------:R-:W-:Y:S04]  /*2ab0*/  BSSY B1, `(.L_x_3855) ;  /* 0x000000b000017945 */ /* 0x000fe80003800000 */
[----:B------:R-:W-:Y:S05]  /*2ac0*/  @P3 BRA `(.L_x_3856) ;  /* 0x0000000000103947 */ /* 0x000fea0003800000 */
[----:B------:R-:W-:Y:S01]  /*2ad0*/  HFMA2.MMA R146, -RZ, RZ, 0, 0 ;  /* 0x00000000ff927435 */ /* 0x000fe200000001ff */
[----:B------:R-:W-:Y:S10]  /*2ae0*/  @!P2 BRA `(.L_x_3857) ;  /* 0x00000000001ca947 */ /* 0x000ff40003800000 */
[----:B-----5:R-:W-:Y:S01]  /*2af0*/  HADD2.F32 R146, -RZ, R43.H1_H1 ;  /* 0x3000002bff927230 */ /* 0x020fe20000004100 */
[----:B------:R-:W-:Y:S06]  /*2b00*/  BRA `(.L_x_3857) ;  /* 0x0000000000147947 */ /* 0x000fec0003800000 */
.L_x_3856:
[----:B-----5:R-:W-:Y:S02]  /*2b10*/  HADD2.F32 R44, -RZ, R39.H1_H1 ;  /* 0x30000027ff2c7230 */ /* 0x020fe40000004100 */
[----:B------:R-:W-:-:S03]  /*2b20*/  @P2 HADD2.F32 R47, -RZ, R43.H1_H1 ;  /* 0x3000002bff2f2230 */ /* 0x000fc60000004100 */
[----:B------:R-:W-:-:S04]  /*2b30*/  FMUL.FTZ R45, R44, UR8 ;  /* 0x000000082c2d7c20 */ /* 0x000fc80008410000 */
[----:B------:R-:W-:-:S04]  /*2b40*/  FMUL.FTZ R146, R70, R45 ;  /* 0x0000002d46927220 */ /* 0x000fc80000410000 */
[----:B------:R-:W-:-:S07]  /*2b50*/  @P2 FADD.FTZ R146, R47, R146 ;  /* 0x000000922f922221 */ /* 0x000fce0000010000 */
.L_x_3857:
[----:B------:R-:W-:Y:S05]  /*2b60*/  BSYNC B1 ;  /* 0x0000000000017941 */ /* 0x000fea0003800000 */
.L_x_3855:
[----:B------:R-:W0:Y:S01]  /*2b70*/  LDC.64 R44, c[0x0][0x238] ;  /* 0x00008e00ff2c7b82 */ /* 0x000e220000000a00 */
[----:B------:R-:W-:Y:S02]  /*2b80*/  F2FP.F16.F32.PACK_AB R47, R146, R145 ;  /* 0x00000091922f723e */ /* 0x000fe400000000ff */
[----:B------:R-:W-:Y:S01]  /*2b90*/  F2FP.F16.F32.PACK_AB R46, R144, R143 ;  /* 0x0000008f902e723e */ /* 0x000fe200000000ff */
[----:B0-----:R-:W-:Y:S01]  /*2ba0*/  IMAD.WIDE.U32 R156, R156, 0x10, R44 ;  /* 0x000000109c9c7825 */ /* 0x001fe200078e002c */
[----:B------:R-:W-:Y:S02]  /*2bb0*/  F2FP.F16.F32.PACK_AB R45, R142, R141 ;  /* 0x0000008d8e2d723e */ /* 0x000fe400000000ff */
[----:B------:R-:W-:-:S05]  /*2bc0*/  F2FP.F16.F32.PACK_AB R44, R140, R139 ;  /* 0x0000008b8c2c723e */ /* 0x000fca00000000ff */
[----:B------:R4:W-:Y:S02]  /*2bd0*/  STG.E.128 desc[UR4][R156.64], R44 ;  /* 0x0000002c9c007986 */ /* 0x0009e4000c101d04 */
.L_x_3833:
[----:B------:R-:W-:Y:S05]  /*2be0*/  BSYNC B0 ;  /* 0x0000000000007941 */ /* 0x000fea0003800000 */
.L_x_3832:
[----:B0-234-:R-:W-:Y:S01]  /*2bf0*/  FADD.FTZ R44, RZ, R128 ;  /* 0x00000080ff2c7221 */ /* 0x01dfe20000010000 */
[C---:B------:R-:W-:Y:S01]  /*2c00*/  ISETP.GT.U32.AND P2, PT, R26.reuse, 0xff, PT ;  /* 0x000000ff1a00780c */ /* 0x040fe20003f44070 */
[----:B------:R-:W-:Y:S01]  /*2c10*/  UMOV UR12, 0xffffffff ;  /* 0xffffffff000c7882 */ /* 0x000fe20000000000 */
[----:B------:R-:W-:Y:S01]  /*2c20*/  ISETP.GT.U32.AND P3, PT, R26, 0x17f, PT ;  /* 0x0000017f1a00780c */ /* 0x000fe20003f64070 */
[----:B------:R-:W-:Y:S01]  /*2c30*/  FADD.FTZ R45, R127, R44 ;  /* 0x0000002c7f2d7221 */ /* 0x000fe20000010000 */
[----:B------:R-:W-:Y:S02]  /*2c40*/  LOP3.LUT P4, RZ, R152, 0xff, RZ, 0xc0, !PT ;  /* 0x000000ff98ff7812 */ /* 0x000fe4000788c0ff */
[----:B------:R-:W-:Y:S01]  /*2c50*/  ISETP.GT.U32.AND P5, PT, R26, 0x1ff, PT ;  /* 0x000001ff1a00780c */ /* 0x000fe20003fa4070 */
[----:B------:R-:W-:Y:S01]  /*2c60*/  FADD.FTZ R44, R126, R45 ;  /* 0x0000002d7e2c7221 */ /* 0x000fe20000010000 */
[----:B------:R-:W-:Y:S02]  /*2c70*/  SHF.R.U32.HI R152, RZ, 0x5, R28 ;  /* 0x00000005ff987819 */ /* 0x000fe4000001161c */
[----:B------:R-:W-:Y:S01]  /*2c80*/  LOP3.LUT P6, RZ, R28, 0x1f, RZ, 0xc0, !PT ;  /* 0x0000001f1cff7812 */ /* 0x000fe200078cc0ff */
[----:B------:R-:W-:Y:S01]  /*2c90*/  FADD.FTZ R45, R125, R44 ;  /* 0x0000002c7d2d7221 */ /* 0x000fe20000010000 */
[----:B------:R-:W-:-:S03]  /*2ca0*/  LOP3.LUT R47, R152, 0x7fffffc, RZ, 0xc0, !PT ;  /* 0x07fffffc982f7812 */ /* 0x000fc600078ec0ff */
[----:B------:R-:W-:Y:S02]  /*2cb0*/  FADD.FTZ R44, R124, R45 ;  /* 0x0000002d7c2c7221 */ /* 0x000fe40000010000 */
[----:B------:R-:W-:Y:S02]  /*2cc0*/  @!P4 IADD3 R47, R47, 0x4, RZ ;  /* 0x000000042f2fc810 */ /* 0x000fe40007ffe0ff */
        /* <DEDUP_REMOVED lines=40> */
[----:B-1----:R-:W-:-:S04]  /*2f50*/  FMUL.FTZ R44, R111, R44 ;  /* 0x0000002c6f2c7220 */ /* 0x002fc80000410000 */
        /* <DEDUP_REMOVED lines=74> */
.L_x_3878:
[----:B------:R-:W-:Y:S01]  /*3400*/  LOP3.LUT P2, RZ, R28, 0x1f, RZ, 0xc0, !PT ;  /* 0x0000001f1cff7812 */ /* 0x000fe2000784c0ff */
[----:B-1----:R-:W-:Y:S01]  /*3410*/  FADD.FTZ R45, R155, R156 ;  /* 0x0000009c9b2d7221 */ /* 0x002fe20000010000 */
[----:B------:R-:W-:Y:S01]  /*3420*/  LOP3.LUT R152, R152, 0x3, RZ, 0xc0, !PT ;  /* 0x0000000398987812 */ /* 0x000fe200078ec0ff */
[----:B------:R-:W-:Y:S05]  /*3430*/  WARPSYNC.ALL ;  /* 0x0000000000007948 */ /* 0x000fea0003800000 */
[----:B------:R-:W-:-:S05]  /*3440*/  LOP3.LUT R154, R28, 0x1f, RZ, 0xc0, !PT ;  /* 0x0000001f1c9a7812 */ /* 0x000fca00078ec0ff */
        /* <DEDUP_REMOVED lines=9> */
[----:B0-----:R-:W-:Y:S01]  /*34e0*/  HFMA2.MMA R155, -RZ, RZ, 0, 0 ;  /* 0x00000000ff9b7435 */ /* 0x001fe200000001ff */
[----:B------:R-:W-:Y:S01]  /*34f0*/  @!P2 IADD3 R47, R47, R154, RZ ;  /* 0x0000009a2f2fa210 */ /* 0x000fe20007ffe0ff */
[----:B------:R-:W-:Y:S01]  /*3500*/  BAR.SYNC.DEFER_BLOCKING 0x0 ;  /* 0x0000000000007b1d */ /* 0x000fe20000010000 */
[----:B------:R-:W-:-:S03]  /*3510*/  PLOP3.LUT P3, PT, PT, PT, UP0, 0x40, 0x0 ;  /* 0x000000000000781c */ /* 0x000fc60003f6e808 */
[----:B------:R-:W-:Y:S02]  /*3520*/  @!P2 MOV R155, R147 ;  /* 0x00000093009ba202 */ /* 0x000fe40000000f00 */
[----:B------:R-:W-:Y:S02]  /*3530*/  BSSY B0, `(.L_x_3859) ;  /* 0x00000cc000007945 */ /* 0x000fe40003800000 */
[----:B------:R-:W-:Y:S01]  /*3540*/  I2FP.F32.S32 R158, R155 ;  /* 0x0000009b009e7245 */ /* 0x000fe20000201400 */
[----:B------:R-:W0:Y:S01]  /*3550*/  SHFL.DOWN PT, R154, R155, 0x2, 0x1f ;  /* 0x08401f009b9a7f89 */ /* 0x000e2200000e0000 */
[----:B-1----:R-:W-:-:S04]  /*3560*/  @!P2 LEA R44, R45, R44, 0x18 ;  /* 0x0000002c2d2ca211 */ /* 0x002fc800078ec0ff */
[----:B------:R-:W-:Y:S02]  /*3570*/  @!P2 LEA R156, R47, R44, 0x3 ;  /* 0x0000002c2f9ca211 */ /* 0x000fe400078e18ff */
[----:B------:R-:W-:Y:S02]  /*3580*/  CS2R R44, SRZ ;  /* 0x00000000002c7805 */ /* 0x000fe4000001ff00 */
[----:B0-----:R-:W-:Y:S02]  /*3590*/  IADD3 R47, R154, R155, RZ ;  /* 0x0000009b9a2f7210 */ /* 0x001fe40007ffe0ff */
[----:B------:R-:W-:Y:S02]  /*35a0*/  I2FP.F32.S32 R160, R154 ;  /* 0x0000009a00a07245 */ /* 0x000fe40000201400 */
[----:B------:R-:W-:Y:S01]  /*35b0*/  I2FP.F32.S32 R46, R47 ;  /* 0x0000002f002e7245 */ /* 0x000fe20000201400 */
[----:B------:R-:W0:Y:S01]  /*35c0*/  @!P2 LDS.64 R44, [R156] ;  /* 0x000000009c2ca984 */ /* 0x000e220000000a00 */
[----:B------:R-:W-:-:S02]  /*35d0*/  LOP3.LUT P2, RZ, R152, 0x1f, R28, 0xf8, !PT ;  /* 0x0000001f98ff7812 */ /* 0x000fc4000784f81c */
[----:B------:R-:W1:Y:S01]  /*35e0*/  MUFU.RCP R153, R46 ;  /* 0x0000002e00997308 */ /* 0x000e620000001000 */
[----:B------:R-:W-:Y:S01]  /*35f0*/  SHFL.DOWN PT, R156, R47, 0x1, 0x1f ;  /* 0x08201f002f9c7f89 */ /* 0x000fe200000e0000 */
[----:B------:R-:W2:Y:S03]  /*3600*/  LDC R152, c[0x0][0x2d8] ;  /* 0x0000b600ff987b82 */ /* 0x000ea60000000800 */
[----:B0-----:R-:W0:Y:S04]  /*3610*/  SHFL.DOWN PT, R157, R44, 0x2, 0x1f ;  /* 0x08401f002c9d7f89 */ /* 0x001e2800000e0000 */
[----:B------:R-:W3:Y:S01]  /*3620*/  SHFL.DOWN PT, R154, R45, 0x2, 0x1f ;  /* 0x08401f002d9a7f89 */ /* 0x000ee200000e0000 */
[C---:B0-----:R-:W-:Y:S01]  /*3630*/  FMUL.FTZ R159, R157.reuse, R160 ;  /* 0x000000a09d9f7220 */ /* 0x041fe20000410000 */
[----:B------:R-:W-:-:S03]  /*3640*/  FADD.FTZ R157, -R157, R44 ;  /* 0x0000002c9d9d7221 */ /* 0x000fc60000010100 */
[----:B------:R-:W-:Y:S01]  /*3650*/  FFMA.FTZ R162, R158, R44, R159 ;  /* 0x0000002c9ea27223 */ /* 0x000fe2000001009f */
[----:B------:R-:W-:Y:S01]  /*3660*/  FMUL.FTZ R157, R157, R157 ;  /* 0x0000009d9d9d7220 */ /* 0x000fe20000410000 */
[----:B---3--:R-:W-:Y:S02]  /*3670*/  FADD.FTZ R154, R154, R45 ;  /* 0x0000002d9a9a7221 */ /* 0x008fe40000010000 */
[----:B-1----:R-:W-:Y:S01]  /*3680*/  FMUL.FTZ R155, R153, R162 ;  /* 0x000000a2999b7220 */ /* 0x002fe20000410000 */
[----:B------:R-:W-:-:S04]  /*3690*/  FMUL.FTZ R157, R157, R158 ;  /* 0x0000009e9d9d7220 */ /* 0x000fc80000410000 */
[----:B------:R-:W0:Y:S01]  /*36a0*/  SHFL.DOWN PT, R44, R155, 0x1, 0x1f ;  /* 0x08201f009b2c7f89 */ /* 0x000e2200000e0000 */
[----:B------:R-:W-:-:S04]  /*36b0*/  FMUL.FTZ R157, R157, R160 ;  /* 0x000000a09d9d7220 */ /* 0x000fc80000410000 */
[----:B------:R-:W-:Y:S01]  /*36c0*/  FFMA.FTZ R154, R153, R157, R154 ;  /* 0x0000009d999a7223 */ /* 0x000fe2000001009a */
[-C--:B------:R-:W-:Y:S02]  /*36d0*/  IADD3 R153, R47, R156.reuse, RZ ;  /* 0x0000009c2f997210 */ /* 0x080fe40007ffe0ff */
[----:B------:R-:W-:Y:S02]  /*36e0*/  I2FP.F32.S32 R156, R156 ;  /* 0x0000009c009c7245 */ /* 0x000fe40000201400 */
[----:B------:R-:W1:Y:S01]  /*36f0*/  SHFL.DOWN PT, R45, R154, 0x1, 0x1f ;  /* 0x08201f009a2d7f89 */ /* 0x000e6200000e0000 */
[----:B------:R-:W-:-:S06]  /*3700*/  I2FP.F32.S32 R153, R153 ;  /* 0x0000009900997245 */ /* 0x000fcc0000201400 */
[----:B------:R-:W3:Y:S01]  /*3710*/  MUFU.RCP R153, R153 ;  /* 0x0000009900997308 */ /* 0x000ee20000001000 */
[----:B0-----:R-:W-:Y:S01]  /*3720*/  FADD.FTZ R47, R155, -R44 ;  /* 0x8000002c9b2f7221 */ /* 0x001fe20000010000 */
[----:B------:R-:W-:-:S03]  /*3730*/  FMUL.FTZ R157, R44, R156 ;  /* 0x0000009c2c9d7220 */ /* 0x000fc60000410000 */
[----:B------:R-:W-:-:S04]  /*3740*/  FMUL.FTZ R47, R47, R47 ;  /* 0x0000002f2f2f7220 */ /* 0x000fc80000410000 */
[C---:B------:R-:W-:Y:S01]  /*3750*/  FMUL.FTZ R47, R46.reuse, R47 ;  /* 0x0000002f2e2f7220 */ /* 0x040fe20000410000 */
[----:B------:R-:W-:Y:S01]  /*3760*/  FFMA.FTZ R46, R46, R155, R157 ;  /* 0x0000009b2e2e7223 */ /* 0x000fe2000001009d */
[----:B-1----:R-:W-:Y:S02]  /*3770*/  FADD.FTZ R44, R154, R45 ;  /* 0x0000002d9a2c7221 */ /* 0x002fe40000010000 */
[----:B------:R-:W-:Y:S01]  /*3780*/  FMUL.FTZ R47, R47, R156 ;  /* 0x0000009c2f2f7220 */ /* 0x000fe20000410000 */
[----:B---3--:R-:W-:-:S03]  /*3790*/  FMUL.FTZ R155, R153, R46 ;  /* 0x0000002e999b7220 */ /* 0x008fc60000410000 */
[----:B------:R-:W-:Y:S02]  /*37a0*/  FFMA.FTZ R154, R153, R47, R44 ;  /* 0x0000002f999a7223 */ /* 0x000fe4000001002c */
[----:B------:R-:W0:Y:S01]  /*37b0*/  SHFL.IDX PT, R153, R155, RZ, 0x1f ;  /* 0x00001fff9b997589 */ /* 0x000e2200000e0000 */
[----:B------:R-:W1:Y:S03]  /*37c0*/  @!P2 LDC.64 R44, c[0x0][0x250] ;  /* 0x00009400ff2cab82 */ /* 0x000e660000000a00 */
[----:B------:R-:W2:Y:S05]  /*37d0*/  SHFL.IDX PT, R157, R154, RZ, 0x1f ;  /* 0x00001fff9a9d7589 */ /* 0x000eaa00000e0000 */
[----:B------:R-:W3:Y:S01]  /*37e0*/  @!P2 LDC.64 R46, c[0x0][0x258] ;  /* 0x00009600ff2eab82 */ /* 0x000ee20000000a00 */
[----:B0-----:R-:W-:Y:S01]  /*37f0*/  FMUL.FTZ R156, R153, R153 ;  /* 0x00000099999c7220 */ /* 0x001fe20000410000 */
[----:B--2---:R-:W-:-:S04]  /*3800*/  FFMA.FTZ R152, R157, UR9, R152 ;  /* 0x000000099d987c23 */ /* 0x004fc80008010098 */
[----:B------:R-:W-:Y:S02]  /*3810*/  FSEL R157, R156, RZ, !P3 ;  /* 0x000000ff9c9d7208 */ /* 0x000fe40005800000 */
[----:B-1----:R-:W-:-:S03]  /*3820*/  @!P2 LEA R44, P3, R148, R44, 0x2 ;  /* 0x0000002c942ca211 */ /* 0x002fc600078610ff */
[----:B------:R-:W-:Y:S01]  /*3830*/  FADD.FTZ R152, R152, R157 ;  /* 0x0000009d98987221 */ /* 0x000fe20000010000 */
[C---:B------:R-:W-:Y:S02]  /*3840*/  @!P2 LEA.HI.X R45, R148.reuse, R45, R151, 0x2, P3 ;  /* 0x0000002d942da211 */ /* 0x040fe400018f1497 */
[----:B---3--:R-:W-:-:S03]  /*3850*/  @!P2 LEA R46, P3, R148, R46, 0x2 ;  /* 0x0000002e942ea211 */ /* 0x008fc600078610ff */
        /* <DEDUP_REMOVED lines=27> */
[C---:B------:R-:W-:Y:S01]  /*3a10*/  FMUL.FTZ R47, R152.reuse, R47 ;  /* 0x0000002f982f7220 */ /* 0x040fe20000410000 */
[C---:B------:R-:W-:Y:S01]  /*3a20*/  FMUL.FTZ R155, R152.reuse, R155 ;  /* 0x0000009b989b7220 */ /* 0x040fe20000410000 */
[----:B------:R-:W-:Y:S01]  /*3a30*/  FMUL.FTZ R157, R152, R157 ;  /* 0x0000009d989d7220 */ /* 0x000fe20000410000 */
[----:B------:R-:W-:Y:S01]  /*3a40*/  F2FP.F16.F32.PACK_AB R44, R45, R44 ;  /* 0x0000002c2d2c723e */ /* 0x000fe200000000ff */
[--C-:B------:R-:W-:Y:S01]  /*3a50*/  FADD.FTZ R45, R124, -R153.reuse ;  /* 0x800000997c2d7221 */ /* 0x100fe20000010000 */
[----:B------:R-:W-:Y:S01]  /*3a60*/  FMUL.FTZ R159, R152, R159 ;  /* 0x0000009f989f7220 */ /* 0x000fe20000410000 */
[----:B------:R-:W-:Y:S01]  /*3a70*/  FFMA.FTZ R46, R72, R155, R76 ;  /* 0x0000009b482e7223 */ /* 0x000fe2000001004c */
[----:B------:R-:W-:Y:S01]  /*3a80*/  FFMA.FTZ R157, R62, R157, R66 ;  /* 0x0000009d3e9d7223 */ /* 0x000fe20000010042 */
[----:B------:R-:W-:Y:S01]  /*3a90*/  FMUL.FTZ R154, R152, R45 ;  /* 0x0000002d989a7220 */ /* 0x000fe20000410000 */
[----:B------:R-:W-:-:S03]  /*3aa0*/  FADD.FTZ R45, R123, -R153 ;  /* 0x800000997b2d7221 */ /* 0x000fc60000010000 */
[----:B------:R-:W-:Y:S01]  /*3ab0*/  FFMA.FTZ R154, R61, R154, R65 ;  /* 0x0000009a3d9a7223 */ /* 0x000fe20000010041 */
[----:B------:R-:W-:Y:S01]  /*3ac0*/  FMUL.FTZ R156, R152, R45 ;  /* 0x0000002d989c7220 */ /* 0x000fe20000410000 */
[----:B------:R-:W-:Y:S01]  /*3ad0*/  FFMA.FTZ R45, R60, R47, R64 ;  /* 0x0000002f3c2d7223 */ /* 0x000fe20000010040 */
[C---:B0-----:R-:W-:Y:S01]  /*3ae0*/  IMAD.WIDE.U32 R150, R149.reuse, 0x10, R150 ;  /* 0x0000001095967825 */ /* 0x041fe200078e0096 */
[----:B------:R-:W-:-:S03]  /*3af0*/  IADD3 R149, R149, 0x80, RZ ;  /* 0x0000008095957810 */ /* 0x000fc60007ffe0ff */
[----:B------:R-:W-:Y:S01]  /*3b00*/  FFMA.FTZ R47, R73, R156, R77 ;  /* 0x0000009c492f7223 */ /* 0x000fe2000001004d */
[----:B------:R-:W-:Y:S01]  /*3b10*/  FFMA.FTZ R156, R74, R159, R78 ;  /* 0x0000009f4a9c7223 */ /* 0x000fe2000001004e */
[----:B------:R-:W-:-:S03]  /*3b20*/  F2FP.F16.F32.PACK_AB R45, R46, R45 ;  /* 0x0000002d2e2d723e */ /* 0x000fc600000000ff */
[----:B------:R-:W-:Y:S02]  /*3b30*/  F2FP.F16.F32.PACK_AB R46, R47, R154 ;  /* 0x0000009a2f2e723e */ /* 0x000fe400000000ff */
[----:B------:R-:W-:-:S05]  /*3b40*/  F2FP.F16.F32.PACK_AB R47, R156, R157 ;  /* 0x0000009d9c2f723e */ /* 0x000fca00000000ff */
[----:B------:R0:W-:Y:S02]  /*3b50*/  STG.E.128 desc[UR4][R150.64], R44 ;  /* 0x0000002c96007986 */ /* 0x0001e4000c101d04 */
.L_x_3862:
[----:B------:R-:W-:Y:S05]  /*3b60*/  BSYNC B1 ;  /* 0x0000000000017941 */ /* 0x000fea0003800000 */
.L_x_3861:
        /* <DEDUP_REMOVED lines=35> */
.L_x_3864:
[----:B------:R-:W-:Y:S05]  /*3da0*/  BSYNC B1 ;  /* 0x0000000000017941 */ /* 0x000fea0003800000 */
.L_x_3863:
        /* <DEDUP_REMOVED lines=16> */
[C---:B------:R-:W-:Y:S01]  /*3eb0*/  FMUL.FTZ R157, R152.reuse, R157 ;  /* 0x0000009d989d7220 */ /* 0x040fe20000410000 */
[----:B------:R-:W-:Y:S01]  /*3ec0*/  F2FP.F16.F32.PACK_AB R44, R47, R44 ;  /* 0x0000002c2f2c723e */ /* 0x000fe200000000ff */
[--C-:B------:R-:W-:Y:S01]  /*3ed0*/  FADD.FTZ R47, R135, -R153.reuse ;  /* 0x80000099872f7221 */ /* 0x100fe20000010000 */
[----:B------:R-:W-:Y:S01]  /*3ee0*/  FMUL.FTZ R159, R152, R159 ;  /* 0x0000009f989f7220 */ /* 0x000fe20000410000 */
[----:B------:R-:W-:Y:S01]  /*3ef0*/  FFMA.FTZ R45, R87, R45, R48 ;  /* 0x0000002d572d7223 */ /* 0x000fe20000010030 */
[----:B------:R-:W-:Y:S01]  /*3f00*/  FFMA.FTZ R46, R90, R155, R96 ;  /* 0x0000009b5a2e7223 */ /* 0x000fe20000010060 */
[----:B------:R-:W-:Y:S01]  /*3f10*/  FMUL.FTZ R154, R152, R47 ;  /* 0x0000002f989a7220 */ /* 0x000fe20000410000 */
[----:B------:R-:W-:Y:S01]  /*3f20*/  FADD.FTZ R47, R136, -R153 ;  /* 0x80000099882f7221 */ /* 0x000fe20000010000 */
[----:B------:R-:W-:Y:S01]  /*3f30*/  FFMA.FTZ R157, R91, R157, R50 ;  /* 0x0000009d5b9d7223 */ /* 0x000fe20000010032 */
[----:B------:R-:W-:Y:S01]  /*3f40*/  FFMA.FTZ R156, R94, R159, R98 ;  /* 0x0000009f5e9c7223 */ /* 0x000fe20000010062 */
[----:B------:R-:W-:Y:S01]  /*3f50*/  FFMA.FTZ R154, R89, R154, R49 ;  /* 0x0000009a599a7223 */ /* 0x000fe20000010031 */
[----:B------:R-:W-:Y:S01]  /*3f60*/  FMUL.FTZ R47, R152, R47 ;  /* 0x0000002f982f7220 */ /* 0x000fe20000410000 */
[----:B------:R-:W-:Y:S01]  /*3f70*/  F2FP.F16.F32.PACK_AB R45, R46, R45 ;  /* 0x0000002d2e2d723e */ /* 0x000fe200000000ff */
[C---:B0-----:R-:W-:Y:S01]  /*3f80*/  IMAD.WIDE.U32 R150, R149.reuse, 0x10, R150 ;  /* 0x0000001095967825 */ /* 0x041fe200078e0096 */
[----:B------:R-:W-:-:S03]  /*3f90*/  IADD3 R149, R149, 0x80, RZ ;  /* 0x0000008095957810 */ /* 0x000fc60007ffe0ff */
[----:B------:R-:W-:-:S05]  /*3fa0*/  FFMA.FTZ R47, R92, R47, R97 ;  /* 0x0000002f5c2f7223 */ /* 0x000fca0000010061 */
[----:B------:R-:W-:Y:S02]  /*3fb0*/  F2FP.F16.F32.PACK_AB R46, R47, R154 ;  /* 0x0000009a2f2e723e */ /* 0x000fe400000000ff */
[----:B------:R-:W-:-:S05]  /*3fc0*/  F2FP.F16.F32.PACK_AB R47, R156, R157 ;  /* 0x0000009d9c2f723e */ /* 0x000fca00000000ff */
[----:B------:R2:W-:Y:S02]  /*3fd0*/  STG.E.128 desc[UR4][R150.64], R44 ;  /* 0x0000002c96007986 */ /* 0x0005e4000c101d04 */
.L_x_3866:
[----:B------:R-:W-:Y:S05]  /*3fe0*/  BSYNC B1 ;  /* 0x0000000000017941 */ /* 0x000fea0003800000 */
.L_x_3865:
[----:B------:R-:W-:Y:S05]  /*3ff0*/  @!P1 BRA `(.L_x_3860) ;  /* 0x00000000007c9947 */ /* 0x000fea0003800000 */
[--C-:B012---:R-:W-:Y:S01]  /*4000*/  FADD.FTZ R151, R139, -R153.reuse ;  /* 0x800000998b977221 */ /* 0x107fe20000010000 */
[--C-:B------:R-:W-:Y:S01]  /*4010*/  FADD.FTZ R155, R140, -R153.reuse ;  /* 0x800000998c9b7221 */ /* 0x100fe20000010000 */
[--C-:B------:R-:W-:Y:S01]  /*4020*/  FADD.FTZ R47, R141, -R153.reuse ;  /* 0x800000998d2f7221 */ /* 0x100fe20000010000 */
[--C-:B------:R-:W-:Y:S01]  /*4030*/  FADD.FTZ R45, R142, -R153.reuse ;  /* 0x800000998e2d7221 */ /* 0x100fe20000010000 */
[----:B------:R-:W-:Y:S01]  /*4040*/  FMUL.FTZ R44, R152, R151 ;  /* 0x00000097982c7220 */ /* 0x000fe20000410000 */
[--C-:B------:R-:W-:Y:S01]  /*4050*/  FADD.FTZ R157, R143, -R153.reuse ;  /* 0x800000998f9d7221 */ /* 0x100fe20000010000 */
[----:B------:R-:W0:Y:S01]  /*4060*/  LDC.64 R150, c[0x0][0x2b8] ;  /* 0x0000ae00ff967b82 */ /* 0x000e220000000a00 */
        /* <DEDUP_REMOVED lines=18> */
[----:B------:R-:W-:-:S02]  /*4190*/  F2FP.F16.F32.PACK_AB R47, R156, R161 ;  /* 0x000000a19c2f723e */ /* 0x000fc400000000ff */
[----:B------:R-:W-:Y:S02]  /*41a0*/  F2FP.F16.F32.PACK_AB R46, R159, R46 ;  /* 0x0000002e9f2e723e */ /* 0x000fe400000000ff */
[----:B------:R-:W-:Y:S01]  /*41b0*/  F2FP.F16.F32.PACK_AB R45, R152, R45 ;  /* 0x0000002d982d723e */ /* 0x000fe200000000ff */
[----:B0-----:R-:W-:Y:S01]  /*41c0*/  IMAD.WIDE.U32 R150, R149, 0x10, R150 ;  /* 0x0000001095967825 */ /* 0x001fe200078e0096 */
[----:B------:R-:W-:-:S05]  /*41d0*/  F2FP.F16.F32.PACK_AB R44, R155, R44 ;  /* 0x0000002c9b2c723e */ /* 0x000fca00000000ff */
[----:B------:R3:W-:Y:S02]  /*41e0*/  STG.E.128 desc[UR4][R150.64], R44 ;  /* 0x0000002c96007986 */ /* 0x0007e4000c101d04 */
.L_x_3860:
[----:B------:R-:W-:Y:S05]  /*41f0*/  BSYNC B0 ;  /* 0x0000000000007941 */ /* 0x000fea0003800000 */
.L_x_3859:
[----:B------:R-:W-:Y:S02]  /*4200*/  IADD3 R148, R148, UR10, RZ ;  /* 0x0000000a94947c10 */ /* 0x000fe4000fffe0ff */
[----:B------:R-:W-:Y:S02]  /*4210*/  SEL R152, RZ, 0x1, P4 ;  /* 0x00000001ff987807 */ /* 0x000fe40002000000 */
[----:B------:R-:W-:-:S13]  /*4220*/  ISETP.GE.AND P2, PT, R148, UR11, PT ;  /* 0x0000000b94007c0c */ /* 0x000fda000bf46270 */
[----:B------:R-:W-:Y:S05]  /*4230*/  @!P2 BRA `(.L_x_3867) ;  /* 0xffffffc800d0a947 */ /* 0x000fea000383ffff */
[----:B------:R-:W-:Y:S05]  /*4240*/  EXIT ;  /* 0x000000000000794d */ /* 0x000fea0003800000 */
.L_x_3858:
[----:B------:R-:W-:Y:S01]  /*4250*/  HFMA2.MMA R159, -RZ, RZ, 0, 5.9604644775390625e-08 ;  /* 0x00000001ff9f7435 */ /* 0x000fe200000001ff */
[----:B------:R-:W-:Y:S02]  /*4260*/  MOV R160, R46 ;  /* 0x0000002e00a07202 */ /* 0x000fe40000000f00 */
[----:B------:R-:W-:Y:S02]  /*4270*/  MOV R162, 0x1f ;  /* 0x0000001f00a27802 */ /* 0x000fe40000000f00 */
[----:B------:R-:W-:-:S07]  /*4280*/  MOV R157, 0xffffffff ;  /* 0xffffffff009d7802 */ /* 0x000fce0000000f00 */
[----:B-1---5:R-:W-:Y:S05]  /*4290*/  WARPSYNC.COLLECTIVE R157, `(.L_x_3868) ;  /* 0x000000009d087348 */ /* 0x022fea0003c00000 */
[----:B------:R0:W2:Y:S02]  /*42a0*/  SHFL.BFLY P6, R158, R160, R159, R162 ;  /* 0x0c00009fa09e7389 */ /* 0x0000a400000c00a2 */
[----:B012--5:R-:W-:Y:S01]  /*42b0*/  ENDCOLLECTIVE ;  /* 0x000000000000791b */ /* 0x027fe20003800000 */
.L_x_3868:
[----:B------:R-:W-:Y:S01]  /*42c0*/  HFMA2.MMA R159, -RZ, RZ, 0, 1.1920928955078125e-07 ;  /* 0x00000002ff9f7435 */ /* 0x000fe200000001ff */
[----:B------:R-:W-:-:S05]  /*42d0*/  MOV R45, R158 ;  /* 0x0000009e002d7202 */ /* 0x000fca0000000f00 */
[----:B------:R-:W-:-:S05]  /*42e0*/  FADD.FTZ R153, R46, R45 ;  /* 0x0000002d2e997221 */ /* 0x000fca0000010000 */
[----:B------:R-:W-:-:S07]  /*42f0*/  MOV R160, R153 ;  /* 0x0000009900a07202 */ /* 0x000fce0000000f00 */
[----:B------:R-:W-:Y:S05]  /*4300*/  WARPSYNC.COLLECTIVE R157, `(.L_x_3869) ;  /* 0x000000009d087348 */ /* 0x000fea0003c00000 */
[----:B------:R0:W1:Y:S02]  /*4310*/  SHFL.BFLY P6, R158, R160, R159, R162 ;  /* 0x0c00009fa09e7389 */ /* 0x00006400000c00a2 */
[----:B01----:R-:W-:Y:S01]  /*4320*/  ENDCOLLECTIVE ;  /* 0x000000000000791b */ /* 0x003fe20003800000 */
.L_x_3869:
[----:B------:R-:W-:Y:S01]  /*4330*/  HFMA2.MMA R159, -RZ, RZ, 0, 2.384185791015625e-07 ;  /* 0x00000004ff9f7435 */ /* 0x000fe200000001ff */
[----:B------:R-:W-:-:S05]  /*4340*/  MOV R44, R158 ;  /* 0x0000009e002c7202 */ /* 0x000fca0000000f00 */
[----:B------:R-:W-:-:S05]  /*4350*/  FADD.FTZ R154, R153, R44 ;  /* 0x0000002c999a7221 */ /* 0x000fca0000010000 */
[----:B------:R-:W-:-:S07]  /*4360*/  MOV R160, R154 ;  /* 0x0000009a00a07202 */ /* 0x000fce0000000f00 */
[----:B------:R-:W-:Y:S05]  /*4370*/  WARPSYNC.COLLECTIVE R157, `(.L_x_3870) ;  /* 0x000000009d087348 */ /* 0x000fea0003c00000 */
[----:B------:R0:W1:Y:S02]  /*4380*/  SHFL.BFLY P6, R158, R160, R159, R162 ;  /* 0x0c00009fa09e7389 */ /* 0x00006400000c00a2 */
[----:B01----:R-:W-:Y:S01]  /*4390*/  ENDCOLLECTIVE ;  /* 0x000000000000791b */ /* 0x003fe20003800000 */
.L_x_3870:
[----:B------:R-:W-:Y:S01]  /*43a0*/  HFMA2.MMA R159, -RZ, RZ, 0, 4.76837158203125e-07 ;  /* 0x00000008ff9f7435 */ /* 0x000fe200000001ff */
[----:B------:R-:W-:-:S05]  /*43b0*/  MOV R45, R158 ;  /* 0x0000009e002d7202 */ /* 0x000fca0000000f00 */
[----:B------:R-:W-:-:S05]  /*43c0*/  FADD.FTZ R155, R154, R45 ;  /* 0x0000002d9a9b7221 */ /* 0x000fca0000010000 */
[----:B------:R-:W-:-:S07]  /*43d0*/  MOV R160, R155 ;  /* 0x0000009b00a07202 */ /* 0x000fce0000000f00 */
[----:B------:R-:W-:Y:S05]  /*43e0*/  WARPSYNC.COLLECTIVE R157, `(.L_x_3871) ;  /* 0x000000009d087348 */ /* 0x000fea0003c00000 */
[----:B------:R0:W1:Y:S02]  /*43f0*/  SHFL.BFLY P6, R158, R160, R159, R162 ;  /* 0x0c00009fa09e7389 */ /* 0x00006400000c00a2 */
[----:B01----:R-:W-:Y:S01]  /*4400*/  ENDCOLLECTIVE ;  /* 0x000000000000791b */ /* 0x003fe20003800000 */
.L_x_3871:
[----:B------:R-:W-:Y:S01]  /*4410*/  HFMA2.MMA R159, -RZ, RZ, 0, 9.5367431640625e-07 ;  /* 0x00000010ff9f7435 */ /* 0x000fe200000001ff */
[----:B------:R-:W-:-:S05]  /*4420*/  MOV R44, R158 ;  /* 0x0000009e002c7202 */ /* 0x000fca0000000f00 */
[----:B------:R-:W-:-:S05]  /*4430*/  FADD.FTZ R156, R155, R44 ;  /* 0x0000002c9b9c7221 */ /* 0x000fca0000010000 */
[----:B------:R-:W-:-:S07]  /*4440*/  MOV R160, R156 ;  /* 0x0000009c00a07202 */ /* 0x000fce0000000f00 */
[----:B------:R-:W-:Y:S05]  /*4450*/  WARPSYNC.COLLECTIVE R157, `(.L_x_3872) ;  /* 0x000000009d087348 */ /* 0x000fea0003c00000 */
[----:B------:R0:W1:Y:S02]  /*4460*/  SHFL.BFLY P6, R158, R160, R159, R162 ;  /* 0x0c00009fa09e7389 */ /* 0x00006400000c00a2 */
[----:B01----:R-:W-:Y:S01]  /*4470*/  ENDCOLLECTIVE ;  /* 0x000000000000791b */ /* 0x003fe20003800000 */
.L_x_3872:
[----:B------:R-:W-:Y:S01]  /*4480*/  HFMA2.MMA R159, -RZ, RZ, 0, 5.9604644775390625e-08 ;  /* 0x00000001ff9f7435 */ /* 0x000fe200000001ff */
        /* <DEDUP_REMOVED lines=72> */
.L_x_3873:
[----:B------:R-:W-:Y:S01]  /*4910*/  HFMA2.MMA R159, -RZ, RZ, 0, 1.1920928955078125e-07 ;  /* 0x00000002ff9f7435 */ /* 0x000fe200000001ff */
[----:B------:R-:W-:-:S05]  /*4920*/  MOV R46, R158 ;  /* 0x0000009e002e7202 */ /* 0x000fca0000000f00 */
[----:B------:R-:W-:-:S05]  /*4930*/  FADD.FTZ R46, R45, R46 ;  /* 0x0000002e2d2e7221 */ /* 0x000fca0000010000 */
[----:B------:R-:W-:-:S07]  /*4940*/  MOV R160, R46 ;  /* 0x0000002e00a07202 */ /* 0x000fce0000000f00 */
[----:B------:R-:W-:Y:S05]  /*4950*/  WARPSYNC.COLLECTIVE R157, `(.L_x_3874) ;  /* 0x000000009d087348 */ /* 0x000fea0003c00000 */
[----:B------:R0:W1:Y:S02]  /*4960*/  SHFL.BFLY P6, R158, R160, R159, R162 ;  /* 0x0c00009fa09e7389 */ /* 0x00006400000c00a2 */
[----:B01----:R-:W-:Y:S01]  /*4970*/  ENDCOLLECTIVE ;  /* 0x000000000000791b */ /* 0x003fe20003800000 */
.L_x_3874:
[----:B------:R-:W-:Y:S01]  /*4980*/  HFMA2.MMA R159, -RZ, RZ, 0, 2.384185791015625e-07 ;  /* 0x00000004ff9f7435 */ /* 0x000fe200000001ff */
[----:B------:R-:W-:-:S05]  /*4990*/  MOV R153, R158 ;  /* 0x0000009e00997202 */ /* 0x000fca0000000f00 */
[----:B------:R-:W-:-:S05]  /*49a0*/  FADD.FTZ R153, R46, R153 ;  /* 0x000000992e997221 */ /* 0x000fca0000010000 */
[----:B------:R-:W-:-:S07]  /*49b0*/  MOV R160, R153 ;  /* 0x0000009900a07202 */ /* 0x000fce0000000f00 */
[----:B------:R-:W-:Y:S05]  /*49c0*/  WARPSYNC.COLLECTIVE R157, `(.L_x_3875) ;  /* 0x000000009d087348 */ /* 0x000fea0003c00000 */
[----:B------:R0:W1:Y:S02]  /*49d0*/  SHFL.BFLY P6, R158, R160, R159, R162 ;  /* 0x0c00009fa09e7389 */ /* 0x00006400000c00a2 */
[----:B01----:R-:W-:Y:S01]  /*49e0*/  ENDCOLLECTIVE ;  /* 0x000000000000791b */ /* 0x003fe20003800000 */
.L_x_3875:
[----:B------:R-:W-:Y:S01]  /*49f0*/  HFMA2.MMA R159, -RZ, RZ, 0, 4.76837158203125e-07 ;  /* 0x00000008ff9f7435 */ /* 0x000fe200000001ff */
[----:B------:R-:W-:-:S05]  /*4a00*/  MOV R154, R158 ;  /* 0x0000009e009a7202 */ /* 0x000fca0000000f00 */
[----:B------:R-:W-:-:S05]  /*4a10*/  FADD.FTZ R154, R153, R154 ;  /* 0x0000009a999a7221 */ /* 0x000fca0000010000 */
[----:B------:R-:W-:-:S07]  /*4a20*/  MOV R160, R154 ;  /* 0x0000009a00a07202 */ /* 0x000fce0000000f00 */
[----:B------:R-:W-:Y:S05]  /*4a30*/  WARPSYNC.COLLECTIVE R157, `(.L_x_3876) ;  /* 0x000000009d087348 */ /* 0x000fea0003c00000 */
[----:B------:R0:W1:Y:S02]  /*4a40*/  SHFL.BFLY P6, R158, R160, R159, R162 ;  /* 0x0c00009fa09e7389 */ /* 0x00006400000c00a2 */
[----:B01----:R-:W-:Y:S01]  /*4a50*/  ENDCOLLECTIVE ;  /* 0x000000000000791b */ /* 0x003fe20003800000 */
.L_x_3876:
[----:B------:R-:W-:Y:S01]  /*4a60*/  HFMA2.MMA R159, -RZ, RZ, 0, 9.5367431640625e-07 ;  /* 0x00000010ff9f7435 */ /* 0x000fe200000001ff */
[----:B------:R-:W-:-:S05]  /*4a70*/  MOV R155, R158 ;  /* 0x0000009e009b7202 */ /* 0x000fca0000000f00 */
[----:B------:R-:W-:-:S05]  /*4a80*/  FADD.FTZ R155, R154, R155 ;  /* 0x0000009b9a9b7221 */ /* 0x000fca0000010000 */
[----:B------:R-:W-:-:S07]  /*4a90*/  MOV R160, R155 ;  /* 0x0000009b00a07202 */ /* 0x000fce0000000f00 */
[----:B------:R-:W-:Y:S05]  /*4aa0*/  WARPSYNC.COLLECTIVE R157, `(.L_x_3877) ;  /* 0x000000009d087348 */ /* 0x000fea0003c00000 */
[----:B------:R0:W1:Y:S02]  /*4ab0*/  SHFL.BFLY P6, R158, R160, R159, R162 ;  /* 0x0c00009fa09e7389 */ /* 0x00006400000c00a2 */
[----:B01----:R-:W-:Y:S01]  /*4ac0*/  ENDCOLLECTIVE ;  /* 0x000000000000791b */ /* 0x003fe20003800000 */
.L_x_3877:
[----:B------:R-:W-:Y:S01]  /*4ad0*/  MOV R156, R158 ;  /* 0x0000009e009c7202 */ /* 0x000fe20000000f00 */
[----:B------:R-:W-:Y:S06]  /*4ae0*/  BRA `(.L_x_3878) ;  /* 0xffffffe800447947 */ /* 0x000fec000383ffff */
.L_x_3879:
        /* <DEDUP_REMOVED lines=9> */
.L_x_30206:


//--------------------- .text._ZN10layer_norm13ln_fwd_kernelINS_13Kernel_traitsI6__halfS2_S2_S2_fjLj4096ELj1ELj1ELj4ELj16ENS_18Kernel_traits_baseILj4096ES2_S2_S2_S2_fjLj128EEEEELb0ELb1ELb1ELb1EEEvNS_9FwdParamsE --------------------------
	.section	.text._ZN10layer_norm13ln_fwd_kernelINS_13Kernel_traitsI6__halfS2_S2_S2_fjLj4096ELj1ELj1ELj4ELj16ENS_18Kernel_traits_baseILj4096ES2_S2_S2_S2_fjLj128EEEEELb0ELb1ELb1ELb1EEEvNS_9FwdParamsE,"ax",@progbits
	.align	128
        .global         _ZN10layer_norm13ln_fwd_kernelINS_13Kernel_traitsI6__halfS2_S2_S2_fjLj4096ELj1ELj1ELj4ELj16ENS_18Kernel_traits_baseILj4096ES2_S2_S2_S2_fjLj128EEEEELb0ELb1ELb1ELb1EEEvNS_9FwdParamsE
        .type           _ZN10layer_norm13ln_fwd_kernelINS_13Kernel_traitsI6__halfS2_S2_S2_fjLj4096ELj1ELj1ELj4ELj16ENS_18Kernel_traits_baseILj4096ES2_S2_S2_S2_fjLj128EEEEELb0ELb1ELb1ELb1EEEvNS_9FwdParamsE,@function
        .size           _ZN10layer_norm13ln_fwd_kernelINS_13Kernel_traitsI6__halfS2_S2_S2_fjLj4096ELj1ELj1ELj4ELj16ENS_18Kernel_traits_baseILj4096ES2_S2_S2_S2_fjLj128EEEEELb0ELb1ELb1ELb1EEEvNS_9FwdParamsE,(.L_x_30207 - _ZN10layer_norm13ln_fwd_kernelINS_13Kernel_traitsI6__halfS2_S2_S2_fjLj4096ELj1ELj1ELj4ELj16ENS_18Kernel_traits_baseILj4096ES2_S2_S2_S2_fjLj128EEEEELb0ELb1ELb1ELb1EEEvNS_9FwdParamsE)
        .other          _ZN10layer_norm13ln_fwd_kernelINS_13Kernel_traitsI6__halfS2_S2_S2_fjLj4096ELj1ELj1ELj4ELj16ENS_18Kernel_traits_baseILj4096ES2_S2_S2_S2_fjLj128EEEEELb0ELb1ELb1ELb1EEEvNS_9FwdParamsE,@"STO_CUDA_ENTRY STV_DEFAULT"
_ZN10layer_norm13ln_fwd_kernelINS_13Kernel_traitsI6__halfS2_S2_S2_fjLj4096ELj1ELj1ELj4ELj16ENS_18Kernel_traits_baseILj4096ES2_S2_S2_S2_fjLj128EEEEELb0ELb1ELb1ELb1EEEvNS_9FwdParamsE:
.text._ZN10layer_norm13ln_fwd_kernelINS_13Kernel_traitsI6__halfS2_S2_S2_fjLj4096ELj1ELj1ELj4ELj16ENS_18Kernel_traits_baseILj4096ES2_S2_S2_S2_fjLj128EEEEELb0ELb1ELb1ELb1EEEvNS_9FwdParamsE:
        /* <DEDUP_REMOVED lines=46> */
[----:B------:R-:W-:Y:S01]  /*02e0*/  SHF.L.U32 R132, R132, 0x2, RZ ;  /* 0x0000000284847819 */ /* 0x000fe200000006ff */
[----:B0-----:R-:W-:Y:S01]  /*02f0*/  HADD2.F32 R6, -RZ, R13.H1_H1 ;  /* 0x3000000dff067230 */ /* 0x001fe20000004100 */
[----:B------:R-:W-:Y:S01]  /*0300*/  SHF.R.U32.HI R129, RZ, 0x5, R0 ;  /* 0x00000005ff817819 */ /* 0x000fe20000011600 */
[--C-:B------:R-:W-:Y:S01]  /*0310*/  HADD2.F32 R7, -RZ, R14.reuse.H0_H0 ;  /* 0x2000000eff077230 */ /* 0x100fe20000004100 */
[----:B------:R-:W-:Y:S01]  /*0320*/  HFMA2.MMA R153, -RZ, RZ, 0, 5.9604644775390625e-08 ;  /* 0x00000001ff997435 */ /* 0x000fe200000001ff */
[----:B-1----:R-:W-:Y:S01]  /*0330*/  HADD2.F32 R8, -RZ, R14.H1_H1 ;  /* 0x3000000eff087230 */ /* 0x002fe20000004100 */
[----:B------:R-:W-:Y:S01]  /*0340*/  ULDC.U8 UR6, c[0x0][0x2a0] ;  /* 0x0000a80000067ab9 */ /* 0x000fe20000000000 */
[--C-:B------:R-:W-:Y:S01]  /*0350*/  HADD2.F32 R9, -RZ, R15.reuse.H0_H0 ;  /* 0x2000000fff097230 */ /* 0x100fe20000004100 */
[----:B------:R-:W-:Y:S01]  /*0360*/  LOP3.LUT R130, R0, 0x1f, RZ, 0xc0, !PT ;  /* 0x0000001f00827812 */ /* 0x000fe200078ec0ff */
[----:B------:R-:W-:Y:S01]  /*0370*/  HADD2.F32 R10, -RZ, R15.H1_H1 ;  /* 0x3000000fff0a7230 */ /* 0x000fe20000004100 */
[----:B------:R-:W-:Y:S01]  /*0380*/  ULDC UR8, c[0x0][0x29c] ;  /* 0x0000a70000087ab9 */ /* 0x000fe20000000800 */
[--C-:B------:R-:W-:Y:S01]  /*0390*/  HADD2.F32 R11, -RZ, R16.reuse.H0_H0 ;  /* 0x20000010ff0b7230 */ /* 0x100fe20000004100 */
[----:B------:R-:W-:Y:S01]  /*03a0*/  ULDC UR9, c[0x0][0x290] ;  /* 0x0000a40000097ab9 */ /* 0x000fe20000000800 */
        /* <DEDUP_REMOVED lines=19> */
[--C-:B------:R-:W-:Y:S02]  /*04e0*/  HADD2.F32 R29, -RZ, R33.reuse.H0_H0 ;  /* 0x20000021ff1d7230 */ /* 0x100fe40000004100 */
[----:B------:R-:W-:Y:S02]  /*04f0*/  HADD2.F32 R30, -RZ, R33.H1_H1 ;  /* 0x30000021ff1e7230 */ /* 0x000fe40000004100 */
[----:B------:R-:W-:-:S02]  /*0500*/  HADD2.F32 R31, -RZ, R34.H0_H0 ;  /* 0x20000022ff1f7230 */ /* 0x000fc40000004100 */
[--C-:B------:R-:W-:Y:S02]  /*0510*/  HADD2.F32 R32, -RZ, R35.reuse.H0_H0 ;  /* 0x20000023ff207230 */ /* 0x100fe40000004100 */
[----:B------:R-:W-:Y:S02]  /*0520*/  HADD2.F32 R34, -RZ, R34.H1_H1 ;  /* 0x30000022ff227230 */ /* 0x000fe40000004100 */
[----:B------:R-:W-:Y:S01]  /*0530*/  HADD2.F32 R35, -RZ, R35.H1_H1 ;  /* 0x30000023ff237230 */ /* 0x000fe20000004100 */
[----:B------:R-:W-:Y:S01]  /*0540*/  ISETP.NE.AND P1, PT, RZ, UR6, PT ;  /* 0x00000006ff007c0c */ /* 0x000fe2000bf25270 */
[----:B------:R-:W-:Y:S01]  /*0550*/  ULDC.64 UR6, c[0x0][0x230] ;  /* 0x00008c0000067ab9 */ /* 0x000fe20000000a00 */
[--C-:B--2---:R-:W-:Y:S02]  /*0560*/  HADD2.F32 R126, -RZ, R66.reuse.H0_H0 ;  /* 0x20000042ff7e7230 */ /* 0x104fe40000004100 */
[----:B------:R-:W-:Y:S02]  /*0570*/  HADD2.F32 R128, -RZ, R66.H1_H1 ;  /* 0x30000042ff807230 */ /* 0x000fe40000004100 */
[----:B------:R-:W-:-:S02]  /*0580*/  HADD2.F32 R66, -RZ, R67.H0_H0 ;  /* 0x20000043ff427230 */ /* 0x000fc40000004100 */
[----:B------:R-:W-:Y:S01]  /*0590*/  HADD2.F32 R133, -RZ, R67.H1_H1 ;  /* 0x30000043ff857230 */ /* 0x000fe20000004100 */
[----:B------:R-:W-:Y:S01]  /*05a0*/  IADD3 R67, R132, 0x4, RZ ;  /* 0x0000000484437810 */ /* 0x000fe20007ffe0ff */
[--C-:B---3--:R-:W-:Y:S02]  /*05b0*/  HADD2.F32 R33, -RZ, R36.reuse.H0_H0 ;  /* 0x20000024ff217230 */ /* 0x108fe40000004100 */
[----:B------:R-:W-:Y:S02]  /*05c0*/  HADD2.F32 R69, -RZ, R36.H1_H1 ;  /* 0x30000024ff457230 */ /* 0x000fe40000004100 */
[--C-:B------:R-:W-:Y:S02]  /*05d0*/  HADD2.F32 R68, -RZ, R37.reuse.H0_H0 ;  /* 0x20000025ff447230 */ /* 0x100fe40000004100 */
[----:B------:R-:W-:Y:S02]  /*05e0*/  HADD2.F32 R70, -RZ, R37.H1_H1 ;  /* 0x30000025ff467230 */ /* 0x000fe40000004100 */
[----:B------:R-:W-:-:S02]  /*05f0*/  HADD2.F32 R71, -RZ, R38.H0_H0 ;  /* 0x20000026ff477230 */ /* 0x000fc40000004100 */
[----:B------:R-:W-:Y:S02]  /*0600*/  HADD2.F32 R73, -RZ, R38.H1_H1 ;  /* 0x30000026ff497230 */ /* 0x000fe40000004100 */
[--C-:B------:R-:W-:Y:S02]  /*0610*/  HADD2.F32 R72, -RZ, R39.reuse.H0_H0 ;  /* 0x20000027ff487230 */ /* 0x100fe40000004100 */
[----:B------:R-:W-:Y:S02]  /*0620*/  HADD2.F32 R74, -RZ, R39.H1_H1 ;  /* 0x30000027ff4a7230 */ /* 0x000fe40000004100 */
[--C-:B----4-:R-:W-:Y:S02]  /*0630*/  HADD2.F32 R75, -RZ, R40.reuse.H0_H0 ;  /* 0x20000028ff4b7230 */ /* 0x110fe40000004100 */
        /* <DEDUP_REMOVED lines=50> */
[----:B------:R-:W-:-:S07]  /*0960*/  HADD2.F32 R127, -RZ, R65.H1_H1 ;  /* 0x30000041ff7f7230 */ /* 0x000fce0000004100 */
.L_x_3979:
[----:B0-----:R-:W0:Y:S01]  /*0970*/  LDC.64 R44, c[0x0][0x280] ;  /* 0x0000a000ff2c7b82 */ /* 0x001e220000000a00 */
        /* <DEDUP_REMOVED lines=33> */
.L_x_3881:
[----:B-----5:R-:W-:Y:S02]  /*0b90*/  HADD2.F32 R44, -RZ, R40.H0_H0 ;  /* 0x20000028ff2c7230 */ /* 0x020fe40000004100 */
[----:B------:R-:W-:-:S03]  /*0ba0*/  @P0 HADD2.F32 R46, -RZ, R36.H0_H0 ;  /* 0x20000024ff2e0230 */ /* 0x000fc60000004100 */
[----:B------:R-:W-:-:S04]  /*0bb0*/  FMUL.FTZ R44, R44, UR8 ;  /* 0x000000082c2c7c20 */ /* 0x000fc80008410000 */
[----:B------:R-:W-:-:S04]  /*0bc0*/  FMUL.FTZ R57, R33, R44 ;  /* 0x0000002c21397220 */ /* 0x000fc80000410000 */
[----:B------:R-:W-:-:S07]  /*0bd0*/  @P0 FADD.FTZ R57, R57, R46 ;  /* 0x0000002e39390221 */ /* 0x000fce0000010000 */
.L_x_3882:
[----:B------:R-:W-:Y:S05]  /*0be0*/  BSYNC B0 ;  /* 0x0000000000007941 */ /* 0x000fea0003800000 */
.L_x_3880:
[----:B------:R-:W-:Y:S04]  /*0bf0*/  BSSY B0, `(.L_x_3883) ;  /* 0x000000b000007945 */ /* 0x000fe80003800000 */
[----:B------:R-:W-:Y:S05]  /*0c00*/  @P3 BRA `(.L_x_3884) ;  /* 0x0000000000103947 */ /* 0x000fea0003800000 */
[----:B------:R-:W-:Y:S01]  /*0c10*/  HFMA2.MMA R56, -RZ, RZ, 0, 0 ;  /* 0x00000000ff387435 */ /* 0x000fe200000001ff */
[----:B------:R-:W-:Y:S10]  /*0c20*/  @!P0 BRA `(.L_x_3885) ;  /* 0x00000000001c8947 */ /* 0x000ff40003800000 */
[----:B-----5:R-:W-:Y:S01]  /*0c30*/  HADD2.F32 R56, -RZ, R36.H1_H1 ;  /* 0x30000024ff387230 */ /* 0x020fe20000004100 */
[----:B------:R-:W-:Y:S06]  /*0c40*/  BRA `(.L_x_3885) ;  /* 0x0000000000147947 */ /* 0x000fec0003800000 */
.L_x_3884:
[----:B-----5:R-:W-:Y:S02]  /*0c50*/  HADD2.F32 R44, -RZ, R40.H1_H1 ;  /* 0x30000028ff2c7230 */ /* 0x020fe40000004100 */
[----:B------:R-:W-:-:S03]  /*0c60*/  @P0 HADD2.F32 R45, -RZ, R36.H1_H1 ;  /* 0x30000024ff2d0230 */ /* 0x000fc60000004100 */
[----:B------:R-:W-:-:S04]  /*0c70*/  FMUL.FTZ R44, R44, UR8 ;  /* 0x000000082c2c7c20 */ /* 0x000fc80008410000 */
[----:B------:R-:W-:-:S04]  /*0c80*/  FMUL.FTZ R56, R69, R44 ;  /* 0x0000002c45387220 */ /* 0x000fc80000410000 */
[----:B------:R-:W-:-:S07]  /*0c90*/  @P0 FADD.FTZ R56, R56, R45 ;  /* 0x0000002d38380221 */ /* 0x000fce0000010000 */
.L_x_3885:
[----:B------:R-:W-:Y:S05]  /*0ca0*/  BSYNC B0 ;  /* 0x0000000000007941 */ /* 0x000fea0003800000 */
.L_x_3883:
[----:B------:R-:W-:Y:S04]  /*0cb0*/  BSSY B0, `(.L_x_3886) ;  /* 0x000000b000007945 */ /* 0x000fe80003800000 */
[----:B------:R-:W-:Y:S05]  /*0cc0*/  @P3 BRA `(.L_x_3887) ;  /* 0x0000000000103947 */ /* 0x000fea0003800000 */
[----:B------:R-:W-:Y:S01]  /*0cd0*/  MOV R55, RZ ;  /* 0x000000ff00377202 */ /* 0x000fe20000000f00 */
[----:B------:R-:W-:Y:S06]  /*0ce0*/  @!P0 BRA `(.L_x_3888) ;  /* 0x00000000001c8947 */ /* 0x000fec0003800000 */
[----:B-----5:R-:W-:Y:S01]  /*0cf0*/  HADD2.F32 R55, -RZ, R37.H0_H0 ;  /* 0x20000025ff377230 */ /* 0x020fe20000004100 */
[----:B------:R-:W-:Y:S06]  /*0d00*/  BRA `(.L_x_3888) ;  /* 0x0000000000147947 */ /* 0x000fec0003800000 */
.L_x_3887:
[----:B-----5:R-:W-:-:S05]  /*0d10*/  HADD2.F32 R44, -RZ, R41.H0_H0 ;  /* 0x20000029ff2c7230 */ /* 0x020fca0000004100 */
[----:B------:R-:W-:Y:S01]  /*0d20*/  FMUL.FTZ R55, R44, UR8 ;  /* 0x000000082c377c20 */ /* 0x000fe20008410000 */
[----:B------:R-:W-:-:S03]  /*0d30*/  @P0 HADD2.F32 R44, -RZ, R37.H0_H0 ;  /* 0x20000025ff2c0230 */ /* 0x000fc60000004100 */
[----:B------:R-:W-:-:S04]  /*0d40*/  FMUL.FTZ R55, R68, R55 ;  /* 0x0000003744377220 */ /* 0x000fc80000410000 */
[----:B------:R-:W-:-:S07]  /*0d50*/  @P0 FADD.FTZ R55, R55, R44 ;  /* 0x0000002c37370221 */ /* 0x000fce0000010000 */
.L_x_3888:
[----:B------:R-:W-:Y:S05]  /*0d60*/  BSYNC B0 ;  /* 0x0000000000007941 */ /* 0x000fea0003800000 */
.L_x_3886:
[----:B------:R-:W-:Y:S04]  /*0d70*/  BSSY B0, `(.L_x_3889) ;  /* 0x000000b000007945 */ /* 0x000fe80003800000 */
[----:B------:R-:W-:Y:S05]  /*0d80*/  @P3 BRA `(.L_x_3890) ;  /* 0x0000000000103947 */ /* 0x000fea0003800000 */
[----:B------:R-:W-:Y:S01]  /*0d90*/  HFMA2.MMA R54, -RZ, RZ, 0, 0 ;  /* 0x00000000ff367435 */ /* 0x000fe200000001ff */
[----:B------:R-:W-:Y:S10]  /*0da0*/  @!P0 BRA `(.L_x_3891) ;  /* 0x00000000001c8947 */ /* 0x000ff40003800000 */
[----:B-----5:R-:W-:Y:S01]  /*0db0*/  HADD2.F32 R54, -RZ, R37.H1_H1 ;  /* 0x30000025ff367230 */ /* 0x020fe20000004100 */
[----:B------:R-:W-:Y:S06]  /*0dc0*/  BRA `(.L_x_3891) ;  /* 0x0000000000147947 */ /* 0x000fec0003800000 */
.L_x_3890:
[----:B-----5:R-:W-:Y:S02]  /*0dd0*/  HADD2.F32 R44, -RZ, R41.H1_H1 ;  /* 0x30000029ff2c7230 */ /* 0x020fe40000004100 */
[----:B------:R-:W-:-:S03]  /*0de0*/  @P0 HADD2.F32 R47, -RZ, R37.H1_H1 ;  /* 0x30000025ff2f0230 */ /* 0x000fc60000004100 */
[----:B------:R-:W-:-:S04]  /*0df0*/  FMUL.FTZ R45, R44, UR8 ;  /* 0x000000082c2d7c20 */ /* 0x000fc80008410000 */
[----:B------:R-:W-:-:S04]  /*0e00*/  FMUL.FTZ R54, R70, R45 ;  /* 0x0000002d46367220 */ /* 0x000fc80000410000 */
[----:B------:R-:W-:-:S07]  /*0e10*/  @P0 FADD.FTZ R54, R54, R47 ;  /* 0x0000002f36360221 */ /* 0x000fce0000010000 */
.L_x_3891:
[----:B------:R-:W-:Y:S05]  /*0e20*/  BSYNC B0 ;  /* 0x0000000000007941 */ /* 0x000fea0003800000 */
.L_x_3889:
[----:B------:R-:W-:Y:S04]  /*0e30*/  BSSY B0, `(.L_x_3892) ;  /* 0x000000b000007945 */ /* 0x000fe80003800000 */
[----:B------:R-:W-:Y:S05]  /*0e40*/  @P3 BRA `(.L_x_3893) ;  /* 0x0000000000103947 */ /* 0x000fea0003800000 */
[----:B------:R-:W-:Y:S01]  /*0e50*/  MOV R53, RZ ;  /* 0x000000ff00357202 */ /* 0x000fe20000000f00 */
[----:B------:R-:W-:Y:S06]  /*0e60*/  @!P0 BRA `(.L_x_3894) ;  /* 0x00000000001c8947 */ /* 0x000fec0003800000 */
[----:B-----5:R-:W-:Y:S01]  /*0e70*/  HADD2.F32 R53, -RZ, R38.H0_H0 ;  /* 0x20000026ff357230 */ /* 0x020fe20000004100 */
[----:B------:R-:W-:Y:S06]  /*0e80*/  BRA `(.L_x_3894) ;  /* 0x0000000000147947 */ /* 0x000fec0003800000 */
.L_x_3893:
[----:B-----5:R-:W-:Y:S02]  /*0e90*/  HADD2.F32 R44, -RZ, R42.H0_H0 ;  /* 0x2000002aff2c7230 */ /* 0x020fe40000004100 */
[----:B------:R-:W-:-:S03]  /*0ea0*/  @P0 HADD2.F32 R46, -RZ, R38.H0_H0 ;  /* 0x20000026ff2e0230 */ /* 0x000fc60000004100 */
[----:B------:R-:W-:-:S04]  /*0eb0*/  FMUL.FTZ R44, R44, UR8 ;  /* 0x000000082c2c7c20 */ /* 0x000fc80008410000 */
[----:B------:R-:W-:-:S04]  /*0ec0*/  FMUL.FTZ R53, R71, R44 ;  /* 0x0000002c47357220 */ /* 0x000fc80000410000 */
[----:B------:R-:W-:-:S07]  /*0ed0*/  @P0 FADD.FTZ R53, R53, R46 ;  /* 0x0000002e35350221 */ /* 0x000fce0000010000 */
.L_x_3894:
[----:B------:R-:W-:Y:S05]  /*0ee0*/  BSYNC B0 ;  /* 0x0000000000007941 */ /* 0x000fea0003800000 */
.L_x_3892:
[----:B------:R-:W-:Y:S04]  /*0ef0*/  BSSY B0, `(.L_x_3895) ;  /* 0x000000b000007945 */ /* 0x000fe80003800000 */
[----:B------:R-:W-:Y:S05]  /*0f00*/  @P3 BRA `(.L_x_3896) ;  /* 0x0000000000103947 */ /* 0x000fea0003800000 */
[----:B------:R-:W-:Y:S01]  /*0f10*/  HFMA2.MMA R52, -RZ, RZ, 0, 0 ;  /* 0x00000000ff347435 */ /* 0x000fe200000001ff */
[----:B------:R-:W-:Y:S10]  /*0f20*/  @!P0 BRA `(.L_x_3897) ;  /* 0x00000000001c8947 */ /* 0x000ff40003800000 */
[----:B-----5:R-:W-:Y:S01]  /*0f30*/  HADD2.F32 R52, -RZ, R38.H1_H1 ;  /* 0x30000026ff347230 */ /* 0x020fe20000004100 */
[----:B------:R-:W-:Y:S06]  /*0f40*/  BRA `(.L_x_3897) ;  /* 0x0000000000147947 */ /* 0x000fec0003800000 */
.L_x_3896:
[----:B-----5:R-:W-:Y:S02]  /*0f50*/  HADD2.F32 R44, -RZ, R42.H1_H1 ;  /* 0x3000002aff2c7230 */ /* 0x020fe40000004100 */
[----:B------:R-:W-:-:S03]  /*0f60*/  @P0 HADD2.F32 R45, -RZ, R38.H1_H1 ;  /* 0x30000026ff2d0230 */ /* 0x000fc60000004100 */
[----:B------:R-:W-:-:S04]  /*0f70*/  FMUL.FTZ R44, R44, UR8 ;  /* 0x000000082c2c7c20 */ /* 0x000fc80008410000 */
[----:B------:R-:W-:-:S04]  /*0f80*/  FMUL.FTZ R52, R73, R44 ;  /* 0x0000002c49347220 */ /* 0x000fc80000410000 */
[----:B------:R-:W-:-:S07]  /*0f90*/  @P0 FADD.FTZ R52, R52, R45 ;  /* 0x0000002d34340221 */ /* 0x000fce0000010000 */
.L_x_3897:
[----:B------:R-:W-:Y:S05]  /*0fa0*/  BSYNC B0 ;  /* 0x0000000000007941 */ /* 0x000fea0003800000 */
.L_x_3895:
[----:B------:R-:W-:Y:S04]  /*0fb0*/  BSSY B0, `(.L_x_3898) ;  /* 0x000000b000007945 */ /* 0x000fe80003800000 */
[----:B------:R-:W-:Y:S05]  /*0fc0*/  @P3 BRA `(.L_x_3899) ;  /* 0x0000000000103947 */ /* 0x000fea0003800000 */
[----:B------:R-:W-:Y:S01]  /*0fd0*/  MOV R51, RZ ;  /* 0x000000ff00337202 */ /* 0x000fe20000000f00 */
[----:B------:R-:W-:Y:S06]  /*0fe0*/  @!P0 BRA `(.L_x_3900) ;  /* 0x00000000001c8947 */ /* 0x000fec0003800000 */
[----:B-----5:R-:W-:Y:S01]  /*0ff0*/  HADD2.F32 R51, -RZ, R39.H0_H0 ;  /* 0x20000027ff337230 */ /* 0x020fe20000004100 */
[----:B------:R-:W-:Y:S06]  /*1000*/  BRA `(.L_x_3900) ;  /* 0x0000000000147947 */ /* 0x000fec0003800000 */
.L_x_3899:
[----:B-----5:R-:W-:-:S05]  /*1010*/  HADD2.F32 R44, -RZ, R43.H0_H0 ;  /* 0x2000002bff2c7230 */ /* 0x020fca0000004100 */
[----:B------:R-:W-:Y:S01]  /*1020*/  FMUL.FTZ R51, R44, UR8 ;  /* 0x000000082c337c20 */ /* 0x000fe20008410000 */
[----:B------:R-:W-:-:S03]  /*1030*/  @P0 HADD2.F32 R44, -RZ, R39.H0_H0 ;  /* 0x20000027ff2c0230 */ /* 0x000fc60000004100 */
[----:B------:R-:W-:-:S04]  /*1040*/  FMUL.FTZ R51, R72, R51 ;  /* 0x0000003348337220 */ /* 0x000fc80000410000 */
[----:B------:R-:W-:-:S07]  /*1050*/  @P0 FADD.FTZ R51, R51, R44 ;  /* 0x0000002c33330221 */ /* 0x000fce0000010000 */
.L_x_3900:
[----:B------:R-:W-:Y:S05]  /*1060*/  BSYNC B0 ;  /* 0x0000000000007941 */ /* 0x000fea0003800000 */
.L_x_3898:
[----:B------:R-:W-:Y:S04]  /*1070*/  BSSY B0, `(.L_x_3901) ;  /* 0x000000b000007945 */ /* 0x000fe80003800000 */
[----:B------:R-:W-:Y:S05]  /*1080*/  @P3 BRA `(.L_x_3902) ;  /* 0x0000000000103947 */ /* 0x000fea0003800000 */
[----:B------:R-:W-:Y:S01]  /*1090*/  HFMA2.MMA R50, -RZ, RZ, 0, 0 ;  /* 0x00000000ff327435 */ /* 0x000fe200000001ff */
[----:B------:R-:W-:Y:S10]  /*10a0*/  @!P0 BRA `(.L_x_3903) ;  /* 0x00000000001c8947 */ /* 0x000ff40003800000 */
[----:B-----5:R-:W-:Y:S01]  /*10b0*/  HADD2.F32 R50, -RZ, R39.H1_H1 ;  /* 0x30000027ff327230 */ /* 0x020fe20000004100 */
[----:B------:R-:W-:Y:S06]  /*10c0*/  BRA `(.L_x_3903) ;  /* 0x0000000000147947 */ /* 0x000fec0003800000 */
.L_x_3902:
[----:B-----5:R-:W-:Y:S02]  /*10d0*/  HADD2.F32 R44, -RZ, R43.H1_H1 ;  /* 0x3000002bff2c7230 */ /* 0x020fe40000004100 */
[----:B------:R-:W-:-:S03]  /*10e0*/  @P0 HADD2.F32 R47, -RZ, R39.H1_H1 ;  /* 0x30000027ff2f0230 */ /* 0x000fc60000004100 */
[----:B------:R-:W-:-:S04]  /*10f0*/  FMUL.FTZ R45, R44, UR8 ;  /* 0x000000082c2d7c20 */ /* 0x000fc80008410000 */
[----:B------:R-:W-:-:S04]  /*1100*/  FMUL.FTZ R50, R74, R45 ;  /* 0x0000002d4a327220 */ /* 0x000fc80000410000 */
[----:B------:R-:W-:-:S07]  /*1110*/  @P0 FADD.FTZ R50, R50, R47 ;  /* 0x0000002f32320221 */ /* 0x000fce0000010000 */
.L_x_3903:
[----:B------:R-:W-:Y:S05]  /*1120*/  BSYNC B0 ;  /* 0x0000000000007941 */ /* 0x000fea0003800000 */
.L_x_3901:
        /* <DEDUP_REMOVED lines=21> */
.L_x_3905:
[----:B0----5:R-:W-:Y:S02]  /*1280*/  HADD2.F32 R44, -RZ, R40.H0_H0 ;  /* 0x20000028ff2c7230 */ /* 0x021fe40000004100 */
[----:B------:R-:W-:-:S03]  /*1290*/  @P0 HADD2.F32 R45, -RZ, R36.H0_H0 ;  /* 0x20000024ff2d0230 */ /* 0x000fc60000004100 */
[----:B------:R-:W-:-:S04]  /*12a0*/  FMUL.FTZ R44, R44, UR8 ;  /* 0x000000082c2c7c20 */ /* 0x000fc80008410000 */
[----:B------:R-:W-:-:S04]  /*12b0*/  FMUL.FTZ R136, R75, R44 ;  /* 0x0000002c4b887220 */ /* 0x000fc80000410000 */
[----:B------:R-:W-:-:S07]  /*12c0*/  @P0 FADD.FTZ R136, R45, R136 ;  /* 0x000000882d880221 */ /* 0x000fce0000010000 */
.L_x_3906:
[----:B------:R-:W-:Y:S05]  /*12d0*/  BSYNC B0 ;  /* 0x0000000000007941 */ /* 0x000fea0003800000 */
.L_x_3904:
[----:B------:R-:W-:Y:S04]  /*12e0*/  BSSY B0, `(.L_x_3907) ;  /* 0x000000b000007945 */ /* 0x000fe80003800000 */
[----:B------:R-:W-:Y:S05]  /*12f0*/  @P3 BRA `(.L_x_3908) ;  /* 0x0000000000103947 */ /* 0x000fea0003800000 */
[----:B0-----:R-:W-:Y:S01]  /*1300*/  HFMA2.MMA R135, -RZ, RZ, 0, 0 ;  /* 0x00000000ff877435 */ /* 0x001fe200000001ff */
[----:B------:R-:W-:Y:S10]  /*1310*/  @!P0 BRA `(.L_x_3909) ;  /* 0x00000000001c8947 */ /* 0x000ff40003800000 */
[----:B-----5:R-:W-:Y:S01]  /*1320*/  HADD2.F32 R135, -RZ, R36.H1_H1 ;  /* 0x30000024ff877230 */ /* 0x020fe20000004100 */
[----:B------:R-:W-:Y:S06]  /*1330*/  BRA `(.L_x_3909) ;  /* 0x0000000000147947 */ /* 0x000fec0003800000 */
.L_x_3908:
[----:B0----5:R-:W-:-:S05]  /*1340*/  HADD2.F32 R44, -RZ, R40.H1_H1 ;  /* 0x30000028ff2c7230 */ /* 0x021fca0000004100 */
[----:B------:R-:W-:Y:S01]  /*1350*/  FMUL.FTZ R135, R44, UR8 ;  /* 0x000000082c877c20 */ /* 0x000fe20008410000 */
[----:B------:R-:W-:-:S03]  /*1360*/  @P0 HADD2.F32 R44, -RZ, R36.H1_H1 ;  /* 0x30000024ff2c0230 */ /* 0x000fc60000004100 */
[----:B------:R-:W-:-:S04]  /*1370*/  FMUL.FTZ R135, R76, R135 ;  /* 0x000000874c877220 */ /* 0x000fc80000410000 */
[----:B------:R-:W-:-:S07]  /*1380*/  @P0 FADD.FTZ R135, R44, R135 ;  /* 0x000000872c870221 */ /* 0x000fce0000010000 */
.L_x_3909:
[----:B------:R-:W-:Y:S05]  /*1390*/  BSYNC B0 ;  /* 0x0000000000007941 */ /* 0x000fea0003800000 */
.L_x_3907:
[----:B------:R-:W-:Y:S04]  /*13a0*/  BSSY B0, `(.L_x_3910) ;  /* 0x000000b000007945 */ /* 0x000fe80003800000 */
[----:B------:R-:W-:Y:S05]  /*13b0*/  @P3 BRA `(.L_x_3911) ;  /* 0x0000000000103947 */ /* 0x000fea0003800000 */
[----:B------:R-:W-:Y:S01]  /*13c0*/  MOV R134, RZ ;  /* 0x000000ff00867202 */ /* 0x000fe20000000f00 */
[----:B------:R-:W-:Y:S06]  /*13d0*/  @!P0 BRA `(.L_x_3912) ;  /* 0x00000000001c8947 */ /* 0x000fec0003800000 */
[----:B-----5:R-:W-:Y:S01]  /*13e0*/  HADD2.F32 R134, -RZ, R37.H0_H0 ;  /* 0x20000025ff867230 */ /* 0x020fe20000004100 */
[----:B------:R-:W-:Y:S06]  /*13f0*/  BRA `(.L_x_3912) ;  /* 0x0000000000147947 */ /* 0x000fec0003800000 */
.L_x_3911:
[----:B-----5:R-:W-:Y:S02]  /*1400*/  HADD2.F32 R44, -RZ, R41.H0_H0 ;  /* 0x20000029ff2c7230 */ /* 0x020fe40000004100 */
[----:B------:R-:W-:-:S03]  /*1410*/  @P0 HADD2.F32 R45, -RZ, R37.H0_H0 ;  /* 0x20000025ff2d0230 */ /* 0x000fc60000004100 */
[----:B------:R-:W-:-:S04]  /*1420*/  FMUL.FTZ R44, R44, UR8 ;  /* 0x000000082c2c7c20 */ /* 0x000fc80008410000 */
[----:B------:R-:W-:-:S04]  /*1430*/  FMUL.FTZ R134, R77, R44 ;  /* 0x0000002c4d867220 */ /* 0x000fc80000410000 */
[----:B------:R-:W-:-:S07]  /*1440*/  @P0 FADD.FTZ R134, R45, R134 ;  /* 0x000000862d860221 */ /* 0x000fce0000010000 */
.L_x_3912:
[----:B------:R-:W-:Y:S05]  /*1450*/  BSYNC B0 ;  /* 0x0000000000007941 */ /* 0x000fea0003800000 */
.L_x_3910:
[----:B------:R-:W-:Y:S04]  /*1460*/  BSSY B0, `(.L_x_3913) ;  /* 0x000000b000007945 */ /* 0x000fe80003800000 */
[----:B------:R-:W-:Y:S05]  /*1470*/  @P3 BRA `(.L_x_3914) ;  /* 0x0000000000103947 */ /* 0x000fea0003800000 */
[----:B------:R-:W-:Y:S01]  /*1480*/  HFMA2.MMA R65, -RZ, RZ, 0, 0 ;  /* 0x00000000ff417435 */ /* 0x000fe200000001ff */
[----:B------:R-:W-:Y:S10]  /*1490*/  @!P0 BRA `(.L_x_3915) ;  /* 0x00000000001c8947 */ /* 0x000ff40003800000 */
[----:B-----5:R-:W-:Y:S01]  /*14a0*/  HADD2.F32 R65, -RZ, R37.H1_H1 ;  /* 0x30000025ff417230 */ /* 0x020fe20000004100 */
[----:B------:R-:W-:Y:S06]  /*14b0*/  BRA `(.L_x_3915) ;  /* 0x0000000000147947 */ /* 0x000fec0003800000 */
.L_x_3914:
[----:B-----5:R-:W-:Y:S02]  /*14c0*/  HADD2.F32 R44, -RZ, R41.H1_H1 ;  /* 0x30000029ff2c7230 */ /* 0x020fe40000004100 */
[----:B------:R-:W-:-:S03]  /*14d0*/  @P0 HADD2.F32 R46, -RZ, R37.H1_H1 ;  /* 0x30000025ff2e0230 */ /* 0x000fc60000004100 */
[----:B------:R-:W-:-:S04]  /*14e0*/  FMUL.FTZ R44, R44, UR8 ;  /* 0x000000082c2c7c20 */ /* 0x000fc80008410000 */
[----:B------:R-:W-:-:S04]  /*14f0*/  FMUL.FTZ R65, R79, R44 ;  /* 0x0000002c4f417220 */ /* 0x000fc80000410000 */
[----:B------:R-:W-:-:S07]  /*1500*/  @P0 FADD.FTZ R65, R46, R65 ;  /* 0x000000412e410221 */ /* 0x000fce0000010000 */
.L_x_3915:
[----:B------:R-:W-:Y:S05]  /*1510*/  BSYNC B0 ;  /* 0x0000000000007941 */ /* 0x000fea0003800000 */
.L_x_3913:
[----:B------:R-:W-:Y:S04]  /*1520*/  BSSY B0, `(.L_x_3916) ;  /* 0x000000b000007945 */ /* 0x000fe80003800000 */
[----:B------:R-:W-:Y:S05]  /*1530*/  @P3 BRA `(.L_x_3917) ;  /* 0x0000000000103947 */ /* 0x000fea0003800000 */
[----:B------:R-:W-:Y:S01]  /*1540*/  MOV R64, RZ ;  /* 0x000000ff00407202 */ /* 0x000fe20000000f00 */
[----:B------:R-:W-:Y:S06]  /*1550*/  @!P0 BRA `(.L_x_3918) ;  /* 0x00000000001c8947 */ /* 0x000fec0003800000 */
[----:B-----5:R-:W-:Y:S01]  /*1560*/  HADD2.F32 R64, -RZ, R38.H0_H0 ;  /* 0x20000026ff407230 */ /* 0x020fe20000004100 */
[----:B------:R-:W-:Y:S06]  /*1570*/  BRA `(.L_x_3918) ;  /* 0x0000000000147947 */ /* 0x000fec0003800000 */
.L_x_3917:
[----:B-----5:R-:W-:Y:S02]  /*1580*/  HADD2.F32 R44, -RZ, R42.H0_H0 ;  /* 0x2000002aff2c7230 */ /* 0x020fe40000004100 */
[----:B------:R-:W-:-:S03]  /*1590*/  @P0 HADD2.F32 R47, -RZ, R38.H0_H0 ;  /* 0x20000026ff2f0230 */ /* 0x000fc60000004100 */
[----:B------:R-:W-:-:S04]  /*15a0*/  FMUL.FTZ R45, R44, UR8 ;  /* 0x000000082c2d7c20 */ /* 0x000fc80008410000 */
[----:B------:R-:W-:-:S04]  /*15b0*/  FMUL.FTZ R64, R78, R45 ;  /* 0x0000002d4e407220 */ /* 0x000fc80000410000 */
[----:B------:R-:W-:-:S07]  /*15c0*/  @P0 FADD.FTZ R64, R47, R64 ;  /* 0x000000402f400221 */ /* 0x000fce0000010000 */
.L_x_3918:
[----:B------:R-:W-:Y:S05]  /*15d0*/  BSYNC B0 ;  /* 0x0000000000007941 */ /* 0x000fea0003800000 */
.L_x_3916:
[----:B------:R-:W-:Y:S04]  /*15e0*/  BSSY B0, `(.L_x_3919) ;  /* 0x000000b000007945 */ /* 0x000fe80003800000 */
[----:B------:R-:W-:Y:S05]  /*15f0*/  @P3 BRA `(.L_x_3920) ;  /* 0x0000000000103947 */ /* 0x000fea0003800000 */
[----:B------:R-:W-:Y:S01]  /*1600*/  HFMA2.MMA R63, -RZ, RZ, 0, 0 ;  /* 0x00000000ff3f7435 */ /* 0x000fe200000001ff */
[----:B------:R-:W-:Y:S10]  /*1610*/  @!P0 BRA `(.L_x_3921) ;  /* 0x00000000001c8947 */ /* 0x000ff40003800000 */
[----:B-----5:R-:W-:Y:S01]  /*1620*/  HADD2.F32 R63, -RZ, R38.H1_H1 ;  /* 0x30000026ff3f7230 */ /* 0x020fe20000004100 */
[----:B------:R-:W-:Y:S06]  /*1630*/  BRA `(.L_x_3921) ;  /* 0x0000000000147947 */ /* 0x000fec0003800000 */
.L_x_3920:
[----:B-----5:R-:W-:Y:S02]  /*1640*/  HADD2.F32 R44, -RZ, R42.H1_H1 ;  /* 0x3000002aff2c7230 */ /* 0x020fe40000004100 */
[----:B------:R-:W-:-:S03]  /*1650*/  @P0 HADD2.F32 R46, -RZ, R38.H1_H1 ;  /* 0x30000026ff2e0230 */ /* 0x000fc60000004100 */
[----:B------:R-:W-:-:S04]  /*1660*/  FMUL.FTZ R44, R44, UR8 ;  /* 0x000000082c2c7c20 */ /* 0x000fc80008410000 */
[----:B------:R-:W-:-:S04]  /*1670*/  FMUL.FTZ R63, R81, R44 ;  /* 0x0000002c513f7220 */ /* 0x000fc80000410000 */
[----:B------:R-:W-:-:S07]  /*1680*/  @P0 FADD.FTZ R63, R46, R63 ;  /* 0x0000003f2e3f0221 */ /* 0x000fce0000010000 */
.L_x_3921:
[----:B------:R-:W-:Y:S05]  /*1690*/  BSYNC B0 ;  /* 0x0000000000007941 */ /* 0x000fea0003800000 */
.L_x_3919:
[----:B------:R-:W-:Y:S04]  /*16a0*/  BSSY B0, `(.L_x_3922) ;  /* 0x000000b000007945 */ /* 0x000fe80003800000 */
[----:B------:R-:W-:Y:S05]  /*16b0*/  @P3 BRA `(.L_x_3923) ;  /* 0x0000000000103947 */ /* 0x000fea0003800000 */
[----:B------:R-:W-:Y:S01]  /*16c0*/  MOV R62, RZ ;  /* 0x000000ff003e7202 */ /* 0x000fe20000000f00 */
[----:B------:R-:W-:Y:S06]  /*16d0*/  @!P0 BRA `(.L_x_3924) ;  /* 0x00000000001c8947 */ /* 0x000fec0003800000 */
[----:B-----5:R-:W-:Y:S01]  /*16e0*/  HADD2.F32 R62, -RZ, R39.H0_H0 ;  /* 0x20000027ff3e7230 */ /* 0x020fe20000004100 */
[----:B------:R-:W-:Y:S06]  /*16f0*/  BRA `(.L_x_3924) ;  /* 0x0000000000147947 */ /* 0x000fec0003800000 */
.L_x_3923:
[----:B-----5:R-:W-:Y:S02]  /*1700*/  HADD2.F32 R44, -RZ, R43.H0_H0 ;  /* 0x2000002bff2c7230 */ /* 0x020fe40000004100 */
[----:B------:R-:W-:-:S03]  /*1710*/  @P0 HADD2.F32 R47, -RZ, R39.H0_H0 ;  /* 0x20000027ff2f0230 */ /* 0x000fc60000004100 */
[----:B------:R-:W-:-:S04]  /*1720*/  FMUL.FTZ R45, R44, UR8 ;  /* 0x000000082c2d7c20 */ /* 0x000fc80008410000 */
[----:B------:R-:W-:-:S04]  /*1730*/  FMUL.FTZ R62, R80, R45 ;  /* 0x0000002d503e7220 */ /* 0x000fc80000410000 */
[----:B------:R-:W-:-:S07]  /*1740*/  @P0 FADD.FTZ R62, R47, R62 ;  /* 0x0000003e2f3e0221 */ /* 0x000fce0000010000 */
.L_x_3924:
[----:B------:R-:W-:Y:S05]  /*1750*/  BSYNC B0 ;  /* 0x0000000000007941 */ /* 0x000fea0003800000 */
.L_x_3922:
[----:B------:R-:W-:Y:S04]  /*1760*/  BSSY B0, `(.L_x_3925) ;  /* 0x000000b000007945 */ /* 0x000fe80003800000 */
[----:B------:R-:W-:Y:S05]  /*1770*/  @P3 BRA `(.L_x_3926) ;  /* 0x0000000000103947 */ /* 0x000fea0003800000 */
[----:B------:R-:W-:Y:S01]  /*1780*/  HFMA2.MMA R61, -RZ, RZ, 0, 0 ;  /* 0x00000000ff3d7435 */ /* 0x000fe200000001ff */
[----:B------:R-:W-:Y:S10]  /*1790*/  @!P0 BRA `(.L_x_3927) ;  /* 0x00000000001c8947 */ /* 0x000ff40003800000 */
[----:B-----5:R-:W-:Y:S01]  /*17a0*/  HADD2.F32 R61, -RZ, R39.H1_H1 ;  /* 0x30000027ff3d7230 */ /* 0x020fe20000004100 */
[----:B------:R-:W-:Y:S06]  /*17b0*/  BRA `(.L_x_3927) ;  /* 0x0000000000147947 */ /* 0x000fec0003800000 */
.L_x_3926:
[----:B-----5:R-:W-:Y:S02]  /*17c0*/  HADD2.F32 R44, -RZ, R43.H1_H1 ;  /* 0x3000002bff2c7230 */ /* 0x020fe40000004100 */
[----:B------:R-:W-:-:S03]  /*17d0*/  @P0 HADD2.F32 R46, -RZ, R39.H1_H1 ;  /* 0x30000027ff2e0230 */ /* 0x000fc60000004100 */
[----:B------:R-:W-:-:S04]  /*17e0*/  FMUL.FTZ R44, R44, UR8 ;  /* 0x000000082c2c7c20 */ /* 0x000fc80008410000 */
[----:B------:R-:W-:-:S04]  /*17f0*/  FMUL.FTZ R61, R83, R44 ;  /* 0x0000002c533d7220 */ /* 0x000fc80000410000 */
[----:B------:R-:W-:-:S07]  /*1800*/  @P0 FADD.FTZ R61, R46, R61 ;  /* 0x0000003d2e3d0221 */ /* 0x000fce0000010000 */
.L_x_3927:
[----:B------:R-:W-:Y:S05]  /*1810*/  BSYNC B0 ;  /* 0x0000000000007941 */ /* 0x000fea0003800000 */
.L_x_3925:
        /* <DEDUP_REMOVED lines=20> */
.L_x_3929:
[----:B--2--5:R-:W-:Y:S02]  /*1960*/  HADD2.F32 R44, -RZ, R40.H0_H0 ;  /* 0x20000028ff2c7230 */ /* 0x024fe40000004100 */
[----:B------:R-:W-:-:S03]  /*1970*/  @P0 HADD2.F32 R47, -RZ, R36.H0_H0 ;  /* 0x20000024ff2f0230 */ /* 0x000fc60000004100 */
[----:B------:R-:W-:-:S04]  /*1980*/  FMUL.FTZ R45, R44, UR8 ;  /* 0x000000082c2d7c20 */ /* 0x000fc80008410000 */
[----:B------:R-:W-:-:S04]  /*1990*/  FMUL.FTZ R144, R82, R45 ;  /* 0x0000002d52907220 */ /* 0x000fc80000410000 */
[----:B------:R-:W-:-:S07]  /*19a0*/  @P0 FADD.FTZ R144, R47, R144 ;  /* 0x000000902f900221 */ /* 0x000fce0000010000 */
.L_x_3930:
[----:B------:R-:W-:Y:S05]  /*19b0*/  BSYNC B0 ;  /* 0x0000000000007941 */ /* 0x000fea0003800000 */
.L_x_3928:
[----:B------:R-:W-:Y:S04]  /*19c0*/  BSSY B0, `(.L_x_3931) ;  /* 0x000000b000007945 */ /* 0x000fe80003800000 */
[----:B------:R-:W-:Y:S05]  /*19d0*/  @P3 BRA `(.L_x_3932) ;  /* 0x0000000000103947 */ /* 0x000fea0003800000 */
[----:B--2---:R-:W-:Y:S01]  /*19e0*/  HFMA2.MMA R143, -RZ, RZ, 0, 0 ;  /* 0x00000000ff8f7435 */ /* 0x004fe200000001ff */
[----:B------:R-:W-:Y:S10]  /*19f0*/  @!P0 BRA `(.L_x_3933) ;  /* 0x00000000001c8947 */ /* 0x000ff40003800000 */
[----:B-----5:R-:W-:Y:S01]  /*1a00*/  HADD2.F32 R143, -RZ, R36.H1_H1 ;  /* 0x30000024ff8f7230 */ /* 0x020fe20000004100 */
[----:B------:R-:W-:Y:S06]  /*1a10*/  BRA `(.L_x_3933) ;  /* 0x0000000000147947 */ /* 0x000fec0003800000 */
.L_x_3932:
[----:B--2--5:R-:W-:Y:S02]  /*1a20*/  HADD2.F32 R44, -RZ, R40.H1_H1 ;  /* 0x30000028ff2c7230 */ /* 0x024fe40000004100 */
[----:B------:R-:W-:-:S03]  /*1a30*/  @P0 HADD2.F32 R46, -RZ, R36.H1_H1 ;  /* 0x30000024ff2e0230 */ /* 0x000fc60000004100 */
[----:B------:R-:W-:-:S04]  /*1a40*/  FMUL.FTZ R44, R44, UR8 ;  /* 0x000000082c2c7c20 */ /* 0x000fc80008410000 */
[----:B------:R-:W-:-:S04]  /*1a50*/  FMUL.FTZ R143, R85, R44 ;  /* 0x0000002c558f7220 */ /* 0x000fc80000410000 */
[----:B------:R-:W-:-:S07]  /*1a60*/  @P0 FADD.FTZ R143, R46, R143 ;  /* 0x0000008f2e8f0221 */ /* 0x000fce0000010000 */
.L_x_3933:
[----:B------:R-:W-:Y:S05]  /*1a70*/  BSYNC B0 ;  /* 0x0000000000007941 */ /* 0x000fea0003800000 */
.L_x_3931:
[----:B------:R-:W-:Y:S04]  /*1a80*/  BSSY B0, `(.L_x_3934) ;  /* 0x000000b000007945 */ /* 0x000fe80003800000 */
[----:B------:R-:W-:Y:S05]  /*1a90*/  @P3 BRA `(.L_x_3935) ;  /* 0x0000000000103947 */ /* 0x000fea0003800000 */
[----:B------:R-:W-:Y:S01]  /*1aa0*/  MOV R142, RZ ;  /* 0x000000ff008e7202 */ /* 0x000fe20000000f00 */
[----:B------:R-:W-:Y:S06]  /*1ab0*/  @!P0 BRA `(.L_x_3936) ;  /* 0x00000000001c8947 */ /* 0x000fec0003800000 */
[----:B-----5:R-:W-:Y:S01]  /*1ac0*/  HADD2.F32 R142, -RZ, R37.H0_H0 ;  /* 0x20000025ff8e7230 */ /* 0x020fe20000004100 */
[----:B------:R-:W-:Y:S06]  /*1ad0*/  BRA `(.L_x_3936) ;  /* 0x0000000000147947 */ /* 0x000fec0003800000 */
.L_x_3935:
[----:B-----5:R-:W-:Y:S02]  /*1ae0*/  HADD2.F32 R44, -RZ, R41.H0_H0 ;  /* 0x20000029ff2c7230 */ /* 0x020fe40000004100 */
[----:B------:R-:W-:-:S03]  /*1af0*/  @P0 HADD2.F32 R47, -RZ, R37.H0_H0 ;  /* 0x20000025ff2f0230 */ /* 0x000fc60000004100 */
[----:B------:R-:W-:-:S04]  /*1b00*/  FMUL.FTZ R45, R44, UR8 ;  /* 0x000000082c2d7c20 */ /* 0x000fc80008410000 */
[----:B------:R-:W-:-:S04]  /*1b10*/  FMUL.FTZ R142, R84, R45 ;  /* 0x0000002d548e7220 */ /* 0x000fc80000410000 */
[----:B------:R-:W-:-:S07]  /*1b20*/  @P0 FADD.FTZ R142, R47, R142 ;  /* 0x0000008e2f8e0221 */ /* 0x000fce0000010000 */
.L_x_3936:
[----:B------:R-:W-:Y:S05]  /*1b30*/  BSYNC B0 ;  /* 0x0000000000007941 */ /* 0x000fea0003800000 */
.L_x_3934:
[----:B------:R-:W-:Y:S04]  /*1b40*/  BSSY B0, `(.L_x_3937) ;  /* 0x000000b000007945 */ /* 0x000fe80003800000 */
[----:B------:R-:W-:Y:S05]  /*1b50*/  @P3 BRA `(.L_x_3938) ;  /* 0x0000000000103947 */ /* 0x000fea0003800000 */
[----:B------:R-:W-:Y:S01]  /*1b60*/  HFMA2.MMA R141, -RZ, RZ, 0, 0 ;  /* 0x00000000ff8d7435 */ /* 0x000fe200000001ff */
[----:B------:R-:W-:Y:S10]  /*1b70*/  @!P0 BRA `(.L_x_3939) ;  /* 0x00000000001c8947 */ /* 0x000ff40003800000 */
[----:B-----5:R-:W-:Y:S01]  /*1b80*/  HADD2.F32 R141, -RZ, R37.H1_H1 ;  /* 0x30000025ff8d7230 */ /* 0x020fe20000004100 */
[----:B------:R-:W-:Y:S06]  /*1b90*/  BRA `(.L_x_3939) ;  /* 0x0000000000147947 */ /* 0x000fec0003800000 */
.L_x_3938:
[----:B-----5:R-:W-:Y:S02]  /*1ba0*/  HADD2.F32 R44, -RZ, R41.H1_H1 ;  /* 0x30000029ff2c7230 */ /* 0x020fe40000004100 */
[----:B------:R-:W-:-:S03]  /*1bb0*/  @P0 HADD2.F32 R46, -RZ, R37.H1_H1 ;  /* 0x30000025ff2e0230 */ /* 0x000fc60000004100 */
[----:B------:R-:W-:-:S04]  /*1bc0*/  FMUL.FTZ R44, R44, UR8 ;  /* 0x000000082c2c7c20 */ /* 0x000fc80008410000 */
[----:B------:R-:W-:-:S04]  /*1bd0*/  FMUL.FTZ R141, R87, R44 ;  /* 0x0000002c578d7220 */ /* 0x000fc80000410000 */
[----:B------:R-:W-:-:S07]  /*1be0*/  @P0 FADD.FTZ R141, R46, R141 ;  /* 0x0000008d2e8d0221 */ /* 0x000fce0000010000 */
.L_x_3939:
[----:B------:R-:W-:Y:S05]  /*1bf0*/  BSYNC B0 ;  /* 0x0000000000007941 */ /* 0x000fea0003800000 */
.L_x_3937:
[----:B------:R-:W-:Y:S04]  /*1c00*/  BSSY B0, `(.L_x_3940) ;  /* 0x000000b000007945 */ /* 0x000fe80003800000 */
[----:B------:R-:W-:Y:S05]  /*1c10*/  @P3 BRA `(.L_x_3941) ;  /* 0x0000000000103947 */ /* 0x000fea0003800000 */
[----:B------:R-:W-:Y:S01]  /*1c20*/  MOV R140, RZ ;  /* 0x000000ff008c7202 */ /* 0x000fe20000000f00 */
[----:B------:R-:W-:Y:S06]  /*1c30*/  @!P0 BRA `(.L_x_3942) ;  /* 0x00000000001c8947 */ /* 0x000fec0003800000 */
[----:B-----5:R-:W-:Y:S01]  /*1c40*/  HADD2.F32 R140, -RZ, R38.H0_H0 ;  /* 0x20000026ff8c7230 */ /* 0x020fe20000004100 */
[----:B------:R-:W-:Y:S06]  /*1c50*/  BRA `(.L_x_3942) ;  /* 0x0000000000147947 */ /* 0x000fec0003800000 */
.L_x_3941:
[----:B-----5:R-:W-:Y:S02]  /*1c60*/  HADD2.F32 R44, -RZ, R42.H0_H0 ;  /* 0x2000002aff2c7230 */ /* 0x020fe40000004100 */
[----:B------:R-:W-:-:S03]  /*1c70*/  @P0 HADD2.F32 R47, -RZ, R38.H0_H0 ;  /* 0x20000026ff2f0230 */ /* 0x000fc60000004100 */
[----:B------:R-:W-:-:S04]  /*1c80*/  FMUL.FTZ R45, R44, UR8 ;  /* 0x000000082c2d7c20 */ /* 0x000fc80008410000 */
[----:B------:R-:W-:-:S04]  /*1c90*/  FMUL.FTZ R140, R86, R45 ;  /* 0x0000002d568c7220 */ /* 0x000fc80000410000 */
[----:B------:R-:W-:-:S07]  /*1ca0*/  @P0 FADD.FTZ R140, R47, R140 ;  /* 0x0000008c2f8c0221 */ /* 0x000fce0000010000 */
.L_x_3942:
[----:B------:R-:W-:Y:S05]  /*1cb0*/  BSYNC B0 ;  /* 0x0000000000007941 */ /* 0x000fea0003800000 */
.L_x_3940:
[----:B------:R-:W-:Y:S04]  /*1cc0*/  BSSY B0, `(.L_x_3943) ;  /* 0x000000b000007945 */ /* 0x000fe80003800000 */
[----:B------:R-:W-:Y:S05]  /*1cd0*/  @P3 BRA `(.L_x_3944) ;  /* 0x0000000000103947 */ /* 0x000fea0003800000 */
[----:B------:R-:W-:Y:S01]  /*1ce0*/  HFMA2.MMA R139, -RZ, RZ, 0, 0 ;  /* 0x00000000ff8b7435 */ /* 0x000fe200000001ff */
[----:B------:R-:W-:Y:S10]  /*1cf0*/  @!P0 BRA `(.L_x_3945) ;  /* 0x00000000001c8947 */ /* 0x000ff40003800000 */
[----:B-----5:R-:W-:Y:S01]  /*1d00*/  HADD2.F32 R139, -RZ, R38.H1_H1 ;  /* 0x30000026ff8b7230 */ /* 0x020fe20000004100 */
[----:B------:R-:W-:Y:S06]  /*1d10*/  BRA `(.L_x_3945) ;  /* 0x0000000000147947 */ /* 0x000fec0003800000 */
.L_x_3944:
[----:B-----5:R-:W-:Y:S02]  /*1d20*/  HADD2.F32 R44, -RZ, R42.H1_H1 ;  /* 0x3000002aff2c7230 */ /* 0x020fe40000004100 */
[----:B------:R-:W-:-:S03]  /*1d30*/  @P0 HADD2.F32 R46, -RZ, R38.H1_H1 ;  /* 0x30000026ff2e0230 */ /* 0x000fc60000004100 */
[----:B------:R-:W-:-:S04]  /*1d40*/  FMUL.FTZ R44, R44, UR8 ;  /* 0x000000082c2c7c20 */ /* 0x000fc80008410000 */
[----:B------:R-:W-:-:S04]  /*1d50*/  FMUL.FTZ R139, R89, R44 ;  /* 0x0000002c598b7220 */ /* 0x000fc80000410000 */
[----:B------:R-:W-:-:S07]  /*1d60*/  @P0 FADD.FTZ R139, R46, R139 ;  /* 0x0000008b2e8b0221 */ /* 0x000fce0000010000 */
.L_x_3945:
[----:B------:R-:W-:Y:S05]  /*1d70*/  BSYNC B0 ;  /* 0x0000000000007941 */ /* 0x000fea0003800000 */
.L_x_3943:
[----:B------:R-:W-:Y:S04]  /*1d80*/  BSSY B0, `(.L_x_3946) ;  /* 0x000000b000007945 */ /* 0x000fe80003800000 */
[----:B------:R-:W-:Y:S05]  /*1d90*/  @P3 BRA `(.L_x_3947) ;  /* 0x0000000000103947 */ /* 0x000fea0003800000 */
[----:B------:R-:W-:Y:S01]  /*1da0*/  MOV R138, RZ ;  /* 0x000000ff008a7202 */ /* 0x000fe20000000f00 */
[----:B------:R-:W-:Y:S06]  /*1db0*/  @!P0 BRA `(.L_x_3948) ;  /* 0x00000000001c8947 */ /* 0x000fec0003800000 */
[----:B-----5:R-:W-:Y:S01]  /*1dc0*/  HADD2.F32 R138, -RZ, R39.H0_H0 ;  /* 0x20000027ff8a7230 */ /* 0x020fe20000004100 */
[----:B------:R-:W-:Y:S06]  /*1dd0*/  BRA `(.L_x_3948) ;  /* 0x0000000000147947 */ /* 0x000fec0003800000 */
.L_x_3947:
[----:B-----5:R-:W-:Y:S02]  /*1de0*/  HADD2.F32 R44, -RZ, R43.H0_H0 ;  /* 0x2000002bff2c7230 */ /* 0x020fe40000004100 */
[----:B------:R-:W-:-:S03]  /*1df0*/  @P0 HADD2.F32 R47, -RZ, R39.H0_H0 ;  /* 0x20000027ff2f0230 */ /* 0x000fc60000004100 */
[----:B------:R-:W-:-:S04]  /*1e00*/  FMUL.FTZ R45, R44, UR8 ;  /* 0x000000082c2d7c20 */ /* 0x000fc80008410000 */
[----:B------:R-:W-:-:S04]  /*1e10*/  FMUL.FTZ R138, R88, R45 ;  /* 0x0000002d588a7220 */ /* 0x000fc80000410000 */
[----:B------:R-:W-:-:S07]  /*1e20*/  @P0 FADD.FTZ R138, R47, R138 ;  /* 0x0000008a2f8a0221 */ /* 0x000fce0000010000 */
.L_x_3948:
[----:B------:R-:W-:Y:S05]  /*1e30*/  BSYNC B0 ;  /* 0x0000000000007941 */ /* 0x000fea0003800000 */
.L_x_3946:
[----:B------:R-:W-:Y:S04]  /*1e40*/  BSSY B0, `(.L_x_3949) ;  /* 0x000000b000007945 */ /* 0x000fe80003800000 */
[----:B------:R-:W-:Y:S05]  /*1e50*/  @P3 BRA `(.L_x_3950) ;  /* 0x0000000000103947 */ /* 0x000fea0003800000 */
[----:B------:R-:W-:Y:S01]  /*1e60*/  HFMA2.MMA R137, -RZ, RZ, 0, 0 ;  /* 0x00000000ff897435 */ /* 0x000fe200000001ff */
[----:B------:R-:W-:Y:S10]  /*1e70*/  @!P0 BRA `(.L_x_3951) ;  /* 0x00000000001c8947 */ /* 0x000ff40003800000 */
[----:B-----5:R-:W-:Y:S01]  /*1e80*/  HADD2.F32 R137, -RZ, R39.H1_H1 ;  /* 0x30000027ff897230 */ /* 0x020fe20000004100 */
[----:B------:R-:W-:Y:S06]  /*1e90*/  BRA `(.L_x_3951) ;  /* 0x0000000000147947 */ /* 0x000fec0003800000 */
.L_x_3950:
[----:B-----5:R-:W-:Y:S02]  /*1ea0*/  HADD2.F32 R44, -RZ, R43.H1_H1 ;  /* 0x3000002bff2c7230 */ /* 0x020fe40000004100 */
[----:B------:R-:W-:-:S03]  /*1eb0*/  @P0 HADD2.F32 R46, -RZ, R39.H1_H1 ;  /* 0x30000027ff2e0230 */ /* 0x000fc60000004100 */
[----:B------:R-:W-:-:S04]  /*1ec0*/  FMUL.FTZ R44, R44, UR8 ;  /* 0x000000082c2c7c20 */ /* 0x000fc80008410000 */
[----:B------:R-:W-:-:S04]  /*1ed0*/  FMUL.FTZ R137, R91, R44 ;  /* 0x0000002c5b897220 */ /* 0x000fc80000410000 */
[----:B------:R-:W-:-:S07]  /*1ee0*/  @P0 FADD.FTZ R137, R46, R137 ;  /* 0x000000892e890221 */ /* 0x000fce0000010000 */
.L_x_3951:
[----:B------:R-:W-:Y:S05]  /*1ef0*/  BSYNC B0 ;  /* 0x0000000000007941 */ /* 0x000fea0003800000 */
.L_x_3949:
        /* <DEDUP_REMOVED lines=20> */
.L_x_3953:
[----:B--2--5:R-:W-:Y:S02]  /*2040*/  HADD2.F32 R44, -RZ, R40.H0_H0 ;  /* 0x20000028ff2c7230 */ /* 0x024fe40000004100 */
[----:B------:R-:W-:-:S03]  /*2050*/  @P0 HADD2.F32 R47, -RZ, R36.H0_H0 ;  /* 0x20000024ff2f0230 */ /* 0x000fc60000004100 */
[----:B------:R-:W-:-:S04]  /*2060*/  FMUL.FTZ R45, R44, UR8 ;  /* 0x000000082c2d7c20 */ /* 0x000fc80008410000 */
[----:B------:R-:W-:-:S04]  /*2070*/  FMUL.FTZ R150, R90, R45 ;  /* 0x0000002d5a967220 */ /* 0x000fc80000410000 */
[----:B------:R-:W-:-:S07]  /*2080*/  @P0 FADD.FTZ R150, R47, R150 ;  /* 0x000000962f960221 */ /* 0x000fce0000010000 */
.L_x_3954:
[----:B------:R-:W-:Y:S05]  /*2090*/  BSYNC B0 ;  /* 0x0000000000007941 */ /* 0x000fea0003800000 */
.L_x_3952:
[----:B------:R-:W-:Y:S04]  /*20a0*/  BSSY B0, `(.L_x_3955) ;  /* 0x000000b000007945 */ /* 0x000fe80003800000 */
[----:B------:R-:W-:Y:S05]  /*20b0*/  @P3 BRA `(.L_x_3956) ;  /* 0x0000000000103947 */ /* 0x000fea0003800000 */
[----:B------:R-:W-:Y:S01]  /*20c0*/  HFMA2.MMA R151, -RZ, RZ, 0, 0 ;  /* 0x00000000ff977435 */ /* 0x000fe200000001ff */
[----:B------:R-:W-:Y:S10]  /*20d0*/  @!P0 BRA `(.L_x_3957) ;  /* 0x00000000001c8947 */ /* 0x000ff40003800000 */
[----:B-----5:R-:W-:Y:S01]  /*20e0*/  HADD2.F32 R151, -RZ, R36.H1_H1 ;  /* 0x30000024ff977230 */ /* 0x020fe20000004100 */
[----:B------:R-:W-:Y:S06]  /*20f0*/  BRA `(.L_x_3957) ;  /* 0x0000000000147947 */ /* 0x000fec0003800000 */
.L_x_3956:
[----:B-----5:R-:W-:Y:S02]  /*2100*/  HADD2.F32 R44, -RZ, R40.H1_H1 ;  /* 0x30000028ff2c7230 */ /* 0x020fe40000004100 */
[----:B------:R-:W-:-:S03]  /*2110*/  @P0 HADD2.F32 R46, -RZ, R36.H1_H1 ;  /* 0x30000024ff2e0230 */ /* 0x000fc60000004100 */
[----:B------:R-:W-:-:S04]  /*2120*/  FMUL.FTZ R44, R44, UR8 ;  /* 0x000000082c2c7c20 */ /* 0x000fc80008410000 */
[----:B------:R-:W-:-:S04]  /*2130*/  FMUL.FTZ R151, R93, R44 ;  /* 0x0000002c5d977220 */ /* 0x000fc80000410000 */
[----:B------:R-:W-:-:S07]  /*2140*/  @P0 FADD.FTZ R151, R46, R151 ;  /* 0x000000972e970221 */ /* 0x000fce0000010000 */
.L_x_3957:
[----:B------:R-:W-:Y:S05]  /*2150*/  BSYNC B0 ;  /* 0x0000000000007941 */ /* 0x000fea0003800000 */
.L_x_3955:
[----:B------:R-:W-:Y:S04]  /*2160*/  BSSY B0, `(.L_x_3958) ;  /* 0x000000b000007945 */ /* 0x000fe80003800000 */
[----:B------:R-:W-:Y:S05]  /*2170*/  @P3 BRA `(.L_x_3959) ;  /* 0x0000000000103947 */ /* 0x000fea0003800000 */
[----:B------:R-:W-:Y:S01]  /*2180*/  MOV R145, RZ ;  /* 0x000000ff00917202 */ /* 0x000fe20000000f00 */
[----:B------:R-:W-:Y:S06]  /*2190*/  @!P0 BRA `(.L_x_3960) ;  /* 0x00000000001c8947 */ /* 0x000fec0003800000 */
[----:B-----5:R-:W-:Y:S01]  /*21a0*/  HADD2.F32 R145, -RZ, R37.H0_H0 ;  /* 0x20000025ff917230 */ /* 0x020fe20000004100 */
[----:B------:R-:W-:Y:S06]  /*21b0*/  BRA `(.L_x_3960) ;  /* 0x0000000000147947 */ /* 0x000fec0003800000 */
.L_x_3959:
[----:B-----5:R-:W-:-:S05]  /*21c0*/  HADD2.F32 R44, -RZ, R41.H0_H0 ;  /* 0x20000029ff2c7230 */ /* 0x020fca0000004100 */
[----:B------:R-:W-:Y:S01]  /*21d0*/  FMUL.FTZ R145, R44, UR8 ;  /* 0x000000082c917c20 */ /* 0x000fe20008410000 */
[----:B------:R-:W-:-:S03]  /*21e0*/  @P0 HADD2.F32 R44, -RZ, R37.H0_H0 ;  /* 0x20000025ff2c0230 */ /* 0x000fc60000004100 */
[----:B------:R-:W-:-:S04]  /*21f0*/  FMUL.FTZ R145, R92, R145 ;  /* 0x000000915c917220 */ /* 0x000fc80000410000 */
[----:B------:R-:W-:-:S07]  /*2200*/  @P0 FADD.FTZ R145, R44, R145 ;  /* 0x000000912c910221 */ /* 0x000fce0000010000 */
.L_x_3960:
[----:B------:R-:W-:Y:S05]  /*2210*/  BSYNC B0 ;  /* 0x0000000000007941 */ /* 0x000fea0003800000 */
.L_x_3958:
[----:B------:R-:W-:Y:S04]  /*2220*/  BSSY B0, `(.L_x_3961) ;  /* 0x000000b000007945 */ /* 0x000fe80003800000 */
[----:B------:R-:W-:Y:S05]  /*2230*/  @P3 BRA `(.L_x_3962) ;  /* 0x0000000000103947 */ /* 0x000fea0003800000 */
[----:B------:R-:W-:Y:S01]  /*2240*/  HFMA2.MMA R146, -RZ, RZ, 0, 0 ;  /* 0x00000000ff927435 */ /* 0x000fe200000001ff */
[----:B------:R-:W-:Y:S10]  /*2250*/  @!P0 BRA `(.L_x_3963) ;  /* 0x00000000001c8947 */ /* 0x000ff40003800000 */
[----:B-----5:R-:W-:Y:S01]  /*2260*/  HADD2.F32 R146, -RZ, R37.H1_H1 ;  /* 0x30000025ff927230 */ /* 0x020fe20000004100 */
[----:B------:R-:W-:Y:S06]  /*2270*/  BRA `(.L_x_3963) ;  /* 0x0000000000147947 */ /* 0x000fec0003800000 */
.L_x_3962:
[----:B-----5:R-:W-:Y:S02]  /*2280*/  HADD2.F32 R44, -RZ, R41.H1_H1 ;  /* 0x30000029ff2c7230 */ /* 0x020fe40000004100 */
[----:B------:R-:W-:-:S03]  /*2290*/  @P0 HADD2.F32 R45, -RZ, R37.H1_H1 ;  /* 0x30000025ff2d0230 */ /* 0x000fc60000004100 */
[----:B------:R-:W-:-:S04]  /*22a0*/  FMUL.FTZ R44, R44, UR8 ;  /* 0x000000082c2c7c20 */ /* 0x000fc80008410000 */
[----:B------:R-:W-:-:S04]  /*22b0*/  FMUL.FTZ R146, R95, R44 ;  /* 0x0000002c5f927220 */ /* 0x000fc80000410000 */
[----:B------:R-:W-:-:S07]  /*22c0*/  @P0 FADD.FTZ R146, R45, R146 ;  /* 0x000000922d920221 */ /* 0x000fce0000010000 */
.L_x_3963:
[----:B------:R-:W-:Y:S05]  /*22d0*/  BSYNC B0 ;  /* 0x0000000000007941 */ /* 0x000fea0003800000 */
.L_x_3961:
[----:B------:R-:W-:Y:S04]  /*22e0*/  BSSY B0, `(.L_x_3964) ;  /* 0x000000b000007945 */ /* 0x000fe80003800000 */
[----:B------:R-:W-:Y:S05]  /*22f0*/  @P3 BRA `(.L_x_3965) ;  /* 0x0000000000103947 */ /* 0x000fea0003800000 */
[----:B------:R-:W-:Y:S01]  /*2300*/  MOV R148, RZ ;  /* 0x000000ff00947202 */ /* 0x000fe20000000f00 */
[----:B------:R-:W-:Y:S06]  /*2310*/  @!P0 BRA `(.L_x_3966) ;  /* 0x00000000001c8947 */ /* 0x000fec0003800000 */
[----:B-----5:R-:W-:Y:S01]  /*2320*/  HADD2.F32 R148, -RZ, R38.H0_H0 ;  /* 0x20000026ff947230 */ /* 0x020fe20000004100 */
[----:B------:R-:W-:Y:S06]  /*2330*/  BRA `(.L_x_3966) ;  /* 0x0000000000147947 */ /* 0x000fec0003800000 */
.L_x_3965:
[----:B-----5:R-:W-:Y:S02]  /*2340*/  HADD2.F32 R44, -RZ, R42.H0_H0 ;  /* 0x2000002aff2c7230 */ /* 0x020fe40000004100 */
[----:B------:R-:W-:-:S03]  /*2350*/  @P0 HADD2.F32 R47, -RZ, R38.H0_H0 ;  /* 0x20000026ff2f0230 */ /* 0x000fc60000004100 */
[----:B------:R-:W-:-:S04]  /*2360*/  FMUL.FTZ R45, R44, UR8 ;  /* 0x000000082c2d7c20 */ /* 0x000fc80008410000 */
[----:B------:R-:W-:-:S04]  /*2370*/  FMUL.FTZ R148, R94, R45 ;  /* 0x0000002d5e947220 */ /* 0x000fc80000410000 */
[----:B------:R-:W-:-:S07]  /*2380*/  @P0 FADD.FTZ R148, R47, R148 ;  /* 0x000000942f940221 */ /* 0x000fce0000010000 */
.L_x_3966:
[----:B------:R-:W-:Y:S05]  /*2390*/  BSYNC B0 ;  /* 0x0000000000007941 */ /* 0x000fea0003800000 */
.L_x_3964:
[----:B------:R-:W-:Y:S04]  /*23a0*/  BSSY B0, `(.L_x_3967) ;  /* 0x000000b000007945 */ /* 0x000fe80003800000 */
[----:B------:R-:W-:Y:S05]  /*23b0*/  @P3 BRA `(.L_x_3968) ;  /* 0x0000000000103947 */ /* 0x000fea0003800000 */
[----:B------:R-:W-:Y:S01]  /*23c0*/  HFMA2.MMA R152, -RZ, RZ, 0, 0 ;  /* 0x00000000ff987435 */ /* 0x000fe200000001ff */
[----:B------:R-:W-:Y:S10]  /*23d0*/  @!P0 BRA `(.L_x_3969) ;  /* 0x00000000001c8947 */ /* 0x000ff40003800000 */
[----:B-----5:R-:W-:Y:S01]  /*23e0*/  HADD2.F32 R152, -RZ, R38.H1_H1 ;  /* 0x30000026ff987230 */ /* 0x020fe20000004100 */
[----:B------:R-:W-:Y:S06]  /*23f0*/  BRA `(.L_x_3969) ;  /* 0x0000000000147947 */ /* 0x000fec0003800000 */
.L_x_3968:
[----:B-----5:R-:W-:Y:S02]  /*2400*/  HADD2.F32 R44, -RZ, R42.H1_H1 ;  /* 0x3000002aff2c7230 */ /* 0x020fe40000004100 */
[----:B------:R-:W-:-:S03]  /*2410*/  @P0 HADD2.F32 R45, -RZ, R38.H1_H1 ;  /* 0x30000026ff2d0230 */ /* 0x000fc60000004100 */
[----:B------:R-:W-:-:S04]  /*2420*/  FMUL.FTZ R44, R44, UR8 ;  /* 0x000000082c2c7c20 */ /* 0x000fc80008410000 */
[----:B------:R-:W-:-:S04]  /*2430*/  FMUL.FTZ R152, R97, R44 ;  /* 0x0000002c61987220 */ /* 0x000fc80000410000 */
[----:B------:R-:W-:-:S07]  /*2440*/  @P0 FADD.FTZ R152, R45, R152 ;  /* 0x000000982d980221 */ /* 0x000fce0000010000 */
.L_x_3969:
[----:B------:R-:W-:Y:S05]  /*2450*/  BSYNC B0 ;  /* 0x0000000000007941 */ /* 0x000fea0003800000 */
.L_x_3967:
[----:B------:R-:W-:Y:S04]  /*2460*/  BSSY B0, `(.L_x_3970) ;  /* 0x000000b000007945 */ /* 0x000fe80003800000 */
[----:B------:R-:W-:Y:S05]  /*2470*/  @P3 BRA `(.L_x_3971) ;  /* 0x0000000000103947 */ /* 0x000fea0003800000 */
[----:B------:R-:W-:Y:S01]  /*2480*/  MOV R149, RZ ;  /* 0x000000ff00957202 */ /* 0x000fe20000000f00 */
[----:B------:R-:W-:Y:S06]  /*2490*/  @!P0 BRA `(.L_x_3972) ;  /* 0x00000000001c8947 */ /* 0x000fec0003800000 */
[----:B-----5:R-:W-:Y:S01]  /*24a0*/  HADD2.F32 R149, -RZ, R39.H0_H0 ;  /* 0x20000027ff957230 */ /* 0x020fe20000004100 */
[----:B------:R-:W-:Y:S06]  /*24b0*/  BRA `(.L_x_3972) ;  /* 0x0000000000147947 */ /* 0x000fec0003800000 */
.L_x_3971:
[----:B-----5:R-:W-:-:S05]  /*24c0*/  HADD2.F32 R44, -RZ, R43.H0_H0 ;  /* 0x2000002bff2c7230 */ /* 0x020fca0000004100 */
[----:B------:R-:W-:Y:S01]  /*24d0*/  FMUL.FTZ R149, R44, UR8 ;  /* 0x000000082c957c20 */ /* 0x000fe20008410000 */
[----:B------:R-:W-:-:S03]  /*24e0*/  @P0 HADD2.F32 R44, -RZ, R39.H0_H0 ;  /* 0x20000027ff2c0230 */ /* 0x000fc60000004100 */
[----:B------:R-:W-:-:S04]  /*24f0*/  FMUL.FTZ R149, R96, R149 ;  /* 0x0000009560957220 */ /* 0x000fc80000410000 */
[----:B------:R-:W-:-:S07]  /*2500*/  @P0 FADD.FTZ R149, R44, R149 ;  /* 0x000000952c950221 */ /* 0x000fce0000010000 */
.L_x_3972:
[----:B------:R-:W-:Y:S05]  /*2510*/  BSYNC B0 ;  /* 0x0000000000007941 */ /* 0x000fea0003800000 */
.L_x_3970:
[----:B------:R-:W-:Y:S04]  /*2520*/  BSSY B0, `(.L_x_3973) ;  /* 0x000000b000007945 */ /* 0x000fe80003800000 */
[----:B------:R-:W-:Y:S05]  /*2530*/  @P3 BRA `(.L_x_3974) ;  /* 0x0000000000103947 */ /* 0x000fea0003800000 */
[----:B------:R-:W-:Y:S01]  /*2540*/  HFMA2.MMA R147, -RZ, RZ, 0, 0 ;  /* 0x00000000ff937435 */ /* 0x000fe200000001ff */
[----:B------:R-:W-:Y:S10]  /*2550*/  @!P0 BRA `(.L_x_3975) ;  /* 0x00000000001c8947 */ /* 0x000ff40003800000 */
[----:B-----5:R-:W-:Y:S01]  /*2560*/  HADD2.F32 R147, -RZ, R39.H1_H1 ;  /* 0x30000027ff937230 */ /* 0x020fe20000004100 */
[----:B------:R-:W-:Y:S06]  /*2570*/  BRA `(.L_x_3975) ;  /* 0x0000000000147947 */ /* 0x000fec0003800000 */
.L_x_3974:
[----:B-----5:R-:W-:-:S05]  /*2580*/  HADD2.F32 R44, -RZ, R43.H1_H1 ;  /* 0x3000002bff2c7230 */ /* 0x020fca0000004100 */
[----:B------:R-:W-:-:S04]  /*2590*/  FMUL.FTZ R44, R44, UR8 ;  /* 0x000000082c2c7c20 */ /* 0x000fc80008410000 */
[----:B------:R-:W-:Y:S01]  /*25a0*/  FMUL.FTZ R147, R99, R44 ;  /* 0x0000002c63937220 */ /* 0x000fe20000410000 */
[----:B------:R-:W-:-:S05]  /*25b0*/  @P0 HADD2.F32 R44, -RZ, R39.H1_H1 ;  /* 0x30000027ff2c0230 */ /* 0x000fca0000004100 */
[----:B------:R-:W-:-:S07]  /*25c0*/  @P0 FADD.FTZ R147, R44, R147 ;  /* 0x000000932c930221 */ /* 0x000fce0000010000 */
.L_x_3975:
[----:B------:R-:W-:Y:S05]  /*25d0*/  BSYNC B0 ;  /* 0x0000000000007941 */ /* 0x000fea0003800000 */
.L_x_3973:
[----:B------:R-:W-:-:S04]  /*25e0*/  IMAD.WIDE.U32 R48, R155, 0x10, R48 ;  /* 0x000000109b307825 */ /* 0x000fc800078e0030 */
[----:B------:R-:W-:Y:S01]  /*25f0*/  FADD.FTZ R155, RZ, R57 ;  /* 0x00000039ff9b7221 */ /* 0x000fe20000010000 */
[----:B------:R-:W-:Y:S01]  /*2600*/  F2FP.F16.F32.PACK_AB R47, R147, R149 ;  /* 0x00000095932f723e */ /* 0x000fe200000000ff */
[----:B------:R-:W-:Y:S01]  /*2610*/  UMOV UR12, 0xffffffff ;  /* 0xffffffff000c7882 */ /* 0x000fe20000000000 */
[----:B------:R-:W-:Y:S01]  /*2620*/  F2FP.F16.F32.PACK_AB R46, R152, R148 ;  /* 0x00000094982e723e */ /* 0x000fe200000000ff */
[----:B------:R-:W-:Y:S01]  /*2630*/  FADD.FTZ R154, R155, R56 ;  /* 0x000000389b9a7221 */ /* 0x000fe20000010000 */
[----:B------:R-:W-:Y:S02]  /*2640*/  F2FP.F16.F32.PACK_AB R45, R146, R145 ;  /* 0x00000091922d723e */ /* 0x000fe400000000ff */
[----:B------:R-:W-:Y:S01]  /*2650*/  F2FP.F16.F32.PACK_AB R44, R151, R150 ;  /* 0x00000096972c723e */ /* 0x000fe200000000ff */
        /* <DEDUP_REMOVED lines=118> */
.L_x_3990:
        /* <DEDUP_REMOVED lines=14> */
[----:B------:R-:W-:Y:S04]  /*2ea0*/  BAR.SYNC.DEFER_BLOCKING 0x0 ;  /* 0x0000000000007b1d */ /* 0x000fe80000010000 */
[----:B------:R-:W-:Y:S02]  /*2eb0*/  @!P2 MOV R49, 0x400 ;  /* 0x000004000031a802 */ /* 0x000fe40000000f00 */
[----:B------:R-:W-:Y:S02]  /*2ec0*/  BSSY B0, `(.L_x_3977) ;  /* 0x00000bb000007945 */ /* 0x000fe40003800000 */
[----:B------:R-:W-:Y:S01]  /*2ed0*/  I2FP.F32.S32 R157, R49 ;  /* 0x00000031009d7245 */ /* 0x000fe20000201400 */
        /* <DEDUP_REMOVED lines=8> */
[----:B------:R-:W-:-:S02]  /*2f60*/  LOP3.LUT P2, RZ, R129, 0x1f, R0, 0xf8, !PT ;  /* 0x0000001f81ff7812 */ /* 0x000fc4000784f800 */
        /* <DEDUP_REMOVED lines=104> */
[----:B------:R-:W-:Y:S01]  /*35f0*/  F2FP.F16.F32.PACK_AB R47, R47, R46 ;  /* 0x0000002e2f2f723e */ /* 0x000fe200000000ff */
[----:B------:R-:W-:Y:S01]  /*3600*/  FMUL.FTZ R54, R48, R54 ;  /* 0x0000003630367220 */ /* 0x000fe20000410000 */
[----:B------:R-:W-:Y:S01]  /*3610*/  F2FP.F16.F32.PACK_AB R46, R52, R53 ;  /* 0x00000035342e723e */ /* 0x000fe200000000ff */
        /* <DEDUP_REMOVED lines=19> */
[----:B------:R-:W-:Y:S01]  /*3750*/  F2FP.F16.F32.PACK_AB R44, R53, R44 ;  /* 0x0000002c352c723e */ /* 0x000fe200000000ff */
        /* <DEDUP_REMOVED lines=22> */
[----:B------:R-:W-:Y:S01]  /*38c0*/  F2FP.F16.F32.PACK_AB R53, R52, R53 ;  /* 0x000000353435723e */ /* 0x000fe200000000ff */
        /* <DEDUP_REMOVED lines=16> */
[----:B------:R0:W-:Y:S01]  /*39d0*/  STG.E.128 desc[UR4][R60.64], R44 ;  /* 0x0000002c3c007986 */ /* 0x0001e2000c101d04 */
[----:B------:R-:W-:-:S02]  /*39e0*/  F2FP.F16.F32.PACK_AB R54, R139, R54 ;  /* 0x000000368b36723e */ /* 0x000fc400000000ff */
[----:B------:R-:W-:Y:S01]  /*39f0*/  F2FP.F16.F32.PACK_AB R52, R143, R52 ;  /* 0x000000348f34723e */ /* 0x000fe200000000ff */
[----:B------:R0:W-:Y:S01]  /*3a00*/  STG.E.128 desc[UR4][R62.64], R48 ;  /* 0x000000303e007986 */ /* 0x0001e2000c101d04 */
[----:B------:R-:W-:Y:S02]  /*3a10*/  F2FP.F16.F32.PACK_AB R59, R156, R59 ;  /* 0x0000003b9c3b723e */ /* 0x000fe400000000ff */
[----:B------:R-:W-:Y:S01]  /*3a20*/  F2FP.F16.F32.PACK_AB R58, R135, R58 ;  /* 0x0000003a873a723e */ /* 0x000fe200000000ff */
[----:B------:R0:W-:Y:S01]  /*3a30*/  STG.E.128 desc[UR4][R64.64], R52 ;  /* 0x0000003440007986 */ /* 0x0001e2000c101d04 */
[----:B------:R-:W-:Y:S02]  /*3a40*/  F2FP.F16.F32.PACK_AB R57, R146, R57 ;  /* 0x000000399239723e */ /* 0x000fe400000000ff */
[----:B------:R-:W-:-:S05]  /*3a50*/  F2FP.F16.F32.PACK_AB R56, R151, R56 ;  /* 0x000000389738723e */ /* 0x000fca00000000ff */
[----:B------:R0:W-:Y:S02]  /*3a60*/  STG.E.128 desc[UR4][R154.64], R56 ;  /* 0x000000389a007986 */ /* 0x0001e4000c101d04 */
.L_x_3978:
[----:B------:R-:W-:Y:S05]  /*3a70*/  BSYNC B0 ;  /* 0x0000000000007941 */ /* 0x000fea0003800000 */
.L_x_3977:
[----:B------:R-:W-:Y:S02]  /*3a80*/  IADD3 R131, R131, UR10, RZ ;  /* 0x0000000a83837c10 */ /* 0x000fe4000fffe0ff */
[----:B------:R-:W-:Y:S02]  /*3a90*/  SEL R153, RZ, 0x1, P0 ;  /* 0x00000001ff997807 */ /* 0x000fe40000000000 */
[----:B------:R-:W-:-:S13]  /*3aa0*/  ISETP.GE.AND P2, PT, R131, UR11, PT ;  /* 0x0000000b83007c0c */ /* 0x000fda000bf46270 */
[----:B------:R-:W-:Y:S05]  /*3ab0*/  @!P2 BRA `(.L_x_3979) ;  /* 0xffffffcc00aca947 */ /* 0x000fea000383ffff */
[----:B------:R-:W-:Y:S05]  /*3ac0*/  EXIT ;  /* 0x000000000000794d */ /* 0x000fea0003800000 */
.L_x_3976:
[----:B------:R-:W-:Y:S01]  /*3ad0*/  HFMA2.MMA R157, -RZ, RZ, 0, 5.9604644775390625e-08 ;  /* 0x00000001ff9d7435 */ /* 0x000fe200000001ff */
[----:B------:R-:W-:Y:S02]  /*3ae0*/  MOV R158, R45 ;  /* 0x0000002d009e7202 */ /* 0x000fe40000000f00 */
[----:B------:R-:W-:Y:S02]  /*3af0*/  MOV R160, 0x1f ;  /* 0x0000001f00a07802 */ /* 0x000fe40000000f00 */
[----:B------:R-:W-:-:S07]  /*3b00*/  MOV R155, 0xffffffff ;  /* 0xffffffff009b7802 */ /* 0x000fce0000000f00 */
[----:B-----5:R-:W-:Y:S05]  /*3b10*/  WARPSYNC.COLLECTIVE R155, `(.L_x_3980) ;  /* 0x000000009b087348 */ /* 0x020fea0003c00000 */
[----:B------:R0:W1:Y:S02]  /*3b20*/  SHFL.BFLY P2, R156, R158, R157, R160 ;  /* 0x0c00009d9e9c7389 */ /* 0x00006400000400a0 */
[----:B01---5:R-:W-:Y:S01]  /*3b30*/  ENDCOLLECTIVE ;  /* 0x000000000000791b */ /* 0x023fe20003800000 */
.L_x_3980:
[----:B------:R-:W-:Y:S01]  /*3b40*/  HFMA2.MMA R157, -RZ, RZ, 0, 1.1920928955078125e-07 ;  /* 0x00000002ff9d7435 */ /* 0x000fe200000001ff */
[----:B------:R-:W-:-:S05]  /*3b50*/  MOV R44, R156 ;  /* 0x0000009c002c7202 */ /* 0x000fca0000000f00 */
[----:B------:R-:W-:-:S05]  /*3b60*/  FADD.FTZ R47, R45, R44 ;  /* 0x0000002c2d2f7221 */ /* 0x000fca0000010000 */
[----:B------:R-:W-:-:S07]  /*3b70*/  MOV R158, R47 ;  /* 0x0000002f009e7202 */ /* 0x000fce0000000f00 */
[----:B------:R-:W-:Y:S05]  /*3b80*/  WARPSYNC.COLLECTIVE R155, `(.L_x_3981) ;  /* 0x000000009b087348 */ /* 0x000fea0003c00000 */
[----:B------:R0:W1:Y:S02]  /*3b90*/  SHFL.BFLY P2, R156, R158, R157, R160 ;  /* 0x0c00009d9e9c7389 */ /* 0x00006400000400a0 */
[----:B01----:R-:W-:Y:S01]  /*3ba0*/  ENDCOLLECTIVE ;  /* 0x000000000000791b */ /* 0x003fe20003800000 */
.L_x_3981:
[----:B------:R-:W-:Y:S01]  /*3bb0*/  HFMA2.MMA R157, -RZ, RZ, 0, 2.384185791015625e-07 ;  /* 0x00000004ff9d7435 */ /* 0x000fe200000001ff */
[----:B------:R-:W-:-:S05]  /*3bc0*/  MOV R44, R156 ;  /* 0x0000009c002c7202 */ /* 0x000fca0000000f00 */
[----:B------:R-:W-:-:S05]  /*3bd0*/  FADD.FTZ R48, R47, R44 ;  /* 0x0000002c2f307221 */ /* 0x000fca0000010000 */
[----:B------:R-:W-:-:S07]  /*3be0*/  MOV R158, R48 ;  /* 0x00000030009e7202 */ /* 0x000fce0000000f00 */
[----:B------:R-:W-:Y:S05]  /*3bf0*/  WARPSYNC.COLLECTIVE R155, `(.L_x_3982) ;  /* 0x000000009b087348 */ /* 0x000fea0003c00000 */
[----:B------:R0:W1:Y:S02]  /*3c00*/  SHFL.BFLY P2, R156, R158, R157, R160 ;  /* 0x0c00009d9e9c7389 */ /* 0x00006400000400a0 */
[----:B01----:R-:W-:Y:S01]  /*3c10*/  ENDCOLLECTIVE ;  /* 0x000000000000791b */ /* 0x003fe20003800000 */
.L_x_3982:
[----:B------:R-:W-:Y:S01]  /*3c20*/  HFMA2.MMA R157, -RZ, RZ, 0, 4.76837158203125e-07 ;  /* 0x00000008ff9d7435 */ /* 0x000fe200000001ff */
[----:B------:R-:W-:-:S05]  /*3c30*/  MOV R49, R156 ;  /* 0x0000009c00317202 */ /* 0x000fca0000000f00 */
[----:B------:R-:W-:-:S05]  /*3c40*/  FADD.FTZ R49, R48, R49 ;  /* 0x0000003130317221 */ /* 0x000fca0000010000 */
[----:B------:R-:W-:-:S07]  /*3c50*/  MOV R158, R49 ;  /* 0x00000031009e7202 */ /* 0x000fce0000000f00 */
[----:B------:R-:W-:Y:S05]  /*3c60*/  WARPSYNC.COLLECTIVE R155, `(.L_x_3983) ;  /* 0x000000009b087348 */ /* 0x000fea0003c00000 */
[----:B------:R0:W1:Y:S02]  /*3c70*/  SHFL.BFLY P2, R156, R158, R157, R160 ;  /* 0x0c00009d9e9c7389 */ /* 0x00006400000400a0 */
[----:B01----:R-:W-:Y:S01]  /*3c80*/  ENDCOLLECTIVE ;  /* 0x000000000000791b */ /* 0x003fe20003800000 */
.L_x_3983:
[----:B------:R-:W-:Y:S01]  /*3c90*/  HFMA2.MMA R157, -RZ, RZ, 0, 9.5367431640625e-07 ;  /* 0x00000010ff9d7435 */ /* 0x000fe200000001ff */
[----:B------:R-:W-:-:S05]  /*3ca0*/  MOV R44, R156 ;  /* 0x0000009c002c7202 */ /* 0x000fca0000000f00 */
[----:B------:R-:W-:-:S05]  /*3cb0*/  FADD.FTZ R153, R49, R44 ;  /* 0x0000002c31997221 */ /* 0x000fca0000010000 */
[----:B------:R-:W-:-:S07]  /*3cc0*/  MOV R158, R153 ;  /* 0x00000099009e7202 */ /* 0x000fce0000000f00 */
[----:B------:R-:W-:Y:S05]  /*3cd0*/  WARPSYNC.COLLECTIVE R155, `(.L_x_3984) ;  /* 0x000000009b087348 */ /* 0x000fea0003c00000 */
[----:B------:R0:W1:Y:S02]  /*3ce0*/  SHFL.BFLY P2, R156, R158, R157, R160 ;  /* 0x0c00009d9e9c7389 */ /* 0x00006400000400a0 */
[----:B01----:R-:W-:Y:S01]  /*3cf0*/  ENDCOLLECTIVE ;  /* 0x000000000000791b */ /* 0x003fe20003800000 */
.L_x_3984:
        /* <DEDUP_REMOVED lines=72> */
.L_x_3985:
[----:B------:R-:W-:Y:S01]  /*4180*/  HFMA2.MMA R157, -RZ, RZ, 0, 1.1920928955078125e-07 ;  /* 0x00000002ff9d7435 */ /* 0x000fe200000001ff */
[----:B------:R-:W-:-:S05]  /*4190*/  MOV R48, R156 ;  /* 0x0000009c00307202 */ /* 0x000fca0000000f00 */
[----:B------:R-:W-:-:S05]  /*41a0*/  FADD.FTZ R48, R45, R48 ;  /* 0x000000302d307221 */ /* 0x000fca0000010000 */
[----:B------:R-:W-:-:S07]  /*41b0*/  MOV R158, R48 ;  /* 0x00000030009e7202 */ /* 0x000fce0000000f00 */
[----:B------:R-:W-:Y:S05]  /*41c0*/  WARPSYNC.COLLECTIVE R155, `(.L_x_3986) ;  /* 0x000000009b087348 */ /* 0x000fea0003c00000 */
[----:B------:R0:W1:Y:S02]  /*41d0*/  SHFL.BFLY P2, R156, R158, R157, R160 ;  /* 0x0c00009d9e9c7389 */ /* 0x00006400000400a0 */
[----:B01----:R-:W-:Y:S01]  /*41e0*/  ENDCOLLECTIVE ;  /* 0x000000000000791b */ /* 0x003fe20003800000 */
.L_x_3986:
[----:B------:R-:W-:Y:S01]  /*41f0*/  HFMA2.MMA R157, -RZ, RZ, 0, 2.384185791015625e-07 ;  /* 0x00000004ff9d7435 */ /* 0x000fe200000001ff */
[----:B------:R-:W-:-:S05]  /*4200*/  MOV R47, R156 ;  /* 0x0000009c002f7202 */ /* 0x000fca0000000f00 */
[----:B------:R-:W-:-:S05]  /*4210*/  FADD.FTZ R47, R48, R47 ;  /* 0x0000002f302f7221 */ /* 0x000fca0000010000 */
[----:B------:R-:W-:-:S07]  /*4220*/  MOV R158, R47 ;  /* 0x0000002f009e7202 */ /* 0x000fce0000000f00 */
[----:B------:R-:W-:Y:S05]  /*4230*/  WARPSYNC.COLLECTIVE R155, `(.L_x_3987) ;  /* 0x000000009b087348 */ /* 0x000fea0003c00000 */
[----:B------:R0:W1:Y:S02]  /*4240*/  SHFL.BFLY P2, R156, R158, R157, R160 ;  /* 0x0c00009d9e9c7389 */ /* 0x00006400000400a0 */
[----:B01----:R-:W-:Y:S01]  /*4250*/  ENDCOLLECTIVE ;  /* 0x000000000000791b */ /* 0x003fe20003800000 */
.L_x_3987:
[----:B------:R-:W-:Y:S01]  /*4260*/  HFMA2.MMA R157, -RZ, RZ, 0, 4.76837158203125e-07 ;  /* 0x00000008ff9d7435 */ /* 0x000fe200000001ff */
[----:B------:R-:W-:-:S05]  /*4270*/  MOV R154, R156 ;  /* 0x0000009c009a7202 */ /* 0x000fca0000000f00 */
[----:B------:R-:W-:-:S05]  /*4280*/  FADD.FTZ R154, R47, R154 ;  /* 0x0000009a2f9a7221 */ /* 0x000fca0000010000 */
[----:B------:R-:W-:-:S07]  /*4290*/  MOV R158, R154 ;  /* 0x0000009a009e7202 */ /* 0x000fce0000000f00 */
[----:B------:R-:W-:Y:S05]  /*42a0*/  WARPSYNC.COLLECTIVE R155, `(.L_x_3988) ;  /* 0x000000009b087348 */ /* 0x000fea0003c00000 */
[----:B------:R0:W1:Y:S02]  /*42b0*/  SHFL.BFLY P2, R156, R158, R157, R160 ;  /* 0x0c00009d9e9c7389 */ /* 0x00006400000400a0 */
[----:B01----:R-:W-:Y:S01]  /*42c0*/  ENDCOLLECTIVE ;  /* 0x000000000000791b */ /* 0x003fe20003800000 */
.L_x_3988:
[----:B------:R-:W-:Y:S01]  /*42d0*/  HFMA2.MMA R157, -RZ, RZ, 0, 9.5367431640625e-07 ;  /* 0x00000010ff9d7435 */ /* 0x000fe200000001ff */
[----:B------:R-:W-:-:S05]  /*42e0*/  MOV R49, R156 ;  /* 0x0000009c00317202 */ /* 0x000fca0000000f00 */
[----:B------:R-:W-:-:S05]  /*42f0*/  FADD.FTZ R49, R154, R49 ;  /* 0x000000319a317221 */ /* 0x000fca0000010000 */
[----:B------:R-:W-:-:S07]  /*4300*/  MOV R158, R49 ;  /* 0x00000031009e7202 */ /* 0x000fce0000000f00 */
[----:B------:R-:W-:Y:S05]  /*4310*/  WARPSYNC.COLLECTIVE R155, `(.L_x_3989) ;  /* 0x000000009b087348 */ /* 0x000fea0003c00000 */
[----:B------:R0:W1:Y:S02]  /*4320*/  SHFL.BFLY P2, R156, R158, R157, R160 ;  /* 0x0c00009d9e9c7389 */ /* 0x00006400000400a0 */
[----:B01----:R-:W-:Y:S01]  /*4330*/  ENDCOLLECTIVE ;  /* 0x000000000000791b */ /* 0x003fe20003800000 */
.L_x_3989:
[----:B------:R-:W-:Y:S05]  /*4340*/  BRA `(.L_x_3990) ;  /* 0xffffffe8009c7947 */ /* 0x000fea000383ffff */
.L_x_3991:
        /* <DEDUP_REMOVED lines=11> */
.L_x_30207:


//--------------------- .text._ZN10layer_norm13ln_fwd_kernelINS_13Kernel_traitsI6__halfS2_S2_S2_fjLj4096ELj1ELj1ELj4ELj16ENS_18Kernel_traits_baseILj4096ES2_S2_S2_S2_fjLj128EEEEELb1ELb0ELb0ELb0EEEvNS_9FwdParamsE --------------------------
	.section	.text._ZN10layer_norm13ln_fwd_kernelINS_13Kernel_traitsI6__halfS2_S2_S2_fjLj4096ELj1ELj1ELj4ELj16ENS_18Kernel_traits_baseILj4096ES2_S2_S2_S2_fjLj128EEEEELb1ELb0ELb0ELb0EEEvNS_9FwdParamsE,"ax",@progbits
	.align	128
        .global         _ZN10layer_norm13ln_fwd_kernelINS_13Kernel_traitsI6__halfS2_S2_S2_fjLj4096ELj1ELj1ELj4ELj16ENS_18Kernel_traits_baseILj4096ES2_S2_S2_S2_fjLj128EEEEELb1ELb0ELb0ELb0EEEvNS_9FwdParamsE
        .type           _ZN10layer_norm13ln_fwd_kernelINS_13Kernel_traitsI6__halfS2_S2_S2_fjLj4096ELj1ELj1ELj4ELj16ENS_18Kernel_traits_baseILj4096ES2_S2_S2_S2_fjLj128EEEEELb1ELb0ELb0ELb0EEEvNS_9FwdParamsE,@function
        .size           _ZN10layer_norm13ln_fwd_kernelINS_13Kernel_traitsI6__halfS2_S2_S2_fjLj4096ELj1ELj1ELj4ELj16ENS_18Kernel_traits_baseILj4096ES2_S2_S2_S2_fjLj128EEEEELb1ELb0ELb0ELb0EEEvNS_9FwdParamsE,(.L_x_30208 - _ZN10layer_norm13ln_fwd_kernelINS_13Kernel_traitsI6__halfS2_S2_S2_fjLj4096ELj1ELj1ELj4ELj16ENS_18Kernel_traits_baseILj4096ES2_S2_S2_S2_fjLj128EEEEELb1ELb0ELb0ELb0EEEvNS_9FwdParamsE)
        .other          _ZN10layer_norm13ln_fwd_kernelINS_13Kernel_traitsI6__halfS2_S2_S2_fjLj4096ELj1ELj1ELj4ELj16ENS_18Kernel_traits_baseILj4096ES2_S2_S2_S2_fjLj128EEEEELb1ELb0ELb0ELb0EEEvNS_9FwdParamsE,@"STO_CUDA_ENTRY STV_DEFAULT"
_ZN10layer_norm13ln_fwd_kernelINS_13Kernel_traitsI6__halfS2_S2_S2_fjLj4096ELj1ELj1ELj4ELj16ENS_18Kernel_traits_baseILj4096ES2_S2_S2_S2_fjLj128EEEEELb1ELb0ELb0ELb0EEEvNS_9FwdParamsE:
.text._ZN10layer_norm13ln_fwd_kernelINS_13Kernel_traitsI6__halfS2_S2_S2_fjLj4096ELj1ELj1ELj4ELj16ENS_18Kernel_traits_baseILj4096ES2_S2_S2_S2_fjLj128EEEEELb1ELb0ELb0ELb0EEEvNS_9FwdParamsE:
[----:B------:R-:W-:Y:S08]  /*0000*/  LDC R1, c[0x0][0x28] ;  /* 0x00000a00ff017b82 */ /* 0x000ff00000000800 */
[----:B------:R-:W0:Y:S01]  /*0010*/  LDC R84, c[0x0][0x2e8] ;  /* 0x0000ba00ff547b82 */ /* 0x000e220000000800 */
[----:B------:R-:W-:Y:S01]  /*0020*/  ULDC.U8 UR4, c[0x0][0x2f4] ;  /* 0x0000bd0000047ab9 */ /* 0x000fe20000000000 */
[----:B------:R-:W-:Y:S01]  /*0030*/  ULDC.64 UR6, c[0x0][0x2e0] ;  /* 0x0000b80000067ab9 */ /* 0x000fe20000000a00 */
[----:B------:R-:W-:Y:S01]  /*0040*/  ISETP.NE.AND P0, PT, RZ, UR4, PT ;  /* 0x00000004ff007c0c */ /* 0x000fe2000bf05270 */
[----:B------:R-:W-:Y:S01]  /*0050*/  IMAD.U32 R3, RZ, RZ, UR7 ;  /* 0x00000007ff037e24 */ /* 0x000fe2000f8e00ff */
[----:B------:R-:W-:Y:S01]  /*0060*/  MOV R2, UR6 ;  /* 0x0000000600027c02 */ /* 0x000fe20008000f00 */
[----:B------:R-:W-:-:S02]  /*0070*/  ULDC.64 UR4, c[0x0][0x208] ;  /* 0x0000820000047ab9 */ /* 0x000fc40000000a00 */
        /* <DEDUP_REMOVED lines=11> */
[----:B------:R-:W-:-:S02]  /*0130*/  LOP3.LUT R19, R34, 0x7f, RZ, 0xc0, !PT ;  /* 0x0000007f22137812 */ /* 0x000fc400078ec0ff */
[----:B-1----:R-:W-:Y:S02]  /*0140*/  SHF.R.S32.HI R0, RZ, 0x1f, R79 ;  /* 0x0000001fff007819 */ /* 0x002fe4000001144f */
[----:B------:R-:W-:Y:S02]  /*0150*/  LOP3.LUT R30, R19, 0x7f, RZ, 0x3c, !PT ;  /* 0x0000007f131e7812 */ /* 0x000fe400078e3cff */
[----:B------:R-:W-:-:S04]  /*0160*/  LEA.HI R79, R0, R79, RZ, 0x3 ;  /* 0x0000004f004f7211 */ /* 0x000fc800078f18ff */
[----:B------:R-:W-:-:S04]  /*0170*/  LEA.HI.SX32 R30, R79, R30, 0x1d ;  /* 0x0000001e4f1e7211 */ /* 0x000fc800078feaff */
[C---:B------:R-:W-:Y:S01]  /*0180*/  LOP3.LUT P5, RZ, R30.reuse, 0xffffff80, RZ, 0xc0, !PT ;  /* 0xffffff801eff7812 */ /* 0x040fe200078ac0ff */
[----:B------:R-:W-:Y:S01]  /*0190*/  BSSY B0, `(.L_x_3992) ;  /* 0x0000051000007945 */ /* 0x000fe20003800000 */
[C---:B------:R-:W-:Y:S02]  /*01a0*/  ISETP.GE.U32.AND P4, PT, R30.reuse, 0x100, PT ;  /* 0x000001001e00780c */ /* 0x040fe40003f86070 */
[C---:B------:R-:W-:Y:S02]  /*01b0*/  ISETP.GE.U32.AND P3, PT, R30.reuse, 0x180, PT ;  /* 0x000001801e00780c */ /* 0x040fe40003f66070 */
[----:B------:R-:W-:Y:S02]  /*01c0*/  ISETP.GE.U32.AND P2, PT, R30, 0x200, PT ;  /* 0x000002001e00780c */ /* 0x000fe40003f46070 */
[----:B------:R-:W-:Y:S02]  /*01d0*/  LEA.HI R28, R34, UR8, RZ, 0x19 ;  /* 0x00000008221c7c11 */ /* 0x000fe4000f8fc8ff */
[----:B------:R-:W-:-:S02]  /*01e0*/  P2R R0, PR, RZ, 0x8 ;  /* 0x00000008ff007803 */ /* 0x000fc40000000000 */
[----:B------:R-:W-:Y:S02]  /*01f0*/  P2R R35, PR, RZ, 0x4 ;  /* 0x00000004ff237803 */ /* 0x000fe40000000000 */
[----:B--2---:R-:W-:Y:S02]  /*0200*/  @P0 R2UR UR6, R2 ;  /* 0x00000000020602ca */ /* 0x004fe400000e0000 */
[----:B------:R-:W-:Y:S02]  /*0210*/  @P0 R2UR UR7, R3 ;  /* 0x00000000030702ca */ /* 0x000fe400000e0000 */
[----:B---3--:R-:W-:-:S04]  /*0220*/  @P0 IADD3 R84, P1, R4, R7, RZ ;  /* 0x0000000704540210 */ /* 0x008fc80007f3e0ff */
[----:B------:R-:W-:Y:S01]  /*0230*/  @P0 IADD3.X R85, RZ, R5, RZ, P1, !PT ;  /* 0x00000005ff550210 */ /* 0x000fe20000ffe4ff */
        /* <DEDUP_REMOVED lines=47> */
[----:B------:R-:W-:-:S03]  /*0530*/  UIADD3 UR33, UR6, -0xe443238, URZ ;  /* 0xf1bbcdc806217890 */ /* 0x000fc6000fffe03f */
[----:B------:R-:W-:Y:S01]  /*0540*/  LOP3.LUT R93, R7, UR31, R4, 0x96, !PT ;  /* 0x0000001f075d7c12 */ /* 0x000fe2000f8e9604 */
[----:B------:R-:W-:Y:S01]  /*0550*/  IMAD.HI.U32 R5, R94, -0x326172a9, RZ ;  /* 0xcd9e8d575e057827 */ /* 0x000fe200078e00ff */
[----:B------:R-:W-:Y:S02]  /*0560*/  UIADD3 UR34, UR7, -0x24c28bd8, URZ ;  /* 0xdb3d742807227890 */ /* 0x000fe4000fffe03f */
[----:B------:R-:W-:Y:S02]  /*0570*/  UIADD3 UR35, UR6, -0x700cb87f, URZ ;  /* 0x8ff3478106237890 */ /* 0x000fe4000fffe03f */
[----:B------:R-:W-:Y:S01]  /*0580*/  UIADD3 UR36, UR7, -0x695add53, URZ ;  /* 0x96a522ad07247890 */ /* 0x000fe2000fffe03f */
[----:B------:R-:W-:Y:S01]  /*0590*/  P2R R3, PR, RZ, 0x20 ;  /* 0x00000020ff037803 */ /* 0x000fe20000000000 */
[----:B------:R-:W-:Y:S01]  /*05a0*/  IMAD.HI.U32 R21, R93, -0x2daee0ad, RZ ;  /* 0xd2511f535d157827 */ /* 0x000fe200078e00ff */
[----:B------:R-:W-:Y:S02]  /*05b0*/  P2R R2, PR, RZ, 0x10 ;  /* 0x00000010ff027803 */ /* 0x000fe40000000000 */
[----:B------:R-:W-:Y:S01]  /*05c0*/  LOP3.LUT R90, R5, UR33, R6, 0x96, !PT ;  /* 0x00000021055a7c12 */ /* 0x000fe2000f8e9606 */
        /* <DEDUP_REMOVED lines=13> */
.L_x_3993:
[----:B------:R-:W-:Y:S05]  /*06a0*/  BSYNC B0 ;  /* 0x0000000000007941 */ /* 0x000fea0003800000 */
.L_x_3992:
        /* <DEDUP_REMOVED lines=11> */
[----:B------:R-:W-:Y:S01]  /*0760*/  VIADD R19, R19, 0x80 ;  /* 0x0000008013137836 */ /* 0x000fe20000000000 */
[----:B------:R-:W-:Y:S02]  /*0770*/  @!P0 CS2R R52, SRZ ;  /* 0x0000000000348805 */ /* 0x000fe4000001ff00 */
[----:B0-----:R-:W-:-:S07]  /*0780*/  @!P0 CS2R R54, SRZ ;  /* 0x0000000000368805 */ /* 0x001fce000001ff00 */
.L_x_3995:
[----:B------:R-:W-:Y:S05]  /*0790*/  BSYNC B0 ;  /* 0x0000000000007941 */ /* 0x000fea0003800000 */
.L_x_3994:
        /* <DEDUP_REMOVED lines=14> */
.L_x_3997:
[----:B------:R-:W-:Y:S05]  /*0880*/  BSYNC B0 ;  /* 0x0000000000007941 */ /* 0x000fea0003800000 */
.L_x_3996:
        /* <DEDUP_REMOVED lines=13> */
.L_x_3999:
[----:B------:R-:W-:Y:S05]  /*0960*/  BSYNC B0 ;  /* 0x0000000000007941 */ /* 0x000fea0003800000 */
.L_x_3998:
[----:B------:R-:W-:Y:S01]  /*0970*/  ULDC UR8, c[0x0][0x214] ;  /* 0x0000850000087ab9 */ /* 0x000fe20000000800 */
[----:B------:R-:W-:Y:S02]  /*0980*/  LOP3.LUT R92, R21, UR34, R12, 0x96, !PT ;  /* 0x00000022155c7c12 */ /* 0x000fe4000f8e960c */
[----:B------:R-:W-:-:S13]  /*0990*/  ISETP.GE.AND P0, PT, R28, UR8, PT ;  /* 0x000000081c007c0c */ /* 0x000fda000bf06270 */
[----:B------:R-:W-:Y:S05]  /*09a0*/  @P0 EXIT ;  /* 0x000000000000094d */ /* 0x000fea0003800000 */
[--C-:B-----5:R-:W-:Y:S01]  /*09b0*/  HADD2.F32 R64, -RZ, R48.reuse.H0_H0 ;  /* 0x20000030ff407230 */ /* 0x120fe20000004100 */
[----:B------:R-:W-:Y:S01]  /*09c0*/  ULDC.64 UR8, c[0x0][0x270] ;  /* 0x00009c0000087ab9 */ /* 0x000fe20000000a00 */
[----:B------:R-:W-:Y:S01]  /*09d0*/  HADD2.F32 R65, -RZ, R48.H1_H1 ;  /* 0x30000030ff417230 */ /* 0x000fe20000004100 */
[----:B------:R-:W-:Y:S01]  /*09e0*/  HFMA2.MMA R88, -RZ, RZ, 0, 0 ;  /* 0x00000000ff587435 */ /* 0x000fe200000001ff */
[--C-:B------:R-:W-:Y:S01]  /*09f0*/  HADD2.F32 R48, -RZ, R50.reuse.H0_H0 ;  /* 0x20000032ff307230 */ /* 0x100fe20000004100 */
[----:B------:R-:W-:Y:S01]  /*0a00*/  UISETP.NE.U32.AND UP0, UPT, UR8, URZ, UPT ;  /* 0x0000003f0800728c */ /* 0x000fe2000bf05070 */
[----:B------:R-:W-:Y:S01]  /*0a10*/  HADD2.F32 R67, -RZ, R50.H1_H1 ;  /* 0x30000032ff437230 */ /* 0x000fe20000004100 */
[----:B------:R-:W-:Y:S01]  /*0a20*/  LOP3.LUT R91, R84, 0x3, RZ, 0xc0, !PT ;  /* 0x00000003545b7812 */ /* 0x000fe200078ec0ff */
[--C-:B------:R-:W-:Y:S01]  /*0a30*/  HADD2.F32 R50, -RZ, R36.reuse.H0_H0 ;  /* 0x20000024ff327230 */ /* 0x100fe20000004100 */
[----:B------:R-:W-:Y:S01]  /*0a40*/  ULDC.U8 UR8, c[0x0][0x2a0] ;  /* 0x0000a80000087ab9 */ /* 0x000fe20000000000 */
[----:B------:R-:W-:Y:S01]  /*0a50*/  HADD2.F32 R69, -RZ, R36.H1_H1 ;  /* 0x30000024ff457230 */ /* 0x000fe20000004100 */
[----:B------:R-:W-:Y:S01]  /*0a60*/  SHF.R.S32.HI R36, RZ, 0x3, R79 ;  /* 0x00000003ff247819 */ /* 0x000fe2000001144f */
[--C-:B------:R-:W-:Y:S01]  /*0a70*/  HADD2.F32 R63, -RZ, R49.reuse.H0_H0 ;  /* 0x20000031ff3f7230 */ /* 0x100fe20000004100 */
[----:B------:R-:W-:Y:S01]  /*0a80*/  UISETP.NE.AND.EX UP0, UPT, UR9, URZ, UPT, UP0 ;  /* 0x0000003f0900728c */ /* 0x000fe2000bf05300 */
[----:B------:R-:W-:Y:S01]  /*0a90*/  HADD2.F32 R66, -RZ, R49.H1_H1 ;  /* 0x30000031ff427230 */ /* 0x000fe20000004100 */
[----:B------:R-:W-:Y:S01]  /*0aa0*/  ULDC UR37, c[0x0][0x218] ;  /* 0x0000860000257ab9 */ /* 0x000fe20000000800 */
[--C-:B------:R-:W-:Y:S01]  /*0ab0*/  HADD2.F32 R49, -RZ, R51.reuse.H0_H0 ;  /* 0x20000033ff317230 */ /* 0x100fe20000004100 */
[----:B------:R-:W-:Y:S01]  /*0ac0*/  ULDC UR16, c[0x0][0x290] ;  /* 0x0000a40000107ab9 */ /* 0x000fe20000000800 */
[----:B------:R-:W-:Y:S01]  /*0ad0*/  HADD2.F32 R68, -RZ, R51.H1_H1 ;  /* 0x30000033ff447230 */ /* 0x000fe20000004100 */
[----:B------:R-:W-:Y:S01]  /*0ae0*/  UISETP.NE.AND UP1, UPT, UR8, URZ, UPT ;  /* 0x0000003f0800728c */ /* 0x000fe2000bf25270 */
[--C-:B------:R-:W-:Y:S01]  /*0af0*/  HADD2.F32 R51, -RZ, R37.reuse.H0_H0 ;  /* 0x20000025ff337230 */ /* 0x100fe20000004100 */
[----:B------:R-:W-:Y:S01]  /*0b00*/  ULDC.64 UR10, c[0x0][0x230] ;  /* 0x00008c00000a7ab9 */ /* 0x000fe20000000a00 */
[----:B------:R-:W-:Y:S01]  /*0b10*/  HADD2.F32 R71, -RZ, R37.H1_H1 ;  /* 0x30000025ff477230 */ /* 0x000fe20000004100 */
[----:B------:R-:W-:Y:S01]  /*0b20*/  LOP3.LUT R37, R36, 0x7f, RZ, 0xc0, !PT ;  /* 0x0000007f24257812 */ /* 0x000fe200078ec0ff */
[--C-:B------:R-:W-:Y:S01]  /*0b30*/  HADD2.F32 R70, -RZ, R38.reuse.H0_H0 ;  /* 0x20000026ff467230 */ /* 0x100fe20000004100 */
[----:B------:R-:W-:Y:S01]  /*0b40*/  SHF.R.U32.HI R36, RZ, 0x2, R36 ;  /* 0x00000002ff247819 */ /* 0x000fe20000011624 */
[----:B------:R-:W-:Y:S01]  /*0b50*/  HADD2.F32 R73, -RZ, R38.H1_H1 ;  /* 0x30000026ff497230 */ /* 0x000fe20000004100 */
[C---:B------:R-:W-:Y:S01]  /*0b60*/  LOP3.LUT R38, R34.reuse, 0x60, RZ, 0xc0, !PT ;  /* 0x0000006022267812 */ /* 0x040fe200078ec0ff */
[--C-:B------:R-:W-:Y:S01]  /*0b70*/  HADD2.F32 R72, -RZ, R39.reuse.H0_H0 ;  /* 0x20000027ff487230 */ /* 0x100fe20000004100 */
[----:B------:R-:W-:Y:S01]  /*0b80*/  ULDC.64 UR12, c[0x0][0x238] ;  /* 0x00008e00000c7ab9 */ /* 0x000fe20000000a00 */
[----:B------:R-:W-:Y:S01]  /*0b90*/  HADD2.F32 R74, -RZ, R39.H1_H1 ;  /* 0x30000027ff4a7230 */ /* 0x000fe20000004100 */
[----:B------:R-:W-:Y:S01]  /*0ba0*/  VIADDMNMX R38, R37, -R38, RZ, !PT ;  /* 0x8000002625267246 */ /* 0x000fe200078001ff */
[----:B------:R-:W-:Y:S01]  /*0bb0*/  IMAD.SHL.U32 R39, R34, 0x20, RZ ;  /* 0x0000002022277824 */ /* 0x000fe200078e00ff */
[----:B------:R-:W-:Y:S01]  /*0bc0*/  ULDC.64 UR14, c[0x0][0x240] ;  /* 0x00009000000e7ab9 */ /* 0x000fe20000000a00 */
[--C-:B------:R-:W-:Y:S01]  /*0bd0*/  HADD2.F32 R75, -RZ, R40.reuse.H0_H0 ;  /* 0x20000028ff4b7230 */ /* 0x100fe20000004100 */
[----:B------:R-:W-:Y:S01]  /*0be0*/  VIMNMX R38, R38, 0x20, PT ;  /* 0x0000002026267848 */ /* 0x000fe20003fe0100 */
[----:B------:R-:W-:Y:S01]  /*0bf0*/  HADD2.F32 R78, -RZ, R40.H1_H1 ;  /* 0x30000028ff4e7230 */ /* 0x000fe20000004100 */
[----:B------:R-:W-:Y:S01]  /*0c00*/  LOP3.LUT R40, R39, 0x3e0, RZ, 0xc0, !PT ;  /* 0x000003e027287812 */ /* 0x000fe200078ec0ff */
[--C-:B------:R-:W-:Y:S01]  /*0c10*/  HADD2.F32 R29, -RZ, R8.reuse.H0_H0 ;  /* 0x20000008ff1d7230 */ /* 0x100fe20000004100 */
[----:B------:R-:W-:Y:S01]  /*0c20*/  LOP3.LUT R39, R36, 0x3fffffe0, RZ, 0xc0, !PT ;  /* 0x3fffffe024277812 */ /* 0x000fe200078ec0ff */
[----:B------:R-:W-:Y:S01]  /*0c30*/  HADD2.F32 R26, -RZ, R8.H1_H1 ;  /* 0x30000008ff1a7230 */ /* 0x000fe20000004100 */
[----:B------:R-:W-:Y:S01]  /*0c40*/  VIADDMNMX R40, R37, -R40, RZ, !PT ;  /* 0x8000002825287246 */ /* 0x000fe200078001ff */
[--C-:B------:R-:W-:Y:S01]  /*0c50*/  HADD2.F32 R18, -RZ, R5.reuse.H0_H0 ;  /* 0x20000005ff127230 */ /* 0x100fe20000004100 */
[----:B------:R-:W-:Y:S01]  /*0c60*/  IADD3 R38, R38, R39, RZ ;  /* 0x0000002726267210 */ /* 0x000fe20007ffe0ff */
[----:B------:R-:W-:Y:S01]  /*0c70*/  HADD2.F32 R17, -RZ, R5.H1_H1 ;  /* 0x30000005ff117230 */ /* 0x000fe20000004100 */
[----:B------:R-:W-:Y:S01]  /*0c80*/  VIMNMX R40, R40, 0x20, PT ;  /* 0x0000002028287848 */ /* 0x000fe20003fe0100 */
[--C-:B------:R-:W-:Y:S01]  /*0c90*/  HADD2.F32 R16, -RZ, R6.reuse.H0_H0 ;  /* 0x20000006ff107230 */ /* 0x100fe20000004100 */
[----:B------:R-:W-:Y:S01]  /*0ca0*/  ULDC.64 UR18, c[0x0][0x210] ;  /* 0x0000840000127ab9 */ /* 0x000fe20000000a00 */
[----:B------:R-:W-:Y:S01]  /*0cb0*/  IMAD.SHL.U32 R38, R38, 0x8, RZ ;  /* 0x0000000826267824 */ /* 0x000fe200078e00ff */
[----:B------:R-:W-:Y:S01]  /*0cc0*/  IADD3 R40, R39, R40, RZ ;  /* 0x0000002827287210 */ /* 0x000fe20007ffe0ff */
[----:B------:R-:W-:-:S02]  /*0cd0*/  HADD2.F32 R15, -RZ, R6.H1_H1 ;  /* 0x30000006ff0f7230 */ /* 0x000fc40000004100 */
[--C-:B------:R-:W-:Y:S01]  /*0ce0*/  HADD2.F32 R14, -RZ, R7.reuse.H0_H0 ;  /* 0x20000007ff0e7230 */ /* 0x100fe20000004100 */
[----:B------:R-:W-:Y:S01]  /*0cf0*/  I2FP.F32.U32 R38, R38 ;  /* 0x0000002600267245 */ /* 0x000fe20000201000 */
[----:B------:R-:W-:Y:S02]  /*0d00*/  HADD2.F32 R12, -RZ, R7.H1_H1 ;  /* 0x30000007ff0c7230 */ /* 0x000fe40000004100 */
[--C-:B------:R-:W-:Y:S01]  /*0d10*/  HADD2.F32 R8, -RZ, R58.reuse.H0_H0 ;  /* 0x2000003aff087230 */ /* 0x100fe20000004100 */
[----:B------:R0:W1:Y:S01]  /*0d20*/  MUFU.RCP R89, R38 ;  /* 0x0000002600597308 */ /* 0x0000620000001000 */
[----:B------:R-:W-:Y:S02]  /*0d30*/  HADD2.F32 R7, -RZ, R58.H1_H1 ;  /* 0x3000003aff077230 */ /* 0x000fe40000004100 */
[--C-:B------:R-:W-:Y:S02]  /*0d40*/  HADD2.F32 R6, -RZ, R59.reuse.H0_H0 ;  /* 0x2000003bff067230 */ /* 0x100fe40000004100 */
[----:B------:R-:W-:-:S02]  /*0d50*/  HADD2.F32 R5, -RZ, R59.H1_H1 ;  /* 0x3000003bff057230 */ /* 0x000fc40000004100 */
[--C-:B------:R-:W-:Y:S02]  /*0d60*/  HADD2.F32 R76, -RZ, R41.reuse.H0_H0 ;  /* 0x20000029ff4c7230 */ /* 0x100fe40000004100 */
[----:B------:R-:W-:Y:S02]  /*0d70*/  HADD2.F32 R80, -RZ, R41.H1_H1 ;  /* 0x30000029ff507230 */ /* 0x000fe40000004100 */
[--C-:B------:R-:W-:Y:S02]  /*0d80*/  HADD2.F32 R59, -RZ, R55.reuse.H0_H0 ;  /* 0x20000037ff3b7230 */ /* 0x100fe40000004100 */
[----:B------:R-:W-:Y:S02]  /*0d90*/  HADD2.F32 R58, -RZ, R55.H1_H1 ;  /* 0x30000037ff3a7230 */ /* 0x000fe40000004100 */
[----:B------:R-:W-:Y:S02]  /*0da0*/  IMAD R94, R94, -0x326172a9, RZ ;  /* 0xcd9e8d575e5e7824 */ /* 0x000fe400078e02ff */
[----:B------:R-:W-:-:S04]  /*0db0*/  IMAD.HI.U32 R41, R92, -0x326172a9, RZ ;  /* 0xcd9e8d575c297827 */ /* 0x000fc800078e00ff */
[----:B------:R-:W-:Y:S01]  /*0dc0*/  IMAD R93, R93, -0x2daee0ad, RZ ;  /* 0xd2511f535d5d7824 */ /* 0x000fe200078e02ff */
[----:B------:R-:W-:Y:S01]  /*0dd0*/  LOP3.LUT R94, R41, UR35, R94, 0x96, !PT ;  /* 0x00000023295e7c12 */ /* 0x000fe2000f8e965e */
[----:B------:R-:W-:-:S04]  /*0de0*/  IMAD.HI.U32 R36, R90, -0x2daee0ad, RZ ;  /* 0xd2511f535a247827 */ /* 0x000fc800078e00ff */
[--C-:B------:R-:W-:Y:S01]  /*0df0*/  HADD2.F32 R27, -RZ, R9.reuse.H0_H0 ;  /* 0x20000009ff1b7230 */ /* 0x100fe20000004100 */
[----:B------:R-:W-:Y:S01]  /*0e00*/  LOP3.LUT R93, R36, UR36, R93, 0x96, !PT ;  /* 0x00000024245d7c12 */ /* 0x000fe2000f8e965d */
        /* <DEDUP_REMOVED lines=29> */
[----:B------:R-:W-:Y:S02]  /*0fe0*/  IMAD R92, R92, -0x326172a9, RZ ;  /* 0xcd9e8d575c5c7824 */ /* 0x000fe400078e02ff */
[----:B------:R-:W-:Y:S02]  /*0ff0*/  IMAD R90, R90, -0x2daee0ad, RZ ;  /* 0xd2511f535a5a7824 */ /* 0x000fe400078e02ff */
[----:B------:R-:W-:Y:S02]  /*1000*/  IMAD.MOV.U32 R96, RZ, RZ, 0x1 ;  /* 0x00000001ff607424 */ /* 0x000fe400078e00ff */
[----:B01----:R-:W-:-:S07]  /*1010*/  IMAD.SHL.U32 R86, R40, 0x8, RZ ;  /* 0x0000000828567824 */ /* 0x003fce00078e00ff */
.L_x_4241:
[----:B------:R-:W-:Y:S01]  /*1020*/  PLOP3.LUT P0, PT, PT, PT, UP0, 0x80, 0x0 ;  /* 0x000000000000781c */ /* 0x000fe20003f0f008 */
[----:B------:R-:W-:Y:S01]  /*1030*/  @UP0 ULDC.64 UR8, c[0x0][0x270] ;  /* 0x00009c0000080ab9 */ /* 0x000fe20000000a00 */
[----:B------:R-:W-:Y:S02]  /*1040*/  PLOP3.LUT P1, PT, PT, PT, UP0, 0x80, 0x0 ;  /* 0x000000000000781c */ /* 0x000fe40003f2f008 */
[----:B01234-:R-:W-:Y:S02]  /*1050*/  MOV R41, 0x2 ;  /* 0x0000000200297802 */ /* 0x01ffe40000000f00 */
[----:B------:R-:W-:-:S07]  /*1060*/  ISETP.NE.AND P2, PT, R3, RZ, PT ;  /* 0x000000ff0300720c */ /* 0x000fce0003f45270 */
        /* <DEDUP_REMOVED lines=33> */
.L_x_4003:
[----:B------:R-:W-:-:S07]  /*1280*/  IMAD.MOV.U32 R87, RZ, RZ, R92 ;  /* 0x000000ffff577224 */ /* 0x000fce00078e005c */
.L_x_4004:
[----:B------:R-:W-:Y:S05]  /*1290*/  BSYNC B1 ;  /* 0x0000000000017941 */ /* 0x000fea0003800000 */
.L_x_4002:
        /* <DEDUP_REMOVED lines=16> */
.L_x_4008:
[----:B------:R-:W-:Y:S05]  /*13a0*/  BSYNC B2 ;  /* 0x0000000000027941 */ /* 0x000fea0003800000 */
.L_x_4007:
        /* <DEDUP_REMOVED lines=41> */
[----:B------:R-:W-:-:S07]  /*1640*/  LOP3.LUT R93, R91, UR36, R108, 0x96, !PT ;  /* 0x000000245b5d7c12 */ /* 0x000fce000f8e966c */
.L_x_4006:
[----:B------:R-:W-:Y:S05]  /*1650*/  BSYNC B1 ;  /* 0x0000000000017941 */ /* 0x000fea0003800000 */
.L_x_4005:
[----:B------:R-:W0:Y:S01]  /*1660*/  LDC R106, c[0x0][0x298] ;  /* 0x0000a600ff6a7b82 */ /* 0x000e220000000800 */
[----:B------:R-:W-:Y:S01]  /*1670*/  HFMA2.MMA R108, -RZ, RZ, 0.1171875, 0 ;  /* 0x2f800000ff6c7435 */ /* 0x000fe200000001ff */
[----:B------:R-:W-:Y:S01]  /*1680*/  I2FP.F32.U32 R87, R87 ;  /* 0x0000005700577245 */ /* 0x000fe20000201000 */
[----:B-----5:R-:W-:Y:S01]  /*1690*/  HADD2.F32 R91, -RZ, R40.H0_H0 ;  /* 0x20000028ff5b7230 */ /* 0x020fe20000004100 */
[C---:B------:R-:W-:Y:S01]  /*16a0*/  ISETP.NE.AND P1, PT, R110.reuse, 0x1, PT ;  /* 0x000000016e00780c */ /* 0x040fe20003f25270 */
[----:B------:R-:W-:Y:S01]  /*16b0*/  @P0 HADD2.F32 R100, -RZ, R36.H0_H0 ;  /* 0x20000024ff640230 */ /* 0x000fe20000004100 */
[----:B------:R-:W-:Y:S01]  /*16c0*/  BSSY B1, `(.L_x_4009) ;  /* 0x0000014000017945 */ /* 0x000fe20003800000 */
[----:B------:R-:W-:Y:S01]  /*16d0*/  VIADD R112, R110, 0x1 ;  /* 0x000000016e707836 */ /* 0x000fe20000000000 */
[----:B------:R-:W1:Y:S01]  /*16e0*/  LDC R104, c[0x0][0x294] ;  /* 0x0000a500ff687b82 */ /* 0x000e620000000800 */
[----:B------:R-:W-:Y:S02]  /*16f0*/  FMUL.FTZ R91, R91, R98 ;  /* 0x000000625b5b7220 */ /* 0x000fe40000410000 */
[----:B------:R-:W-:-:S02]  /*1700*/  FFMA.FTZ R87, R87, R108, 1.1641532182693481445e-10 ;  /* 0x2f00000057577423 */ /* 0x000fc4000001006c */
[----:B0-----:R-:W-:-:S03]  /*1710*/  FMUL.FTZ R91, R91, R106 ;  /* 0x0000006a5b5b7220 */ /* 0x001fc60000410000 */
[----:B-1----:R-:W-:-:S04]  /*1720*/  FSETP.GTU.FTZ.AND P2, PT, R87, R104, PT ;  /* 0x000000685700720b */ /* 0x002fc80003f5c000 */
        /* <DEDUP_REMOVED lines=12> */
.L_x_4010:
[----:B------:R-:W-:-:S07]  /*17f0*/  IMAD.MOV.U32 R100, RZ, RZ, R92 ;  /* 0x000000ffff647224 */ /* 0x000fce00078e005c */
.L_x_4011:
[----:B------:R-:W-:Y:S05]  /*1800*/  BSYNC B1 ;  /* 0x0000000000017941 */ /* 0x000fea0003800000 */
.L_x_4009:
        /* <DEDUP_REMOVED lines=16> */
.L_x_4015:
[----:B------:R-:W-:Y:S05]  /*1910*/  BSYNC B2 ;  /* 0x0000000000027941 */ /* 0x000fea0003800000 */
.L_x_4014:
        /* <DEDUP_REMOVED lines=42> */
.L_x_4013:
[----:B------:R-:W-:Y:S05]  /*1bc0*/  BSYNC B1 ;  /* 0x0000000000017941 */ /* 0x000fea0003800000 */
.L_x_4012:
[----:B------:R-:W-:Y:S01]  /*1bd0*/  I2FP.F32.U32 R91, R100 ;  /* 0x00000064005b7245 */ /* 0x000fe20000201000 */
[----:B------:R-:W-:Y:S01]  /*1be0*/  HADD2.F32 R109, -RZ, R40.H1_H1 ;  /* 0x30000028ff6d7230 */ /* 0x000fe20000004100 */
[----:B------:R-:W-:Y:S01]  /*1bf0*/  BSSY B1, `(.L_x_4016) ;  /* 0x0000015000017945 */ /* 0x000fe20003800000 */
[----:B------:R-:W-:Y:S01]  /*1c00*/  @P0 HADD2.F32 R40, -RZ, R36.H1_H1 ;  /* 0x30000024ff280230 */ /* 0x000fe20000004100 */
[----:B------:R-:W-:Y:S01]  /*1c10*/  IADD3 R110, R112, 0x1, RZ ;  /* 0x00000001706e7810 */ /* 0x000fe20007ffe0ff */
[----:B------:R-:W-:Y:S01]  /*1c20*/  FFMA.FTZ R91, R91, R108, 1.1641532182693481445e-10 ;  /* 0x2f0000005b5b7423 */ /* 0x000fe2000001006c */
[----:B------:R-:W-:-:S04]  /*1c30*/  FMUL.FTZ R109, R109, R98 ;  /* 0x000000626d6d7220 */ /* 0x000fc80000410000 */
        /* <DEDUP_REMOVED lines=15> */
.L_x_4017:
[----:B------:R-:W-:-:S07]  /*1d30*/  MOV R40, R92 ;  /* 0x0000005c00287202 */ /* 0x000fce0000000f00 */
.L_x_4018:
[----:B------:R-:W-:Y:S05]  /*1d40*/  BSYNC B1 ;  /* 0x0000000000017941 */ /* 0x000fea0003800000 */
.L_x_4016:
        /* <DEDUP_REMOVED lines=16> */
.L_x_4022:
[----:B------:R-:W-:Y:S05]  /*1e50*/  BSYNC B2 ;  /* 0x0000000000027941 */ /* 0x000fea0003800000 */
.L_x_4021:
        /* <DEDUP_REMOVED lines=42> */
.L_x_4020:
[----:B------:R-:W-:Y:S05]  /*2100*/  BSYNC B1 ;  /* 0x0000000000017941 */ /* 0x000fea0003800000 */
.L_x_4019:
[----:B------:R-:W-:Y:S01]  /*2110*/  I2FP.F32.U32 R91, R40 ;  /* 0x00000028005b7245 */ /* 0x000fe20000201000 */
[----:B------:R-:W-:Y:S01]  /*2120*/  HADD2.F32 R109, -RZ, R41.H0_H0 ;  /* 0x20000029ff6d7230 */ /* 0x000fe20000004100 */
[C---:B------:R-:W-:Y:S01]  /*2130*/  ISETP.NE.AND P2, PT, R110.reuse, 0x1, PT ;  /* 0x000000016e00780c */ /* 0x040fe20003f45270 */
[----:B------:R-:W-:Y:S01]  /*2140*/  @P0 HADD2.F32 R40, -RZ, R37.H0_H0 ;  /* 0x20000025ff280230 */ /* 0x000fe20000004100 */
[----:B------:R-:W-:Y:S01]  /*2150*/  BSSY B1, `(.L_x_4023) ;  /* 0x0000012000017945 */ /* 0x000fe20003800000 */
[----:B------:R-:W-:Y:S01]  /*2160*/  FFMA.FTZ R91, R91, R108, 1.1641532182693481445e-10 ;  /* 0x2f0000005b5b7423 */ /* 0x000fe2000001006c */
[----:B------:R-:W-:Y:S01]  /*2170*/  FMUL.FTZ R109, R109, R98 ;  /* 0x000000626d6d7220 */ /* 0x000fe20000410000 */
[----:B------:R-:W-:-:S03]  /*2180*/  VIADD R112, R110, 0x1 ;  /* 0x000000016e707836 */ /* 0x000fc60000000000 */
        /* <DEDUP_REMOVED lines=13> */
.L_x_4024:
[----:B------:R-:W-:-:S07]  /*2260*/  IMAD.MOV.U32 R40, RZ, RZ, R92 ;  /* 0x000000ffff287224 */ /* 0x000fce00078e005c */
.L_x_4025:
[----:B------:R-:W-:Y:S05]  /*2270*/  BSYNC B1 ;  /* 0x0000000000017941 */ /* 0x000fea0003800000 */
.L_x_4023:
        /* <DEDUP_REMOVED lines=16> */
.L_x_4029:
[----:B------:R-:W-:Y:S05]  /*2380*/  BSYNC B2 ;  /* 0x0000000000027941 */ /* 0x000fea0003800000 */
.L_x_4028:
        /* <DEDUP_REMOVED lines=41> */
[----:B------:R-:W-:Y:S01]  /*2620*/  LOP3.LUT R94, R117, UR35, R92, 0x96, !PT ;  /* 0x00000023755e7c12 */ /* 0x000fe2000f8e965c */
[----:B------:R-:W-:-:S07]  /*2630*/  IMAD.MOV.U32 R92, RZ, RZ, R116 ;  /* 0x000000ffff5c7224 */ /* 0x000fce00078e0074 */
.L_x_4027:
[----:B------:R-:W-:Y:S05]  /*2640*/  BSYNC B1 ;  /* 0x0000000000017941 */ /* 0x000fea0003800000 */
.L_x_4026:
[----:B------:R-:W-:Y:S01]  /*2650*/  I2FP.F32.U32 R91, R40 ;  /* 0x00000028005b7245 */ /* 0x000fe20000201000 */
[----:B------:R-:W-:Y:S01]  /*2660*/  HADD2.F32 R41, -RZ, R41.H1_H1 ;  /* 0x30000029ff297230 */ /* 0x000fe20000004100 */
[C---:B------:R-:W-:Y:S01]  /*2670*/  ISETP.NE.AND P3, PT, R112.reuse, 0x1, PT ;  /* 0x000000017000780c */ /* 0x040fe20003f65270 */
[----:B------:R-:W-:Y:S01]  /*2680*/  @P0 HADD2.F32 R40, -RZ, R37.H1_H1 ;  /* 0x30000025ff280230 */ /* 0x000fe20000004100 */
        /* <DEDUP_REMOVED lines=17> */
.L_x_4031:
[----:B------:R-:W-:-:S07]  /*27a0*/  IMAD.MOV.U32 R110, RZ, RZ, R92 ;  /* 0x000000ffff6e7224 */ /* 0x000fce00078e005c */
.L_x_4032:
[----:B------:R-:W-:Y:S05]  /*27b0*/  BSYNC B1 ;  /* 0x0000000000017941 */ /* 0x000fea0003800000 */
.L_x_4030:
        /* <DEDUP_REMOVED lines=16> */
.L_x_4036:
[----:B------:R-:W-:Y:S05]  /*28c0*/  BSYNC B2 ;  /* 0x0000000000027941 */ /* 0x000fea0003800000 */
.L_x_4035:
        /* <DEDUP_REMOVED lines=43> */
.L_x_4034:
[----:B------:R-:W-:Y:S05]  /*2b80*/  BSYNC B1 ;  /* 0x0000000000017941 */ /* 0x000fea0003800000 */
.L_x_4033:
        /* <DEDUP_REMOVED lines=21> */
.L_x_4038:
[----:B------:R-:W-:-:S07]  /*2ce0*/  IMAD.MOV.U32 R110, RZ, RZ, R92 ;  /* 0x000000ffff6e7224 */ /* 0x000fce00078e005c */
.L_x_4039:
[----:B------:R-:W-:Y:S05]  /*2cf0*/  BSYNC B1 ;  /* 0x0000000000017941 */ /* 0x000fea0003800000 */
.L_x_4037:
        /* <DEDUP_REMOVED lines=16> */
.L_x_4043:
[----:B------:R-:W-:Y:S05]  /*2e00*/  BSYNC B2 ;  /* 0x0000000000027941 */ /* 0x000fea0003800000 */
.L_x_4042:
        /* <DEDUP_REMOVED lines=43> */
.L_x_4041:
[----:B------:R-:W-:Y:S05]  /*30c0*/  BSYNC B1 ;  /* 0x0000000000017941 */ /* 0x000fea0003800000 */
.L_x_4040:
        /* <DEDUP_REMOVED lines=21> */
.L_x_4045:
[----:B------:R-:W-:-:S07]  /*3220*/  IMAD.MOV.U32 R42, RZ, RZ, R92 ;  /* 0x000000ffff2a7224 */ /* 0x000fce00078e005c */
.L_x_4046:
[----:B------:R-:W-:Y:S05]  /*3230*/  BSYNC B1 ;  /* 0x0000000000017941 */ /* 0x000fea0003800000 */
.L_x_4044:
        /* <DEDUP_REMOVED lines=16> */
.L_x_4050:
[----:B------:R-:W-:Y:S05]  /*3340*/  BSYNC B2 ;  /* 0x0000000000027941 */ /* 0x000fea0003800000 */
.L_x_4049:
        /* <DEDUP_REMOVED lines=43> */
.L_x_4048:
[----:B------:R-:W-:Y:S05]  /*3600*/  BSYNC B1 ;  /* 0x0000000000017941 */ /* 0x000fea0003800000 */
.L_x_4047:
[----:B------:R-:W-:Y:S01]  /*3610*/  I2FP.F32.U32 R41, R42 ;  /* 0x0000002a00297245 */ /* 0x000fe20000201000 */
[----:B------:R-:W-:Y:S01]  /*3620*/  HADD2.F32 R91, -RZ, R43.H0_H0 ;  /* 0x2000002bff5b7230 */ /* 0x000fe20000004100 */
[----:B------:R-:W-:Y:S01]  /*3630*/  ISETP.NE.AND P6, PT, R110, 0x1, PT ;  /* 0x000000016e00780c */ /* 0x000fe20003fc5270 */
[----:B------:R-:W-:Y:S01]  /*3640*/  @P0 HADD2.F32 R40, -RZ, R39.H0_H0 ;  /* 0x20000027ff280230 */ /* 0x000fe20000004100 */
[----:B------:R-:W-:Y:S01]  /*3650*/  BSSY B1, `(.L_x_4051) ;  /* 0x0000012000017945 */ /* 0x000fe20003800000 */
[----:B------:R-:W-:Y:S01]  /*3660*/  FFMA.FTZ R41, R41, R108, 1.1641532182693481445e-10 ;  /* 0x2f00000029297423 */ /* 0x000fe2000001006c */
[----:B------:R-:W-:-:S04]  /*3670*/  FMUL.FTZ R91, R91, R98 ;  /* 0x000000625b5b7220 */ /* 0x000fc80000410000 */
[----:B------:R-:W-:Y:S01]  /*3680*/  FMUL.FTZ R91, R91, R106 ;  /* 0x0000006a5b5b7220 */ /* 0x000fe20000410000 */
[----:B------:R-:W-:-:S04]  /*3690*/  FSETP.GTU.FTZ.AND P5, PT, R41, R104, PT ;  /* 0x000000682900720b */ /* 0x000fc80003fbc000 */
[----:B------:R-:W-:Y:S01]  /*36a0*/  FSEL R129, R91, RZ, !P5 ;  /* 0x000000ff5b817208 */ /* 0x000fe20006800000 */
[----:B------:R-:W-:-:S04]  /*36b0*/  VIADD R91, R110, 0x1 ;  /* 0x000000016e5b7836 */ /* 0x000fc80000000000 */
        /* <DEDUP_REMOVED lines=10> */
.L_x_4052:
[----:B------:R-:W-:-:S07]  /*3760*/  IMAD.MOV.U32 R42, RZ, RZ, R92 ;  /* 0x000000ffff2a7224 */ /* 0x000fce00078e005c */
.L_x_4053:
[----:B------:R-:W-:Y:S05]  /*3770*/  BSYNC B1 ;  /* 0x0000000000017941 */ /* 0x000fea0003800000 */
.L_x_4051:
        /* <DEDUP_REMOVED lines=18> */
.L_x_4057:
[----:B------:R-:W-:Y:S05]  /*38a0*/  BSYNC B2 ;  /* 0x0000000000027941 */ /* 0x000fea0003800000 */
.L_x_4056:
        /* <DEDUP_REMOVED lines=40> */
[----:B------:R-:W-:-:S04]  /*3b30*/  HFMA2.MMA R91, -RZ, RZ, 0, 0 ;  /* 0x00000000ff5b7435 */ /* 0x000fc800000001ff */
[----:B------:R-:W-:Y:S01]  /*3b40*/  LOP3.LUT R94, R41, UR35, R92, 0x96, !PT ;  /* 0x00000023295e7c12 */ /* 0x000fe2000f8e965c */
[----:B------:R-:W-:-:S07]  /*3b50*/  IMAD.MOV.U32 R92, RZ, RZ, R40 ;  /* 0x000000ffff5c7224 */ /* 0x000fce00078e0028 */
.L_x_4055:
[----:B------:R-:W-:Y:S05]  /*3b60*/  BSYNC B1 ;  /* 0x0000000000017941 */ /* 0x000fea0003800000 */
.L_x_4054:
[----:B------:R-:W-:Y:S01]  /*3b70*/  I2FP.F32.U32 R41, R42 ;  /* 0x0000002a00297245 */ /* 0x000fe20000201000 */
[----:B------:R-:W-:Y:S01]  /*3b80*/  HADD2.F32 R43, -RZ, R43.H1_H1 ;  /* 0x3000002bff2b7230 */ /* 0x000fe20000004100 */
[----:B------:R-:W-:Y:S01]  /*3b90*/  SEL R155, RZ, 0x10000, P5 ;  /* 0x00010000ff9b7807 */ /* 0x000fe20002800000 */
[----:B------:R-:W-:Y:S01]  /*3ba0*/  @P0 HADD2.F32 R40, -RZ, R39.H1_H1 ;  /* 0x30000027ff280230 */ /* 0x000fe20000004100 */
[----:B------:R-:W-:Y:S01]  /*3bb0*/  ISETP.NE.AND P5, PT, R100, RZ, PT ;  /* 0x000000ff6400720c */ /* 0x000fe20003fa5270 */
[----:B------:R-:W-:Y:S01]  /*3bc0*/  FFMA.FTZ R41, R41, R108, 1.1641532182693481445e-10 ;  /* 0x2f00000029297423 */ /* 0x000fe2000001006c */
[----:B------:R-:W-:Y:S01]  /*3bd0*/  FMUL.FTZ R43, R43, R98 ;  /* 0x000000622b2b7220 */ /* 0x000fe20000410000 */
[----:B------:R-:W-:Y:S02]  /*3be0*/  SEL R100, RZ, 0x100, P4 ;  /* 0x00000100ff647807 */ /* 0x000fe40002000000 */
[----:B------:R-:W-:Y:S01]  /*3bf0*/  SEL R154, RZ, 0x1, P2 ;  /* 0x00000001ff9a7807 */ /* 0x000fe20001000000 */
[----:B------:R-:W-:Y:S01]  /*3c00*/  FMUL.FTZ R43, R43, R106 ;  /* 0x0000006a2b2b7220 */ /* 0x000fe20000410000 */
[----:B------:R-:W-:-:S02]  /*3c10*/  FSETP.GTU.FTZ.AND P6, PT, R41, R104, PT ;  /* 0x000000682900720b */ /* 0x000fc40003fdc000 */
[----:B------:R-:W-:Y:S02]  /*3c20*/  SEL R157, RZ, 0x1, P3 ;  /* 0x00000001ff9d7807 */ /* 0x000fe40001800000 */
[----:B------:R-:W-:Y:S02]  /*3c30*/  FSEL R147, R43, RZ, !P6 ;  /* 0x000000ff2b937208 */ /* 0x000fe40007000000 */
[----:B------:R-:W-:Y:S02]  /*3c40*/  F2FP.F16.F32.PACK_AB R42, R131, R117 ;  /* 0x00000075832a723e */ /* 0x000fe400000000ff */
[----:B------:R-:W-:Y:S01]  /*3c50*/  F2FP.F16.F32.PACK_AB R41, R119, R109 ;  /* 0x0000006d7729723e */ /* 0x000fe200000000ff */
[----:B------:R-:W-:Y:S01]  /*3c60*/  @P0 FADD.FTZ R147, R40, R147 ;  /* 0x0000009328930221 */ /* 0x000fe20000010000 */
[----:B------:R-:W-:Y:S02]  /*3c70*/  LEA R152, P0, R84, UR12, 0x4 ;  /* 0x0000000c54987c11 */ /* 0x000fe4000f8020ff */
[----:B------:R-:W-:-:S02]  /*3c80*/  F2FP.F16.F32.PACK_AB R40, R111, R87 ;  /* 0x000000576f28723e */ /* 0x000fc400000000ff */
[----:B------:R-:W-:Y:S02]  /*3c90*/  LEA.HI.X R153, R84, UR13, RZ, 0x4, P0 ;  /* 0x0000000d54997c11 */ /* 0x000fe400080f24ff */
[----:B------:R-:W-:Y:S02]  /*3ca0*/  ISETP.NE.AND P0, PT, R102, RZ, PT ;  /* 0x000000ff6600720c */ /* 0x000fe40003f05270 */
[----:B------:R-:W-:Y:S02]  /*3cb0*/  SEL R102, RZ, 0x1000000, P6 ;  /* 0x01000000ff667807 */ /* 0x000fe40003000000 */
[----:B------:R-:W-:Y:S02]  /*3cc0*/  F2FP.F16.F32.PACK_AB R43, R147, R129 ;  /* 0x00000081932b723e */ /* 0x000fe400000000ff */
[----:B------:R-:W-:Y:S01]  /*3cd0*/  LOP3.LUT R100, R100, R102, R155, 0xfe, !PT ;  /* 0x0000006664647212 */ /* 0x000fe200078efe9b */
[----:B------:R-:W-:Y:S01]  /*3ce0*/  IMAD.WIDE.U32 R154, R154, 0x1000000, RZ ;  /* 0x010000009a9a7825 */ /* 0x000fe200078e00ff */
[----:B------:R-:W-:Y:S01]  /*3cf0*/  SEL R102, RZ, 0x1, P5 ;  /* 0x00000001ff667807 */ /* 0x000fe20002800000 */
[----:B------:R0:W-:Y:S03]  /*3d00*/  STG.E.128 desc[UR4][R152.64], R40 ;  /* 0x0000002898007986 */ /* 0x0001e6000c101d04 */
[----:B------:R-:W-:-:S02]  /*3d10*/  LOP3.LUT R155, R155, R100, R157, 0xfe, !PT ;  /* 0x000000649b9b7212 */ /* 0x000fc400078efe9d */
[----:B------:R-:W-:-:S05]  /*3d20*/  SEL R100, RZ, 0x1, P1 ;  /* 0x00000001ff647807 */ /* 0x000fca0000800000 */
        /* <DEDUP_REMOVED lines=10> */
.L_x_4001:
[----:B------:R-:W-:Y:S05]  /*3dd0*/  BSYNC B0 ;  /* 0x0000000000007941 */ /* 0x000fea0003800000 */
.L_x_4000:
        /* <DEDUP_REMOVED lines=23> */
.L_x_4061:
[----:B------:R-:W-:-:S07]  /*3f50*/  MOV R85, R92 ;  /* 0x0000005c00557202 */ /* 0x000fce0000000f00 */
.L_x_4062:
[----:B------:R-:W-:Y:S05]  /*3f60*/  BSYNC B1 ;  /* 0x0000000000017941 */ /* 0x000fea0003800000 */
.L_x_4060:
        /* <DEDUP_REMOVED lines=16> */
.L_x_4066:
[----:B------:R-:W-:Y:S05]  /*4070*/  BSYNC B2 ;  /* 0x0000000000027941 */ /* 0x000fea0003800000 */
.L_x_4065:
        /* <DEDUP_REMOVED lines=42> */
.L_x_4064:
[----:B------:R-:W-:Y:S05]  /*4320*/  BSYNC B1 ;  /* 0x0000000000017941 */ /* 0x000fea0003800000 */
.L_x_4063:
[----:B------:R-:W0:Y:S01]  /*4330*/  LDC R108, c[0x0][0x298] ;  /* 0x0000a600ff6c7b82 */ /* 0x000e220000000800 */
[----:B------:R-:W-:Y:S01]  /*4340*/  I2FP.F32.U32 R85, R85 ;  /* 0x0000005500557245 */ /* 0x000fe20000201000 */
[----:B-----5:R-:W-:Y:S01]  /*4350*/  HADD2.F32 R91, -RZ, R40.H0_H0 ;  /* 0x20000028ff5b7230 */ /* 0x020fe20000004100 */
[----:B------:R-:W-:Y:S01]  /*4360*/  ISETP.NE.AND P1, PT, R107, 0x1, PT ;  /* 0x000000016b00780c */ /* 0x000fe20003f25270 */
[----:B------:R-:W-:Y:S01]  /*4370*/  IMAD.MOV.U32 R110, RZ, RZ, 0x2f800000 ;  /* 0x2f800000ff6e7424 */ /* 0x000fe200078e00ff */
[----:B------:R-:W-:Y:S01]  /*4380*/  BSSY B1, `(.L_x_4067) ;  /* 0x0000015000017945 */ /* 0x000fe20003800000 */
[----:B------:R-:W-:Y:S02]  /*4390*/  @P0 HADD2.F32 R102, -RZ, R36.H0_H0 ;  /* 0x20000024ff660230 */ /* 0x000fe40000004100 */
[----:B------:R-:W-:Y:S01]  /*43a0*/  FMUL.FTZ R91, R91, R98 ;  /* 0x000000625b5b7220 */ /* 0x000fe20000410000 */
[----:B------:R-:W1:Y:S01]  /*43b0*/  LDC R106, c[0x0][0x294] ;  /* 0x0000a500ff6a7b82 */ /* 0x000e620000000800 */
[----:B------:R-:W-:Y:S01]  /*43c0*/  FFMA.FTZ R85, R85, R110, 1.1641532182693481445e-10 ;  /* 0x2f00000055557423 */ /* 0x000fe2000001006e */
[----:B------:R-:W-:Y:S01]  /*43d0*/  IADD3 R112, R107, 0x1, RZ ;  /* 0x000000016b707810 */ /* 0x000fe20007ffe0ff */
[----:B0-----:R-:W-:-:S03]  /*43e0*/  FMUL.FTZ R91, R91, R108 ;  /* 0x0000006c5b5b7220 */ /* 0x001fc60000410000 */
[----:B-1----:R-:W-:-:S04]  /*43f0*/  FSETP.GTU.FTZ.AND P2, PT, R85, R106, PT ;  /* 0x0000006a5500720b */ /* 0x002fc80003f5c000 */
[----:B------:R-:W-:Y:S02]  /*4400*/  FSEL R85, R91, RZ, !P2 ;  /* 0x000000ff5b557208 */ /* 0x000fe40005000000 */
[----:B------:R-:W-:-:S03]  /*4410*/  P2R R104, PR, RZ, 0x4 ;  /* 0x00000004ff687803 */ /* 0x000fc60000000000 */
        /* <DEDUP_REMOVED lines=10> */
.L_x_4068:
[----:B------:R-:W-:-:S07]  /*44c0*/  MOV R102, R92 ;  /* 0x0000005c00667202 */ /* 0x000fce0000000f00 */
.L_x_4069:
[----:B------:R-:W-:Y:S05]  /*44d0*/  BSYNC B1 ;  /* 0x0000000000017941 */ /* 0x000fea0003800000 */
.L_x_4067:
        /* <DEDUP_REMOVED lines=16> */
.L_x_4073:
[----:B------:R-:W-:Y:S05]  /*45e0*/  BSYNC B2 ;  /* 0x0000000000027941 */ /* 0x000fea0003800000 */
.L_x_4072:
        /* <DEDUP_REMOVED lines=40> */
[----:B------:R-:W-:Y:S02]  /*4870*/  LOP3.LUT R94, R113, UR35, R92, 0x96, !PT ;  /* 0x00000023715e7c12 */ /* 0x000fe4000f8e965c */
[----:B------:R-:W-:Y:S01]  /*4880*/  MOV R92, R112 ;  /* 0x00000070005c7202 */ /* 0x000fe20000000f00 */
[----:B------:R-:W-:-:S07]  /*4890*/  IMAD.MOV.U32 R112, RZ, RZ, RZ ;  /* 0x000000ffff707224 */ /* 0x000fce00078e00ff */
.L_x_4071:
[----:B------:R-:W-:Y:S05]  /*48a0*/  BSYNC B1 ;  /* 0x0000000000017941 */ /* 0x000fea0003800000 */
.L_x_4070:
        /* <DEDUP_REMOVED lines=22> */
.L_x_4075:
[----:B------:R-:W-:-:S07]  /*4a10*/  MOV R40, R92 ;  /* 0x0000005c00287202 */ /* 0x000fce0000000f00 */
.L_x_4076:
[----:B------:R-:W-:Y:S05]  /*4a20*/  BSYNC B1 ;  /* 0x0000000000017941 */ /* 0x000fea0003800000 */
.L_x_4074:
        /* <DEDUP_REMOVED lines=16> */
.L_x_4080:
[----:B------:R-:W-:Y:S05]  /*4b30*/  BSYNC B2 ;  /* 0x0000000000027941 */ /* 0x000fea0003800000 */
.L_x_4079:
        /* <DEDUP_REMOVED lines=41> */
[----:B------:R-:W-:Y:S01]  /*4dd0*/  IMAD.MOV.U32 R113, RZ, RZ, RZ ;  /* 0x000000ffff717224 */ /* 0x000fe200078e00ff */
[----:B------:R-:W-:-:S07]  /*4de0*/  MOV R92, R112 ;  /* 0x00000070005c7202 */ /* 0x000fce0000000f00 */
.L_x_4078:
[----:B------:R-:W-:Y:S05]  /*4df0*/  BSYNC B1 ;  /* 0x0000000000017941 */ /* 0x000fea0003800000 */
.L_x_4077:
[----:B------:R-:W-:Y:S01]  /*4e00*/  I2FP.F32.U32 R91, R40 ;  /* 0x00000028005b7245 */ /* 0x000fe20000201000 */
[----:B------:R-:W-:Y:S01]  /*4e10*/  HADD2.F32 R105, -RZ, R41.H0_H0 ;  /* 0x20000029ff697230 */ /* 0x000fe20000004100 */
[----:B------:R-:W-:Y:S01]  /*4e20*/  ISETP.NE.AND P2, PT, R113, 0x1, PT ;  /* 0x000000017100780c */ /* 0x000fe20003f45270 */
[----:B------:R-:W-:Y:S01]  /*4e30*/  @P0 HADD2.F32 R40, -RZ, R37.H0_H0 ;  /* 0x20000025ff280230 */ /* 0x000fe20000004100 */
[----:B------:R-:W-:Y:S01]  /*4e40*/  BSSY B1, `(.L_x_4081) ;  /* 0x0000012000017945 */ /* 0x000fe20003800000 */
[----:B------:R-:W-:Y:S01]  /*4e50*/  FFMA.FTZ R91, R91, R110, 1.1641532182693481445e-10 ;  /* 0x2f0000005b5b7423 */ /* 0x000fe2000001006e */
[----:B------:R-:W-:Y:S01]  /*4e60*/  FMUL.FTZ R105, R105, R98 ;  /* 0x0000006269697220 */ /* 0x000fe20000410000 */
[----:B------:R-:W-:-:S03]  /*4e70*/  IADD3 R114, R113, 0x1, RZ ;  /* 0x0000000171727810 */ /* 0x000fc60007ffe0ff */
        /* <DEDUP_REMOVED lines=13> */
.L_x_4082:
[----:B------:R-:W-:-:S07]  /*4f50*/  MOV R40, R92 ;  /* 0x0000005c00287202 */ /* 0x000fce0000000f00 */
.L_x_4083:
[----:B------:R-:W-:Y:S05]  /*4f60*/  BSYNC B1 ;  /* 0x0000000000017941 */ /* 0x000fea0003800000 */
.L_x_4081:
        /* <DEDUP_REMOVED lines=16> */
.L_x_4087:
[----:B------:R-:W-:Y:S05]  /*5070*/  BSYNC B2 ;  /* 0x0000000000027941 */ /* 0x000fea0003800000 */
.L_x_4086:
        /* <DEDUP_REMOVED lines=42> */
[----:B------:R-:W-:-:S07]  /*5320*/  MOV R92, R112 ;  /* 0x00000070005c7202 */ /* 0x000fce0000000f00 */
.L_x_4085:
[----:B------:R-:W-:Y:S05]  /*5330*/  BSYNC B1 ;  /* 0x0000000000017941 */ /* 0x000fea0003800000 */
.L_x_4084:
[----:B------:R-:W-:Y:S01]  /*5340*/  I2FP.F32.U32 R91, R40 ;  /* 0x00000028005b7245 */ /* 0x000fe20000201000 */
[----:B------:R-:W-:Y:S01]  /*5350*/  HADD2.F32 R41, -RZ, R41.H1_H1 ;  /* 0x30000029ff297230 */ /* 0x000fe20000004100 */
[C---:B------:R-:W-:Y:S01]  /*5360*/  ISETP.NE.AND P3, PT, R114.reuse, 0x1, PT ;  /* 0x000000017200780c */ /* 0x040fe20003f65270 */
[----:B------:R-:W-:Y:S01]  /*5370*/  @P0 HADD2.F32 R40, -RZ, R37.H1_H1 ;  /* 0x30000025ff280230 */ /* 0x000fe20000004100 */
        /* <DEDUP_REMOVED lines=17> */
.L_x_4089:
[----:B------:R-:W-:-:S07]  /*5490*/  MOV R112, R92 ;  /* 0x0000005c00707202 */ /* 0x000fce0000000f00 */
.L_x_4090:
[----:B------:R-:W-:Y:S05]  /*54a0*/  BSYNC B1 ;  /* 0x0000000000017941 */ /* 0x000fea0003800000 */
.L_x_4088:
        /* <DEDUP_REMOVED lines=16> */
.L_x_4094:
[----:B------:R-:W-:Y:S05]  /*55b0*/  BSYNC B2 ;  /* 0x0000000000027941 */ /* 0x000fea0003800000 */
.L_x_4093:
        /* <DEDUP_REMOVED lines=43> */
.L_x_4092:
[----:B------:R-:W-:Y:S05]  /*5870*/  BSYNC B1 ;  /* 0x0000000000017941 */ /* 0x000fea0003800000 */
.L_x_4091:
[----:B------:R-:W-:Y:S01]  /*5880*/  I2FP.F32.U32 R41, R112 ;  /* 0x0000007000297245 */ /* 0x000fe20000201000 */
[----:B------:R-:W-:Y:S01]  /*5890*/  HADD2.F32 R91, -RZ, R42.H0_H0 ;  /* 0x2000002aff5b7230 */ /* 0x000fe20000004100 */
[C---:B------:R-:W-:Y:S01]  /*58a0*/  ISETP.NE.AND P4, PT, R116.reuse, 0x1, PT ;  /* 0x000000017400780c */ /* 0x040fe20003f85270 */
        /* <DEDUP_REMOVED lines=18> */
.L_x_4096:
[----:B------:R-:W-:-:S07]  /*59d0*/  MOV R112, R92 ;  /* 0x0000005c00707202 */ /* 0x000fce0000000f00 */
.L_x_4097:
[----:B------:R-:W-:Y:S05]  /*59e0*/  BSYNC B1 ;  /* 0x0000000000017941 */ /* 0x000fea0003800000 */
.L_x_4095:
        /* <DEDUP_REMOVED lines=16> */
.L_x_4101:
[----:B------:R-:W-:Y:S05]  /*5af0*/  BSYNC B2 ;  /* 0x0000000000027941 */ /* 0x000fea0003800000 */
.L_x_4100:
        /* <DEDUP_REMOVED lines=43> */
.L_x_4099:
[----:B------:R-:W-:Y:S05]  /*5db0*/  BSYNC B1 ;  /* 0x0000000000017941 */ /* 0x000fea0003800000 */
.L_x_4098:
        /* <DEDUP_REMOVED lines=21> */
.L_x_4103:
[----:B------:R-:W-:-:S07]  /*5f10*/  MOV R42, R92 ;  /* 0x0000005c002a7202 */ /* 0x000fce0000000f00 */
.L_x_4104:
[----:B------:R-:W-:Y:S05]  /*5f20*/  BSYNC B1 ;  /* 0x0000000000017941 */ /* 0x000fea0003800000 */
.L_x_4102:
        /* <DEDUP_REMOVED lines=16> */
.L_x_4108:
[----:B------:R-:W-:Y:S05]  /*6030*/  BSYNC B2 ;  /* 0x0000000000027941 */ /* 0x000fea0003800000 */
.L_x_4107:
        /* <DEDUP_REMOVED lines=43> */
.L_x_4106:
[----:B------:R-:W-:Y:S05]  /*62f0*/  BSYNC B1 ;  /* 0x0000000000017941 */ /* 0x000fea0003800000 */
.L_x_4105:
[----:B------:R-:W-:Y:S01]  /*6300*/  I2FP.F32.U32 R41, R42 ;  /* 0x0000002a00297245 */ /* 0x000fe20000201000 */
[----:B------:R-:W-:Y:S01]  /*6310*/  @P0 HADD2.F32 R40, -RZ, R39.H0_H0 ;  /* 0x20000027ff280230 */ /* 0x000fe20000004100 */
[C---:B------:R-:W-:Y:S01]  /*6320*/  ISETP.NE.AND P6, PT, R112.reuse, 0x1, PT ;  /* 0x000000017000780c */ /* 0x040fe20003fc5270 */
[----:B------:R-:W-:Y:S01]  /*6330*/  BSSY B1, `(.L_x_4109) ;  /* 0x0000013000017945 */ /* 0x000fe20003800000 */
[----:B------:R-:W-:Y:S01]  /*6340*/  IADD3 R91, R112, 0x1, RZ ;  /* 0x00000001705b7810 */ /* 0x000fe20007ffe0ff */
[----:B------:R-:W-:-:S05]  /*6350*/  FFMA.FTZ R41, R41, R110, 1.1641532182693481445e-10 ;  /* 0x2f00000029297423 */ /* 0x000fca000001006e */
[----:B------:R-:W-:Y:S01]  /*6360*/  FSETP.GTU.FTZ.AND P5, PT, R41, R106, PT ;  /* 0x0000006a2900720b */ /* 0x000fe20003fbc000 */
[----:B------:R-:W-:-:S05]  /*6370*/  HADD2.F32 R41, -RZ, R43.H0_H0 ;  /* 0x2000002bff297230 */ /* 0x000fca0000004100 */
[----:B------:R-:W-:-:S04]  /*6380*/  FMUL.FTZ R41, R41, R98 ;  /* 0x0000006229297220 */ /* 0x000fc80000410000 */
        /* <DEDUP_REMOVED lines=12> */
.L_x_4110:
[----:B------:R-:W-:-:S07]  /*6450*/  MOV R42, R92 ;  /* 0x0000005c002a7202 */ /* 0x000fce0000000f00 */
.L_x_4111:
[----:B------:R-:W-:Y:S05]  /*6460*/  BSYNC B1 ;  /* 0x0000000000017941 */ /* 0x000fea0003800000 */
.L_x_4109:
        /* <DEDUP_REMOVED lines=12> */
[----:B------:R-:W-:Y:S01]  /*6530*/  @!P6 IADD3 R90, R88, 0x1, RZ ;  /* 0x00000001585ae810 */ /* 0x000fe20007ffe0ff */
[----:B------:R-:W-:-:S03]  /*6540*/  @!P6 IMAD.MOV.U32 R31, RZ, RZ, RZ ;  /* 0x000000ffff1fe224 */ /* 0x000fc600078e00ff */
[----:B------:R-:W-:-:S13]  /*6550*/  ISETP.NE.AND P0, PT, R33, RZ, !P6 ;  /* 0x000000ff2100720c */ /* 0x000fda0007705270 */
[----:B------:R-:W-:Y:S01]  /*6560*/  @P0 IMAD.MOV R90, RZ, RZ, R88 ;  /* 0x000000ffff5a0224 */ /* 0x000fe200078e0258 */
[----:B------:R-:W-:-:S04]  /*6570*/  ISETP.NE.AND P0, PT, R40, RZ, PT ;  /* 0x000000ff2800720c */ /* 0x000fc80003f05270 */
[----:B------:R-:W-:-:S09]  /*6580*/  @!P6 MOV R88, R90 ;  /* 0x0000005a0058e202 */ /* 0x000fd20000000f00 */
.L_x_4115:
[----:B------:R-:W-:Y:S05]  /*6590*/  BSYNC B2 ;  /* 0x0000000000027941 */ /* 0x000fea0003800000 */
.L_x_4114:
        /* <DEDUP_REMOVED lines=39> */
[----:B------:R-:W-:-:S04]  /*6810*/  IMAD.WIDE.U32 R40, R41, -0x326172a9, RZ ;  /* 0xcd9e8d5729287825 */ /* 0x000fc800078e00ff */
[----:B------:R-:W-:Y:S01]  /*6820*/  IMAD.MOV.U32 R91, RZ, RZ, RZ ;  /* 0x000000ffff5b7224 */ /* 0x000fe200078e00ff */
[----:B------:R-:W-:Y:S02]  /*6830*/  LOP3.LUT R94, R41, UR35, R92, 0x96, !PT ;  /* 0x00000023295e7c12 */ /* 0x000fe4000f8e965c */
[----:B------:R-:W-:-:S07]  /*6840*/  MOV R92, R40 ;  /* 0x00000028005c7202 */ /* 0x000fce0000000f00 */
.L_x_4113:
[----:B------:R-:W-:Y:S05]  /*6850*/  BSYNC B1 ;  /* 0x0000000000017941 */ /* 0x000fea0003800000 */
.L_x_4112:
        /* <DEDUP_REMOVED lines=38> */
.L_x_4059:
[----:B------:R-:W-:Y:S05]  /*6ac0*/  BSYNC B0 ;  /* 0x0000000000007941 */ /* 0x000fea0003800000 */
.L_x_4058:
        /* <DEDUP_REMOVED lines=23> */
.L_x_4119:
[----:B------:R-:W-:-:S07]  /*6c40*/  IMAD.MOV.U32 R83, RZ, RZ, R92 ;  /* 0x000000ffff537224 */ /* 0x000fce00078e005c */
.L_x_4120:
[----:B------:R-:W-:Y:S05]  /*6c50*/  BSYNC B1 ;  /* 0x0000000000017941 */ /* 0x000fea0003800000 */
.L_x_4118:
        /* <DEDUP_REMOVED lines=10> */
[----:B------:R-:W-:Y:S02]  /*6d00*/  @!P1 IADD3 R33, R33, 0x1, RZ ;  /* 0x0000000121219810 */ /* 0x000fe40007ffe0ff */
[----:B------:R-:W-:Y:S02]  /*6d10*/  @!P1 IADD3 R90, R88, 0x1, RZ ;  /* 0x00000001585a9810 */ /* 0x000fe40007ffe0ff */
[----:B------:R-:W-:Y:S02]  /*6d20*/  ISETP.NE.AND P2, PT, R33, RZ, !P1 ;  /* 0x000000ff2100720c */ /* 0x000fe40004f45270 */
[----:B------:R-:W-:-:S11]  /*6d30*/  @!P1 MOV R31, RZ ;  /* 0x000000ff001f9202 */ /* 0x000fd60000000f00 */
[----:B------:R-:W-:-:S05]  /*6d40*/  @P2 IMAD.MOV R90, RZ, RZ, R88 ;  /* 0x000000ffff5a2224 */ /* 0x000fca00078e0258 */
[----:B------:R-:W-:-:S07]  /*6d50*/  @!P1 MOV R88, R90 ;  /* 0x0000005a00589202 */ /* 0x000fce0000000f00 */
.L_x_4124:
[----:B------:R-:W-:Y:S05]  /*6d60*/  BSYNC B2 ;  /* 0x0000000000027941 */ /* 0x000fea0003800000 */
.L_x_4123:
        /* <DEDUP_REMOVED lines=42> */
.L_x_4122:
[----:B------:R-:W-:Y:S05]  /*7010*/  BSYNC B1 ;  /* 0x0000000000017941 */ /* 0x000fea0003800000 */
.L_x_4121:
[----:B------:R-:W0:Y:S01]  /*7020*/  LDC R108, c[0x0][0x298] ;  /* 0x0000a600ff6c7b82 */ /* 0x000e220000000800 */
[----:B------:R-:W-:Y:S01]  /*7030*/  HFMA2.MMA R110, -RZ, RZ, 0.1171875, 0 ;  /* 0x2f800000ff6e7435 */ /* 0x000fe200000001ff */
[----:B------:R-:W-:Y:S01]  /*7040*/  I2FP.F32.U32 R83, R83 ;  /* 0x0000005300537245 */ /* 0x000fe20000201000 */
[----:B-----5:R-:W-:Y:S01]  /*7050*/  HADD2.F32 R91, -RZ, R40.H0_H0 ;  /* 0x20000028ff5b7230 */ /* 0x020fe20000004100 */
[C---:B------:R-:W-:Y:S01]  /*7060*/  ISETP.NE.AND P1, PT, R112.reuse, 0x1, PT ;  /* 0x000000017000780c */ /* 0x040fe20003f25270 */
[----:B------:R-:W-:Y:S01]  /*7070*/  @P0 HADD2.F32 R102, -RZ, R36.H0_H0 ;  /* 0x20000024ff660230 */ /* 0x000fe20000004100 */
[----:B------:R-:W-:Y:S01]  /*7080*/  BSSY B1, `(.L_x_4125) ;  /* 0x0000014000017945 */ /* 0x000fe20003800000 */
[----:B------:R-:W-:Y:S01]  /*7090*/  IADD3 R114, R112, 0x1, RZ ;  /* 0x0000000170727810 */ /* 0x000fe20007ffe0ff */
        /* <DEDUP_REMOVED lines=15> */
[----:B------:R-:W-:Y:S01]  /*7190*/  MOV R101, R90 ;  /* 0x0000005a00657202 */ /* 0x000fe20000000f00 */
[----:B------:R-:W-:Y:S06]  /*71a0*/  BRA `(.L_x_4127) ;  /* 0x0000000000047947 */ /* 0x000fec0003800000 */
.L_x_4126:
[----:B------:R-:W-:-:S07]  /*71b0*/  IMAD.MOV.U32 R101, RZ, RZ, R92 ;  /* 0x000000ffff657224 */ /* 0x000fce00078e005c */
.L_x_4127:
[----:B------:R-:W-:Y:S05]  /*71c0*/  BSYNC B1 ;  /* 0x0000000000017941 */ /* 0x000fea0003800000 */
.L_x_4125:
        /* <DEDUP_REMOVED lines=8> */
[----:B------:R-:W-:-:S04]  /*7250*/  IADD3 R31, R31, 0x1, RZ ;  /* 0x000000011f1f7810 */ /* 0x000fc80007ffe0ff */
[----:B------:R-:W-:-:S13]  /*7260*/  ISETP.NE.AND P1, PT, R31, RZ, PT ;  /* 0x000000ff1f00720c */ /* 0x000fda0003f25270 */
[----:B------:R-:W-:Y:S01]  /*7270*/  @!P1 VIADD R33, R33, 0x1 ;  /* 0x0000000121219836 */ /* 0x000fe20000000000 */
[----:B------:R-:W-:Y:S02]  /*7280*/  @!P1 IADD3 R90, R88, 0x1, RZ ;  /* 0x00000001585a9810 */ /* 0x000fe40007ffe0ff */
[----:B------:R-:W-:Y:S02]  /*7290*/  @!P1 MOV R31, RZ ;  /* 0x000000ff001f9202 */ /* 0x000fe40000000f00 */
[----:B------:R-:W-:-:S13]  /*72a0*/  ISETP.NE.AND P2, PT, R33, RZ, !P1 ;  /* 0x000000ff2100720c */ /* 0x000fda0004f45270 */
[----:B------:R-:W-:-:S05]  /*72b0*/  @P2 IADD3 R90, R88, RZ, RZ ;  /* 0x000000ff585a2210 */ /* 0x000fca0007ffe0ff */
[----:B------:R-:W-:-:S07]  /*72c0*/  @!P1 IMAD.MOV.U32 R88, RZ, RZ, R90 ;  /* 0x000000ffff589224 */ /* 0x000fce00078e005a */
.L_x_4131:
[----:B------:R-:W-:Y:S05]  /*72d0*/  BSYNC B2 ;  /* 0x0000000000027941 */ /* 0x000fea0003800000 */
.L_x_4130:
        /* <DEDUP_REMOVED lines=43> */
.L_x_4129:
[----:B------:R-:W-:Y:S05]  /*7590*/  BSYNC B1 ;  /* 0x0000000000017941 */ /* 0x000fea0003800000 */
.L_x_4128:
        /* <DEDUP_REMOVED lines=22> */
.L_x_4133:
[----:B------:R-:W-:-:S07]  /*7700*/  MOV R40, R92 ;  /* 0x0000005c00287202 */ /* 0x000fce0000000f00 */
.L_x_4134:
[----:B------:R-:W-:Y:S05]  /*7710*/  BSYNC B1 ;  /* 0x0000000000017941 */ /* 0x000fea0003800000 */
.L_x_4132:
        /* <DEDUP_REMOVED lines=10> */
[----:B------:R-:W-:Y:S01]  /*77c0*/  @!P1 IADD3 R33, R33, 0x1, RZ ;  /* 0x0000000121219810 */ /* 0x000fe20007ffe0ff */
[----:B------:R-:W-:Y:S02]  /*77d0*/  @!P1 VIADD R90, R88, 0x1 ;  /* 0x00000001585a9836 */ /* 0x000fe40000000000 */
[----:B------:R-:W-:Y:S01]  /*77e0*/  @!P1 IMAD.MOV.U32 R31, RZ, RZ, RZ ;  /* 0x000000ffff1f9224 */ /* 0x000fe200078e00ff */
[----:B------:R-:W-:-:S13]  /*77f0*/  ISETP.NE.AND P2, PT, R33, RZ, !P1 ;  /* 0x000000ff2100720c */ /* 0x000fda0004f45270 */
[----:B------:R-:W-:-:S04]  /*7800*/  @P2 IADD3 R90, R88, RZ, RZ ;  /* 0x000000ff585a2210 */ /* 0x000fc80007ffe0ff */
[----:B------:R-:W-:-:S07]  /*7810*/  @!P1 MOV R88, R90 ;  /* 0x0000005a00589202 */ /* 0x000fce0000000f00 */
.L_x_4138:
[----:B------:R-:W-:Y:S05]  /*7820*/  BSYNC B2 ;  /* 0x0000000000027941 */ /* 0x000fea0003800000 */
.L_x_4137:
        /* <DEDUP_REMOVED lines=43> */
.L_x_4136:
[----:B------:R-:W-:Y:S05]  /*7ae0*/  BSYNC B1 ;  /* 0x0000000000017941 */ /* 0x000fea0003800000 */
.L_x_4135:
        /* <DEDUP_REMOVED lines=16> */
[----:B------:R-:W-:Y:S02]  /*7bf0*/  ISETP.NE.AND P2, PT, R112, 0x3, PT ;  /* 0x000000037000780c */ /* 0x000fe40003f45270 */
[----:B------:R-:W-:-:S11]  /*7c00*/  MOV R40, R94 ;  /* 0x0000005e00287202 */ /* 0x000fd60000000f00 */
[----:B------:R-:W-:Y:S05]  /*7c10*/  @P2 BRA `(.L_x_4141) ;  /* 0x00000000000c2947 */ /* 0x000fea0003800000 */
[----:B------:R-:W-:Y:S01]  /*7c20*/  IMAD.MOV.U32 R40, RZ, RZ, R90 ;  /* 0x000000ffff287224 */ /* 0x000fe200078e005a */
[----:B------:R-:W-:Y:S06]  /*7c30*/  BRA `(.L_x_4141) ;  /* 0x0000000000047947 */ /* 0x000fec0003800000 */
.L_x_4140:
[----:B------:R-:W-:-:S07]  /*7c40*/  MOV R40, R92 ;  /* 0x0000005c00287202 */ /* 0x000fce0000000f00 */
.L_x_4141:
[----:B------:R-:W-:Y:S05]  /*7c50*/  BSYNC B1 ;  /* 0x0000000000017941 */ /* 0x000fea0003800000 */
.L_x_4139:
        /* <DEDUP_REMOVED lines=16> */
.L_x_4145:
[----:B------:R-:W-:Y:S05]  /*7d60*/  BSYNC B2 ;  /* 0x0000000000027941 */ /* 0x000fea0003800000 */
.L_x_4144:
        /* <DEDUP_REMOVED lines=43> */
.L_x_4143:
[----:B------:R-:W-:Y:S05]  /*8020*/  BSYNC B1 ;  /* 0x0000000000017941 */ /* 0x000fea0003800000 */
.L_x_4142:
        /* <DEDUP_REMOVED lines=21> */
.L_x_4147:
[----:B------:R-:W-:-:S07]  /*8180*/  IMAD.MOV.U32 R112, RZ, RZ, R92 ;  /* 0x000000ffff707224 */ /* 0x000fce00078e005c */
.L_x_4148:
[----:B------:R-:W-:Y:S05]  /*8190*/  BSYNC B1 ;  /* 0x0000000000017941 */ /* 0x000fea0003800000 */
.L_x_4146:
        /* <DEDUP_REMOVED lines=16> */
.L_x_4152:
[----:B------:R-:W-:Y:S05]  /*82a0*/  BSYNC B2 ;  /* 0x0000000000027941 */ /* 0x000fea0003800000 */
.L_x_4151:
        /* <DEDUP_REMOVED lines=43> */
.L_x_4150:
[----:B------:R-:W-:Y:S05]  /*8560*/  BSYNC B1 ;  /* 0x0000000000017941 */ /* 0x000fea0003800000 */
.L_x_4149:
        /* <DEDUP_REMOVED lines=21> */
.L_x_4154:
[----:B------:R-:W-:-:S07]  /*86c0*/  MOV R112, R92 ;  /* 0x0000005c00707202 */ /* 0x000fce0000000f00 */
.L_x_4155:
[----:B------:R-:W-:Y:S05]  /*86d0*/  BSYNC B1 ;  /* 0x0000000000017941 */ /* 0x000fea0003800000 */
.L_x_4153:
        /* <DEDUP_REMOVED lines=16> */
.L_x_4159:
[----:B------:R-:W-:Y:S05]  /*87e0*/  BSYNC B2 ;  /* 0x0000000000027941 */ /* 0x000fea0003800000 */
.L_x_4158:
        /* <DEDUP_REMOVED lines=43> */
.L_x_4157:
[----:B------:R-:W-:Y:S05]  /*8aa0*/  BSYNC B1 ;  /* 0x0000000000017941 */ /* 0x000fea0003800000 */
.L_x_4156:
        /* <DEDUP_REMOVED lines=21> */
.L_x_4161:
[----:B------:R-:W-:-:S07]  /*8c00*/  MOV R42, R92 ;  /* 0x0000005c002a7202 */ /* 0x000fce0000000f00 */
.L_x_4162:
[----:B------:R-:W-:Y:S05]  /*8c10*/  BSYNC B1 ;  /* 0x0000000000017941 */ /* 0x000fea0003800000 */
.L_x_4160:
        /* <DEDUP_REMOVED lines=16> */
.L_x_4166:
[----:B------:R-:W-:Y:S05]  /*8d20*/  BSYNC B2 ;  /* 0x0000000000027941 */ /* 0x000fea0003800000 */
.L_x_4165:
        /* <DEDUP_REMOVED lines=43> */
.L_x_4164:
[----:B------:R-:W-:Y:S05]  /*8fe0*/  BSYNC B1 ;  /* 0x0000000000017941 */ /* 0x000fea0003800000 */
.L_x_4163:
        /* <DEDUP_REMOVED lines=21> */
.L_x_4168:
[----:B------:R-:W-:-:S07]  /*9140*/  IMAD.MOV.U32 R42, RZ, RZ, R92 ;  /* 0x000000ffff2a7224 */ /* 0x000fce00078e005c */
.L_x_4169:
[----:B------:R-:W-:Y:S05]  /*9150*/  BSYNC B1 ;  /* 0x0000000000017941 */ /* 0x000fea0003800000 */
.L_x_4167:
        /* <DEDUP_REMOVED lines=15> */
[----:B------:R-:W-:Y:S02]  /*9250*/  @P0 IADD3 R90, R88, RZ, RZ ;  /* 0x000000ff585a0210 */ /* 0x000fe40007ffe0ff */
[----:B------:R-:W-:-:S03]  /*9260*/  ISETP.NE.AND P0, PT, R40, RZ, PT ;  /* 0x000000ff2800720c */ /* 0x000fc60003f05270 */
[----:B------:R-:W-:-:S10]  /*9270*/  @!P6 IMAD.MOV.U32 R88, RZ, RZ, R90 ;  /* 0x000000ffff58e224 */ /* 0x000fd400078e005a */
.L_x_4173:
[----:B------:R-:W-:Y:S05]  /*9280*/  BSYNC B2 ;  /* 0x0000000000027941 */ /* 0x000fea0003800000 */
.L_x_4172:
        /* <DEDUP_REMOVED lines=43> */
.L_x_4171:
[----:B------:R-:W-:Y:S05]  /*9540*/  BSYNC B1 ;  /* 0x0000000000017941 */ /* 0x000fea0003800000 */
.L_x_4170:
        /* <DEDUP_REMOVED lines=38> */
.L_x_4117:
[----:B------:R-:W-:Y:S05]  /*97b0*/  BSYNC B0 ;  /* 0x0000000000007941 */ /* 0x000fea0003800000 */
.L_x_4116:
        /* <DEDUP_REMOVED lines=23> */
.L_x_4177:
[----:B------:R-:W-:-:S07]  /*9930*/  IMAD.MOV.U32 R81, RZ, RZ, R92 ;  /* 0x000000ffff517224 */ /* 0x000fce00078e005c */
.L_x_4178:
[----:B------:R-:W-:Y:S05]  /*9940*/  BSYNC B1 ;  /* 0x0000000000017941 */ /* 0x000fea0003800000 */
.L_x_4176:
        /* <DEDUP_REMOVED lines=11> */
[----:B------:R-:W-:Y:S01]  /*9a00*/  @!P1 IADD3 R90, R88, 0x1, RZ ;  /* 0x00000001585a9810 */ /* 0x000fe20007ffe0ff */
[----:B------:R-:W-:-:S03]  /*9a10*/  @!P1 IMAD.MOV.U32 R31, RZ, RZ, RZ ;  /* 0x000000ffff1f9224 */ /* 0x000fc600078e00ff */
[----:B------:R-:W-:-:S13]  /*9a20*/  ISETP.NE.AND P2, PT, R33, RZ, !P1 ;  /* 0x000000ff2100720c */ /* 0x000fda0004f45270 */
[----:B------:R-:W-:-:S04]  /*9a30*/  @P2 IADD3 R90, R88, RZ, RZ ;  /* 0x000000ff585a2210 */ /* 0x000fc80007ffe0ff */
[----:B------:R-:W-:-:S07]  /*9a40*/  @!P1 MOV R88, R90 ;  /* 0x0000005a00589202 */ /* 0x000fce0000000f00 */
.L_x_4182:
[----:B------:R-:W-:Y:S05]  /*9a50*/  BSYNC B2 ;  /* 0x0000000000027941 */ /* 0x000fea0003800000 */
.L_x_4181:
        /* <DEDUP_REMOVED lines=42> */
.L_x_4180:
[----:B------:R-:W-:Y:S05]  /*9d00*/  BSYNC B1 ;  /* 0x0000000000017941 */ /* 0x000fea0003800000 */
.L_x_4179:
        /* <DEDUP_REMOVED lines=25> */
.L_x_4184:
[----:B------:R-:W-:-:S07]  /*9ea0*/  MOV R97, R92 ;  /* 0x0000005c00617202 */ /* 0x000fce0000000f00 */
.L_x_4185:
[----:B------:R-:W-:Y:S05]  /*9eb0*/  BSYNC B1 ;  /* 0x0000000000017941 */ /* 0x000fea0003800000 */
.L_x_4183:
        /* <DEDUP_REMOVED lines=16> */
.L_x_4189:
[----:B------:R-:W-:Y:S05]  /*9fc0*/  BSYNC B2 ;  /* 0x0000000000027941 */ /* 0x000fea0003800000 */
.L_x_4188:
        /* <DEDUP_REMOVED lines=43> */
.L_x_4187:
[----:B------:R-:W-:Y:S05]  /*a280*/  BSYNC B1 ;  /* 0x0000000000017941 */ /* 0x000fea0003800000 */
.L_x_4186:
[----:B------:R-:W-:Y:S01]  /*a290*/  I2FP.F32.U32 R91, R97 ;  /* 0x00000061005b7245 */ /* 0x000fe20000201000 */
[----:B------:R-:W-:Y:S01]  /*a2a0*/  HADD2.F32 R97, -RZ, R40.H1_H1 ;  /* 0x30000028ff617230 */ /* 0x000fe20000004100 */
[----:B------:R-:W-:Y:S01]  /*a2b0*/  BSSY B1, `(.L_x_4190) ;  /* 0x0000015000017945 */ /* 0x000fe20003800000 */
[----:B------:R-:W-:Y:S02]  /*a2c0*/  @P0 HADD2.F32 R40, -RZ, R36.H1_H1 ;  /* 0x30000024ff280230 */ /* 0x000fe40000004100 */
[----:B------:R-:W-:Y:S01]  /*a2d0*/  FFMA.FTZ R91, R91, R110, 1.1641532182693481445e-10 ;  /* 0x2f0000005b5b7423 */ /* 0x000fe2000001006e */
[----:B------:R-:W-:Y:S01]  /*a2e0*/  FMUL.FTZ R97, R97, R98 ;  /* 0x0000006261617220 */ /* 0x000fe20000410000 */
[----:B------:R-:W-:-:S03]  /*a2f0*/  VIADD R114, R112, 0x1 ;  /* 0x0000000170727836 */ /* 0x000fc60000000000 */
        /* <DEDUP_REMOVED lines=15> */
.L_x_4191:
[----:B------:R-:W-:-:S07]  /*a3f0*/  MOV R40, R92 ;  /* 0x0000005c00287202 */ /* 0x000fce0000000f00 */
.L_x_4192:
[----:B------:R-:W-:Y:S05]  /*a400*/  BSYNC B1 ;  /* 0x0000000000017941 */ /* 0x000fea0003800000 */
.L_x_4190:
        /* <DEDUP_REMOVED lines=16> */
.L_x_4196:
[----:B------:R-:W-:Y:S05]  /*a510*/  BSYNC B2 ;  /* 0x0000000000027941 */ /* 0x000fea0003800000 */
.L_x_4195:
        /* <DEDUP_REMOVED lines=43> */
.L_x_4194:
[----:B------:R-:W-:Y:S05]  /*a7d0*/  BSYNC B1 ;  /* 0x0000000000017941 */ /* 0x000fea0003800000 */
.L_x_4193:
        /* <DEDUP_REMOVED lines=21> */
.L_x_4198:
[----:B------:R-:W-:-:S07]  /*a930*/  IMAD.MOV.U32 R40, RZ, RZ, R92 ;  /* 0x000000ffff287224 */ /* 0x000fce00078e005c */
.L_x_4199:
[----:B------:R-:W-:Y:S05]  /*a940*/  BSYNC B1 ;  /* 0x0000000000017941 */ /* 0x000fea0003800000 */
.L_x_4197:
        /* <DEDUP_REMOVED lines=16> */
.L_x_4203:
[----:B------:R-:W-:Y:S05]  /*aa50*/  BSYNC B2 ;  /* 0x0000000000027941 */ /* 0x000fea0003800000 */
.L_x_4202:
        /* <DEDUP_REMOVED lines=43> */
.L_x_4201:
[----:B------:R-:W-:Y:S05]  /*ad10*/  BSYNC B1 ;  /* 0x0000000000017941 */ /* 0x000fea0003800000 */
.L_x_4200:
        /* <DEDUP_REMOVED lines=21> */
.L_x_4205:
[----:B------:R-:W-:-:S07]  /*ae70*/  MOV R112, R92 ;  /* 0x0000005c00707202 */ /* 0x000fce0000000f00 */
.L_x_4206:
[----:B------:R-:W-:Y:S05]  /*ae80*/  BSYNC B1 ;  /* 0x0000000000017941 */ /* 0x000fea0003800000 */
.L_x_4204:
        /* <DEDUP_REMOVED lines=16> */
.L_x_4210:
[----:B------:R-:W-:Y:S05]  /*af90*/  BSYNC B2 ;  /* 0x0000000000027941 */ /* 0x000fea0003800000 */
.L_x_4209:
        /* <DEDUP_REMOVED lines=43> */
.L_x_4208:
[----:B------:R-:W-:Y:S05]  /*b250*/  BSYNC B1 ;  /* 0x0000000000017941 */ /* 0x000fea0003800000 */
.L_x_4207:
        /* <DEDUP_REMOVED lines=21> */
.L_x_4212:
[----:B------:R-:W-:-:S07]  /*b3b0*/  MOV R112, R92 ;  /* 0x0000005c00707202 */ /* 0x000fce0000000f00 */
.L_x_4213:
[----:B------:R-:W-:Y:S05]  /*b3c0*/  BSYNC B1 ;  /* 0x0000000000017941 */ /* 0x000fea0003800000 */
.L_x_4211:
        /* <DEDUP_REMOVED lines=16> */
.L_x_4217:
[----:B------:R-:W-:Y:S05]  /*b4d0*/  BSYNC B2 ;  /* 0x0000000000027941 */ /* 0x000fea0003800000 */
.L_x_4216:
        /* <DEDUP_REMOVED lines=43> */
.L_x_4215:
[----:B------:R-:W-:Y:S05]  /*b790*/  BSYNC B1 ;  /* 0x0000000000017941 */ /* 0x000fea0003800000 */
.L_x_4214:
        /* <DEDUP_REMOVED lines=21> */
.L_x_4219:
[----:B------:R-:W-:-:S07]  /*b8f0*/  IMAD.MOV.U32 R42, RZ, RZ, R92 ;  /* 0x000000ffff2a7224 */ /* 0x000fce00078e005c */
.L_x_4220:
[----:B------:R-:W-:Y:S05]  /*b900*/  BSYNC B1 ;  /* 0x0000000000017941 */ /* 0x000fea0003800000 */
.L_x_4218:
        /* <DEDUP_REMOVED lines=16> */
.L_x_4224:
[----:B------:R-:W-:Y:S05]  /*ba10*/  BSYNC B2 ;  /* 0x0000000000027941 */ /* 0x000fea0003800000 */
.L_x_4223:
        /* <DEDUP_REMOVED lines=43> */
.L_x_4222:
[----:B------:R-:W-:Y:S05]  /*bcd0*/  BSYNC B1 ;  /* 0x0000000000017941 */ /* 0x000fea0003800000 */
.L_x_4221:
        /* <DEDUP_REMOVED lines=21> */
.L_x_4226:
[----:B------:R-:W-:-:S07]  /*be30*/  MOV R42, R92 ;  /* 0x0000005c002a7202 */ /* 0x000fce0000000f00 */
.L_x_4227:
[----:B------:R-:W-:Y:S05]  /*be40*/  BSYNC B1 ;  /* 0x0000000000017941 */ /* 0x000fea0003800000 */
.L_x_4225:
        /* <DEDUP_REMOVED lines=18> */
.L_x_4231:
[----:B------:R-:W-:Y:S05]  /*bf70*/  BSYNC B2 ;  /* 0x0000000000027941 */ /* 0x000fea0003800000 */
.L_x_4230:
        /* <DEDUP_REMOVED lines=41> */
[----:B------:R-:W-:Y:S02]  /*c210*/  LOP3.LUT R94, R41, UR35, R92, 0x96, !PT ;  /* 0x00000023295e7c12 */ /* 0x000fe4000f8e965c */
[----:B------:R-:W-:-:S07]  /*c220*/  MOV R92, R40 ;  /* 0x00000028005c7202 */ /* 0x000fce0000000f00 */
.L_x_4229:
[----:B------:R-:W-:Y:S05]  /*c230*/  BSYNC B1 ;  /* 0x0000000000017941 */ /* 0x000fea0003800000 */
.L_x_4228:
        /* <DEDUP_REMOVED lines=13> */
[----:B------:R-:W-:Y:S02]  /*c310*/  SEL R102, RZ, 0x1000000, P6 ;  /* 0x01000000ff667807 */ /* 0x000fe40003000000 */
[----:B------:R-:W-:Y:S01]  /*c320*/  F2FP.F16.F32.PACK_AB R42, R141, R127 ;  /* 0x0000007f8d2a723e */ /* 0x000fe200000000ff */
[----:B------:R-:W-:Y:S01]  /*c330*/  @P0 FADD.FTZ R151, R40, R151 ;  /* 0x0000009728970221 */ /* 0x000fe20000010000 */
[----:B------:R-:W-:Y:S01]  /*c340*/  LOP3.LUT R98, R98, R102, R155, 0xfe, !PT ;  /* 0x0000006662627212 */ /* 0x000fe200078efe9b */
[----:B------:R-:W-:Y:S01]  /*c350*/  IMAD.WIDE.U32 R154, R154, 0x1000000, RZ ;  /* 0x010000009a9a7825 */ /* 0x000fe200078e00ff */
[----:B------:R-:W-:-:S02]  /*c360*/  LEA R152, P0, R100, UR12, 0x4 ;  /* 0x0000000c64987c11 */ /* 0x000fc4000f8020ff */
[----:B------:R-:W-:Y:S02]  /*c370*/  F2FP.F16.F32.PACK_AB R41, R125, R97 ;  /* 0x000000617d29723e */ /* 0x000fe400000000ff */
[----:B------:R-:W-:Y:S02]  /*c380*/  LEA.HI.X R153, R100, UR13, RZ, 0x4, P0 ;  /* 0x0000000d64997c11 */ /* 0x000fe400080f24ff */
[----:B------:R-:W-:Y:S02]  /*c390*/  F2FP.F16.F32.PACK_AB R40, R99, R81 ;  /* 0x000000516328723e */ /* 0x000fe400000000ff */
[----:B------:R-:W-:Y:S02]  /*c3a0*/  F2FP.F16.F32.PACK_AB R43, R151, R143 ;  /* 0x0000008f972b723e */ /* 0x000fe400000000ff */
[----:B------:R-:W-:Y:S02]  /*c3b0*/  LOP3.LUT R155, R155, R98, R157, 0xfe, !PT ;  /* 0x000000629b9b7212 */ /* 0x000fe400078efe9d */
[----:B------:R-:W-:Y:S01]  /*c3c0*/  SEL R98, RZ, 0x1, P1 ;  /* 0x00000001ff627807 */ /* 0x000fe20000800000 */
[----:B------:R0:W-:Y:S01]  /*c3d0*/  STG.E.128 desc[UR4][R152.64], R40 ;  /* 0x0000002898007986 */ /* 0x0001e2000c101d04 */
[----:B------:R-:W-:-:S02]  /*c3e0*/  SEL R102, RZ, 0x1, P5 ;  /* 0x00000001ff667807 */ /* 0x000fc40002800000 */
        /* <DEDUP_REMOVED lines=10> */
.L_x_4175:
[----:B------:R-:W-:Y:S05]  /*c490*/  BSYNC B0 ;  /* 0x0000000000007941 */ /* 0x000fea0003800000 */
.L_x_4174:
        /* <DEDUP_REMOVED lines=15> */
[----:B------:R-:W-:Y:S02]  /*c590*/  @!P3 VIADD R43, R43, 0x4 ;  /* 0x000000042b2bb836 */ /* 0x000fe40000000000 */
        /* <DEDUP_REMOVED lines=113> */
.L_x_4252:
[----:B------:R-:W2:Y:S01]  /*ccb0*/  @!P4 S2R R153, SR_CgaCtaId ;  /* 0x000000000099c919 */ /* 0x000ea20000008800 */
[----:B------:R-:W-:Y:S01]  /*ccc0*/  @!P4 MOV R96, 0x400 ;  /* 0x000004000060c802 */ /* 0x000fe20000000f00 */
[----:B-1----:R-:W-:Y:S01]  /*ccd0*/  FADD.FTZ R41, R155, R100 ;  /* 0x000000649b297221 */ /* 0x002fe20000010000 */
[----:B------:R-:W-:Y:S01]  /*cce0*/  LOP3.LUT R42, R42, 0x3, RZ, 0xc0, !PT ;  /* 0x000000032a2a7812 */ /* 0x000fe200078ec0ff */
[----:B------:R-:W-:Y:S05]  /*ccf0*/  WARPSYNC.ALL ;  /* 0x0000000000007948 */ /* 0x000fea0003800000 */
[----:B------:R-:W-:-:S04]  /*cd00*/  LOP3.LUT R98, R34, 0x1f, RZ, 0xc0, !PT ;  /* 0x0000001f22627812 */ /* 0x000fc800078ec0ff */
[----:B------:R-:W-:Y:S02]  /*cd10*/  ISETP.GT.U32.AND P0, PT, R98, 0x3, PT ;  /* 0x000000036200780c */ /* 0x000fe40003f04070 */
[----:B--2---:R-:W-:Y:S02]  /*cd20*/  @!P4 LEA R153, R153, R96, 0x18 ;  /* 0x000000609999c211 */ /* 0x004fe400078ec0ff */
[----:B------:R-:W-:-:S04]  /*cd30*/  @!P4 IADD3 R96, R43, R42, RZ ;  /* 0x0000002a2b60c210 */ /* 0x000fc80007ffe0ff */
        /* <DEDUP_REMOVED lines=11> */
[----:B------:R-:W-:-:S05]  /*cdf0*/  HFMA2.MMA R43, -RZ, RZ, 0, 0 ;  /* 0x00000000ff2b7435 */ /* 0x000fca00000001ff */
[----:B------:R-:W1:Y:S01]  /*ce00*/  @!P0 LDS.64 R40, [R96] ;  /* 0x0000000060288984 */ /* 0x000e620000000a00 */
[----:B------:R-:W-:Y:S01]  /*ce10*/  @!P0 IMAD.MOV.U32 R43, RZ, RZ, R86 ;  /* 0x000000ffff2b8224 */ /* 0x000fe200078e0056 */
[----:B------:R-:W-:-:S04]  /*ce20*/  LOP3.LUT P0, RZ, R42, 0x1f, R34, 0xf8, !PT ;  /* 0x0000001f2aff7812 */ /* 0x000fc8000780f822 */
[----:B------:R-:W-:Y:S01]  /*ce30*/  SHFL.DOWN PT, R98, R43, 0x2, 0x1f ;  /* 0x08401f002b627f89 */ /* 0x000fe200000e0000 */
[----:B0-----:R-:W-:-:S03]  /*ce40*/  I2FP.F32.S32 R155, R43 ;  /* 0x0000002b009b7245 */ /* 0x001fc60000201400 */
[----:B-1----:R-:W0:Y:S02]  /*ce50*/  SHFL.DOWN PT, R153, R40, 0x2, 0x1f ;  /* 0x08401f0028997f89 */ /* 0x002e2400000e0000 */
[----:B0-----:R-:W-:-:S04]  /*ce60*/  FADD.FTZ R42, -R153, R40 ;  /* 0x00000028992a7221 */ /* 0x001fc80000010100 */
[----:B------:R-:W-:Y:S01]  /*ce70*/  FMUL.FTZ R100, R42, R42 ;  /* 0x0000002a2a647220 */ /* 0x000fe20000410000 */
[----:B------:R-:W-:Y:S02]  /*ce80*/  IADD3 R42, R98, R43, RZ ;  /* 0x0000002b622a7210 */ /* 0x000fe40007ffe0ff */
[----:B------:R-:W-:Y:S01]  /*ce90*/  I2FP.F32.S32 R98, R98 ;  /* 0x0000006200627245 */ /* 0x000fe20000201400 */
        /* <DEDUP_REMOVED lines=57> */
[----:B------:R-:W-:Y:S01]  /*d230*/  F2FP.F16.F32.PACK_AB R40, R41, R40 ;  /* 0x000000282928723e */ /* 0x000fe200000000ff */
[--C-:B------:R-:W-:Y:S01]  /*d240*/  FADD.FTZ R100, R147, -R96.reuse ;  /* 0x8000006093647221 */ /* 0x100fe20000010000 */
[----:B------:R-:W-:Y:S01]  /*d250*/  F2FP.F16.F32.PACK_AB R41, R43, R98 ;  /* 0x000000622b29723e */ /* 0x000fe200000000ff */
        /* <DEDUP_REMOVED lines=9> */
[----:B------:R-:W-:-:S03]  /*d2f0*/  F2FP.F16.F32.PACK_AB R42, R43, R42 ;  /* 0x0000002a2b2a723e */ /* 0x000fc600000000ff */
[----:B------:R-:W-:Y:S01]  /*d300*/  FFMA.FTZ R43, R23, R98, R14 ;  /* 0x00000062172b7223 */ /* 0x000fe2000001000e */
[----:B0-----:R-:W-:-:S04]  /*d310*/  IMAD.WIDE.U32 R152, R84, 0x10, R152 ;  /* 0x0000001054987825 */ /* 0x001fc800078e0098 */
[----:B------:R-:W-:Y:S01]  /*d320*/  F2FP.F16.F32.PACK_AB R43, R100, R43 ;  /* 0x0000002b642b723e */ /* 0x000fe200000000ff */
[----:B------:R-:W-:-:S04]  /*d330*/  VIADD R84, R84, 0x80 ;  /* 0x0000008054547836 */ /* 0x000fc80000000000 */
[----:B------:R1:W-:Y:S03]  /*d340*/  STG.E.128 desc[UR4][R152.64], R40 ;  /* 0x0000002898007986 */ /* 0x0003e6000c101d04 */
.L_x_4234:
[----:B------:R-:W-:Y:S05]  /*d350*/  BSYNC B0 ;  /* 0x0000000000007941 */ /* 0x000fea0003800000 */
.L_x_4233:
        /* <DEDUP_REMOVED lines=31> */
[C---:B0-----:R-:W-:Y:S01]  /*d550*/  IMAD.WIDE.U32 R152, R84.reuse, 0x10, R152 ;  /* 0x0000001054987825 */ /* 0x041fe200078e0098 */
[----:B------:R-:W-:-:S03]  /*d560*/  IADD3 R84, R84, 0x80, RZ ;  /* 0x0000008054547810 */ /* 0x000fc60007ffe0ff */
[----:B------:R-:W-:-:S05]  /*d570*/  F2FP.F16.F32.PACK_AB R43, R100, R43 ;  /* 0x0000002b642b723e */ /* 0x000fca00000000ff */
[----:B------:R2:W-:Y:S02]  /*d580*/  STG.E.128 desc[UR4][R152.64], R40 ;  /* 0x0000002898007986 */ /* 0x0005e4000c101d04 */
.L_x_4236:
[----:B------:R-:W-:Y:S05]  /*d590*/  BSYNC B0 ;  /* 0x0000000000007941 */ /* 0x000fea0003800000 */
.L_x_4235:
        /* <DEDUP_REMOVED lines=35> */
.L_x_4238:
[----:B------:R-:W-:Y:S05]  /*d7d0*/  BSYNC B0 ;  /* 0x0000000000007941 */ /* 0x000fea0003800000 */
.L_x_4237:
        /* <DEDUP_REMOVED lines=17> */
[----:B------:R-:W-:Y:S01]  /*d8f0*/  F2FP.F16.F32.PACK_AB R40, R153, R40 ;  /* 0x000000289928723e */ /* 0x000fe200000000ff */
        /* <DEDUP_REMOVED lines=11> */
[----:B------:R-:W-:Y:S02]  /*d9b0*/  F2FP.F16.F32.PACK_AB R43, R96, R43 ;  /* 0x0000002b602b723e */ /* 0x000fe400000000ff */
[----:B------:R-:W-:Y:S02]  /*d9c0*/  F2FP.F16.F32.PACK_AB R42, R155, R102 ;  /* 0x000000669b2a723e */ /* 0x000fe400000000ff */
[----:B------:R-:W-:Y:S01]  /*d9d0*/  F2FP.F16.F32.PACK_AB R41, R100, R41 ;  /* 0x000000296429723e */ /* 0x000fe200000000ff */
[----:B0-----:R-:W-:-:S05]  /*d9e0*/  IMAD.WIDE.U32 R152, R84, 0x10, R152 ;  /* 0x0000001054987825 */ /* 0x001fca00078e0098 */
[----:B------:R4:W-:Y:S02]  /*d9f0*/  STG.E.128 desc[UR4][R152.64], R40 ;  /* 0x0000002898007986 */ /* 0x0009e4000c101d04 */
.L_x_4240:
[----:B------:R-:W-:Y:S05]  /*da00*/  BSYNC B0 ;  /* 0x0000000000007941 */ /* 0x000fea0003800000 */
.L_x_4239:
[----:B------:R-:W-:Y:S01]  /*da10*/  VIADD R28, R28, UR18 ;  /* 0x000000121c1c7c36 */ /* 0x000fe20008000000 */
[----:B------:R-:W-:-:S04]  /*da20*/  SEL R96, RZ, 0x1, P3 ;  /* 0x00000001ff607807 */ /* 0x000fc80001800000 */
[----:B------:R-:W-:-:S13]  /*da30*/  ISETP.GE.AND P0, PT, R28, UR19, PT ;  /* 0x000000131c007c0c */ /* 0x000fda000bf06270 */
[----:B------:R-:W-:Y:S05]  /*da40*/  @!P0 BRA `(.L_x_4241) ;  /* 0xffffff3400748947 */ /* 0x000fea000383ffff */
[----:B------:R-:W-:Y:S05]  /*da50*/  EXIT ;  /* 0x000000000000794d */ /* 0x000fea0003800000 */
.L_x_4232:
[----:B------:R-:W-:Y:S01]  /*da60*/  HFMA2.MMA R110, -RZ, RZ, 0, 5.9604644775390625e-08 ;  /* 0x00000001ff6e7435 */ /* 0x000fe200000001ff */
[----:B------:R-:W-:Y:S01]  /*da70*/  MOV R157, R98 ;  /* 0x00000062009d7202 */ /* 0x000fe20000000f00 */
[----:B------:R-:W-:Y:S01]  /*da80*/  IMAD.MOV.U32 R159, RZ, RZ, 0x1f ;  /* 0x0000001fff9f7424 */ /* 0x000fe200078e00ff */
[----:B------:R-:W-:-:S08]  /*da90*/  MOV R106, 0xffffffff ;  /* 0xffffffff006a7802 */ /* 0x000fd00000000f00 */
[----:B------:R-:W-:Y:S05]  /*daa0*/  WARPSYNC.COLLECTIVE R106, `(.L_x_4242) ;  /* 0x000000006a087348 */ /* 0x000fea0003c00000 */
[----:B------:R0:W1:Y:S02]  /*dab0*/  SHFL.BFLY P5, R108, R157, R110, R159 ;  /* 0x0c00006e9d6c7389 */ /* 0x00006400000a009f */
[----:B01----:R-:W-:Y:S01]  /*dac0*/  ENDCOLLECTIVE ;  /* 0x000000000000791b */ /* 0x003fe20003800000 */
.L_x_4242:
[----:B------:R-:W-:Y:S01]  /*dad0*/  HFMA2.MMA R110, -RZ, RZ, 0, 1.1920928955078125e-07 ;  /* 0x00000002ff6e7435 */ /* 0x000fe200000001ff */
[----:B------:R-:W-:-:S05]  /*dae0*/  MOV R41, R108 ;  /* 0x0000006c00297202 */ /* 0x000fca0000000f00 */
[----:B------:R-:W-:-:S04]  /*daf0*/  FADD.FTZ R96, R98, R41 ;  /* 0x0000002962607221 */ /* 0x000fc80000010000 */
[----:B------:R-:W-:-:S07]  /*db00*/  IMAD.MOV.U32 R157, RZ, RZ, R96 ;  /* 0x000000ffff9d7224 */ /* 0x000fce00078e0060 */
[----:B------:R-:W-:Y:S05]  /*db10*/  WARPSYNC.COLLECTIVE R106, `(.L_x_4243) ;  /* 0x000000006a087348 */ /* 0x000fea0003c00000 */
[----:B------:R0:W1:Y:S02]  /*db20*/  SHFL.BFLY P5, R108, R157, R110, R159 ;  /* 0x0c00006e9d6c7389 */ /* 0x00006400000a009f */
[----:B01----:R-:W-:Y:S01]  /*db30*/  ENDCOLLECTIVE ;  /* 0x000000000000791b */ /* 0x003fe20003800000 */
.L_x_4243:
[----:B------:R-:W-:Y:S01]  /*db40*/  HFMA2.MMA R110, -RZ, RZ, 0, 2.384185791015625e-07 ;  /* 0x00000004ff6e7435 */ /* 0x000fe200000001ff */
[----:B------:R-:W-:-:S05]  /*db50*/  MOV R41, R108 ;  /* 0x0000006c00297202 */ /* 0x000fca0000000f00 */
[----:B------:R-:W-:-:S04]  /*db60*/  FADD.FTZ R100, R96, R41 ;  /* 0x0000002960647221 */ /* 0x000fc80000010000 */
[----:B------:R-:W-:-:S07]  /*db70*/  IMAD.MOV.U32 R157, RZ, RZ, R100 ;  /* 0x000000ffff9d7224 */ /* 0x000fce00078e0064 */
[----:B------:R-:W-:Y:S05]  /*db80*/  WARPSYNC.COLLECTIVE R106, `(.L_x_4244) ;  /* 0x000000006a087348 */ /* 0x000fea0003c00000 */
[----:B------:R0:W1:Y:S02]  /*db90*/  SHFL.BFLY P5, R108, R157, R110, R159 ;  /* 0x0c00006e9d6c7389 */ /* 0x00006400000a009f */
[----:B01----:R-:W-:Y:S01]  /*dba0*/  ENDCOLLECTIVE ;  /* 0x000000000000791b */ /* 0x003fe20003800000 */
.L_x_4244:
[----:B------:R-:W-:Y:S01]  /*dbb0*/  HFMA2.MMA R110, -RZ, RZ, 0, 4.76837158203125e-07 ;  /* 0x00000008ff6e7435 */ /* 0x000fe200000001ff */
[----:B------:R-:W-:-:S05]  /*dbc0*/  MOV R41, R108 ;  /* 0x0000006c00297202 */ /* 0x000fca0000000f00 */
[----:B------:R-:W-:-:S04]  /*dbd0*/  FADD.FTZ R102, R100, R41 ;  /* 0x0000002964667221 */ /* 0x000fc80000010000 */
[----:B------:R-:W-:-:S07]  /*dbe0*/  IMAD.MOV.U32 R157, RZ, RZ, R102 ;  /* 0x000000ffff9d7224 */ /* 0x000fce00078e0066 */
[----:B------:R-:W-:Y:S05]  /*dbf0*/  WARPSYNC.COLLECTIVE R106, `(.L_x_4245) ;  /* 0x000000006a087348 */ /* 0x000fea0003c00000 */
[----:B------:R0:W1:Y:S02]  /*dc00*/  SHFL.BFLY P5, R108, R157, R110, R159 ;  /* 0x0c00006e9d6c7389 */ /* 0x00006400000a009f */
[----:B01----:R-:W-:Y:S01]  /*dc10*/  ENDCOLLECTIVE ;  /* 0x000000000000791b */ /* 0x003fe20003800000 */
.L_x_4245:
[----:B------:R-:W-:Y:S01]  /*dc20*/  HFMA2.MMA R110, -RZ, RZ, 0, 9.5367431640625e-07 ;  /* 0x00000010ff6e7435 */ /* 0x000fe200000001ff */
[----:B------:R-:W-:-:S05]  /*dc30*/  MOV R41, R108 ;  /* 0x0000006c00297202 */ /* 0x000fca0000000f00 */
[----:B------:R-:W-:-:S04]  /*dc40*/  FADD.FTZ R104, R102, R41 ;  /* 0x0000002966687221 */ /* 0x000fc80000010000 */
[----:B------:R-:W-:-:S07]  /*dc50*/  IMAD.MOV.U32 R157, RZ, RZ, R104 ;  /* 0x000000ffff9d7224 */ /* 0x000fce00078e0068 */
[----:B------:R-:W-:Y:S05]  /*dc60*/  WARPSYNC.COLLECTIVE R106, `(.L_x_4246) ;  /* 0x000000006a087348 */ /* 0x000fea0003c00000 */
[----:B------:R0:W1:Y:S02]  /*dc70*/  SHFL.BFLY P5, R108, R157, R110, R159 ;  /* 0x0c00006e9d6c7389 */ /* 0x00006400000a009f */
[----:B01----:R-:W-:Y:S01]  /*dc80*/  ENDCOLLECTIVE ;  /* 0x000000000000791b */ /* 0x003fe20003800000 */
.L_x_4246:
        /* <DEDUP_REMOVED lines=68> */
[----:B------:R-:W-:-:S04]  /*e0d0*/  @P2 FFMA.FTZ R41, R153, R153, R96 ;  /* 0x0000009999292223 */ /* 0x000fc80000010060 */
[----:B------:R-:W-:-:S07]  /*e0e0*/  IMAD.MOV.U32 R157, RZ, RZ, R41 ;  /* 0x000000ffff9d7224 */ /* 0x000fce00078e0029 */
[----:B------:R-:W-:Y:S05]  /*e0f0*/  WARPSYNC.COLLECTIVE R106, `(.L_x_4247) ;  /* 0x000000006a087348 */ /* 0x000fea0003c00000 */
[----:B------:R0:W1:Y:S02]  /*e100*/  SHFL.BFLY P5, R108, R157, R110, R159 ;  /* 0x0c00006e9d6c7389 */ /* 0x00006400000a009f */
[----:B01----:R-:W-:Y:S01]  /*e110*/  ENDCOLLECTIVE ;  /* 0x000000000000791b */ /* 0x003fe20003800000 */
.L_x_4247:
[----:B------:R-:W-:Y:S01]  /*e120*/  HFMA2.MMA R110, -RZ, RZ, 0, 1.1920928955078125e-07 ;  /* 0x00000002ff6e7435 */ /* 0x000fe200000001ff */
[----:B------:R-:W-:-:S05]  /*e130*/  MOV R96, R108 ;  /* 0x0000006c00607202 */ /* 0x000fca0000000f00 */
[----:B------:R-:W-:-:S04]  /*e140*/  FADD.FTZ R96, R41, R96 ;  /* 0x0000006029607221 */ /* 0x000fc80000010000 */
[----:B------:R-:W-:-:S07]  /*e150*/  IMAD.MOV.U32 R157, RZ, RZ, R96 ;  /* 0x000000ffff9d7224 */ /* 0x000fce00078e0060 */
[----:B------:R-:W-:Y:S05]  /*e160*/  WARPSYNC.COLLECTIVE R106, `(.L_x_4248) ;  /* 0x000000006a087348 */ /* 0x000fea0003c00000 */
[----:B------:R0:W1:Y:S02]  /*e170*/  SHFL.BFLY P5, R108, R157, R110, R159 ;  /* 0x0c00006e9d6c7389 */ /* 0x00006400000a009f */
[----:B01----:R-:W-:Y:S01]  /*e180*/  ENDCOLLECTIVE ;  /* 0x000000000000791b */ /* 0x003fe20003800000 */
.L_x_4248:
[----:B------:R-:W-:Y:S01]  /*e190*/  HFMA2.MMA R110, -RZ, RZ, 0, 2.384185791015625e-07 ;  /* 0x00000004ff6e7435 */ /* 0x000fe200000001ff */
[----:B------:R-:W-:-:S05]  /*e1a0*/  MOV R153, R108 ;  /* 0x0000006c00997202 */ /* 0x000fca0000000f00 */
[----:B------:R-:W-:-:S04]  /*e1b0*/  FADD.FTZ R153, R96, R153 ;  /* 0x0000009960997221 */ /* 0x000fc80000010000 */
[----:B------:R-:W-:-:S07]  /*e1c0*/  IMAD.MOV.U32 R157, RZ, RZ, R153 ;  /* 0x000000ffff9d7224 */ /* 0x000fce00078e0099 */
[----:B------:R-:W-:Y:S05]  /*e1d0*/  WARPSYNC.COLLECTIVE R106, `(.L_x_4249) ;  /* 0x000000006a087348 */ /* 0x000fea0003c00000 */
[----:B------:R0:W1:Y:S02]  /*e1e0*/  SHFL.BFLY P5, R108, R157, R110, R159 ;  /* 0x0c00006e9d6c7389 */ /* 0x00006400000a009f */
[----:B01----:R-:W-:Y:S01]  /*e1f0*/  ENDCOLLECTIVE ;  /* 0x000000000000791b */ /* 0x003fe20003800000 */
.L_x_4249:
[----:B------:R-:W-:Y:S01]  /*e200*/  HFMA2.MMA R110, -RZ, RZ, 0, 4.76837158203125e-07 ;  /* 0x00000008ff6e7435 */ /* 0x000fe200000001ff */
[----:B------:R-:W-:-:S05]  /*e210*/  MOV R98, R108 ;  /* 0x0000006c00627202 */ /* 0x000fca0000000f00 */
[----:B------:R-:W-:-:S04]  /*e220*/  FADD.FTZ R98, R153, R98 ;  /* 0x0000006299627221 */ /* 0x000fc80000010000 */
[----:B------:R-:W-:-:S07]  /*e230*/  IMAD.MOV.U32 R157, RZ, RZ, R98 ;  /* 0x000000ffff9d7224 */ /* 0x000fce00078e0062 */
[----:B------:R-:W-:Y:S05]  /*e240*/  WARPSYNC.COLLECTIVE R106, `(.L_x_4250) ;  /* 0x000000006a087348 */ /* 0x000fea0003c00000 */
[----:B------:R0:W1:Y:S02]  /*e250*/  SHFL.BFLY P5, R108, R157, R110, R159 ;  /* 0x0c00006e9d6c7389 */ /* 0x00006400000a009f */
[----:B01----:R-:W-:Y:S01]  /*e260*/  ENDCOLLECTIVE ;  /* 0x000000000000791b */ /* 0x003fe20003800000 */
.L_x_4250:
[----:B------:R-:W-:Y:S01]  /*e270*/  HFMA2.MMA R110, -RZ, RZ, 0, 9.5367431640625e-07 ;  /* 0x00000010ff6e7435 */ /* 0x000fe200000001ff */
[----:B------:R-:W-:-:S05]  /*e280*/  MOV R155, R108 ;  /* 0x0000006c009b7202 */ /* 0x000fca0000000f00 */
[----:B------:R-:W-:-:S04]  /*e290*/  FADD.FTZ R155, R98, R155 ;  /* 0x0000009b629b7221 */ /* 0x000fc80000010000 */
[----:B------:R-:W-:-:S07]  /*e2a0*/  IMAD.MOV.U32 R157, RZ, RZ, R155 ;  /* 0x000000ffff9d7224 */ /* 0x000fce00078e009b */
[----:B------:R-:W-:Y:S05]  /*e2b0*/  WARPSYNC.COLLECTIVE R106, `(.L_x_4251) ;  /* 0x000000006a087348 */ /* 0x000fea0003c00000 */
[----:B------:R0:W1:Y:S02]  /*e2c0*/  SHFL.BFLY P5, R108, R157, R110, R159 ;  /* 0x0c00006e9d6c7389 */ /* 0x00006400000a009f */
[----:B01----:R-:W-:Y:S01]  /*e2d0*/  ENDCOLLECTIVE ;  /* 0x000000000000791b */ /* 0x003fe20003800000 */
.L_x_4251:
[----:B------:R-:W-:Y:S01]  /*e2e0*/  MOV R100, R108 ;  /* 0x0000006c00647202 */ /* 0x000fe20000000f00 */
[----:B------:R-:W-:Y:S06]  /*e2f0*/  BRA `(.L_x_4252) ;  /* 0xffffffe8006c7947 */ /* 0x000fec000383ffff */
.L_x_4253:
        /* <DEDUP_REMOVED lines=16> */
.L_x_30208:


//--------------------- .text._ZN10layer_norm13ln_fwd_kernelINS_13Kernel_traitsI6__halfS2_S2_S2_fjLj4096ELj1ELj1ELj4ELj16ENS_18Kernel_traits_baseILj4096ES2_S2_S2_S2_fjLj128EEEEELb1ELb0ELb0ELb1EEEvNS_9FwdParamsE --------------------------
	.section	.text._ZN10layer_norm13ln_fwd_kernelINS_13Kernel_traitsI6__halfS2_S2_S2_fjLj4096ELj1ELj1ELj4ELj16ENS_18Kernel_traits_baseILj4096ES2_S2_S2_S2_fjLj128EEEEELb1ELb0ELb0ELb1EEEvNS_9FwdParamsE,"ax",@progbits
	.align	128
        .global         _ZN10layer_norm13ln_fwd_kernelINS_13Kernel_traitsI6__halfS2_S2_S2_fjLj4096ELj1ELj1ELj4ELj16ENS_18Kernel_traits_baseILj4096ES2_S2_S2_S2_fjLj128EEEEELb1ELb0ELb0ELb1EEEvNS_9FwdParamsE
        .type           _ZN10layer_norm13ln_fwd_kernelINS_13Kernel_traitsI6__halfS2_S2_S2_fjLj4096ELj1ELj1ELj4ELj16ENS_18Kernel_traits_baseILj4096ES2_S2_S2_S2_fjLj128EEEEELb1ELb0ELb0ELb1EEEvNS_9FwdParamsE,@function
        .size           _ZN10layer_norm13ln_fwd_kernelINS_13Kernel_traitsI6__halfS2_S2_S2_fjLj4096ELj1ELj1ELj4ELj16ENS_18Kernel_traits_baseILj4096ES2_S2_S2_S2_fjLj128EEEEELb1ELb0ELb0ELb1EEEvNS_9FwdParamsE,(.L_x_30209 - _ZN10layer_norm13ln_fwd_kernelINS_13Kernel_traitsI6__halfS2_S2_S2_fjLj4096ELj1ELj1ELj4ELj16ENS_18Kernel_traits_baseILj4096ES2_S2_S2_S2_fjLj128EEEEELb1ELb0ELb0ELb1EEEvNS_9FwdParamsE)
        .other          _ZN10layer_norm13ln_fwd_kernelINS_13Kernel_traitsI6__halfS2_S2_S2_fjLj4096ELj1ELj1ELj4ELj16ENS_18Kernel_traits_baseILj4096ES2_S2_S2_S2_fjLj128EEEEELb1ELb0ELb0ELb1EEEvNS_9FwdParamsE,@"STO_CUDA_ENTRY STV_DEFAULT"
_ZN10layer_norm13ln_fwd_kernelINS_13Kernel_traitsI6__halfS2_S2_S2_fjLj4096ELj1ELj1ELj4ELj16ENS_18Kernel_traits_baseILj4096ES2_S2_S2_S2_fjLj128EEEEELb1ELb0ELb0ELb1EEEvNS_9FwdParamsE:
.text._ZN10layer_norm13ln_fwd_kernelINS_13Kernel_traitsI6__halfS2_S2_S2_fjLj4096ELj1ELj1ELj4ELj16ENS_18Kernel_traits_baseILj4096ES2_S2_S2_S2_fjLj128EEEEELb1ELb0ELb0ELb1EEEvNS_9FwdParamsE:
        /* <DEDUP_REMOVED lines=8> */
[----:B------:R-:W1:Y:S01]  /*0080*/  LDC R109, c[0x0][0x2ec] ;  /* 0x0000bb00ff6d7b82 */ /* 0x000e620000000800 */
[----:B------:R-:W2:Y:S01]  /*0090*/  S2R R0, SR_TID.X ;  /* 0x0000000000007919 */ /* 0x000ea20000002100 */
[----:B------:R-:W-:-:S06]  /*00a0*/  ULDC.64 UR10, c[0x0][0x2c8] ;  /* 0x0000b200000a7ab9 */ /* 0x000fcc0000000a00 */
        /* <DEDUP_REMOVED lines=8> */
[----:B---3--:R-:W-:-:S02]  /*0130*/  @P0 R2UR UR6, R2 ;  /* 0x00000000020602ca */ /* 0x008fc400000e0000 */
[----:B------:R-:W-:Y:S02]  /*0140*/  @P0 R2UR UR7, R3 ;  /* 0x00000000030702ca */ /* 0x000fe400000e0000 */
[----:B----4-:R-:W-:-:S04]  /*0150*/  @P0 IADD3 R108, P1, R4, R7, RZ ;  /* 0x00000007046c0210 */ /* 0x010fc80007f3e0ff */
        /* <DEDUP_REMOVED lines=41> */
[----:B------:R-:W-:-:S03]  /*03f0*/  LOP3.LUT R7, R15, UR28, R12, 0x96, !PT ;  /* 0x0000001c0f077c12 */ /* 0x000fc6000f8e960c */
[----:B------:R-:W-:Y:S01]  /*0400*/  IMAD.SHL.U32 R4, R0, 0x10, RZ ;  /* 0x0000001000047824 */ /* 0x000fe200078e00ff */
[----:B------:R-:W-:Y:S01]  /*0410*/  LOP3.LUT R20, R3, UR29, R6, 0x96, !PT ;  /* 0x0000001d03147c12 */ /* 0x000fe2000f8e9606 */
[----:B------:R-:W-:Y:S01]  /*0420*/  UIADD3 UR31, UR7, 0x1fd5c5a3, URZ ;  /* 0x1fd5c5a3071f7890 */ /* 0x000fe2000fffe03f */
[----:B------:R-:W-:Y:S01]  /*0430*/  IMAD.WIDE.U32 R6, R7, -0x2daee0ad, RZ ;  /* 0xd2511f5307067825 */ /* 0x000fe200078e00ff */
[----:B------:R-:W-:Y:S02]  /*0440*/  ISETP.NE.U32.AND P0, PT, RZ, UR10, PT ;  /* 0x0000000aff007c0c */ /* 0x000fe4000bf05070 */
[----:B------:R-:W-:Y:S02]  /*0450*/  LOP3.LUT R22, R4, 0x7f0, RZ, 0xc0, !PT ;  /* 0x000007f004167812 */ /* 0x000fe400078ec0ff */
[----:B------:R-:W-:Y:S02]  /*0460*/  LOP3.LUT R38, R7, UR31, R2, 0x96, !PT ;  /* 0x0000001f07267c12 */ /* 0x000fe4000f8e9602 */
[----:B------:R-:W-:Y:S01]  /*0470*/  IADD3 R4, P1, R22, UR10, RZ ;  /* 0x0000000a16047c10 */ /* 0x000fe2000ff3e0ff */
[----:B------:R-:W-:Y:S01]  /*0480*/  ULDC UR10, c[0x0][0x214] ;  /* 0x00008500000a7ab9 */ /* 0x000fe20000000800 */
[----:B------:R-:W-:-:S02]  /*0490*/  ISETP.NE.AND.EX P0, PT, RZ, UR11, PT, P0 ;  /* 0x0000000bff007c0c */ /* 0x000fc4000bf05300 */
[----:B------:R-:W-:Y:S01]  /*04a0*/  LEA.HI R2, R0, UR8, RZ, 0x19 ;  /* 0x0000000800027c11 */ /* 0x000fe2000f8fc8ff */
[----:B------:R-:W-:Y:S01]  /*04b0*/  UIADD3 UR30, UR6, 0x5384540f, URZ ;  /* 0x5384540f061e7890 */ /* 0x000fe2000fffe03f */
[----:B------:R-:W-:Y:S01]  /*04c0*/  IADD3.X R5, RZ, UR11, RZ, P1, !PT ;  /* 0x0000000bff057c10 */ /* 0x000fe20008ffe4ff */
[----:B------:R-:W-:Y:S01]  /*04d0*/  IMAD.WIDE.U32 R20, R20, -0x326172a9, RZ ;  /* 0xcd9e8d5714147825 */ /* 0x000fe200078e00ff */
[----:B------:R-:W-:Y:S01]  /*04e0*/  ISETP.GE.AND P1, PT, R2, UR10, PT ;  /* 0x0000000a02007c0c */ /* 0x000fe2000bf26270 */
[----:B------:R-:W-:-:S03]  /*04f0*/  ULDC.64 UR8, c[0x0][0x260] ;  /* 0x0000980000087ab9 */ /* 0x000fc60000000a00 */
[----:B------:R-:W-:Y:S02]  /*0500*/  LOP3.LUT R37, R21, UR30, R14, 0x96, !PT ;  /* 0x0000001e15257c12 */ /* 0x000fe4000f8e960e */
[----:B------:R-:W-:Y:S01]  /*0510*/  IADD3 R12, P2, R22, UR8, RZ ;  /* 0x00000008160c7c10 */ /* 0x000fe2000ff5e0ff */
[----:B------:R-:W5:Y:S01]  /*0520*/  @P0 LDG.E.128 R8, desc[UR4][R4.64] ;  /* 0x0000000404080981 */ /* 0x000f62000c1e1d00 */
[----:B------:R-:W-:Y:S01]  /*0530*/  UIADD3 UR32, UR6, -0xe443238, URZ ;  /* 0xf1bbcdc806207890 */ /* 0x000fe2000fffe03f */
[----:B------:R-:W-:Y:S01]  /*0540*/  IMAD.HI.U32 R3, R37, -0x2daee0ad, RZ ;  /* 0xd2511f5325037827 */ /* 0x000fe200078e00ff */
[----:B------:R-:W-:Y:S01]  /*0550*/  UIADD3 UR33, UR7, -0x24c28bd8, URZ ;  /* 0xdb3d742807217890 */ /* 0x000fe2000fffe03f */
[----:B------:R-:W5:Y:S04]  /*0560*/  @P0 LDG.E.128 R16, desc[UR4][R4.64+0x800] ;  /* 0x0008000404100981 */ /* 0x000f68000c1e1d00 */
[----:B------:R-:W5:Y:S01]  /*0570*/  @P0 LDG.E.128 R24, desc[UR4][R4.64+0x1000] ;  /* 0x0010000404180981 */ /* 0x000f62000c1e1d00 */
[----:B------:R-:W-:-:S03]  /*0580*/  IMAD.X R13, RZ, RZ, UR9, P2 ;  /* 0x00000009ff0d7e24 */ /* 0x000fc600090e06ff */
[----:B------:R0:W5:Y:S01]  /*0590*/  @P0 LDG.E.128 R32, desc[UR4][R4.64+0x1800] ;  /* 0x0018000404200981 */ /* 0x000162000c1e1d00 */
[----:B------:R-:W-:Y:S01]  /*05a0*/  LOP3.LUT R100, R3, UR33, R6, 0x96, !PT ;  /* 0x0000002103647c12 */ /* 0x000fe2000f8e9606 */
[----:B0-----:R-:W-:-:S05]  /*05b0*/  IMAD.HI.U32 R5, R38, -0x326172a9, RZ ;  /* 0xcd9e8d5726057827 */ /* 0x001fca00078e00ff */
[----:B------:R-:W-:Y:S01]  /*05c0*/  LOP3.LUT R102, R5, UR32, R20, 0x96, !PT ;  /* 0x0000002005667c12 */ /* 0x000fe2000f8e9614 */
[----:B------:R-:W-:Y:S06]  /*05d0*/  @P1 EXIT ;  /* 0x000000000000194d */ /* 0x000fec0003800000 */
        /* <DEDUP_REMOVED lines=15> */
[----:B------:R-:W-:Y:S01]  /*06d0*/  UIADD3 UR34, UR6, -0x700cb87f, URZ ;  /* 0x8ff3478106227890 */ /* 0x000fe2000fffe03f */
[----:B------:R-:W-:Y:S01]  /*06e0*/  HADD2.F32 R6, -RZ, R9.H1_H1 ;  /* 0x30000009ff067230 */ /* 0x000fe20000004100 */
[----:B------:R-:W-:Y:S01]  /*06f0*/  UIADD3 UR35, UR7, -0x695add53, URZ ;  /* 0x96a522ad07237890 */ /* 0x000fe2000fffe03f */
[--C-:B------:R-:W-:Y:S01]  /*0700*/  HADD2.F32 R7, -RZ, R10.reuse.H0_H0 ;  /* 0x2000000aff077230 */ /* 0x100fe20000004100 */
[----:B------:R-:W-:Y:S01]  /*0710*/  ULDC.64 UR8, c[0x0][0x270] ;  /* 0x00009c0000087ab9 */ /* 0x000fe20000000a00 */
[----:B------:R-:W-:Y:S01]  /*0720*/  HADD2.F32 R8, -RZ, R10.H1_H1 ;  /* 0x3000000aff087230 */ /* 0x000fe20000004100 */
[----:B------:R-:W-:Y:S01]  /*0730*/  HFMA2.MMA R92, -RZ, RZ, 0, 5.9604644775390625e-08 ;  /* 0x00000001ff5c7435 */ /* 0x000fe200000001ff */
[--C-:B------:R-:W-:Y:S01]  /*0740*/  HADD2.F32 R9, -RZ, R11.reuse.H0_H0 ;  /* 0x2000000bff097230 */ /* 0x100fe20000004100 */
[----:B------:R-:W-:Y:S01]  /*0750*/  UISETP.NE.U32.AND UP0, UPT, UR8, URZ, UPT ;  /* 0x0000003f0800728c */ /* 0x000fe2000bf05070 */
[----:B------:R-:W-:Y:S01]  /*0760*/  HADD2.F32 R10, -RZ, R11.H1_H1 ;  /* 0x3000000bff0a7230 */ /* 0x000fe20000004100 */
[----:B------:R-:W-:Y:S01]  /*0770*/  LOP3.LUT R108, R108, 0x3, RZ, 0xc0, !PT ;  /* 0x000000036c6c7812 */ /* 0x000fe200078ec0ff */
[--C-:B------:R-:W-:Y:S01]  /*0780*/  HADD2.F32 R11, -RZ, R16.reuse.H0_H0 ;  /* 0x20000010ff0b7230 */ /* 0x100fe20000004100 */
[----:B------:R-:W-:Y:S01]  /*0790*/  ULDC.U8 UR8, c[0x0][0x2a0] ;  /* 0x0000a80000087ab9 */ /* 0x000fe20000000000 */
[----:B0-----:R-:W-:Y:S01]  /*07a0*/  HADD2.F32 R12, -RZ, R16.H1_H1 ;  /* 0x30000010ff0c7230 */ /* 0x001fe20000004100 */
[----:B------:R-:W-:Y:S01]  /*07b0*/  UISETP.NE.AND.EX UP0, UPT, UR9, URZ, UPT, UP0 ;  /* 0x0000003f0900728c */ /* 0x000fe2000bf05300 */
[--C-:B------:R-:W-:Y:S01]  /*07c0*/  HADD2.F32 R13, -RZ, R17.reuse.H0_H0 ;  /* 0x20000011ff0d7230 */ /* 0x100fe20000004100 */
[----:B------:R-:W-:Y:S01]  /*07d0*/  ULDC UR10, c[0x0][0x218] ;  /* 0x00008600000a7ab9 */ /* 0x000fe20000000800 */
[----:B------:R-:W-:Y:S01]  /*07e0*/  HADD2.F32 R14, -RZ, R17.H1_H1 ;  /* 0x30000011ff0e7230 */ /* 0x000fe20000004100 */
[----:B------:R-:W-:Y:S01]  /*07f0*/  ULDC UR11, c[0x0][0x290] ;  /* 0x0000a400000b7ab9 */ /* 0x000fe20000000800 */
[--C-:B------:R-:W-:Y:S01]  /*0800*/  HADD2.F32 R15, -RZ, R18.reuse.H0_H0 ;  /* 0x20000012ff0f7230 */ /* 0x100fe20000004100 */
[----:B------:R-:W-:Y:S01]  /*0810*/  UISETP.NE.AND UP1, UPT, UR8, URZ, UPT ;  /* 0x0000003f0800728c */ /* 0x000fe2000bf25270 */
        /* <DEDUP_REMOVED lines=12> */
[----:B------:R-:W-:-:S02]  /*08e0*/  IMAD R37, R37, -0x2daee0ad, RZ ;  /* 0xd2511f5325257824 */ /* 0x000fc400078e02ff */
[----:B------:R-:W-:Y:S02]  /*08f0*/  IMAD R38, R38, -0x326172a9, RZ ;  /* 0xcd9e8d5726267824 */ /* 0x000fe400078e02ff */
[----:B------:R-:W-:-:S04]  /*0900*/  IMAD.HI.U32 R39, R100, -0x326172a9, RZ ;  /* 0xcd9e8d5764277827 */ /* 0x000fc800078e00ff */
        /* <DEDUP_REMOVED lines=12> */
[----:B------:R-:W-:Y:S01]  /*09d0*/  LOP3.LUT R35, R39, UR34, R38, 0x96, !PT ;  /* 0x0000002227237c12 */ /* 0x000fe2000f8e9626 */
[----:B------:R-:W-:Y:S02]  /*09e0*/  IMAD R100, R100, -0x326172a9, RZ ;  /* 0xcd9e8d5764647824 */ /* 0x000fe400078e02ff */
[----:B------:R-:W-:-:S02]  /*09f0*/  IMAD R102, R102, -0x2daee0ad, RZ ;  /* 0xd2511f5366667824 */ /* 0x000fc400078e02ff */
[----:B------:R-:W-:Y:S02]  /*0a00*/  IMAD.MOV.U32 R88, RZ, RZ, RZ ;  /* 0x000000ffff587224 */ /* 0x000fe400078e00ff */
        /* <DEDUP_REMOVED lines=32> */
.L_x_4479:
[----:B------:R-:W-:Y:S01]  /*0c10*/  ISETP.NE.U32.AND P0, PT, RZ, UR12, PT ;  /* 0x0000000cff007c0c */ /* 0x000fe2000bf05070 */
[----:B0-----:R-:W0:Y:S01]  /*0c20*/  LDC.64 R54, c[0x0][0x220] ;  /* 0x00008800ff367b82 */ /* 0x001e220000000a00 */
[----:B------:R-:W-:Y:S01]  /*0c30*/  IMAD R46, R2, UR10, RZ ;  /* 0x0000000a022e7c24 */ /* 0x000fe2000f8e02ff */
[----:B------:R-:W-:Y:S01]  /*0c40*/  PLOP3.LUT P1, PT, PT, PT, UP0, 0x80, 0x0 ;  /* 0x000000000000781c */ /* 0x000fe20003f2f008 */
[----:B------:R-:W-:Y:S01]  /*0c50*/  @UP0 ULDC.64 UR8, c[0x0][0x270] ;  /* 0x00009c0000080ab9 */ /* 0x000fe20000000a00 */
[----:B------:R-:W-:Y:S02]  /*0c60*/  ISETP.NE.AND.EX P0, PT, RZ, UR13, PT, P0 ;  /* 0x0000000dff007c0c */ /* 0x000fe4000bf05300 */
[----:B------:R-:W-:Y:S02]  /*0c70*/  SHF.R.S32.HI R47, RZ, 0x1f, R46 ;  /* 0x0000001fff2f7819 */ /* 0x000fe4000001142e */
[----:B------:R-:W-:Y:S02]  /*0c80*/  PLOP3.LUT P2, PT, PT, PT, UP0, 0x80, 0x0 ;  /* 0x000000000000781c */ /* 0x000fe40003f4f008 */
[----:B------:R-:W-:-:S02]  /*0c90*/  LEA.HI R47, R47, R46, RZ, 0x3 ;  /* 0x0000002e2f2f7211 */ /* 0x000fc400078f18ff */
[----:B------:R-:W-:Y:S02]  /*0ca0*/  LOP3.LUT R46, R0, 0x7f, RZ, 0xc0, !PT ;  /* 0x0000007f002e7812 */ /* 0x000fe400078ec0ff */
[----:B------:R-:W-:Y:S02]  /*0cb0*/  MOV R51, 0x2 ;  /* 0x0000000200337802 */ /* 0x000fe40000000f00 */
[----:B------:R-:W-:Y:S01]  /*0cc0*/  LEA.HI.SX32 R95, R47, R46, 0x1d ;  /* 0x0000002e2f5f7211 */ /* 0x000fe200078feaff */
[----:B------:R-:W1:Y:S02]  /*0cd0*/  @P0 LDC.64 R44, c[0x0][0x230] ;  /* 0x00008c00ff2c0b82 */ /* 0x000e640000000a00 */
[----:B------:R-:W-:-:S06]  /*0ce0*/  @P1 IMAD.WIDE R50, R2, R51, UR8 ;  /* 0x0000000802321e25 */ /* 0x000fcc000f8e0233 */
[----:B------:R-:W2:Y:S01]  /*0cf0*/  @P2 LDG.E.U16 R50, desc[UR4][R50.64] ;  /* 0x0000000432322981 */ /* 0x000ea2000c1e1500 */
[----:B-1----:R-:W-:-:S04]  /*0d00*/  @P0 IMAD.WIDE.U32 R48, R95, 0x10, R44 ;  /* 0x000000105f300825 */ /* 0x002fc800078e002c */
[----:B0-----:R-:W-:Y:S01]  /*0d10*/  IMAD.WIDE.U32 R44, R95, 0x10, R54 ;  /* 0x000000105f2c7825 */ /* 0x001fe200078e0036 */
[----:B------:R0:W5:Y:S05]  /*0d20*/  @P0 LDG.E.128 R40, desc[UR4][R48.64] ;  /* 0x0000000430280981 */ /* 0x00016a000c1e1d00 */
[----:B------:R-:W5:Y:S01]  /*0d30*/  LDG.E.128 R44, desc[UR4][R44.64] ;  /* 0x000000042c2c7981 */ /* 0x000f62000c1e1d00 */
[C---:B------:R-:W-:Y:S01]  /*0d40*/  ISETP.NE.AND P1, PT, R108.reuse, 0x1, PT ;  /* 0x000000016c00780c */ /* 0x040fe20003f25270 */
[----:B------:R-:W-:Y:S01]  /*0d50*/  BSSY B0, `(.L_x_4254) ;  /* 0x000000f000007945 */ /* 0x000fe20003800000 */
[----:B------:R-:W-:Y:S01]  /*0d60*/  PLOP3.LUT P2, PT, PT, PT, UP0, 0x80, 0x0 ;  /* 0x000000000000781c */ /* 0x000fe20003f4f008 */
[----:B------:R-:W-:Y:S01]  /*0d70*/  IMAD.MOV.U32 R58, RZ, RZ, 0x3f800000 ;  /* 0x3f800000ff3a7424 */ /* 0x000fe200078e00ff */
[----:B------:R-:W-:-:S11]  /*0d80*/  IADD3 R52, R108, 0x1, RZ ;  /* 0x000000016c347810 */ /* 0x000fd60007ffe0ff */
[----:B--2---:R-:W-:Y:S01]  /*0d90*/  @P2 HADD2.F32 R58, -RZ, R50.H0_H0 ;  /* 0x20000032ff3a2230 */ /* 0x004fe20000004100 */
[----:B0-----:R-:W-:Y:S06]  /*0da0*/  @!P1 BRA `(.L_x_4255) ;  /* 0x0000000000209947 */ /* 0x001fec0003800000 */
        /* <DEDUP_REMOVED lines=8> */
.L_x_4255:
[----:B------:R-:W-:-:S07]  /*0e30*/  MOV R59, R100 ;  /* 0x00000064003b7202 */ /* 0x000fce0000000f00 */
.L_x_4256:
[----:B------:R-:W-:Y:S05]  /*0e40*/  BSYNC B0 ;  /* 0x0000000000007941 */ /* 0x000fea0003800000 */
.L_x_4254:
        /* <DEDUP_REMOVED lines=11> */
[----:B------:R-:W-:Y:S01]  /*0f00*/  @!P1 VIADD R37, R88, 0x1 ;  /* 0x0000000158259836 */ /* 0x000fe20000000000 */
[----:B------:R-:W-:Y:S02]  /*0f10*/  @!P1 MOV R89, RZ ;  /* 0x000000ff00599202 */ /* 0x000fe40000000f00 */
[----:B------:R-:W-:-:S13]  /*0f20*/  ISETP.NE.AND P2, PT, R91, RZ, !P1 ;  /* 0x000000ff5b00720c */ /* 0x000fda0004f45270 */
[----:B------:R-:W-:-:S05]  /*0f30*/  @P2 IADD3 R37, R88, RZ, RZ ;  /* 0x000000ff58252210 */ /* 0x000fca0007ffe0ff */
[----:B------:R-:W-:-:S07]  /*0f40*/  @!P1 IMAD.MOV.U32 R88, RZ, RZ, R37 ;  /* 0x000000ffff589224 */ /* 0x000fce00078e0025 */
.L_x_4260:
[----:B------:R-:W-:Y:S05]  /*0f50*/  BSYNC B1 ;  /* 0x0000000000017941 */ /* 0x000fea0003800000 */
.L_x_4259:
        /* <DEDUP_REMOVED lines=42> */
.L_x_4258:
[----:B------:R-:W-:Y:S05]  /*1200*/  BSYNC B0 ;  /* 0x0000000000007941 */ /* 0x000fea0003800000 */
.L_x_4257:
[----:B------:R-:W0:Y:S01]  /*1210*/  LDC R94, c[0x0][0x298] ;  /* 0x0000a600ff5e7b82 */ /* 0x000e220000000800 */
[----:B------:R-:W-:Y:S01]  /*1220*/  I2FP.F32.U32 R49, R59 ;  /* 0x0000003b00317245 */ /* 0x000fe20000201000 */
[----:B-----5:R-:W-:Y:S01]  /*1230*/  HADD2.F32 R51, -RZ, R44.H0_H0 ;  /* 0x2000002cff337230 */ /* 0x020fe20000004100 */
[----:B------:R-:W-:Y:S01]  /*1240*/  MOV R98, 0x2f800000 ;  /* 0x2f80000000627802 */ /* 0x000fe20000000f00 */
[----:B------:R-:W-:Y:S01]  /*1250*/  @P0 HADD2.F32 R48, -RZ, R40.H0_H0 ;  /* 0x20000028ff300230 */ /* 0x000fe20000004100 */
[C---:B------:R-:W-:Y:S01]  /*1260*/  ISETP.NE.AND P1, PT, R52.reuse, 0x1, PT ;  /* 0x000000013400780c */ /* 0x040fe20003f25270 */
[----:B------:R-:W-:Y:S01]  /*1270*/  BSSY B0, `(.L_x_4261) ;  /* 0x0000014000007945 */ /* 0x000fe20003800000 */
[----:B------:R-:W-:Y:S01]  /*1280*/  FMUL.FTZ R51, R51, R58 ;  /* 0x0000003a33337220 */ /* 0x000fe20000410000 */
[----:B------:R-:W1:Y:S01]  /*1290*/  LDC R96, c[0x0][0x294] ;  /* 0x0000a500ff607b82 */ /* 0x000e620000000800 */
[----:B------:R-:W-:Y:S01]  /*12a0*/  FFMA.FTZ R49, R49, R98, 1.1641532182693481445e-10 ;  /* 0x2f00000031317423 */ /* 0x000fe20000010062 */
[----:B------:R-:W-:-:S02]  /*12b0*/  VIADD R50, R52, 0x1 ;  /* 0x0000000134327836 */ /* 0x000fc40000000000 */
[----:B0-----:R-:W-:Y:S02]  /*12c0*/  FMUL.FTZ R51, R51, R94 ;  /* 0x0000005e33337220 */ /* 0x001fe40000410000 */
        /* <DEDUP_REMOVED lines=13> */
.L_x_4262:
[----:B------:R-:W-:-:S07]  /*13a0*/  MOV R57, R100 ;  /* 0x0000006400397202 */ /* 0x000fce0000000f00 */
.L_x_4263:
[----:B------:R-:W-:Y:S05]  /*13b0*/  BSYNC B0 ;  /* 0x0000000000007941 */ /* 0x000fea0003800000 */
.L_x_4261:
        /* <DEDUP_REMOVED lines=16> */
.L_x_4267:
[----:B------:R-:W-:Y:S05]  /*14c0*/  BSYNC B1 ;  /* 0x0000000000017941 */ /* 0x000fea0003800000 */
.L_x_4266:
        /* <DEDUP_REMOVED lines=42> */
.L_x_4265:
[----:B------:R-:W-:Y:S05]  /*1770*/  BSYNC B0 ;  /* 0x0000000000007941 */ /* 0x000fea0003800000 */
.L_x_4264:
        /* <DEDUP_REMOVED lines=22> */
.L_x_4269:
[----:B------:R-:W-:-:S07]  /*18e0*/  MOV R44, R100 ;  /* 0x00000064002c7202 */ /* 0x000fce0000000f00 */
.L_x_4270:
[----:B------:R-:W-:Y:S05]  /*18f0*/  BSYNC B0 ;  /* 0x0000000000007941 */ /* 0x000fea0003800000 */
.L_x_4268:
        /* <DEDUP_REMOVED lines=16> */
.L_x_4274:
[----:B------:R-:W-:Y:S05]  /*1a00*/  BSYNC B1 ;  /* 0x0000000000017941 */ /* 0x000fea0003800000 */
.L_x_4273:
        /* <DEDUP_REMOVED lines=41> */
[----:B------:R-:W-:-:S11]  /*1ca0*/  HFMA2.MMA R48, -RZ, RZ, 0, 0 ;  /* 0x00000000ff307435 */ /* 0x000fd600000001ff */
.L_x_4272:
[----:B------:R-:W-:Y:S05]  /*1cb0*/  BSYNC B0 ;  /* 0x0000000000007941 */ /* 0x000fea0003800000 */
.L_x_4271:
        /* <DEDUP_REMOVED lines=21> */
.L_x_4276:
[----:B------:R-:W-:-:S07]  /*1e10*/  IMAD.MOV.U32 R44, RZ, RZ, R100 ;  /* 0x000000ffff2c7224 */ /* 0x000fce00078e0064 */
.L_x_4277:
[----:B------:R-:W-:Y:S05]  /*1e20*/  BSYNC B0 ;  /* 0x0000000000007941 */ /* 0x000fea0003800000 */
.L_x_4275:
        /* <DEDUP_REMOVED lines=16> */
.L_x_4281:
[----:B------:R-:W-:Y:S05]  /*1f30*/  BSYNC B1 ;  /* 0x0000000000017941 */ /* 0x000fea0003800000 */
.L_x_4280:
        /* <DEDUP_REMOVED lines=42> */
.L_x_4279:
[----:B------:R-:W-:Y:S05]  /*21e0*/  BSYNC B0 ;  /* 0x0000000000007941 */ /* 0x000fea0003800000 */
.L_x_4278:
        /* <DEDUP_REMOVED lines=21> */
.L_x_4283:
[----:B------:R-:W-:-:S07]  /*2340*/  MOV R104, R100 ;  /* 0x0000006400687202 */ /* 0x000fce0000000f00 */
.L_x_4284:
[----:B------:R-:W-:Y:S05]  /*2350*/  BSYNC B0 ;  /* 0x0000000000007941 */ /* 0x000fea0003800000 */
.L_x_4282:
        /* <DEDUP_REMOVED lines=16> */
.L_x_4288:
[----:B------:R-:W-:Y:S05]  /*2460*/  BSYNC B1 ;  /* 0x0000000000017941 */ /* 0x000fea0003800000 */
.L_x_4287:
        /* <DEDUP_REMOVED lines=43> */
.L_x_4286:
[----:B------:R-:W-:Y:S05]  /*2720*/  BSYNC B0 ;  /* 0x0000000000007941 */ /* 0x000fea0003800000 */
.L_x_4285:
        /* <DEDUP_REMOVED lines=21> */
.L_x_4290:
[----:B------:R-:W-:-:S07]  /*2880*/  IMAD.MOV.U32 R104, RZ, RZ, R100 ;  /* 0x000000ffff687224 */ /* 0x000fce00078e0064 */
.L_x_4291:
[----:B------:R-:W-:Y:S05]  /*2890*/  BSYNC B0 ;  /* 0x0000000000007941 */ /* 0x000fea0003800000 */
.L_x_4289:
        /* <DEDUP_REMOVED lines=16> */
.L_x_4295:
[----:B------:R-:W-:Y:S05]  /*29a0*/  BSYNC B1 ;  /* 0x0000000000017941 */ /* 0x000fea0003800000 */
.L_x_4294:
        /* <DEDUP_REMOVED lines=44> */
.L_x_4293:
[----:B------:R-:W-:Y:S05]  /*2c70*/  BSYNC B0 ;  /* 0x0000000000007941 */ /* 0x000fea0003800000 */
.L_x_4292:
        /* <DEDUP_REMOVED lines=21> */
.L_x_4297:
[----:B------:R-:W-:-:S07]  /*2dd0*/  IMAD.MOV.U32 R46, RZ, RZ, R100 ;  /* 0x000000ffff2e7224 */ /* 0x000fce00078e0064 */
.L_x_4298:
[----:B------:R-:W-:Y:S05]  /*2de0*/  BSYNC B0 ;  /* 0x0000000000007941 */ /* 0x000fea0003800000 */
.L_x_4296:
        /* <DEDUP_REMOVED lines=16> */
.L_x_4302:
[----:B------:R-:W-:Y:S05]  /*2ef0*/  BSYNC B1 ;  /* 0x0000000000017941 */ /* 0x000fea0003800000 */
.L_x_4301:
        /* <DEDUP_REMOVED lines=44> */
.L_x_4300:
[----:B------:R-:W-:Y:S05]  /*31c0*/  BSYNC B0 ;  /* 0x0000000000007941 */ /* 0x000fea0003800000 */
.L_x_4299:
        /* <DEDUP_REMOVED lines=21> */
.L_x_4304:
[----:B------:R-:W-:-:S07]  /*3320*/  IMAD.MOV.U32 R46, RZ, RZ, R100 ;  /* 0x000000ffff2e7224 */ /* 0x000fce00078e0064 */
.L_x_4305:
[----:B------:R-:W-:Y:S05]  /*3330*/  BSYNC B0 ;  /* 0x0000000000007941 */ /* 0x000fea0003800000 */
.L_x_4303:
        /* <DEDUP_REMOVED lines=15> */
[----:B------:R-:W-:Y:S02]  /*3430*/  @P0 IADD3 R44, R88, RZ, RZ ;  /* 0x000000ff582c0210 */ /* 0x000fe40007ffe0ff */
[----:B------:R-:W-:Y:S02]  /*3440*/  ISETP.NE.AND P0, PT, R37, RZ, PT ;  /* 0x000000ff2500720c */ /* 0x000fe40003f05270 */
[----:B------:R-:W-:-:S11]  /*3450*/  @!P6 MOV R88, R44 ;  /* 0x0000002c0058e202 */ /* 0x000fd60000000f00 */
.L_x_4309:
[----:B------:R-:W-:Y:S05]  /*3460*/  BSYNC B1 ;  /* 0x0000000000017941 */ /* 0x000fea0003800000 */
.L_x_4308:
        /* <DEDUP_REMOVED lines=44> */
.L_x_4307:
[----:B------:R-:W-:Y:S05]  /*3730*/  BSYNC B0 ;  /* 0x0000000000007941 */ /* 0x000fea0003800000 */
.L_x_4306:
[----:B------:R-:W-:Y:S01]  /*3740*/  SEL R109, RZ, 0x10000, P5 ;  /* 0x00010000ff6d7807 */ /* 0x000fe20002800000 */
[----:B------:R-:W-:Y:S01]  /*3750*/  HADD2.F32 R47, -RZ, R47.H1_H1 ;  /* 0x3000002fff2f7230 */ /* 0x000fe20000004100 */
[----:B------:R-:W-:Y:S01]  /*3760*/  I2FP.F32.U32 R45, R46 ;  /* 0x0000002e002d7245 */ /* 0x000fe20000201000 */
[----:B------:R-:W0:Y:S01]  /*3770*/  LDC.64 R52, c[0x0][0x240] ;  /* 0x00009000ff347b82 */ /* 0x000e220000000a00 */
[----:B------:R-:W-:Y:S01]  /*3780*/  ISETP.NE.AND P6, PT, R56, RZ, PT ;  /* 0x000000ff3800720c */ /* 0x000fe20003fc5270 */
[----:B------:R-:W-:Y:S01]  /*3790*/  @P0 HADD2.F32 R50, -RZ, R43.H1_H1 ;  /* 0x3000002bff320230 */ /* 0x000fe20000004100 */
[----:B------:R-:W-:Y:S01]  /*37a0*/  ISETP.NE.AND P5, PT, R57, RZ, PT ;  /* 0x000000ff3900720c */ /* 0x000fe20003fa5270 */
[----:B------:R-:W-:Y:S01]  /*37b0*/  FFMA.FTZ R45, R45, R98, 1.1641532182693481445e-10 ;  /* 0x2f0000002d2d7423 */ /* 0x000fe20000010062 */
[----:B------:R-:W-:Y:S01]  /*37c0*/  SEL R48, RZ, 0x1, P2 ;  /* 0x00000001ff307807 */ /* 0x000fe20001000000 */
[----:B------:R-:W-:Y:S01]  /*37d0*/  FMUL.FTZ R51, R47, R58 ;  /* 0x0000003a2f337220 */ /* 0x000fe20000410000 */
[----:B------:R-:W-:Y:S01]  /*37e0*/  SEL R46, RZ, 0x1, P1 ;  /* 0x00000001ff2e7807 */ /* 0x000fe20000800000 */
[----:B------:R-:W1:Y:S01]  /*37f0*/  LDC.64 R56, c[0x0][0x238] ;  /* 0x00008e00ff387b82 */ /* 0x000e620000000a00 */
[----:B------:R-:W-:Y:S01]  /*3800*/  SEL R44, RZ, 0x1, P5 ;  /* 0x00000001ff2c7807 */ /* 0x000fe20002800000 */
[----:B------:R-:W-:Y:S01]  /*3810*/  FMUL.FTZ R51, R51, R94 ;  /* 0x0000005e33337220 */ /* 0x000fe20000410000 */
[----:B------:R-:W-:Y:S01]  /*3820*/  FSETP.GTU.FTZ.AND P2, PT, R45, R96, PT ;  /* 0x000000602d00720b */ /* 0x000fe20003f5c000 */
[----:B------:R-:W-:Y:S01]  /*3830*/  IMAD.WIDE.U32 R48, R48, 0x1000000, RZ ;  /* 0x0100000030307825 */ /* 0x000fe200078e00ff */
[----:B------:R-:W-:-:S02]  /*3840*/  SEL R104, RZ, 0x100, P4 ;  /* 0x00000100ff687807 */ /* 0x000fc40002000000 */
[----:B------:R-:W-:Y:S01]  /*3850*/  SEL R106, RZ, 0x1000000, P2 ;  /* 0x01000000ff6a7807 */ /* 0x000fe20001000000 */
[----:B------:R-:W2:Y:S01]  /*3860*/  @P0 LDC.64 R114, c[0x0][0x230] ;  /* 0x00008c00ff720b82 */ /* 0x000ea20000000a00 */
[----:B------:R-:W-:Y:S01]  /*3870*/  IMAD.WIDE.U32 R46, R46, 0x10000, RZ ;  /* 0x000100002e2e7825 */ /* 0x000fe200078e00ff */
[----:B------:R-:W-:Y:S02]  /*3880*/  FSEL R111, R51, RZ, !P2 ;  /* 0x000000ff336f7208 */ /* 0x000fe40005000000 */
[----:B------:R-:W-:Y:S01]  /*3890*/  SEL R113, RZ, 0x1, P6 ;  /* 0x00000001ff717807 */ /* 0x000fe20003000000 */
[----:B------:R-:W-:Y:S01]  /*38a0*/  IMAD.WIDE.U32 R44, R44, 0x100, RZ ;  /* 0x000001002c2c7825 */ /* 0x000fe200078e00ff */
[----:B------:R-:W-:-:S03]  /*38b0*/  LOP3.LUT R51, R104, R106, R109, 0xfe, !PT ;  /* 0x0000006a68337212 */ /* 0x000fc600078efe6d */
[----:B------:R-:W-:Y:S01]  /*38c0*/  @P0 FADD.FTZ R111, R111, R50 ;  /* 0x000000326f6f0221 */ /* 0x000fe20000010000 */
[C---:B------:R-:W-:Y:S01]  /*38d0*/  IADD3 R109, R95.reuse, 0x80, RZ ;  /* 0x000000805f6d7810 */ /* 0x040fe20007ffe0ff */
[----:B0-----:R-:W-:Y:S01]  /*38e0*/  IMAD.WIDE.U32 R116, R95, 0x8, R52 ;  /* 0x000000085f747825 */ /* 0x001fe200078e0034 */
[----:B------:R-:W-:Y:S02]  /*38f0*/  LOP3.LUT R112, R44, R48, R46, 0xfe, !PT ;  /* 0x000000302c707212 */ /* 0x000fe400078efe2e */
[----:B------:R-:W-:Y:S02]  /*3900*/  SEL R48, RZ, 0x1, P3 ;  /* 0x00000001ff307807 */ /* 0x000fe40001800000 */
[----:B------:R-:W-:Y:S02]  /*3910*/  LOP3.LUT R112, R112, R113, RZ, 0xfc, !PT ;  /* 0x0000007170707212 */ /* 0x000fe400078efcff */
[----:B------:R-:W-:Y:S01]  /*3920*/  LOP3.LUT R113, R49, R51, R48, 0xfe, !PT ;  /* 0x0000003331717212 */ /* 0x000fe200078efe30 */
[----:B-1----:R-:W-:Y:S01]  /*3930*/  IMAD.WIDE.U32 R118, R95, 0x10, R56 ;  /* 0x000000105f767825 */ /* 0x002fe200078e0038 */
[----:B------:R-:W-:-:S02]  /*3940*/  F2FP.F16.F32.PACK_AB R50, R107, R101 ;  /* 0x000000656b32723e */ /* 0x000fc400000000ff */
[----:B------:R-:W-:Y:S02]  /*3950*/  F2FP.F16.F32.PACK_AB R49, R103, R97 ;  /* 0x000000616731723e */ /* 0x000fe400000000ff */
[----:B------:R-:W-:Y:S02]  /*3960*/  F2FP.F16.F32.PACK_AB R48, R99, R59 ;  /* 0x0000003b6330723e */ /* 0x000fe400000000ff */
[----:B------:R-:W-:Y:S01]  /*3970*/  F2FP.F16.F32.PACK_AB R51, R111, R105 ;  /* 0x000000696f33723e */ /* 0x000fe200000000ff */
[----:B--2---:R-:W-:Y:S01]  /*3980*/  @P0 IMAD.WIDE.U32 R114, R109, 0x10, R114 ;  /* 0x000000106d720825 */ /* 0x004fe200078e0072 */
[----:B------:R-:W-:-:S03]  /*3990*/  LOP3.LUT R113, R45, R113, R47, 0xfe, !PT ;  /* 0x000000712d717212 */ /* 0x000fc600078efe2f */
[----:B------:R-:W-:Y:S01]  /*39a0*/  IMAD.WIDE.U32 R44, R109, 0x10, R54 ;  /* 0x000000106d2c7825 */ /* 0x000fe200078e0036 */
        /* <DEDUP_REMOVED lines=16> */
.L_x_4311:
[----:B------:R-:W-:-:S07]  /*3ab0*/  MOV R104, R100 ;  /* 0x0000006400687202 */ /* 0x000fce0000000f00 */
.L_x_4312:
[----:B------:R-:W-:Y:S05]  /*3ac0*/  BSYNC B0 ;  /* 0x0000000000007941 */ /* 0x000fea0003800000 */
.L_x_4310:
        /* <DEDUP_REMOVED lines=16> */
.L_x_4316:
[----:B------:R-:W-:Y:S05]  /*3bd0*/  BSYNC B1 ;  /* 0x0000000000017941 */ /* 0x000fea0003800000 */
.L_x_4315:
        /* <DEDUP_REMOVED lines=44> */
.L_x_4314:
[----:B------:R-:W-:Y:S05]  /*3ea0*/  BSYNC B0 ;  /* 0x0000000000007941 */ /* 0x000fea0003800000 */
.L_x_4313:
[----:B------:R-:W-:Y:S01]  /*3eb0*/  I2FP.F32.U32 R49, R104 ;  /* 0x0000006800317245 */ /* 0x000fe20000201000 */
[----:B-----5:R-:W-:Y:S01]  /*3ec0*/  HADD2.F32 R51, -RZ, R44.H0_H0 ;  /* 0x2000002cff337230 */ /* 0x020fe20000004100 */
        /* <DEDUP_REMOVED lines=20> */
.L_x_4318:
[----:B------:R-:W-:-:S07]  /*4010*/  MOV R106, R100 ;  /* 0x00000064006a7202 */ /* 0x000fce0000000f00 */
.L_x_4319:
[----:B------:R-:W-:Y:S05]  /*4020*/  BSYNC B0 ;  /* 0x0000000000007941 */ /* 0x000fea0003800000 */
.L_x_4317:
        /* <DEDUP_REMOVED lines=16> */
.L_x_4323:
[----:B------:R-:W-:Y:S05]  /*4130*/  BSYNC B1 ;  /* 0x0000000000017941 */ /* 0x000fea0003800000 */
.L_x_4322:
        /* <DEDUP_REMOVED lines=43> */
[----:B------:R-:W-:-:S10]  /*43f0*/  MOV R102, R48 ;  /* 0x0000003000667202 */ /* 0x000fd40000000f00 */
.L_x_4321:
[----:B------:R-:W-:Y:S05]  /*4400*/  BSYNC B0 ;  /* 0x0000000000007941 */ /* 0x000fea0003800000 */
.L_x_4320:
        /* <DEDUP_REMOVED lines=22> */
.L_x_4325:
[----:B------:R-:W-:-:S07]  /*4570*/  MOV R44, R100 ;  /* 0x00000064002c7202 */ /* 0x000fce0000000f00 */
.L_x_4326:
[----:B------:R-:W-:Y:S05]  /*4580*/  BSYNC B0 ;  /* 0x0000000000007941 */ /* 0x000fea0003800000 */
.L_x_4324:
        /* <DEDUP_REMOVED lines=16> */
.L_x_4330:
[----:B------:R-:W-:Y:S05]  /*4690*/  BSYNC B1 ;  /* 0x0000000000017941 */ /* 0x000fea0003800000 */
.L_x_4329:
        /* <DEDUP_REMOVED lines=42> */
[----:B------:R-:W-:Y:S01]  /*4940*/  HFMA2.MMA R48, -RZ, RZ, 0, 0 ;  /* 0x00000000ff307435 */ /* 0x000fe200000001ff */
[----:B------:R-:W-:-:S10]  /*4950*/  LOP3.LUT R37, R49, UR35, R50, 0x96, !PT ;  /* 0x0000002331257c12 */ /* 0x000fd4000f8e9632 */
.L_x_4328:
[----:B------:R-:W-:Y:S05]  /*4960*/  BSYNC B0 ;  /* 0x0000000000007941 */ /* 0x000fea0003800000 */
.L_x_4327:
        /* <DEDUP_REMOVED lines=21> */
.L_x_4332:
[----:B------:R-:W-:-:S07]  /*4ac0*/  MOV R44, R100 ;  /* 0x00000064002c7202 */ /* 0x000fce0000000f00 */
.L_x_4333:
[----:B------:R-:W-:Y:S05]  /*4ad0*/  BSYNC B0 ;  /* 0x0000000000007941 */ /* 0x000fea0003800000 */
.L_x_4331:
        /* <DEDUP_REMOVED lines=16> */
.L_x_4337:
[----:B------:R-:W-:Y:S05]  /*4be0*/  BSYNC B1 ;  /* 0x0000000000017941 */ /* 0x000fea0003800000 */
.L_x_4336:
        /* <DEDUP_REMOVED lines=44> */
.L_x_4335:
[----:B------:R-:W-:Y:S05]  /*4eb0*/  BSYNC B0 ;  /* 0x0000000000007941 */ /* 0x000fea0003800000 */
.L_x_4334:
        /* <DEDUP_REMOVED lines=21> */
.L_x_4339:
[----:B------:R-:W-:-:S07]  /*5010*/  MOV R108, R100 ;  /* 0x00000064006c7202 */ /* 0x000fce0000000f00 */
.L_x_4340:
[----:B------:R-:W-:Y:S05]  /*5020*/  BSYNC B0 ;  /* 0x0000000000007941 */ /* 0x000fea0003800000 */
.L_x_4338:
        /* <DEDUP_REMOVED lines=16> */
.L_x_4344:
[----:B------:R-:W-:Y:S05]  /*5130*/  BSYNC B1 ;  /* 0x0000000000017941 */ /* 0x000fea0003800000 */
.L_x_4343:
        /* <DEDUP_REMOVED lines=44> */
.L_x_4342:
[----:B------:R-:W-:Y:S05]  /*5400*/  BSYNC B0 ;  /* 0x0000000000007941 */ /* 0x000fea0003800000 */
.L_x_4341:
        /* <DEDUP_REMOVED lines=21> */
.L_x_4346:
[----:B------:R-:W-:-:S07]  /*5560*/  MOV R108, R100 ;  /* 0x00000064006c7202 */ /* 0x000fce0000000f00 */
.L_x_4347:
[----:B------:R-:W-:Y:S05]  /*5570*/  BSYNC B0 ;  /* 0x0000000000007941 */ /* 0x000fea0003800000 */
.L_x_4345:
        /* <DEDUP_REMOVED lines=16> */
.L_x_4351:
[----:B------:R-:W-:Y:S05]  /*5680*/  BSYNC B1 ;  /* 0x0000000000017941 */ /* 0x000fea0003800000 */
.L_x_4350:
        /* <DEDUP_REMOVED lines=42> */
[----:B------:R-:W-:Y:S02]  /*5930*/  LOP3.LUT R37, R45, UR35, R48, 0x96, !PT ;  /* 0x000000232d257c12 */ /* 0x000fe4000f8e9630 */
[----:B------:R-:W-:-:S08]  /*5940*/  MOV R102, R44 ;  /* 0x0000002c00667202 */ /* 0x000fd00000000f00 */
.L_x_4349:
[----:B------:R-:W-:Y:S05]  /*5950*/  BSYNC B0 ;  /* 0x0000000000007941 */ /* 0x000fea0003800000 */
.L_x_4348:
        /* <DEDUP_REMOVED lines=21> */
.L_x_4353:
[----:B------:R-:W-:-:S07]  /*5ab0*/  MOV R46, R100 ;  /* 0x00000064002e7202 */ /* 0x000fce0000000f00 */
.L_x_4354:
[----:B------:R-:W-:Y:S05]  /*5ac0*/  BSYNC B0 ;  /* 0x0000000000007941 */ /* 0x000fea0003800000 */
.L_x_4352:
        /* <DEDUP_REMOVED lines=16> */
.L_x_4358:
[----:B------:R-:W-:Y:S05]  /*5bd0*/  BSYNC B1 ;  /* 0x0000000000017941 */ /* 0x000fea0003800000 */
.L_x_4357:
        /* <DEDUP_REMOVED lines=44> */
.L_x_4356:
[----:B------:R-:W-:Y:S05]  /*5ea0*/  BSYNC B0 ;  /* 0x0000000000007941 */ /* 0x000fea0003800000 */
.L_x_4355:
        /* <DEDUP_REMOVED lines=21> */
.L_x_4360:
[----:B------:R-:W-:-:S07]  /*6000*/  MOV R46, R100 ;  /* 0x00000064002e7202 */ /* 0x000fce0000000f00 */
.L_x_4361:
[----:B------:R-:W-:Y:S05]  /*6010*/  BSYNC B0 ;  /* 0x0000000000007941 */ /* 0x000fea0003800000 */
.L_x_4359:
        /* <DEDUP_REMOVED lines=11> */
[----:B------:R-:W-:Y:S02]  /*60d0*/  @!P6 IADD3 R91, R91, 0x1, RZ ;  /* 0x000000015b5be810 */ /* 0x000fe40007ffe0ff */
[----:B------:R-:W-:Y:S02]  /*60e0*/  @!P6 IADD3 R44, R88, 0x1, RZ ;  /* 0x00000001582ce810 */ /* 0x000fe40007ffe0ff */
[----:B------:R-:W-:Y:S02]  /*60f0*/  ISETP.NE.AND P0, PT, R91, RZ, !P6 ;  /* 0x000000ff5b00720c */ /* 0x000fe40007705270 */
[----:B------:R-:W-:-:S11]  /*6100*/  @!P6 MOV R89, RZ ;  /* 0x000000ff0059e202 */ /* 0x000fd60000000f00 */
[----:B------:R-:W-:Y:S01]  /*6110*/  @P0 IMAD.MOV R44, RZ, RZ, R88 ;  /* 0x000000ffff2c0224 */ /* 0x000fe200078e0258 */
[----:B------:R-:W-:-:S04]  /*6120*/  ISETP.NE.AND P0, PT, R37, RZ, PT ;  /* 0x000000ff2500720c */ /* 0x000fc80003f05270 */
[----:B------:R-:W-:-:S09]  /*6130*/  @!P6 MOV R88, R44 ;  /* 0x0000002c0058e202 */ /* 0x000fd20000000f00 */
.L_x_4365:
[----:B------:R-:W-:Y:S05]  /*6140*/  BSYNC B1 ;  /* 0x0000000000017941 */ /* 0x000fea0003800000 */
.L_x_4364:
        /* <DEDUP_REMOVED lines=44> */
.L_x_4363:
[----:B------:R-:W-:Y:S05]  /*6410*/  BSYNC B0 ;  /* 0x0000000000007941 */ /* 0x000fea0003800000 */
.L_x_4362:
[----:B------:R-:W-:Y:S01]  /*6420*/  I2FP.F32.U32 R45, R46 ;  /* 0x0000002e002d7245 */ /* 0x000fe20000201000 */
[----:B------:R-:W-:Y:S01]  /*6430*/  HADD2.F32 R47, -RZ, R47.H1_H1 ;  /* 0x3000002fff2f7230 */ /* 0x000fe20000004100 */
[----:B------:R-:W-:Y:S01]  /*6440*/  SEL R131, RZ, 0x10000, P5 ;  /* 0x00010000ff837807 */ /* 0x000fe20002800000 */
[----:B------:R-:W0:Y:S01]  /*6450*/  @P0 LDC.64 R132, c[0x0][0x230] ;  /* 0x00008c00ff840b82 */ /* 0x000e220000000a00 */
[----:B------:R-:W-:Y:S01]  /*6460*/  ISETP.NE.AND P5, PT, R106, RZ, PT ;  /* 0x000000ff6a00720c */ /* 0x000fe20003fa5270 */
[----:B------:R-:W-:Y:S01]  /*6470*/  FFMA.FTZ R45, R45, R98, 1.1641532182693481445e-10 ;  /* 0x2f0000002d2d7423 */ /* 0x000fe20000010062 */
[----:B------:R-:W-:Y:S01]  /*6480*/  SEL R48, RZ, 0x1, P2 ;  /* 0x00000001ff307807 */ /* 0x000fe20001000000 */
[----:B------:R-:W-:Y:S01]  /*6490*/  FMUL.FTZ R51, R47, R58 ;  /* 0x0000003a2f337220 */ /* 0x000fe20000410000 */
[----:B------:R-:W-:Y:S01]  /*64a0*/  SEL R46, RZ, 0x1, P1 ;  /* 0x00000001ff2e7807 */ /* 0x000fe20000800000 */
[----:B------:R-:W-:Y:S01]  /*64b0*/  @P0 HADD2.F32 R106, -RZ, R43.H1_H1 ;  /* 0x3000002bff6a0230 */ /* 0x000fe20000004100 */
[----:B------:R-:W-:Y:S01]  /*64c0*/  SEL R44, RZ, 0x1, P5 ;  /* 0x00000001ff2c7807 */ /* 0x000fe20002800000 */
[----:B------:R-:W-:Y:S01]  /*64d0*/  FMUL.FTZ R51, R51, R94 ;  /* 0x0000005e33337220 */ /* 0x000fe20000410000 */
[----:B------:R-:W-:Y:S01]  /*64e0*/  FSETP.GTU.FTZ.AND P2, PT, R45, R96, PT ;  /* 0x000000602d00720b */ /* 0x000fe20003f5c000 */
[----:B------:R-:W-:Y:S01]  /*64f0*/  IMAD.WIDE.U32 R48, R48, 0x1000000, RZ ;  /* 0x0100000030307825 */ /* 0x000fe200078e00ff */
[----:B------:R-:W-:-:S02]  /*6500*/  ISETP.NE.AND P6, PT, R104, RZ, PT ;  /* 0x000000ff6800720c */ /* 0x000fc40003fc5270 */
[----:B------:R-:W-:Y:S01]  /*6510*/  SEL R50, RZ, 0x100, P4 ;  /* 0x00000100ff327807 */ /* 0x000fe20002000000 */
[----:B------:R-:W-:Y:S01]  /*6520*/  IMAD.WIDE.U32 R46, R46, 0x10000, RZ ;  /* 0x000100002e2e7825 */ /* 0x000fe200078e00ff */
[----:B------:R-:W-:Y:S02]  /*6530*/  SEL R104, RZ, 0x1000000, P2 ;  /* 0x01000000ff687807 */ /* 0x000fe40001000000 */
[----:B------:R-:W-:Y:S01]  /*6540*/  FSEL R129, R51, RZ, !P2 ;  /* 0x000000ff33817208 */ /* 0x000fe20005000000 */
[----:B------:R-:W-:Y:S01]  /*6550*/  IMAD.WIDE.U32 R44, R44, 0x100, RZ ;  /* 0x000001002c2c7825 */ /* 0x000fe200078e00ff */
[----:B------:R-:W-:Y:S02]  /*6560*/  SEL R113, RZ, 0x1, P6 ;  /* 0x00000001ff717807 */ /* 0x000fe40003000000 */
[----:B------:R-:W-:Y:S01]  /*6570*/  LOP3.LUT R51, R50, R104, R131, 0xfe, !PT ;  /* 0x0000006832337212 */ /* 0x000fe200078efe83 */
[----:B------:R-:W-:Y:S01]  /*6580*/  @P0 FADD.FTZ R129, R106, R129 ;  /* 0x000000816a810221 */ /* 0x000fe20000010000 */
[----:B------:R-:W-:Y:S01]  /*6590*/  LOP3.LUT R112, R44, R48, R46, 0xfe, !PT ;  /* 0x000000302c707212 */ /* 0x000fe200078efe2e */
[----:B------:R-:W-:Y:S01]  /*65a0*/  VIADD R131, R95, 0x100 ;  /* 0x000001005f837836 */ /* 0x000fe20000000000 */
[----:B------:R-:W-:Y:S01]  /*65b0*/  SEL R48, RZ, 0x1, P3 ;  /* 0x00000001ff307807 */ /* 0x000fe20001800000 */
[----:B------:R-:W-:Y:S01]  /*65c0*/  IMAD.WIDE.U32 R136, R109, 0x10, R56 ;  /* 0x000000106d887825 */ /* 0x000fe200078e0038 */
[----:B------:R-:W-:-:S02]  /*65d0*/  LOP3.LUT R112, R112, R113, RZ, 0xfc, !PT ;  /* 0x0000007170707212 */ /* 0x000fc400078efcff */
[----:B------:R-:W-:Y:S01]  /*65e0*/  LOP3.LUT R113, R49, R51, R48, 0xfe, !PT ;  /* 0x0000003331717212 */ /* 0x000fe200078efe30 */
[----:B------:R-:W-:Y:S01]  /*65f0*/  IMAD.WIDE.U32 R134, R109, 0x8, R52 ;  /* 0x000000086d867825 */ /* 0x000fe200078e0034 */
[----:B------:R-:W-:Y:S02]  /*6600*/  F2FP.F16.F32.PACK_AB R50, R127, R121 ;  /* 0x000000797f32723e */ /* 0x000fe400000000ff */
[----:B------:R-:W-:Y:S01]  /*6610*/  F2FP.F16.F32.PACK_AB R49, R123, R117 ;  /* 0x000000757b31723e */ /* 0x000fe200000000ff */
[----:B0-----:R-:W-:Y:S01]  /*6620*/  @P0 IMAD.WIDE.U32 R132, R131, 0x10, R132 ;  /* 0x0000001083840825 */ /* 0x001fe200078e0084 */
[----:B------:R-:W-:Y:S02]  /*6630*/  F2FP.F16.F32.PACK_AB R48, R119, R115 ;  /* 0x000000737730723e */ /* 0x000fe400000000ff */
[----:B------:R-:W-:Y:S02]  /*6640*/  F2FP.F16.F32.PACK_AB R51, R129, R125 ;  /* 0x0000007d8133723e */ /* 0x000fe400000000ff */
[----:B------:R-:W-:Y:S01]  /*6650*/  LOP3.LUT R113, R45, R113, R47, 0xfe, !PT ;  /* 0x000000712d717212 */ /* 0x000fe200078efe2f */
[----:B------:R-:W-:-:S02]  /*6660*/  IMAD.WIDE.U32 R44, R131, 0x10, R54 ;  /* 0x00000010832c7825 */ /* 0x000fc400078e0036 */
        /* <DEDUP_REMOVED lines=16> */
.L_x_4367:
[----:B------:R-:W-:-:S07]  /*6770*/  MOV R104, R100 ;  /* 0x0000006400687202 */ /* 0x000fce0000000f00 */
.L_x_4368:
[----:B------:R-:W-:Y:S05]  /*6780*/  BSYNC B0 ;  /* 0x0000000000007941 */ /* 0x000fea0003800000 */
.L_x_4366:
        /* <DEDUP_REMOVED lines=16> */
.L_x_4372:
[----:B------:R-:W-:Y:S05]  /*6890*/  BSYNC B1 ;  /* 0x0000000000017941 */ /* 0x000fea0003800000 */
.L_x_4371:
        /* <DEDUP_REMOVED lines=42> */
[----:B------:R-:W-:Y:S02]  /*6b40*/  LOP3.LUT R37, R49, UR35, R50, 0x96, !PT ;  /* 0x0000002331257c12 */ /* 0x000fe4000f8e9632 */
[----:B------:R-:W-:-:S07]  /*6b50*/  MOV R102, R48 ;  /* 0x0000003000667202 */ /* 0x000fce0000000f00 */
.L_x_4370:
[----:B------:R-:W-:Y:S05]  /*6b60*/  BSYNC B0 ;  /* 0x0000000000007941 */ /* 0x000fea0003800000 */
.L_x_4369:
[----:B------:R-:W-:Y:S01]  /*6b70*/  I2FP.F32.U32 R49, R104 ;  /* 0x0000006800317245 */ /* 0x000fe20000201000 */
[----:B-----5:R-:W-:Y:S01]  /*6b80*/  HADD2.F32 R51, -RZ, R44.H0_H0 ;  /* 0x2000002cff337230 */ /* 0x020fe20000004100 */
        /* <DEDUP_REMOVED lines=20> */
.L_x_4374:
[----:B------:R-:W-:-:S07]  /*6cd0*/  MOV R106, R100 ;  /* 0x00000064006a7202 */ /* 0x000fce0000000f00 */
.L_x_4375:
[----:B------:R-:W-:Y:S05]  /*6ce0*/  BSYNC B0 ;  /* 0x0000000000007941 */ /* 0x000fea0003800000 */
.L_x_4373:
        /* <DEDUP_REMOVED lines=16> */
.L_x_4379:
[----:B------:R-:W-:Y:S05]  /*6df0*/  BSYNC B1 ;  /* 0x0000000000017941 */ /* 0x000fea0003800000 */
.L_x_4378:
        /* <DEDUP_REMOVED lines=41> */
[----:B------:R-:W-:Y:S01]  /*7090*/  LOP3.LUT R37, R49, UR35, R50, 0x96, !PT ;  /* 0x0000002331257c12 */ /* 0x000fe2000f8e9632 */
[----:B------:R-:W-:Y:S01]  /*70a0*/  IMAD.MOV.U32 R50, RZ, RZ, RZ ;  /* 0x000000ffff327224 */ /* 0x000fe200078e00ff */
[----:B------:R-:W-:-:S07]  /*70b0*/  MOV R102, R48 ;  /* 0x0000003000667202 */ /* 0x000fce0000000f00 */
.L_x_4377:
[----:B------:R-:W-:Y:S05]  /*70c0*/  BSYNC B0 ;  /* 0x0000000000007941 */ /* 0x000fea0003800000 */
.L_x_4376:
        /* <DEDUP_REMOVED lines=22> */
.L_x_4381:
[----:B------:R-:W-:-:S07]  /*7230*/  MOV R44, R100 ;  /* 0x00000064002c7202 */ /* 0x000fce0000000f00 */
.L_x_4382:
[----:B------:R-:W-:Y:S05]  /*7240*/  BSYNC B0 ;  /* 0x0000000000007941 */ /* 0x000fea0003800000 */
.L_x_4380:
        /* <DEDUP_REMOVED lines=16> */
.L_x_4386:
[----:B------:R-:W-:Y:S05]  /*7350*/  BSYNC B1 ;  /* 0x0000000000017941 */ /* 0x000fea0003800000 */
.L_x_4385:
        /* <DEDUP_REMOVED lines=41> */
[----:B------:R-:W-:Y:S01]  /*75f0*/  MOV R102, R48 ;  /* 0x0000003000667202 */ /* 0x000fe20000000f00 */
[----:B------:R-:W-:Y:S01]  /*7600*/  IMAD.MOV.U32 R48, RZ, RZ, RZ ;  /* 0x000000ffff307224 */ /* 0x000fe200078e00ff */
[----:B------:R-:W-:-:S07]  /*7610*/  LOP3.LUT R37, R49, UR35, R50, 0x96, !PT ;  /* 0x0000002331257c12 */ /* 0x000fce000f8e9632 */
.L_x_4384:
[----:B------:R-:W-:Y:S05]  /*7620*/  BSYNC B0 ;  /* 0x0000000000007941 */ /* 0x000fea0003800000 */
.L_x_4383:
        /* <DEDUP_REMOVED lines=21> */
.L_x_4388:
[----:B------:R-:W-:-:S07]  /*7780*/  MOV R44, R100 ;  /* 0x00000064002c7202 */ /* 0x000fce0000000f00 */
.L_x_4389:
[----:B------:R-:W-:Y:S05]  /*7790*/  BSYNC B0 ;  /* 0x0000000000007941 */ /* 0x000fea0003800000 */
.L_x_4387:
        /* <DEDUP_REMOVED lines=16> */
.L_x_4393:
[----:B------:R-:W-:Y:S05]  /*78a0*/  BSYNC B1 ;  /* 0x0000000000017941 */ /* 0x000fea0003800000 */
.L_x_4392:
        /* <DEDUP_REMOVED lines=44> */
.L_x_4391:
[----:B------:R-:W-:Y:S05]  /*7b70*/  BSYNC B0 ;  /* 0x0000000000007941 */ /* 0x000fea0003800000 */
.L_x_4390:
        /* <DEDUP_REMOVED lines=21> */
.L_x_4395:
[----:B------:R-:W-:-:S07]  /*7cd0*/  MOV R108, R100 ;  /* 0x00000064006c7202 */ /* 0x000fce0000000f00 */
.L_x_4396:
[----:B------:R-:W-:Y:S05]  /*7ce0*/  BSYNC B0 ;  /* 0x0000000000007941 */ /* 0x000fea0003800000 */
.L_x_4394:
        /* <DEDUP_REMOVED lines=16> */
.L_x_4400:
[----:B------:R-:W-:Y:S05]  /*7df0*/  BSYNC B1 ;  /* 0x0000000000017941 */ /* 0x000fea0003800000 */
.L_x_4399:
        /* <DEDUP_REMOVED lines=44> */
.L_x_4398:
[----:B------:R-:W-:Y:S05]  /*80c0*/  BSYNC B0 ;  /* 0x0000000000007941 */ /* 0x000fea0003800000 */
.L_x_4397:
        /* <DEDUP_REMOVED lines=21> */
.L_x_4402:
[----:B------:R-:W-:-:S07]  /*8220*/  MOV R108, R100 ;  /* 0x00000064006c7202 */ /* 0x000fce0000000f00 */
.L_x_4403:
[----:B------:R-:W-:Y:S05]  /*8230*/  BSYNC B0 ;  /* 0x0000000000007941 */ /* 0x000fea0003800000 */
.L_x_4401:
        /* <DEDUP_REMOVED lines=16> */
.L_x_4407:
[----:B------:R-:W-:Y:S05]  /*8340*/  BSYNC B1 ;  /* 0x0000000000017941 */ /* 0x000fea0003800000 */
.L_x_4406:
        /* <DEDUP_REMOVED lines=39> */
[----:B------:R-:W-:Y:S02]  /*85c0*/  MOV R100, R50 ;  /* 0x0000003200647202 */ /* 0x000fe40000000f00 */
[----:B------:R-:W-:Y:S01]  /*85d0*/  LOP3.LUT R35, R51, UR34, R112, 0x96, !PT ;  /* 0x0000002233237c12 */ /* 0x000fe2000f8e9670 */
[----:B------:R-:W-:Y:S01]  /*85e0*/  IMAD.MOV.U32 R50, RZ, RZ, RZ ;  /* 0x000000ffff327224 */ /* 0x000fe200078e00ff */
[----:B------:R-:W-:Y:S02]  /*85f0*/  LOP3.LUT R37, R45, UR35, R48, 0x96, !PT ;  /* 0x000000232d257c12 */ /* 0x000fe4000f8e9630 */
[----:B------:R-:W-:-:S07]  /*8600*/  MOV R102, R44 ;  /* 0x0000002c00667202 */ /* 0x000fce0000000f00 */
.L_x_4405:
[----:B------:R-:W-:Y:S05]  /*8610*/  BSYNC B0 ;  /* 0x0000000000007941 */ /* 0x000fea0003800000 */
.L_x_4404:
        /* <DEDUP_REMOVED lines=21> */
.L_x_4409:
[----:B------:R-:W-:-:S07]  /*8770*/  MOV R46, R100 ;  /* 0x00000064002e7202 */ /* 0x000fce0000000f00 */
.L_x_4410:
[----:B------:R-:W-:Y:S05]  /*8780*/  BSYNC B0 ;  /* 0x0000000000007941 */ /* 0x000fea0003800000 */
.L_x_4408:
        /* <DEDUP_REMOVED lines=16> */
.L_x_4414:
[----:B------:R-:W-:Y:S05]  /*8890*/  BSYNC B1 ;  /* 0x0000000000017941 */ /* 0x000fea0003800000 */
.L_x_4413:
        /* <DEDUP_REMOVED lines=44> */
.L_x_4412:
[----:B------:R-:W-:Y:S05]  /*8b60*/  BSYNC B0 ;  /* 0x0000000000007941 */ /* 0x000fea0003800000 */
.L_x_4411:
        /* <DEDUP_REMOVED lines=21> */
.L_x_4416:
[----:B------:R-:W-:-:S07]  /*8cc0*/  MOV R46, R100 ;  /* 0x00000064002e7202 */ /* 0x000fce0000000f00 */
.L_x_4417:
[----:B------:R-:W-:Y:S05]  /*8cd0*/  BSYNC B0 ;  /* 0x0000000000007941 */ /* 0x000fea0003800000 */
.L_x_4415:
        /* <DEDUP_REMOVED lines=18> */
.L_x_4421:
[----:B------:R-:W-:Y:S05]  /*8e00*/  BSYNC B1 ;  /* 0x0000000000017941 */ /* 0x000fea0003800000 */
.L_x_4420:
        /* <DEDUP_REMOVED lines=44> */
.L_x_4419:
[----:B------:R-:W-:Y:S05]  /*90d0*/  BSYNC B0 ;  /* 0x0000000000007941 */ /* 0x000fea0003800000 */
.L_x_4418:
[----:B------:R-:W-:Y:S01]  /*90e0*/  I2FP.F32.U32 R45, R46 ;  /* 0x0000002e002d7245 */ /* 0x000fe20000201000 */
[----:B------:R-:W-:Y:S01]  /*90f0*/  HADD2.F32 R47, -RZ, R47.H1_H1 ;  /* 0x3000002fff2f7230 */ /* 0x000fe20000004100 */
[----:B------:R-:W-:Y:S01]  /*9100*/  SEL R48, RZ, 0x1, P2 ;  /* 0x00000001ff307807 */ /* 0x000fe20001000000 */
[----:B------:R-:W-:Y:S01]  /*9110*/  IMAD.WIDE.U32 R152, R131, 0x10, R56 ;  /* 0x0000001083987825 */ /* 0x000fe200078e0038 */
[----:B------:R-:W-:-:S03]  /*9120*/  SEL R151, RZ, 0x10000, P5 ;  /* 0x00010000ff977807 */ /* 0x000fc60002800000 */
[----:B------:R-:W-:Y:S01]  /*9130*/  FFMA.FTZ R45, R45, R98, 1.1641532182693481445e-10 ;  /* 0x2f0000002d2d7423 */ /* 0x000fe20000010062 */
[----:B------:R-:W-:Y:S01]  /*9140*/  ISETP.NE.AND P5, PT, R106, RZ, PT ;  /* 0x000000ff6a00720c */ /* 0x000fe20003fa5270 */
[----:B------:R-:W-:Y:S01]  /*9150*/  FMUL.FTZ R51, R47, R58 ;  /* 0x0000003a2f337220 */ /* 0x000fe20000410000 */
[----:B------:R-:W-:Y:S01]  /*9160*/  SEL R148, RZ, 0x1, P1 ;  /* 0x00000001ff947807 */ /* 0x000fe20000800000 */
[----:B------:R-:W-:Y:S01]  /*9170*/  IMAD.WIDE.U32 R48, R48, 0x1000000, RZ ;  /* 0x0100000030307825 */ /* 0x000fe200078e00ff */
[----:B------:R-:W-:-:S03]  /*9180*/  FSETP.GTU.FTZ.AND P2, PT, R45, R96, PT ;  /* 0x000000602d00720b */ /* 0x000fc60003f5c000 */
[----:B------:R-:W-:Y:S01]  /*9190*/  FMUL.FTZ R51, R51, R94 ;  /* 0x0000005e33337220 */ /* 0x000fe20000410000 */
[----:B------:R-:W0:Y:S01]  /*91a0*/  @P0 LDC.64 R44, c[0x0][0x230] ;  /* 0x00008c00ff2c0b82 */ /* 0x000e220000000a00 */
[----:B------:R-:W-:Y:S01]  /*91b0*/  SEL R46, RZ, 0x1, P5 ;  /* 0x00000001ff2e7807 */ /* 0x000fe20002800000 */
[----:B------:R-:W-:Y:S01]  /*91c0*/  IMAD.WIDE.U32 R148, R148, 0x10000, RZ ;  /* 0x0001000094947825 */ /* 0x000fe200078e00ff */
[----:B------:R-:W-:Y:S02]  /*91d0*/  ISETP.NE.AND P6, PT, R104, RZ, PT ;  /* 0x000000ff6800720c */ /* 0x000fe40003fc5270 */
[----:B------:R-:W-:Y:S01]  /*91e0*/  SEL R50, RZ, 0x100, P4 ;  /* 0x00000100ff327807 */ /* 0x000fe20002000000 */
[----:B------:R-:W-:Y:S01]  /*91f0*/  IMAD.WIDE.U32 R46, R46, 0x100, RZ ;  /* 0x000001002e2e7825 */ /* 0x000fe200078e00ff */
[----:B------:R-:W-:Y:S02]  /*9200*/  SEL R104, RZ, 0x1000000, P2 ;  /* 0x01000000ff687807 */ /* 0x000fe40001000000 */
[----:B------:R-:W-:Y:S01]  /*9210*/  SEL R113, RZ, 0x1, P6 ;  /* 0x00000001ff717807 */ /* 0x000fe20003000000 */
[----:B------:R-:W-:Y:S01]  /*9220*/  @P0 HADD2.F32 R106, -RZ, R43.H1_H1 ;  /* 0x3000002bff6a0230 */ /* 0x000fe20000004100 */
[----:B------:R-:W-:-:S02]  /*9230*/  LOP3.LUT R148, R46, R48, R148, 0xfe, !PT ;  /* 0x000000302e947212 */ /* 0x000fc400078efe94 */
[----:B------:R-:W-:Y:S02]  /*9240*/  FSEL R147, R51, RZ, !P2 ;  /* 0x000000ff33937208 */ /* 0x000fe40005000000 */
[----:B------:R-:W-:Y:S02]  /*9250*/  LOP3.LUT R48, R50, R104, R151, 0xfe, !PT ;  /* 0x0000006832307212 */ /* 0x000fe400078efe97 */
[----:B------:R-:W-:Y:S01]  /*9260*/  SEL R151, RZ, 0x1, P3 ;  /* 0x00000001ff977807 */ /* 0x000fe20001800000 */
[----:B------:R-:W-:Y:S01]  /*9270*/  @P0 FADD.FTZ R147, R106, R147 ;  /* 0x000000936a930221 */ /* 0x000fe20000010000 */
[----:B------:R-:W-:Y:S02]  /*9280*/  LOP3.LUT R148, R148, R113, RZ, 0xfc, !PT ;  /* 0x0000007194947212 */ /* 0x000fe400078efcff */
[----:B------:R-:W-:Y:S02]  /*9290*/  IADD3 R113, R95, 0x180, RZ ;  /* 0x000001805f717810 */ /* 0x000fe40007ffe0ff */
[----:B------:R-:W-:-:S02]  /*92a0*/  LOP3.LUT R151, R49, R48, R151, 0xfe, !PT ;  /* 0x0000003031977212 */ /* 0x000fc400078efe97 */
[----:B------:R-:W-:Y:S01]  /*92b0*/  F2FP.F16.F32.PACK_AB R50, R145, R139 ;  /* 0x0000008b9132723e */ /* 0x000fe200000000ff */
[----:B0-----:R-:W-:Y:S01]  /*92c0*/  @P0 IMAD.WIDE.U32 R154, R113, 0x10, R44 ;  /* 0x00000010719a0825 */ /* 0x001fe200078e002c */
[----:B------:R-:W-:Y:S02]  /*92d0*/  F2FP.F16.F32.PACK_AB R49, R141, R135 ;  /* 0x000000878d31723e */ /* 0x000fe400000000ff */
[----:B------:R-:W-:Y:S01]  /*92e0*/  F2FP.F16.F32.PACK_AB R48, R137, R133 ;  /* 0x000000858930723e */ /* 0x000fe200000000ff */
[----:B------:R-:W-:Y:S01]  /*92f0*/  IMAD.WIDE.U32 R44, R113, 0x10, R54 ;  /* 0x00000010712c7825 */ /* 0x000fe200078e0036 */
[----:B------:R-:W-:Y:S02]  /*9300*/  F2FP.F16.F32.PACK_AB R51, R147, R143 ;  /* 0x0000008f9333723e */ /* 0x000fe400000000ff */
        /* <DEDUP_REMOVED lines=18> */
.L_x_4423:
[----:B------:R-:W-:-:S07]  /*9430*/  IMAD.MOV.U32 R104, RZ, RZ, R100 ;  /* 0x000000ffff687224 */ /* 0x000fce00078e0064 */
.L_x_4424:
[----:B------:R-:W-:Y:S05]  /*9440*/  BSYNC B0 ;  /* 0x0000000000007941 */ /* 0x000fea0003800000 */
.L_x_4422:
        /* <DEDUP_REMOVED lines=16> */
.L_x_4428:
[----:B------:R-:W-:Y:S05]  /*9550*/  BSYNC B1 ;  /* 0x0000000000017941 */ /* 0x000fea0003800000 */
.L_x_4427:
        /* <DEDUP_REMOVED lines=44> */
.L_x_4426:
[----:B------:R-:W-:Y:S05]  /*9820*/  BSYNC B0 ;  /* 0x0000000000007941 */ /* 0x000fea0003800000 */
.L_x_4425:
        /* <DEDUP_REMOVED lines=22> */
.L_x_4430:
[----:B------:R-:W-:-:S07]  /*9990*/  IMAD.MOV.U32 R106, RZ, RZ, R100 ;  /* 0x000000ffff6a7224 */ /* 0x000fce00078e0064 */
.L_x_4431:
[----:B------:R-:W-:Y:S05]  /*99a0*/  BSYNC B0 ;  /* 0x0000000000007941 */ /* 0x000fea0003800000 */
.L_x_4429:
        /* <DEDUP_REMOVED lines=16> */
.L_x_4435:
[----:B------:R-:W-:Y:S05]  /*9ab0*/  BSYNC B1 ;  /* 0x0000000000017941 */ /* 0x000fea0003800000 */
.L_x_4434:
        /* <DEDUP_REMOVED lines=44> */
.L_x_4433:
[----:B------:R-:W-:Y:S05]  /*9d80*/  BSYNC B0 ;  /* 0x0000000000007941 */ /* 0x000fea0003800000 */
.L_x_4432:
        /* <DEDUP_REMOVED lines=22> */
.L_x_4437:
[----:B------:R-:W-:-:S07]  /*9ef0*/  IMAD.MOV.U32 R44, RZ, RZ, R100 ;  /* 0x000000ffff2c7224 */ /* 0x000fce00078e0064 */
.L_x_4438:
[----:B------:R-:W-:Y:S05]  /*9f00*/  BSYNC B0 ;  /* 0x0000000000007941 */ /* 0x000fea0003800000 */
.L_x_4436:
        /* <DEDUP_REMOVED lines=16> */
.L_x_4442:
[----:B------:R-:W-:Y:S05]  /*a010*/  BSYNC B1 ;  /* 0x0000000000017941 */ /* 0x000fea0003800000 */
.L_x_4441:
        /* <DEDUP_REMOVED lines=44> */
.L_x_4440:
[----:B------:R-:W-:Y:S05]  /*a2e0*/  BSYNC B0 ;  /* 0x0000000000007941 */ /* 0x000fea0003800000 */
.L_x_4439:
        /* <DEDUP_REMOVED lines=21> */
.L_x_4444:
[----:B------:R-:W-:-:S07]  /*a440*/  IMAD.MOV.U32 R44, RZ, RZ, R100 ;  /* 0x000000ffff2c7224 */ /* 0x000fce00078e0064 */
.L_x_4445:
[----:B------:R-:W-:Y:S05]  /*a450*/  BSYNC B0 ;  /* 0x0000000000007941 */ /* 0x000fea0003800000 */
.L_x_4443:
        /* <DEDUP_REMOVED lines=16> */
.L_x_4449:
[----:B------:R-:W-:Y:S05]  /*a560*/  BSYNC B1 ;  /* 0x0000000000017941 */ /* 0x000fea0003800000 */
.L_x_4448:
        /* <DEDUP_REMOVED lines=44> */
.L_x_4447:
[----:B------:R-:W-:Y:S05]  /*a830*/  BSYNC B0 ;  /* 0x0000000000007941 */ /* 0x000fea0003800000 */
.L_x_4446:
        /* <DEDUP_REMOVED lines=21> */
.L_x_4451:
[----:B------:R-:W-:-:S07]  /*a990*/  IMAD.MOV.U32 R108, RZ, RZ, R100 ;  /* 0x000000ffff6c7224 */ /* 0x000fce00078e0064 */
.L_x_4452:
[----:B------:R-:W-:Y:S05]  /*a9a0*/  BSYNC B0 ;  /* 0x0000000000007941 */ /* 0x000fea0003800000 */
.L_x_4450:
        /* <DEDUP_REMOVED lines=16> */
.L_x_4456:
[----:B------:R-:W-:Y:S05]  /*aab0*/  BSYNC B1 ;  /* 0x0000000000017941 */ /* 0x000fea0003800000 */
.L_x_4455:
        /* <DEDUP_REMOVED lines=44> */
.L_x_4454:
[----:B------:R-:W-:Y:S05]  /*ad80*/  BSYNC B0 ;  /* 0x0000000000007941 */ /* 0x000fea0003800000 */
.L_x_4453:
        /* <DEDUP_REMOVED lines=21> */
.L_x_4458:
[----:B------:R-:W-:-:S07]  /*aee0*/  IMAD.MOV.U32 R108, RZ, RZ, R100 ;  /* 0x000000ffff6c7224 */ /* 0x000fce00078e0064 */
.L_x_4459:
[----:B------:R-:W-:Y:S05]  /*aef0*/  BSYNC B0 ;  /* 0x0000000000007941 */ /* 0x000fea0003800000 */
.L_x_4457:
        /* <DEDUP_REMOVED lines=16> */
.L_x_4463:
[----:B------:R-:W-:Y:S05]  /*b000*/  BSYNC B1 ;  /* 0x0000000000017941 */ /* 0x000fea0003800000 */
.L_x_4462:
        /* <DEDUP_REMOVED lines=44> */
.L_x_4461:
[----:B------:R-:W-:Y:S05]  /*b2d0*/  BSYNC B0 ;  /* 0x0000000000007941 */ /* 0x000fea0003800000 */
.L_x_4460:
        /* <DEDUP_REMOVED lines=21> */
.L_x_4465:
[----:B------:R-:W-:-:S07]  /*b430*/  IMAD.MOV.U32 R46, RZ, RZ, R100 ;  /* 0x000000ffff2e7224 */ /* 0x000fce00078e0064 */
.L_x_4466:
[----:B------:R-:W-:Y:S05]  /*b440*/  BSYNC B0 ;  /* 0x0000000000007941 */ /* 0x000fea0003800000 */
.L_x_4464:
        /* <DEDUP_REMOVED lines=16> */
.L_x_4470:
[----:B------:R-:W-:Y:S05]  /*b550*/  BSYNC B1 ;  /* 0x0000000000017941 */ /* 0x000fea0003800000 */
.L_x_4469:
        /* <DEDUP_REMOVED lines=44> */
.L_x_4468:
[----:B------:R-:W-:Y:S05]  /*b820*/  BSYNC B0 ;  /* 0x0000000000007941 */ /* 0x000fea0003800000 */
.L_x_4467:
        /* <DEDUP_REMOVED lines=21> */
.L_x_4472:
[----:B------:R-:W-:-:S07]  /*b980*/  IMAD.MOV.U32 R46, RZ, RZ, R100 ;  /* 0x000000ffff2e7224 */ /* 0x000fce00078e0064 */
.L_x_4473:
[----:B------:R-:W-:Y:S05]  /*b990*/  BSYNC B0 ;  /* 0x0000000000007941 */ /* 0x000fea0003800000 */
.L_x_4471:
        /* <DEDUP_REMOVED lines=18> */
.L_x_4477:
[----:B------:R-:W-:Y:S05]  /*bac0*/  BSYNC B1 ;  /* 0x0000000000017941 */ /* 0x000fea0003800000 */
.L_x_4476:
        /* <DEDUP_REMOVED lines=44> */
.L_x_4475:
[----:B------:R-:W-:Y:S05]  /*bd90*/  BSYNC B0 ;  /* 0x0000000000007941 */ /* 0x000fea0003800000 */
.L_x_4474:
[----:B------:R-:W-:Y:S01]  /*bda0*/  FADD.FTZ R48, RZ, R59 ;  /* 0x0000003bff307221 */ /* 0x000fe20000010000 */
[----:B------:R-:W-:Y:S01]  /*bdb0*/  I2FP.F32.U32 R45, R46 ;  /* 0x0000002e002d7245 */ /* 0x000fe20000201000 */
[----:B------:R-:W-:Y:S01]  /*bdc0*/  HADD2.F32 R47, -RZ, R47.H1_H1 ;  /* 0x3000002fff2f7230 */ /* 0x000fe20000004100 */
        /* <DEDUP_REMOVED lines=8> */
[----:B------:R-:W-:-:S03]  /*be50*/  FSETP.GTU.FTZ.AND P1, PT, R45, R96, PT ;  /* 0x000000602d00720b */ /* 0x000fc60003f3c000 */
[----:B------:R-:W-:Y:S01]  /*be60*/  FADD.FTZ R48, R48, R103 ;  /* 0x0000006730307221 */ /* 0x000fe20000010000 */
[----:B------:R-:W-:Y:S01]  /*be70*/  FMUL.FTZ R47, R47, R94 ;  /* 0x0000005e2f2f7220 */ /* 0x000fe20000410000 */
[----:B------:R-:W-:Y:S01]  /*be80*/  IMAD.WIDE.U32 R44, R44, 0x1000000, RZ ;  /* 0x010000002c2c7825 */ /* 0x000fe200078e00ff */
[----:B------:R-:W-:-:S03]  /*be90*/  ISETP.NE.AND P6, PT, R104, RZ, PT ;  /* 0x000000ff6800720c */ /* 0x000fc60003fc5270 */
[----:B------:R-:W-:Y:S01]  /*bea0*/  FADD.FTZ R48, R48, R101 ;  /* 0x0000006530307221 */ /* 0x000fe20000010000 */
[----:B------:R-:W-:Y:S01]  /*beb0*/  SEL R165, RZ, 0x10000, P5 ;  /* 0x00010000ffa57807 */ /* 0x000fe20002800000 */
[----:B------:R-:W-:Y:S01]  /*bec0*/  IMAD.WIDE.U32 R50, R50, 0x10000, RZ ;  /* 0x0001000032327825 */ /* 0x000fe200078e00ff */
[----:B------:R-:W-:-:S03]  /*bed0*/  SEL R54, RZ, 0x100, P4 ;  /* 0x00000100ff367807 */ /* 0x000fc60002000000 */
[----:B------:R-:W-:Y:S01]  /*bee0*/  FADD.FTZ R48, R48, R107 ;  /* 0x0000006b30307221 */ /* 0x000fe20000010000 */
[----:B------:R-:W-:Y:S01]  /*bef0*/  SEL R58, RZ, 0x1000000, P1 ;  /* 0x01000000ff3a7807 */ /* 0x000fe20000800000 */
[----:B------:R-:W-:Y:S01]  /*bf00*/  @P0 HADD2.F32 R94, -RZ, R43.H1_H1 ;  /* 0x3000002bff5e0230 */ /* 0x000fe20000004100 */
[----:B------:R-:W-:Y:S01]  /*bf10*/  FSEL R55, R47, RZ, !P1 ;  /* 0x000000ff2f377208 */ /* 0x000fe20004800000 */
[----:B------:R-:W-:Y:S01]  /*bf20*/  FADD.FTZ R48, R48, R105 ;  /* 0x0000006930307221 */ /* 0x000fe20000010000 */
[----:B------:R-:W-:Y:S01]  /*bf30*/  SEL R163, RZ, 0x1, P6 ;  /* 0x00000001ffa37807 */ /* 0x000fe20003000000 */
[----:B------:R-:W-:Y:S01]  /*bf40*/  IMAD.WIDE.U32 R52, R113, 0x8, R52 ;  /* 0x0000000871347825 */ /* 0x000fe200078e0034 */
[----:B------:R-:W-:-:S03]  /*bf50*/  SEL R47, RZ, 0x1, P3 ;  /* 0x00000001ff2f7807 */ /* 0x000fc60001800000 */
[----:B------:R-:W-:Y:S01]  /*bf60*/  FADD.FTZ R48, R48, R111 ;  /* 0x0000006f30307221 */ /* 0x000fe20000010000 */
[----:B------:R-:W-:Y:S01]  /*bf70*/  @P0 FADD.FTZ R55, R94, R55 ;  /* 0x000000375e370221 */ /* 0x000fe20000010000 */
[----:B------:R-:W-:Y:S01]  /*bf80*/  LOP3.LUT P0, RZ, R92, 0xff, RZ, 0xc0, !PT ;  /* 0x000000ff5cff7812 */ /* 0x000fe2000780c0ff */
[----:B------:R-:W-:Y:S01]  /*bf90*/  UMOV UR8, 0xffffffff ;  /* 0xffffffff00087882 */ /* 0x000fe20000000000 */
[----:B------:R-:W-:Y:S01]  /*bfa0*/  FADD.FTZ R48, R48, R115 ;  /* 0x0000007330307221 */ /* 0x000fe20000010000 */
        /* <DEDUP_REMOVED lines=11> */
[----:B------:R-:W-:-:S03]  /*c060*/  SEL R48, RZ, 0x1, P2 ;  /* 0x00000001ff307807 */ /* 0x000fc60001000000 */
[----:B------:R-:W-:Y:S02]  /*c070*/  FADD.FTZ R46, R46, R141 ;  /* 0x0000008d2e2e7221 */ /* 0x000fe40000010000 */
[----:B------:R-:W-:-:S04]  /*c080*/  IMAD.WIDE.U32 R48, R48, 0x100, RZ ;  /* 0x0000010030307825 */ /* 0x000fc800078e00ff */
[----:B------:R-:W-:Y:S01]  /*c090*/  FADD.FTZ R46, R46, R139 ;  /* 0x0000008b2e2e7221 */ /* 0x000fe20000010000 */
[----:B------:R-:W-:-:S03]  /*c0a0*/  LOP3.LUT R48, R48, R44, R50, 0xfe, !PT ;  /* 0x0000002c30307212 */ /* 0x000fc600078efe32 */
[----:B------:R-:W-:Y:S01]  /*c0b0*/  FADD.FTZ R46, R46, R145 ;  /* 0x000000912e2e7221 */ /* 0x000fe20000010000 */
[----:B------:R-:W-:Y:S02]  /*c0c0*/  LOP3.LUT R50, R54, R58, R165, 0xfe, !PT ;  /* 0x0000003a36327212 */ /* 0x000fe400078efea5 */
[----:B------:R-:W-:Y:S01]  /*c0d0*/  LOP3.LUT R48, R48, R163, RZ, 0xfc, !PT ;  /* 0x000000a330307212 */ /* 0x000fe200078efcff */
[----:B------:R-:W-:Y:S01]  /*c0e0*/  FADD.FTZ R46, R46, R143 ;  /* 0x0000008f2e2e7221 */ /* 0x000fe20000010000 */
[----:B------:R-:W-:Y:S02]  /*c0f0*/  LOP3.LUT R163, R45, R50, R47, 0xfe, !PT ;  /* 0x000000322da37212 */ /* 0x000fe400078efe2f */
[----:B------:R-:W-:Y:S01]  /*c100*/  F2FP.F16.F32.PACK_AB R45, R157, R151 ;  /* 0x000000979d2d723e */ /* 0x000fe200000000ff */
[----:B------:R-:W-:Y:S01]  /*c110*/  FADD.FTZ R44, R46, R147 ;  /* 0x000000932e2c7221 */ /* 0x000fe20000010000 */
[----:B------:R-:W-:Y:S02]  /*c120*/  F2FP.F16.F32.PACK_AB R46, R159, R155 ;  /* 0x0000009b9f2e723e */ /* 0x000fe400000000ff */
[----:B------:R-:W-:Y:S01]  /*c130*/  F2FP.F16.F32.PACK_AB R47, R55, R161 ;  /* 0x000000a1372f723e */ /* 0x000fe200000000ff */
[----:B------:R-:W-:Y:S01]  /*c140*/  FADD.FTZ R50, R44, R149 ;  /* 0x000000952c327221 */ /* 0x000fe20000010000 */
[----:B------:R-:W-:-:S02]  /*c150*/  F2FP.F16.F32.PACK_AB R44, R153, R149 ;  /* 0x00000095992c723e */ /* 0x000fc400000000ff */
[----:B------:R-:W-:Y:S01]  /*c160*/  LOP3.LUT R49, R49, R163, R51, 0xfe, !PT ;  /* 0x000000a331317212 */ /* 0x000fe200078efe33 */
[----:B------:R-:W-:Y:S01]  /*c170*/  FADD.FTZ R50, R50, R153 ;  /* 0x0000009932327221 */ /* 0x000fe20000010000 */
[----:B------:R-:W-:Y:S01]  /*c180*/  SHF.R.U32.HI R51, RZ, 0x5, R0 ;  /* 0x00000005ff337819 */ /* 0x000fe20000011600 */
[----:B------:R0:W-:Y:S02]  /*c190*/  STG.E.128 desc[UR4][R56.64], R44 ;  /* 0x0000002c38007986 */ /* 0x0001e4000c101d04 */
[----:B------:R-:W-:Y:S02]  /*c1a0*/  FADD.FTZ R50, R50, R151 ;  /* 0x0000009732327221 */ /* 0x000fe40000010000 */
[----:B------:R0:W-:Y:S02]  /*c1b0*/  STG.E.64 desc[UR4][R52.64], R48 ;  /* 0x0000003034007986 */ /* 0x0001e4000c101b04 */
[----:B------:R-:W-:-:S04]  /*c1c0*/  FADD.FTZ R50, R50, R157 ;  /* 0x0000009d32327221 */ /* 0x000fc80000010000 */
[----:B------:R-:W-:-:S04]  /*c1d0*/  FADD.FTZ R50, R50, R155 ;  /* 0x0000009b32327221 */ /* 0x000fc80000010000 */
        /* <DEDUP_REMOVED lines=90> */
.L_x_4490:
        /* <DEDUP_REMOVED lines=8> */
[----:B--2---:R-:W-:Y:S01]  /*c800*/  @!P1 LEA R46, R46, R45, 0x18 ;  /* 0x0000002d2e2e9211 */ /* 0x004fe200078ec0ff */
[C---:B------:R-:W-:Y:S01]  /*c810*/  @!P1 IMAD.IADD R45, R50.reuse, 0x1, R51 ;  /* 0x00000001322d9824 */ /* 0x040fe200078e0233 */
[----:B------:R-:W-:-:S04]  /*c820*/  @!P2 IADD3 R50, R50, R47, RZ ;  /* 0x0000002f3232a210 */ /* 0x000fc80007ffe0ff */
[----:B------:R-:W-:Y:S01]  /*c830*/  @!P1 LEA R48, R45, R46, 0x3 ;  /* 0x0000002e2d309211 */ /* 0x000fe200078e18ff */
[----:B-1----:R-:W-:Y:S01]  /*c840*/  FADD.FTZ R45, R49, R52 ;  /* 0x00000034312d7221 */ /* 0x002fe20000010000 */
[----:B------:R-:W-:Y:S01]  /*c850*/  @!P2 MOV R46, 0x400 ;  /* 0x00000400002ea802 */ /* 0x000fe20000000f00 */
[----:B0-----:R-:W-:-:S03]  /*c860*/  HFMA2.MMA R49, -RZ, RZ, 0, 0 ;  /* 0x00000000ff317435 */ /* 0x001fc600000001ff */
[----:B------:R-:W-:Y:S01]  /*c870*/  @!P1 STS.64 [R48], R44 ;  /* 0x0000002c30009388 */ /* 0x000fe20000000a00 */
[----:B------:R-:W-:Y:S02]  /*c880*/  BAR.SYNC.DEFER_BLOCKING 0x0 ;  /* 0x0000000000007b1d */ /* 0x000fe40000010000 */
[----:B------:R-:W-:Y:S02]  /*c890*/  @!P2 MOV R49, 0x400 ;  /* 0x000004000031a802 */ /* 0x000fe40000000f00 */
[----:B------:R-:W-:Y:S02]  /*c8a0*/  LOP3.LUT P1, RZ, R51, 0x1f, R0, 0xf8, !PT ;  /* 0x0000001f33ff7812 */ /* 0x000fe4000782f800 */
[----:B---3--:R-:W-:Y:S02]  /*c8b0*/  @!P2 LEA R53, R53, R46, 0x18 ;  /* 0x0000002e3535a211 */ /* 0x008fe400078ec0ff */
[----:B------:R-:W-:Y:S01]  /*c8c0*/  CS2R R46, SRZ ;  /* 0x00000000002e7805 */ /* 0x000fe2000001ff00 */
[----:B------:R-:W0:Y:S02]  /*c8d0*/  SHFL.DOWN PT, R52, R49, 0x2, 0x1f ;  /* 0x08401f0031347f89 */ /* 0x000e2400000e0000 */
[----:B------:R-:W-:-:S05]  /*c8e0*/  @!P2 IMAD R50, R50, 0x8, R53 ;  /* 0x000000083232a824 */ /* 0x000fca00078e0235 */
[----:B------:R1:W-:Y:S01]  /*c8f0*/  @!P2 LDS.64 R46, [R50] ;  /* 0x00000000322ea984 */ /* 0x0003e20000000a00 */
[----:B------:R-:W-:Y:S01]  /*c900*/  PLOP3.LUT P2, PT, PT, PT, UP1, 0x40, 0x0 ;  /* 0x000000000000781c */ /* 0x000fe20003f4e818 */
[----:B0-----:R-:W-:Y:S01]  /*c910*/  IMAD.IADD R45, R52, 0x1, R49 ;  /* 0x00000001342d7824 */ /* 0x001fe200078e0231 */
[----:B------:R-:W-:Y:S02]  /*c920*/  I2FP.F32.S32 R52, R52 ;  /* 0x0000003400347245 */ /* 0x000fe40000201400 */
[----:B-1----:R-:W-:Y:S02]  /*c930*/  I2FP.F32.S32 R50, R49 ;  /* 0x0000003100327245 */ /* 0x002fe40000201400 */
[----:B------:R-:W-:Y:S01]  /*c940*/  I2FP.F32.S32 R48, R45 ;  /* 0x0000002d00307245 */ /* 0x000fe20000201400 */
[----:B------:R-:W0:Y:S03]  /*c950*/  SHFL.DOWN PT, R56, R45, 0x1, 0x1f ;  /* 0x08201f002d387f89 */ /* 0x000e2600000e0000 */
[----:B------:R-:W1:Y:S01]  /*c960*/  MUFU.RCP R54, R48 ;  /* 0x0000003000367308 */ /* 0x000e620000001000 */
[-C--:B0-----:R-:W-:Y:S01]  /*c970*/  IADD3 R45, R45, R56.reuse, RZ ;  /* 0x000000382d2d7210 */ /* 0x081fe20007ffe0ff */
[----:B------:R-:W0:Y:S01]  /*c980*/  SHFL.DOWN PT, R53, R46, 0x2, 0x1f ;  /* 0x08401f002e357f89 */ /* 0x000e2200000e0000 */
[----:B------:R-:W-:-:S02]  /*c990*/  I2FP.F32.S32 R56, R56 ;  /* 0x0000003800387245 */ /* 0x000fc40000201400 */
        /* <DEDUP_REMOVED lines=70> */
[----:B------:R-:W-:Y:S01]  /*ce00*/  FMUL.FTZ R59, R49, R58 ;  /* 0x0000003a313b7220 */ /* 0x000fe20000410000 */
[----:B0-----:R-:W-:-:S04]  /*ce10*/  @!P1 IMAD.WIDE R44, R2, 0x4, R44 ;  /* 0x00000004022c9825 */ /* 0x001fc800078e022c */
[C---:B------:R-:W-:Y:S01]  /*ce20*/  FMUL.FTZ R50, R49.reuse, R92 ;  /* 0x0000005c31327220 */ /* 0x040fe20000410000 */
[C---:B------:R-:W-:Y:S01]  /*ce30*/  FMUL.FTZ R97, R49.reuse, R94 ;  /* 0x0000005e31617220 */ /* 0x040fe20000410000 */
[C---:B------:R-:W-:Y:S01]  /*ce40*/  FMUL.FTZ R52, R49.reuse, R52 ;  /* 0x0000003431347220 */ /* 0x040fe20000410000 */
[----:B------:R-:W-:Y:S01]  /*ce50*/  FMUL.FTZ R55, R49, R54 ;  /* 0x0000003631377220 */ /* 0x000fe20000410000 */
[----:B------:R-:W-:Y:S01]  /*ce60*/  FFMA.FTZ R48, R48, R38, R5 ;  /* 0x0000002630307223 */ /* 0x000fe20000010005 */
[----:B------:R-:W-:Y:S01]  /*ce70*/  FFMA.FTZ R59, R59, R61, R6 ;  /* 0x0000003d3b3b7223 */ /* 0x000fe20000010006 */
[----:B-1----:R-:W-:Y:S01]  /*ce80*/  FFMA.FTZ R46, R50, R60, R7 ;  /* 0x0000003c322e7223 */ /* 0x002fe20000010007 */
[----:B------:R-:W-:Y:S01]  /*ce90*/  FFMA.FTZ R51, R97, R63, R8 ;  /* 0x0000003f61337223 */ /* 0x000fe20000010008 */
[C---:B------:R-:W-:Y:S01]  /*cea0*/  FMUL.FTZ R96, R49.reuse, R96 ;  /* 0x0000006031607220 */ /* 0x040fe20000410000 */
[C---:B------:R-:W-:Y:S01]  /*ceb0*/  FMUL.FTZ R103, R49.reuse, R98 ;  /* 0x0000006231677220 */ /* 0x040fe20000410000 */
[C---:B------:R-:W-:Y:S01]  /*cec0*/  FMUL.FTZ R152, R49.reuse, R152 ;  /* 0x0000009831987220 */ /* 0x040fe20000410000 */
[C---:B------:R-:W-:Y:S01]  /*ced0*/  FMUL.FTZ R125, R49.reuse, R154 ;  /* 0x0000009a317d7220 */ /* 0x040fe20000410000 */
[----:B------:R0:W-:Y:S01]  /*cee0*/  @!P1 STG.E desc[UR4][R44.64], R49 ;  /* 0x000000312c009986 */ /* 0x0001e2000c101904 */
[C---:B------:R-:W-:Y:S01]  /*cef0*/  FMUL.FTZ R106, R49.reuse, R106 ;  /* 0x0000006a316a7220 */ /* 0x040fe20000410000 */
[C---:B------:R-:W-:Y:S01]  /*cf00*/  FMUL.FTZ R107, R49.reuse, R110 ;  /* 0x0000006e316b7220 */ /* 0x040fe20000410000 */
[C---:B------:R-:W-:Y:S01]  /*cf10*/  FMUL.FTZ R112, R49.reuse, R112 ;  /* 0x0000007031707220 */ /* 0x040fe20000410000 */
[C---:B------:R-:W-:Y:S01]  /*cf20*/  FMUL.FTZ R111, R49.reuse, R114 ;  /* 0x00000072316f7220 */ /* 0x040fe20000410000 */
[C---:B------:R-:W-:Y:S01]  /*cf30*/  FMUL.FTZ R120, R49.reuse, R120 ;  /* 0x0000007831787220 */ /* 0x040fe20000410000 */
[----:B------:R-:W-:Y:S01]  /*cf40*/  FMUL.FTZ R117, R49, R122 ;  /* 0x0000007a31757220 */ /* 0x000fe20000410000 */
[----:B------:R-:W-:Y:S01]  /*cf50*/  FFMA.FTZ R55, R55, R39, R4 ;  /* 0x0000002737377223 */ /* 0x000fe20000010004 */
[C---:B------:R-:W-:Y:S01]  /*cf60*/  FMUL.FTZ R136, R49.reuse, R136 ;  /* 0x0000008831887220 */ /* 0x040fe20000410000 */
[C---:B------:R-:W-:Y:S01]  /*cf70*/  FMUL.FTZ R123, R49.reuse, R138 ;  /* 0x0000008a317b7220 */ /* 0x040fe20000410000 */
[C---:B------:R-:W-:Y:S01]  /*cf80*/  FMUL.FTZ R116, R49.reuse, R116 ;  /* 0x0000007431747220 */ /* 0x040fe20000410000 */
[----:B------:R-:W-:Y:S01]  /*cf90*/  FMUL.FTZ R115, R49, R118 ;  /* 0x0000007631737220 */ /* 0x000fe20000410000 */
[----:B0-----:R-:W-:Y:S01]  /*cfa0*/  FFMA.FTZ R44, R52, R36, R3 ;  /* 0x00000024342c7223 */ /* 0x001fe20000010003 */
        /* <DEDUP_REMOVED lines=48> */
[----:B------:R-:W-:Y:S01]  /*d2b0*/  LEA R94, P2, R113, UR14, 0x4 ;  /* 0x0000000e715e7c11 */ /* 0x000fe2000f8420ff */
[----:B---3--:R-:W-:Y:S01]  /*d2c0*/  IMAD.WIDE.U32 R96, R109, 0x10, R104 ;  /* 0x000000106d607825 */ /* 0x008fe200078e0068 */
[----:B------:R-:W-:-:S02]  /*d2d0*/  LEA.HI.X R99, R95, UR15, RZ, 0x4, P1 ;  /* 0x0000000f5f637c11 */ /* 0x000fc400088f24ff */
[----:B------:R-:W-:Y:S01]  /*d2e0*/  F2FP.F16.F32.PACK_AB R50, R115, R50 ;  /* 0x000000327332723e */ /* 0x000fe200000000ff */
[----:B------:R-:W-:Y:S01]  /*d2f0*/  IMAD.WIDE.U32 R104, R131, 0x10, R104 ;  /* 0x0000001083687825 */ /* 0x000fe200078e0068 */
[----:B------:R-:W-:Y:S01]  /*d300*/  F2FP.F16.F32.PACK_AB R54, R121, R54 ;  /* 0x000000367936723e */ /* 0x000fe200000000ff */
[----:B------:R0:W-:Y:S01]  /*d310*/  STG.E.128 desc[UR4][R98.64], R44 ;  /* 0x0000002c62007986 */ /* 0x0001e2000c101d04 */
[----:B------:R-:W-:Y:S02]  /*d320*/  F2FP.F16.F32.PACK_AB R53, R53, R128 ;  /* 0x000000803535723e */ /* 0x000fe400000000ff */
[----:B------:R-:W-:Y:S01]  /*d330*/  F2FP.F16.F32.PACK_AB R52, R119, R52 ;  /* 0x000000347734723e */ /* 0x000fe200000000ff */
[----:B------:R0:W-:Y:S01]  /*d340*/  STG.E.128 desc[UR4][R96.64], R48 ;  /* 0x0000003060007986 */ /* 0x0001e2000c101d04 */
[----:B------:R-:W-:Y:S02]  /*d350*/  F2FP.F16.F32.PACK_AB R58, R107, R58 ;  /* 0x0000003a6b3a723e */ /* 0x000fe400000000ff */
[----:B------:R-:W-:Y:S01]  /*d360*/  F2FP.F16.F32.PACK_AB R57, R92, R103 ;  /* 0x000000675c39723e */ /* 0x000fe200000000ff */
[----:B------:R0:W-:Y:S01]  /*d370*/  STG.E.128 desc[UR4][R104.64], R52 ;  /* 0x0000003468007986 */ /* 0x0001e2000c101d04 */
[----:B------:R-:W-:-:S02]  /*d380*/  F2FP.F16.F32.PACK_AB R56, R101, R56 ;  /* 0x000000386538723e */ /* 0x000fc400000000ff */
[----:B------:R-:W-:Y:S02]  /*d390*/  LEA.HI.X R95, R113, UR15, RZ, 0x4, P2 ;  /* 0x0000000f715f7c11 */ /* 0x000fe400090f24ff */
[----:B------:R-:W-:Y:S02]  /*d3a0*/  IADD3 R2, R2, UR16, RZ ;  /* 0x0000001002027c10 */ /* 0x000fe4000fffe0ff */
[----:B------:R-:W-:Y:S01]  /*d3b0*/  SEL R92, RZ, 0x1, P0 ;  /* 0x00000001ff5c7807 */ /* 0x000fe20000000000 */
[----:B------:R0:W-:Y:S01]  /*d3c0*/  STG.E.128 desc[UR4][R94.64], R56 ;  /* 0x000000385e007986 */ /* 0x0001e2000c101d04 */
[----:B------:R-:W-:-:S13]  /*d3d0*/  ISETP.GE.AND P1, PT, R2, UR17, PT ;  /* 0x0000001102007c0c */ /* 0x000fda000bf26270 */
[----:B------:R-:W-:Y:S05]  /*d3e0*/  @!P1 BRA `(.L_x_4479) ;  /* 0xffffff3800089947 */ /* 0x000fea000383ffff */
[----:B------:R-:W-:Y:S05]  /*d3f0*/  EXIT ;  /* 0x000000000000794d */ /* 0x000fea0003800000 */
.L_x_4478:
[----:B------:R-:W-:Y:S01]  /*d400*/  HFMA2.MMA R57, -RZ, RZ, 0, 1.847743988037109375e-06 ;  /* 0x0000001fff397435 */ /* 0x000fe200000001ff */
[----:B------:R-:W-:Y:S01]  /*d410*/  IMAD.MOV.U32 R56, RZ, RZ, 0x1 ;  /* 0x00000001ff387424 */ /* 0x000fe200078e00ff */
[----:B------:R-:W-:-:S09]  /*d420*/  MOV R53, 0xffffffff ;  /* 0xffffffff00357802 */ /* 0x000fd20000000f00 */
[----:B------:R-:W-:Y:S05]  /*d430*/  WARPSYNC.COLLECTIVE R53, `(.L_x_4480) ;  /* 0x0000000035087348 */ /* 0x000fea0003c00000 */
[----:B------:R0:W1:Y:S02]  /*d440*/  SHFL.BFLY P2, R52, R54, R56, R57 ;  /* 0x0c00003836347389 */ /* 0x0000640000040039 */
[----:B01----:R-:W-:Y:S01]  /*d450*/  ENDCOLLECTIVE ;  /* 0x000000000000791b */ /* 0x003fe20003800000 */
.L_x_4480:
[----:B------:R-:W-:Y:S01]  /*d460*/  HFMA2.MMA R56, -RZ, RZ, 0, 1.1920928955078125e-07 ;  /* 0x00000002ff387435 */ /* 0x000fe200000001ff */
[----:B------:R-:W-:-:S04]  /*d470*/  IMAD.MOV.U32 R45, RZ, RZ, R52 ;  /* 0x000000ffff2d7224 */ /* 0x000fc800078e0034 */
[----:B------:R-:W-:-:S05]  /*d480*/  FADD.FTZ R46, R54, R45 ;  /* 0x0000002d362e7221 */ /* 0x000fca0000010000 */
[----:B------:R-:W-:-:S07]  /*d490*/  MOV R54, R46 ;  /* 0x0000002e00367202 */ /* 0x000fce0000000f00 */
[----:B------:R-:W-:Y:S05]  /*d4a0*/  WARPSYNC.COLLECTIVE R53, `(.L_x_4481) ;  /* 0x0000000035087348 */ /* 0x000fea0003c00000 */
[----:B------:R0:W1:Y:S02]  /*d4b0*/  SHFL.BFLY P2, R52, R54, R56, R57 ;  /* 0x0c00003836347389 */ /* 0x0000640000040039 */
[----:B01----:R-:W-:Y:S01]  /*d4c0*/  ENDCOLLECTIVE ;  /* 0x000000000000791b */ /* 0x003fe20003800000 */
.L_x_4481:
[----:B------:R-:W-:Y:S01]  /*d4d0*/  HFMA2.MMA R56, -RZ, RZ, 0, 2.384185791015625e-07 ;  /* 0x00000004ff387435 */ /* 0x000fe200000001ff */
[----:B------:R-:W-:-:S04]  /*d4e0*/  IMAD.MOV.U32 R45, RZ, RZ, R52 ;  /* 0x000000ffff2d7224 */ /* 0x000fc800078e0034 */
[----:B------:R-:W-:-:S05]  /*d4f0*/  FADD.FTZ R47, R46, R45 ;  /* 0x0000002d2e2f7221 */ /* 0x000fca0000010000 */
[----:B------:R-:W-:-:S07]  /*d500*/  MOV R54, R47 ;  /* 0x0000002f00367202 */ /* 0x000fce0000000f00 */
[----:B------:R-:W-:Y:S05]  /*d510*/  WARPSYNC.COLLECTIVE R53, `(.L_x_4482) ;  /* 0x0000000035087348 */ /* 0x000fea0003c00000 */
[----:B------:R0:W1:Y:S02]  /*d520*/  SHFL.BFLY P2, R52, R54, R56, R57 ;  /* 0x0c00003836347389 */ /* 0x0000640000040039 */
[----:B01----:R-:W-:Y:S01]  /*d530*/  ENDCOLLECTIVE ;  /* 0x000000000000791b */ /* 0x003fe20003800000 */
.L_x_4482:
[----:B------:R-:W-:Y:S01]  /*d540*/  HFMA2.MMA R56, -RZ, RZ, 0, 4.76837158203125e-07 ;  /* 0x00000008ff387435 */ /* 0x000fe200000001ff */
[----:B------:R-:W-:-:S04]  /*d550*/  IMAD.MOV.U32 R44, RZ, RZ, R52 ;  /* 0x000000ffff2c7224 */ /* 0x000fc800078e0034 */
[----:B------:R-:W-:-:S05]  /*d560*/  FADD.FTZ R48, R47, R44 ;  /* 0x0000002c2f307221 */ /* 0x000fca0000010000 */
[----:B------:R-:W-:-:S07]  /*d570*/  MOV R54, R48 ;  /* 0x0000003000367202 */ /* 0x000fce0000000f00 */
[----:B------:R-:W-:Y:S05]  /*d580*/  WARPSYNC.COLLECTIVE R53, `(.L_x_4483) ;  /* 0x0000000035087348 */ /* 0x000fea0003c00000 */
[----:B------:R0:W1:Y:S02]  /*d590*/  SHFL.BFLY P2, R52, R54, R56, R57 ;  /* 0x0c00003836347389 */ /* 0x0000640000040039 */
[----:B01----:R-:W-:Y:S01]  /*d5a0*/  ENDCOLLECTIVE ;  /* 0x000000000000791b */ /* 0x003fe20003800000 */
.L_x_4483:
[----:B------:R-:W-:Y:S01]  /*d5b0*/  HFMA2.MMA R56, -RZ, RZ, 0, 9.5367431640625e-07 ;  /* 0x00000010ff387435 */ /* 0x000fe200000001ff */
[----:B------:R-:W-:-:S04]  /*d5c0*/  IMAD.MOV.U32 R45, RZ, RZ, R52 ;  /* 0x000000ffff2d7224 */ /* 0x000fc800078e0034 */
[----:B------:R-:W-:-:S05]  /*d5d0*/  FADD.FTZ R49, R48, R45 ;  /* 0x0000002d30317221 */ /* 0x000fca0000010000 */
[----:B------:R-:W-:-:S07]  /*d5e0*/  MOV R54, R49 ;  /* 0x0000003100367202 */ /* 0x000fce0000000f00 */
[----:B------:R-:W-:Y:S05]  /*d5f0*/  WARPSYNC.COLLECTIVE R53, `(.L_x_4484) ;  /* 0x0000000035087348 */ /* 0x000fea0003c00000 */
[----:B------:R0:W1:Y:S02]  /*d600*/  SHFL.BFLY P2, R52, R54, R56, R57 ;  /* 0x0c00003836347389 */ /* 0x0000640000040039 */
[----:B01----:R-:W-:Y:S01]  /*d610*/  ENDCOLLECTIVE ;  /* 0x000000000000791b */ /* 0x003fe20003800000 */
.L_x_4484:
[----:B------:R-:W-:Y:S01]  /*d620*/  HFMA2.MMA R56, -RZ, RZ, 0, 5.9604644775390625e-08 ;  /* 0x00000001ff387435 */ /* 0x000fe200000001ff */
[----:B------:R-:W-:-:S04]  /*d630*/  IMAD.MOV.U32 R44, RZ, RZ, R52 ;  /* 0x000000ffff2c7224 */ /* 0x000fc800078e0034 */
        /* <DEDUP_REMOVED lines=66> */
[----:B------:R-:W-:-:S07]  /*da60*/  MOV R54, R45 ;  /* 0x0000002d00367202 */ /* 0x000fce0000000f00 */
[----:B------:R-:W-:Y:S05]  /*da70*/  WARPSYNC.COLLECTIVE R53, `(.L_x_4485) ;  /* 0x0000000035087348 */ /* 0x000fea0003c00000 */
[----:B------:R0:W1:Y:S02]  /*da80*/  SHFL.BFLY P2, R52, R54, R56, R57 ;  /* 0x0c00003836347389 */ /* 0x0000640000040039 */
[----:B01----:R-:W-:Y:S01]  /*da90*/  ENDCOLLECTIVE ;  /* 0x000000000000791b */ /* 0x003fe20003800000 */
.L_x_4485:
[----:B------:R-:W-:Y:S01]  /*daa0*/  HFMA2.MMA R56, -RZ, RZ, 0, 1.1920928955078125e-07 ;  /* 0x00000002ff387435 */ /* 0x000fe200000001ff */
[----:B------:R-:W-:-:S04]  /*dab0*/  IMAD.MOV.U32 R46, RZ, RZ, R52 ;  /* 0x000000ffff2e7224 */ /* 0x000fc800078e0034 */
[----:B------:R-:W-:-:S05]  /*dac0*/  FADD.FTZ R46, R45, R46 ;  /* 0x0000002e2d2e7221 */ /* 0x000fca0000010000 */
[----:B------:R-:W-:-:S07]  /*dad0*/  MOV R54, R46 ;  /* 0x0000002e00367202 */ /* 0x000fce0000000f00 */
[----:B------:R-:W-:Y:S05]  /*dae0*/  WARPSYNC.COLLECTIVE R53, `(.L_x_4486) ;  /* 0x0000000035087348 */ /* 0x000fea0003c00000 */
[----:B------:R0:W1:Y:S02]  /*daf0*/  SHFL.BFLY P2, R52, R54, R56, R57 ;  /* 0x0c00003836347389 */ /* 0x0000640000040039 */
[----:B01----:R-:W-:Y:S01]  /*db00*/  ENDCOLLECTIVE ;  /* 0x000000000000791b */ /* 0x003fe20003800000 */
.L_x_4486:
[----:B------:R-:W-:Y:S01]  /*db10*/  HFMA2.MMA R56, -RZ, RZ, 0, 2.384185791015625e-07 ;  /* 0x00000004ff387435 */ /* 0x000fe200000001ff */
[----:B------:R-:W-:-:S04]  /*db20*/  IMAD.MOV.U32 R47, RZ, RZ, R52 ;  /* 0x000000ffff2f7224 */ /* 0x000fc800078e0034 */
[----:B------:R-:W-:-:S05]  /*db30*/  FADD.FTZ R47, R46, R47 ;  /* 0x0000002f2e2f7221 */ /* 0x000fca0000010000 */
[----:B------:R-:W-:-:S07]  /*db40*/  MOV R54, R47 ;  /* 0x0000002f00367202 */ /* 0x000fce0000000f00 */
[----:B------:R-:W-:Y:S05]  /*db50*/  WARPSYNC.COLLECTIVE R53, `(.L_x_4487) ;  /* 0x0000000035087348 */ /* 0x000fea0003c00000 */
[----:B------:R0:W1:Y:S02]  /*db60*/  SHFL.BFLY P2, R52, R54, R56, R57 ;  /* 0x0c00003836347389 */ /* 0x0000640000040039 */
[----:B01----:R-:W-:Y:S01]  /*db70*/  ENDCOLLECTIVE ;  /* 0x000000000000791b */ /* 0x003fe20003800000 */
.L_x_4487:
[----:B------:R-:W-:Y:S01]  /*db80*/  HFMA2.MMA R56, -RZ, RZ, 0, 4.76837158203125e-07 ;  /* 0x00000008ff387435 */ /* 0x000fe200000001ff */
[----:B------:R-:W-:-:S04]  /*db90*/  IMAD.MOV.U32 R48, RZ, RZ, R52 ;  /* 0x000000ffff307224 */ /* 0x000fc800078e0034 */
[----:B------:R-:W-:-:S05]  /*dba0*/  FADD.FTZ R48, R47, R48 ;  /* 0x000000302f307221 */ /* 0x000fca0000010000 */
[----:B------:R-:W-:-:S07]  /*dbb0*/  MOV R54, R48 ;  /* 0x0000003000367202 */ /* 0x000fce0000000f00 */
[----:B------:R-:W-:Y:S05]  /*dbc0*/  WARPSYNC.COLLECTIVE R53, `(.L_x_4488) ;  /* 0x0000000035087348 */ /* 0x000fea0003c00000 */
[----:B------:R0:W1:Y:S02]  /*dbd0*/  SHFL.BFLY P2, R52, R54, R56, R57 ;  /* 0x0c00003836347389 */ /* 0x0000640000040039 */
[----:B01----:R-:W-:Y:S01]  /*dbe0*/  ENDCOLLECTIVE ;  /* 0x000000000000791b */ /* 0x003fe20003800000 */
.L_x_4488:
[----:B------:R-:W-:Y:S01]  /*dbf0*/  HFMA2.MMA R56, -RZ, RZ, 0, 9.5367431640625e-07 ;  /* 0x00000010ff387435 */ /* 0x000fe200000001ff */
[----:B------:R-:W-:-:S04]  /*dc00*/  IMAD.MOV.U32 R49, RZ, RZ, R52 ;  /* 0x000000ffff317224 */ /* 0x000fc800078e0034 */
[----:B------:R-:W-:-:S05]  /*dc10*/  FADD.FTZ R49, R48, R49 ;  /* 0x0000003130317221 */ /* 0x000fca0000010000 */
[----:B------:R-:W-:-:S07]  /*dc20*/  MOV R54, R49 ;  /* 0x0000003100367202 */ /* 0x000fce0000000f00 */
[----:B------:R-:W-:Y:S05]  /*dc30*/  WARPSYNC.COLLECTIVE R53, `(.L_x_4489) ;  /* 0x0000000035087348 */ /* 0x000fea0003c00000 */
[----:B------:R0:W1:Y:S02]  /*dc40*/  SHFL.BFLY P2, R52, R54, R56, R57 ;  /* 0x0c00003836347389 */ /* 0x0000640000040039 */
[----:B01----:R-:W-:Y:S01]  /*dc50*/  ENDCOLLECTIVE ;  /* 0x000000000000791b */ /* 0x003fe20003800000 */
.L_x_4489:
[----:B------:R-:W-:Y:S05]  /*dc60*/  BRA `(.L_x_4490) ;  /* 0xffffffe800c47947 */ /* 0x000fea000383ffff */
.L_x_4491:
        /* <DEDUP_REMOVED lines=9> */
.L_x_30209:


//--------------------- .text._ZN10layer_norm13ln_fwd_kernelINS_13Kernel_traitsI6__halfS2_S2_S2_fjLj4096ELj1ELj1ELj4ELj16ENS_18Kernel_traits_baseILj4096ES2_S2_S2_S2_fjLj128EEEEELb1ELb0ELb1ELb0EEEvNS_9FwdParamsE --------------------------
	.section	.text._ZN10layer_norm13ln_fwd_kernelINS_13Kernel_traitsI6__halfS2_S2_S2_fjLj4096ELj1ELj1ELj4ELj16ENS_18Kernel_traits_baseILj4096ES2_S2_S2_S2_fjLj128EEEEELb1ELb0ELb1ELb0EEEvNS_9FwdParamsE,"ax",@progbits
	.align	128
        .global         _ZN10layer_norm13ln_fwd_kernelINS_13Kernel_traitsI6__halfS2_S2_S2_fjLj4096ELj1ELj1ELj4ELj16ENS_18Kernel_traits_baseILj4096ES2_S2_S2_S2_fjLj128EEEEELb1ELb0ELb1ELb0EEEvNS_9FwdParamsE
        .type           _ZN10layer_norm13ln_fwd_kernelINS_13Kernel_traitsI6__halfS2_S2_S2_fjLj4096ELj1ELj1ELj4ELj16ENS_18Kernel_traits_baseILj4096ES2_S2_S2_S2_fjLj128EEEEELb1ELb0ELb1ELb0EEEvNS_9FwdParamsE,@function
        .size           _ZN10layer_norm13ln_fwd_kernelINS_13Kernel_traitsI6__halfS2_S2_S2_fjLj4096ELj1ELj1ELj4ELj16ENS_18Kernel_traits_baseILj4096ES2_S2_S2_S2_fjLj128EEEEELb1ELb0ELb1ELb0EEEvNS_9FwdParamsE,(.L_x_30210 - _ZN10layer_norm13ln_fwd_kernelINS_13Kernel_traitsI6__halfS2_S2_S2_fjLj4096ELj1ELj1ELj4ELj16ENS_18Kernel_traits_baseILj4096ES2_S2_S2_S2_fjLj128EEEEELb1ELb0ELb1ELb0EEEvNS_9FwdParamsE)
        .other          _ZN10layer_norm13ln_fwd_kernelINS_13Kernel_traitsI6__halfS2_S2_S2_fjLj4096ELj1ELj1ELj4ELj16ENS_18Kernel_traits_baseILj4096ES2_S2_S2_S2_fjLj128EEEEELb1ELb0ELb1ELb0EEEvNS_9FwdParamsE,@"STO_CUDA_ENTRY STV_DEFAULT"
_ZN10layer_norm13ln_fwd_kernelINS_13Kernel_traitsI6__halfS2_S2_S2_fjLj4096ELj1ELj1ELj4ELj16ENS_18Kernel_traits_baseILj4096ES2_S2_S2_S2_fjLj128EEEEELb1ELb0ELb1ELb0EEEvNS_9FwdParamsE:
.text._ZN10layer_norm13ln_fwd_kernelINS_13Kernel_traitsI6__halfS2_S2_S2_fjLj4096ELj1ELj1ELj4ELj16ENS_18Kernel_traits_baseILj4096ES2_S2_S2_S2_fjLj128EEEEELb1ELb0ELb1ELb0EEEvNS_9FwdParamsE:
[----:B------:R-:W-:Y:S08]  /*0000*/  LDC R1, c[0x0][0x28] ;  /* 0x00000a00ff017b82 */ /* 0x000ff00000000800 */
[----:B------:R-:W0:Y:S01]  /*0010*/  LDC R90, c[0x0][0x2e8] ;  /* 0x0000ba00ff5a7b82 */ /* 0x000e220000000800 */
[----:B------:R-:W-:Y:S01]  /*0020*/  ULDC.U8 UR4, c[0x0][0x2f4] ;  /* 0x0000bd0000047ab9 */ /* 0x000fe20000000000 */
[----:B------:R-:W-:Y:S01]  /*0030*/  ULDC.64 UR6, c[0x0][0x208] ;  /* 0x0000820000067ab9 */ /* 0x000fe20000000a00 */
[----:B------:R-:W-:Y:S01]  /*0040*/  ISETP.NE.AND P0, PT, RZ, UR4, PT ;  /* 0x00000004ff007c0c */ /* 0x000fe2000bf05270 */
[----:B------:R-:W-:-:S02]  /*0050*/  ULDC.64 UR4, c[0x0][0x2e0] ;  /* 0x0000b80000047ab9 */ /* 0x000fc40000000a00 */
[----:B------:R-:W-:Y:S01]  /*0060*/  MOV R2, UR4 ;  /* 0x0000000400027c02 */ /* 0x000fe20008000f00 */
        /* <DEDUP_REMOVED lines=12> */
[----:B------:R-:W-:-:S05]  /*0130*/  LOP3.LUT R29, R33, 0x7f, RZ, 0xc0, !PT ;  /* 0x0000007f211d7812 */ /* 0x000fca00078ec0ff */
[----:B------:R-:W-:Y:S01]  /*0140*/  IMAD.MOV.U32 R13, RZ, RZ, R29 ;  /* 0x000000ffff0d7224 */ /* 0x000fe200078e001d */
[----:B-1----:R-:W-:-:S04]  /*0150*/  SHF.R.S32.HI R0, RZ, 0x1f, R73 ;  /* 0x0000001fff007819 */ /* 0x002fc80000011449 */
[----:B------:R-:W-:Y:S02]  /*0160*/  LOP3.LUT R28, R13, 0x7f, RZ, 0x3c, !PT ;  /* 0x0000007f0d1c7812 */ /* 0x000fe400078e3cff */
[----:B------:R-:W-:-:S04]  /*0170*/  LEA.HI R73, R0, R73, RZ, 0x3 ;  /* 0x0000004900497211 */ /* 0x000fc800078f18ff */
[----:B------:R-:W-:-:S04]  /*0180*/  LEA.HI.SX32 R28, R73, R28, 0x1d ;  /* 0x0000001c491c7211 */ /* 0x000fc800078feaff */
[C---:B------:R-:W-:Y:S01]  /*0190*/  LOP3.LUT P5, RZ, R28.reuse, 0xffffff80, RZ, 0xc0, !PT ;  /* 0xffffff801cff7812 */ /* 0x040fe200078ac0ff */
[----:B------:R-:W-:Y:S01]  /*01a0*/  BSSY B0, `(.L_x_4492) ;  /* 0x000004f000007945 */ /* 0x000fe20003800000 */
[C---:B------:R-:W-:Y:S02]  /*01b0*/  ISETP.GE.U32.AND P3, PT, R28.reuse, 0x100, PT ;  /* 0x000001001c00780c */ /* 0x040fe40003f66070 */
[C---:B------:R-:W-:Y:S02]  /*01c0*/  ISETP.GE.U32.AND P2, PT, R28.reuse, 0x180, PT ;  /* 0x000001801c00780c */ /* 0x040fe40003f46070 */
[----:B------:R-:W-:Y:S02]  /*01d0*/  LEA.HI R26, R33, UR8, RZ, 0x19 ;  /* 0x00000008211a7c11 */ /* 0x000fe4000f8fc8ff */
[----:B------:R-:W-:Y:S02]  /*01e0*/  ISETP.GE.U32.AND P4, PT, R28, 0x200, PT ;  /* 0x000002001c00780c */ /* 0x000fe40003f86070 */
        /* <DEDUP_REMOVED lines=59> */
[----:B------:R-:W-:Y:S01]  /*05a0*/  LOP3.LUT R106, R3, UR30, R6, 0x96, !PT ;  /* 0x0000001e036a7c12 */ /* 0x000fe2000f8e9606 */
[----:B------:R-:W-:Y:S01]  /*05b0*/  IMAD.HI.U32 R15, R86, -0x2daee0ad, RZ ;  /* 0xd2511f53560f7827 */ /* 0x000fe200078e00ff */
[----:B------:R-:W-:Y:S09]  /*05c0*/  @!P5 BRA `(.L_x_4493) ;  /* 0x000000000030d947 */ /* 0x000ff20003800000 */
        /* <DEDUP_REMOVED lines=12> */
.L_x_4493:
[----:B------:R-:W-:Y:S05]  /*0690*/  BSYNC B0 ;  /* 0x0000000000007941 */ /* 0x000fea0003800000 */
.L_x_4492:
        /* <DEDUP_REMOVED lines=14> */
.L_x_4495:
[----:B------:R-:W-:Y:S05]  /*0780*/  BSYNC B0 ;  /* 0x0000000000007941 */ /* 0x000fea0003800000 */
.L_x_4494:
        /* <DEDUP_REMOVED lines=14> */
.L_x_4497:
[----:B------:R-:W-:Y:S05]  /*0870*/  BSYNC B0 ;  /* 0x0000000000007941 */ /* 0x000fea0003800000 */
.L_x_4496:
        /* <DEDUP_REMOVED lines=13> */
.L_x_4499:
[----:B------:R-:W-:Y:S05]  /*0950*/  BSYNC B0 ;  /* 0x0000000000007941 */ /* 0x000fea0003800000 */
.L_x_4498:
[----:B------:R-:W-:Y:S01]  /*0960*/  ULDC UR8, c[0x0][0x214] ;  /* 0x0000850000087ab9 */ /* 0x000fe20000000800 */
[----:B------:R-:W-:Y:S02]  /*0970*/  LOP3.LUT R108, R15, UR31, R8, 0x96, !PT ;  /* 0x0000001f0f6c7c12 */ /* 0x000fe4000f8e9608 */
[----:B------:R-:W-:-:S13]  /*0980*/  ISETP.GE.AND P0, PT, R26, UR8, PT ;  /* 0x000000081a007c0c */ /* 0x000fda000bf06270 */
[----:B------:R-:W-:Y:S05]  /*0990*/  @P0 EXIT ;  /* 0x000000000000094d */ /* 0x000fea0003800000 */
[--C-:B-----5:R-:W-:Y:S01]  /*09a0*/  HADD2.F32 R68, -RZ, R50.reuse.H0_H0 ;  /* 0x20000032ff447230 */ /* 0x120fe20000004100 */
[----:B------:R-:W-:Y:S01]  /*09b0*/  HFMA2.MMA R116, -RZ, RZ, 0, 5.9604644775390625e-08 ;  /* 0x00000001ff747435 */ /* 0x000fe200000001ff */
[----:B------:R-:W-:Y:S01]  /*09c0*/  HADD2.F32 R69, -RZ, R50.H1_H1 ;  /* 0x30000032ff457230 */ /* 0x000fe20000004100 */
[----:B------:R-:W-:Y:S01]  /*09d0*/  LOP3.LUT R85, R90, 0x3, RZ, 0xc0, !PT ;  /* 0x000000035a557812 */ /* 0x000fe200078ec0ff */
[--C-:B------:R-:W-:Y:S01]  /*09e0*/  HADD2.F32 R27, -RZ, R16.reuse.H0_H0 ;  /* 0x20000010ff1b7230 */ /* 0x100fe20000004100 */
[----:B------:R-:W-:Y:S01]  /*09f0*/  ULDC.U8 UR8, c[0x0][0x2a0] ;  /* 0x0000a80000087ab9 */ /* 0x000fe20000000000 */
[----:B------:R-:W-:Y:S01]  /*0a00*/  HADD2.F32 R24, -RZ, R16.H1_H1 ;  /* 0x30000010ff187230 */ /* 0x000fe20000004100 */
[----:B------:R-:W-:Y:S01]  /*0a10*/  UISETP.NE.AND UP0, UPT, UR8, URZ, UPT ;  /* 0x0000003f0800728c */ /* 0x000fe2000bf05270 */
        /* <DEDUP_REMOVED lines=24> */
[----:B------:R-:W-:Y:S01]  /*0ba0*/  SHF.L.U32 R44, R33, 0x5, RZ ;  /* 0x00000005212c7819 */ /* 0x000fe200000006ff */
[----:B------:R-:W-:-:S02]  /*0bb0*/  HADD2.F32 R71, -RZ, R37.H0_H0 ;  /* 0x20000025ff477230 */ /* 0x000fc40000004100 */
[----:B------:R-:W-:Y:S01]  /*0bc0*/  HADD2.F32 R74, -RZ, R37.H1_H1 ;  /* 0x30000025ff4a7230 */ /* 0x000fe20000004100 */
[----:B------:R-:W-:Y:S01]  /*0bd0*/  LOP3.LUT R37, R36, 0x7f, RZ, 0xc0, !PT ;  /* 0x0000007f24257812 */ /* 0x000fe200078ec0ff */
[--C-:B------:R-:W-:Y:S01]  /*0be0*/  HADD2.F32 R73, -RZ, R38.reuse.H0_H0 ;  /* 0x20000026ff497230 */ /* 0x100fe20000004100 */
[----:B------:R-:W-:Y:S01]  /*0bf0*/  LOP3.LUT R44, R44, 0x3e0, RZ, 0xc0, !PT ;  /* 0x000003e02c2c7812 */ /* 0x000fe200078ec0ff */
[----:B------:R-:W-:Y:S01]  /*0c00*/  HADD2.F32 R76, -RZ, R38.H1_H1 ;  /* 0x30000026ff4c7230 */ /* 0x000fe20000004100 */
[----:B------:R-:W-:Y:S01]  /*0c10*/  LOP3.LUT R38, R33, 0x60, RZ, 0xc0, !PT ;  /* 0x0000006021267812 */ /* 0x000fe200078ec0ff */
[--C-:B------:R-:W-:Y:S01]  /*0c20*/  HADD2.F32 R75, -RZ, R39.reuse.H0_H0 ;  /* 0x20000027ff4b7230 */ /* 0x100fe20000004100 */
[----:B------:R-:W-:Y:S01]  /*0c30*/  SHF.R.U32.HI R36, RZ, 0x2, R36 ;  /* 0x00000002ff247819 */ /* 0x000fe20000011624 */
[----:B------:R-:W-:Y:S01]  /*0c40*/  HADD2.F32 R77, -RZ, R39.H1_H1 ;  /* 0x30000027ff4d7230 */ /* 0x000fe20000004100 */
[C---:B------:R-:W-:Y:S01]  /*0c50*/  VIADDMNMX R38, R37.reuse, -R38, RZ, !PT ;  /* 0x8000002625267246 */ /* 0x040fe200078001ff */
[----:B------:R-:W-:Y:S01]  /*0c60*/  IMAD R86, R86, -0x2daee0ad, RZ ;  /* 0xd2511f5356567824 */ /* 0x000fe200078e02ff */
[----:B------:R-:W-:Y:S01]  /*0c70*/  VIADDMNMX R44, R37, -R44, RZ, !PT ;  /* 0x8000002c252c7246 */ /* 0x000fe200078001ff */
[----:B------:R-:W-:Y:S01]  /*0c80*/  IMAD R87, R87, -0x326172a9, RZ ;  /* 0xcd9e8d5757577824 */ /* 0x000fe200078e02ff */
[----:B------:R-:W-:Y:S01]  /*0c90*/  LOP3.LUT R37, R36, 0x3fffffe0, RZ, 0xc0, !PT ;  /* 0x3fffffe024257812 */ /* 0x000fe200078ec0ff */
[----:B------:R-:W-:Y:S01]  /*0ca0*/  IMAD.HI.U32 R36, R108, -0x326172a9, RZ ;  /* 0xcd9e8d576c247827 */ /* 0x000fe200078e00ff */
[----:B------:R-:W-:-:S02]  /*0cb0*/  VIMNMX R38, R38, 0x20, PT ;  /* 0x0000002026267848 */ /* 0x000fc40003fe0100 */
[----:B------:R-:W-:Y:S01]  /*0cc0*/  VIMNMX R44, R44, 0x20, PT ;  /* 0x000000202c2c7848 */ /* 0x000fe20003fe0100 */
[----:B------:R-:W-:Y:S01]  /*0cd0*/  IMAD.HI.U32 R39, R106, -0x2daee0ad, RZ ;  /* 0xd2511f536a277827 */ /* 0x000fe200078e00ff */
[----:B------:R-:W-:-:S03]  /*0ce0*/  LOP3.LUT R87, R36, UR32, R87, 0x96, !PT ;  /* 0x0000002024577c12 */ /* 0x000fc6000f8e9657 */
[----:B------:R-:W-:Y:S01]  /*0cf0*/  IMAD.IADD R38, R38, 0x1, R37 ;  /* 0x0000000126267824 */ /* 0x000fe200078e0225 */
[----:B------:R-:W-:Y:S01]  /*0d00*/  LOP3.LUT R86, R39, UR33, R86, 0x96, !PT ;  /* 0x0000002127567c12 */ /* 0x000fe2000f8e9656 */
[----:B------:R-:W-:Y:S02]  /*0d10*/  IMAD.IADD R44, R37, 0x1, R44 ;  /* 0x00000001252c7824 */ /* 0x000fe400078e022c */
        /* <DEDUP_REMOVED lines=17> */
[--C-:B------:R-:W-:Y:S02]  /*0e30*/  HADD2.F32 R4, -RZ, R59.reuse.H0_H0 ;  /* 0x2000003bff047230 */ /* 0x100fe40000004100 */
[----:B------:R-:W-:Y:S02]  /*0e40*/  HADD2.F32 R3, -RZ, R59.H1_H1 ;  /* 0x3000003bff037230 */ /* 0x000fe40000004100 */
[----:B------:R-:W-:-:S02]  /*0e50*/  HADD2.F32 R2, -RZ, R52.H0_H0 ;  /* 0x20000034ff027230 */ /* 0x000fc40000004100 */
[----:B------:R-:W-:Y:S02]  /*0e60*/  HADD2.F32 R53, -RZ, R54.H0_H0 ;  /* 0x20000036ff357230 */ /* 0x000fe40000004100 */
[----:B------:R-:W-:Y:S02]  /*0e70*/  HADD2.F32 R48, -RZ, R49.H0_H0 ;  /* 0x20000031ff307230 */ /* 0x000fe40000004100 */
[----:B------:R-:W-:Y:S02]  /*0e80*/  HADD2.F32 R19, -RZ, R19.H1_H1 ;  /* 0x30000013ff137230 */ /* 0x000fe40000004100 */
[----:B------:R-:W-:Y:S02]  /*0e90*/  HADD2.F32 R52, -RZ, R52.H1_H1 ;  /* 0x30000034ff347230 */ /* 0x000fe40000004100 */
[----:B------:R-:W-:Y:S02]  /*0ea0*/  HADD2.F32 R54, -RZ, R54.H1_H1 ;  /* 0x30000036ff367230 */ /* 0x000fe40000004100 */
[----:B------:R-:W-:-:S02]  /*0eb0*/  HADD2.F32 R59, -RZ, R45.H0_H0 ;  /* 0x2000002dff3b7230 */ /* 0x000fc40000004100 */
[----:B------:R-:W-:Y:S02]  /*0ec0*/  HADD2.F32 R62, -RZ, R45.H1_H1 ;  /* 0x3000002dff3e7230 */ /* 0x000fe40000004100 */
[--C-:B------:R-:W-:Y:S02]  /*0ed0*/  HADD2.F32 R61, -RZ, R46.reuse.H0_H0 ;  /* 0x2000002eff3d7230 */ /* 0x100fe40000004100 */
[----:B------:R-:W-:Y:S02]  /*0ee0*/  HADD2.F32 R64, -RZ, R46.H1_H1 ;  /* 0x3000002eff407230 */ /* 0x000fe40000004100 */
[--C-:B------:R-:W-:Y:S02]  /*0ef0*/  HADD2.F32 R63, -RZ, R47.reuse.H0_H0 ;  /* 0x2000002fff3f7230 */ /* 0x100fe40000004100 */
[----:B------:R-:W-:Y:S02]  /*0f00*/  HADD2.F32 R65, -RZ, R47.H1_H1 ;  /* 0x3000002fff417230 */ /* 0x000fe40000004100 */
        /* <DEDUP_REMOVED lines=9> */
[----:B------:R-:W-:Y:S02]  /*0fa0*/  IMAD R108, R108, -0x326172a9, RZ ;  /* 0xcd9e8d576c6c7824 */ /* 0x000fe400078e02ff */
[----:B------:R-:W-:Y:S02]  /*0fb0*/  IMAD R106, R106, -0x2daee0ad, RZ ;  /* 0xd2511f536a6a7824 */ /* 0x000fe400078e02ff */
[----:B01----:R-:W-:-:S07]  /*0fc0*/  IMAD.MOV.U32 R89, RZ, RZ, RZ ;  /* 0x000000ffff597224 */ /* 0x003fce00078e00ff */
.L_x_4843:
        /* <DEDUP_REMOVED lines=9> */
[----:B------:R-:W-:-:S03]  /*1060*/  MOV R161, RZ ;  /* 0x000000ff00a17202 */ /* 0x000fc60000000f00 */
        /* <DEDUP_REMOVED lines=25> */
[----:B------:R-:W-:Y:S02]  /*1200*/  IMAD.MOV.U32 R44, RZ, RZ, R85 ;  /* 0x000000ffff2c7224 */ /* 0x000fe400078e0055 */
[----:B-----5:R-:W-:Y:S01]  /*1210*/  HADD2.F32 R91, -RZ, R40.H0_H0 ;  /* 0x20000028ff5b7230 */ /* 0x020fe20000004100 */
[----:B------:R-:W-:Y:S06]  /*1220*/  BRA `(.L_x_4504) ;  /* 0x00000004005c7947 */ /* 0x000fec0003800000 */
.L_x_4503:
        /* <DEDUP_REMOVED lines=12> */
.L_x_4506:
[----:B------:R-:W-:-:S07]  /*12f0*/  MOV R93, R108 ;  /* 0x0000006c005d7202 */ /* 0x000fce0000000f00 */
.L_x_4507:
[----:B------:R-:W-:Y:S05]  /*1300*/  BSYNC B2 ;  /* 0x0000000000027941 */ /* 0x000fea0003800000 */
.L_x_4505:
        /* <DEDUP_REMOVED lines=16> */
.L_x_4511:
[----:B------:R-:W-:Y:S05]  /*1410*/  BSYNC B3 ;  /* 0x0000000000037941 */ /* 0x000fea0003800000 */
.L_x_4510:
        /* <DEDUP_REMOVED lines=44> */
.L_x_4509:
[----:B------:R-:W-:Y:S05]  /*16e0*/  BSYNC B2 ;  /* 0x0000000000027941 */ /* 0x000fea0003800000 */
.L_x_4508:
[----:B------:R-:W-:Y:S01]  /*16f0*/  I2FP.F32.U32 R45, R93 ;  /* 0x0000005d002d7245 */ /* 0x000fe20000201000 */
[----:B-----5:R-:W-:Y:S02]  /*1700*/  HADD2.F32 R46, -RZ, R36.H0_H0 ;  /* 0x20000024ff2e7230 */ /* 0x020fe40000004100 */
[----:B------:R-:W-:-:S03]  /*1710*/  IMAD.MOV.U32 R90, RZ, RZ, 0x2f800000 ;  /* 0x2f800000ff5a7424 */ /* 0x000fc600078e00ff */
[----:B------:R-:W-:Y:S01]  /*1720*/  FMUL.FTZ R46, R46, UR13 ;  /* 0x0000000d2e2e7c20 */ /* 0x000fe20008410000 */
[----:B------:R-:W-:-:S03]  /*1730*/  FFMA.FTZ R45, R45, R90, 1.1641532182693481445e-10 ;  /* 0x2f0000002d2d7423 */ /* 0x000fc6000001005a */
[----:B------:R-:W-:Y:S02]  /*1740*/  FMUL.FTZ R46, R46, UR12 ;  /* 0x0000000c2e2e7c20 */ /* 0x000fe40008410000 */
[----:B------:R-:W-:-:S04]  /*1750*/  FSETP.GTU.FTZ.AND P3, PT, R45, UR10, PT ;  /* 0x0000000a2d007c0b */ /* 0x000fc8000bf7c000 */
[----:B------:R-:W-:Y:S01]  /*1760*/  FSEL R91, R46, RZ, !P3 ;  /* 0x000000ff2e5b7208 */ /* 0x000fe20005800000 */
[----:B------:R-:W-:Y:S01]  /*1770*/  @P1 HADD2.F32 R46, -RZ, R40.H0_H0 ;  /* 0x20000028ff2e1230 */ /* 0x000fe20000004100 */
[----:B------:R-:W-:-:S04]  /*1780*/  SEL R90, RZ, 0x1, P3 ;  /* 0x00000001ff5a7807 */ /* 0x000fc80001800000 */
[----:B------:R-:W-:-:S07]  /*1790*/  @P1 FADD.FTZ R91, R46, R91 ;  /* 0x0000005b2e5b1221 */ /* 0x000fce0000010000 */
.L_x_4504:
[----:B------:R-:W-:Y:S05]  /*17a0*/  BSYNC B1 ;  /* 0x0000000000017941 */ /* 0x000fea0003800000 */
.L_x_4502:
[----:B------:R-:W-:Y:S04]  /*17b0*/  BSSY B1, `(.L_x_4512) ;  /* 0x000005f000017945 */ /* 0x000fe80003800000 */
[----:B------:R-:W-:Y:S05]  /*17c0*/  @P2 BRA `(.L_x_4513) ;  /* 0x0000000000182947 */ /* 0x000fea0003800000 */
[----:B------:R-:W-:Y:S01]  /*17d0*/  MOV R93, RZ ;  /* 0x000000ff005d7202 */ /* 0x000fe20000000f00 */
[----:B------:R-:W-:Y:S01]  /*17e0*/  IMAD.MOV.U32 R45, RZ, RZ, R44 ;  /* 0x000000ffff2d7224 */ /* 0x000fe200078e002c */
[----:B------:R-:W-:Y:S06]  /*17f0*/  @!P1 BRA `(.L_x_4514) ;  /* 0x0000000400689947 */ /* 0x000fec0003800000 */
[----:B------:R-:W-:Y:S01]  /*1800*/  MOV R45, R44 ;  /* 0x0000002c002d7202 */ /* 0x000fe20000000f00 */
[----:B-----5:R-:W-:Y:S01]  /*1810*/  HADD2.F32 R93, -RZ, R40.H1_H1 ;  /* 0x30000028ff5d7230 */ /* 0x020fe20000004100 */
[----:B------:R-:W-:Y:S06]  /*1820*/  BRA `(.L_x_4514) ;  /* 0x00000004005c7947 */ /* 0x000fec0003800000 */
.L_x_4513:
        /* <DEDUP_REMOVED lines=12> */
.L_x_4516:
[----:B------:R-:W-:-:S07]  /*18f0*/  IMAD.MOV.U32 R85, RZ, RZ, R108 ;  /* 0x000000ffff557224 */ /* 0x000fce00078e006c */
.L_x_4517:
[----:B------:R-:W-:Y:S05]  /*1900*/  BSYNC B2 ;  /* 0x0000000000027941 */ /* 0x000fea0003800000 */
.L_x_4515:
        /* <DEDUP_REMOVED lines=16> */
.L_x_4521:
[----:B------:R-:W-:Y:S05]  /*1a10*/  BSYNC B3 ;  /* 0x0000000000037941 */ /* 0x000fea0003800000 */
.L_x_4520:
        /* <DEDUP_REMOVED lines=44> */
.L_x_4519:
[----:B------:R-:W-:Y:S05]  /*1ce0*/  BSYNC B2 ;  /* 0x0000000000027941 */ /* 0x000fea0003800000 */
.L_x_4518:
[----:B------:R-:W-:Y:S01]  /*1cf0*/  HFMA2.MMA R47, -RZ, RZ, 0.1171875, 0 ;  /* 0x2f800000ff2f7435 */ /* 0x000fe200000001ff */
[----:B------:R-:W-:Y:S01]  /*1d00*/  I2FP.F32.U32 R44, R85 ;  /* 0x00000055002c7245 */ /* 0x000fe20000201000 */
[----:B-----5:R-:W-:-:S05]  /*1d10*/  HADD2.F32 R46, -RZ, R36.H1_H1 ;  /* 0x30000024ff2e7230 */ /* 0x020fca0000004100 */
[----:B------:R-:W-:-:S03]  /*1d20*/  FMUL.FTZ R46, R46, UR13 ;  /* 0x0000000d2e2e7c20 */ /* 0x000fc60008410000 */
[----:B------:R-:W-:Y:S01]  /*1d30*/  FFMA.FTZ R44, R44, R47, 1.1641532182693481445e-10 ;  /* 0x2f0000002c2c7423 */ /* 0x000fe2000001002f */
[----:B------:R-:W-:-:S04]  /*1d40*/  FMUL.FTZ R46, R46, UR12 ;  /* 0x0000000c2e2e7c20 */ /* 0x000fc80008410000 */
[----:B------:R-:W-:Y:S01]  /*1d50*/  FSETP.GTU.FTZ.AND P3, PT, R44, UR10, PT ;  /* 0x0000000a2c007c0b */ /* 0x000fe2000bf7c000 */
[----:B------:R-:W-:-:S03]  /*1d60*/  @P1 HADD2.F32 R44, -RZ, R40.H1_H1 ;  /* 0x30000028ff2c1230 */ /* 0x000fc60000004100 */
[----:B------:R-:W-:Y:S02]  /*1d70*/  FSEL R93, R46, RZ, !P3 ;  /* 0x000000ff2e5d7208 */ /* 0x000fe40005800000 */
[----:B------:R-:W-:-:S03]  /*1d80*/  SEL R92, RZ, 0x1, P3 ;  /* 0x00000001ff5c7807 */ /* 0x000fc60001800000 */
[----:B------:R-:W-:-:S07]  /*1d90*/  @P1 FADD.FTZ R93, R44, R93 ;  /* 0x0000005d2c5d1221 */ /* 0x000fce0000010000 */
.L_x_4514:
[----:B------:R-:W-:Y:S05]  /*1da0*/  BSYNC B1 ;  /* 0x0000000000017941 */ /* 0x000fea0003800000 */
.L_x_4512:
[----:B------:R-:W-:Y:S04]  /*1db0*/  BSSY B1, `(.L_x_4522) ;  /* 0x000005f000017945 */ /* 0x000fe80003800000 */
[----:B------:R-:W-:Y:S05]  /*1dc0*/  @P2 BRA `(.L_x_4523) ;  /* 0x0000000000182947 */ /* 0x000fea0003800000 */
[----:B------:R-:W-:Y:S01]  /*1dd0*/  IMAD.MOV.U32 R95, RZ, RZ, RZ ;  /* 0x000000ffff5f7224 */ /* 0x000fe200078e00ff */
[----:B------:R-:W-:Y:S01]  /*1de0*/  MOV R44, R45 ;  /* 0x0000002d002c7202 */ /* 0x000fe20000000f00 */
[----:B------:R-:W-:Y:S06]  /*1df0*/  @!P1 BRA `(.L_x_4524) ;  /* 0x0000000400689947 */ /* 0x000fec0003800000 */
[----:B------:R-:W-:Y:S02]  /*1e00*/  IMAD.MOV.U32 R44, RZ, RZ, R45 ;  /* 0x000000ffff2c7224 */ /* 0x000fe400078e002d */
[----:B-----5:R-:W-:Y:S01]  /*1e10*/  HADD2.F32 R95, -RZ, R41.H0_H0 ;  /* 0x20000029ff5f7230 */ /* 0x020fe20000004100 */
[----:B------:R-:W-:Y:S06]  /*1e20*/  BRA `(.L_x_4524) ;  /* 0x00000004005c7947 */ /* 0x000fec0003800000 */
.L_x_4523:
        /* <DEDUP_REMOVED lines=12> */
.L_x_4526:
[----:B------:R-:W-:-:S07]  /*1ef0*/  MOV R85, R108 ;  /* 0x0000006c00557202 */ /* 0x000fce0000000f00 */
.L_x_4527:
[----:B------:R-:W-:Y:S05]  /*1f00*/  BSYNC B2 ;  /* 0x0000000000027941 */ /* 0x000fea0003800000 */
.L_x_4525:
        /* <DEDUP_REMOVED lines=16> */
.L_x_4531:
[----:B------:R-:W-:Y:S05]  /*2010*/  BSYNC B3 ;  /* 0x0000000000037941 */ /* 0x000fea0003800000 */
.L_x_4530:
        /* <DEDUP_REMOVED lines=44> */
.L_x_4529:
[----:B------:R-:W-:Y:S05]  /*22e0*/  BSYNC B2 ;  /* 0x0000000000027941 */ /* 0x000fea0003800000 */
.L_x_4528:
        /* <DEDUP_REMOVED lines=11> */
.L_x_4524:
[----:B------:R-:W-:Y:S05]  /*23a0*/  BSYNC B1 ;  /* 0x0000000000017941 */ /* 0x000fea0003800000 */
.L_x_4522:
        /* <DEDUP_REMOVED lines=8> */
.L_x_4533:
        /* <DEDUP_REMOVED lines=12> */
.L_x_4536:
[----:B------:R-:W-:-:S07]  /*24f0*/  IMAD.MOV.U32 R85, RZ, RZ, R108 ;  /* 0x000000ffff557224 */ /* 0x000fce00078e006c */
.L_x_4537:
[----:B------:R-:W-:Y:S05]  /*2500*/  BSYNC B2 ;  /* 0x0000000000027941 */ /* 0x000fea0003800000 */
.L_x_4535:
        /* <DEDUP_REMOVED lines=16> */
.L_x_4541:
[----:B------:R-:W-:Y:S05]  /*2610*/  BSYNC B3 ;  /* 0x0000000000037941 */ /* 0x000fea0003800000 */
.L_x_4540:
        /* <DEDUP_REMOVED lines=44> */
.L_x_4539:
[----:B------:R-:W-:Y:S05]  /*28e0*/  BSYNC B2 ;  /* 0x0000000000027941 */ /* 0x000fea0003800000 */
.L_x_4538:
        /* <DEDUP_REMOVED lines=11> */
.L_x_4534:
[----:B------:R-:W-:Y:S05]  /*29a0*/  BSYNC B1 ;  /* 0x0000000000017941 */ /* 0x000fea0003800000 */
.L_x_4532:
        /* <DEDUP_REMOVED lines=8> */
.L_x_4543:
        /* <DEDUP_REMOVED lines=12> */
.L_x_4546:
[----:B------:R-:W-:-:S07]  /*2af0*/  MOV R85, R108 ;  /* 0x0000006c00557202 */ /* 0x000fce0000000f00 */
.L_x_4547:
[----:B------:R-:W-:Y:S05]  /*2b00*/  BSYNC B2 ;  /* 0x0000000000027941 */ /* 0x000fea0003800000 */
.L_x_4545:
        /* <DEDUP_REMOVED lines=16> */
.L_x_4551:
[----:B------:R-:W-:Y:S05]  /*2c10*/  BSYNC B3 ;  /* 0x0000000000037941 */ /* 0x000fea0003800000 */
.L_x_4550:
        /* <DEDUP_REMOVED lines=44> */
.L_x_4549:
[----:B------:R-:W-:Y:S05]  /*2ee0*/  BSYNC B2 ;  /* 0x0000000000027941 */ /* 0x000fea0003800000 */
.L_x_4548:
        /* <DEDUP_REMOVED lines=11> */
.L_x_4544:
[----:B------:R-:W-:Y:S05]  /*2fa0*/  BSYNC B1 ;  /* 0x0000000000017941 */ /* 0x000fea0003800000 */
.L_x_4542:
        /* <DEDUP_REMOVED lines=8> */
.L_x_4553:
        /* <DEDUP_REMOVED lines=12> */
.L_x_4556:
[----:B------:R-:W-:-:S07]  /*30f0*/  IMAD.MOV.U32 R85, RZ, RZ, R108 ;  /* 0x000000ffff557224 */ /* 0x000fce00078e006c */
.L_x_4557:
[----:B------:R-:W-:Y:S05]  /*3100*/  BSYNC B2 ;  /* 0x0000000000027941 */ /* 0x000fea0003800000 */
.L_x_4555:
        /* <DEDUP_REMOVED lines=16> */
.L_x_4561:
[----:B------:R-:W-:Y:S05]  /*3210*/  BSYNC B3 ;  /* 0x0000000000037941 */ /* 0x000fea0003800000 */
.L_x_4560:
        /* <DEDUP_REMOVED lines=44> */
.L_x_4559:
[----:B------:R-:W-:Y:S05]  /*34e0*/  BSYNC B2 ;  /* 0x0000000000027941 */ /* 0x000fea0003800000 */
.L_x_4558:
        /* <DEDUP_REMOVED lines=11> */
.L_x_4554:
[----:B------:R-:W-:Y:S05]  /*35a0*/  BSYNC B1 ;  /* 0x0000000000017941 */ /* 0x000fea0003800000 */
.L_x_4552:
        /* <DEDUP_REMOVED lines=8> */
.L_x_4563:
        /* <DEDUP_REMOVED lines=12> */
.L_x_4566:
[----:B------:R-:W-:-:S07]  /*36f0*/  MOV R85, R108 ;  /* 0x0000006c00557202 */ /* 0x000fce0000000f00 */
.L_x_4567:
[----:B------:R-:W-:Y:S05]  /*3700*/  BSYNC B2 ;  /* 0x0000000000027941 */ /* 0x000fea0003800000 */
.L_x_4565:
        /* <DEDUP_REMOVED lines=16> */
.L_x_4571:
[----:B------:R-:W-:Y:S05]  /*3810*/  BSYNC B3 ;  /* 0x0000000000037941 */ /* 0x000fea0003800000 */
.L_x_4570:
        /* <DEDUP_REMOVED lines=44> */
.L_x_4569:
[----:B------:R-:W-:Y:S05]  /*3ae0*/  BSYNC B2 ;  /* 0x0000000000027941 */ /* 0x000fea0003800000 */
.L_x_4568:
        /* <DEDUP_REMOVED lines=11> */
.L_x_4564:
[----:B------:R-:W-:Y:S05]  /*3ba0*/  BSYNC B1 ;  /* 0x0000000000017941 */ /* 0x000fea0003800000 */
.L_x_4562:
        /* <DEDUP_REMOVED lines=8> */
.L_x_4573:
        /* <DEDUP_REMOVED lines=12> */
.L_x_4576:
[----:B------:R-:W-:-:S07]  /*3cf0*/  IMAD.MOV.U32 R122, RZ, RZ, R108 ;  /* 0x000000ffff7a7224 */ /* 0x000fce00078e006c */
.L_x_4577:
[----:B------:R-:W-:Y:S05]  /*3d00*/  BSYNC B2 ;  /* 0x0000000000027941 */ /* 0x000fea0003800000 */
.L_x_4575:
        /* <DEDUP_REMOVED lines=16> */
.L_x_4581:
[----:B------:R-:W-:Y:S05]  /*3e10*/  BSYNC B3 ;  /* 0x0000000000037941 */ /* 0x000fea0003800000 */
.L_x_4580:
        /* <DEDUP_REMOVED lines=44> */
.L_x_4579:
[----:B------:R-:W-:Y:S05]  /*40e0*/  BSYNC B2 ;  /* 0x0000000000027941 */ /* 0x000fea0003800000 */
.L_x_4578:
        /* <DEDUP_REMOVED lines=11> */
.L_x_4574:
[----:B------:R-:W-:Y:S05]  /*41a0*/  BSYNC B1 ;  /* 0x0000000000017941 */ /* 0x000fea0003800000 */
.L_x_4572:
[----:B------:R-:W0:Y:S01]  /*41b0*/  LDC.64 R154, c[0x0][0x238] ;  /* 0x00008e00ff9a7b82 */ /* 0x000e220000000a00 */
[----:B------:R-:W-:Y:S01]  /*41c0*/  F2FP.F16.F32.PACK_AB R47, R105, R103 ;  /* 0x00000067692f723e */ /* 0x000fe200000000ff */
[----:B------:R-:W-:Y:S01]  /*41d0*/  BSSY B1, `(.L_x_4582) ;  /* 0x000001b000017945 */ /* 0x000fe20003800000 */
[----:B------:R-:W-:Y:S02]  /*41e0*/  F2FP.F16.F32.PACK_AB R46, R101, R99 ;  /* 0x00000063652e723e */ /* 0x000fe400000000ff */
[----:B------:R-:W-:Y:S02]  /*41f0*/  F2FP.F16.F32.PACK_AB R45, R97, R95 ;  /* 0x0000005f612d723e */ /* 0x000fe400000000ff */
[----:B------:R-:W-:Y:S01]  /*4200*/  F2FP.F16.F32.PACK_AB R44, R93, R91 ;  /* 0x0000005b5d2c723e */ /* 0x000fe200000000ff */
[----:B0-----:R-:W-:-:S05]  /*4210*/  IMAD.WIDE.U32 R154, R118, 0x10, R154 ;  /* 0x00000010769a7825 */ /* 0x001fca00078e009a */
[----:B------:R0:W-:Y:S01]  /*4220*/  STG.E.128 desc[UR6][R154.64], R44 ;  /* 0x0000002c9a007986 */ /* 0x0001e2000c101d06 */
[----:B------:R-:W-:Y:S05]  /*4230*/  @!P0 BRA `(.L_x_4583) ;  /* 0x0000000000508947 */ /* 0x000fea0003800000 */
        /* <DEDUP_REMOVED lines=20> */
.L_x_4583:
[----:B------:R-:W-:Y:S05]  /*4380*/  BSYNC B1 ;  /* 0x0000000000017941 */ /* 0x000fea0003800000 */
.L_x_4582:
[----:B------:R-:W-:Y:S01]  /*4390*/  IADD3 R118, R118, 0x80, RZ ;  /* 0x0000008076767810 */ /* 0x000fe20007ffe0ff */
[----:B------:R-:W-:-:S07]  /*43a0*/  VIADD R161, R161, 0x80 ;  /* 0x00000080a1a17836 */ /* 0x000fce0000000000 */
.L_x_4501:
[----:B------:R-:W-:Y:S05]  /*43b0*/  BSYNC B0 ;  /* 0x0000000000007941 */ /* 0x000fea0003800000 */
.L_x_4500:
        /* <DEDUP_REMOVED lines=18> */
[----:B-----5:R-:W-:Y:S01]  /*44e0*/  HADD2.F32 R107, -RZ, R40.H0_H0 ;  /* 0x20000028ff6b7230 */ /* 0x020fe20000004100 */
[----:B------:R-:W-:Y:S06]  /*44f0*/  BRA `(.L_x_4588) ;  /* 0x0000000400547947 */ /* 0x000fec0003800000 */
.L_x_4587:
        /* <DEDUP_REMOVED lines=12> */
.L_x_4590:
[----:B------:R-:W-:-:S07]  /*45c0*/  IMAD.MOV.U32 R90, RZ, RZ, R108 ;  /* 0x000000ffff5a7224 */ /* 0x000fce00078e006c */
.L_x_4591:
[----:B------:R-:W-:Y:S05]  /*45d0*/  BSYNC B2 ;  /* 0x0000000000027941 */ /* 0x000fea0003800000 */
.L_x_4589:
        /* <DEDUP_REMOVED lines=16> */
.L_x_4595:
[----:B------:R-:W-:Y:S05]  /*46e0*/  BSYNC B3 ;  /* 0x0000000000037941 */ /* 0x000fea0003800000 */
.L_x_4594:
        /* <DEDUP_REMOVED lines=42> */
.L_x_4593:
[----:B------:R-:W-:Y:S05]  /*4990*/  BSYNC B2 ;  /* 0x0000000000027941 */ /* 0x000fea0003800000 */
.L_x_4592:
[----:B------:R-:W-:Y:S01]  /*49a0*/  HFMA2.MMA R46, -RZ, RZ, 0.1171875, 0 ;  /* 0x2f800000ff2e7435 */ /* 0x000fe200000001ff */
[----:B------:R-:W-:Y:S01]  /*49b0*/  I2FP.F32.U32 R45, R90 ;  /* 0x0000005a002d7245 */ /* 0x000fe20000201000 */
[----:B-----5:R-:W-:-:S05]  /*49c0*/  HADD2.F32 R47, -RZ, R36.H0_H0 ;  /* 0x20000024ff2f7230 */ /* 0x020fca0000004100 */
[----:B------:R-:W-:-:S03]  /*49d0*/  FMUL.FTZ R47, R47, UR13 ;  /* 0x0000000d2f2f7c20 */ /* 0x000fc60008410000 */
[----:B------:R-:W-:Y:S01]  /*49e0*/  FFMA.FTZ R45, R45, R46, 1.1641532182693481445e-10 ;  /* 0x2f0000002d2d7423 */ /* 0x000fe2000001002e */
[----:B------:R-:W-:Y:S01]  /*49f0*/  FMUL.FTZ R47, R47, UR12 ;  /* 0x0000000c2f2f7c20 */ /* 0x000fe20008410000 */
[----:B------:R-:W-:-:S03]  /*4a00*/  @P1 HADD2.F32 R46, -RZ, R40.H0_H0 ;  /* 0x20000028ff2e1230 */ /* 0x000fc60000004100 */
[----:B------:R-:W-:-:S04]  /*4a10*/  FSETP.GTU.FTZ.AND P3, PT, R45, UR10, PT ;  /* 0x0000000a2d007c0b */ /* 0x000fc8000bf7c000 */
[----:B------:R-:W-:Y:S02]  /*4a20*/  FSEL R107, R47, RZ, !P3 ;  /* 0x000000ff2f6b7208 */ /* 0x000fe40005800000 */
[----:B------:R-:W-:-:S03]  /*4a30*/  SEL R90, RZ, 0x1, P3 ;  /* 0x00000001ff5a7807 */ /* 0x000fc60001800000 */
[----:B------:R-:W-:-:S07]  /*4a40*/  @P1 FADD.FTZ R107, R46, R107 ;  /* 0x0000006b2e6b1221 */ /* 0x000fce0000010000 */
.L_x_4588:
[----:B------:R-:W-:Y:S05]  /*4a50*/  BSYNC B1 ;  /* 0x0000000000017941 */ /* 0x000fea0003800000 */
.L_x_4586:
[----:B------:R-:W-:Y:S04]  /*4a60*/  BSSY B1, `(.L_x_4596) ;  /* 0x000005e000017945 */ /* 0x000fe80003800000 */
[----:B------:R-:W-:Y:S05]  /*4a70*/  @P2 BRA `(.L_x_4597) ;  /* 0x0000000000182947 */ /* 0x000fea0003800000 */
[----:B------:R-:W-:Y:S01]  /*4a80*/  IMAD.MOV.U32 R109, RZ, RZ, RZ ;  /* 0x000000ffff6d7224 */ /* 0x000fe200078e00ff */
[----:B------:R-:W-:Y:S01]  /*4a90*/  MOV R45, R44 ;  /* 0x0000002c002d7202 */ /* 0x000fe20000000f00 */
[----:B------:R-:W-:Y:S06]  /*4aa0*/  @!P1 BRA `(.L_x_4598) ;  /* 0x0000000400649947 */ /* 0x000fec0003800000 */
[----:B------:R-:W-:Y:S02]  /*4ab0*/  IMAD.MOV.U32 R45, RZ, RZ, R44 ;  /* 0x000000ffff2d7224 */ /* 0x000fe400078e002c */
[----:B-----5:R-:W-:Y:S01]  /*4ac0*/  HADD2.F32 R109, -RZ, R40.H1_H1 ;  /* 0x30000028ff6d7230 */ /* 0x020fe20000004100 */
[----:B------:R-:W-:Y:S06]  /*4ad0*/  BRA `(.L_x_4598) ;  /* 0x0000000400587947 */ /* 0x000fec0003800000 */
.L_x_4597:
        /* <DEDUP_REMOVED lines=12> */
.L_x_4600:
[----:B------:R-:W-:-:S07]  /*4ba0*/  MOV R85, R108 ;  /* 0x0000006c00557202 */ /* 0x000fce0000000f00 */
.L_x_4601:
[----:B------:R-:W-:Y:S05]  /*4bb0*/  BSYNC B2 ;  /* 0x0000000000027941 */ /* 0x000fea0003800000 */
.L_x_4599:
        /* <DEDUP_REMOVED lines=16> */
.L_x_4605:
[----:B------:R-:W-:Y:S05]  /*4cc0*/  BSYNC B3 ;  /* 0x0000000000037941 */ /* 0x000fea0003800000 */
.L_x_4604:
        /* <DEDUP_REMOVED lines=41> */
[----:B------:R-:W-:Y:S01]  /*4f60*/  IMAD.MOV.U32 R45, RZ, RZ, RZ ;  /* 0x000000ffff2d7224 */ /* 0x000fe200078e00ff */
[----:B------:R-:W-:-:S07]  /*4f70*/  MOV R106, R44 ;  /* 0x0000002c006a7202 */ /* 0x000fce0000000f00 */
.L_x_4603:
[----:B------:R-:W-:Y:S05]  /*4f80*/  BSYNC B2 ;  /* 0x0000000000027941 */ /* 0x000fea0003800000 */
.L_x_4602:
        /* <DEDUP_REMOVED lines=11> */
.L_x_4598:
[----:B------:R-:W-:Y:S05]  /*5040*/  BSYNC B1 ;  /* 0x0000000000017941 */ /* 0x000fea0003800000 */
.L_x_4596:
        /* <DEDUP_REMOVED lines=8> */
.L_x_4607:
        /* <DEDUP_REMOVED lines=12> */
.L_x_4610:
[----:B------:R-:W-:-:S07]  /*5190*/  MOV R85, R108 ;  /* 0x0000006c00557202 */ /* 0x000fce0000000f00 */
.L_x_4611:
[----:B------:R-:W-:Y:S05]  /*51a0*/  BSYNC B2 ;  /* 0x0000000000027941 */ /* 0x000fea0003800000 */
.L_x_4609:
        /* <DEDUP_REMOVED lines=16> */
.L_x_4615:
[----:B------:R-:W-:Y:S05]  /*52b0*/  BSYNC B3 ;  /* 0x0000000000037941 */ /* 0x000fea0003800000 */
.L_x_4614:
        /* <DEDUP_REMOVED lines=44> */
.L_x_4613:
[----:B------:R-:W-:Y:S05]  /*5580*/  BSYNC B2 ;  /* 0x0000000000027941 */ /* 0x000fea0003800000 */
.L_x_4612:
[----:B------:R-:W-:Y:S01]  /*5590*/  I2FP.F32.U32 R45, R85 ;  /* 0x00000055002d7245 */ /* 0x000fe20000201000 */
[----:B-----5:R-:W-:Y:S02]  /*55a0*/  HADD2.F32 R47, -RZ, R37.H0_H0 ;  /* 0x20000025ff2f7230 */ /* 0x020fe40000004100 */
[----:B------:R-:W-:-:S03]  /*55b0*/  IMAD.MOV.U32 R46, RZ, RZ, 0x2f800000 ;  /* 0x2f800000ff2e7424 */ /* 0x000fc600078e00ff */
[----:B------:R-:W-:Y:S01]  /*55c0*/  FMUL.FTZ R47, R47, UR13 ;  /* 0x0000000d2f2f7c20 */ /* 0x000fe20008410000 */
[----:B------:R-:W-:Y:S01]  /*55d0*/  FFMA.FTZ R45, R45, R46, 1.1641532182693481445e-10 ;  /* 0x2f0000002d2d7423 */ /* 0x000fe2000001002e */
[----:B------:R-:W-:Y:S02]  /*55e0*/  @P1 HADD2.F32 R46, -RZ, R41.H0_H0 ;  /* 0x20000029ff2e1230 */ /* 0x000fe40000004100 */
[----:B------:R-:W-:Y:S02]  /*55f0*/  FMUL.FTZ R47, R47, UR12 ;  /* 0x0000000c2f2f7c20 */ /* 0x000fe40008410000 */
[----:B------:R-:W-:-:S04]  /*5600*/  FSETP.GTU.FTZ.AND P3, PT, R45, UR10, PT ;  /* 0x0000000a2d007c0b */ /* 0x000fc8000bf7c000 */
[----:B------:R-:W-:Y:S02]  /*5610*/  FSEL R111, R47, RZ, !P3 ;  /* 0x000000ff2f6f7208 */ /* 0x000fe40005800000 */
[----:B------:R-:W-:-:S03]  /*5620*/  SEL R94, RZ, 0x1, P3 ;  /* 0x00000001ff5e7807 */ /* 0x000fc60001800000 */
[----:B------:R-:W-:-:S07]  /*5630*/  @P1 FADD.FTZ R111, R46, R111 ;  /* 0x0000006f2e6f1221 */ /* 0x000fce0000010000 */
.L_x_4608:
[----:B------:R-:W-:Y:S05]  /*5640*/  BSYNC B1 ;  /* 0x0000000000017941 */ /* 0x000fea0003800000 */
.L_x_4606:
        /* <DEDUP_REMOVED lines=8> */
.L_x_4617:
        /* <DEDUP_REMOVED lines=12> */
.L_x_4620:
[----:B------:R-:W-:-:S07]  /*5790*/  IMAD.MOV.U32 R85, RZ, RZ, R108 ;  /* 0x000000ffff557224 */ /* 0x000fce00078e006c */
.L_x_4621:
[----:B------:R-:W-:Y:S05]  /*57a0*/  BSYNC B2 ;  /* 0x0000000000027941 */ /* 0x000fea0003800000 */
.L_x_4619:
        /* <DEDUP_REMOVED lines=16> */
.L_x_4625:
[----:B------:R-:W-:Y:S05]  /*58b0*/  BSYNC B3 ;  /* 0x0000000000037941 */ /* 0x000fea0003800000 */
.L_x_4624:
        /* <DEDUP_REMOVED lines=44> */
.L_x_4623:
[----:B------:R-:W-:Y:S05]  /*5b80*/  BSYNC B2 ;  /* 0x0000000000027941 */ /* 0x000fea0003800000 */
.L_x_4622:
        /* <DEDUP_REMOVED lines=11> */
.L_x_4618:
[----:B------:R-:W-:Y:S05]  /*5c40*/  BSYNC B1 ;  /* 0x0000000000017941 */ /* 0x000fea0003800000 */
.L_x_4616:
        /* <DEDUP_REMOVED lines=8> */
.L_x_4627:
        /* <DEDUP_REMOVED lines=12> */
.L_x_4630:
[----:B------:R-:W-:-:S07]  /*5d90*/  MOV R85, R108 ;  /* 0x0000006c00557202 */ /* 0x000fce0000000f00 */
.L_x_4631:
[----:B------:R-:W-:Y:S05]  /*5da0*/  BSYNC B2 ;  /* 0x0000000000027941 */ /* 0x000fea0003800000 */
.L_x_4629:
        /* <DEDUP_REMOVED lines=16> */
.L_x_4635:
[----:B------:R-:W-:Y:S05]  /*5eb0*/  BSYNC B3 ;  /* 0x0000000000037941 */ /* 0x000fea0003800000 */
.L_x_4634:
        /* <DEDUP_REMOVED lines=44> */
.L_x_4633:
[----:B------:R-:W-:Y:S05]  /*6180*/  BSYNC B2 ;  /* 0x0000000000027941 */ /* 0x000fea0003800000 */
.L_x_4632:
        /* <DEDUP_REMOVED lines=11> */
.L_x_4628:
[----:B------:R-:W-:Y:S05]  /*6240*/  BSYNC B1 ;  /* 0x0000000000017941 */ /* 0x000fea0003800000 */
.L_x_4626:
        /* <DEDUP_REMOVED lines=8> */
.L_x_4637:
[C---:B------:R-:W-:Y:S01]  /*62d0*/  ISETP.NE.AND P3, PT, R44.reuse, 0x1, PT ;  /* 0x000000012c00780c */ /* 0x040fe20003f65270 */
[----:B------:R-:W-:Y:S01]  /*62e0*/  BSSY B2, `(.L_x_4639) ;  /* 0x000000c000027945 */ /* 0x000fe20003800000 */
[----:B------:R-:W-:-:S11]  /*62f0*/  VIADD R45, R44, 0x1 ;  /* 0x000000012c2d7836 */ /* 0x000fd60000000000 */
        /* <DEDUP_REMOVED lines=9> */
.L_x_4640:
[----:B------:R-:W-:-:S07]  /*6390*/  MOV R85, R108 ;  /* 0x0000006c00557202 */ /* 0x000fce0000000f00 */
.L_x_4641:
[----:B------:R-:W-:Y:S05]  /*63a0*/  BSYNC B2 ;  /* 0x0000000000027941 */ /* 0x000fea0003800000 */
.L_x_4639:
        /* <DEDUP_REMOVED lines=16> */
.L_x_4645:
[----:B------:R-:W-:Y:S05]  /*64b0*/  BSYNC B3 ;  /* 0x0000000000037941 */ /* 0x000fea0003800000 */
.L_x_4644:
        /* <DEDUP_REMOVED lines=44> */
.L_x_4643:
[----:B------:R-:W-:Y:S05]  /*6780*/  BSYNC B2 ;  /* 0x0000000000027941 */ /* 0x000fea0003800000 */
.L_x_4642:
[----:B------:R-:W-:Y:S01]  /*6790*/  I2FP.F32.U32 R44, R85 ;  /* 0x00000055002c7245 */ /* 0x000fe20000201000 */
[----:B-----5:R-:W-:Y:S02]  /*67a0*/  HADD2.F32 R46, -RZ, R38.H1_H1 ;  /* 0x30000026ff2e7230 */ /* 0x020fe40000004100 */
[----:B------:R-:W-:-:S03]  /*67b0*/  IMAD.MOV.U32 R47, RZ, RZ, 0x2f800000 ;  /* 0x2f800000ff2f7424 */ /* 0x000fc600078e00ff */
[----:B------:R-:W-:Y:S01]  /*67c0*/  FMUL.FTZ R46, R46, UR13 ;  /* 0x0000000d2e2e7c20 */ /* 0x000fe20008410000 */
[----:B------:R-:W-:-:S03]  /*67d0*/  FFMA.FTZ R44, R44, R47, 1.1641532182693481445e-10 ;  /* 0x2f0000002c2c7423 */ /* 0x000fc6000001002f */
[----:B------:R-:W-:Y:S02]  /*67e0*/  FMUL.FTZ R46, R46, UR12 ;  /* 0x0000000c2e2e7c20 */ /* 0x000fe40008410000 */
[----:B------:R-:W-:Y:S01]  /*67f0*/  FSETP.GTU.FTZ.AND P3, PT, R44, UR10, PT ;  /* 0x0000000a2c007c0b */ /* 0x000fe2000bf7c000 */
[----:B------:R-:W-:-:S03]  /*6800*/  @P1 HADD2.F32 R44, -RZ, R42.H1_H1 ;  /* 0x3000002aff2c1230 */ /* 0x000fc60000004100 */
[----:B------:R-:W-:Y:S02]  /*6810*/  FSEL R117, R46, RZ, !P3 ;  /* 0x000000ff2e757208 */ /* 0x000fe40005800000 */
[----:B------:R-:W-:-:S03]  /*6820*/  SEL R100, RZ, 0x1, P3 ;  /* 0x00000001ff647807 */ /* 0x000fc60001800000 */
[----:B------:R-:W-:-:S07]  /*6830*/  @P1 FADD.FTZ R117, R44, R117 ;  /* 0x000000752c751221 */ /* 0x000fce0000010000 */
.L_x_4638:
[----:B------:R-:W-:Y:S05]  /*6840*/  BSYNC B1 ;  /* 0x0000000000017941 */ /* 0x000fea0003800000 */
.L_x_4636:
[----:B------:R-:W-:Y:S04]  /*6850*/  BSSY B1, `(.L_x_4646) ;  /* 0x000005f000017945 */ /* 0x000fe80003800000 */
[----:B------:R-:W-:Y:S05]  /*6860*/  @P2 BRA `(.L_x_4647) ;  /* 0x0000000000182947 */ /* 0x000fea0003800000 */
[----:B------:R-:W-:Y:S02]  /*6870*/  MOV R119, RZ ;  /* 0x000000ff00777202 */ /* 0x000fe40000000f00 */
[----:B------:R-:W-:Y:S01]  /*6880*/  MOV R44, R45 ;  /* 0x0000002d002c7202 */ /* 0x000fe20000000f00 */
[----:B------:R-:W-:Y:S06]  /*6890*/  @!P1 BRA `(.L_x_4648) ;  /* 0x0000000400689947 */ /* 0x000fec0003800000 */
[----:B------:R-:W-:Y:S02]  /*68a0*/  IMAD.MOV.U32 R44, RZ, RZ, R45 ;  /* 0x000000ffff2c7224 */ /* 0x000fe400078e002d */
[----:B-----5:R-:W-:Y:S01]  /*68b0*/  HADD2.F32 R119, -RZ, R43.H0_H0 ;  /* 0x2000002bff777230 */ /* 0x020fe20000004100 */
[----:B------:R-:W-:Y:S06]  /*68c0*/  BRA `(.L_x_4648) ;  /* 0x00000004005c7947 */ /* 0x000fec0003800000 */
.L_x_4647:
[C---:B------:R-:W-:Y:S01]  /*68d0*/  ISETP.NE.AND P3, PT, R45.reuse, 0x1, PT ;  /* 0x000000012d00780c */ /* 0x040fe20003f65270 */
[----:B------:R-:W-:Y:S01]  /*68e0*/  BSSY B2, `(.L_x_4649) ;  /* 0x000000c000027945 */ /* 0x000fe20003800000 */
[----:B------:R-:W-:-:S11]  /*68f0*/  IADD3 R44, R45, 0x1, RZ ;  /* 0x000000012d2c7810 */ /* 0x000fd60007ffe0ff */
        /* <DEDUP_REMOVED lines=9> */
.L_x_4650:
[----:B------:R-:W-:-:S07]  /*6990*/  MOV R85, R108 ;  /* 0x0000006c00557202 */ /* 0x000fce0000000f00 */
.L_x_4651:
[----:B------:R-:W-:Y:S05]  /*69a0*/  BSYNC B2 ;  /* 0x0000000000027941 */ /* 0x000fea0003800000 */
.L_x_4649:
        /* <DEDUP_REMOVED lines=16> */
.L_x_4655:
[----:B------:R-:W-:Y:S05]  /*6ab0*/  BSYNC B3 ;  /* 0x0000000000037941 */ /* 0x000fea0003800000 */
.L_x_4654:
        /* <DEDUP_REMOVED lines=44> */
.L_x_4653:
[----:B------:R-:W-:Y:S05]  /*6d80*/  BSYNC B2 ;  /* 0x0000000000027941 */ /* 0x000fea0003800000 */
.L_x_4652:
        /* <DEDUP_REMOVED lines=11> */
.L_x_4648:
[----:B------:R-:W-:Y:S05]  /*6e40*/  BSYNC B1 ;  /* 0x0000000000017941 */ /* 0x000fea0003800000 */
.L_x_4646:
        /* <DEDUP_REMOVED lines=8> */
.L_x_4657:
        /* <DEDUP_REMOVED lines=12> */
.L_x_4660:
[----:B------:R-:W-:-:S07]  /*6f90*/  IMAD.MOV.U32 R104, RZ, RZ, R108 ;  /* 0x000000ffff687224 */ /* 0x000fce00078e006c */
.L_x_4661:
[----:B------:R-:W-:Y:S05]  /*6fa0*/  BSYNC B2 ;  /* 0x0000000000027941 */ /* 0x000fea0003800000 */
.L_x_4659:
        /* <DEDUP_REMOVED lines=16> */
.L_x_4665:
[----:B------:R-:W-:Y:S05]  /*70b0*/  BSYNC B3 ;  /* 0x0000000000037941 */ /* 0x000fea0003800000 */
.L_x_4664:
        /* <DEDUP_REMOVED lines=44> */
.L_x_4663:
[----:B------:R-:W-:Y:S05]  /*7380*/  BSYNC B2 ;  /* 0x0000000000027941 */ /* 0x000fea0003800000 */
.L_x_4662:
[----:B------:R-:W-:Y:S01]  /*7390*/  I2FP.F32.U32 R44, R104 ;  /* 0x00000068002c7245 */ /* 0x000fe20000201000 */
[----:B-----5:R-:W-:Y:S01]  /*73a0*/  HADD2.F32 R46, -RZ, R39.H1_H1 ;  /* 0x30000027ff2e7230 */ /* 0x020fe20000004100 */
[----:B------:R-:W-:-:S04]  /*73b0*/  MOV R45, 0x2f800000 ;  /* 0x2f800000002d7802 */ /* 0x000fc80000000f00 */
        /* <DEDUP_REMOVED lines=8> */
.L_x_4658:
[----:B------:R-:W-:Y:S05]  /*7440*/  BSYNC B1 ;  /* 0x0000000000017941 */ /* 0x000fea0003800000 */
.L_x_4656:
        /* <DEDUP_REMOVED lines=29> */
.L_x_4667:
[----:B------:R-:W-:Y:S05]  /*7620*/  BSYNC B1 ;  /* 0x0000000000017941 */ /* 0x000fea0003800000 */
.L_x_4666:
[----:B------:R-:W-:Y:S02]  /*7630*/  IADD3 R118, R118, 0x80, RZ ;  /* 0x0000008076767810 */ /* 0x000fe40007ffe0ff */
[----:B------:R-:W-:-:S07]  /*7640*/  IADD3 R161, R161, 0x80, RZ ;  /* 0x00000080a1a17810 */ /* 0x000fce0007ffe0ff */
.L_x_4585:
[----:B------:R-:W-:Y:S05]  /*7650*/  BSYNC B0 ;  /* 0x0000000000007941 */ /* 0x000fea0003800000 */
.L_x_4584:
        /* <DEDUP_REMOVED lines=17> */
[----:B------:R-:W-:Y:S01]  /*7770*/  MOV R44, R85 ;  /* 0x00000055002c7202 */ /* 0x000fe20000000f00 */
[----:B-----5:R-:W-:Y:S01]  /*7780*/  HADD2.F32 R123, -RZ, R40.H0_H0 ;  /* 0x20000028ff7b7230 */ /* 0x020fe20000004100 */
[----:B------:R-:W-:Y:S06]  /*7790*/  BRA `(.L_x_4672) ;  /* 0x00000004005c7947 */ /* 0x000fec0003800000 */
.L_x_4671:
        /* <DEDUP_REMOVED lines=12> */
.L_x_4674:
[----:B------:R-:W-:-:S07]  /*7860*/  MOV R90, R108 ;  /* 0x0000006c005a7202 */ /* 0x000fce0000000f00 */
.L_x_4675:
[----:B------:R-:W-:Y:S05]  /*7870*/  BSYNC B2 ;  /* 0x0000000000027941 */ /* 0x000fea0003800000 */
.L_x_4673:
        /* <DEDUP_REMOVED lines=16> */
.L_x_4679:
[----:B------:R-:W-:Y:S05]  /*7980*/  BSYNC B3 ;  /* 0x0000000000037941 */ /* 0x000fea0003800000 */
.L_x_4678:
        /* <DEDUP_REMOVED lines=44> */
.L_x_4677:
[----:B------:R-:W-:Y:S05]  /*7c50*/  BSYNC B2 ;  /* 0x0000000000027941 */ /* 0x000fea0003800000 */
.L_x_4676:
        /* <DEDUP_REMOVED lines=11> */
.L_x_4672:
[----:B------:R-:W-:Y:S05]  /*7d10*/  BSYNC B1 ;  /* 0x0000000000017941 */ /* 0x000fea0003800000 */
.L_x_4670:
[----:B------:R-:W-:Y:S04]  /*7d20*/  BSSY B1, `(.L_x_4680) ;  /* 0x000005f000017945 */ /* 0x000fe80003800000 */
[----:B------:R-:W-:Y:S05]  /*7d30*/  @P2 BRA `(.L_x_4681) ;  /* 0x0000000000182947 */ /* 0x000fea0003800000 */
[----:B------:R-:W-:Y:S02]  /*7d40*/  MOV R125, RZ ;  /* 0x000000ff007d7202 */ /* 0x000fe40000000f00 */
[----:B------:R-:W-:Y:S01]  /*7d50*/  MOV R45, R44 ;  /* 0x0000002c002d7202 */ /* 0x000fe20000000f00 */
[----:B------:R-:W-:Y:S06]  /*7d60*/  @!P1 BRA `(.L_x_4682) ;  /* 0x0000000400689947 */ /* 0x000fec0003800000 */
[----:B------:R-:W-:Y:S02]  /*7d70*/  IMAD.MOV.U32 R45, RZ, RZ, R44 ;  /* 0x000000ffff2d7224 */ /* 0x000fe400078e002c */
[----:B-----5:R-:W-:Y:S01]  /*7d80*/  HADD2.F32 R125, -RZ, R40.H1_H1 ;  /* 0x30000028ff7d7230 */ /* 0x020fe20000004100 */
[----:B------:R-:W-:Y:S06]  /*7d90*/  BRA `(.L_x_4682) ;  /* 0x00000004005c7947 */ /* 0x000fec0003800000 */
.L_x_4681:
        /* <DEDUP_REMOVED lines=12> */
.L_x_4684:
[----:B------:R-:W-:-:S07]  /*7e60*/  MOV R85, R108 ;  /* 0x0000006c00557202 */ /* 0x000fce0000000f00 */
.L_x_4685:
[----:B------:R-:W-:Y:S05]  /*7e70*/  BSYNC B2 ;  /* 0x0000000000027941 */ /* 0x000fea0003800000 */
.L_x_4683:
        /* <DEDUP_REMOVED lines=16> */
.L_x_4689:
[----:B------:R-:W-:Y:S05]  /*7f80*/  BSYNC B3 ;  /* 0x0000000000037941 */ /* 0x000fea0003800000 */
.L_x_4688:
        /* <DEDUP_REMOVED lines=44> */
.L_x_4687:
[----:B------:R-:W-:Y:S05]  /*8250*/  BSYNC B2 ;  /* 0x0000000000027941 */ /* 0x000fea0003800000 */
.L_x_4686:
        /* <DEDUP_REMOVED lines=11> */
.L_x_4682:
[----:B------:R-:W-:Y:S05]  /*8310*/  BSYNC B1 ;  /* 0x0000000000017941 */ /* 0x000fea0003800000 */
.L_x_4680:
[----:B------:R-:W-:Y:S04]  /*8320*/  BSSY B1, `(.L_x_4690) ;  /* 0x000005f000017945 */ /* 0x000fe80003800000 */
[----:B------:R-:W-:Y:S05]  /*8330*/  @P2 BRA `(.L_x_4691) ;  /* 0x0000000000182947 */ /* 0x000fea0003800000 */
[----:B------:R-:W-:Y:S01]  /*8340*/  MOV R127, RZ ;  /* 0x000000ff007f7202 */ /* 0x000fe20000000f00 */
[----:B------:R-:W-:Y:S01]  /*8350*/  IMAD.MOV.U32 R44, RZ, RZ, R45 ;  /* 0x000000ffff2c7224 */ /* 0x000fe200078e002d */
[----:B------:R-:W-:Y:S06]  /*8360*/  @!P1 BRA `(.L_x_4692) ;  /* 0x0000000400689947 */ /* 0x000fec0003800000 */
[----:B------:R-:W-:Y:S01]  /*8370*/  MOV R44, R45 ;  /* 0x0000002d002c7202 */ /* 0x000fe20000000f00 */
[----:B-----5:R-:W-:Y:S01]  /*8380*/  HADD2.F32 R127, -RZ, R41.H0_H0 ;  /* 0x20000029ff7f7230 */ /* 0x020fe20000004100 */
[----:B------:R-:W-:Y:S06]  /*8390*/  BRA `(.L_x_4692) ;  /* 0x00000004005c7947 */ /* 0x000fec0003800000 */
.L_x_4691:
        /* <DEDUP_REMOVED lines=12> */
.L_x_4694:
[----:B------:R-:W-:-:S07]  /*8460*/  IMAD.MOV.U32 R85, RZ, RZ, R108 ;  /* 0x000000ffff557224 */ /* 0x000fce00078e006c */
.L_x_4695:
[----:B------:R-:W-:Y:S05]  /*8470*/  BSYNC B2 ;  /* 0x0000000000027941 */ /* 0x000fea0003800000 */
.L_x_4693:
        /* <DEDUP_REMOVED lines=16> */
.L_x_4699:
[----:B------:R-:W-:Y:S05]  /*8580*/  BSYNC B3 ;  /* 0x0000000000037941 */ /* 0x000fea0003800000 */
.L_x_4698:
        /* <DEDUP_REMOVED lines=44> */
.L_x_4697:
[----:B------:R-:W-:Y:S05]  /*8850*/  BSYNC B2 ;  /* 0x0000000000027941 */ /* 0x000fea0003800000 */
.L_x_4696:
[----:B------:R-:W-:Y:S01]  /*8860*/  I2FP.F32.U32 R45, R85 ;  /* 0x00000055002d7245 */ /* 0x000fe20000201000 */
[----:B-----5:R-:W-:Y:S01]  /*8870*/  HADD2.F32 R47, -RZ, R37.H0_H0 ;  /* 0x20000025ff2f7230 */ /* 0x020fe20000004100 */
[----:B------:R-:W-:-:S04]  /*8880*/  MOV R46, 0x2f800000 ;  /* 0x2f800000002e7802 */ /* 0x000fc80000000f00 */
        /* <DEDUP_REMOVED lines=8> */
.L_x_4692:
[----:B------:R-:W-:Y:S05]  /*8910*/  BSYNC B1 ;  /* 0x0000000000017941 */ /* 0x000fea0003800000 */
.L_x_4690:
[----:B------:R-:W-:Y:S04]  /*8920*/  BSSY B1, `(.L_x_4700) ;  /* 0x000005f000017945 */ /* 0x000fe80003800000 */
[----:B------:R-:W-:Y:S05]  /*8930*/  @P2 BRA `(.L_x_4701) ;  /* 0x0000000000182947 */ /* 0x000fea0003800000 */
[----:B------:R-:W-:Y:S01]  /*8940*/  IMAD.MOV.U32 R129, RZ, RZ, RZ ;  /* 0x000000ffff817224 */ /* 0x000fe200078e00ff */
[----:B------:R-:W-:Y:S01]  /*8950*/  MOV R45, R44 ;  /* 0x0000002c002d7202 */ /* 0x000fe20000000f00 */
[----:B------:R-:W-:Y:S06]  /*8960*/  @!P1 BRA `(.L_x_4702) ;  /* 0x0000000400689947 */ /* 0x000fec0003800000 */
[----:B------:R-:W-:Y:S01]  /*8970*/  MOV R45, R44 ;  /* 0x0000002c002d7202 */ /* 0x000fe20000000f00 */
[----:B-----5:R-:W-:Y:S01]  /*8980*/  HADD2.F32 R129, -RZ, R41.H1_H1 ;  /* 0x30000029ff817230 */ /* 0x020fe20000004100 */
[----:B------:R-:W-:Y:S06]  /*8990*/  BRA `(.L_x_4702) ;  /* 0x00000004005c7947 */ /* 0x000fec0003800000 */
.L_x_4701:
        /* <DEDUP_REMOVED lines=12> */
.L_x_4704:
[----:B------:R-:W-:-:S07]  /*8a60*/  MOV R85, R108 ;  /* 0x0000006c00557202 */ /* 0x000fce0000000f00 */
.L_x_4705:
[----:B------:R-:W-:Y:S05]  /*8a70*/  BSYNC B2 ;  /* 0x0000000000027941 */ /* 0x000fea0003800000 */
.L_x_4703:
        /* <DEDUP_REMOVED lines=16> */
.L_x_4709:
[----:B------:R-:W-:Y:S05]  /*8b80*/  BSYNC B3 ;  /* 0x0000000000037941 */ /* 0x000fea0003800000 */
.L_x_4708:
        /* <DEDUP_REMOVED lines=44> */
.L_x_4707:
[----:B------:R-:W-:Y:S05]  /*8e50*/  BSYNC B2 ;  /* 0x0000000000027941 */ /* 0x000fea0003800000 */
.L_x_4706:
        /* <DEDUP_REMOVED lines=11> */
.L_x_4702:
[----:B------:R-:W-:Y:S05]  /*8f10*/  BSYNC B1 ;  /* 0x0000000000017941 */ /* 0x000fea0003800000 */
.L_x_4700:
        /* <DEDUP_REMOVED lines=8> */
.L_x_4711:
        /* <DEDUP_REMOVED lines=12> */
.L_x_4714:
[----:B------:R-:W-:-:S07]  /*9060*/  MOV R85, R108 ;  /* 0x0000006c00557202 */ /* 0x000fce0000000f00 */
.L_x_4715:
[----:B------:R-:W-:Y:S05]  /*9070*/  BSYNC B2 ;  /* 0x0000000000027941 */ /* 0x000fea0003800000 */
.L_x_4713:
        /* <DEDUP_REMOVED lines=16> */
.L_x_4719:
[----:B------:R-:W-:Y:S05]  /*9180*/  BSYNC B3 ;  /* 0x0000000000037941 */ /* 0x000fea0003800000 */
.L_x_4718:
        /* <DEDUP_REMOVED lines=44> */
.L_x_4717:
[----:B------:R-:W-:Y:S05]  /*9450*/  BSYNC B2 ;  /* 0x0000000000027941 */ /* 0x000fea0003800000 */
.L_x_4716:
        /* <DEDUP_REMOVED lines=11> */
.L_x_4712:
[----:B------:R-:W-:Y:S05]  /*9510*/  BSYNC B1 ;  /* 0x0000000000017941 */ /* 0x000fea0003800000 */
.L_x_4710:
        /* <DEDUP_REMOVED lines=8> */
.L_x_4721:
        /* <DEDUP_REMOVED lines=12> */
.L_x_4724:
[----:B------:R-:W-:-:S07]  /*9660*/  IMAD.MOV.U32 R85, RZ, RZ, R108 ;  /* 0x000000ffff557224 */ /* 0x000fce00078e006c */
.L_x_4725:
[----:B------:R-:W-:Y:S05]  /*9670*/  BSYNC B2 ;  /* 0x0000000000027941 */ /* 0x000fea0003800000 */
.L_x_4723:
        /* <DEDUP_REMOVED lines=16> */
.L_x_4729:
[----:B------:R-:W-:Y:S05]  /*9780*/  BSYNC B3 ;  /* 0x0000000000037941 */ /* 0x000fea0003800000 */
.L_x_4728:
        /* <DEDUP_REMOVED lines=44> */
.L_x_4727:
[----:B------:R-:W-:Y:S05]  /*9a50*/  BSYNC B2 ;  /* 0x0000000000027941 */ /* 0x000fea0003800000 */
.L_x_4726:
        /* <DEDUP_REMOVED lines=11> */
.L_x_4722:
[----:B------:R-:W-:Y:S05]  /*9b10*/  BSYNC B1 ;  /* 0x0000000000017941 */ /* 0x000fea0003800000 */
.L_x_4720:
[----:B------:R-:W-:Y:S04]  /*9b20*/  BSSY B1, `(.L_x_4730) ;  /* 0x000005f000017945 */ /* 0x000fe80003800000 */
[----:B------:R-:W-:Y:S05]  /*9b30*/  @P2 BRA `(.L_x_4731) ;  /* 0x0000000000182947 */ /* 0x000fea0003800000 */
[----:B------:R-:W-:Y:S01]  /*9b40*/  IMAD.MOV.U32 R135, RZ, RZ, RZ ;  /* 0x000000ffff877224 */ /* 0x000fe200078e00ff */
[----:B------:R-:W-:Y:S01]  /*9b50*/  MOV R44, R45 ;  /* 0x0000002d002c7202 */ /* 0x000fe20000000f00 */
[----:B------:R-:W-:Y:S06]  /*9b60*/  @!P1 BRA `(.L_x_4732) ;  /* 0x0000000400689947 */ /* 0x000fec0003800000 */
[----:B------:R-:W-:Y:S01]  /*9b70*/  MOV R44, R45 ;  /* 0x0000002d002c7202 */ /* 0x000fe20000000f00 */
[----:B-----5:R-:W-:Y:S01]  /*9b80*/  HADD2.F32 R135, -RZ, R43.H0_H0 ;  /* 0x2000002bff877230 */ /* 0x020fe20000004100 */
[----:B------:R-:W-:Y:S06]  /*9b90*/  BRA `(.L_x_4732) ;  /* 0x00000004005c7947 */ /* 0x000fec0003800000 */
.L_x_4731:
        /* <DEDUP_REMOVED lines=12> */
.L_x_4734:
[----:B------:R-:W-:-:S07]  /*9c60*/  MOV R85, R108 ;  /* 0x0000006c00557202 */ /* 0x000fce0000000f00 */
.L_x_4735:
[----:B------:R-:W-:Y:S05]  /*9c70*/  BSYNC B2 ;  /* 0x0000000000027941 */ /* 0x000fea0003800000 */
.L_x_4733:
        /* <DEDUP_REMOVED lines=16> */
.L_x_4739:
[----:B------:R-:W-:Y:S05]  /*9d80*/  BSYNC B3 ;  /* 0x0000000000037941 */ /* 0x000fea0003800000 */
.L_x_4738:
        /* <DEDUP_REMOVED lines=44> */
.L_x_4737:
[----:B------:R-:W-:Y:S05]  /*a050*/  BSYNC B2 ;  /* 0x0000000000027941 */ /* 0x000fea0003800000 */
.L_x_4736:
        /* <DEDUP_REMOVED lines=11> */
.L_x_4732:
[----:B------:R-:W-:Y:S05]  /*a110*/  BSYNC B1 ;  /* 0x0000000000017941 */ /* 0x000fea0003800000 */
.L_x_4730:
        /* <DEDUP_REMOVED lines=8> */
.L_x_4741:
        /* <DEDUP_REMOVED lines=12> */
.L_x_4744:
[----:B------:R-:W-:-:S07]  /*a260*/  MOV R104, R108 ;  /* 0x0000006c00687202 */ /* 0x000fce0000000f00 */
.L_x_4745:
[----:B------:R-:W-:Y:S05]  /*a270*/  BSYNC B2 ;  /* 0x0000000000027941 */ /* 0x000fea0003800000 */
.L_x_4743:
        /* <DEDUP_REMOVED lines=16> */
.L_x_4749:
[----:B------:R-:W-:Y:S05]  /*a380*/  BSYNC B3 ;  /* 0x0000000000037941 */ /* 0x000fea0003800000 */
.L_x_4748:
        /* <DEDUP_REMOVED lines=44> */
.L_x_4747:
[----:B------:R-:W-:Y:S05]  /*a650*/  BSYNC B2 ;  /* 0x0000000000027941 */ /* 0x000fea0003800000 */
.L_x_4746:
        /* <DEDUP_REMOVED lines=11> */
.L_x_4742:
[----:B------:R-:W-:Y:S05]  /*a710*/  BSYNC B1 ;  /* 0x0000000000017941 */ /* 0x000fea0003800000 */
.L_x_4740:
        /* <DEDUP_REMOVED lines=29> */
.L_x_4751:
[----:B------:R-:W-:Y:S05]  /*a8f0*/  BSYNC B1 ;  /* 0x0000000000017941 */ /* 0x000fea0003800000 */
.L_x_4750:
[----:B------:R-:W-:Y:S01]  /*a900*/  VIADD R118, R118, 0x80 ;  /* 0x0000008076767836 */ /* 0x000fe20000000000 */
[----:B------:R-:W-:-:S07]  /*a910*/  IADD3 R161, R161, 0x80, RZ ;  /* 0x00000080a1a17810 */ /* 0x000fce0007ffe0ff */
.L_x_4669:
[----:B------:R-:W-:Y:S05]  /*a920*/  BSYNC B0 ;  /* 0x0000000000007941 */ /* 0x000fea0003800000 */
.L_x_4668:
        /* <DEDUP_REMOVED lines=19> */
.L_x_4755:
        /* <DEDUP_REMOVED lines=12> */
.L_x_4758:
[----:B------:R-:W-:-:S07]  /*ab20*/  IMAD.MOV.U32 R90, RZ, RZ, R108 ;  /* 0x000000ffff5a7224 */ /* 0x000fce00078e006c */
.L_x_4759:
[----:B------:R-:W-:Y:S05]  /*ab30*/  BSYNC B2 ;  /* 0x0000000000027941 */ /* 0x000fea0003800000 */
.L_x_4757:
        /* <DEDUP_REMOVED lines=16> */
.L_x_4763:
[----:B------:R-:W-:Y:S05]  /*ac40*/  BSYNC B3 ;  /* 0x0000000000037941 */ /* 0x000fea0003800000 */
.L_x_4762:
        /* <DEDUP_REMOVED lines=44> */
.L_x_4761:
[----:B------:R-:W-:Y:S05]  /*af10*/  BSYNC B2 ;  /* 0x0000000000027941 */ /* 0x000fea0003800000 */
.L_x_4760:
        /* <DEDUP_REMOVED lines=11> */
.L_x_4756:
[----:B------:R-:W-:Y:S05]  /*afd0*/  BSYNC B1 ;  /* 0x0000000000017941 */ /* 0x000fea0003800000 */
.L_x_4754:
        /* <DEDUP_REMOVED lines=8> */
.L_x_4765:
        /* <DEDUP_REMOVED lines=12> */
.L_x_4768:
[----:B------:R-:W-:-:S07]  /*b120*/  MOV R85, R108 ;  /* 0x0000006c00557202 */ /* 0x000fce0000000f00 */
.L_x_4769:
[----:B------:R-:W-:Y:S05]  /*b130*/  BSYNC B2 ;  /* 0x0000000000027941 */ /* 0x000fea0003800000 */
.L_x_4767:
        /* <DEDUP_REMOVED lines=16> */
.L_x_4773:
[----:B------:R-:W-:Y:S05]  /*b240*/  BSYNC B3 ;  /* 0x0000000000037941 */ /* 0x000fea0003800000 */
.L_x_4772:
        /* <DEDUP_REMOVED lines=44> */
.L_x_4771:
[----:B------:R-:W-:Y:S05]  /*b510*/  BSYNC B2 ;  /* 0x0000000000027941 */ /* 0x000fea0003800000 */
.L_x_4770:
        /* <DEDUP_REMOVED lines=11> */
.L_x_4766:
[----:B------:R-:W-:Y:S05]  /*b5d0*/  BSYNC B1 ;  /* 0x0000000000017941 */ /* 0x000fea0003800000 */
.L_x_4764:
        /* <DEDUP_REMOVED lines=8> */
.L_x_4775:
        /* <DEDUP_REMOVED lines=12> */
.L_x_4778:
[----:B------:R-:W-:-:S07]  /*b720*/  MOV R85, R108 ;  /* 0x0000006c00557202 */ /* 0x000fce0000000f00 */
.L_x_4779:
[----:B------:R-:W-:Y:S05]  /*b730*/  BSYNC B2 ;  /* 0x0000000000027941 */ /* 0x000fea0003800000 */
.L_x_4777:
        /* <DEDUP_REMOVED lines=16> */
.L_x_4783:
[----:B------:R-:W-:Y:S05]  /*b840*/  BSYNC B3 ;  /* 0x0000000000037941 */ /* 0x000fea0003800000 */
.L_x_4782:
        /* <DEDUP_REMOVED lines=44> */
.L_x_4781:
[----:B------:R-:W-:Y:S05]  /*bb10*/  BSYNC B2 ;  /* 0x0000000000027941 */ /* 0x000fea0003800000 */
.L_x_4780:
        /* <DEDUP_REMOVED lines=11> */
.L_x_4776:
[----:B------:R-:W-:Y:S05]  /*bbd0*/  BSYNC B1 ;  /* 0x0000000000017941 */ /* 0x000fea0003800000 */
.L_x_4774:
        /* <DEDUP_REMOVED lines=8> */
.L_x_4785:
        /* <DEDUP_REMOVED lines=12> */
.L_x_4788:
[----:B------:R-:W-:-:S07]  /*bd20*/  IMAD.MOV.U32 R85, RZ, RZ, R108 ;  /* 0x000000ffff557224 */ /* 0x000fce00078e006c */
.L_x_4789:
[----:B------:R-:W-:Y:S05]  /*bd30*/  BSYNC B2 ;  /* 0x0000000000027941 */ /* 0x000fea0003800000 */
.L_x_4787:
        /* <DEDUP_REMOVED lines=16> */
.L_x_4793:
[----:B------:R-:W-:Y:S05]  /*be40*/  BSYNC B3 ;  /* 0x0000000000037941 */ /* 0x000fea0003800000 */
.L_x_4792:
        /* <DEDUP_REMOVED lines=44> */
.L_x_4791:
[----:B------:R-:W-:Y:S05]  /*c110*/  BSYNC B2 ;  /* 0x0000000000027941 */ /* 0x000fea0003800000 */
.L_x_4790:
        /* <DEDUP_REMOVED lines=11> */
.L_x_4786:
[----:B------:R-:W-:Y:S05]  /*c1d0*/  BSYNC B1 ;  /* 0x0000000000017941 */ /* 0x000fea0003800000 */
.L_x_4784:
        /* <DEDUP_REMOVED lines=8> */
.L_x_4795:
        /* <DEDUP_REMOVED lines=12> */
.L_x_4798:
[----:B------:R-:W-:-:S07]  /*c320*/  MOV R85, R108 ;  /* 0x0000006c00557202 */ /* 0x000fce0000000f00 */
.L_x_4799:
[----:B------:R-:W-:Y:S05]  /*c330*/  BSYNC B2 ;  /* 0x0000000000027941 */ /* 0x000fea0003800000 */
.L_x_4797:
        /* <DEDUP_REMOVED lines=16> */
.L_x_4803:
[----:B------:R-:W-:Y:S05]  /*c440*/  BSYNC B3 ;  /* 0x0000000000037941 */ /* 0x000fea0003800000 */
.L_x_4802:
        /* <DEDUP_REMOVED lines=44> */
.L_x_4801:
[----:B------:R-:W-:Y:S05]  /*c710*/  BSYNC B2 ;  /* 0x0000000000027941 */ /* 0x000fea0003800000 */
.L_x_4800:
        /* <DEDUP_REMOVED lines=11> */
.L_x_4796:
[----:B------:R-:W-:Y:S05]  /*c7d0*/  BSYNC B1 ;  /* 0x0000000000017941 */ /* 0x000fea0003800000 */
.L_x_4794:
        /* <DEDUP_REMOVED lines=8> */
.L_x_4805:
        /* <DEDUP_REMOVED lines=12> */
.L_x_4808:
[----:B------:R-:W-:-:S07]  /*c920*/  MOV R85, R108 ;  /* 0x0000006c00557202 */ /* 0x000fce0000000f00 */
.L_x_4809:
[----:B------:R-:W-:Y:S05]  /*c930*/  BSYNC B2 ;  /* 0x0000000000027941 */ /* 0x000fea0003800000 */
.L_x_4807:
        /* <DEDUP_REMOVED lines=16> */
.L_x_4813:
[----:B------:R-:W-:Y:S05]  /*ca40*/  BSYNC B3 ;  /* 0x0000000000037941 */ /* 0x000fea0003800000 */
.L_x_4812:
        /* <DEDUP_REMOVED lines=44> */
.L_x_4811:
[----:B------:R-:W-:Y:S05]  /*cd10*/  BSYNC B2 ;  /* 0x0000000000027941 */ /* 0x000fea0003800000 */
.L_x_4810:
        /* <DEDUP_REMOVED lines=11> */
.L_x_4806:
[----:B------:R-:W-:Y:S05]  /*cdd0*/  BSYNC B1 ;  /* 0x0000000000017941 */ /* 0x000fea0003800000 */
.L_x_4804:
        /* <DEDUP_REMOVED lines=8> */
.L_x_4815:
        /* <DEDUP_REMOVED lines=12> */
.L_x_4818:
[----:B------:R-:W-:-:S07]  /*cf20*/  IMAD.MOV.U32 R85, RZ, RZ, R108 ;  /* 0x000000ffff557224 */ /* 0x000fce00078e006c */
.L_x_4819:
[----:B------:R-:W-:Y:S05]  /*cf30*/  BSYNC B2 ;  /* 0x0000000000027941 */ /* 0x000fea0003800000 */
.L_x_4817:
        /* <DEDUP_REMOVED lines=16> */
.L_x_4823:
[----:B------:R-:W-:Y:S05]  /*d040*/  BSYNC B3 ;  /* 0x0000000000037941 */ /* 0x000fea0003800000 */
.L_x_4822:
        /* <DEDUP_REMOVED lines=44> */
.L_x_4821:
[----:B------:R-:W-:Y:S05]  /*d310*/  BSYNC B2 ;  /* 0x0000000000027941 */ /* 0x000fea0003800000 */
.L_x_4820:
        /* <DEDUP_REMOVED lines=11> */
.L_x_4816:
[----:B------:R-:W-:Y:S05]  /*d3d0*/  BSYNC B1 ;  /* 0x0000000000017941 */ /* 0x000fea0003800000 */
.L_x_4814:
        /* <DEDUP_REMOVED lines=8> */
.L_x_4825:
        /* <DEDUP_REMOVED lines=12> */
.L_x_4828:
[----:B------:R-:W-:-:S07]  /*d520*/  MOV R104, R108 ;  /* 0x0000006c00687202 */ /* 0x000fce0000000f00 */
.L_x_4829:
[----:B------:R-:W-:Y:S05]  /*d530*/  BSYNC B2 ;  /* 0x0000000000027941 */ /* 0x000fea0003800000 */
.L_x_4827:
        /* <DEDUP_REMOVED lines=16> */
.L_x_4833:
[----:B------:R-:W-:Y:S05]  /*d640*/  BSYNC B3 ;  /* 0x0000000000037941 */ /* 0x000fea0003800000 */
.L_x_4832:
        /* <DEDUP_REMOVED lines=44> */
.L_x_4831:
[----:B------:R-:W-:Y:S05]  /*d910*/  BSYNC B2 ;  /* 0x0000000000027941 */ /* 0x000fea0003800000 */
.L_x_4830:
        /* <DEDUP_REMOVED lines=11> */
.L_x_4826:
[----:B------:R-:W-:Y:S05]  /*d9d0*/  BSYNC B1 ;  /* 0x0000000000017941 */ /* 0x000fea0003800000 */
.L_x_4824:
[----:B------:R-:W0:Y:S01]  /*d9e0*/  LDC.64 R44, c[0x0][0x238] ;  /* 0x00008e00ff2c7b82 */ /* 0x000e220000000a00 */
[----:B------:R-:W-:Y:S02]  /*d9f0*/  F2FP.F16.F32.PACK_AB R47, R153, R151 ;  /* 0x00000097992f723e */ /* 0x000fe400000000ff */
[----:B------:R-:W-:Y:S01]  /*da00*/  F2FP.F16.F32.PACK_AB R46, R149, R147 ;  /* 0x00000093952e723e */ /* 0x000fe200000000ff */
[----:B0-----:R-:W-:Y:S01]  /*da10*/  IMAD.WIDE.U32 R154, R118, 0x10, R44 ;  /* 0x00000010769a7825 */ /* 0x001fe200078e002c */
[----:B------:R-:W-:Y:S02]  /*da20*/  F2FP.F16.F32.PACK_AB R45, R145, R143 ;  /* 0x0000008f912d723e */ /* 0x000fe400000000ff */
[----:B------:R-:W-:-:S05]  /*da30*/  F2FP.F16.F32.PACK_AB R44, R141, R139 ;  /* 0x0000008b8d2c723e */ /* 0x000fca00000000ff */
        /* <DEDUP_REMOVED lines=22> */
.L_x_4753:
[----:B------:R-:W-:Y:S05]  /*dba0*/  BSYNC B0 ;  /* 0x0000000000007941 */ /* 0x000fea0003800000 */
.L_x_4752:
        /* <DEDUP_REMOVED lines=129> */
.L_x_4854:
[----:B------:R-:W-:Y:S01]  /*e3c0*/  LOP3.LUT P0, RZ, R33, 0x1f, RZ, 0xc0, !PT ;  /* 0x0000001f21ff7812 */ /* 0x000fe2000780c0ff */
[----:B------:R-:W-:Y:S05]  /*e3d0*/  WARPSYNC.ALL ;  /* 0x0000000000007948 */ /* 0x000fea0003800000 */
[----:B------:R-:W-:-:S07]  /*e3e0*/  LOP3.LUT R47, R47, 0x3, RZ, 0xc0, !PT ;  /* 0x000000032f2f7812 */ /* 0x000fce00078ec0ff */
[----:B------:R-:W2:Y:S01]  /*e3f0*/  @!P0 S2R R116, SR_CgaCtaId ;  /* 0x0000000000748919 */ /* 0x000ea20000008800 */
[----:B------:R-:W-:-:S04]  /*e400*/  @!P0 MOV R45, 0x400 ;  /* 0x00000400002d8802 */ /* 0x000fc80000000f00 */
[----:B--2---:R-:W-:Y:S01]  /*e410*/  @!P0 LEA R155, R116, R45, 0x18 ;  /* 0x0000002d749b8211 */ /* 0x004fe200078ec0ff */
[----:B------:R-:W-:Y:S02]  /*e420*/  @!P0 IMAD.IADD R116, R46, 0x1, R47 ;  /* 0x000000012e748824 */ /* 0x000fe400078e022f */
[----:B-1----:R-:W-:-:S03]  /*e430*/  FADD.FTZ R45, R157, R120 ;  /* 0x000000789d2d7221 */ /* 0x002fc60000010000 */
[----:B------:R-:W-:Y:S02]  /*e440*/  @!P0 LEA R116, R116, R155, 0x3 ;  /* 0x0000009b74748211 */ /* 0x000fe400078e18ff */
[----:B------:R-:W-:-:S03]  /*e450*/  LOP3.LUT R155, R33, 0x1f, RZ, 0xc0, !PT ;  /* 0x0000001f219b7812 */ /* 0x000fc600078ec0ff */
        /* <DEDUP_REMOVED lines=13> */
[----:B------:R-:W-:Y:S02]  /*e530*/  @!P0 MOV R46, R110 ;  /* 0x0000006e002e8202 */ /* 0x000fe40000000f00 */
[----:B------:R-:W-:-:S03]  /*e540*/  LOP3.LUT P0, RZ, R47, 0x1f, R33, 0xf8, !PT ;  /* 0x0000001f2fff7812 */ /* 0x000fc6000780f821 */
[----:B------:R-:W2:Y:S01]  /*e550*/  SHFL.DOWN PT, R155, R46, 0x2, 0x1f ;  /* 0x08401f002e9b7f89 */ /* 0x000ea200000e0000 */
[----:B-1----:R-:W-:Y:S01]  /*e560*/  I2FP.F32.S32 R116, R46 ;  /* 0x0000002e00747245 */ /* 0x002fe20000201400 */
[----:B--2---:R-:W-:Y:S01]  /*e570*/  IMAD.IADD R120, R155, 0x1, R46 ;  /* 0x000000019b787824 */ /* 0x004fe200078e022e */
[----:B------:R-:W-:-:S04]  /*e580*/  I2FP.F32.S32 R126, R155 ;  /* 0x0000009b007e7245 */ /* 0x000fc80000201400 */
[----:B------:R-:W-:Y:S01]  /*e590*/  I2FP.F32.S32 R122, R120 ;  /* 0x00000078007a7245 */ /* 0x000fe20000201400 */
[----:B------:R-:W1:Y:S03]  /*e5a0*/  SHFL.DOWN PT, R161, R120, 0x1, 0x1f ;  /* 0x08201f0078a17f89 */ /* 0x000e6600000e0000 */
[----:B------:R-:W2:Y:S01]  /*e5b0*/  MUFU.RCP R124, R122 ;  /* 0x0000007a007c7308 */ /* 0x000ea20000001000 */
[----:B0-----:R-:W0:Y:S04]  /*e5c0*/  SHFL.DOWN PT, R157, R44, 0x2, 0x1f ;  /* 0x08401f002c9d7f89 */ /* 0x001e2800000e0000 */
[----:B------:R-:W3:Y:S01]  /*e5d0*/  SHFL.DOWN PT, R118, R45, 0x2, 0x1f ;  /* 0x08401f002d767f89 */ /* 0x000ee200000e0000 */
[----:B-1----:R-:W-:-:S02]  /*e5e0*/  IADD3 R120, R120, R161, RZ ;  /* 0x000000a178787210 */ /* 0x002fc40007ffe0ff */
[----:B------:R-:W-:Y:S01]  /*e5f0*/  I2FP.F32.S32 R161, R161 ;  /* 0x000000a100a17245 */ /* 0x000fe20000201400 */
[C---:B0-----:R-:W-:Y:S01]  /*e600*/  FMUL.FTZ R155, R157.reuse, R126 ;  /* 0x0000007e9d9b7220 */ /* 0x041fe20000410000 */
[----:B------:R-:W-:Y:S01]  /*e610*/  FADD.FTZ R157, -R157, R44 ;  /* 0x0000002c9d9d7221 */ /* 0x000fe20000010100 */
[----:B------:R-:W-:Y:S02]  /*e620*/  I2FP.F32.S32 R120, R120 ;  /* 0x0000007800787245 */ /* 0x000fe40000201400 */
        /* <DEDUP_REMOVED lines=74> */
[----:B0-----:R-:W-:Y:S01]  /*ead0*/  IMAD.WIDE.U32 R154, R159, 0x10, R154 ;  /* 0x000000109f9a7825 */ /* 0x001fe200078e009a */
[----:B------:R-:W-:-:S02]  /*eae0*/  F2FP.F16.F32.PACK_AB R45, R47, R116 ;  /* 0x000000742f2d723e */ /* 0x000fc400000000ff */
[----:B------:R-:W-:Y:S01]  /*eaf0*/  F2FP.F16.F32.PACK_AB R46, R161, R46 ;  /* 0x0000002ea12e723e */ /* 0x000fe200000000ff */
[----:B------:R-:W-:Y:S01]  /*eb00*/  VIADD R159, R159, 0x80 ;  /* 0x000000809f9f7836 */ /* 0x000fe20000000000 */
[----:B------:R-:W-:-:S05]  /*eb10*/  F2FP.F16.F32.PACK_AB R47, R163, R124 ;  /* 0x0000007ca32f723e */ /* 0x000fca00000000ff */
[----:B------:R0:W-:Y:S02]  /*eb20*/  STG.E.128 desc[UR6][R154.64], R44 ;  /* 0x0000002c9a007986 */ /* 0x0001e4000c101d06 */
.L_x_4838:
[----:B------:R-:W-:Y:S05]  /*eb30*/  BSYNC B1 ;  /* 0x0000000000017941 */ /* 0x000fea0003800000 */
.L_x_4837:
        /* <DEDUP_REMOVED lines=32> */
[----:B------:R-:W-:Y:S02]  /*ed40*/  F2FP.F16.F32.PACK_AB R47, R163, R124 ;  /* 0x0000007ca32f723e */ /* 0x000fe400000000ff */
[----:B------:R-:W-:-:S03]  /*ed50*/  IADD3 R159, R159, 0x80, RZ ;  /* 0x000000809f9f7810 */ /* 0x000fc60007ffe0ff */
[----:B------:R1:W-:Y:S04]  /*ed60*/  STG.E.128 desc[UR6][R154.64], R44 ;  /* 0x0000002c9a007986 */ /* 0x0003e8000c101d06 */
.L_x_4840:
[----:B------:R-:W-:Y:S05]  /*ed70*/  BSYNC B1 ;  /* 0x0000000000017941 */ /* 0x000fea0003800000 */
.L_x_4839:
        /* <DEDUP_REMOVED lines=35> */
.L_x_4842:
[----:B------:R-:W-:Y:S05]  /*efb0*/  BSYNC B1 ;  /* 0x0000000000017941 */ /* 0x000fea0003800000 */
.L_x_4841:
        /* <DEDUP_REMOVED lines=32> */
.L_x_4836:
[----:B------:R-:W-:Y:S05]  /*f1c0*/  BSYNC B0 ;  /* 0x0000000000007941 */ /* 0x000fea0003800000 */
.L_x_4835:
[----:B------:R-:W-:Y:S01]  /*f1d0*/  VIADD R26, R26, UR14 ;  /* 0x0000000e1a1a7c36 */ /* 0x000fe20008000000 */
[----:B------:R-:W-:-:S04]  /*f1e0*/  SEL R116, RZ, 0x1, P1 ;  /* 0x00000001ff747807 */ /* 0x000fc80000800000 */
[----:B------:R-:W-:-:S13]  /*f1f0*/  ISETP.GE.AND P0, PT, R26, UR15, PT ;  /* 0x0000000f1a007c0c */ /* 0x000fda000bf06270 */
[----:B------:R-:W-:Y:S05]  /*f200*/  @!P0 BRA `(.L_x_4843) ;  /* 0xffffff1c00708947 */ /* 0x000fea000383ffff */
[----:B------:R-:W-:Y:S05]  /*f210*/  EXIT ;  /* 0x000000000000794d */ /* 0x000fea0003800000 */
.L_x_4834:
[----:B------:R-:W-:Y:S01]  /*f220*/  HFMA2.MMA R130, -RZ, RZ, 0, 5.9604644775390625e-08 ;  /* 0x00000001ff827435 */ /* 0x000fe200000001ff */
[----:B------:R-:W-:Y:S01]  /*f230*/  MOV R161, R118 ;  /* 0x0000007600a17202 */ /* 0x000fe20000000f00 */
[----:B------:R-:W-:Y:S01]  /*f240*/  IMAD.MOV.U32 R163, RZ, RZ, 0x1f ;  /* 0x0000001fffa37424 */ /* 0x000fe200078e00ff */
[----:B------:R-:W-:-:S08]  /*f250*/  MOV R126, 0xffffffff ;  /* 0xffffffff007e7802 */ /* 0x000fd00000000f00 */
[----:B-----5:R-:W-:Y:S05]  /*f260*/  WARPSYNC.COLLECTIVE R126, `(.L_x_4844) ;  /* 0x000000007e087348 */ /* 0x020fea0003c00000 */
[----:B------:R0:W1:Y:S02]  /*f270*/  SHFL.BFLY P6, R128, R161, R130, R163 ;  /* 0x0c000082a1807389 */ /* 0x00006400000c00a3 */
[----:B01---5:R-:W-:Y:S01]  /*f280*/  ENDCOLLECTIVE ;  /* 0x000000000000791b */ /* 0x023fe20003800000 */
.L_x_4844:
[----:B------:R-:W-:Y:S01]  /*f290*/  HFMA2.MMA R130, -RZ, RZ, 0, 1.1920928955078125e-07 ;  /* 0x00000002ff827435 */ /* 0x000fe200000001ff */
[----:B------:R-:W-:-:S05]  /*f2a0*/  MOV R45, R128 ;  /* 0x00000080002d7202 */ /* 0x000fca0000000f00 */
[----:B------:R-:W-:-:S04]  /*f2b0*/  FADD.FTZ R116, R118, R45 ;  /* 0x0000002d76747221 */ /* 0x000fc80000010000 */
[----:B------:R-:W-:-:S07]  /*f2c0*/  IMAD.MOV.U32 R161, RZ, RZ, R116 ;  /* 0x000000ffffa17224 */ /* 0x000fce00078e0074 */
[----:B------:R-:W-:Y:S05]  /*f2d0*/  WARPSYNC.COLLECTIVE R126, `(.L_x_4845) ;  /* 0x000000007e087348 */ /* 0x000fea0003c00000 */
[----:B------:R0:W1:Y:S02]  /*f2e0*/  SHFL.BFLY P6, R128, R161, R130, R163 ;  /* 0x0c000082a1807389 */ /* 0x00006400000c00a3 */
[----:B01----:R-:W-:Y:S01]  /*f2f0*/  ENDCOLLECTIVE ;  /* 0x000000000000791b */ /* 0x003fe20003800000 */
.L_x_4845:
[----:B------:R-:W-:Y:S01]  /*f300*/  HFMA2.MMA R130, -RZ, RZ, 0, 2.384185791015625e-07 ;  /* 0x00000004ff827435 */ /* 0x000fe200000001ff */
[----:B------:R-:W-:-:S05]  /*f310*/  MOV R45, R128 ;  /* 0x00000080002d7202 */ /* 0x000fca0000000f00 */
[----:B------:R-:W-:-:S04]  /*f320*/  FADD.FTZ R120, R116, R45 ;  /* 0x0000002d74787221 */ /* 0x000fc80000010000 */
[----:B------:R-:W-:-:S07]  /*f330*/  IMAD.MOV.U32 R161, RZ, RZ, R120 ;  /* 0x000000ffffa17224 */ /* 0x000fce00078e0078 */
[----:B------:R-:W-:Y:S05]  /*f340*/  WARPSYNC.COLLECTIVE R126, `(.L_x_4846) ;  /* 0x000000007e087348 */ /* 0x000fea0003c00000 */
[----:B------:R0:W1:Y:S02]  /*f350*/  SHFL.BFLY P6, R128, R161, R130, R163 ;  /* 0x0c000082a1807389 */ /* 0x00006400000c00a3 */
[----:B01----:R-:W-:Y:S01]  /*f360*/  ENDCOLLECTIVE ;  /* 0x000000000000791b */ /* 0x003fe20003800000 */
.L_x_4846:
[----:B------:R-:W-:Y:S01]  /*f370*/  HFMA2.MMA R130, -RZ, RZ, 0, 4.76837158203125e-07 ;  /* 0x00000008ff827435 */ /* 0x000fe200000001ff */
[----:B------:R-:W-:-:S05]  /*f380*/  MOV R45, R128 ;  /* 0x00000080002d7202 */ /* 0x000fca0000000f00 */
[----:B------:R-:W-:-:S04]  /*f390*/  FADD.FTZ R122, R120, R45 ;  /* 0x0000002d787a7221 */ /* 0x000fc80000010000 */
[----:B------:R-:W-:-:S07]  /*f3a0*/  IMAD.MOV.U32 R161, RZ, RZ, R122 ;  /* 0x000000ffffa17224 */ /* 0x000fce00078e007a */
[----:B------:R-:W-:Y:S05]  /*f3b0*/  WARPSYNC.COLLECTIVE R126, `(.L_x_4847) ;  /* 0x000000007e087348 */ /* 0x000fea0003c00000 */
[----:B------:R0:W1:Y:S02]  /*f3c0*/  SHFL.BFLY P6, R128, R161, R130, R163 ;  /* 0x0c000082a1807389 */ /* 0x00006400000c00a3 */
[----:B01----:R-:W-:Y:S01]  /*f3d0*/  ENDCOLLECTIVE ;  /* 0x000000000000791b */ /* 0x003fe20003800000 */
.L_x_4847:
[----:B------:R-:W-:Y:S01]  /*f3e0*/  HFMA2.MMA R130, -RZ, RZ, 0, 9.5367431640625e-07 ;  /* 0x00000010ff827435 */ /* 0x000fe200000001ff */
[----:B------:R-:W-:-:S05]  /*f3f0*/  MOV R45, R128 ;  /* 0x00000080002d7202 */ /* 0x000fca0000000f00 */
[----:B------:R-:W-:-:S04]  /*f400*/  FADD.FTZ R124, R122, R45 ;  /* 0x0000002d7a7c7221 */ /* 0x000fc80000010000 */
[----:B------:R-:W-:-:S07]  /*f410*/  IMAD.MOV.U32 R161, RZ, RZ, R124 ;  /* 0x000000ffffa17224 */ /* 0x000fce00078e007c */
[----:B------:R-:W-:Y:S05]  /*f420*/  WARPSYNC.COLLECTIVE R126, `(.L_x_4848) ;  /* 0x000000007e087348 */ /* 0x000fea0003c00000 */
[----:B------:R0:W1:Y:S02]  /*f430*/  SHFL.BFLY P6, R128, R161, R130, R163 ;  /* 0x0c000082a1807389 */ /* 0x00006400000c00a3 */
[----:B01----:R-:W-:Y:S01]  /*f440*/  ENDCOLLECTIVE ;  /* 0x000000000000791b */ /* 0x003fe20003800000 */
.L_x_4848:
        /* <DEDUP_REMOVED lines=73> */
.L_x_4849:
[----:B------:R-:W-:Y:S01]  /*f8e0*/  HFMA2.MMA R130, -RZ, RZ, 0, 1.1920928955078125e-07 ;  /* 0x00000002ff827435 */ /* 0x000fe200000001ff */
[----:B------:R-:W-:-:S05]  /*f8f0*/  MOV R116, R128 ;  /* 0x0000008000747202 */ /* 0x000fca0000000f00 */
[----:B------:R-:W-:-:S04]  /*f900*/  FADD.FTZ R116, R45, R116 ;  /* 0x000000742d747221 */ /* 0x000fc80000010000 */
[----:B------:R-:W-:-:S07]  /*f910*/  IMAD.MOV.U32 R161, RZ, RZ, R116 ;  /* 0x000000ffffa17224 */ /* 0x000fce00078e0074 */
[----:B------:R-:W-:Y:S05]  /*f920*/  WARPSYNC.COLLECTIVE R126, `(.L_x_4850) ;  /* 0x000000007e087348 */ /* 0x000fea0003c00000 */
[----:B------:R0:W1:Y:S02]  /*f930*/  SHFL.BFLY P6, R128, R161, R130, R163 ;  /* 0x0c000082a1807389 */ /* 0x00006400000c00a3 */
[----:B01----:R-:W-:Y:S01]  /*f940*/  ENDCOLLECTIVE ;  /* 0x000000000000791b */ /* 0x003fe20003800000 */
.L_x_4850:
[----:B------:R-:W-:Y:S01]  /*f950*/  HFMA2.MMA R130, -RZ, RZ, 0, 2.384185791015625e-07 ;  /* 0x00000004ff827435 */ /* 0x000fe200000001ff */
[----:B------:R-:W-:-:S05]  /*f960*/  MOV R155, R128 ;  /* 0x00000080009b7202 */ /* 0x000fca0000000f00 */
[----:B------:R-:W-:-:S04]  /*f970*/  FADD.FTZ R155, R116, R155 ;  /* 0x0000009b749b7221 */ /* 0x000fc80000010000 */
[----:B------:R-:W-:-:S07]  /*f980*/  IMAD.MOV.U32 R161, RZ, RZ, R155 ;  /* 0x000000ffffa17224 */ /* 0x000fce00078e009b */
[----:B------:R-:W-:Y:S05]  /*f990*/  WARPSYNC.COLLECTIVE R126, `(.L_x_4851) ;  /* 0x000000007e087348 */ /* 0x000fea0003c00000 */
[----:B------:R0:W1:Y:S02]  /*f9a0*/  SHFL.BFLY P6, R128, R161, R130, R163 ;  /* 0x0c000082a1807389 */ /* 0x00006400000c00a3 */
[----:B01----:R-:W-:Y:S01]  /*f9b0*/  ENDCOLLECTIVE ;  /* 0x000000000000791b */ /* 0x003fe20003800000 */
.L_x_4851:
[----:B------:R-:W-:Y:S01]  /*f9c0*/  HFMA2.MMA R130, -RZ, RZ, 0, 4.76837158203125e-07 ;  /* 0x00000008ff827435 */ /* 0x000fe200000001ff */
[----:B------:R-:W-:-:S05]  /*f9d0*/  MOV R118, R128 ;  /* 0x0000008000767202 */ /* 0x000fca0000000f00 */
[----:B------:R-:W-:-:S04]  /*f9e0*/  FADD.FTZ R118, R155, R118 ;  /* 0x000000769b767221 */ /* 0x000fc80000010000 */
[----:B------:R-:W-:-:S07]  /*f9f0*/  IMAD.MOV.U32 R161, RZ, RZ, R118 ;  /* 0x000000ffffa17224 */ /* 0x000fce00078e0076 */
[----:B------:R-:W-:Y:S05]  /*fa00*/  WARPSYNC.COLLECTIVE R126, `(.L_x_4852) ;  /* 0x000000007e087348 */ /* 0x000fea0003c00000 */
[----:B------:R0:W1:Y:S02]  /*fa10*/  SHFL.BFLY P6, R128, R161, R130, R163 ;  /* 0x0c000082a1807389 */ /* 0x00006400000c00a3 */
[----:B01----:R-:W-:Y:S01]  /*fa20*/  ENDCOLLECTIVE ;  /* 0x000000000000791b */ /* 0x003fe20003800000 */
.L_x_4852:
[----:B------:R-:W-:Y:S01]  /*fa30*/  HFMA2.MMA R130, -RZ, RZ, 0, 9.5367431640625e-07 ;  /* 0x00000010ff827435 */ /* 0x000fe200000001ff */
[----:B------:R-:W-:-:S05]  /*fa40*/  MOV R157, R128 ;  /* 0x00000080009d7202 */ /* 0x000fca0000000f00 */
[----:B------:R-:W-:-:S04]  /*fa50*/  FADD.FTZ R157, R118, R157 ;  /* 0x0000009d769d7221 */ /* 0x000fc80000010000 */
[----:B------:R-:W-:-:S07]  /*fa60*/  IMAD.MOV.U32 R161, RZ, RZ, R157 ;  /* 0x000000ffffa17224 */ /* 0x000fce00078e009d */
[----:B------:R-:W-:Y:S05]  /*fa70*/  WARPSYNC.COLLECTIVE R126, `(.L_x_4853) ;  /* 0x000000007e087348 */ /* 0x000fea0003c00000 */
[----:B------:R0:W1:Y:S02]  /*fa80*/  SHFL.BFLY P6, R128, R161, R130, R163 ;  /* 0x0c000082a1807389 */ /* 0x00006400000c00a3 */
[----:B01----:R-:W-:Y:S01]  /*fa90*/  ENDCOLLECTIVE ;  /* 0x000000000000791b */ /* 0x003fe20003800000 */
.L_x_4853:
[----:B------:R-:W-:Y:S01]  /*faa0*/  MOV R120, R128 ;  /* 0x0000008000787202 */ /* 0x000fe20000000f00 */
[----:B------:R-:W-:Y:S06]  /*fab0*/  BRA `(.L_x_4854) ;  /* 0xffffffe800407947 */ /* 0x000fec000383ffff */
.L_x_4855:
        /* <DEDUP_REMOVED lines=12> */
.L_x_30210:


//--------------------- .text._ZN10layer_norm13ln_fwd_kernelINS_13Kernel_traitsI6__halfS2_S2_S2_fjLj4096ELj1ELj1ELj4ELj16ENS_18Kernel_traits_baseILj4096ES2_S2_S2_S2_fjLj128EEEEELb1ELb0ELb1ELb1EEEvNS_9FwdParamsE --------------------------
	.section	.text._ZN10layer_norm13ln_fwd_kernelINS_13Kernel_traitsI6__halfS2_S2_S2_fjLj4096ELj1ELj1ELj4ELj16ENS_18Kernel_traits_baseILj4096ES2_S2_S2_S2_fjLj128EEEEELb1ELb0ELb1ELb1EEEvNS_9FwdParamsE,"ax",@progbits
	.align	128
        .global         _ZN10layer_norm13ln_fwd_kernelINS_13Kernel_traitsI6__halfS2_S2_S2_fjLj4096ELj1ELj1ELj4ELj16ENS_18Kernel_traits_baseILj4096ES2_S2_S2_S2_fjLj128EEEEELb1ELb0ELb1ELb1EEEvNS_9FwdParamsE
        .type           _ZN10layer_norm13ln_fwd_kernelINS_13Kernel_traitsI6__halfS2_S2_S2_fjLj4096ELj1ELj1ELj4ELj16ENS_18Kernel_traits_baseILj4096ES2_S2_S2_S2_fjLj128EEEEELb1ELb0ELb1ELb1EEEvNS_9FwdParamsE,@function
        .size           _ZN10layer_norm13ln_fwd_kernelINS_13Kernel_traitsI6__halfS2_S2_S2_fjLj4096ELj1ELj1ELj4ELj16ENS_18Kernel_traits_baseILj4096ES2_S2_S2_S2_fjLj128EEEEELb1ELb0ELb1ELb1EEEvNS_9FwdParamsE,(.L_x_30211 - _ZN10layer_norm13ln_fwd_kernelINS_13Kernel_traitsI6__halfS2_S2_S2_fjLj4096ELj1ELj1ELj4ELj16ENS_18Kernel_traits_baseILj4096ES2_S2_S2_S2_fjLj128EEEEELb1ELb0ELb1ELb1EEEvNS_9FwdParamsE)
        .other          _ZN10layer_norm13ln_fwd_kernelINS_13Kernel_traitsI6__halfS2_S2_S2_fjLj4096ELj1ELj1ELj4ELj16ENS_18Kernel_traits_baseILj4096ES2_S2_S2_S2_fjLj128EEEEELb1ELb0ELb1ELb1EEEvNS_9FwdParamsE,@"STO_CUDA_ENTRY STV_DEFAULT"
_ZN10layer_norm13ln_fwd_kernelINS_13Kernel_traitsI6__halfS2_S2_S2_fjLj4096ELj1ELj1ELj4ELj16ENS_18Kernel_traits_baseILj4096ES2_S2_S2_S2_fjLj128EEEEELb1ELb0ELb1ELb1EEEvNS_9FwdParamsE:
.text._ZN10layer_norm13ln_fwd_kernelINS_13Kernel_traitsI6__halfS2_S2_S2_fjLj4096ELj1ELj1ELj4ELj16ENS_18Kernel_traits_baseILj4096ES2_S2_S2_S2_fjLj128EEEEELb1ELb0ELb1ELb1EEEvNS_9FwdParamsE:
[----:B------:R-:W-:Y:S08]  /*0000*/  LDC R1, c[0x0][0x28] ;  /* 0x00000a00ff017b82 */ /* 0x000ff00000000800 */
[----:B------:R-:W0:Y:S01]  /*0010*/  LDC R92, c[0x0][0x2e8] ;  /* 0x0000ba00ff5c7b82 */ /* 0x000e220000000800 */
[----:B------:R-:W-:Y:S01]  /*0020*/  ULDC.U8 UR4, c[0x0][0x2f4] ;  /* 0x0000bd0000047ab9 */ /* 0x000fe20000000000 */
[----:B------:R-:W-:Y:S01]  /*0030*/  ULDC.64 UR6, c[0x0][0x2e0] ;  /* 0x0000b80000067ab9 */ /* 0x000fe20000000a00 */
[----:B------:R-:W-:Y:S01]  /*0040*/  ISETP.NE.AND P0, PT, RZ, UR4, PT ;  /* 0x00000004ff007c0c */ /* 0x000fe2000bf05270 */
[----:B------:R-:W-:Y:S01]  /*0050*/  ULDC.64 UR4, c[0x0][0x208] ;  /* 0x0000820000047ab9 */ /* 0x000fe20000000a00 */
[----:B------:R-:W-:Y:S01]  /*0060*/  MOV R2, UR6 ;  /* 0x0000000600027c02 */ /* 0x000fe20008000f00 */
[----:B------:R-:W-:-:S02]  /*0070*/  IMAD.U32 R3, RZ, RZ, UR7 ;  /* 0x00000007ff037e24 */ /* 0x000fc4000f8e00ff */
        /* <DEDUP_REMOVED lines=11> */
[----:B------:R-:W-:-:S05]  /*0130*/  IMAD.SHL.U32 R0, R19, 0x10, RZ ;  /* 0x0000001013007824 */ /* 0x000fca00078e00ff */
[----:B------:R-:W-:Y:S02]  /*0140*/  LOP3.LUT R0, R0, 0x7f0, RZ, 0xc0, !PT ;  /* 0x000007f000007812 */ /* 0x000fe400078ec0ff */
        /* <DEDUP_REMOVED lines=40> */
[----:B------:R-:W-:Y:S01]  /*03d0*/  LOP3.LUT R15, R9, UR25, R12, 0x96, !PT ;  /* 0x00000019090f7c12 */ /* 0x000fe2000f8e960c */
[----:B------:R-:W-:-:S03]  /*03e0*/  UIADD3 UR26, UR6, -0x4ab325aa, URZ ;  /* 0xb54cda56061a7890 */ /* 0x000fc6000fffe03f */
[----:B------:R-:W-:Y:S01]  /*03f0*/  LOP3.LUT R12, R11, UR24, R14, 0x96, !PT ;  /* 0x000000180b0c7c12 */ /* 0x000fe2000f8e960e */
[----:B------:R-:W-:Y:S01]  /*0400*/  IMAD.WIDE.U32 R14, R15, -0x326172a9, RZ ;  /* 0xcd9e8d570f0e7825 */ /* 0x000fe200078e00ff */
[----:B------:R-:W-:Y:S01]  /*0410*/  ISETP.NE.U32.AND P0, PT, RZ, UR10, PT ;  /* 0x0000000aff007c0c */ /* 0x000fe2000bf05070 */
[----:B------:R-:W-:Y:S02]  /*0420*/  UIADD3 UR27, UR7, 0x646e171e, URZ ;  /* 0x646e171e071b7890 */ /* 0x000fe4000fffe03f */
[----:B------:R-:W-:Y:S01]  /*0430*/  IMAD.WIDE.U32 R12, R12, -0x2daee0ad, RZ ;  /* 0xd2511f530c0c7825 */ /* 0x000fe200078e00ff */
[----:B------:R-:W-:Y:S02]  /*0440*/  ISETP.NE.AND.EX P0, PT, RZ, UR11, PT, P0 ;  /* 0x0000000bff007c0c */ /* 0x000fe4000bf05300 */
[----:B------:R-:W-:Y:S02]  /*0450*/  LOP3.LUT R9, R15, UR26, R10, 0x96, !PT ;  /* 0x0000001a0f097c12 */ /* 0x000fe4000f8e960a */
[----:B------:R-:W-:Y:S01]  /*0460*/  IADD3 R2, P1, R0, UR10, RZ ;  /* 0x0000000a00027c10 */ /* 0x000fe2000ff3e0ff */
[----:B------:R-:W-:Y:S01]  /*0470*/  ULDC UR10, c[0x0][0x214] ;  /* 0x00008500000a7ab9 */ /* 0x000fe20000000800 */
[----:B------:R-:W-:Y:S01]  /*0480*/  LOP3.LUT R10, R13, UR27, R8, 0x96, !PT ;  /* 0x0000001b0d0a7c12 */ /* 0x000fe2000f8e9608 */
[----:B------:R-:W-:Y:S01]  /*0490*/  UIADD3 UR29, UR7, 0x1fd5c5a3, URZ ;  /* 0x1fd5c5a3071d7890 */ /* 0x000fe2000fffe03f */
[----:B------:R-:W-:Y:S01]  /*04a0*/  IADD3.X R3, RZ, UR11, RZ, P1, !PT ;  /* 0x0000000bff037c10 */ /* 0x000fe20008ffe4ff */
[----:B------:R-:W-:Y:S01]  /*04b0*/  UIADD3 UR28, UR6, 0x5384540f, URZ ;  /* 0x5384540f061c7890 */ /* 0x000fe2000fffe03f */
[----:B------:R-:W-:Y:S01]  /*04c0*/  IMAD.WIDE.U32 R8, R9, -0x2daee0ad, RZ ;  /* 0xd2511f5309087825 */ /* 0x000fe200078e00ff */
[----:B------:R-:W-:-:S02]  /*04d0*/  ISETP.GE.AND P1, PT, R18, UR10, PT ;  /* 0x0000000a12007c0c */ /* 0x000fc4000bf26270 */
[----:B------:R-:W5:Y:S01]  /*04e0*/  @P0 LDG.E.128 R4, desc[UR4][R2.64] ;  /* 0x0000000402040981 */ /* 0x000f62000c1e1d00 */
[----:B------:R-:W-:Y:S01]  /*04f0*/  IMAD.WIDE.U32 R10, R10, -0x326172a9, RZ ;  /* 0xcd9e8d570a0a7825 */ /* 0x000fe200078e00ff */
[----:B------:R-:W-:Y:S02]  /*0500*/  LOP3.LUT R82, R9, UR29, R12, 0x96, !PT ;  /* 0x0000001d09527c12 */ /* 0x000fe4000f8e960c */
[----:B------:R-:W5:Y:S02]  /*0510*/  @P0 LDG.E.128 R20, desc[UR4][R2.64+0x800] ;  /* 0x0008000402140981 */ /* 0x000f64000c1e1d00 */
[----:B------:R-:W-:Y:S02]  /*0520*/  LOP3.LUT R81, R11, UR28, R14, 0x96, !PT ;  /* 0x0000001c0b517c12 */ /* 0x000fe4000f8e960e */
[----:B------:R-:W5:Y:S01]  /*0530*/  @P0 LDG.E.128 R44, desc[UR4][R2.64+0x1000] ;  /* 0x00100004022c0981 */ /* 0x000f62000c1e1d00 */
[----:B------:R-:W-:-:S03]  /*0540*/  UIADD3 UR30, UR6, -0xe443238, URZ ;  /* 0xf1bbcdc8061e7890 */ /* 0x000fc6000fffe03f */
[----:B------:R0:W5:Y:S01]  /*0550*/  @P0 LDG.E.128 R40, desc[UR4][R2.64+0x1800] ;  /* 0x0018000402280981 */ /* 0x000162000c1e1d00 */
[----:B------:R-:W-:Y:S01]  /*0560*/  UIADD3 UR31, UR7, -0x24c28bd8, URZ ;  /* 0xdb3d7428071f7890 */ /* 0x000fe2000fffe03f */
[----:B------:R-:W-:-:S04]  /*0570*/  IMAD.HI.U32 R11, R82, -0x326172a9, RZ ;  /* 0xcd9e8d57520b7827 */ /* 0x000fc800078e00ff */
[----:B------:R-:W-:Y:S01]  /*0580*/  IMAD.HI.U32 R9, R81, -0x2daee0ad, RZ ;  /* 0xd2511f5351097827 */ /* 0x000fe200078e00ff */
[----:B0-----:R-:W-:Y:S02]  /*0590*/  IADD3 R2, P2, R0, UR8, RZ ;  /* 0x0000000800027c10 */ /* 0x001fe4000ff5e0ff */
        /* <DEDUP_REMOVED lines=12> */
[--C-:B------:R-:W-:Y:S01]  /*0660*/  HADD2.F32 R66, -RZ, R40.reuse.H0_H0 ;  /* 0x20000028ff427230 */ /* 0x100fe20000004100 */
[----:B------:R-:W-:Y:S01]  /*0670*/  UIADD3 UR32, UR6, -0x700cb87f, URZ ;  /* 0x8ff3478106207890 */ /* 0x000fe2000fffe03f */
[----:B------:R-:W-:Y:S01]  /*0680*/  HADD2.F32 R69, -RZ, R40.H1_H1 ;  /* 0x30000028ff457230 */ /* 0x000fe20000004100 */
[----:B------:R-:W-:Y:S01]  /*0690*/  UIADD3 UR33, UR7, -0x695add53, URZ ;  /* 0x96a522ad07217890 */ /* 0x000fe2000fffe03f */
[--C-:B------:R-:W-:Y:S01]  /*06a0*/  HADD2.F32 R68, -RZ, R41.reuse.H0_H0 ;  /* 0x20000029ff447230 */ /* 0x100fe20000004100 */
[----:B------:R-:W5:Y:S01]  /*06b0*/  LDG.E.128 R36, desc[UR4][R2.64] ;  /* 0x0000000402247981 */ /* 0x000f62000c1e1d00 */
[----:B------:R-:W-:Y:S02]  /*06c0*/  HADD2.F32 R71, -RZ, R41.H1_H1 ;  /* 0x30000029ff477230 */ /* 0x000fe40000004100 */
[----:B------:R-:W-:Y:S01]  /*06d0*/  IMAD R81, R81, -0x2daee0ad, RZ ;  /* 0xd2511f5351517824 */ /* 0x000fe200078e02ff */
[----:B------:R-:W5:Y:S01]  /*06e0*/  LDG.E.128 R32, desc[UR4][R2.64+0x800] ;  /* 0x0008000402207981 */ /* 0x000f62000c1e1d00 */
[----:B------:R-:W-:Y:S01]  /*06f0*/  IMAD R82, R82, -0x326172a9, RZ ;  /* 0xcd9e8d5752527824 */ /* 0x000fe200078e02ff */
[----:B------:R-:W-:Y:S01]  /*0700*/  HFMA2.MMA R108, -RZ, RZ, 0, 5.9604644775390625e-08 ;  /* 0x00000001ff6c7435 */ /* 0x000fe200000001ff */
[----:B------:R-:W-:Y:S01]  /*0710*/  IMAD.HI.U32 R41, R77, -0x326172a9, RZ ;  /* 0xcd9e8d574d297827 */ /* 0x000fe200078e00ff */
[----:B------:R-:W5:Y:S01]  /*0720*/  LDG.E.128 R28, desc[UR4][R2.64+0x1000] ;  /* 0x00100004021c7981 */ /* 0x000f62000c1e1d00 */
[----:B------:R-:W-:Y:S01]  /*0730*/  LOP3.LUT R92, R92, 0x3, RZ, 0xc0, !PT ;  /* 0x000000035c5c7812 */ /* 0x000fe200078ec0ff */
[----:B------:R-:W-:Y:S01]  /*0740*/  ULDC.U8 UR8, c[0x0][0x2a0] ;  /* 0x0000a80000087ab9 */ /* 0x000fe20000000000 */
[----:B------:R-:W-:Y:S01]  /*0750*/  IMAD.HI.U32 R40, R76, -0x2daee0ad, RZ ;  /* 0xd2511f534c287827 */ /* 0x000fe200078e00ff */
[----:B------:R0:W5:Y:S01]  /*0760*/  LDG.E.128 R24, desc[UR4][R2.64+0x1800] ;  /* 0x0018000402187981 */ /* 0x000162000c1e1d00 */
[----:B------:R-:W-:Y:S01]  /*0770*/  LOP3.LUT R82, R41, UR32, R82, 0x96, !PT ;  /* 0x0000002029527c12 */ /* 0x000fe2000f8e9652 */
[----:B------:R-:W-:Y:S01]  /*0780*/  ULDC UR10, c[0x0][0x294] ;  /* 0x0000a500000a7ab9 */ /* 0x000fe20000000800 */
[--C-:B------:R-:W-:Y:S01]  /*0790*/  HADD2.F32 R17, -RZ, R4.reuse.H0_H0 ;  /* 0x20000004ff117230 */ /* 0x100fe20000004100 */
[----:B------:R-:W-:Y:S01]  /*07a0*/  LOP3.LUT R81, R40, UR33, R81, 0x96, !PT ;  /* 0x0000002128517c12 */ /* 0x000fe2000f8e9651 */
[----:B------:R-:W-:Y:S01]  /*07b0*/  HADD2.F32 R16, -RZ, R4.H1_H1 ;  /* 0x30000004ff107230 */ /* 0x000fe20000004100 */
[----:B------:R-:W-:Y:S01]  /*07c0*/  LOP3.LUT R74, R19, 0x7f, RZ, 0xc0, !PT ;  /* 0x0000007f134a7812 */ /* 0x000fe200078ec0ff */
[--C-:B------:R-:W-:Y:S01]  /*07d0*/  HADD2.F32 R15, -RZ, R5.reuse.H0_H0 ;  /* 0x20000005ff0f7230 */ /* 0x100fe20000004100 */
[----:B------:R-:W-:Y:S01]  /*07e0*/  ISETP.NE.AND P1, PT, RZ, UR8, PT ;  /* 0x00000008ff007c0c */ /* 0x000fe2000bf25270 */
        /* <DEDUP_REMOVED lines=15> */
[--C-:B0-----:R-:W-:Y:S02]  /*08e0*/  HADD2.F32 R3, -RZ, R23.reuse.H0_H0 ;  /* 0x20000017ff037230 */ /* 0x101fe40000004100 */
        /* <DEDUP_REMOVED lines=15> */
[----:B------:R-:W-:-:S07]  /*09e0*/  IMAD.MOV.U32 R75, RZ, RZ, RZ ;  /* 0x000000ffff4b7224 */ /* 0x000fce00078e00ff */
.L_x_5187:
        /* <DEDUP_REMOVED lines=19> */
[----:B------:R-:W-:Y:S02]  /*0b20*/  @P2 IADD3 R57, R58, -0x1, RZ ;  /* 0xffffffff3a392810 */ /* 0x000fe40007ffe0ff */
        /* <DEDUP_REMOVED lines=12> */
[----:B------:R-:W-:Y:S01]  /*0bf0*/  IMAD.MOV.U32 R48, RZ, RZ, R92 ;  /* 0x000000ffff307224 */ /* 0x000fe200078e005c */
[----:B------:R-:W-:Y:S06]  /*0c00*/  @!P0 BRA `(.L_x_4858) ;  /* 0x0000000400688947 */ /* 0x000fec0003800000 */
[----:B------:R-:W-:Y:S01]  /*0c10*/  MOV R48, R92 ;  /* 0x0000005c00307202 */ /* 0x000fe20000000f00 */
[----:B-----5:R-:W-:Y:S01]  /*0c20*/  HADD2.F32 R59, -RZ, R40.H0_H0 ;  /* 0x20000028ff3b7230 */ /* 0x020fe20000004100 */
[----:B------:R-:W-:Y:S06]  /*0c30*/  BRA `(.L_x_4858) ;  /* 0x00000004005c7947 */ /* 0x000fec0003800000 */
.L_x_4857:
        /* <DEDUP_REMOVED lines=12> */
.L_x_4860:
[----:B------:R-:W-:-:S07]  /*0d00*/  IMAD.MOV.U32 R56, RZ, RZ, R77 ;  /* 0x000000ffff387224 */ /* 0x000fce00078e004d */
.L_x_4861:
[----:B------:R-:W-:Y:S05]  /*0d10*/  BSYNC B1 ;  /* 0x0000000000017941 */ /* 0x000fea0003800000 */
.L_x_4859:
        /* <DEDUP_REMOVED lines=16> */
.L_x_4865:
[----:B------:R-:W-:Y:S05]  /*0e20*/  BSYNC B2 ;  /* 0x0000000000027941 */ /* 0x000fea0003800000 */
.L_x_4864:
        /* <DEDUP_REMOVED lines=44> */
.L_x_4863:
[----:B------:R-:W-:Y:S05]  /*10f0*/  BSYNC B1 ;  /* 0x0000000000017941 */ /* 0x000fea0003800000 */
.L_x_4862:
        /* <DEDUP_REMOVED lines=11> */
.L_x_4858:
[----:B------:R-:W-:Y:S05]  /*11b0*/  BSYNC B0 ;  /* 0x0000000000007941 */ /* 0x000fea0003800000 */
.L_x_4856:
        /* <DEDUP_REMOVED lines=8> */
.L_x_4867:
        /* <DEDUP_REMOVED lines=12> */
.L_x_4870:
[----:B------:R-:W-:-:S07]  /*1300*/  MOV R56, R77 ;  /* 0x0000004d00387202 */ /* 0x000fce0000000f00 */
.L_x_4871:
[----:B------:R-:W-:Y:S05]  /*1310*/  BSYNC B1 ;  /* 0x0000000000017941 */ /* 0x000fea0003800000 */
.L_x_4869:
        /* <DEDUP_REMOVED lines=16> */
.L_x_4875:
[----:B------:R-:W-:Y:S05]  /*1420*/  BSYNC B2 ;  /* 0x0000000000027941 */ /* 0x000fea0003800000 */
.L_x_4874:
        /* <DEDUP_REMOVED lines=44> */
.L_x_4873:
[----:B------:R-:W-:Y:S05]  /*16f0*/  BSYNC B1 ;  /* 0x0000000000017941 */ /* 0x000fea0003800000 */
.L_x_4872:
[----:B------:R-:W-:Y:S01]  /*1700*/  I2FP.F32.U32 R48, R56 ;  /* 0x0000003800307245 */ /* 0x000fe20000201000 */
[----:B-----5:R-:W-:Y:S02]  /*1710*/  HADD2.F32 R50, -RZ, R44.H1_H1 ;  /* 0x3000002cff327230 */ /* 0x020fe40000004100 */
[----:B------:R-:W-:-:S03]  /*1720*/  IMAD.MOV.U32 R51, RZ, RZ, 0x2f800000 ;  /* 0x2f800000ff337424 */ /* 0x000fc600078e00ff */
[----:B------:R-:W-:Y:S01]  /*1730*/  FMUL.FTZ R50, R50, UR13 ;  /* 0x0000000d32327c20 */ /* 0x000fe20008410000 */
[----:B------:R-:W-:Y:S01]  /*1740*/  FFMA.FTZ R48, R48, R51, 1.1641532182693481445e-10 ;  /* 0x2f00000030307423 */ /* 0x000fe20000010033 */
[----:B------:R-:W-:Y:S02]  /*1750*/  @P0 HADD2.F32 R51, -RZ, R40.H1_H1 ;  /* 0x30000028ff330230 */ /* 0x000fe40000004100 */
[----:B------:R-:W-:Y:S02]  /*1760*/  FMUL.FTZ R50, R50, UR12 ;  /* 0x0000000c32327c20 */ /* 0x000fe40008410000 */
[----:B------:R-:W-:-:S04]  /*1770*/  FSETP.GTU.FTZ.AND P4, PT, R48, UR10, PT ;  /* 0x0000000a30007c0b */ /* 0x000fc8000bf9c000 */
[----:B------:R-:W-:Y:S02]  /*1780*/  FSEL R58, R50, RZ, !P4 ;  /* 0x000000ff323a7208 */ /* 0x000fe40006000000 */
[----:B------:R-:W-:-:S03]  /*1790*/  SEL R85, RZ, 0x1, P4 ;  /* 0x00000001ff557807 */ /* 0x000fc60002000000 */
[----:B------:R-:W-:-:S07]  /*17a0*/  @P0 FADD.FTZ R58, R58, R51 ;  /* 0x000000333a3a0221 */ /* 0x000fce0000010000 */
.L_x_4868:
[----:B------:R-:W-:Y:S05]  /*17b0*/  BSYNC B0 ;  /* 0x0000000000007941 */ /* 0x000fea0003800000 */
.L_x_4866:
        /* <DEDUP_REMOVED lines=8> */
.L_x_4877:
        /* <DEDUP_REMOVED lines=12> */
.L_x_4880:
[----:B------:R-:W-:-:S07]  /*1900*/  IMAD.MOV.U32 R56, RZ, RZ, R77 ;  /* 0x000000ffff387224 */ /* 0x000fce00078e004d */
.L_x_4881:
[----:B------:R-:W-:Y:S05]  /*1910*/  BSYNC B1 ;  /* 0x0000000000017941 */ /* 0x000fea0003800000 */
.L_x_4879:
        /* <DEDUP_REMOVED lines=16> */
.L_x_4885:
[----:B------:R-:W-:Y:S05]  /*1a20*/  BSYNC B2 ;  /* 0x0000000000027941 */ /* 0x000fea0003800000 */
.L_x_4884:
        /* <DEDUP_REMOVED lines=44> */
.L_x_4883:
[----:B------:R-:W-:Y:S05]  /*1cf0*/  BSYNC B1 ;  /* 0x0000000000017941 */ /* 0x000fea0003800000 */
.L_x_4882:
        /* <DEDUP_REMOVED lines=11> */
.L_x_4878:
[----:B------:R-:W-:Y:S05]  /*1db0*/  BSYNC B0 ;  /* 0x0000000000007941 */ /* 0x000fea0003800000 */
.L_x_4876:
        /* <DEDUP_REMOVED lines=8> */
.L_x_4887:
        /* <DEDUP_REMOVED lines=12> */
.L_x_4890:
[----:B------:R-:W-:-:S07]  /*1f00*/  MOV R56, R77 ;  /* 0x0000004d00387202 */ /* 0x000fce0000000f00 */
.L_x_4891:
[----:B------:R-:W-:Y:S05]  /*1f10*/  BSYNC B1 ;  /* 0x0000000000017941 */ /* 0x000fea0003800000 */
.L_x_4889:
        /* <DEDUP_REMOVED lines=16> */
.L_x_4895:
[----:B------:R-:W-:Y:S05]  /*2020*/  BSYNC B2 ;  /* 0x0000000000027941 */ /* 0x000fea0003800000 */
.L_x_4894:
        /* <DEDUP_REMOVED lines=44> */
.L_x_4893:
[----:B------:R-:W-:Y:S05]  /*22f0*/  BSYNC B1 ;  /* 0x0000000000017941 */ /* 0x000fea0003800000 */
.L_x_4892:
        /* <DEDUP_REMOVED lines=11> */
.L_x_4888:
[----:B------:R-:W-:Y:S05]  /*23b0*/  BSYNC B0 ;  /* 0x0000000000007941 */ /* 0x000fea0003800000 */
.L_x_4886:
        /* <DEDUP_REMOVED lines=8> */
.L_x_4897:
        /* <DEDUP_REMOVED lines=12> */
.L_x_4900:
[----:B------:R-:W-:-:S07]  /*2500*/  IMAD.MOV.U32 R63, RZ, RZ, R77 ;  /* 0x000000ffff3f7224 */ /* 0x000fce00078e004d */
.L_x_4901:
[----:B------:R-:W-:Y:S05]  /*2510*/  BSYNC B1 ;  /* 0x0000000000017941 */ /* 0x000fea0003800000 */
.L_x_4899:
        /* <DEDUP_REMOVED lines=16> */
.L_x_4905:
[----:B------:R-:W-:Y:S05]  /*2620*/  BSYNC B2 ;  /* 0x0000000000027941 */ /* 0x000fea0003800000 */
.L_x_4904:
        /* <DEDUP_REMOVED lines=44> */
.L_x_4903:
[----:B------:R-:W-:Y:S05]  /*28f0*/  BSYNC B1 ;  /* 0x0000000000017941 */ /* 0x000fea0003800000 */
.L_x_4902:
        /* <DEDUP_REMOVED lines=11> */
.L_x_4898:
[----:B------:R-:W-:Y:S05]  /*29b0*/  BSYNC B0 ;  /* 0x0000000000007941 */ /* 0x000fea0003800000 */
.L_x_4896:
        /* <DEDUP_REMOVED lines=8> */
.L_x_4907:
        /* <DEDUP_REMOVED lines=12> */
.L_x_4910:
[----:B------:R-:W-:-:S07]  /*2b00*/  MOV R54, R77 ;  /* 0x0000004d00367202 */ /* 0x000fce0000000f00 */
.L_x_4911:
[----:B------:R-:W-:Y:S05]  /*2b10*/  BSYNC B1 ;  /* 0x0000000000017941 */ /* 0x000fea0003800000 */
.L_x_4909:
        /* <DEDUP_REMOVED lines=16> */
.L_x_4915:
[----:B------:R-:W-:Y:S05]  /*2c20*/  BSYNC B2 ;  /* 0x0000000000027941 */ /* 0x000fea0003800000 */
.L_x_4914:
        /* <DEDUP_REMOVED lines=44> */
.L_x_4913:
[----:B------:R-:W-:Y:S05]  /*2ef0*/  BSYNC B1 ;  /* 0x0000000000017941 */ /* 0x000fea0003800000 */
.L_x_4912:
[----:B------:R-:W-:Y:S01]  /*2f00*/  HFMA2.MMA R51, -RZ, RZ, 0.1171875, 0 ;  /* 0x2f800000ff337435 */ /* 0x000fe200000001ff */
[----:B------:R-:W-:Y:S01]  /*2f10*/  I2FP.F32.U32 R48, R54 ;  /* 0x0000003600307245 */ /* 0x000fe20000201000 */
[----:B-----5:R-:W-:-:S05]  /*2f20*/  HADD2.F32 R50, -RZ, R46.H1_H1 ;  /* 0x3000002eff327230 */ /* 0x020fca0000004100 */
[----:B------:R-:W-:-:S03]  /*2f30*/  FMUL.FTZ R50, R50, UR13 ;  /* 0x0000000d32327c20 */ /* 0x000fc60008410000 */
[----:B------:R-:W-:Y:S01]  /*2f40*/  FFMA.FTZ R48, R48, R51, 1.1641532182693481445e-10 ;  /* 0x2f00000030307423 */ /* 0x000fe20000010033 */
[----:B------:R-:W-:Y:S01]  /*2f50*/  FMUL.FTZ R50, R50, UR12 ;  /* 0x0000000c32327c20 */ /* 0x000fe20008410000 */
[----:B------:R-:W-:-:S03]  /*2f60*/  @P0 HADD2.F32 R51, -RZ, R42.H1_H1 ;  /* 0x3000002aff330230 */ /* 0x000fc60000004100 */
[----:B------:R-:W-:-:S04]  /*2f70*/  FSETP.GTU.FTZ.AND P4, PT, R48, UR10, PT ;  /* 0x0000000a30007c0b */ /* 0x000fc8000bf9c000 */
[----:B------:R-:W-:Y:S02]  /*2f80*/  FSEL R54, R50, RZ, !P4 ;  /* 0x000000ff32367208 */ /* 0x000fe40006000000 */
[----:B------:R-:W-:-:S03]  /*2f90*/  SEL R89, RZ, 0x1, P4 ;  /* 0x00000001ff597807 */ /* 0x000fc60002000000 */
[----:B------:R-:W-:-:S07]  /*2fa0*/  @P0 FADD.FTZ R54, R54, R51 ;  /* 0x0000003336360221 */ /* 0x000fce0000010000 */
.L_x_4908:
[----:B------:R-:W-:Y:S05]  /*2fb0*/  BSYNC B0 ;  /* 0x0000000000007941 */ /* 0x000fea0003800000 */
.L_x_4906:
        /* <DEDUP_REMOVED lines=8> */
.L_x_4917:
        /* <DEDUP_REMOVED lines=12> */
.L_x_4920:
[----:B------:R-:W-:-:S07]  /*3100*/  IMAD.MOV.U32 R63, RZ, RZ, R77 ;  /* 0x000000ffff3f7224 */ /* 0x000fce00078e004d */
.L_x_4921:
[----:B------:R-:W-:Y:S05]  /*3110*/  BSYNC B1 ;  /* 0x0000000000017941 */ /* 0x000fea0003800000 */
.L_x_4919:
        /* <DEDUP_REMOVED lines=16> */
.L_x_4925:
[----:B------:R-:W-:Y:S05]  /*3220*/  BSYNC B2 ;  /* 0x0000000000027941 */ /* 0x000fea0003800000 */
.L_x_4924:
        /* <DEDUP_REMOVED lines=44> */
.L_x_4923:
[----:B------:R-:W-:Y:S05]  /*34f0*/  BSYNC B1 ;  /* 0x0000000000017941 */ /* 0x000fea0003800000 */
.L_x_4922:
        /* <DEDUP_REMOVED lines=11> */
.L_x_4918:
[----:B------:R-:W-:Y:S05]  /*35b0*/  BSYNC B0 ;  /* 0x0000000000007941 */ /* 0x000fea0003800000 */
.L_x_4916:
        /* <DEDUP_REMOVED lines=8> */
.L_x_4927:
        /* <DEDUP_REMOVED lines=12> */
.L_x_4930:
[----:B------:R-:W-:-:S07]  /*3700*/  MOV R52, R77 ;  /* 0x0000004d00347202 */ /* 0x000fce0000000f00 */
.L_x_4931:
[----:B------:R-:W-:Y:S05]  /*3710*/  BSYNC B1 ;  /* 0x0000000000017941 */ /* 0x000fea0003800000 */
.L_x_4929:
        /* <DEDUP_REMOVED lines=16> */
.L_x_4935:
[----:B------:R-:W-:Y:S05]  /*3820*/  BSYNC B2 ;  /* 0x0000000000027941 */ /* 0x000fea0003800000 */
.L_x_4934:
        /* <DEDUP_REMOVED lines=44> */
.L_x_4933:
[----:B------:R-:W-:Y:S05]  /*3af0*/  BSYNC B1 ;  /* 0x0000000000017941 */ /* 0x000fea0003800000 */
.L_x_4932:
        /* <DEDUP_REMOVED lines=11> */
.L_x_4928:
[----:B------:R-:W-:Y:S05]  /*3bb0*/  BSYNC B0 ;  /* 0x0000000000007941 */ /* 0x000fea0003800000 */
.L_x_4926:
[----:B------:R-:W0:Y:S01]  /*3bc0*/  LDC.64 R118, c[0x0][0x238] ;  /* 0x00008e00ff767b82 */ /* 0x000e220000000a00 */
[----:B------:R-:W-:Y:S01]  /*3bd0*/  F2FP.F16.F32.PACK_AB R51, R52, R53 ;  /* 0x000000353433723e */ /* 0x000fe200000000ff */
[----:B------:R-:W-:Y:S01]  /*3be0*/  BSSY B0, `(.L_x_4936) ;  /* 0x0000021000007945 */ /* 0x000fe20003800000 */
[----:B------:R-:W-:Y:S02]  /*3bf0*/  F2FP.F16.F32.PACK_AB R50, R54, R55 ;  /* 0x000000373632723e */ /* 0x000fe400000000ff */
[----:B------:R-:W-:Y:S02]  /*3c00*/  F2FP.F16.F32.PACK_AB R49, R56, R57 ;  /* 0x000000393831723e */ /* 0x000fe400000000ff */
[----:B------:R-:W-:Y:S01]  /*3c10*/  F2FP.F16.F32.PACK_AB R48, R58, R59 ;  /* 0x0000003b3a30723e */ /* 0x000fe200000000ff */
[----:B------:R-:W1:Y:S01]  /*3c20*/  @P2 LDC.64 R94, c[0x0][0x220] ;  /* 0x00008800ff5e2b82 */ /* 0x000e620000000a00 */
[----:B------:R-:W-:Y:S02]  /*3c30*/  IADD3 R110, R117, 0x80, RZ ;  /* 0x00000080756e7810 */ /* 0x000fe40007ffe0ff */
[----:B------:R-:W-:-:S05]  /*3c40*/  IADD3 R104, R109, 0x80, RZ ;  /* 0x000000806d687810 */ /* 0x000fca0007ffe0ff */
        /* <DEDUP_REMOVED lines=26> */
.L_x_4937:
[----:B------:R-:W-:Y:S05]  /*3df0*/  BSYNC B0 ;  /* 0x0000000000007941 */ /* 0x000fea0003800000 */
.L_x_4936:
[----:B-----5:R2:W5:Y:S04]  /*3e00*/  @P2 LDG.E.128 R44, desc[UR4][R94.64] ;  /* 0x000000045e2c2981 */ /* 0x020568000c1e1d00 */
[----:B------:R2:W5:Y:S01]  /*3e10*/  @P0 LDG.E.128 R40, desc[UR4][R92.64] ;  /* 0x000000045c280981 */ /* 0x000562000c1e1d00 */
[----:B------:R-:W-:Y:S04]  /*3e20*/  BSSY B0, `(.L_x_4938) ;  /* 0x000005f000007945 */ /* 0x000fe80003800000 */
[----:B------:R-:W-:Y:S05]  /*3e30*/  @P3 BRA `(.L_x_4939) ;  /* 0x0000000000183947 */ /* 0x000fea0003800000 */
[----:B------:R-:W-:Y:S02]  /*3e40*/  MOV R99, RZ ;  /* 0x000000ff00637202 */ /* 0x000fe40000000f00 */
[----:B01----:R-:W-:Y:S01]  /*3e50*/  MOV R48, R100 ;  /* 0x0000006400307202 */ /* 0x003fe20000000f00 */
[----:B------:R-:W-:Y:S06]  /*3e60*/  @!P0 BRA `(.L_x_4940) ;  /* 0x0000000400688947 */ /* 0x000fec0003800000 */
[----:B------:R-:W-:Y:S02]  /*3e70*/  IMAD.MOV.U32 R48, RZ, RZ, R100 ;  /* 0x000000ffff307224 */ /* 0x000fe400078e0064 */
[----:B-----5:R-:W-:Y:S01]  /*3e80*/  HADD2.F32 R99, -RZ, R40.H0_H0 ;  /* 0x20000028ff637230 */ /* 0x020fe20000004100 */
[----:B------:R-:W-:Y:S06]  /*3e90*/  BRA `(.L_x_4940) ;  /* 0x00000004005c7947 */ /* 0x000fec0003800000 */
.L_x_4939:
[C---:B------:R-:W-:Y:S01]  /*3ea0*/  ISETP.NE.AND P4, PT, R100.reuse, 0x1, PT ;  /* 0x000000016400780c */ /* 0x040fe20003f85270 */
[----:B------:R-:W-:Y:S01]  /*3eb0*/  BSSY B1, `(.L_x_4941) ;  /* 0x000000c000017945 */ /* 0x000fe20003800000 */
[----:B01----:R-:W-:-:S11]  /*3ec0*/  IADD3 R48, R100, 0x1, RZ ;  /* 0x0000000164307810 */ /* 0x003fd60007ffe0ff */
        /* <DEDUP_REMOVED lines=9> */
.L_x_4942:
[----:B------:R-:W-:-:S07]  /*3f60*/  MOV R63, R77 ;  /* 0x0000004d003f7202 */ /* 0x000fce0000000f00 */
.L_x_4943:
[----:B------:R-:W-:Y:S05]  /*3f70*/  BSYNC B1 ;  /* 0x0000000000017941 */ /* 0x000fea0003800000 */
.L_x_4941:
        /* <DEDUP_REMOVED lines=16> */
.L_x_4947:
[----:B------:R-:W-:Y:S05]  /*4080*/  BSYNC B2 ;  /* 0x0000000000027941 */ /* 0x000fea0003800000 */
.L_x_4946:
        /* <DEDUP_REMOVED lines=44> */
.L_x_4945:
[----:B------:R-:W-:Y:S05]  /*4350*/  BSYNC B1 ;  /* 0x0000000000017941 */ /* 0x000fea0003800000 */
.L_x_4944:
        /* <DEDUP_REMOVED lines=11> */
.L_x_4940:
[----:B------:R-:W-:Y:S05]  /*4410*/  BSYNC B0 ;  /* 0x0000000000007941 */ /* 0x000fea0003800000 */
.L_x_4938:
        /* <DEDUP_REMOVED lines=8> */
.L_x_4949:
        /* <DEDUP_REMOVED lines=12> */
.L_x_4952:
[----:B------:R-:W-:-:S07]  /*4560*/  IMAD.MOV.U32 R63, RZ, RZ, R77 ;  /* 0x000000ffff3f7224 */ /* 0x000fce00078e004d */
.L_x_4953:
[----:B------:R-:W-:Y:S05]  /*4570*/  BSYNC B1 ;  /* 0x0000000000017941 */ /* 0x000fea0003800000 */
.L_x_4951:
        /* <DEDUP_REMOVED lines=16> */
.L_x_4957:
[----:B------:R-:W-:Y:S05]  /*4680*/  BSYNC B2 ;  /* 0x0000000000027941 */ /* 0x000fea0003800000 */
.L_x_4956:
        /* <DEDUP_REMOVED lines=44> */
.L_x_4955:
[----:B------:R-:W-:Y:S05]  /*4950*/  BSYNC B1 ;  /* 0x0000000000017941 */ /* 0x000fea0003800000 */
.L_x_4954:
[----:B------:R-:W-:Y:S01]  /*4960*/  I2FP.F32.U32 R48, R63 ;  /* 0x0000003f00307245 */ /* 0x000fe20000201000 */
[----:B-----5:R-:W-:Y:S01]  /*4970*/  HADD2.F32 R50, -RZ, R44.H1_H1 ;  /* 0x3000002cff327230 */ /* 0x020fe20000004100 */
[----:B------:R-:W-:-:S04]  /*4980*/  MOV R51, 0x2f800000 ;  /* 0x2f80000000337802 */ /* 0x000fc80000000f00 */
        /* <DEDUP_REMOVED lines=8> */
.L_x_4950:
[----:B------:R-:W-:Y:S05]  /*4a10*/  BSYNC B0 ;  /* 0x0000000000007941 */ /* 0x000fea0003800000 */
.L_x_4948:
        /* <DEDUP_REMOVED lines=8> */
.L_x_4959:
        /* <DEDUP_REMOVED lines=12> */
.L_x_4962:
[----:B------:R-:W-:-:S07]  /*4b60*/  MOV R63, R77 ;  /* 0x0000004d003f7202 */ /* 0x000fce0000000f00 */
.L_x_4963:
[----:B------:R-:W-:Y:S05]  /*4b70*/  BSYNC B1 ;  /* 0x0000000000017941 */ /* 0x000fea0003800000 */
.L_x_4961:
        /* <DEDUP_REMOVED lines=16> */
.L_x_4967:
[----:B------:R-:W-:Y:S05]  /*4c80*/  BSYNC B2 ;  /* 0x0000000000027941 */ /* 0x000fea0003800000 */
.L_x_4966:
        /* <DEDUP_REMOVED lines=44> */
.L_x_4965:
[----:B------:R-:W-:Y:S05]  /*4f50*/  BSYNC B1 ;  /* 0x0000000000017941 */ /* 0x000fea0003800000 */
.L_x_4964:
        /* <DEDUP_REMOVED lines=11> */
.L_x_4960:
[----:B------:R-:W-:Y:S05]  /*5010*/  BSYNC B0 ;  /* 0x0000000000007941 */ /* 0x000fea0003800000 */
.L_x_4958:
        /* <DEDUP_REMOVED lines=8> */
.L_x_4969:
        /* <DEDUP_REMOVED lines=12> */
.L_x_4972:
[----:B------:R-:W-:-:S07]  /*5160*/  MOV R63, R77 ;  /* 0x0000004d003f7202 */ /* 0x000fce0000000f00 */
.L_x_4973:
[----:B------:R-:W-:Y:S05]  /*5170*/  BSYNC B1 ;  /* 0x0000000000017941 */ /* 0x000fea0003800000 */
.L_x_4971:
        /* <DEDUP_REMOVED lines=16> */
.L_x_4977:
[----:B------:R-:W-:Y:S05]  /*5280*/  BSYNC B2 ;  /* 0x0000000000027941 */ /* 0x000fea0003800000 */
.L_x_4976:
        /* <DEDUP_REMOVED lines=44> */
.L_x_4975:
[----:B------:R-:W-:Y:S05]  /*5550*/  BSYNC B1 ;  /* 0x0000000000017941 */ /* 0x000fea0003800000 */
.L_x_4974:
        /* <DEDUP_REMOVED lines=11> */
.L_x_4970:
[----:B------:R-:W-:Y:S05]  /*5610*/  BSYNC B0 ;  /* 0x0000000000007941 */ /* 0x000fea0003800000 */
.L_x_4968:
[----:B------:R-:W-:Y:S04]  /*5620*/  BSSY B0, `(.L_x_4978) ;  /* 0x000005f000007945 */ /* 0x000fe80003800000 */
[----:B------:R-:W-:Y:S05]  /*5630*/  @P3 BRA `(.L_x_4979) ;  /* 0x0000000000183947 */ /* 0x000fea0003800000 */
[----:B--2---:R-:W-:Y:S01]  /*5640*/  MOV R95, RZ ;  /* 0x000000ff005f7202 */ /* 0x004fe20000000f00 */
[----:B------:R-:W-:Y:S01]  /*5650*/  IMAD.MOV.U32 R48, RZ, RZ, R49 ;  /* 0x000000ffff307224 */ /* 0x000fe200078e0031 */
[----:B------:R-:W-:Y:S06]  /*5660*/  @!P0 BRA `(.L_x_4980) ;  /* 0x0000000400688947 */ /* 0x000fec0003800000 */
[----:B------:R-:W-:Y:S01]  /*5670*/  MOV R48, R49 ;  /* 0x0000003100307202 */ /* 0x000fe20000000f00 */
[----:B-----5:R-:W-:Y:S01]  /*5680*/  HADD2.F32 R95, -RZ, R42.H0_H0 ;  /* 0x2000002aff5f7230 */ /* 0x020fe20000004100 */
[----:B------:R-:W-:Y:S06]  /*5690*/  BRA `(.L_x_4980) ;  /* 0x00000004005c7947 */ /* 0x000fec0003800000 */
.L_x_4979:
        /* <DEDUP_REMOVED lines=12> */
.L_x_4982:
[----:B------:R-:W-:-:S07]  /*5760*/  IMAD.MOV.U32 R63, RZ, RZ, R77 ;  /* 0x000000ffff3f7224 */ /* 0x000fce00078e004d */
.L_x_4983:
[----:B------:R-:W-:Y:S05]  /*5770*/  BSYNC B1 ;  /* 0x0000000000017941 */ /* 0x000fea0003800000 */
.L_x_4981:
        /* <DEDUP_REMOVED lines=16> */
.L_x_4987:
[----:B------:R-:W-:Y:S05]  /*5880*/  BSYNC B2 ;  /* 0x0000000000027941 */ /* 0x000fea0003800000 */
.L_x_4986:
        /* <DEDUP_REMOVED lines=44> */
.L_x_4985:
[----:B------:R-:W-:Y:S05]  /*5b50*/  BSYNC B1 ;  /* 0x0000000000017941 */ /* 0x000fea0003800000 */
.L_x_4984:
        /* <DEDUP_REMOVED lines=8> */
[----:B--2---:R-:W-:Y:S02]  /*5be0*/  FSEL R95, R51, RZ, !P4 ;  /* 0x000000ff335f7208 */ /* 0x004fe40006000000 */
[----:B------:R-:W-:-:S03]  /*5bf0*/  SEL R88, RZ, 0x1, P4 ;  /* 0x00000001ff587807 */ /* 0x000fc60002000000 */
[----:B------:R-:W-:-:S07]  /*5c00*/  @P0 FADD.FTZ R95, R50, R95 ;  /* 0x0000005f325f0221 */ /* 0x000fce0000010000 */
.L_x_4980:
[----:B------:R-:W-:Y:S05]  /*5c10*/  BSYNC B0 ;  /* 0x0000000000007941 */ /* 0x000fea0003800000 */
.L_x_4978:
        /* <DEDUP_REMOVED lines=8> */
.L_x_4989:
        /* <DEDUP_REMOVED lines=12> */
.L_x_4992:
[----:B------:R-:W-:-:S07]  /*5d60*/  MOV R63, R77 ;  /* 0x0000004d003f7202 */ /* 0x000fce0000000f00 */
.L_x_4993:
[----:B------:R-:W-:Y:S05]  /*5d70*/  BSYNC B1 ;  /* 0x0000000000017941 */ /* 0x000fea0003800000 */
.L_x_4991:
        /* <DEDUP_REMOVED lines=16> */
.L_x_4997:
[----:B------:R-:W-:Y:S05]  /*5e80*/  BSYNC B2 ;  /* 0x0000000000027941 */ /* 0x000fea0003800000 */
.L_x_4996:
        /* <DEDUP_REMOVED lines=44> */
.L_x_4995:
[----:B------:R-:W-:Y:S05]  /*6150*/  BSYNC B1 ;  /* 0x0000000000017941 */ /* 0x000fea0003800000 */
.L_x_4994:
        /* <DEDUP_REMOVED lines=11> */
.L_x_4990:
[----:B------:R-:W-:Y:S05]  /*6210*/  BSYNC B0 ;  /* 0x0000000000007941 */ /* 0x000fea0003800000 */
.L_x_4988:
        /* <DEDUP_REMOVED lines=8> */
.L_x_4999:
        /* <DEDUP_REMOVED lines=12> */
.L_x_5002:
[----:B------:R-:W-:-:S07]  /*6360*/  MOV R63, R77 ;  /* 0x0000004d003f7202 */ /* 0x000fce0000000f00 */
.L_x_5003:
[----:B------:R-:W-:Y:S05]  /*6370*/  BSYNC B1 ;  /* 0x0000000000017941 */ /* 0x000fea0003800000 */
.L_x_5001:
        /* <DEDUP_REMOVED lines=16> */
.L_x_5007:
[----:B------:R-:W-:Y:S05]  /*6480*/  BSYNC B2 ;  /* 0x0000000000027941 */ /* 0x000fea0003800000 */
.L_x_5006:
        /* <DEDUP_REMOVED lines=44> */
.L_x_5005:
[----:B------:R-:W-:Y:S05]  /*6750*/  BSYNC B1 ;  /* 0x0000000000017941 */ /* 0x000fea0003800000 */
.L_x_5004:
        /* <DEDUP_REMOVED lines=11> */
.L_x_5000:
[----:B------:R-:W-:Y:S05]  /*6810*/  BSYNC B0 ;  /* 0x0000000000007941 */ /* 0x000fea0003800000 */
.L_x_4998:
        /* <DEDUP_REMOVED lines=8> */
.L_x_5009:
        /* <DEDUP_REMOVED lines=12> */
.L_x_5012:
[----:B------:R-:W-:-:S07]  /*6960*/  IMAD.MOV.U32 R63, RZ, RZ, R77 ;  /* 0x000000ffff3f7224 */ /* 0x000fce00078e004d */
.L_x_5013:
[----:B------:R-:W-:Y:S05]  /*6970*/  BSYNC B1 ;  /* 0x0000000000017941 */ /* 0x000fea0003800000 */
.L_x_5011:
        /* <DEDUP_REMOVED lines=16> */
.L_x_5017:
[----:B------:R-:W-:Y:S05]  /*6a80*/  BSYNC B2 ;  /* 0x0000000000027941 */ /* 0x000fea0003800000 */
.L_x_5016:
        /* <DEDUP_REMOVED lines=44> */
.L_x_5015:
[----:B------:R-:W-:Y:S05]  /*6d50*/  BSYNC B1 ;  /* 0x0000000000017941 */ /* 0x000fea0003800000 */
.L_x_5014:
        /* <DEDUP_REMOVED lines=11> */
.L_x_5010:
[----:B------:R-:W-:Y:S05]  /*6e10*/  BSYNC B0 ;  /* 0x0000000000007941 */ /* 0x000fea0003800000 */
.L_x_5008:
[----:B------:R-:W-:Y:S01]  /*6e20*/  IMAD.WIDE.U32 R104, R104, 0x10, R118 ;  /* 0x0000001068687825 */ /* 0x000fe200078e0076 */
[----:B------:R-:W-:Y:S01]  /*6e30*/  F2FP.F16.F32.PACK_AB R51, R63, R93 ;  /* 0x0000005d3f33723e */ /* 0x000fe200000000ff */
[----:B------:R-:W0:Y:S01]  /*6e40*/  @P2 LDC.64 R102, c[0x0][0x220] ;  /* 0x00008800ff662b82 */ /* 0x000e220000000a00 */
[----:B------:R-:W-:Y:S01]  /*6e50*/  F2FP.F16.F32.PACK_AB R50, R94, R95 ;  /* 0x0000005f5e32723e */ /* 0x000fe200000000ff */
[----:B------:R-:W-:Y:S01]  /*6e60*/  VIADD R92, R117, 0x100 ;  /* 0x00000100755c7836 */ /* 0x000fe20000000000 */
[----:B------:R-:W-:Y:S01]  /*6e70*/  F2FP.F16.F32.PACK_AB R49, R96, R97 ;  /* 0x000000616031723e */ /* 0x000fe200000000ff */
[----:B------:R-:W-:Y:S01]  /*6e80*/  BSSY B0, `(.L_x_5018) ;  /* 0x000001c000007945 */ /* 0x000fe20003800000 */
[----:B------:R-:W-:Y:S02]  /*6e90*/  F2FP.F16.F32.PACK_AB R48, R98, R99 ;  /* 0x000000636230723e */ /* 0x000fe400000000ff */
[----:B------:R-:W-:Y:S01]  /*6ea0*/  IADD3 R112, R109, 0x100, RZ ;  /* 0x000001006d707810 */ /* 0x000fe20007ffe0ff */
[----:B------:R-:W1:Y:S02]  /*6eb0*/  @P0 LDC.64 R100, c[0x0][0x230] ;  /* 0x00008c00ff640b82 */ /* 0x000e640000000a00 */
[----:B------:R2:W-:Y:S01]  /*6ec0*/  STG.E.128 desc[UR4][R104.64], R48 ;  /* 0x0000003068007986 */ /* 0x0005e2000c101d04 */
        /* <DEDUP_REMOVED lines=23> */
.L_x_5019:
[----:B------:R-:W-:Y:S05]  /*7040*/  BSYNC B0 ;  /* 0x0000000000007941 */ /* 0x000fea0003800000 */
.L_x_5018:
[----:B-----5:R1:W5:Y:S04]  /*7050*/  @P2 LDG.E.128 R44, desc[UR4][R102.64] ;  /* 0x00000004662c2981 */ /* 0x020368000c1e1d00 */
[----:B------:R1:W5:Y:S01]  /*7060*/  @P0 LDG.E.128 R40, desc[UR4][R100.64] ;  /* 0x0000000464280981 */ /* 0x000362000c1e1d00 */
[----:B------:R-:W-:Y:S04]  /*7070*/  BSSY B0, `(.L_x_5020) ;  /* 0x000005f000007945 */ /* 0x000fe80003800000 */
[----:B------:R-:W-:Y:S05]  /*7080*/  @P3 BRA `(.L_x_5021) ;  /* 0x0000000000183947 */ /* 0x000fea0003800000 */
[----:B------:R-:W-:Y:S01]  /*7090*/  IMAD.MOV.U32 R107, RZ, RZ, RZ ;  /* 0x000000ffff6b7224 */ /* 0x000fe200078e00ff */
[----:B0-----:R-:W-:Y:S01]  /*70a0*/  MOV R48, R111 ;  /* 0x0000006f00307202 */ /* 0x001fe20000000f00 */
[----:B------:R-:W-:Y:S06]  /*70b0*/  @!P0 BRA `(.L_x_5022) ;  /* 0x0000000400688947 */ /* 0x000fec0003800000 */
[----:B------:R-:W-:Y:S01]  /*70c0*/  MOV R48, R111 ;  /* 0x0000006f00307202 */ /* 0x000fe20000000f00 */
[----:B-----5:R-:W-:Y:S01]  /*70d0*/  HADD2.F32 R107, -RZ, R40.H0_H0 ;  /* 0x20000028ff6b7230 */ /* 0x020fe20000004100 */
[----:B------:R-:W-:Y:S06]  /*70e0*/  BRA `(.L_x_5022) ;  /* 0x00000004005c7947 */ /* 0x000fec0003800000 */
.L_x_5021:
[C---:B------:R-:W-:Y:S01]  /*70f0*/  ISETP.NE.AND P4, PT, R111.reuse, 0x1, PT ;  /* 0x000000016f00780c */ /* 0x040fe20003f85270 */
[----:B------:R-:W-:Y:S01]  /*7100*/  BSSY B1, `(.L_x_5023) ;  /* 0x000000c000017945 */ /* 0x000fe20003800000 */
[----:B0-----:R-:W-:-:S11]  /*7110*/  VIADD R48, R111, 0x1 ;  /* 0x000000016f307836 */ /* 0x001fd60000000000 */
        /* <DEDUP_REMOVED lines=9> */
.L_x_5024:
[----:B------:R-:W-:-:S07]  /*71b0*/  MOV R84, R77 ;  /* 0x0000004d00547202 */ /* 0x000fce0000000f00 */
.L_x_5025:
[----:B------:R-:W-:Y:S05]  /*71c0*/  BSYNC B1 ;  /* 0x0000000000017941 */ /* 0x000fea0003800000 */
.L_x_5023:
        /* <DEDUP_REMOVED lines=16> */
.L_x_5029:
[----:B------:R-:W-:Y:S05]  /*72d0*/  BSYNC B2 ;  /* 0x0000000000027941 */ /* 0x000fea0003800000 */
.L_x_5028:
        /* <DEDUP_REMOVED lines=44> */
.L_x_5027:
[----:B------:R-:W-:Y:S05]  /*75a0*/  BSYNC B1 ;  /* 0x0000000000017941 */ /* 0x000fea0003800000 */
.L_x_5026:
        /* <DEDUP_REMOVED lines=11> */
.L_x_5022:
[----:B------:R-:W-:Y:S05]  /*7660*/  BSYNC B0 ;  /* 0x0000000000007941 */ /* 0x000fea0003800000 */
.L_x_5020:
        /* <DEDUP_REMOVED lines=8> */
.L_x_5031:
        /* <DEDUP_REMOVED lines=12> */
.L_x_5034:
[----:B------:R-:W-:-:S07]  /*77b0*/  MOV R85, R77 ;  /* 0x0000004d00557202 */ /* 0x000fce0000000f00 */
.L_x_5035:
[----:B------:R-:W-:Y:S05]  /*77c0*/  BSYNC B1 ;  /* 0x0000000000017941 */ /* 0x000fea0003800000 */
.L_x_5033:
        /* <DEDUP_REMOVED lines=16> */
.L_x_5039:
[----:B------:R-:W-:Y:S05]  /*78d0*/  BSYNC B2 ;  /* 0x0000000000027941 */ /* 0x000fea0003800000 */
.L_x_5038:
        /* <DEDUP_REMOVED lines=44> */
.L_x_5037:
[----:B------:R-:W-:Y:S05]  /*7ba0*/  BSYNC B1 ;  /* 0x0000000000017941 */ /* 0x000fea0003800000 */
.L_x_5036:
        /* <DEDUP_REMOVED lines=11> */
.L_x_5032:
[----:B------:R-:W-:Y:S05]  /*7c60*/  BSYNC B0 ;  /* 0x0000000000007941 */ /* 0x000fea0003800000 */
.L_x_5030:
        /* <DEDUP_REMOVED lines=8> */
.L_x_5041:
        /* <DEDUP_REMOVED lines=12> */
.L_x_5044:
[----:B------:R-:W-:-:S07]  /*7db0*/  IMAD.MOV.U32 R86, RZ, RZ, R77 ;  /* 0x000000ffff567224 */ /* 0x000fce00078e004d */
.L_x_5045:
[----:B------:R-:W-:Y:S05]  /*7dc0*/  BSYNC B1 ;  /* 0x0000000000017941 */ /* 0x000fea0003800000 */
.L_x_5043:
        /* <DEDUP_REMOVED lines=16> */
.L_x_5049:
[----:B------:R-:W-:Y:S05]  /*7ed0*/  BSYNC B2 ;  /* 0x0000000000027941 */ /* 0x000fea0003800000 */
.L_x_5048:
        /* <DEDUP_REMOVED lines=44> */
.L_x_5047:
[----:B------:R-:W-:Y:S05]  /*81a0*/  BSYNC B1 ;  /* 0x0000000000017941 */ /* 0x000fea0003800000 */
.L_x_5046:
        /* <DEDUP_REMOVED lines=11> */
.L_x_5042:
[----:B------:R-:W-:Y:S05]  /*8260*/  BSYNC B0 ;  /* 0x0000000000007941 */ /* 0x000fea0003800000 */
.L_x_5040:
        /* <DEDUP_REMOVED lines=8> */
.L_x_5051:
        /* <DEDUP_REMOVED lines=12> */
.L_x_5054:
[----:B------:R-:W-:-:S07]  /*83b0*/  MOV R87, R77 ;  /* 0x0000004d00577202 */ /* 0x000fce0000000f00 */
.L_x_5055:
[----:B------:R-:W-:Y:S05]  /*83c0*/  BSYNC B1 ;  /* 0x0000000000017941 */ /* 0x000fea0003800000 */
.L_x_5053:
        /* <DEDUP_REMOVED lines=16> */
.L_x_5059:
[----:B------:R-:W-:Y:S05]  /*84d0*/  BSYNC B2 ;  /* 0x0000000000027941 */ /* 0x000fea0003800000 */
.L_x_5058:
        /* <DEDUP_REMOVED lines=44> */
.L_x_5057:
[----:B------:R-:W-:Y:S05]  /*87a0*/  BSYNC B1 ;  /* 0x0000000000017941 */ /* 0x000fea0003800000 */
.L_x_5056:
        /* <DEDUP_REMOVED lines=11> */
.L_x_5052:
[----:B------:R-:W-:Y:S05]  /*8860*/  BSYNC B0 ;  /* 0x0000000000007941 */ /* 0x000fea0003800000 */
.L_x_5050:
[----:B------:R-:W-:Y:S04]  /*8870*/  BSSY B0, `(.L_x_5060) ;  /* 0x000005f000007945 */ /* 0x000fe80003800000 */
[----:B------:R-:W-:Y:S05]  /*8880*/  @P3 BRA `(.L_x_5061) ;  /* 0x0000000000183947 */ /* 0x000fea0003800000 */
[----:B-1----:R-:W-:Y:S02]  /*8890*/  MOV R103, RZ ;  /* 0x000000ff00677202 */ /* 0x002fe40000000f00 */
[----:B------:R-:W-:Y:S01]  /*88a0*/  MOV R48, R49 ;  /* 0x0000003100307202 */ /* 0x000fe20000000f00 */
[----:B------:R-:W-:Y:S06]  /*88b0*/  @!P0 BRA `(.L_x_5062) ;  /* 0x0000000400688947 */ /* 0x000fec0003800000 */
[----:B------:R-:W-:Y:S02]  /*88c0*/  IMAD.MOV.U32 R48, RZ, RZ, R49 ;  /* 0x000000ffff307224 */ /* 0x000fe400078e0031 */
[----:B-----5:R-:W-:Y:S01]  /*88d0*/  HADD2.F32 R103, -RZ, R42.H0_H0 ;  /* 0x2000002aff677230 */ /* 0x020fe20000004100 */
[----:B------:R-:W-:Y:S06]  /*88e0*/  BRA `(.L_x_5062) ;  /* 0x00000004005c7947 */ /* 0x000fec0003800000 */
.L_x_5061:
        /* <DEDUP_REMOVED lines=12> */
.L_x_5064:
[----:B------:R-:W-:-:S07]  /*89b0*/  MOV R88, R77 ;  /* 0x0000004d00587202 */ /* 0x000fce0000000f00 */
.L_x_5065:
[----:B------:R-:W-:Y:S05]  /*89c0*/  BSYNC B1 ;  /* 0x0000000000017941 */ /* 0x000fea0003800000 */
.L_x_5063:
        /* <DEDUP_REMOVED lines=16> */
.L_x_5069:
[----:B------:R-:W-:Y:S05]  /*8ad0*/  BSYNC B2 ;  /* 0x0000000000027941 */ /* 0x000fea0003800000 */
.L_x_5068:
        /* <DEDUP_REMOVED lines=44> */
.L_x_5067:
[----:B------:R-:W-:Y:S05]  /*8da0*/  BSYNC B1 ;  /* 0x0000000000017941 */ /* 0x000fea0003800000 */
.L_x_5066:
        /* <DEDUP_REMOVED lines=8> */
[----:B-1----:R-:W-:Y:S02]  /*8e30*/  FSEL R103, R51, RZ, !P4 ;  /* 0x000000ff33677208 */ /* 0x002fe40006000000 */
[----:B------:R-:W-:-:S03]  /*8e40*/  SEL R88, RZ, 0x1, P4 ;  /* 0x00000001ff587807 */ /* 0x000fc60002000000 */
[----:B------:R-:W-:-:S07]  /*8e50*/  @P0 FADD.FTZ R103, R50, R103 ;  /* 0x0000006732670221 */ /* 0x000fce0000010000 */
.L_x_5062:
[----:B------:R-:W-:Y:S05]  /*8e60*/  BSYNC B0 ;  /* 0x0000000000007941 */ /* 0x000fea0003800000 */
.L_x_5060:
        /* <DEDUP_REMOVED lines=8> */
.L_x_5071:
        /* <DEDUP_REMOVED lines=12> */
.L_x_5074:
[----:B------:R-:W-:-:S07]  /*8fb0*/  IMAD.MOV.U32 R89, RZ, RZ, R77 ;  /* 0x000000ffff597224 */ /* 0x000fce00078e004d */
.L_x_5075:
[----:B------:R-:W-:Y:S05]  /*8fc0*/  BSYNC B1 ;  /* 0x0000000000017941 */ /* 0x000fea0003800000 */
.L_x_5073:
        /* <DEDUP_REMOVED lines=16> */
.L_x_5079:
[----:B------:R-:W-:Y:S05]  /*90d0*/  BSYNC B2 ;  /* 0x0000000000027941 */ /* 0x000fea0003800000 */
.L_x_5078:
        /* <DEDUP_REMOVED lines=44> */
.L_x_5077:
[----:B------:R-:W-:Y:S05]  /*93a0*/  BSYNC B1 ;  /* 0x0000000000017941 */ /* 0x000fea0003800000 */
.L_x_5076:
        /* <DEDUP_REMOVED lines=11> */
.L_x_5072:
[----:B------:R-:W-:Y:S05]  /*9460*/  BSYNC B0 ;  /* 0x0000000000007941 */ /* 0x000fea0003800000 */
.L_x_5070:
        /* <DEDUP_REMOVED lines=8> */
.L_x_5081:
        /* <DEDUP_REMOVED lines=12> */
.L_x_5084:
[----:B------:R-:W-:-:S07]  /*95b0*/  MOV R90, R77 ;  /* 0x0000004d005a7202 */ /* 0x000fce0000000f00 */
.L_x_5085:
[----:B------:R-:W-:Y:S05]  /*95c0*/  BSYNC B1 ;  /* 0x0000000000017941 */ /* 0x000fea0003800000 */
.L_x_5083:
        /* <DEDUP_REMOVED lines=16> */
.L_x_5089:
[----:B------:R-:W-:Y:S05]  /*96d0*/  BSYNC B2 ;  /* 0x0000000000027941 */ /* 0x000fea0003800000 */
.L_x_5088:
        /* <DEDUP_REMOVED lines=44> */
.L_x_5087:
[----:B------:R-:W-:Y:S05]  /*99a0*/  BSYNC B1 ;  /* 0x0000000000017941 */ /* 0x000fea0003800000 */
.L_x_5086:
        /* <DEDUP_REMOVED lines=11> */
.L_x_5082:
[----:B------:R-:W-:Y:S05]  /*9a60*/  BSYNC B0 ;  /* 0x0000000000007941 */ /* 0x000fea0003800000 */
.L_x_5080:
        /* <DEDUP_REMOVED lines=8> */
.L_x_5091:
        /* <DEDUP_REMOVED lines=12> */
.L_x_5094:
[----:B------:R-:W-:-:S07]  /*9bb0*/  MOV R91, R77 ;  /* 0x0000004d005b7202 */ /* 0x000fce0000000f00 */
.L_x_5095:
[----:B------:R-:W-:Y:S05]  /*9bc0*/  BSYNC B1 ;  /* 0x0000000000017941 */ /* 0x000fea0003800000 */
.L_x_5093:
        /* <DEDUP_REMOVED lines=16> */
.L_x_5099:
[----:B------:R-:W-:Y:S05]  /*9cd0*/  BSYNC B2 ;  /* 0x0000000000027941 */ /* 0x000fea0003800000 */
.L_x_5098:
        /* <DEDUP_REMOVED lines=44> */
.L_x_5097:
[----:B------:R-:W-:Y:S05]  /*9fa0*/  BSYNC B1 ;  /* 0x0000000000017941 */ /* 0x000fea0003800000 */
.L_x_5096:
        /* <DEDUP_REMOVED lines=11> */
.L_x_5092:
[----:B------:R-:W-:Y:S05]  /*a060*/  BSYNC B0 ;  /* 0x0000000000007941 */ /* 0x000fea0003800000 */
.L_x_5090:
[----:B------:R-:W-:Y:S01]  /*a070*/  IMAD.WIDE.U32 R112, R112, 0x10, R118 ;  /* 0x0000001070707825 */ /* 0x000fe200078e0076 */
[----:B------:R-:W-:Y:S01]  /*a080*/  F2FP.F16.F32.PACK_AB R51, R100, R101 ;  /* 0x000000656433723e */ /* 0x000fe200000000ff */
[----:B------:R-:W0:Y:S01]  /*a090*/  @P2 LDC.64 R110, c[0x0][0x220] ;  /* 0x00008800ff6e2b82 */ /* 0x000e220000000a00 */
[----:B------:R-:W-:Y:S01]  /*a0a0*/  F2FP.F16.F32.PACK_AB R50, R102, R103 ;  /* 0x000000676632723e */ /* 0x000fe200000000ff */
[----:B------:R-:W-:Y:S01]  /*a0b0*/  BSSY B0, `(.L_x_5100) ;  /* 0x0000019000007945 */ /* 0x000fe20003800000 */
[----:B------:R-:W-:Y:S02]  /*a0c0*/  F2FP.F16.F32.PACK_AB R49, R104, R105 ;  /* 0x000000696831723e */ /* 0x000fe400000000ff */
[----:B------:R-:W-:-:S05]  /*a0d0*/  F2FP.F16.F32.PACK_AB R48, R106, R107 ;  /* 0x0000006b6a30723e */ /* 0x000fca00000000ff */
[----:B------:R1:W-:Y:S01]  /*a0e0*/  STG.E.128 desc[UR4][R112.64], R48 ;  /* 0x0000003070007986 */ /* 0x0003e2000c101d04 */
[----:B------:R-:W-:Y:S05]  /*a0f0*/  @!P2 BRA `(.L_x_5101) ;  /* 0x000000000050a947 */ /* 0x000fea0003800000 */
[----:B-1----:R-:W-:Y:S02]  /*a100*/  SHF.L.U32 R49, R90, 0x10, RZ ;  /* 0x000000105a317819 */ /* 0x002fe400000006ff */
[----:B------:R-:W-:Y:S02]  /*a110*/  LOP3.LUT R48, R91, 0xffff, RZ, 0xc0, !PT ;  /* 0x0000ffff5b307812 */ /* 0x000fe400078ec0ff */
[----:B------:R-:W-:Y:S02]  /*a120*/  LOP3.LUT R49, R49, 0xff0000, RZ, 0xc0, !PT ;  /* 0x00ff000031317812 */ /* 0x000fe400078ec0ff */
[----:B------:R-:W-:Y:S02]  /*a130*/  PRMT R51, R89, 0x7104, RZ ;  /* 0x0000710459337816 */ /* 0x000fe400000000ff */
[----:B------:R-:W-:Y:S02]  /*a140*/  PRMT R50, R49, 0x4210, R48 ;  /* 0x0000421031327816 */ /* 0x000fe40000000030 */
[----:B------:R-:W1:Y:S01]  /*a150*/  LDC.64 R48, c[0x0][0x240] ;  /* 0x00009000ff307b82 */ /* 0x000e620000000a00 */
        /* <DEDUP_REMOVED lines=9> */
[----:B------:R-:W-:Y:S02]  /*a1f0*/  LOP3.LUT R113, R50, R114, R112, 0xfe, !PT ;  /* 0x0000007232717212 */ /* 0x000fe400078efe70 */
[----:B------:R-:W-:Y:S02]  /*a200*/  LOP3.LUT R51, R121, R51, RZ, 0xfc, !PT ;  /* 0x0000003379337212 */ /* 0x000fe400078efcff */
[----:B------:R-:W-:Y:S01]  /*a210*/  LOP3.LUT R50, R113, 0xff, R84, 0xf8, !PT ;  /* 0x000000ff71327812 */ /* 0x000fe200078ef854 */
[----:B-1----:R-:W-:-:S05]  /*a220*/  IMAD.WIDE.U32 R48, R92, 0x8, R48 ;  /* 0x000000085c307825 */ /* 0x002fca00078e0030 */
[----:B------:R2:W-:Y:S02]  /*a230*/  STG.E.64 desc[UR4][R48.64], R50 ;  /* 0x0000003230007986 */ /* 0x0005e4000c101b04 */
.L_x_5101:
[----:B------:R-:W-:Y:S05]  /*a240*/  BSYNC B0 ;  /* 0x0000000000007941 */ /* 0x000fea0003800000 */
.L_x_5100:
        /* <DEDUP_REMOVED lines=13> */
[----:B-----5:R-:W-:Y:S01]  /*a320*/  HADD2.F32 R109, -RZ, R40.H0_H0 ;  /* 0x20000028ff6d7230 */ /* 0x020fe20000004100 */
[----:B------:R-:W-:Y:S06]  /*a330*/  BRA `(.L_x_5104) ;  /* 0x00000004005c7947 */ /* 0x000fec0003800000 */
.L_x_5103:
        /* <DEDUP_REMOVED lines=12> */
.L_x_5106:
[----:B------:R-:W-:-:S07]  /*a400*/  IMAD.MOV.U32 R84, RZ, RZ, R77 ;  /* 0x000000ffff547224 */ /* 0x000fce00078e004d */
.L_x_5107:
[----:B------:R-:W-:Y:S05]  /*a410*/  BSYNC B1 ;  /* 0x0000000000017941 */ /* 0x000fea0003800000 */
.L_x_5105:
        /* <DEDUP_REMOVED lines=16> */
.L_x_5111:
[----:B------:R-:W-:Y:S05]  /*a520*/  BSYNC B2 ;  /* 0x0000000000027941 */ /* 0x000fea0003800000 */
.L_x_5110:
        /* <DEDUP_REMOVED lines=44> */
.L_x_5109:
[----:B------:R-:W-:Y:S05]  /*a7f0*/  BSYNC B1 ;  /* 0x0000000000017941 */ /* 0x000fea0003800000 */
.L_x_5108:
        /* <DEDUP_REMOVED lines=11> */
.L_x_5104:
[----:B------:R-:W-:Y:S05]  /*a8b0*/  BSYNC B0 ;  /* 0x0000000000007941 */ /* 0x000fea0003800000 */
.L_x_5102:
        /* <DEDUP_REMOVED lines=8> */
.L_x_5113:
        /* <DEDUP_REMOVED lines=12> */
.L_x_5116:
[----:B------:R-:W-:-:S07]  /*aa00*/  MOV R85, R77 ;  /* 0x0000004d00557202 */ /* 0x000fce0000000f00 */
.L_x_5117:
[----:B------:R-:W-:Y:S05]  /*aa10*/  BSYNC B1 ;  /* 0x0000000000017941 */ /* 0x000fea0003800000 */
.L_x_5115:
        /* <DEDUP_REMOVED lines=16> */
.L_x_5121:
[----:B------:R-:W-:Y:S05]  /*ab20*/  BSYNC B2 ;  /* 0x0000000000027941 */ /* 0x000fea0003800000 */
.L_x_5120:
        /* <DEDUP_REMOVED lines=44> */
.L_x_5119:
[----:B------:R-:W-:Y:S05]  /*adf0*/  BSYNC B1 ;  /* 0x0000000000017941 */ /* 0x000fea0003800000 */
.L_x_5118:
        /* <DEDUP_REMOVED lines=11> */
.L_x_5114:
[----:B------:R-:W-:Y:S05]  /*aeb0*/  BSYNC B0 ;  /* 0x0000000000007941 */ /* 0x000fea0003800000 */
.L_x_5112:
        /* <DEDUP_REMOVED lines=8> */
.L_x_5123:
        /* <DEDUP_REMOVED lines=12> */
.L_x_5126:
[----:B------:R-:W-:-:S07]  /*b000*/  MOV R86, R77 ;  /* 0x0000004d00567202 */ /* 0x000fce0000000f00 */
.L_x_5127:
[----:B------:R-:W-:Y:S05]  /*b010*/  BSYNC B1 ;  /* 0x0000000000017941 */ /* 0x000fea0003800000 */
.L_x_5125:
        /* <DEDUP_REMOVED lines=16> */
.L_x_5131:
[----:B------:R-:W-:Y:S05]  /*b120*/  BSYNC B2 ;  /* 0x0000000000027941 */ /* 0x000fea0003800000 */
.L_x_5130:
        /* <DEDUP_REMOVED lines=44> */
.L_x_5129:
[----:B------:R-:W-:Y:S05]  /*b3f0*/  BSYNC B1 ;  /* 0x0000000000017941 */ /* 0x000fea0003800000 */
.L_x_5128:
        /* <DEDUP_REMOVED lines=11> */
.L_x_5124:
[----:B------:R-:W-:Y:S05]  /*b4b0*/  BSYNC B0 ;  /* 0x0000000000007941 */ /* 0x000fea0003800000 */
.L_x_5122:
        /* <DEDUP_REMOVED lines=8> */
.L_x_5133:
        /* <DEDUP_REMOVED lines=12> */
.L_x_5136:
[----:B------:R-:W-:-:S07]  /*b600*/  IMAD.MOV.U32 R87, RZ, RZ, R77 ;  /* 0x000000ffff577224 */ /* 0x000fce00078e004d */
.L_x_5137:
[----:B------:R-:W-:Y:S05]  /*b610*/  BSYNC B1 ;  /* 0x0000000000017941 */ /* 0x000fea0003800000 */
.L_x_5135:
        /* <DEDUP_REMOVED lines=16> */
.L_x_5141:
[----:B------:R-:W-:Y:S05]  /*b720*/  BSYNC B2 ;  /* 0x0000000000027941 */ /* 0x000fea0003800000 */
.L_x_5140:
        /* <DEDUP_REMOVED lines=44> */
.L_x_5139:
[----:B------:R-:W-:Y:S05]  /*b9f0*/  BSYNC B1 ;  /* 0x0000000000017941 */ /* 0x000fea0003800000 */
.L_x_5138:
        /* <DEDUP_REMOVED lines=11> */
.L_x_5134:
[----:B------:R-:W-:Y:S05]  /*bab0*/  BSYNC B0 ;  /* 0x0000000000007941 */ /* 0x000fea0003800000 */
.L_x_5132:
        /* <DEDUP_REMOVED lines=8> */
.L_x_5143:
        /* <DEDUP_REMOVED lines=12> */
.L_x_5146:
[----:B------:R-:W-:-:S07]  /*bc00*/  MOV R88, R77 ;  /* 0x0000004d00587202 */ /* 0x000fce0000000f00 */
.L_x_5147:
[----:B------:R-:W-:Y:S05]  /*bc10*/  BSYNC B1 ;  /* 0x0000000000017941 */ /* 0x000fea0003800000 */
.L_x_5145:
        /* <DEDUP_REMOVED lines=16> */
.L_x_5151:
[----:B------:R-:W-:Y:S05]  /*bd20*/  BSYNC B2 ;  /* 0x0000000000027941 */ /* 0x000fea0003800000 */
.L_x_5150:
        /* <DEDUP_REMOVED lines=44> */
.L_x_5149:
[----:B------:R-:W-:Y:S05]  /*bff0*/  BSYNC B1 ;  /* 0x0000000000017941 */ /* 0x000fea0003800000 */
.L_x_5148:
        /* <DEDUP_REMOVED lines=11> */
.L_x_5144:
[----:B------:R-:W-:Y:S05]  /*c0b0*/  BSYNC B0 ;  /* 0x0000000000007941 */ /* 0x000fea0003800000 */
.L_x_5142:
        /* <DEDUP_REMOVED lines=8> */
.L_x_5153:
        /* <DEDUP_REMOVED lines=12> */
.L_x_5156:
[----:B------:R-:W-:-:S07]  /*c200*/  MOV R89, R77 ;  /* 0x0000004d00597202 */ /* 0x000fce0000000f00 */
.L_x_5157:
[----:B------:R-:W-:Y:S05]  /*c210*/  BSYNC B1 ;  /* 0x0000000000017941 */ /* 0x000fea0003800000 */
.L_x_5155:
        /* <DEDUP_REMOVED lines=16> */
.L_x_5161:
[----:B------:R-:W-:Y:S05]  /*c320*/  BSYNC B2 ;  /* 0x0000000000027941 */ /* 0x000fea0003800000 */
.L_x_5160:
        /* <DEDUP_REMOVED lines=40> */
[----:B------:R-:W-:-:S04]  /*c5b0*/  MOV R77, R76 ;  /* 0x0000004c004d7202 */ /* 0x000fc80000000f00 */
[----:B------:R-:W-:Y:S01]  /*c5c0*/  LOP3.LUT R81, R49, UR33, R50, 0x96, !PT ;  /* 0x0000002131517c12 */ /* 0x000fe2000f8e9632 */
[----:B------:R-:W-:Y:S01]  /*c5d0*/  IMAD.MOV.U32 R49, RZ, RZ, RZ ;  /* 0x000000ffff317224 */ /* 0x000fe200078e00ff */
[----:B------:R-:W-:-:S07]  /*c5e0*/  MOV R76, R48 ;  /* 0x00000030004c7202 */ /* 0x000fce0000000f00 */
.L_x_5159:
[----:B------:R-:W-:Y:S05]  /*c5f0*/  BSYNC B1 ;  /* 0x0000000000017941 */ /* 0x000fea0003800000 */
.L_x_5158:
        /* <DEDUP_REMOVED lines=11> */
.L_x_5154:
[----:B------:R-:W-:Y:S05]  /*c6b0*/  BSYNC B0 ;  /* 0x0000000000007941 */ /* 0x000fea0003800000 */
.L_x_5152:
        /* <DEDUP_REMOVED lines=8> */
.L_x_5163:
        /* <DEDUP_REMOVED lines=12> */
.L_x_5166:
[----:B------:R-:W-:-:S07]  /*c800*/  IMAD.MOV.U32 R90, RZ, RZ, R77 ;  /* 0x000000ffff5a7224 */ /* 0x000fce00078e004d */
.L_x_5167:
[----:B------:R-:W-:Y:S05]  /*c810*/  BSYNC B1 ;  /* 0x0000000000017941 */ /* 0x000fea0003800000 */
.L_x_5165:
        /* <DEDUP_REMOVED lines=16> */
.L_x_5171:
[----:B------:R-:W-:Y:S05]  /*c920*/  BSYNC B2 ;  /* 0x0000000000027941 */ /* 0x000fea0003800000 */
.L_x_5170:
        /* <DEDUP_REMOVED lines=42> */
[----:B------:R-:W-:Y:S01]  /*cbd0*/  HFMA2.MMA R48, -RZ, RZ, 0, 0 ;  /* 0x00000000ff307435 */ /* 0x000fe200000001ff */
[----:B------:R-:W-:-:S10]  /*cbe0*/  LOP3.LUT R81, R49, UR33, R50, 0x96, !PT ;  /* 0x0000002131517c12 */ /* 0x000fd4000f8e9632 */
.L_x_5169:
[----:B------:R-:W-:Y:S05]  /*cbf0*/  BSYNC B1 ;  /* 0x0000000000017941 */ /* 0x000fea0003800000 */
.L_x_5168:
[----:B------:R-:W-:Y:S02]  /*cc00*/  I2FP.F32.U32 R49, R90 ;  /* 0x0000005a00317245 */ /* 0x000fe40000201000 */
[----:B------:R-:W-:-:S05]  /*cc10*/  MOV R50, 0x2f800000 ;  /* 0x2f80000000327802 */ /* 0x000fca0000000f00 */
[----:B------:R-:W-:Y:S01]  /*cc20*/  FFMA.FTZ R49, R49, R50, 1.1641532182693481445e-10 ;  /* 0x2f00000031317423 */ /* 0x000fe20000010032 */
[----:B-----5:R-:W-:-:S04]  /*cc30*/  HADD2.F32 R50, -RZ, R47.H0_H0 ;  /* 0x2000002fff327230 */ /* 0x020fc80000004100 */
[----:B------:R-:W-:Y:S01]  /*cc40*/  FSETP.GTU.FTZ.AND P4, PT, R49, UR10, PT ;  /* 0x0000000a31007c0b */ /* 0x000fe2000bf9c000 */
[----:B------:R-:W-:-:S03]  /*cc50*/  FMUL.FTZ R50, R50, UR13 ;  /* 0x0000000d32327c20 */ /* 0x000fc60008410000 */
[----:B------:R-:W-:Y:S01]  /*cc60*/  SEL R90, RZ, 0x1, P4 ;  /* 0x00000001ff5a7807 */ /* 0x000fe20002000000 */
[----:B------:R-:W-:-:S05]  /*cc70*/  FMUL.FTZ R50, R50, UR12 ;  /* 0x0000000c32327c20 */ /* 0x000fca0008410000 */
[----:B------:R-:W-:Y:S01]  /*cc80*/  FSEL R115, R50, RZ, !P4 ;  /* 0x000000ff32737208 */ /* 0x000fe20006000000 */
[----:B------:R-:W-:-:S05]  /*cc90*/  @P0 HADD2.F32 R50, -RZ, R43.H0_H0 ;  /* 0x2000002bff320230 */ /* 0x000fca0000004100 */
[----:B------:R-:W-:-:S07]  /*cca0*/  @P0 FADD.FTZ R115, R50, R115 ;  /* 0x0000007332730221 */ /* 0x000fce0000010000 */
.L_x_5164:
[----:B------:R-:W-:Y:S05]  /*ccb0*/  BSYNC B0 ;  /* 0x0000000000007941 */ /* 0x000fea0003800000 */
.L_x_5162:
        /* <DEDUP_REMOVED lines=8> */
.L_x_5173:
        /* <DEDUP_REMOVED lines=12> */
.L_x_5176:
[----:B------:R-:W-:-:S07]  /*ce00*/  MOV R91, R77 ;  /* 0x0000004d005b7202 */ /* 0x000fce0000000f00 */
.L_x_5177:
[----:B------:R-:W-:Y:S05]  /*ce10*/  BSYNC B1 ;  /* 0x0000000000017941 */ /* 0x000fea0003800000 */
.L_x_5175:
        /* <DEDUP_REMOVED lines=16> */
.L_x_5181:
[----:B------:R-:W-:Y:S05]  /*cf20*/  BSYNC B2 ;  /* 0x0000000000027941 */ /* 0x000fea0003800000 */
.L_x_5180:
        /* <DEDUP_REMOVED lines=44> */
.L_x_5179:
[----:B------:R-:W-:Y:S05]  /*d1f0*/  BSYNC B1 ;  /* 0x0000000000017941 */ /* 0x000fea0003800000 */
.L_x_5178:
[----:B------:R-:W-:Y:S01]  /*d200*/  I2FP.F32.U32 R48, R91 ;  /* 0x0000005b00307245 */ /* 0x000fe20000201000 */
[----:B------:R-:W-:-:S04]  /*d210*/  IMAD.MOV.U32 R49, RZ, RZ, 0x2f800000 ;  /* 0x2f800000ff317424 */ /* 0x000fc800078e00ff */
[----:B------:R-:W-:Y:S01]  /*d220*/  FFMA.FTZ R48, R48, R49, 1.1641532182693481445e-10 ;  /* 0x2f00000030307423 */ /* 0x000fe20000010031 */
[----:B-----5:R-:W-:-:S04]  /*d230*/  HADD2.F32 R49, -RZ, R47.H1_H1 ;  /* 0x3000002fff317230 */ /* 0x020fc80000004100 */
[----:B------:R-:W-:Y:S01]  /*d240*/  FSETP.GTU.FTZ.AND P3, PT, R48, UR10, PT ;  /* 0x0000000a30007c0b */ /* 0x000fe2000bf7c000 */
[----:B------:R-:W-:-:S03]  /*d250*/  FMUL.FTZ R49, R49, UR13 ;  /* 0x0000000d31317c20 */ /* 0x000fc60008410000 */
[----:B------:R-:W-:Y:S01]  /*d260*/  SEL R91, RZ, 0x1, P3 ;  /* 0x00000001ff5b7807 */ /* 0x000fe20001800000 */
[----:B------:R-:W-:-:S05]  /*d270*/  FMUL.FTZ R49, R49, UR12 ;  /* 0x0000000c31317c20 */ /* 0x000fca0008410000 */
[----:B------:R-:W-:Y:S01]  /*d280*/  FSEL R116, R49, RZ, !P3 ;  /* 0x000000ff31747208 */ /* 0x000fe20005800000 */
[----:B------:R-:W-:-:S05]  /*d290*/  @P0 HADD2.F32 R49, -RZ, R43.H1_H1 ;  /* 0x3000002bff310230 */ /* 0x000fca0000004100 */
[----:B------:R-:W-:-:S07]  /*d2a0*/  @P0 FADD.FTZ R116, R49, R116 ;  /* 0x0000007431740221 */ /* 0x000fce0000010000 */
.L_x_5174:
[----:B------:R-:W-:Y:S05]  /*d2b0*/  BSYNC B0 ;  /* 0x0000000000007941 */ /* 0x000fea0003800000 */
.L_x_5172:
[----:B------:R-:W-:Y:S01]  /*d2c0*/  FADD.FTZ R121, RZ, R59 ;  /* 0x0000003bff797221 */ /* 0x000fe20000010000 */
[----:B------:R-:W-:Y:S01]  /*d2d0*/  IMAD.WIDE.U32 R118, R120, 0x10, R118 ;  /* 0x0000001078767825 */ /* 0x000fe200078e0076 */
[----:B------:R-:W-:Y:S01]  /*d2e0*/  F2FP.F16.F32.PACK_AB R51, R116, R115 ;  /* 0x000000737433723e */ /* 0x000fe200000000ff */
[----:B------:R-:W-:Y:S02]  /*d2f0*/  BSSY B0, `(.L_x_5182) ;  /* 0x0000037000007945 */ /* 0x000fe40003800000 */
[----:B------:R-:W-:Y:S01]  /*d300*/  FADD.FTZ R120, R121, R58 ;  /* 0x0000003a79787221 */ /* 0x000fe20000010000 */
[----:B------:R-:W-:Y:S02]  /*d310*/  F2FP.F16.F32.PACK_AB R50, R114, R113 ;  /* 0x000000717232723e */ /* 0x000fe400000000ff */
[----:B------:R-:W-:Y:S01]  /*d320*/  F2FP.F16.F32.PACK_AB R49, R112, R111 ;  /* 0x0000006f7031723e */ /* 0x000fe200000000ff */
[----:B------:R-:W-:Y:S01]  /*d330*/  FADD.FTZ R121, R120, R57 ;  /* 0x0000003978797221 */ /* 0x000fe20000010000 */
[----:B------:R-:W-:-:S02]  /*d340*/  F2FP.F16.F32.PACK_AB R48, R110, R109 ;  /* 0x0000006d6e30723e */ /* 0x000fc400000000ff */
        /* <DEDUP_REMOVED lines=49> */
.L_x_5183:
[----:B------:R-:W-:Y:S05]  /*d660*/  BSYNC B0 ;  /* 0x0000000000007941 */ /* 0x000fea0003800000 */
.L_x_5182:
[----:B0-----:R-:W-:Y:S01]  /*d670*/  SHF.R.U32.HI R50, RZ, 0x5, R19 ;  /* 0x00000005ff327819 */ /* 0x001fe20000011613 */
[----:B------:R-:W-:Y:S01]  /*d680*/  FADD.FTZ R48, R121, R114 ;  /* 0x0000007279307221 */ /* 0x000fe20000010000 */
[----:B------:R-:W-:Y:S01]  /*d690*/  UMOV UR34, 0xffffffff ;  /* 0xffffffff00227882 */ /* 0x000fe20000000000 */
[----:B------:R-:W-:Y:S02]  /*d6a0*/  LOP3.LUT P2, RZ, R19, 0x1f, RZ, 0xc0, !PT ;  /* 0x0000001f13ff7812 */ /* 0x000fe4000784c0ff */
[----:B------:R-:W-:Y:S01]  /*d6b0*/  LOP3.LUT R51, R50, 0x7fffffc, RZ, 0xc0, !PT ;  /* 0x07fffffc32337812 */ /* 0x000fe200078ec0ff */
[----:B------:R-:W-:-:S03]  /*d6c0*/  FADD.FTZ R49, R48, R115 ;  /* 0x0000007330317221 */ /* 0x000fc60000010000 */
[----:B------:R-:W-:Y:S01]  /*d6d0*/  @!P0 IADD3 R51, R51, 0x4, RZ ;  /* 0x0000000433338810 */ /* 0x000fe20007ffe0ff */
        /* <DEDUP_REMOVED lines=86> */
.L_x_5198:
[----:B------:R-:W2:Y:S01]  /*dc40*/  @!P2 S2R R117, SR_CgaCtaId ;  /* 0x000000000075a919 */ /* 0x000ea20000008800 */
[----:B------:R-:W-:Y:S01]  /*dc50*/  LOP3.LUT R50, R50, 0x3, RZ, 0xc0, !PT ;  /* 0x0000000332327812 */ /* 0x000fe200078ec0ff */
[----:B-1----:R-:W-:Y:S01]  /*dc60*/  FADD.FTZ R49, R121, R124 ;  /* 0x0000007c79317221 */ /* 0x002fe20000010000 */
[----:B------:R-:W-:Y:S01]  /*dc70*/  @!P2 MOV R108, 0x400 ;  /* 0x00000400006ca802 */ /* 0x000fe20000000f00 */
[----:B------:R-:W-:Y:S05]  /*dc80*/  WARPSYNC.ALL ;  /* 0x0000000000007948 */ /* 0x000fea0003800000 */
[----:B------:R-:W-:Y:S02]  /*dc90*/  LOP3.LUT R118, R19, 0x1f, RZ, 0xc0, !PT ;  /* 0x0000001f13767812 */ /* 0x000fe400078ec0ff */
[----:B--2---:R-:W-:Y:S01]  /*dca0*/  @!P2 LEA R117, R117, R108, 0x18 ;  /* 0x0000006c7575a211 */ /* 0x004fe200078ec0ff */
[----:B------:R-:W-:-:S05]  /*dcb0*/  @!P2 IMAD.IADD R108, R51, 0x1, R50 ;  /* 0x00000001336ca824 */ /* 0x000fca00078e0232 */
        /* <DEDUP_REMOVED lines=9> */
[----:B------:R-:W-:Y:S02]  /*dd50*/  BSSY B0, `(.L_x_5185) ;  /* 0x00000dc000007945 */ /* 0x000fe40003800000 */
[----:B------:R-:W-:Y:S01]  /*dd60*/  I2FP.F32.S32 R122, R119 ;  /* 0x00000077007a7245 */ /* 0x000fe20000201400 */
[----:B------:R-:W2:Y:S01]  /*dd70*/  SHFL.DOWN PT, R118, R119, 0x2, 0x1f ;  /* 0x08401f0077767f89 */ /* 0x000ea200000e0000 */
[----:B-1----:R-:W-:-:S05]  /*dd80*/  @!P2 LEA R48, R49, R48, 0x18 ;  /* 0x000000303130a211 */ /* 0x002fca00078ec0ff */
[----:B------:R-:W-:Y:S01]  /*dd90*/  @!P2 IMAD R108, R51, 0x8, R48 ;  /* 0x00000008336ca824 */ /* 0x000fe200078e0230 */
[----:B------:R-:W-:Y:S01]  /*dda0*/  CS2R R48, SRZ ;  /* 0x0000000000307805 */ /* 0x000fe2000001ff00 */
[----:B--2---:R-:W-:Y:S01]  /*ddb0*/  IMAD.IADD R51, R118, 0x1, R119 ;  /* 0x0000000176337824 */ /* 0x004fe200078e0277 */
[----:B------:R-:W-:-:S04]  /*ddc0*/  I2FP.F32.S32 R117, R118 ;  /* 0x0000007600757245 */ /* 0x000fc80000201400 */
        /* <DEDUP_REMOVED lines=17> */
[----:B--2---:R-:W-:-:S04]  /*dee0*/  IADD3 R120, R51, R48, RZ ;  /* 0x0000003033787210 */ /* 0x004fc80007ffe0ff */
[----:B------:R-:W-:Y:S01]  /*def0*/  I2FP.F32.S32 R49, R120 ;  /* 0x0000007800317245 */ /* 0x000fe20000201400 */
[----:B------:R-:W0:Y:S01]  /*df00*/  SHFL.DOWN PT, R117, R118, 0x1, 0x1f ;  /* 0x08201f0076757f89 */ /* 0x000e2200000e0000 */
        /* <DEDUP_REMOVED lines=8> */
[C---:B-1----:R-:W-:Y:S01]  /*df90*/  FMUL.FTZ R119, R49.reuse, R108 ;  /* 0x0000006c31777220 */ /* 0x042fe20000410000 */
[----:B0-----:R-:W-:Y:S02]  /*dfa0*/  FADD.FTZ R48, R118, R117 ;  /* 0x0000007576307221 */ /* 0x001fe40000010000 */
[----:B------:R-:W0:Y:S02]  /*dfb0*/  LDC R117, c[0x0][0x2d8] ;  /* 0x0000b600ff757b82 */ /* 0x000e240000000800 */
[----:B------:R-:W-:Y:S01]  /*dfc0*/  FFMA.FTZ R108, R49, R51, R48 ;  /* 0x00000033316c7223 */ /* 0x000fe20000010030 */
[----:B------:R-:W1:Y:S05]  /*dfd0*/  SHFL.IDX PT, R119, R119, RZ, 0x1f ;  /* 0x00001fff77777589 */ /* 0x000e6a00000e0000 */
[----:B------:R-:W0:Y:S01]  /*dfe0*/  SHFL.IDX PT, R108, R108, RZ, 0x1f ;  /* 0x00001fff6c6c7589 */ /* 0x000e2200000e0000 */
[----:B------:R-:W2:Y:S08]  /*dff0*/  @!P2 LDC.64 R48, c[0x0][0x250] ;  /* 0x00009400ff30ab82 */ /* 0x000eb00000000a00 */
[----:B------:R-:W3:Y:S01]  /*e000*/  @!P2 LDC.64 R50, c[0x0][0x258] ;  /* 0x00009600ff32ab82 */ /* 0x000ee20000000a00 */
[----:B-1----:R-:W-:-:S05]  /*e010*/  FMUL.FTZ R118, R119, R119 ;  /* 0x0000007777767220 */ /* 0x002fca0000410000 */
[----:B------:R-:W-:Y:S01]  /*e020*/  FSEL R118, R118, RZ, P1 ;  /* 0x000000ff76767208 */ /* 0x000fe20000800000 */
[----:B0-----:R-:W-:Y:S01]  /*e030*/  FFMA.FTZ R117, R108, UR11, R117 ;  /* 0x0000000b6c757c23 */ /* 0x001fe20008010075 */
[----:B--2---:R-:W-:-:S03]  /*e040*/  @!P2 LEA R48, P3, R18, R48, 0x2 ;  /* 0x000000301230a211 */ /* 0x004fc600078610ff */
[----:B------:R-:W-:Y:S01]  /*e050*/  FADD.FTZ R117, R117, R118 ;  /* 0x0000007675757221 */ /* 0x000fe20000010000 */
[C---:B------:R-:W-:Y:S02]  /*e060*/  @!P2 LEA.HI.X R49, R18.reuse, R49, R60, 0x2, P3 ;  /* 0x000000311231a211 */ /* 0x040fe400018f143c */
[----:B---3--:R-:W-:-:S03]  /*e070*/  @!P2 LEA R50, P4, R18, R50, 0x2 ;  /* 0x000000321232a211 */ /* 0x008fc600078810ff */
[----:B------:R-:W0:Y:S01]  /*e080*/  MUFU.RSQ R117, R117 ;  /* 0x0000007500757308 */ /* 0x000e220000001400 */
[----:B------:R1:W-:Y:S01]  /*e090*/  @!P2 STG.E desc[UR4][R48.64], R119 ;  /* 0x000000773000a986 */ /* 0x0003e2000c101904 */
[----:B------:R-:W-:-:S05]  /*e0a0*/  @!P2 LEA.HI.X R51, R18, R51, R60, 0x2, P4 ;  /* 0x000000331233a211 */ /* 0x000fca00020f143c */
[----:B0-----:R1:W-:Y:S01]  /*e0b0*/  @!P2 STG.E desc[UR4][R50.64], R117 ;  /* 0x000000753200a986 */ /* 0x0013e2000c101904 */
[----:B------:R-:W-:-:S13]  /*e0c0*/  ISETP.GE.AND P2, PT, R61, 0x1, PT ;  /* 0x000000013d00780c */ /* 0x000fda0003f46270 */
[----:B-1----:R-:W-:Y:S05]  /*e0d0*/  @!P2 BRA `(.L_x_5186) ;  /* 0x00000008008ca947 */ /* 0x002fea0003800000 */
[----:B------:R-:W-:Y:S02]  /*e0e0*/  FSEL R50, R119, RZ, !P1 ;  /* 0x000000ff77327208 */ /* 0x000fe40004800000 */
[----:B------:R-:W-:-:S03]  /*e0f0*/  IADD3 R61, R61, -0x1, RZ ;  /* 0xffffffff3d3d7810 */ /* 0x000fc60007ffe0ff */
[C---:B------:R-:W-:Y:S01]  /*e100*/  FADD.FTZ R58, -R50.reuse, R58 ;  /* 0x0000003a323a7221 */ /* 0x040fe20000010100 */
[C---:B------:R-:W-:Y:S01]  /*e110*/  FADD.FTZ R108, -R50.reuse, R53 ;  /* 0x00000035326c7221 */ /* 0x040fe20000010100 */
[C---:B------:R-:W-:Y:S01]  /*e120*/  FADD.FTZ R60, -R50.reuse, R57 ;  /* 0x00000039323c7221 */ /* 0x040fe20000010100 */
[C---:B------:R-:W-:Y:S01]  /*e130*/  FADD.FTZ R48, -R50.reuse, R59 ;  /* 0x0000003b32307221 */ /* 0x040fe20000010100 */
[C---:B------:R-:W-:Y:S01]  /*e140*/  FMUL.FTZ R53, R117.reuse, R58 ;  /* 0x0000003a75357220 */ /* 0x040fe20000410000 */
[----:B------:R-:W-:Y:S02]  /*e150*/  HADD2.F32 R58, -RZ, R39.H0_H0 ;  /* 0x20000027ff3a7230 */ /* 0x000fe40000004100 */
[C---:B------:R-:W-:Y:S01]  /*e160*/  FMUL.FTZ R108, R117.reuse, R108 ;  /* 0x0000006c756c7220 */ /* 0x040fe20000410000 */
[C---:B------:R-:W-:Y:S01]  /*e170*/  FMUL.FTZ R60, R117.reuse, R60 ;  /* 0x0000003c753c7220 */ /* 0x040fe20000410000 */
[----:B------:R-:W-:Y:S01]  /*e180*/  FMUL.FTZ R48, R117, R48 ;  /* 0x0000003075307220 */ /* 0x000fe20000410000 */
[----:B------:R-:W-:Y:S01]  /*e190*/  FADD.FTZ R52, -R50, R52 ;  /* 0x0000003432347221 */ /* 0x000fe20000010100 */
[----:B------:R-:W-:Y:S01]  /*e1a0*/  FFMA.FTZ R108, R108, R58, R11 ;  /* 0x0000003a6c6c7223 */ /* 0x000fe2000001000b */
[----:B------:R-:W-:-:S02]  /*e1b0*/  HADD2.F32 R58, -RZ, R37.H0_H0 ;  /* 0x20000025ff3a7230 */ /* 0x000fc40000004100 */
[C---:B------:R-:W-:Y:S01]  /*e1c0*/  FADD.FTZ R93, -R50.reuse, R93 ;  /* 0x0000005d325d7221 */ /* 0x040fe20000010100 */
[----:B------:R-:W-:Y:S02]  /*e1d0*/  IMAD R62, R61, R62, RZ ;  /* 0x0000003e3d3e7224 */ /* 0x000fe400078e02ff */
[C---:B------:R-:W-:Y:S01]  /*e1e0*/  FMUL.FTZ R61, R117.reuse, R52 ;  /* 0x00000034753d7220 */ /* 0x040fe20000410000 */
[----:B------:R-:W-:Y:S01]  /*e1f0*/  FADD.FTZ R122, -R50, R95 ;  /* 0x0000005f327a7221 */ /* 0x000fe20000010100 */
[----:B------:R-:W-:Y:S01]  /*e200*/  FFMA.FTZ R60, R60, R58, R15 ;  /* 0x0000003a3c3c7223 */ /* 0x000fe2000001000f */
[----:B------:R-:W-:Y:S02]  /*e210*/  HADD2.F32 R58, -RZ, R36.H0_H0 ;  /* 0x20000024ff3a7230 */ /* 0x000fe40000004100 */
[----:B------:R-:W-:Y:S01]  /*e220*/  FMUL.FTZ R52, R117, R93 ;  /* 0x0000005d75347220 */ /* 0x000fe20000410000 */
[C---:B------:R-:W-:Y:S01]  /*e230*/  FADD.FTZ R124, -R50.reuse, R94 ;  /* 0x0000005e327c7221 */ /* 0x040fe20000010100 */
[C---:B------:R-:W-:Y:S01]  /*e240*/  FADD.FTZ R56, -R50.reuse, R56 ;  /* 0x0000003832387221 */ /* 0x040fe20000010100 */
[----:B------:R-:W-:Y:S01]  /*e250*/  FADD.FTZ R74, -R50, R55 ;  /* 0x00000037324a7221 */ /* 0x000fe20000010100 */
[----:B------:R-:W-:Y:S01]  /*e260*/  FFMA.FTZ R48, R48, R58, R17 ;  /* 0x0000003a30307223 */ /* 0x000fe20000010011 */
[----:B------:R-:W-:-:S02]  /*e270*/  HADD2.F32 R58, -RZ, R35.H0_H0 ;  /* 0x20000023ff3a7230 */ /* 0x000fc40000004100 */
        /* <DEDUP_REMOVED lines=21> */
[----:B------:R-:W0:Y:S01]  /*e3d0*/  LDC.64 R94, c[0x0][0x2b8] ;  /* 0x0000ae00ff5e7b82 */ /* 0x000e220000000a00 */
[----:B------:R-:W-:Y:S01]  /*e3e0*/  FADD.FTZ R50, -R50, R116 ;  /* 0x0000007432327221 */ /* 0x000fe20000010100 */
[----:B------:R-:W-:Y:S01]  /*e3f0*/  FFMA.FTZ R52, R52, R58, R3 ;  /* 0x0000003a34347223 */ /* 0x000fe20000010003 */
[----:B------:R-:W-:-:S02]  /*e400*/  HADD2.F32 R58, -RZ, R34.H0_H0 ;  /* 0x20000022ff3a7230 */ /* 0x000fc40000004100 */
[C---:B------:R-:W-:Y:S01]  /*e410*/  FMUL.FTZ R49, R117.reuse, R56 ;  /* 0x0000003875317220 */ /* 0x040fe20000410000 */
[C---:B------:R-:W-:Y:S01]  /*e420*/  FMUL.FTZ R122, R117.reuse, R122 ;  /* 0x0000007a757a7220 */ /* 0x040fe20000410000 */
[C---:B------:R-:W-:Y:S01]  /*e430*/  FMUL.FTZ R56, R117.reuse, R50 ;  /* 0x0000003275387220 */ /* 0x040fe20000410000 */
[--C-:B------:R-:W-:Y:S02]  /*e440*/  HADD2.F32 R50, -RZ, R38.reuse.H0_H0 ;  /* 0x20000026ff327230 */ /* 0x100fe40000004100 */
[C---:B------:R-:W-:Y:S01]  /*e450*/  FMUL.FTZ R74, R117.reuse, R74 ;  /* 0x0000004a754a7220 */ /* 0x040fe20000410000 */
[----:B------:R-:W-:Y:S01]  /*e460*/  SHF.R.S32.HI R97, RZ, 0x1f, R62 ;  /* 0x0000001fff617819 */ /* 0x000fe2000001143e */
[----:B------:R-:W-:Y:S01]  /*e470*/  FFMA.FTZ R122, R122, R58, R5 ;  /* 0x0000003a7a7a7223 */ /* 0x000fe20000010005 */
[----:B------:R-:W-:Y:S02]  /*e480*/  HADD2.F32 R58, -RZ, R33.H0_H0 ;  /* 0x20000021ff3a7230 */ /* 0x000fe40000004100 */
[C---:B------:R-:W-:Y:S01]  /*e490*/  FMUL.FTZ R120, R117.reuse, R120 ;  /* 0x0000007875787220 */ /* 0x040fe20000410000 */
[----:B------:R-:W-:Y:S01]  /*e4a0*/  FFMA.FTZ R50, R74, R50, R13 ;  /* 0x000000324a327223 */ /* 0x000fe2000001000d */
[----:B------:R-:W-:Y:S01]  /*e4b0*/  FMUL.FTZ R51, R117, R54 ;  /* 0x0000003675337220 */ /* 0x000fe20000410000 */
[----:B------:R-:W-:Y:S01]  /*e4c0*/  LEA.HI R97, R97, R62, RZ, 0x3 ;  /* 0x0000003e61617211 */ /* 0x000fe200078f18ff */
[----:B------:R-:W-:Y:S01]  /*e4d0*/  FMUL.FTZ R118, R117, R118 ;  /* 0x0000007675767220 */ /* 0x000fe20000410000 */
[----:B------:R-:W-:Y:S01]  /*e4e0*/  LOP3.LUT R74, R19, 0x7f, RZ, 0xc0, !PT ;  /* 0x0000007f134a7812 */ /* 0x000fe200078ec0ff */
        /* <DEDUP_REMOVED lines=21> */
[----:B------:R-:W-:Y:S01]  /*e640*/  HADD2.F32 R58, -RZ, R32.H0_H0 ;  /* 0x20000020ff3a7230 */ /* 0x000fe20000004100 */
[----:B------:R-:W-:Y:S01]  /*e650*/  LEA.HI.SX32 R97, R97, R74, 0x1d ;  /* 0x0000004a61617211 */ /* 0x000fe200078feaff */
[----:B------:R-:W-:Y:S02]  /*e660*/  HADD2.F32 R96, -RZ, R39.H1_H1 ;  /* 0x30000027ff607230 */ /* 0x000fe40000004100 */
[----:B------:R-:W-:Y:S01]  /*e670*/  FFMA.FTZ R117, R51, R117, R12 ;  /* 0x0000007533757223 */ /* 0x000fe2000001000c */
[----:B------:R-:W-:Y:S01]  /*e680*/  HADD2.F32 R62, -RZ, R37.H1_H1 ;  /* 0x30000025ff3e7230 */ /* 0x000fe20000004100 */
[----:B------:R-:W-:Y:S01]  /*e690*/  IADD3 R51, R97, 0x100, RZ ;  /* 0x0000010061337810 */ /* 0x000fe20007ffe0ff */
[----:B------:R-:W-:Y:S01]  /*e6a0*/  FFMA.FTZ R118, R118, R58, R9 ;  /* 0x0000003a76767223 */ /* 0x000fe20000010009 */
[----:B------:R-:W-:Y:S01]  /*e6b0*/  FFMA.FTZ R61, R61, R96, R10 ;  /* 0x000000603d3d7223 */ /* 0x000fe2000001000a */
[----:B------:R-:W-:Y:S01]  /*e6c0*/  HADD2.F32 R58, -RZ, R31.H1_H1 ;  /* 0x3000001fff3a7230 */ /* 0x000fe20000004100 */
[C---:B------:R-:W-:Y:S01]  /*e6d0*/  IADD3 R119, R97.reuse, 0x180, RZ ;  /* 0x0000018061777810 */ /* 0x040fe20007ffe0ff */
[----:B------:R-:W-:-:S02]  /*e6e0*/  VIADD R99, R97, 0x80 ;  /* 0x0000008061637836 */ /* 0x000fc40000000000 */
[----:B------:R-:W-:Y:S01]  /*e6f0*/  FFMA.FTZ R49, R49, R62, R14 ;  /* 0x0000003e31317223 */ /* 0x000fe2000001000e */
[----:B0-----:R-:W-:-:S04]  /*e700*/  IMAD.WIDE.U32 R100, R97, 0x10, R94 ;  /* 0x0000001061647825 */ /* 0x001fc800078e005e */
[----:B------:R-:W-:Y:S01]  /*e710*/  FFMA.FTZ R58, R54, R58, R67 ;  /* 0x0000003a363a7223 */ /* 0x000fe20000010043 */
[----:B------:R-:W-:Y:S01]  /*e720*/  F2FP.F16.F32.PACK_AB R50, R117, R50 ;  /* 0x000000327532723e */ /* 0x000fe200000000ff */
[----:B------:R-:W-:Y:S01]  /*e730*/  IMAD.WIDE.U32 R96, R51, 0x10, R94 ;  /* 0x0000001033607825 */ /* 0x000fe200078e005e */
[----:B------:R-:W-:Y:S02]  /*e740*/  F2FP.F16.F32.PACK_AB R51, R61, R108 ;  /* 0x0000006c3d33723e */ /* 0x000fe400000000ff */
[----:B------:R-:W-:Y:S01]  /*e750*/  F2FP.F16.F32.PACK_AB R49, R49, R60 ;  /* 0x0000003c3131723e */ /* 0x000fe200000000ff */
[----:B------:R-:W-:Y:S02]  /*e760*/  HADD2.F32 R61, -RZ, R32.H1_H1 ;  /* 0x30000020ff3d7230 */ /* 0x000fe40000004100 */
[----:B------:R-:W-:Y:S02]  /*e770*/  HADD2.F32 R54, -RZ, R30.H0_H0 ;  /* 0x2000001eff367230 */ /* 0x000fe40000004100 */
[----:B------:R-:W-:-:S02]  /*e780*/  HADD2.F32 R60, -RZ, R36.H1_H1 ;  /* 0x30000024ff3c7230 */ /* 0x000fc40000004100 */
[----:B------:R-:W-:Y:S01]  /*e790*/  FFMA.FTZ R61, R55, R61, R8 ;  /* 0x0000003d373d7223 */ /* 0x000fe20000010008 */
[----:B------:R-:W-:Y:S02]  /*e7a0*/  HADD2.F32 R55, -RZ, R31.H0_H0 ;  /* 0x2000001fff377230 */ /* 0x000fe40000004100 */
[----:B------:R-:W-:Y:S01]  /*e7b0*/  FFMA.FTZ R103, R103, R54, R22 ;  /* 0x0000003667677223 */ /* 0x000fe20000010016 */
[----:B------:R-:W-:Y:S02]  /*e7c0*/  HADD2.F32 R54, -RZ, R29.H0_H0 ;  /* 0x2000001dff367230 */ /* 0x000fe40000004100 */
[----:B------:R-:W-:Y:S01]  /*e7d0*/  FFMA.FTZ R53, R53, R60, R16 ;  /* 0x0000003c35357223 */ /* 0x000fe20000010010 */
[----:B------:R-:W-:Y:S02]  /*e7e0*/  HADD2.F32 R60, -RZ, R35.H1_H1 ;  /* 0x30000023ff3c7230 */ /* 0x000fe40000004100 */
[----:B------:R-:W-:Y:S01]  /*e7f0*/  FFMA.FTZ R93, R93, R55, R64 ;  /* 0x000000375d5d7223 */ /* 0x000fe20000010040 */
[----:B------:R-:W-:-:S02]  /*e800*/  HADD2.F32 R55, -RZ, R30.H1_H1 ;  /* 0x3000001eff377230 */ /* 0x000fc40000004100 */
[----:B------:R-:W-:Y:S01]  /*e810*/  FFMA.FTZ R105, R105, R54, R20 ;  /* 0x0000003669697223 */ /* 0x000fe20000010014 */
[----:B------:R-:W-:Y:S02]  /*e820*/  HADD2.F32 R54, -RZ, R28.H0_H0 ;  /* 0x2000001cff367230 */ /* 0x000fe40000004100 */
[----:B------:R-:W-:Y:S01]  /*e830*/  FFMA.FTZ R63, R63, R60, R2 ;  /* 0x0000003c3f3f7223 */ /* 0x000fe20000010002 */
[----:B------:R-:W-:Y:S02]  /*e840*/  HADD2.F32 R60, -RZ, R34.H1_H1 ;  /* 0x30000022ff3c7230 */ /* 0x000fe40000004100 */
[----:B------:R-:W-:Y:S01]  /*e850*/  FFMA.FTZ R102, R102, R55, R65 ;  /* 0x0000003766667223 */ /* 0x000fe20000010041 */
[----:B------:R-:W-:Y:S02]  /*e860*/  HADD2.F32 R55, -RZ, R29.H1_H1 ;  /* 0x3000001dff377230 */ /* 0x000fe40000004100 */
[----:B------:R-:W-:Y:S01]  /*e870*/  FFMA.FTZ R107, R107, R54, R0 ;  /* 0x000000366b6b7223 */ /* 0x000fe20000010000 */
[----:B------:R-:W-:-:S02]  /*e880*/  HADD2.F32 R54, -RZ, R27.H0_H0 ;  /* 0x2000001bff367230 */ /* 0x000fc40000004100 */
[----:B------:R-:W-:Y:S01]  /*e890*/  FFMA.FTZ R59, R59, R60, R4 ;  /* 0x0000003c3b3b7223 */ /* 0x000fe20000010004 */
[----:B------:R-:W-:Y:S02]  /*e8a0*/  HADD2.F32 R62, -RZ, R26.H0_H0 ;  /* 0x2000001aff3e7230 */ /* 0x000fe40000004100 */
[----:B------:R-:W-:Y:S01]  /*e8b0*/  FFMA.FTZ R104, R104, R55, R23 ;  /* 0x0000003768687223 */ /* 0x000fe20000010017 */
[----:B------:R-:W-:Y:S02]  /*e8c0*/  HADD2.F32 R55, -RZ, R28.H1_H1 ;  /* 0x3000001cff377230 */ /* 0x000fe40000004100 */
[----:B------:R-:W-:Y:S01]  /*e8d0*/  FFMA.FTZ R115, R115, R54, R72 ;  /* 0x0000003673737223 */ /* 0x000fe20000010048 */
[----:B------:R-:W-:Y:S02]  /*e8e0*/  HADD2.F32 R54, -RZ, R26.H1_H1 ;  /* 0x3000001aff367230 */ /* 0x000fe40000004100 */
[----:B------:R-:W-:Y:S01]  /*e8f0*/  FFMA.FTZ R62, R113, R62, R70 ;  /* 0x0000003e713e7223 */ /* 0x000fe20000010046 */
[----:B------:R-:W-:-:S02]  /*e900*/  HADD2.F32 R60, -RZ, R33.H1_H1 ;  /* 0x30000021ff3c7230 */ /* 0x000fc40000004100 */
[----:B------:R-:W-:Y:S01]  /*e910*/  FFMA.FTZ R106, R106, R55, R21 ;  /* 0x000000376a6a7223 */ /* 0x000fe20000010015 */
[--C-:B------:R-:W-:Y:S02]  /*e920*/  HADD2.F32 R55, -RZ, R25.reuse.H1_H1 ;  /* 0x30000019ff377230 */ /* 0x100fe40000004100 */
        /* <DEDUP_REMOVED lines=9> */
[----:B------:R-:W-:Y:S01]  /*e9c0*/  F2FP.F16.F32.PACK_AB R48, R53, R48 ;  /* 0x000000303530723e */ /* 0x000fe200000000ff */
[----:B------:R-:W-:Y:S01]  /*e9d0*/  FFMA.FTZ R110, R110, R55, R69 ;  /* 0x000000376e6e7223 */ /* 0x000fe20000010045 */
[----:B------:R-:W-:Y:S01]  /*e9e0*/  F2FP.F16.F32.PACK_AB R55, R63, R52 ;  /* 0x000000343f37723e */ /* 0x000fe200000000ff */
[----:B------:R-:W-:Y:S01]  /*e9f0*/  FFMA.FTZ R109, R109, R54, R66 ;  /* 0x000000366d6d7223 */ /* 0x000fe20000010042 */
[----:B------:R-:W-:Y:S01]  /*ea00*/  F2FP.F16.F32.PACK_AB R54, R59, R122 ;  /* 0x0000007a3b36723e */ /* 0x000fe200000000ff */
[--C-:B------:R-:W-:Y:S01]  /*ea10*/  IMAD.WIDE.U32 R98, R99, 0x10, R94.reuse ;  /* 0x0000001063627825 */ /* 0x100fe200078e005e */
[----:B------:R-:W-:Y:S01]  /*ea20*/  F2FP.F16.F32.PACK_AB R53, R57, R120 ;  /* 0x000000783935723e */ /* 0x000fe200000000ff */
[----:B------:R0:W-:Y:S01]  /*ea30*/  STG.E.128 desc[UR4][R100.64], R48 ;  /* 0x0000003064007986 */ /* 0x0001e2000c101d04 */
[----:B------:R-:W-:Y:S01]  /*ea40*/  F2FP.F16.F32.PACK_AB R52, R61, R118 ;  /* 0x000000763d34723e */ /* 0x000fe200000000ff */
[----:B------:R-:W-:Y:S01]  /*ea50*/  IMAD.WIDE.U32 R94, R119, 0x10, R94 ;  /* 0x00000010775e7825 */ /* 0x000fe200078e005e */
[----:B------:R-:W-:-:S02]  /*ea60*/  F2FP.F16.F32.PACK_AB R59, R58, R93 ;  /* 0x0000005d3a3b723e */ /* 0x000fc400000000ff */
[----:B------:R-:W-:Y:S01]  /*ea70*/  F2FP.F16.F32.PACK_AB R58, R102, R103 ;  /* 0x00000067663a723e */ /* 0x000fe200000000ff */
[----:B------:R0:W-:Y:S01]  /*ea80*/  STG.E.128 desc[UR4][R98.64], R52 ;  /* 0x0000003462007986 */ /* 0x0001e2000c101d04 */
[----:B------:R-:W-:Y:S02]  /*ea90*/  F2FP.F16.F32.PACK_AB R57, R104, R105 ;  /* 0x000000696839723e */ /* 0x000fe400000000ff */
[----:B------:R-:W-:Y:S02]  /*eaa0*/  F2FP.F16.F32.PACK_AB R56, R106, R107 ;  /* 0x0000006b6a38723e */ /* 0x000fe400000000ff */
[----:B------:R-:W-:Y:S02]  /*eab0*/  F2FP.F16.F32.PACK_AB R63, R60, R115 ;  /* 0x000000733c3f723e */ /* 0x000fe400000000ff */
[----:B------:R-:W-:Y:S01]  /*eac0*/  F2FP.F16.F32.PACK_AB R62, R113, R62 ;  /* 0x0000003e713e723e */ /* 0x000fe200000000ff */
[----:B------:R0:W-:Y:S01]  /*ead0*/  STG.E.128 desc[UR4][R96.64], R56 ;  /* 0x0000003860007986 */ /* 0x0001e2000c101d04 */
[----:B------:R-:W-:-:S02]  /*eae0*/  F2FP.F16.F32.PACK_AB R61, R112, R111 ;  /* 0x0000006f703d723e */ /* 0x000fc400000000ff */
[----:B------:R-:W-:-:S05]  /*eaf0*/  F2FP.F16.F32.PACK_AB R60, R110, R109 ;  /* 0x0000006d6e3c723e */ /* 0x000fca00000000ff */
[----:B------:R0:W-:Y:S02]  /*eb00*/  STG.E.128 desc[UR4][R94.64], R60 ;  /* 0x0000003c5e007986 */ /* 0x0001e4000c101d04 */
.L_x_5186:
[----:B------:R-:W-:Y:S05]  /*eb10*/  BSYNC B0 ;  /* 0x0000000000007941 */ /* 0x000fea0003800000 */
.L_x_5185:
[----:B------:R-:W-:Y:S01]  /*eb20*/  VIADD R18, R18, UR14 ;  /* 0x0000000e12127c36 */ /* 0x000fe20008000000 */
[----:B------:R-:W-:-:S04]  /*eb30*/  SEL R108, RZ, 0x1, P0 ;  /* 0x00000001ff6c7807 */ /* 0x000fc80000000000 */
[----:B------:R-:W-:-:S13]  /*eb40*/  ISETP.GE.AND P2, PT, R18, UR15, PT ;  /* 0x0000000f12007c0c */ /* 0x000fda000bf46270 */
[----:B------:R-:W-:Y:S05]  /*eb50*/  @!P2 BRA `(.L_x_5187) ;  /* 0xffffff1c00a4a947 */ /* 0x000fea000383ffff */
[----:B------:R-:W-:Y:S05]  /*eb60*/  EXIT ;  /* 0x000000000000794d */ /* 0x000fea0003800000 */
.L_x_5184:
[----:B------:R-:W-:Y:S01]  /*eb70*/  HFMA2.MMA R118, -RZ, RZ, 0, 5.9604644775390625e-08 ;  /* 0x00000001ff767435 */ /* 0x000fe200000001ff */
[----:B------:R-:W-:Y:S01]  /*eb80*/  MOV R125, R49 ;  /* 0x00000031007d7202 */ /* 0x000fe20000000f00 */
[----:B------:R-:W-:Y:S01]  /*eb90*/  IMAD.MOV.U32 R117, RZ, RZ, 0x1f ;  /* 0x0000001fff757424 */ /* 0x000fe200078e00ff */
[----:B------:R-:W-:-:S08]  /*eba0*/  MOV R108, 0xffffffff ;  /* 0xffffffff006c7802 */ /* 0x000fd00000000f00 */
[----:B-----5:R-:W-:Y:S05]  /*ebb0*/  WARPSYNC.COLLECTIVE R108, `(.L_x_5188) ;  /* 0x000000006c087348 */ /* 0x020fea0003c00000 */
[----:B------:R0:W1:Y:S02]  /*ebc0*/  SHFL.BFLY P3, R123, R125, R118, R117 ;  /* 0x0c0000767d7b7389 */ /* 0x0000640000060075 */
[----:B01---5:R-:W-:Y:S01]  /*ebd0*/  ENDCOLLECTIVE ;  /* 0x000000000000791b */ /* 0x023fe20003800000 */
.L_x_5188:
[----:B------:R-:W-:Y:S01]  /*ebe0*/  HFMA2.MMA R118, -RZ, RZ, 0, 1.1920928955078125e-07 ;  /* 0x00000002ff767435 */ /* 0x000fe200000001ff */
[----:B------:R-:W-:-:S05]  /*ebf0*/  MOV R48, R123 ;  /* 0x0000007b00307202 */ /* 0x000fca0000000f00 */
[----:B------:R-:W-:-:S04]  /*ec00*/  FADD.FTZ R119, R49, R48 ;  /* 0x0000003031777221 */ /* 0x000fc80000010000 */
[----:B------:R-:W-:-:S07]  /*ec10*/  IMAD.MOV.U32 R125, RZ, RZ, R119 ;  /* 0x000000ffff7d7224 */ /* 0x000fce00078e0077 */
[----:B------:R-:W-:Y:S05]  /*ec20*/  WARPSYNC.COLLECTIVE R108, `(.L_x_5189) ;  /* 0x000000006c087348 */ /* 0x000fea0003c00000 */
[----:B------:R0:W1:Y:S02]  /*ec30*/  SHFL.BFLY P3, R123, R125, R118, R117 ;  /* 0x0c0000767d7b7389 */ /* 0x0000640000060075 */
[----:B01----:R-:W-:Y:S01]  /*ec40*/  ENDCOLLECTIVE ;  /* 0x000000000000791b */ /* 0x003fe20003800000 */
.L_x_5189:
[----:B------:R-:W-:Y:S01]  /*ec50*/  HFMA2.MMA R118, -RZ, RZ, 0, 2.384185791015625e-07 ;  /* 0x00000004ff767435 */ /* 0x000fe200000001ff */
[----:B------:R-:W-:-:S05]  /*ec60*/  MOV R48, R123 ;  /* 0x0000007b00307202 */ /* 0x000fca0000000f00 */
[----:B------:R-:W-:-:S04]  /*ec70*/  FADD.FTZ R120, R119, R48 ;  /* 0x0000003077787221 */ /* 0x000fc80000010000 */
[----:B------:R-:W-:-:S07]  /*ec80*/  IMAD.MOV.U32 R125, RZ, RZ, R120 ;  /* 0x000000ffff7d7224 */ /* 0x000fce00078e0078 */
[----:B------:R-:W-:Y:S05]  /*ec90*/  WARPSYNC.COLLECTIVE R108, `(.L_x_5190) ;  /* 0x000000006c087348 */ /* 0x000fea0003c00000 */
[----:B------:R0:W1:Y:S02]  /*eca0*/  SHFL.BFLY P3, R123, R125, R118, R117 ;  /* 0x0c0000767d7b7389 */ /* 0x0000640000060075 */
[----:B01----:R-:W-:Y:S01]  /*ecb0*/  ENDCOLLECTIVE ;  /* 0x000000000000791b */ /* 0x003fe20003800000 */
.L_x_5190:
[----:B------:R-:W-:Y:S01]  /*ecc0*/  HFMA2.MMA R118, -RZ, RZ, 0, 4.76837158203125e-07 ;  /* 0x00000008ff767435 */ /* 0x000fe200000001ff */
[----:B------:R-:W-:-:S05]  /*ecd0*/  MOV R121, R123 ;  /* 0x0000007b00797202 */ /* 0x000fca0000000f00 */
[----:B------:R-:W-:-:S04]  /*ece0*/  FADD.FTZ R121, R120, R121 ;  /* 0x0000007978797221 */ /* 0x000fc80000010000 */
[----:B------:R-:W-:-:S07]  /*ecf0*/  IMAD.MOV.U32 R125, RZ, RZ, R121 ;  /* 0x000000ffff7d7224 */ /* 0x000fce00078e0079 */
[----:B------:R-:W-:Y:S05]  /*ed00*/  WARPSYNC.COLLECTIVE R108, `(.L_x_5191) ;  /* 0x000000006c087348 */ /* 0x000fea0003c00000 */
[----:B------:R0:W1:Y:S02]  /*ed10*/  SHFL.BFLY P3, R123, R125, R118, R117 ;  /* 0x0c0000767d7b7389 */ /* 0x0000640000060075 */
[----:B01----:R-:W-:Y:S01]  /*ed20*/  ENDCOLLECTIVE ;  /* 0x000000000000791b */ /* 0x003fe20003800000 */
.L_x_5191:
[----:B------:R-:W-:Y:S01]  /*ed30*/  HFMA2.MMA R118, -RZ, RZ, 0, 9.5367431640625e-07 ;  /* 0x00000010ff767435 */ /* 0x000fe200000001ff */
[----:B------:R-:W-:-:S05]  /*ed40*/  MOV R48, R123 ;  /* 0x0000007b00307202 */ /* 0x000fca0000000f00 */
[----:B------:R-:W-:-:S04]  /*ed50*/  FADD.FTZ R122, R121, R48 ;  /* 0x00000030797a7221 */ /* 0x000fc80000010000 */
[----:B------:R-:W-:-:S07]  /*ed60*/  IMAD.MOV.U32 R125, RZ, RZ, R122 ;  /* 0x000000ffff7d7224 */ /* 0x000fce00078e007a */
[----:B------:R-:W-:Y:S05]  /*ed70*/  WARPSYNC.COLLECTIVE R108, `(.L_x_5192) ;  /* 0x000000006c087348 */ /* 0x000fea0003c00000 */
[----:B------:R0:W1:Y:S02]  /*ed80*/  SHFL.BFLY P3, R123, R125, R118, R117 ;  /* 0x0c0000767d7b7389 */ /* 0x0000640000060075 */
[----:B01----:R-:W-:Y:S01]  /*ed90*/  ENDCOLLECTIVE ;  /* 0x000000000000791b */ /* 0x003fe20003800000 */
.L_x_5192:
[----:B------:R-:W-:Y:S02]  /*eda0*/  IMAD.MOV.U32 R118, RZ, RZ, 0x1 ;  /* 0x00000001ff767424 */ /* 0x000fe400078e00ff */
        /* <DEDUP_REMOVED lines=66> */
[----:B------:R-:W-:-:S04]  /*f1d0*/  MOV R108, 0xffffffff ;  /* 0xffffffff006c7802 */ /* 0x000fc80000000f00 */
[----:B------:R-:W-:-:S07]  /*f1e0*/  MOV R125, R49 ;  /* 0x00000031007d7202 */ /* 0x000fce0000000f00 */
[----:B------:R-:W-:Y:S05]  /*f1f0*/  WARPSYNC.COLLECTIVE R108, `(.L_x_5193) ;  /* 0x000000006c087348 */ /* 0x000fea0003c00000 */
[----:B------:R0:W1:Y:S02]  /*f200*/  SHFL.BFLY P3, R123, R125, R118, R117 ;  /* 0x0c0000767d7b7389 */ /* 0x0000640000060075 */
[----:B01----:R-:W-:Y:S01]  /*f210*/  ENDCOLLECTIVE ;  /* 0x000000000000791b */ /* 0x003fe20003800000 */
.L_x_5193:
[----:B------:R-:W-:Y:S01]  /*f220*/  HFMA2.MMA R118, -RZ, RZ, 0, 1.1920928955078125e-07 ;  /* 0x00000002ff767435 */ /* 0x000fe200000001ff */
[----:B------:R-:W-:-:S05]  /*f230*/  MOV R120, R123 ;  /* 0x0000007b00787202 */ /* 0x000fca0000000f00 */
[----:B------:R-:W-:-:S04]  /*f240*/  FADD.FTZ R120, R49, R120 ;  /* 0x0000007831787221 */ /* 0x000fc80000010000 */
[----:B------:R-:W-:-:S07]  /*f250*/  IMAD.MOV.U32 R125, RZ, RZ, R120 ;  /* 0x000000ffff7d7224 */ /* 0x000fce00078e0078 */
[----:B------:R-:W-:Y:S05]  /*f260*/  WARPSYNC.COLLECTIVE R108, `(.L_x_5194) ;  /* 0x000000006c087348 */ /* 0x000fea0003c00000 */
[----:B------:R0:W1:Y:S02]  /*f270*/  SHFL.BFLY P3, R123, R125, R118, R117 ;  /* 0x0c0000767d7b7389 */ /* 0x0000640000060075 */
[----:B01----:R-:W-:Y:S01]  /*f280*/  ENDCOLLECTIVE ;  /* 0x000000000000791b */ /* 0x003fe20003800000 */
.L_x_5194:
[----:B------:R-:W-:Y:S01]  /*f290*/  HFMA2.MMA R118, -RZ, RZ, 0, 2.384185791015625e-07 ;  /* 0x00000004ff767435 */ /* 0x000fe200000001ff */
[----:B------:R-:W-:-:S05]  /*f2a0*/  MOV R119, R123 ;  /* 0x0000007b00777202 */ /* 0x000fca0000000f00 */
[----:B------:R-:W-:-:S04]  /*f2b0*/  FADD.FTZ R119, R120, R119 ;  /* 0x0000007778777221 */ /* 0x000fc80000010000 */
[----:B------:R-:W-:-:S07]  /*f2c0*/  IMAD.MOV.U32 R125, RZ, RZ, R119 ;  /* 0x000000ffff7d7224 */ /* 0x000fce00078e0077 */
[----:B------:R-:W-:Y:S05]  /*f2d0*/  WARPSYNC.COLLECTIVE R108, `(.L_x_5195) ;  /* 0x000000006c087348 */ /* 0x000fea0003c00000 */
[----:B------:R0:W1:Y:S02]  /*f2e0*/  SHFL.BFLY P3, R123, R125, R118, R117 ;  /* 0x0c0000767d7b7389 */ /* 0x0000640000060075 */
[----:B01----:R-:W-:Y:S01]  /*f2f0*/  ENDCOLLECTIVE ;  /* 0x000000000000791b */ /* 0x003fe20003800000 */
.L_x_5195:
[----:B------:R-:W-:Y:S01]  /*f300*/  HFMA2.MMA R118, -RZ, RZ, 0, 4.76837158203125e-07 ;  /* 0x00000008ff767435 */ /* 0x000fe200000001ff */
[----:B------:R-:W-:-:S05]  /*f310*/  MOV R122, R123 ;  /* 0x0000007b007a7202 */ /* 0x000fca0000000f00 */
[----:B------:R-:W-:-:S04]  /*f320*/  FADD.FTZ R122, R119, R122 ;  /* 0x0000007a777a7221 */ /* 0x000fc80000010000 */
[----:B------:R-:W-:-:S07]  /*f330*/  IMAD.MOV.U32 R125, RZ, RZ, R122 ;  /* 0x000000ffff7d7224 */ /* 0x000fce00078e007a */
[----:B------:R-:W-:Y:S05]  /*f340*/  WARPSYNC.COLLECTIVE R108, `(.L_x_5196) ;  /* 0x000000006c087348 */ /* 0x000fea0003c00000 */
[----:B------:R0:W1:Y:S02]  /*f350*/  SHFL.BFLY P3, R123, R125, R118, R117 ;  /* 0x0c0000767d7b7389 */ /* 0x0000640000060075 */
[----:B01----:R-:W-:Y:S01]  /*f360*/  ENDCOLLECTIVE ;  /* 0x000000000000791b */ /* 0x003fe20003800000 */
.L_x_5196:
[----:B------:R-:W-:Y:S01]  /*f370*/  HFMA2.MMA R118, -RZ, RZ, 0, 9.5367431640625e-07 ;  /* 0x00000010ff767435 */ /* 0x000fe200000001ff */
[----:B------:R-:W-:-:S05]  /*f380*/  MOV R121, R123 ;  /* 0x0000007b00797202 */ /* 0x000fca0000000f00 */
[----:B------:R-:W-:-:S04]  /*f390*/  FADD.FTZ R121, R122, R121 ;  /* 0x000000797a797221 */ /* 0x000fc80000010000 */
[----:B------:R-:W-:-:S07]  /*f3a0*/  IMAD.MOV.U32 R125, RZ, RZ, R121 ;  /* 0x000000ffff7d7224 */ /* 0x000fce00078e0079 */
[----:B------:R-:W-:Y:S05]  /*f3b0*/  WARPSYNC.COLLECTIVE R108, `(.L_x_5197) ;  /* 0x000000006c087348 */ /* 0x000fea0003c00000 */
[----:B------:R0:W1:Y:S02]  /*f3c0*/  SHFL.BFLY P3, R123, R125, R118, R117 ;  /* 0x0c0000767d7b7389 */ /* 0x0000640000060075 */
[----:B01----:R-:W-:Y:S01]  /*f3d0*/  ENDCOLLECTIVE ;  /* 0x000000000000791b */ /* 0x003fe20003800000 */
.L_x_5197:
[----:B------:R-:W-:Y:S01]  /*f3e0*/  MOV R124, R123 ;  /* 0x0000007b007c7202 */ /* 0x000fe20000000f00 */
[----:B------:R-:W-:Y:S06]  /*f3f0*/  BRA `(.L_x_5198) ;  /* 0xffffffe800107947 */ /* 0x000fec000383ffff */
.L_x_5199:
        /* <DEDUP_REMOVED lines=16> */
.L_x_30211:


//--------------------- .text._ZN10layer_norm13ln_fwd_kernelINS_13Kernel_traitsI6__halfS2_S2_S2_fjLj4096ELj1ELj1ELj4ELj16ENS_18Kernel_traits_baseILj4096ES2_S2_S2_S2_fjLj128EEEEELb1ELb1ELb0ELb0EEEvNS_9FwdParamsE --------------------------
	.section	.text._ZN10layer_norm13ln_fwd_kernelINS_13Kernel_traitsI6__halfS2_S2_S2_fjLj4096ELj1ELj1ELj4ELj16ENS_18Kernel_traits_baseILj4096ES2_S2_S2_S2_fjLj128EEEEELb1ELb1ELb0ELb0EEEvNS_9FwdParamsE,"ax",@progbits
	.align	128
        .global         _ZN10layer_norm13ln_fwd_kernelINS_13Kernel_traitsI6__halfS2_S2_S2_fjLj4096ELj1ELj1ELj4ELj16ENS_18Kernel_traits_baseILj4096ES2_S2_S2_S2_fjLj128EEEEELb1ELb1ELb0ELb0EEEvNS_9FwdParamsE
        .type           _ZN10layer_norm13ln_fwd_kernelINS_13Kernel_traitsI6__halfS2_S2_S2_fjLj4096ELj1ELj1ELj4ELj16ENS_18Kernel_traits_baseILj4096ES2_S2_S2_S2_fjLj128EEEEELb1ELb1ELb0ELb0EEEvNS_9FwdParamsE,@function
        .size           _ZN10layer_norm13ln_fwd_kernelINS_13Kernel_traitsI6__halfS2_S2_S2_fjLj4096ELj1ELj1ELj4ELj16ENS_18Kernel_traits_baseILj4096ES2_S2_S2_S2_fjLj128EEEEELb1ELb1ELb0ELb0EEEvNS_9FwdParamsE,(.L_x_30212 - _ZN10layer_norm13ln_fwd_kernelINS_13Kernel_traitsI6__halfS2_S2_S2_fjLj4096ELj1ELj1ELj4ELj16ENS_18Kernel_traits_baseILj4096ES2_S2_S2_S2_fjLj128EEEEELb1ELb1ELb0ELb0EEEvNS_9FwdParamsE)
        .other          _ZN10layer_norm13ln_fwd_kernelINS_13Kernel_traitsI6__halfS2_S2_S2_fjLj4096ELj1ELj1ELj4ELj16ENS_18Kernel_traits_baseILj4096ES2_S2_S2_S2_fjLj128EEEEELb1ELb1ELb0ELb0EEEvNS_9FwdParamsE,@"STO_CUDA_ENTRY STV_DEFAULT"
_ZN10layer_norm13ln_fwd_kernelINS_13Kernel_traitsI6__halfS2_S2_S2_fjLj4096ELj1ELj1ELj4ELj16ENS_18Kernel_traits_baseILj4096ES2_S2_S2_S2_fjLj128EEEEELb1ELb1ELb0ELb0EEEvNS_9FwdParamsE:
.text._ZN10layer_norm13ln_fwd_kernelINS_13Kernel_traitsI6__halfS2_S2_S2_fjLj4096ELj1ELj1ELj4ELj16ENS_18Kernel_traits_baseILj4096ES2_S2_S2_S2_fjLj128EEEEELb1ELb1ELb0ELb0EEEvNS_9FwdParamsE:
        /* <DEDUP_REMOVED lines=32> */
[----:B------:R-:W-:Y:S02]  /*0200*/  P2R R26, PR, RZ, 0x8 ;  /* 0x00000008ff1a7803 */ /* 0x000fe40000000000 */
        /* <DEDUP_REMOVED lines=74> */
[----:B------:R-:W-:Y:S02]  /*06b0*/  LOP3.LUT R13, R13, 0x80, RZ, 0xfc, !PT ;  /* 0x000000800d0d7812 */ /* 0x000fe400078efcff */
[----:B------:R-:W-:Y:S02]  /*06c0*/  @!P0 CS2R R68, SRZ ;  /* 0x0000000000448805 */ /* 0x000fe4000001ff00 */
[----:B0-----:R-:W-:-:S07]  /*06d0*/  @!P0 CS2R R70, SRZ ;  /* 0x0000000000468805 */ /* 0x001fce000001ff00 */
.L_x_5201:
[----:B------:R-:W-:Y:S05]  /*06e0*/  BSYNC B0 ;  /* 0x0000000000007941 */ /* 0x000fea0003800000 */
.L_x_5200:
        /* <DEDUP_REMOVED lines=15> */
[----:B------:R-:W-:Y:S01]  /*07e0*/  VIADD R13, R13, 0x80 ;  /* 0x000000800d0d7836 */ /* 0x000fe20000000000 */
[----:B------:R-:W-:-:S02]  /*07f0*/  @!P0 CS2R R60, SRZ ;  /* 0x00000000003c8805 */ /* 0x000fc4000001ff00 */
[----:B0-----:R-:W-:-:S07]  /*0800*/  @!P0 CS2R R62, SRZ ;  /* 0x00000000003e8805 */ /* 0x001fce000001ff00 */
.L_x_5203:
[----:B------:R-:W-:Y:S05]  /*0810*/  BSYNC B0 ;  /* 0x0000000000007941 */ /* 0x000fea0003800000 */
.L_x_5202:
        /* <DEDUP_REMOVED lines=18> */
.L_x_5205:
[----:B------:R-:W-:Y:S05]  /*0940*/  BSYNC B0 ;  /* 0x0000000000007941 */ /* 0x000fea0003800000 */
.L_x_5204:
        /* <DEDUP_REMOVED lines=17> */
.L_x_5207:
[----:B------:R-:W-:Y:S05]  /*0a60*/  BSYNC B0 ;  /* 0x0000000000007941 */ /* 0x000fea0003800000 */
.L_x_5206:
        /* <DEDUP_REMOVED lines=75> */
[----:B------:R-:W-:Y:S01]  /*0f20*/  VIADDMNMX R38, R37, -R38, RZ, !PT ;  /* 0x8000002625267246 */ /* 0x000fe200078001ff */
[----:B------:R-:W-:Y:S02]  /*0f30*/  IMAD.SHL.U32 R39, R23, 0x20, RZ ;  /* 0x0000002017277824 */ /* 0x000fe400078e00ff */
        /* <DEDUP_REMOVED lines=12> */
[----:B------:R-:W-:-:S02]  /*1000*/  IMAD R115, R115, -0x326172a9, RZ ;  /* 0xcd9e8d5773737824 */ /* 0x000fc400078e02ff */
[----:B------:R-:W-:Y:S01]  /*1010*/  IMAD.SHL.U32 R38, R38, 0x8, RZ ;  /* 0x0000000826267824 */ /* 0x000fe200078e00ff */
[----:B------:R-:W-:Y:S01]  /*1020*/  IADD3 R40, R39, R40, RZ ;  /* 0x0000002827287210 */ /* 0x000fe20007ffe0ff */
[----:B------:R-:W-:-:S03]  /*1030*/  IMAD.HI.U32 R120, R125, -0x326172a9, RZ ;  /* 0xcd9e8d577d787827 */ /* 0x000fc600078e00ff */
[----:B------:R-:W-:Y:S01]  /*1040*/  I2FP.F32.U32 R38, R38 ;  /* 0x0000002600267245 */ /* 0x000fe20000201000 */
[----:B------:R-:W-:Y:S01]  /*1050*/  IMAD R116, R116, -0x2daee0ad, RZ ;  /* 0xd2511f5374747824 */ /* 0x000fe200078e02ff */
[----:B------:R-:W-:Y:S01]  /*1060*/  LOP3.LUT R120, R120, UR35, R115, 0x96, !PT ;  /* 0x0000002378787c12 */ /* 0x000fe2000f8e9673 */
[----:B------:R-:W-:Y:S01]  /*1070*/  IMAD.HI.U32 R121, R124, -0x2daee0ad, RZ ;  /* 0xd2511f537c797827 */ /* 0x000fe200078e00ff */
[----:B------:R0:W1:Y:S03]  /*1080*/  MUFU.RCP R127, R38 ;  /* 0x00000026007f7308 */ /* 0x0000660000001000 */
[--C-:B------:R-:W-:Y:S01]  /*1090*/  HADD2.F32 R7, -RZ, R29.reuse.H0_H0 ;  /* 0x2000001dff077230 */ /* 0x100fe20000004100 */
[----:B------:R-:W-:Y:S01]  /*10a0*/  LOP3.LUT R121, R121, UR36, R116, 0x96, !PT ;  /* 0x0000002479797c12 */ /* 0x000fe2000f8e9674 */
        /* <DEDUP_REMOVED lines=17> */
[----:B------:R-:W-:Y:S02]  /*11c0*/  HADD2.F32 R28, -RZ, R45.H0_H0 ;  /* 0x2000002dff1c7230 */ /* 0x000fe40000004100 */
[----:B------:R-:W-:Y:S02]  /*11d0*/  HADD2.F32 R30, -RZ, R46.H0_H0 ;  /* 0x2000002eff1e7230 */ /* 0x000fe40000004100 */
[----:B------:R-:W-:-:S02]  /*11e0*/  HADD2.F32 R31, -RZ, R47.H0_H0 ;  /* 0x2000002fff1f7230 */ /* 0x000fc40000004100 */
[----:B------:R-:W-:Y:S02]  /*11f0*/  HADD2.F32 R32, -RZ, R33.H0_H0 ;  /* 0x20000021ff207230 */ /* 0x000fe40000004100 */
[----:B------:R-:W-:Y:S02]  /*1200*/  HADD2.F32 R34, -RZ, R35.H0_H0 ;  /* 0x20000023ff227230 */ /* 0x000fe40000004100 */
[----:B------:R-:W-:Y:S02]  /*1210*/  HADD2.F32 R75, -RZ, R64.H0_H0 ;  /* 0x20000040ff4b7230 */ /* 0x000fe40000004100 */
[----:B------:R-:W-:Y:S02]  /*1220*/  HADD2.F32 R45, -RZ, R45.H1_H1 ;  /* 0x3000002dff2d7230 */ /* 0x000fe40000004100 */
        /* <DEDUP_REMOVED lines=11> */
[----:B------:R-:W-:Y:S02]  /*12e0*/  IMAD R125, R125, -0x326172a9, RZ ;  /* 0xcd9e8d577d7d7824 */ /* 0x000fe400078e02ff */
[----:B------:R-:W-:Y:S02]  /*12f0*/  IMAD R124, R124, -0x2daee0ad, RZ ;  /* 0xd2511f537c7c7824 */ /* 0x000fe400078e02ff */
[----:B------:R-:W-:-:S02]  /*1300*/  IMAD.MOV.U32 R156, RZ, RZ, 0x1 ;  /* 0x00000001ff9c7424 */ /* 0x000fc400078e00ff */
[----:B01----:R-:W-:-:S07]  /*1310*/  IMAD.SHL.U32 R126, R40, 0x8, RZ ;  /* 0x00000008287e7824 */ /* 0x003fce00078e00ff */
.L_x_5449:
        /* <DEDUP_REMOVED lines=38> */
.L_x_5211:
[----:B------:R-:W-:-:S07]  /*1580*/  IMAD.MOV.U32 R116, RZ, RZ, R125 ;  /* 0x000000ffff747224 */ /* 0x000fce00078e007d */
.L_x_5212:
[----:B------:R-:W-:Y:S05]  /*1590*/  BSYNC B1 ;  /* 0x0000000000017941 */ /* 0x000fea0003800000 */
.L_x_5210:
        /* <DEDUP_REMOVED lines=16> */
.L_x_5216:
[----:B------:R-:W-:Y:S05]  /*16a0*/  BSYNC B2 ;  /* 0x0000000000027941 */ /* 0x000fea0003800000 */
.L_x_5215:
        /* <DEDUP_REMOVED lines=44> */
.L_x_5214:
[----:B------:R-:W-:Y:S05]  /*1970*/  BSYNC B1 ;  /* 0x0000000000017941 */ /* 0x000fea0003800000 */
.L_x_5213:
[----:B------:R-:W0:Y:S01]  /*1980*/  LDC R152, c[0x0][0x298] ;  /* 0x0000a600ff987b82 */ /* 0x000e220000000800 */
[----:B------:R-:W-:Y:S01]  /*1990*/  HFMA2.MMA R160, -RZ, RZ, 0.1171875, 0 ;  /* 0x2f800000ffa07435 */ /* 0x000fe200000001ff */
[----:B------:R-:W-:Y:S01]  /*19a0*/  I2FP.F32.U32 R123, R116 ;  /* 0x00000074007b7245 */ /* 0x000fe20000201000 */
[----:B-----5:R-:W-:Y:S01]  /*19b0*/  HADD2.F32 R128, -RZ, R40.H0_H0 ;  /* 0x20000028ff807230 */ /* 0x020fe20000004100 */
[----:B------:R-:W-:Y:S01]  /*19c0*/  BSSY B1, `(.L_x_5217) ;  /* 0x0000017000017945 */ /* 0x000fe20003800000 */
[----:B------:R-:W-:-:S03]  /*19d0*/  VIADD R129, R136, 0x1 ;  /* 0x0000000188817836 */ /* 0x000fc60000000000 */
[----:B------:R-:W1:Y:S03]  /*19e0*/  LDC R159, c[0x0][0x294] ;  /* 0x0000a500ff9f7b82 */ /* 0x000e660000000800 */
[----:B------:R-:W-:Y:S01]  /*19f0*/  FFMA.FTZ R116, R123, R160, 1.1641532182693481445e-10 ;  /* 0x2f0000007b747423 */ /* 0x000fe200000100a0 */
[----:B------:R-:W-:-:S04]  /*1a00*/  FMUL.FTZ R123, R128, R157 ;  /* 0x0000009d807b7220 */ /* 0x000fc80000410000 */
[----:B0-----:R-:W-:Y:S01]  /*1a10*/  FMUL.FTZ R123, R123, R152 ;  /* 0x000000987b7b7220 */ /* 0x001fe20000410000 */
[----:B-1----:R-:W-:-:S04]  /*1a20*/  FSETP.GTU.FTZ.AND P1, PT, R116, R159, PT ;  /* 0x0000009f7400720b */ /* 0x002fc80003f3c000 */
[----:B------:R-:W-:Y:S02]  /*1a30*/  P2R R158, PR, RZ, 0x2 ;  /* 0x00000002ff9e7803 */ /* 0x000fe40000000000 */
[----:B------:R-:W-:Y:S01]  /*1a40*/  FSEL R116, R123, RZ, !P1 ;  /* 0x000000ff7b747208 */ /* 0x000fe20004800000 */
[----:B------:R-:W-:Y:S01]  /*1a50*/  @P0 HADD2.F32 R123, -RZ, R36.H0_H0 ;  /* 0x20000024ff7b0230 */ /* 0x000fe20000004100 */
        /* <DEDUP_REMOVED lines=12> */
.L_x_5218:
[----:B------:R-:W-:-:S07]  /*1b20*/  IMAD.MOV.U32 R123, RZ, RZ, R125 ;  /* 0x000000ffff7b7224 */ /* 0x000fce00078e007d */
.L_x_5219:
[----:B------:R-:W-:Y:S05]  /*1b30*/  BSYNC B1 ;  /* 0x0000000000017941 */ /* 0x000fea0003800000 */
.L_x_5217:
        /* <DEDUP_REMOVED lines=16> */
.L_x_5223:
[----:B------:R-:W-:Y:S05]  /*1c40*/  BSYNC B2 ;  /* 0x0000000000027941 */ /* 0x000fea0003800000 */
.L_x_5222:
        /* <DEDUP_REMOVED lines=44> */
.L_x_5221:
[----:B------:R-:W-:Y:S05]  /*1f10*/  BSYNC B1 ;  /* 0x0000000000017941 */ /* 0x000fea0003800000 */
.L_x_5220:
[----:B------:R-:W-:Y:S01]  /*1f20*/  I2FP.F32.U32 R123, R123 ;  /* 0x0000007b007b7245 */ /* 0x000fe20000201000 */
[----:B------:R-:W-:Y:S01]  /*1f30*/  HADD2.F32 R128, -RZ, R40.H1_H1 ;  /* 0x30000028ff807230 */ /* 0x000fe20000004100 */
[----:B------:R-:W-:Y:S01]  /*1f40*/  BSSY B1, `(.L_x_5224) ;  /* 0x0000016000017945 */ /* 0x000fe20003800000 */
[----:B------:R-:W-:Y:S02]  /*1f50*/  @P0 HADD2.F32 R137, -RZ, R36.H1_H1 ;  /* 0x30000024ff890230 */ /* 0x000fe40000004100 */
[----:B------:R-:W-:Y:S01]  /*1f60*/  FFMA.FTZ R40, R123, R160, 1.1641532182693481445e-10 ;  /* 0x2f0000007b287423 */ /* 0x000fe200000100a0 */
[----:B------:R-:W-:-:S04]  /*1f70*/  FMUL.FTZ R123, R128, R157 ;  /* 0x0000009d807b7220 */ /* 0x000fc80000410000 */
[----:B------:R-:W-:Y:S01]  /*1f80*/  FMUL.FTZ R123, R123, R152 ;  /* 0x000000987b7b7220 */ /* 0x000fe20000410000 */
[----:B------:R-:W-:-:S04]  /*1f90*/  FSETP.GTU.FTZ.AND P1, PT, R40, R159, PT ;  /* 0x0000009f2800720b */ /* 0x000fc80003f3c000 */
        /* <DEDUP_REMOVED lines=15> */
.L_x_5225:
[----:B------:R-:W-:-:S07]  /*2090*/  MOV R40, R125 ;  /* 0x0000007d00287202 */ /* 0x000fce0000000f00 */
.L_x_5226:
[----:B------:R-:W-:Y:S05]  /*20a0*/  BSYNC B1 ;  /* 0x0000000000017941 */ /* 0x000fea0003800000 */
.L_x_5224:
        /* <DEDUP_REMOVED lines=16> */
.L_x_5230:
[----:B------:R-:W-:Y:S05]  /*21b0*/  BSYNC B2 ;  /* 0x0000000000027941 */ /* 0x000fea0003800000 */
.L_x_5229:
[----:B------:R-:W-:Y:S01]  /*21c0*/  LOP3.LUT R136, R121, UR7, R122, 0x96, !PT ;  /* 0x0000000779887c12 */ /* 0x000fe2000f8e967a */
[----:B------:R-:W-:-:S04]  /*21d0*/  IMAD.HI.U32 R121, R22, -0x326172a9, RZ ;  /* 0xcd9e8d5716797827 */ /* 0x000fc800078e00ff */
        /* <DEDUP_REMOVED lines=42> */
.L_x_5228:
[----:B------:R-:W-:Y:S05]  /*2480*/  BSYNC B1 ;  /* 0x0000000000017941 */ /* 0x000fea0003800000 */
.L_x_5227:
[----:B------:R-:W-:Y:S01]  /*2490*/  I2FP.F32.U32 R123, R40 ;  /* 0x00000028007b7245 */ /* 0x000fe20000201000 */
[----:B------:R-:W-:Y:S01]  /*24a0*/  HADD2.F32 R136, -RZ, R41.H0_H0 ;  /* 0x20000029ff887230 */ /* 0x000fe20000004100 */
[C---:B------:R-:W-:Y:S01]  /*24b0*/  ISETP.NE.AND P2, PT, R137.reuse, 0x1, PT ;  /* 0x000000018900780c */ /* 0x040fe20003f45270 */
[----:B------:R-:W-:Y:S01]  /*24c0*/  BSSY B1, `(.L_x_5231) ;  /* 0x0000014000017945 */ /* 0x000fe20003800000 */
[----:B------:R-:W-:Y:S02]  /*24d0*/  VIADD R144, R137, 0x1 ;  /* 0x0000000189907836 */ /* 0x000fe40000000000 */
[----:B------:R-:W-:Y:S01]  /*24e0*/  FFMA.FTZ R40, R123, R160, 1.1641532182693481445e-10 ;  /* 0x2f0000007b287423 */ /* 0x000fe200000100a0 */
[----:B------:R-:W-:-:S04]  /*24f0*/  FMUL.FTZ R123, R136, R157 ;  /* 0x0000009d887b7220 */ /* 0x000fc80000410000 */
[----:B------:R-:W-:Y:S01]  /*2500*/  FMUL.FTZ R123, R123, R152 ;  /* 0x000000987b7b7220 */ /* 0x000fe20000410000 */
[----:B------:R-:W-:-:S04]  /*2510*/  FSETP.GTU.FTZ.AND P1, PT, R40, R159, PT ;  /* 0x0000009f2800720b */ /* 0x000fc80003f3c000 */
[----:B------:R-:W-:-:S05]  /*2520*/  FSEL R40, R123, RZ, !P1 ;  /* 0x000000ff7b287208 */ /* 0x000fca0004800000 */
[----:B------:R-:W-:Y:S01]  /*2530*/  FMUL.FTZ R129, R15, R40 ;  /* 0x000000280f817220 */ /* 0x000fe20000410000 */
[----:B------:R-:W-:-:S05]  /*2540*/  @P0 HADD2.F32 R40, -RZ, R37.H0_H0 ;  /* 0x20000025ff280230 */ /* 0x000fca0000004100 */
        /* <DEDUP_REMOVED lines=10> */
.L_x_5232:
[----:B------:R-:W-:-:S07]  /*25f0*/  IMAD.MOV.U32 R40, RZ, RZ, R125 ;  /* 0x000000ffff287224 */ /* 0x000fce00078e007d */
.L_x_5233:
[----:B------:R-:W-:Y:S05]  /*2600*/  BSYNC B1 ;  /* 0x0000000000017941 */ /* 0x000fea0003800000 */
.L_x_5231:
        /* <DEDUP_REMOVED lines=16> */
.L_x_5237:
[----:B------:R-:W-:Y:S05]  /*2710*/  BSYNC B2 ;  /* 0x0000000000027941 */ /* 0x000fea0003800000 */
.L_x_5236:
        /* <DEDUP_REMOVED lines=44> */
.L_x_5235:
[----:B------:R-:W-:Y:S05]  /*29e0*/  BSYNC B1 ;  /* 0x0000000000017941 */ /* 0x000fea0003800000 */
.L_x_5234:
[----:B------:R-:W-:Y:S01]  /*29f0*/  I2FP.F32.U32 R123, R40 ;  /* 0x00000028007b7245 */ /* 0x000fe20000201000 */
[----:B------:R-:W-:Y:S01]  /*2a00*/  HADD2.F32 R136, -RZ, R41.H1_H1 ;  /* 0x30000029ff887230 */ /* 0x000fe20000004100 */
[C---:B------:R-:W-:Y:S01]  /*2a10*/  ISETP.NE.AND P3, PT, R144.reuse, 0x1, PT ;  /* 0x000000019000780c */ /* 0x040fe20003f65270 */
[----:B------:R-:W-:Y:S01]  /*2a20*/  BSSY B1, `(.L_x_5238) ;  /* 0x0000014000017945 */ /* 0x000fe20003800000 */
[----:B------:R-:W-:Y:S01]  /*2a30*/  IADD3 R145, R144, 0x1, RZ ;  /* 0x0000000190917810 */ /* 0x000fe20007ffe0ff */
[----:B------:R-:W-:Y:S01]  /*2a40*/  FFMA.FTZ R40, R123, R160, 1.1641532182693481445e-10 ;  /* 0x2f0000007b287423 */ /* 0x000fe200000100a0 */
[----:B------:R-:W-:-:S04]  /*2a50*/  FMUL.FTZ R41, R136, R157 ;  /* 0x0000009d88297220 */ /* 0x000fc80000410000 */
[----:B------:R-:W-:Y:S01]  /*2a60*/  FMUL.FTZ R41, R41, R152 ;  /* 0x0000009829297220 */ /* 0x000fe20000410000 */
[----:B------:R-:W-:-:S04]  /*2a70*/  FSETP.GTU.FTZ.AND P2, PT, R40, R159, PT ;  /* 0x0000009f2800720b */ /* 0x000fc80003f5c000 */
[----:B------:R-:W-:-:S05]  /*2a80*/  FSEL R41, R41, RZ, !P2 ;  /* 0x000000ff29297208 */ /* 0x000fca0005000000 */
[----:B------:R-:W-:Y:S01]  /*2a90*/  FMUL.FTZ R136, R14, R41 ;  /* 0x000000290e887220 */ /* 0x000fe20000410000 */
[----:B------:R-:W-:-:S05]  /*2aa0*/  @P0 HADD2.F32 R41, -RZ, R37.H1_H1 ;  /* 0x30000025ff290230 */ /* 0x000fca0000004100 */
        /* <DEDUP_REMOVED lines=10> */
.L_x_5239:
[----:B------:R-:W-:-:S07]  /*2b50*/  MOV R123, R125 ;  /* 0x0000007d007b7202 */ /* 0x000fce0000000f00 */
.L_x_5240:
[----:B------:R-:W-:Y:S05]  /*2b60*/  BSYNC B1 ;  /* 0x0000000000017941 */ /* 0x000fea0003800000 */
.L_x_5238:
        /* <DEDUP_REMOVED lines=16> */
.L_x_5244:
[----:B------:R-:W-:Y:S05]  /*2c70*/  BSYNC B2 ;  /* 0x0000000000027941 */ /* 0x000fea0003800000 */
.L_x_5243:
        /* <DEDUP_REMOVED lines=44> */
.L_x_5242:
[----:B------:R-:W-:Y:S05]  /*2f40*/  BSYNC B1 ;  /* 0x0000000000017941 */ /* 0x000fea0003800000 */
.L_x_5241:
        /* <DEDUP_REMOVED lines=22> */
.L_x_5246:
[----:B------:R-:W-:-:S07]  /*30b0*/  IMAD.MOV.U32 R123, RZ, RZ, R125 ;  /* 0x000000ffff7b7224 */ /* 0x000fce00078e007d */
.L_x_5247:
[----:B------:R-:W-:Y:S05]  /*30c0*/  BSYNC B1 ;  /* 0x0000000000017941 */ /* 0x000fea0003800000 */
.L_x_5245:
        /* <DEDUP_REMOVED lines=16> */
.L_x_5251:
[----:B------:R-:W-:Y:S05]  /*31d0*/  BSYNC B2 ;  /* 0x0000000000027941 */ /* 0x000fea0003800000 */
.L_x_5250:
        /* <DEDUP_REMOVED lines=44> */
.L_x_5249:
[----:B------:R-:W-:Y:S05]  /*34a0*/  BSYNC B1 ;  /* 0x0000000000017941 */ /* 0x000fea0003800000 */
.L_x_5248:
        /* <DEDUP_REMOVED lines=22> */
.L_x_5253:
[----:B------:R-:W-:-:S07]  /*3610*/  MOV R42, R125 ;  /* 0x0000007d002a7202 */ /* 0x000fce0000000f00 */
.L_x_5254:
[----:B------:R-:W-:Y:S05]  /*3620*/  BSYNC B1 ;  /* 0x0000000000017941 */ /* 0x000fea0003800000 */
.L_x_5252:
        /* <DEDUP_REMOVED lines=14> */
[----:B------:R-:W-:-:S05]  /*3710*/  @P6 IMAD.MOV R40, RZ, RZ, R122 ;  /* 0x000000ffff286224 */ /* 0x000fca00078e027a */
[----:B------:R-:W-:-:S07]  /*3720*/  @!P5 MOV R122, R40 ;  /* 0x00000028007ad202 */ /* 0x000fce0000000f00 */
.L_x_5258:
[----:B------:R-:W-:Y:S05]  /*3730*/  BSYNC B2 ;  /* 0x0000000000027941 */ /* 0x000fea0003800000 */
.L_x_5257:
        /* <DEDUP_REMOVED lines=44> */
.L_x_5256:
[----:B------:R-:W-:Y:S05]  /*3a00*/  BSYNC B1 ;  /* 0x0000000000017941 */ /* 0x000fea0003800000 */
.L_x_5255:
        /* <DEDUP_REMOVED lines=22> */
.L_x_5260:
[----:B------:R-:W-:-:S07]  /*3b70*/  MOV R42, R125 ;  /* 0x0000007d002a7202 */ /* 0x000fce0000000f00 */
.L_x_5261:
[----:B------:R-:W-:Y:S05]  /*3b80*/  BSYNC B1 ;  /* 0x0000000000017941 */ /* 0x000fea0003800000 */
.L_x_5259:
        /* <DEDUP_REMOVED lines=18> */
.L_x_5265:
[----:B------:R-:W-:Y:S05]  /*3cb0*/  BSYNC B2 ;  /* 0x0000000000027941 */ /* 0x000fea0003800000 */
.L_x_5264:
        /* <DEDUP_REMOVED lines=13> */
[----:B------:R-:W-:Y:S01]  /*3d90*/  IMAD.WIDE.U32 R40, R123, -0x326172a9, RZ ;  /* 0xcd9e8d577b287825 */ /* 0x000fe200078e00ff */
[----:B------:R-:W-:-:S04]  /*3da0*/  HFMA2.MMA R123, -RZ, RZ, 0, 0 ;  /* 0x00000000ff7b7435 */ /* 0x000fc800000001ff */
        /* <DEDUP_REMOVED lines=29> */
.L_x_5263:
[----:B------:R-:W-:Y:S05]  /*3f80*/  BSYNC B1 ;  /* 0x0000000000017941 */ /* 0x000fea0003800000 */
.L_x_5262:
[----:B------:R-:W-:Y:S01]  /*3f90*/  I2FP.F32.U32 R41, R42 ;  /* 0x0000002a00297245 */ /* 0x000fe20000201000 */
[----:B------:R-:W-:Y:S01]  /*3fa0*/  HADD2.F32 R40, -RZ, R43.H1_H1 ;  /* 0x3000002bff287230 */ /* 0x000fe20000004100 */
[----:B------:R-:W-:Y:S01]  /*3fb0*/  F2FP.F16.F32.PACK_AB R42, R144, R137 ;  /* 0x00000089902a723e */ /* 0x000fe200000000ff */
[----:B------:R-:W-:Y:S01]  /*3fc0*/  @P0 HADD2.F32 R43, -RZ, R39.H1_H1 ;  /* 0x30000027ff2b0230 */ /* 0x000fe20000004100 */
[----:B------:R-:W-:Y:S01]  /*3fd0*/  SEL R162, RZ, 0x1, P2 ;  /* 0x00000001ffa27807 */ /* 0x000fe20001000000 */
[----:B------:R-:W-:Y:S01]  /*3fe0*/  FFMA.FTZ R160, R41, R160, 1.1641532182693481445e-10 ;  /* 0x2f00000029a07423 */ /* 0x000fe200000100a0 */
[----:B------:R-:W-:Y:S01]  /*3ff0*/  FMUL.FTZ R41, R40, R157 ;  /* 0x0000009d28297220 */ /* 0x000fe20000410000 */
[----:B------:R-:W-:Y:S02]  /*4000*/  F2FP.F16.F32.PACK_AB R40, R128, R116 ;  /* 0x000000748028723e */ /* 0x000fe400000000ff */
[----:B------:R-:W-:Y:S01]  /*4010*/  SEL R163, RZ, 0x100, P4 ;  /* 0x00000100ffa37807 */ /* 0x000fe20002000000 */
[----:B------:R-:W-:Y:S01]  /*4020*/  FMUL.FTZ R41, R41, R152 ;  /* 0x0000009829297220 */ /* 0x000fe20000410000 */
[----:B------:R-:W-:-:S02]  /*4030*/  FSETP.GTU.FTZ.AND P6, PT, R160, R159, PT ;  /* 0x0000009fa000720b */ /* 0x000fc40003fdc000 */
[----:B------:R-:W-:Y:S02]  /*4040*/  SEL R160, RZ, 0x10000, P5 ;  /* 0x00010000ffa07807 */ /* 0x000fe40002800000 */
[----:B------:R-:W-:Y:S02]  /*4050*/  FSEL R41, R41, RZ, !P6 ;  /* 0x000000ff29297208 */ /* 0x000fe40007000000 */
[----:B------:R-:W-:Y:S02]  /*4060*/  ISETP.NE.AND P5, PT, R158, RZ, PT ;  /* 0x000000ff9e00720c */ /* 0x000fe40003fa5270 */
[----:B------:R-:W-:Y:S01]  /*4070*/  SEL R164, RZ, 0x1000000, P6 ;  /* 0x01000000ffa47807 */ /* 0x000fe20003000000 */
[----:B------:R-:W-:Y:S01]  /*4080*/  FMUL.FTZ R152, R10, R41 ;  /* 0x000000290a987220 */ /* 0x000fe20000410000 */
[----:B------:R-:W-:Y:S02]  /*4090*/  F2FP.F16.F32.PACK_AB R41, R136, R129 ;  /* 0x000000818829723e */ /* 0x000fe400000000ff */
[----:B------:R-:W-:Y:S01]  /*40a0*/  ISETP.NE.AND P4, PT, R161, RZ, PT ;  /* 0x000000ffa100720c */ /* 0x000fe20003f85270 */
[----:B------:R-:W-:Y:S01]  /*40b0*/  @P0 FADD.FTZ R152, R43, R152 ;  /* 0x000000982b980221 */ /* 0x000fe20000010000 */
[----:B------:R-:W-:-:S02]  /*40c0*/  LEA R158, P0, R119, UR12, 0x4 ;  /* 0x0000000c779e7c11 */ /* 0x000fc4000f8020ff */
[----:B------:R-:W-:Y:S02]  /*40d0*/  SEL R161, RZ, 0x1, P3 ;  /* 0x00000001ffa17807 */ /* 0x000fe40001800000 */
[----:B------:R-:W-:Y:S02]  /*40e0*/  LEA.HI.X R159, R119, UR13, RZ, 0x4, P0 ;  /* 0x0000000d779f7c11 */ /* 0x000fe400080f24ff */
[----:B------:R-:W-:Y:S02]  /*40f0*/  F2FP.F16.F32.PACK_AB R43, R152, R145 ;  /* 0x00000091982b723e */ /* 0x000fe400000000ff */
[----:B------:R-:W-:-:S03]  /*4100*/  LOP3.LUT R160, R163, R164, R160, 0xfe, !PT ;  /* 0x000000a4a3a07212 */ /* 0x000fc600078efea0 */
        /* <DEDUP_REMOVED lines=8> */
[----:B------:R-:W-:Y:S01]  /*4190*/  LOP3.LUT R160, R40, R158, R42, 0xfe, !PT ;  /* 0x0000009e28a07212 */ /* 0x000fe200078efe2a */
[C---:B------:R-:W-:Y:S01]  /*41a0*/  VIADD R158, R119.reuse, 0x80 ;  /* 0x00000080779e7836 */ /* 0x040fe20000000000 */
[----:B------:R-:W-:Y:S02]  /*41b0*/  LEA R40, P0, R119, UR14, 0x3 ;  /* 0x0000000e77287c11 */ /* 0x000fe4000f8018ff */
[----:B------:R-:W-:Y:S02]  /*41c0*/  LOP3.LUT R43, R41, R163, R43, 0xfe, !PT ;  /* 0x000000a3292b7212 */ /* 0x000fe400078efe2b */
[----:B------:R-:W-:Y:S02]  /*41d0*/  LOP3.LUT R42, R160, R161, RZ, 0xfc, !PT ;  /* 0x000000a1a02a7212 */ /* 0x000fe400078efcff */
[----:B------:R-:W-:-:S05]  /*41e0*/  LEA.HI.X R41, R119, UR15, RZ, 0x3, P0 ;  /* 0x0000000f77297c11 */ /* 0x000fca00080f1cff */
[----:B------:R0:W-:Y:S02]  /*41f0*/  STG.E.64 desc[UR4][R40.64], R42 ;  /* 0x0000002a28007986 */ /* 0x0001e4000c101b04 */
.L_x_5209:
[----:B------:R-:W-:Y:S05]  /*4200*/  BSYNC B0 ;  /* 0x0000000000007941 */ /* 0x000fea0003800000 */
.L_x_5208:
        /* <DEDUP_REMOVED lines=23> */
.L_x_5269:
[----:B------:R-:W-:-:S07]  /*4380*/  MOV R115, R125 ;  /* 0x0000007d00737202 */ /* 0x000fce0000000f00 */
.L_x_5270:
[----:B------:R-:W-:Y:S05]  /*4390*/  BSYNC B1 ;  /* 0x0000000000017941 */ /* 0x000fea0003800000 */
.L_x_5268:
        /* <DEDUP_REMOVED lines=16> */
.L_x_5274:
[----:B------:R-:W-:Y:S05]  /*44a0*/  BSYNC B2 ;  /* 0x0000000000027941 */ /* 0x000fea0003800000 */
.L_x_5273:
        /* <DEDUP_REMOVED lines=44> */
.L_x_5272:
[----:B------:R-:W-:Y:S05]  /*4770*/  BSYNC B1 ;  /* 0x0000000000017941 */ /* 0x000fea0003800000 */
.L_x_5271:
[----:B------:R-:W0:Y:S01]  /*4780*/  LDC R160, c[0x0][0x298] ;  /* 0x0000a600ffa07b82 */ /* 0x000e220000000800 */
[----:B------:R-:W-:Y:S01]  /*4790*/  HFMA2.MMA R161, -RZ, RZ, 0.1171875, 0 ;  /* 0x2f800000ffa17435 */ /* 0x000fe200000001ff */
[----:B------:R-:W-:Y:S01]  /*47a0*/  I2FP.F32.U32 R130, R115 ;  /* 0x0000007300827245 */ /* 0x000fe20000201000 */
[----:B-----5:R-:W-:Y:S01]  /*47b0*/  HADD2.F32 R146, -RZ, R40.H0_H0 ;  /* 0x20000028ff927230 */ /* 0x020fe20000004100 */
[----:B------:R-:W-:Y:S01]  /*47c0*/  BSSY B1, `(.L_x_5275) ;  /* 0x0000017000017945 */ /* 0x000fe20003800000 */
[----:B------:R-:W-:-:S03]  /*47d0*/  IADD3 R131, R138, 0x1, RZ ;  /* 0x000000018a837810 */ /* 0x000fc60007ffe0ff */
[----:B------:R-:W1:Y:S01]  /*47e0*/  LDC R153, c[0x0][0x294] ;  /* 0x0000a500ff997b82 */ /* 0x000e620000000800 */
[----:B------:R-:W-:Y:S02]  /*47f0*/  FMUL.FTZ R115, R146, R157 ;  /* 0x0000009d92737220 */ /* 0x000fe40000410000 */
[----:B------:R-:W-:Y:S02]  /*4800*/  FFMA.FTZ R130, R130, R161, 1.1641532182693481445e-10 ;  /* 0x2f00000082827423 */ /* 0x000fe400000100a1 */
[----:B0-----:R-:W-:-:S03]  /*4810*/  FMUL.FTZ R115, R115, R160 ;  /* 0x000000a073737220 */ /* 0x001fc60000410000 */
[----:B-1----:R-:W-:-:S04]  /*4820*/  FSETP.GTU.FTZ.AND P1, PT, R130, R153, PT ;  /* 0x000000998200720b */ /* 0x002fc80003f3c000 */
[----:B------:R-:W-:Y:S02]  /*4830*/  P2R R159, PR, RZ, 0x2 ;  /* 0x00000002ff9f7803 */ /* 0x000fe40000000000 */
[----:B------:R-:W-:Y:S02]  /*4840*/  FSEL R130, R115, RZ, !P1 ;  /* 0x000000ff73827208 */ /* 0x000fe40004800000 */
[----:B------:R-:W-:-:S03]  /*4850*/  ISETP.NE.AND P1, PT, R138, 0x1, PT ;  /* 0x000000018a00780c */ /* 0x000fc60003f25270 */
[----:B------:R-:W-:Y:S01]  /*4860*/  FMUL.FTZ R115, R9, R130 ;  /* 0x0000008209737220 */ /* 0x000fe20000410000 */
[----:B------:R-:W-:-:S05]  /*4870*/  @P0 HADD2.F32 R130, -RZ, R36.H0_H0 ;  /* 0x20000024ff820230 */ /* 0x000fca0000004100 */
[----:B------:R-:W-:-:S04]  /*4880*/  @P0 FADD.FTZ R115, R130, R115 ;  /* 0x0000007382730221 */ /* 0x000fc80000010000 */
        /* <DEDUP_REMOVED lines=9> */
.L_x_5276:
[----:B------:R-:W-:-:S07]  /*4920*/  IMAD.MOV.U32 R123, RZ, RZ, R125 ;  /* 0x000000ffff7b7224 */ /* 0x000fce00078e007d */
.L_x_5277:
[----:B------:R-:W-:Y:S05]  /*4930*/  BSYNC B1 ;  /* 0x0000000000017941 */ /* 0x000fea0003800000 */
.L_x_5275:
        /* <DEDUP_REMOVED lines=16> */
.L_x_5281:
[----:B------:R-:W-:Y:S05]  /*4a40*/  BSYNC B2 ;  /* 0x0000000000027941 */ /* 0x000fea0003800000 */
.L_x_5280:
        /* <DEDUP_REMOVED lines=44> */
.L_x_5279:
[----:B------:R-:W-:Y:S05]  /*4d10*/  BSYNC B1 ;  /* 0x0000000000017941 */ /* 0x000fea0003800000 */
.L_x_5278:
[----:B------:R-:W-:Y:S01]  /*4d20*/  I2FP.F32.U32 R130, R123 ;  /* 0x0000007b00827245 */ /* 0x000fe20000201000 */
[----:B------:R-:W-:Y:S01]  /*4d30*/  HADD2.F32 R40, -RZ, R40.H1_H1 ;  /* 0x30000028ff287230 */ /* 0x000fe20000004100 */
[----:B------:R-:W-:Y:S01]  /*4d40*/  BSSY B1, `(.L_x_5282) ;  /* 0x0000016000017945 */ /* 0x000fe20003800000 */
[----:B------:R-:W-:Y:S02]  /*4d50*/  IADD3 R139, R131, 0x1, RZ ;  /* 0x00000001838b7810 */ /* 0x000fe40007ffe0ff */
[----:B------:R-:W-:Y:S01]  /*4d60*/  FFMA.FTZ R130, R130, R161, 1.1641532182693481445e-10 ;  /* 0x2f00000082827423 */ /* 0x000fe200000100a1 */
[----:B------:R-:W-:-:S04]  /*4d70*/  FMUL.FTZ R123, R40, R157 ;  /* 0x0000009d287b7220 */ /* 0x000fc80000410000 */
[----:B------:R-:W-:Y:S01]  /*4d80*/  FMUL.FTZ R123, R123, R160 ;  /* 0x000000a07b7b7220 */ /* 0x000fe20000410000 */
[----:B------:R-:W-:-:S04]  /*4d90*/  FSETP.GTU.FTZ.AND P1, PT, R130, R153, PT ;  /* 0x000000998200720b */ /* 0x000fc80003f3c000 */
[----:B------:R-:W-:Y:S02]  /*4da0*/  P2R R162, PR, RZ, 0x2 ;  /* 0x00000002ffa27803 */ /* 0x000fe40000000000 */
[----:B------:R-:W-:Y:S02]  /*4db0*/  FSEL R123, R123, RZ, !P1 ;  /* 0x000000ff7b7b7208 */ /* 0x000fe40004800000 */
[----:B------:R-:W-:-:S03]  /*4dc0*/  ISETP.NE.AND P1, PT, R131, 0x1, PT ;  /* 0x000000018300780c */ /* 0x000fc60003f25270 */
[----:B------:R-:W-:Y:S01]  /*4dd0*/  FMUL.FTZ R130, R8, R123 ;  /* 0x0000007b08827220 */ /* 0x000fe20000410000 */
[----:B------:R-:W-:-:S05]  /*4de0*/  @P0 HADD2.F32 R123, -RZ, R36.H1_H1 ;  /* 0x30000024ff7b0230 */ /* 0x000fca0000004100 */
        /* <DEDUP_REMOVED lines=10> */
.L_x_5283:
[----:B------:R-:W-:-:S07]  /*4e90*/  IMAD.MOV.U32 R40, RZ, RZ, R125 ;  /* 0x000000ffff287224 */ /* 0x000fce00078e007d */
.L_x_5284:
[----:B------:R-:W-:Y:S05]  /*4ea0*/  BSYNC B1 ;  /* 0x0000000000017941 */ /* 0x000fea0003800000 */
.L_x_5282:
        /* <DEDUP_REMOVED lines=16> */
.L_x_5288:
[----:B------:R-:W-:Y:S05]  /*4fb0*/  BSYNC B2 ;  /* 0x0000000000027941 */ /* 0x000fea0003800000 */
.L_x_5287:
        /* <DEDUP_REMOVED lines=44> */
.L_x_5286:
[----:B------:R-:W-:Y:S05]  /*5280*/  BSYNC B1 ;  /* 0x0000000000017941 */ /* 0x000fea0003800000 */
.L_x_5285:
[----:B------:R-:W-:Y:S01]  /*5290*/  I2FP.F32.U32 R40, R40 ;  /* 0x0000002800287245 */ /* 0x000fe20000201000 */
[----:B------:R-:W-:Y:S01]  /*52a0*/  HADD2.F32 R138, -RZ, R41.H0_H0 ;  /* 0x20000029ff8a7230 */ /* 0x000fe20000004100 */
        /* <DEDUP_REMOVED lines=20> */
.L_x_5290:
[----:B------:R-:W-:-:S07]  /*53f0*/  IMAD.MOV.U32 R40, RZ, RZ, R125 ;  /* 0x000000ffff287224 */ /* 0x000fce00078e007d */
.L_x_5291:
[----:B------:R-:W-:Y:S05]  /*5400*/  BSYNC B1 ;  /* 0x0000000000017941 */ /* 0x000fea0003800000 */
.L_x_5289:
        /* <DEDUP_REMOVED lines=16> */
.L_x_5295:
[----:B------:R-:W-:Y:S05]  /*5510*/  BSYNC B2 ;  /* 0x0000000000027941 */ /* 0x000fea0003800000 */
.L_x_5294:
        /* <DEDUP_REMOVED lines=44> */
.L_x_5293:
[----:B------:R-:W-:Y:S05]  /*57e0*/  BSYNC B1 ;  /* 0x0000000000017941 */ /* 0x000fea0003800000 */
.L_x_5292:
        /* <DEDUP_REMOVED lines=22> */
.L_x_5297:
[----:B------:R-:W-:-:S07]  /*5950*/  IMAD.MOV.U32 R123, RZ, RZ, R125 ;  /* 0x000000ffff7b7224 */ /* 0x000fce00078e007d */
.L_x_5298:
[----:B------:R-:W-:Y:S05]  /*5960*/  BSYNC B1 ;  /* 0x0000000000017941 */ /* 0x000fea0003800000 */
.L_x_5296:
        /* <DEDUP_REMOVED lines=16> */
.L_x_5302:
[----:B------:R-:W-:Y:S05]  /*5a70*/  BSYNC B2 ;  /* 0x0000000000027941 */ /* 0x000fea0003800000 */
.L_x_5301:
        /* <DEDUP_REMOVED lines=44> */
.L_x_5300:
[----:B------:R-:W-:Y:S05]  /*5d40*/  BSYNC B1 ;  /* 0x0000000000017941 */ /* 0x000fea0003800000 */
.L_x_5299:
[----:B------:R-:W-:Y:S01]  /*5d50*/  I2FP.F32.U32 R40, R123 ;  /* 0x0000007b00287245 */ /* 0x000fe20000201000 */
[----:B------:R-:W-:Y:S01]  /*5d60*/  HADD2.F32 R146, -RZ, R42.H0_H0 ;  /* 0x2000002aff927230 */ /* 0x000fe20000004100 */
[----:B------:R-:W-:Y:S01]  /*5d70*/  ISETP.NE.AND P4, PT, R147, 0x1, PT ;  /* 0x000000019300780c */ /* 0x000fe20003f85270 */
[----:B------:R-:W-:Y:S02]  /*5d80*/  BSSY B1, `(.L_x_5303) ;  /* 0x0000014000017945 */ /* 0x000fe40003800000 */
[----:B------:R-:W-:Y:S01]  /*5d90*/  FFMA.FTZ R40, R40, R161, 1.1641532182693481445e-10 ;  /* 0x2f00000028287423 */ /* 0x000fe200000100a1 */
[----:B------:R-:W-:-:S04]  /*5da0*/  FMUL.FTZ R41, R146, R157 ;  /* 0x0000009d92297220 */ /* 0x000fc80000410000 */
[----:B------:R-:W-:Y:S01]  /*5db0*/  FMUL.FTZ R41, R41, R160 ;  /* 0x000000a029297220 */ /* 0x000fe20000410000 */
[----:B------:R-:W-:-:S04]  /*5dc0*/  FSETP.GTU.FTZ.AND P3, PT, R40, R153, PT ;  /* 0x000000992800720b */ /* 0x000fc80003f7c000 */
[----:B------:R-:W-:Y:S02]  /*5dd0*/  FSEL R40, R41, RZ, !P3 ;  /* 0x000000ff29287208 */ /* 0x000fe40005800000 */
[----:B------:R-:W-:-:S03]  /*5de0*/  IADD3 R41, R147, 0x1, RZ ;  /* 0x0000000193297810 */ /* 0x000fc60007ffe0ff */
        /* <DEDUP_REMOVED lines=12> */
.L_x_5304:
[----:B------:R-:W-:-:S07]  /*5eb0*/  IMAD.MOV.U32 R123, RZ, RZ, R125 ;  /* 0x000000ffff7b7224 */ /* 0x000fce00078e007d */
.L_x_5305:
[----:B------:R-:W-:Y:S05]  /*5ec0*/  BSYNC B1 ;  /* 0x0000000000017941 */ /* 0x000fea0003800000 */
.L_x_5303:
        /* <DEDUP_REMOVED lines=16> */
.L_x_5309:
[----:B------:R-:W-:Y:S05]  /*5fd0*/  BSYNC B2 ;  /* 0x0000000000027941 */ /* 0x000fea0003800000 */
.L_x_5308:
        /* <DEDUP_REMOVED lines=44> */
.L_x_5307:
[----:B------:R-:W-:Y:S05]  /*62a0*/  BSYNC B1 ;  /* 0x0000000000017941 */ /* 0x000fea0003800000 */
.L_x_5306:
        /* <DEDUP_REMOVED lines=22> */
.L_x_5311:
[----:B------:R-:W-:-:S07]  /*6410*/  IMAD.MOV.U32 R42, RZ, RZ, R125 ;  /* 0x000000ffff2a7224 */ /* 0x000fce00078e007d */
.L_x_5312:
[----:B------:R-:W-:Y:S05]  /*6420*/  BSYNC B1 ;  /* 0x0000000000017941 */ /* 0x000fea0003800000 */
.L_x_5310:
        /* <DEDUP_REMOVED lines=16> */
.L_x_5316:
[----:B------:R-:W-:Y:S05]  /*6530*/  BSYNC B2 ;  /* 0x0000000000027941 */ /* 0x000fea0003800000 */
.L_x_5315:
        /* <DEDUP_REMOVED lines=44> */
.L_x_5314:
[----:B------:R-:W-:Y:S05]  /*6800*/  BSYNC B1 ;  /* 0x0000000000017941 */ /* 0x000fea0003800000 */
.L_x_5313:
        /* <DEDUP_REMOVED lines=22> */
.L_x_5318:
[----:B------:R-:W-:-:S07]  /*6970*/  IMAD.MOV.U32 R42, RZ, RZ, R125 ;  /* 0x000000ffff2a7224 */ /* 0x000fce00078e007d */
.L_x_5319:
[----:B------:R-:W-:Y:S05]  /*6980*/  BSYNC B1 ;  /* 0x0000000000017941 */ /* 0x000fea0003800000 */
.L_x_5317:
        /* <DEDUP_REMOVED lines=18> */
.L_x_5323:
[----:B------:R-:W-:Y:S05]  /*6ab0*/  BSYNC B2 ;  /* 0x0000000000027941 */ /* 0x000fea0003800000 */
.L_x_5322:
        /* <DEDUP_REMOVED lines=44> */
.L_x_5321:
[----:B------:R-:W-:Y:S05]  /*6d80*/  BSYNC B1 ;  /* 0x0000000000017941 */ /* 0x000fea0003800000 */
.L_x_5320:
[----:B------:R-:W-:Y:S01]  /*6d90*/  I2FP.F32.U32 R40, R42 ;  /* 0x0000002a00287245 */ /* 0x000fe20000201000 */
[----:B------:R-:W-:Y:S01]  /*6da0*/  HADD2.F32 R42, -RZ, R43.H1_H1 ;  /* 0x3000002bff2a7230 */ /* 0x000fe20000004100 */
[----:B------:R-:W-:Y:S02]  /*6db0*/  SEL R163, RZ, 0x10000, P5 ;  /* 0x00010000ffa37807 */ /* 0x000fe40002800000 */
[----:B------:R-:W-:Y:S01]  /*6dc0*/  ISETP.NE.AND P5, PT, R159, RZ, PT ;  /* 0x000000ff9f00720c */ /* 0x000fe20003fa5270 */
[----:B------:R-:W-:Y:S01]  /*6dd0*/  FFMA.FTZ R40, R40, R161, 1.1641532182693481445e-10 ;  /* 0x2f00000028287423 */ /* 0x000fe200000100a1 */
[----:B------:R-:W-:Y:S01]  /*6de0*/  FMUL.FTZ R41, R42, R157 ;  /* 0x0000009d2a297220 */ /* 0x000fe20000410000 */
[----:B------:R-:W-:Y:S02]  /*6df0*/  SEL R164, RZ, 0x100, P4 ;  /* 0x00000100ffa47807 */ /* 0x000fe40002000000 */
[----:B------:R-:W-:Y:S01]  /*6e00*/  F2FP.F16.F32.PACK_AB R42, R146, R139 ;  /* 0x0000008b922a723e */ /* 0x000fe200000000ff */
[----:B------:R-:W-:Y:S01]  /*6e10*/  FMUL.FTZ R41, R41, R160 ;  /* 0x000000a029297220 */ /* 0x000fe20000410000 */
[----:B------:R-:W-:Y:S01]  /*6e20*/  FSETP.GTU.FTZ.AND P6, PT, R40, R153, PT ;  /* 0x000000992800720b */ /* 0x000fe20003fdc000 */
[----:B------:R-:W-:Y:S01]  /*6e30*/  @P0 HADD2.F32 R40, -RZ, R39.H1_H1 ;  /* 0x30000027ff280230 */ /* 0x000fe20000004100 */
[----:B------:R-:W-:-:S02]  /*6e40*/  ISETP.NE.AND P4, PT, R162, RZ, PT ;  /* 0x000000ffa200720c */ /* 0x000fc40003f85270 */
[----:B------:R-:W-:Y:S02]  /*6e50*/  FSEL R41, R41, RZ, !P6 ;  /* 0x000000ff29297208 */ /* 0x000fe40007000000 */
[----:B------:R-:W-:Y:S02]  /*6e60*/  SEL R159, RZ, 0x1, P2 ;  /* 0x00000001ff9f7807 */ /* 0x000fe40001000000 */
[----:B------:R-:W-:Y:S01]  /*6e70*/  SEL R162, RZ, 0x1000000, P6 ;  /* 0x01000000ffa27807 */ /* 0x000fe20003000000 */
[----:B------:R-:W-:Y:S01]  /*6e80*/  FMUL.FTZ R153, R2, R41 ;  /* 0x0000002902997220 */ /* 0x000fe20000410000 */
[----:B------:R-:W-:Y:S02]  /*6e90*/  F2FP.F16.F32.PACK_AB R41, R138, R131 ;  /* 0x000000838a29723e */ /* 0x000fe400000000ff */
[----:B------:R-:W-:Y:S01]  /*6ea0*/  LOP3.LUT R163, R164, R162, R163, 0xfe, !PT ;  /* 0x000000a2a4a37212 */ /* 0x000fe200078efea3 */
[----:B------:R-:W-:Y:S01]  /*6eb0*/  @P0 FADD.FTZ R153, R40, R153 ;  /* 0x0000009928990221 */ /* 0x000fe20000010000 */
[----:B------:R-:W-:-:S02]  /*6ec0*/  LEA R160, P0, R158, UR12, 0x4 ;  /* 0x0000000c9ea07c11 */ /* 0x000fc4000f8020ff */
[----:B------:R-:W-:Y:S02]  /*6ed0*/  F2FP.F16.F32.PACK_AB R40, R130, R115 ;  /* 0x000000738228723e */ /* 0x000fe400000000ff */
[----:B------:R-:W-:Y:S02]  /*6ee0*/  LEA.HI.X R161, R158, UR13, RZ, 0x4, P0 ;  /* 0x0000000d9ea17c11 */ /* 0x000fe400080f24ff */
[----:B------:R-:W-:Y:S02]  /*6ef0*/  F2FP.F16.F32.PACK_AB R43, R153, R147 ;  /* 0x00000093992b723e */ /* 0x000fe400000000ff */
[----:B------:R-:W-:Y:S02]  /*6f00*/  SEL R162, RZ, 0x1, P4 ;  /* 0x00000001ffa27807 */ /* 0x000fe40002000000 */
        /* <DEDUP_REMOVED lines=15> */
.L_x_5267:
[----:B------:R-:W-:Y:S05]  /*7000*/  BSYNC B0 ;  /* 0x0000000000007941 */ /* 0x000fea0003800000 */
.L_x_5266:
        /* <DEDUP_REMOVED lines=23> */
.L_x_5327:
[----:B------:R-:W-:-:S07]  /*7180*/  MOV R114, R125 ;  /* 0x0000007d00727202 */ /* 0x000fce0000000f00 */
.L_x_5328:
[----:B------:R-:W-:Y:S05]  /*7190*/  BSYNC B1 ;  /* 0x0000000000017941 */ /* 0x000fea0003800000 */
.L_x_5326:
        /* <DEDUP_REMOVED lines=16> */
.L_x_5332:
[----:B------:R-:W-:Y:S05]  /*72a0*/  BSYNC B2 ;  /* 0x0000000000027941 */ /* 0x000fea0003800000 */
.L_x_5331:
        /* <DEDUP_REMOVED lines=44> */
.L_x_5330:
[----:B------:R-:W-:Y:S05]  /*7570*/  BSYNC B1 ;  /* 0x0000000000017941 */ /* 0x000fea0003800000 */
.L_x_5329:
[----:B------:R-:W0:Y:S01]  /*7580*/  LDC R160, c[0x0][0x298] ;  /* 0x0000a600ffa07b82 */ /* 0x000e220000000800 */
[----:B------:R-:W-:Y:S01]  /*7590*/  I2FP.F32.U32 R114, R114 ;  /* 0x0000007200727245 */ /* 0x000fe20000201000 */
[----:B-----5:R-:W-:Y:S01]  /*75a0*/  HADD2.F32 R132, -RZ, R40.H0_H0 ;  /* 0x20000028ff847230 */ /* 0x020fe20000004100 */
[----:B------:R-:W-:Y:S01]  /*75b0*/  BSSY B1, `(.L_x_5333) ;  /* 0x0000018000017945 */ /* 0x000fe20003800000 */
[----:B------:R-:W-:Y:S01]  /*75c0*/  IMAD.MOV.U32 R161, RZ, RZ, 0x2f800000 ;  /* 0x2f800000ffa17424 */ /* 0x000fe200078e00ff */
[----:B------:R-:W-:Y:S02]  /*75d0*/  IADD3 R141, R140, 0x1, RZ ;  /* 0x000000018c8d7810 */ /* 0x000fe40007ffe0ff */
[----:B------:R-:W-:Y:S01]  /*75e0*/  FMUL.FTZ R133, R132, R157 ;  /* 0x0000009d84857220 */ /* 0x000fe20000410000 */
[----:B------:R-:W1:Y:S01]  /*75f0*/  LDC R154, c[0x0][0x294] ;  /* 0x0000a500ff9a7b82 */ /* 0x000e620000000800 */
[----:B------:R-:W-:Y:S02]  /*7600*/  FFMA.FTZ R123, R114, R161, 1.1641532182693481445e-10 ;  /* 0x2f000000727b7423 */ /* 0x000fe400000100a1 */
[----:B0-----:R-:W-:-:S03]  /*7610*/  FMUL.FTZ R133, R133, R160 ;  /* 0x000000a085857220 */ /* 0x001fc60000410000 */
[----:B-1----:R-:W-:Y:S01]  /*7620*/  FSETP.GTU.FTZ.AND P1, PT, R123, R154, PT ;  /* 0x0000009a7b00720b */ /* 0x002fe20003f3c000 */
[----:B------:R-:W-:-:S03]  /*7630*/  @P0 HADD2.F32 R123, -RZ, R36.H0_H0 ;  /* 0x20000024ff7b0230 */ /* 0x000fc60000004100 */
        /* <DEDUP_REMOVED lines=14> */
.L_x_5334:
[----:B------:R-:W-:-:S07]  /*7720*/  MOV R123, R125 ;  /* 0x0000007d007b7202 */ /* 0x000fce0000000f00 */
.L_x_5335:
[----:B------:R-:W-:Y:S05]  /*7730*/  BSYNC B1 ;  /* 0x0000000000017941 */ /* 0x000fea0003800000 */
.L_x_5333:
        /* <DEDUP_REMOVED lines=16> */
.L_x_5339:
[----:B------:R-:W-:Y:S05]  /*7840*/  BSYNC B2 ;  /* 0x0000000000027941 */ /* 0x000fea0003800000 */
.L_x_5338:
        /* <DEDUP_REMOVED lines=42> */
[----:B------:R-:W-:Y:S02]  /*7af0*/  LOP3.LUT R121, R133, UR36, R124, 0x96, !PT ;  /* 0x0000002485797c12 */ /* 0x000fe4000f8e967c */
[----:B------:R-:W-:-:S07]  /*7b00*/  MOV R124, R132 ;  /* 0x00000084007c7202 */ /* 0x000fce0000000f00 */
.L_x_5337:
[----:B------:R-:W-:Y:S05]  /*7b10*/  BSYNC B1 ;  /* 0x0000000000017941 */ /* 0x000fea0003800000 */
.L_x_5336:
[----:B------:R-:W-:Y:S01]  /*7b20*/  I2FP.F32.U32 R132, R123 ;  /* 0x0000007b00847245 */ /* 0x000fe20000201000 */
[----:B------:R-:W-:Y:S01]  /*7b30*/  HADD2.F32 R40, -RZ, R40.H1_H1 ;  /* 0x30000028ff287230 */ /* 0x000fe20000004100 */
[----:B------:R-:W-:Y:S01]  /*7b40*/  BSSY B1, `(.L_x_5340) ;  /* 0x0000016000017945 */ /* 0x000fe20003800000 */
[----:B------:R-:W-:Y:S02]  /*7b50*/  IADD3 R148, R141, 0x1, RZ ;  /* 0x000000018d947810 */ /* 0x000fe40007ffe0ff */
[----:B------:R-:W-:Y:S01]  /*7b60*/  FFMA.FTZ R123, R132, R161, 1.1641532182693481445e-10 ;  /* 0x2f000000847b7423 */ /* 0x000fe200000100a1 */
[----:B------:R-:W-:-:S04]  /*7b70*/  FMUL.FTZ R133, R40, R157 ;  /* 0x0000009d28857220 */ /* 0x000fc80000410000 */
[----:B------:R-:W-:Y:S01]  /*7b80*/  FMUL.FTZ R133, R133, R160 ;  /* 0x000000a085857220 */ /* 0x000fe20000410000 */
[----:B------:R-:W-:Y:S01]  /*7b90*/  FSETP.GTU.FTZ.AND P1, PT, R123, R154, PT ;  /* 0x0000009a7b00720b */ /* 0x000fe20003f3c000 */
[----:B------:R-:W-:-:S03]  /*7ba0*/  @P0 HADD2.F32 R123, -RZ, R36.H1_H1 ;  /* 0x30000024ff7b0230 */ /* 0x000fc60000004100 */
        /* <DEDUP_REMOVED lines=14> */
.L_x_5341:
[----:B------:R-:W-:-:S07]  /*7c90*/  MOV R40, R125 ;  /* 0x0000007d00287202 */ /* 0x000fce0000000f00 */
.L_x_5342:
[----:B------:R-:W-:Y:S05]  /*7ca0*/  BSYNC B1 ;  /* 0x0000000000017941 */ /* 0x000fea0003800000 */
.L_x_5340:
        /* <DEDUP_REMOVED lines=16> */
.L_x_5346:
[----:B------:R-:W-:Y:S05]  /*7db0*/  BSYNC B2 ;  /* 0x0000000000027941 */ /* 0x000fea0003800000 */
.L_x_5345:
        /* <DEDUP_REMOVED lines=44> */
.L_x_5344:
[----:B------:R-:W-:Y:S05]  /*8080*/  BSYNC B1 ;  /* 0x0000000000017941 */ /* 0x000fea0003800000 */
.L_x_5343:
[----:B------:R-:W-:Y:S01]  /*8090*/  I2FP.F32.U32 R40, R40 ;  /* 0x0000002800287245 */ /* 0x000fe20000201000 */
[----:B------:R-:W-:Y:S01]  /*80a0*/  HADD2.F32 R140, -RZ, R41.H0_H0 ;  /* 0x20000029ff8c7230 */ /* 0x000fe20000004100 */
[C---:B------:R-:W-:Y:S01]  /*80b0*/  ISETP.NE.AND P2, PT, R148.reuse, 0x1, PT ;  /* 0x000000019400780c */ /* 0x040fe20003f45270 */
[----:B------:R-:W-:Y:S01]  /*80c0*/  BSSY B1, `(.L_x_5347) ;  /* 0x0000014000017945 */ /* 0x000fe20003800000 */
[----:B------:R-:W-:Y:S01]  /*80d0*/  IADD3 R141, R148, 0x1, RZ ;  /* 0x00000001948d7810 */ /* 0x000fe20007ffe0ff */
[----:B------:R-:W-:Y:S01]  /*80e0*/  FFMA.FTZ R123, R40, R161, 1.1641532182693481445e-10 ;  /* 0x2f000000287b7423 */ /* 0x000fe200000100a1 */
[----:B------:R-:W-:Y:S01]  /*80f0*/  FMUL.FTZ R133, R140, R157 ;  /* 0x0000009d8c857220 */ /* 0x000fe20000410000 */
[----:B------:R-:W-:-:S03]  /*8100*/  @P0 HADD2.F32 R40, -RZ, R37.H0_H0 ;  /* 0x20000025ff280230 */ /* 0x000fc60000004100 */
        /* <DEDUP_REMOVED lines=14> */
.L_x_5348:
[----:B------:R-:W-:-:S07]  /*81f0*/  MOV R40, R125 ;  /* 0x0000007d00287202 */ /* 0x000fce0000000f00 */
.L_x_5349:
[----:B------:R-:W-:Y:S05]  /*8200*/  BSYNC B1 ;  /* 0x0000000000017941 */ /* 0x000fea0003800000 */
.L_x_5347:
        /* <DEDUP_REMOVED lines=16> */
.L_x_5353:
[----:B------:R-:W-:Y:S05]  /*8310*/  BSYNC B2 ;  /* 0x0000000000027941 */ /* 0x000fea0003800000 */
.L_x_5352:
        /* <DEDUP_REMOVED lines=42> */
[----:B------:R-:W-:Y:S01]  /*85c0*/  IMAD.MOV.U32 R141, RZ, RZ, RZ ;  /* 0x000000ffff8d7224 */ /* 0x000fe200078e00ff */
[----:B------:R-:W-:-:S07]  /*85d0*/  MOV R124, R140 ;  /* 0x0000008c007c7202 */ /* 0x000fce0000000f00 */
.L_x_5351:
[----:B------:R-:W-:Y:S05]  /*85e0*/  BSYNC B1 ;  /* 0x0000000000017941 */ /* 0x000fea0003800000 */
.L_x_5350:
        /* <DEDUP_REMOVED lines=8> */
[----:B------:R-:W-:Y:S01]  /*8670*/  FSETP.GTU.FTZ.AND P2, PT, R41, R154, PT ;  /* 0x0000009a2900720b */ /* 0x000fe20003f5c000 */
[----:B------:R-:W-:-:S03]  /*8680*/  @P0 HADD2.F32 R41, -RZ, R37.H1_H1 ;  /* 0x30000025ff290230 */ /* 0x000fc60000004100 */
        /* <DEDUP_REMOVED lines=12> */
.L_x_5355:
[----:B------:R-:W-:-:S07]  /*8750*/  MOV R123, R125 ;  /* 0x0000007d007b7202 */ /* 0x000fce0000000f00 */
.L_x_5356:
[----:B------:R-:W-:Y:S05]  /*8760*/  BSYNC B1 ;  /* 0x0000000000017941 */ /* 0x000fea0003800000 */
.L_x_5354:
        /* <DEDUP_REMOVED lines=16> */
.L_x_5360:
[----:B------:R-:W-:Y:S05]  /*8870*/  BSYNC B2 ;  /* 0x0000000000027941 */ /* 0x000fea0003800000 */
.L_x_5359:
        /* <DEDUP_REMOVED lines=44> */
.L_x_5358:
[----:B------:R-:W-:Y:S05]  /*8b40*/  BSYNC B1 ;  /* 0x0000000000017941 */ /* 0x000fea0003800000 */
.L_x_5357:
        /* <DEDUP_REMOVED lines=22> */
.L_x_5362:
[----:B------:R-:W-:-:S07]  /*8cb0*/  MOV R123, R125 ;  /* 0x0000007d007b7202 */ /* 0x000fce0000000f00 */
.L_x_5363:
[----:B------:R-:W-:Y:S05]  /*8cc0*/  BSYNC B1 ;  /* 0x0000000000017941 */ /* 0x000fea0003800000 */
.L_x_5361:
        /* <DEDUP_REMOVED lines=16> */
.L_x_5367:
[----:B------:R-:W-:Y:S05]  /*8dd0*/  BSYNC B2 ;  /* 0x0000000000027941 */ /* 0x000fea0003800000 */
.L_x_5366:
        /* <DEDUP_REMOVED lines=44> */
.L_x_5365:
[----:B------:R-:W-:Y:S05]  /*90a0*/  BSYNC B1 ;  /* 0x0000000000017941 */ /* 0x000fea0003800000 */
.L_x_5364:
        /* <DEDUP_REMOVED lines=22> */
.L_x_5369:
[----:B------:R-:W-:-:S07]  /*9210*/  MOV R42, R125 ;  /* 0x0000007d002a7202 */ /* 0x000fce0000000f00 */
.L_x_5370:
[----:B------:R-:W-:Y:S05]  /*9220*/  BSYNC B1 ;  /* 0x0000000000017941 */ /* 0x000fea0003800000 */
.L_x_5368:
        /* <DEDUP_REMOVED lines=16> */
.L_x_5374:
[----:B------:R-:W-:Y:S05]  /*9330*/  BSYNC B2 ;  /* 0x0000000000027941 */ /* 0x000fea0003800000 */
.L_x_5373:
        /* <DEDUP_REMOVED lines=44> */
.L_x_5372:
[----:B------:R-:W-:Y:S05]  /*9600*/  BSYNC B1 ;  /* 0x0000000000017941 */ /* 0x000fea0003800000 */
.L_x_5371:
        /* <DEDUP_REMOVED lines=22> */
.L_x_5376:
[----:B------:R-:W-:-:S07]  /*9770*/  MOV R42, R125 ;  /* 0x0000007d002a7202 */ /* 0x000fce0000000f00 */
.L_x_5377:
[----:B------:R-:W-:Y:S05]  /*9780*/  BSYNC B1 ;  /* 0x0000000000017941 */ /* 0x000fea0003800000 */
.L_x_5375:
        /* <DEDUP_REMOVED lines=18> */
.L_x_5381:
[----:B------:R-:W-:Y:S05]  /*98b0*/  BSYNC B2 ;  /* 0x0000000000027941 */ /* 0x000fea0003800000 */
.L_x_5380:
        /* <DEDUP_REMOVED lines=44> */
.L_x_5379:
[----:B------:R-:W-:Y:S05]  /*9b80*/  BSYNC B1 ;  /* 0x0000000000017941 */ /* 0x000fea0003800000 */
.L_x_5378:
        /* <DEDUP_REMOVED lines=9> */
[----:B------:R-:W-:-:S02]  /*9c20*/  FSETP.GTU.FTZ.AND P6, PT, R161, R154, PT ;  /* 0x0000009aa100720b */ /* 0x000fc40003fdc000 */
[----:B------:R-:W-:Y:S02]  /*9c30*/  F2FP.F16.F32.PACK_AB R40, R132, R114 ;  /* 0x000000728428723e */ /* 0x000fe400000000ff */
[----:B------:R-:W-:Y:S01]  /*9c40*/  FSEL R154, R41, RZ, !P6 ;  /* 0x000000ff299a7208 */ /* 0x000fe20007000000 */
[----:B------:R-:W-:Y:S01]  /*9c50*/  @P0 HADD2.F32 R41, -RZ, R39.H1_H1 ;  /* 0x30000027ff290230 */ /* 0x000fe20000004100 */
[----:B------:R-:W-:Y:S02]  /*9c60*/  ISETP.NE.AND P4, PT, R162, RZ, PT ;  /* 0x000000ffa200720c */ /* 0x000fe40003f85270 */
[----:B------:R-:W-:Y:S01]  /*9c70*/  SEL R159, RZ, 0x1, P2 ;  /* 0x00000001ff9f7807 */ /* 0x000fe20001000000 */
[----:B------:R-:W-:Y:S01]  /*9c80*/  FMUL.FTZ R154, R47, R154 ;  /* 0x0000009a2f9a7220 */ /* 0x000fe20000410000 */
[----:B------:R-:W-:Y:S02]  /*9c90*/  SEL R162, RZ, 0x1000000, P6 ;  /* 0x01000000ffa27807 */ /* 0x000fe40003000000 */
[----:B------:R-:W-:Y:S01]  /*9ca0*/  SEL R165, RZ, 0x1, P3 ;  /* 0x00000001ffa57807 */ /* 0x000fe20001800000 */
[----:B------:R-:W-:Y:S01]  /*9cb0*/  @P0 FADD.FTZ R154, R41, R154 ;  /* 0x0000009a299a0221 */ /* 0x000fe20000010000 */
[----:B------:R-:W-:-:S02]  /*9cc0*/  LEA R160, P0, R158, UR12, 0x4 ;  /* 0x0000000c9ea07c11 */ /* 0x000fc4000f8020ff */
[----:B------:R-:W-:Y:S02]  /*9cd0*/  F2FP.F16.F32.PACK_AB R41, R140, R133 ;  /* 0x000000858c29723e */ /* 0x000fe400000000ff */
[----:B------:R-:W-:Y:S02]  /*9ce0*/  LEA.HI.X R161, R158, UR13, RZ, 0x4, P0 ;  /* 0x0000000d9ea17c11 */ /* 0x000fe400080f24ff */
[----:B------:R-:W-:Y:S02]  /*9cf0*/  F2FP.F16.F32.PACK_AB R43, R154, R149 ;  /* 0x000000959a2b723e */ /* 0x000fe400000000ff */
[----:B------:R-:W-:Y:S02]  /*9d00*/  LOP3.LUT R163, R164, R162, R163, 0xfe, !PT ;  /* 0x000000a2a4a37212 */ /* 0x000fe400078efea3 */
        /* <DEDUP_REMOVED lines=15> */
.L_x_5325:
[----:B------:R-:W-:Y:S05]  /*9e00*/  BSYNC B0 ;  /* 0x0000000000007941 */ /* 0x000fea0003800000 */
.L_x_5324:
        /* <DEDUP_REMOVED lines=23> */
.L_x_5385:
[----:B------:R-:W-:-:S07]  /*9f80*/  IMAD.MOV.U32 R118, RZ, RZ, R125 ;  /* 0x000000ffff767224 */ /* 0x000fce00078e007d */
.L_x_5386:
[----:B------:R-:W-:Y:S05]  /*9f90*/  BSYNC B1 ;  /* 0x0000000000017941 */ /* 0x000fea0003800000 */
.L_x_5384:
        /* <DEDUP_REMOVED lines=16> */
.L_x_5390:
[----:B------:R-:W-:Y:S05]  /*a0a0*/  BSYNC B2 ;  /* 0x0000000000027941 */ /* 0x000fea0003800000 */
.L_x_5389:
        /* <DEDUP_REMOVED lines=41> */
[----:B------:R-:W-:Y:S02]  /*a340*/  LOP3.LUT R120, R143, UR35, R120, 0x96, !PT ;  /* 0x000000238f787c12 */ /* 0x000fe4000f8e9678 */
[----:B------:R-:W-:Y:S01]  /*a350*/  LOP3.LUT R121, R135, UR36, R124, 0x96, !PT ;  /* 0x0000002487797c12 */ /* 0x000fe2000f8e967c */
[----:B------:R-:W-:-:S07]  /*a360*/  IMAD.MOV.U32 R124, RZ, RZ, R134 ;  /* 0x000000ffff7c7224 */ /* 0x000fce00078e0086 */
.L_x_5388:
[----:B------:R-:W-:Y:S05]  /*a370*/  BSYNC B1 ;  /* 0x0000000000017941 */ /* 0x000fea0003800000 */
.L_x_5387:
[----:B------:R-:W0:Y:S01]  /*a380*/  LDC R161, c[0x0][0x298] ;  /* 0x0000a600ffa17b82 */ /* 0x000e220000000800 */
[----:B------:R-:W-:Y:S01]  /*a390*/  I2FP.F32.U32 R123, R118 ;  /* 0x00000076007b7245 */ /* 0x000fe20000201000 */
[----:B-----5:R-:W-:Y:S01]  /*a3a0*/  HADD2.F32 R134, -RZ, R40.H0_H0 ;  /* 0x20000028ff867230 */ /* 0x020fe20000004100 */
[----:B------:R-:W-:Y:S01]  /*a3b0*/  MOV R162, 0x2f800000 ;  /* 0x2f80000000a27802 */ /* 0x000fe20000000f00 */
[----:B------:R-:W-:Y:S01]  /*a3c0*/  BSSY B1, `(.L_x_5391) ;  /* 0x0000017000017945 */ /* 0x000fe20003800000 */
[----:B------:R-:W-:Y:S02]  /*a3d0*/  VIADD R135, R142, 0x1 ;  /* 0x000000018e877836 */ /* 0x000fe40000000000 */
[----:B------:R-:W-:Y:S01]  /*a3e0*/  FMUL.FTZ R134, R134, R157 ;  /* 0x0000009d86867220 */ /* 0x000fe20000410000 */
[----:B------:R-:W1:Y:S01]  /*a3f0*/  LDC R155, c[0x0][0x294] ;  /* 0x0000a500ff9b7b82 */ /* 0x000e620000000800 */
        /* <DEDUP_REMOVED lines=18> */
.L_x_5392:
[----:B------:R-:W-:-:S07]  /*a520*/  MOV R123, R125 ;  /* 0x0000007d007b7202 */ /* 0x000fce0000000f00 */
.L_x_5393:
[----:B------:R-:W-:Y:S05]  /*a530*/  BSYNC B1 ;  /* 0x0000000000017941 */ /* 0x000fea0003800000 */
.L_x_5391:
        /* <DEDUP_REMOVED lines=16> */
.L_x_5397:
[----:B------:R-:W-:Y:S05]  /*a640*/  BSYNC B2 ;  /* 0x0000000000027941 */ /* 0x000fea0003800000 */
.L_x_5396:
        /* <DEDUP_REMOVED lines=43> */
[----:B------:R-:W-:-:S10]  /*a900*/  MOV R124, R134 ;  /* 0x00000086007c7202 */ /* 0x000fd40000000f00 */
.L_x_5395:
[----:B------:R-:W-:Y:S05]  /*a910*/  BSYNC B1 ;  /* 0x0000000000017941 */ /* 0x000fea0003800000 */
.L_x_5394:
[----:B------:R-:W-:Y:S01]  /*a920*/  I2FP.F32.U32 R123, R123 ;  /* 0x0000007b007b7245 */ /* 0x000fe20000201000 */
[----:B------:R-:W-:Y:S01]  /*a930*/  HADD2.F32 R134, -RZ, R40.H1_H1 ;  /* 0x30000028ff867230 */ /* 0x000fe20000004100 */
[----:B------:R-:W-:Y:S01]  /*a940*/  BSSY B1, `(.L_x_5398) ;  /* 0x0000016000017945 */ /* 0x000fe20003800000 */
[----:B------:R-:W-:Y:S02]  /*a950*/  VIADD R143, R135, 0x1 ;  /* 0x00000001878f7836 */ /* 0x000fe40000000000 */
        /* <DEDUP_REMOVED lines=19> */
.L_x_5399:
[----:B------:R-:W-:-:S07]  /*aa90*/  MOV R40, R125 ;  /* 0x0000007d00287202 */ /* 0x000fce0000000f00 */
.L_x_5400:
[----:B------:R-:W-:Y:S05]  /*aaa0*/  BSYNC B1 ;  /* 0x0000000000017941 */ /* 0x000fea0003800000 */
.L_x_5398:
        /* <DEDUP_REMOVED lines=16> */
.L_x_5404:
[----:B------:R-:W-:Y:S05]  /*abb0*/  BSYNC B2 ;  /* 0x0000000000027941 */ /* 0x000fea0003800000 */
.L_x_5403:
        /* <DEDUP_REMOVED lines=44> */
.L_x_5402:
[----:B------:R-:W-:Y:S05]  /*ae80*/  BSYNC B1 ;  /* 0x0000000000017941 */ /* 0x000fea0003800000 */
.L_x_5401:
        /* <DEDUP_REMOVED lines=8> */
[----:B------:R-:W-:Y:S01]  /*af10*/  FSETP.GTU.FTZ.AND P1, PT, R40, R155, PT ;  /* 0x0000009b2800720b */ /* 0x000fe20003f3c000 */
[----:B------:R-:W-:-:S03]  /*af20*/  @P0 HADD2.F32 R40, -RZ, R37.H0_H0 ;  /* 0x20000025ff280230 */ /* 0x000fc60000004100 */
[----:B------:R-:W-:-:S05]  /*af30*/  FSEL R135, R142, RZ, !P1 ;  /* 0x000000ff8e877208 */ /* 0x000fca0004800000 */
[----:B------:R-:W-:-:S04]  /*af40*/  FMUL.FTZ R135, R32, R135 ;  /* 0x0000008720877220 */ /* 0x000fc80000410000 */
        /* <DEDUP_REMOVED lines=10> */
.L_x_5406:
[----:B------:R-:W-:-:S07]  /*aff0*/  MOV R40, R125 ;  /* 0x0000007d00287202 */ /* 0x000fce0000000f00 */
.L_x_5407:
[----:B------:R-:W-:Y:S05]  /*b000*/  BSYNC B1 ;  /* 0x0000000000017941 */ /* 0x000fea0003800000 */
.L_x_5405:
        /* <DEDUP_REMOVED lines=16> */
.L_x_5411:
[----:B------:R-:W-:Y:S05]  /*b110*/  BSYNC B2 ;  /* 0x0000000000027941 */ /* 0x000fea0003800000 */
.L_x_5410:
        /* <DEDUP_REMOVED lines=44> */
.L_x_5409:
[----:B------:R-:W-:Y:S05]  /*b3e0*/  BSYNC B1 ;  /* 0x0000000000017941 */ /* 0x000fea0003800000 */
.L_x_5408:
[----:B------:R-:W-:Y:S01]  /*b3f0*/  I2FP.F32.U32 R123, R40 ;  /* 0x00000028007b7245 */ /* 0x000fe20000201000 */
[----:B------:R-:W-:Y:S01]  /*b400*/  HADD2.F32 R142, -RZ, R41.H1_H1 ;  /* 0x30000029ff8e7230 */ /* 0x000fe20000004100 */
[----:B------:R-:W-:Y:S01]  /*b410*/  ISETP.NE.AND P3, PT, R150, 0x1, PT ;  /* 0x000000019600780c */ /* 0x000fe20003f65270 */
        /* <DEDUP_REMOVED lines=19> */
.L_x_5413:
[----:B------:R-:W-:-:S07]  /*b550*/  MOV R123, R125 ;  /* 0x0000007d007b7202 */ /* 0x000fce0000000f00 */
.L_x_5414:
[----:B------:R-:W-:Y:S05]  /*b560*/  BSYNC B1 ;  /* 0x0000000000017941 */ /* 0x000fea0003800000 */
.L_x_5412:
        /* <DEDUP_REMOVED lines=16> */
.L_x_5418:
[----:B------:R-:W-:Y:S05]  /*b670*/  BSYNC B2 ;  /* 0x0000000000027941 */ /* 0x000fea0003800000 */
.L_x_5417:
        /* <DEDUP_REMOVED lines=44> */
.L_x_5416:
[----:B------:R-:W-:Y:S05]  /*b940*/  BSYNC B1 ;  /* 0x0000000000017941 */ /* 0x000fea0003800000 */
.L_x_5415:
        /* <DEDUP_REMOVED lines=22> */
.L_x_5420:
[----:B------:R-:W-:-:S07]  /*bab0*/  MOV R123, R125 ;  /* 0x0000007d007b7202 */ /* 0x000fce0000000f00 */
.L_x_5421:
[----:B------:R-:W-:Y:S05]  /*bac0*/  BSYNC B1 ;  /* 0x0000000000017941 */ /* 0x000fea0003800000 */
.L_x_5419:
        /* <DEDUP_REMOVED lines=16> */
.L_x_5425:
[----:B------:R-:W-:Y:S05]  /*bbd0*/  BSYNC B2 ;  /* 0x0000000000027941 */ /* 0x000fea0003800000 */
.L_x_5424:
        /* <DEDUP_REMOVED lines=44> */
.L_x_5423:
[----:B------:R-:W-:Y:S05]  /*bea0*/  BSYNC B1 ;  /* 0x0000000000017941 */ /* 0x000fea0003800000 */
.L_x_5422:
[----:B------:R-:W-:Y:S01]  /*beb0*/  I2FP.F32.U32 R41, R123 ;  /* 0x0000007b00297245 */ /* 0x000fe20000201000 */
[----:B------:R-:W-:Y:S01]  /*bec0*/  HADD2.F32 R42, -RZ, R42.H1_H1 ;  /* 0x3000002aff2a7230 */ /* 0x000fe20000004100 */
        /* <DEDUP_REMOVED lines=20> */
.L_x_5427:
[----:B------:R-:W-:-:S07]  /*c010*/  MOV R42, R125 ;  /* 0x0000007d002a7202 */ /* 0x000fce0000000f00 */
.L_x_5428:
[----:B------:R-:W-:Y:S05]  /*c020*/  BSYNC B1 ;  /* 0x0000000000017941 */ /* 0x000fea0003800000 */
.L_x_5426:
        /* <DEDUP_REMOVED lines=16> */
.L_x_5432:
[----:B------:R-:W-:Y:S05]  /*c130*/  BSYNC B2 ;  /* 0x0000000000027941 */ /* 0x000fea0003800000 */
.L_x_5431:
        /* <DEDUP_REMOVED lines=44> */
.L_x_5430:
[----:B------:R-:W-:Y:S05]  /*c400*/  BSYNC B1 ;  /* 0x0000000000017941 */ /* 0x000fea0003800000 */
.L_x_5429:
        /* <DEDUP_REMOVED lines=22> */
.L_x_5434:
[----:B------:R-:W-:-:S07]  /*c570*/  MOV R42, R125 ;  /* 0x0000007d002a7202 */ /* 0x000fce0000000f00 */
.L_x_5435:
[----:B------:R-:W-:Y:S05]  /*c580*/  BSYNC B1 ;  /* 0x0000000000017941 */ /* 0x000fea0003800000 */
.L_x_5433:
        /* <DEDUP_REMOVED lines=18> */
.L_x_5439:
[----:B------:R-:W-:Y:S05]  /*c6b0*/  BSYNC B2 ;  /* 0x0000000000027941 */ /* 0x000fea0003800000 */
.L_x_5438:
        /* <DEDUP_REMOVED lines=44> */
.L_x_5437:
[----:B------:R-:W-:Y:S05]  /*c980*/  BSYNC B1 ;  /* 0x0000000000017941 */ /* 0x000fea0003800000 */
.L_x_5436:
[----:B------:R-:W-:Y:S01]  /*c990*/  I2FP.F32.U32 R41, R42 ;  /* 0x0000002a00297245 */ /* 0x000fe20000201000 */
[----:B------:R-:W-:Y:S01]  /*c9a0*/  HADD2.F32 R40, -RZ, R43.H1_H1 ;  /* 0x3000002bff287230 */ /* 0x000fe20000004100 */
[----:B------:R-:W-:Y:S01]  /*c9b0*/  SEL R163, RZ, 0x100, P4 ;  /* 0x00000100ffa37807 */ /* 0x000fe20002000000 */
[----:B------:R-:W-:Y:S01]  /*c9c0*/  @P0 HADD2.F32 R42, -RZ, R39.H1_H1 ;  /* 0x30000027ff2a0230 */ /* 0x000fe20000004100 */
[----:B------:R-:W-:Y:S01]  /*c9d0*/  ISETP.NE.AND P4, PT, R160, RZ, PT ;  /* 0x000000ffa000720c */ /* 0x000fe20003f85270 */
        /* <DEDUP_REMOVED lines=12> */
[----:B------:R-:W-:Y:S01]  /*caa0*/  SEL R164, RZ, 0x1000000, P6 ;  /* 0x01000000ffa47807 */ /* 0x000fe20003000000 */
[----:B------:R-:W-:Y:S01]  /*cab0*/  @P0 FADD.FTZ R155, R42, R155 ;  /* 0x0000009b2a9b0221 */ /* 0x000fe20000010000 */
[----:B------:R-:W-:-:S02]  /*cac0*/  LEA R160, P0, R158, UR12, 0x4 ;  /* 0x0000000c9ea07c11 */ /* 0x000fc4000f8020ff */
[----:B------:R-:W-:Y:S02]  /*cad0*/  F2FP.F16.F32.PACK_AB R42, R150, R143 ;  /* 0x0000008f962a723e */ /* 0x000fe400000000ff */
[----:B------:R-:W-:Y:S02]  /*cae0*/  LEA.HI.X R161, R158, UR13, RZ, 0x4, P0 ;  /* 0x0000000d9ea17c11 */ /* 0x000fe400080f24ff */
[----:B------:R-:W-:Y:S02]  /*caf0*/  F2FP.F16.F32.PACK_AB R43, R155, R151 ;  /* 0x000000979b2b723e */ /* 0x000fe400000000ff */
[----:B------:R-:W-:-:S03]  /*cb00*/  LOP3.LUT R162, R163, R164, R162, 0xfe, !PT ;  /* 0x000000a4a3a27212 */ /* 0x000fc600078efea2 */
        /* <DEDUP_REMOVED lines=14> */
.L_x_5383:
[----:B------:R-:W-:Y:S05]  /*cbf0*/  BSYNC B0 ;  /* 0x0000000000007941 */ /* 0x000fea0003800000 */
.L_x_5382:
        /* <DEDUP_REMOVED lines=11> */
[----:B------:R-:W-:-:S03]  /*ccb0*/  LOP3.LUT P4, RZ, R23, 0x1f, RZ, 0xc0, !PT ;  /* 0x0000001f17ff7812 */ /* 0x000fc6000788c0ff */
        /* <DEDUP_REMOVED lines=27> */
[----:B------:R-:W-:-:S03]  /*ce70*/  LOP3.LUT R43, R42, 0x7fffffc, RZ, 0xc0, !PT ;  /* 0x07fffffc2a2b7812 */ /* 0x000fc600078ec0ff */
[----:B------:R-:W-:Y:S02]  /*ce80*/  FADD.FTZ R40, R151, R40 ;  /* 0x0000002897287221 */ /* 0x000fe40000010000 */
[----:B------:R-:W-:Y:S02]  /*ce90*/  @!P3 VIADD R43, R43, 0x4 ;  /* 0x000000042b2bb836 */ /* 0x000fe40000000000 */
        /* <DEDUP_REMOVED lines=87> */
.L_x_5460:
        /* <DEDUP_REMOVED lines=14> */
[----:B------:R-:W-:Y:S01]  /*d4f0*/  HFMA2.MMA R160, -RZ, RZ, 0, 0 ;  /* 0x00000000ffa07435 */ /* 0x000fe200000001ff */
[----:B------:R-:W-:Y:S01]  /*d500*/  BAR.SYNC.DEFER_BLOCKING 0x0 ;  /* 0x0000000000007b1d */ /* 0x000fe20000010000 */
[----:B------:R-:W-:-:S04]  /*d510*/  PLOP3.LUT P1, PT, PT, PT, UP1, 0x40, 0x0 ;  /* 0x000000000000781c */ /* 0x000fc80003f2e818 */
[----:B------:R-:W-:Y:S01]  /*d520*/  @!P0 IMAD.MOV.U32 R160, RZ, RZ, R126 ;  /* 0x000000ffffa08224 */ /* 0x000fe200078e007e */
[----:B------:R-:W-:Y:S04]  /*d530*/  BSSY B0, `(.L_x_5441) ;  /* 0x0000058000007945 */ /* 0x000fe80003800000 */
[----:B------:R-:W2:Y:S01]  /*d540*/  SHFL.DOWN PT, R159, R160, 0x2, 0x1f ;  /* 0x08401f00a09f7f89 */ /* 0x000ea200000e0000 */
[----:B-1----:R-:W-:-:S04]  /*d550*/  @!P0 LEA R40, R41, R40, 0x18 ;  /* 0x0000002829288211 */ /* 0x002fc800078ec0ff */
[----:B0-----:R-:W-:Y:S02]  /*d560*/  @!P0 LEA R161, R43, R40, 0x3 ;  /* 0x000000282ba18211 */ /* 0x001fe400078e18ff */
[----:B------:R-:W-:Y:S02]  /*d570*/  CS2R R40, SRZ ;  /* 0x0000000000287805 */ /* 0x000fe4000001ff00 */
[----:B--2---:R-:W-:Y:S02]  /*d580*/  IADD3 R156, R159, R160, RZ ;  /* 0x000000a09f9c7210 */ /* 0x004fe40007ffe0ff */
[----:B------:R-:W-:Y:S02]  /*d590*/  I2FP.F32.S32 R159, R159 ;  /* 0x0000009f009f7245 */ /* 0x000fe40000201400 */
[----:B------:R-:W-:Y:S01]  /*d5a0*/  I2FP.F32.S32 R43, R156 ;  /* 0x0000009c002b7245 */ /* 0x000fe20000201400 */
[----:B------:R0:W1:Y:S01]  /*d5b0*/  @!P0 LDS.64 R40, [R161] ;  /* 0x00000000a1288984 */ /* 0x0000620000000a00 */
[----:B------:R-:W-:-:S02]  /*d5c0*/  LOP3.LUT P0, RZ, R42, 0x1f, R23, 0xf8, !PT ;  /* 0x0000001f2aff7812 */ /* 0x000fc4000780f817 */
        /* <DEDUP_REMOVED lines=23> */
[C---:B------:R-:W-:Y:S01]  /*d740*/  FFMA.FTZ R162, R43.reuse, R40, R162 ;  /* 0x000000282ba27223 */ /* 0x040fe200000100a2 */
[----:B--2---:R-:W-:Y:S01]  /*d750*/  FADD.FTZ R156, R158, R41 ;  /* 0x000000299e9c7221 */ /* 0x004fe20000010000 */
[----:B------:R-:W-:-:S02]  /*d760*/  FMUL.FTZ R160, R43, R160 ;  /* 0x000000a02ba07220 */ /* 0x000fc40000410000 */
[----:B------:R-:W1:Y:S02]  /*d770*/  @!P0 LDC.64 R42, c[0x0][0x250] ;  /* 0x00009400ff2a8b82 */ /* 0x000e640000000a00 */
[----:B------:R-:W-:Y:S01]  /*d780*/  FMUL.FTZ R160, R160, R161 ;  /* 0x000000a1a0a07220 */ /* 0x000fe20000410000 */
[----:B0-----:R-:W-:-:S03]  /*d790*/  FMUL.FTZ R159, R157, R162 ;  /* 0x000000a29d9f7220 */ /* 0x001fc60000410000 */
[----:B------:R-:W-:Y:S02]  /*d7a0*/  FFMA.FTZ R156, R157, R160, R156 ;  /* 0x000000a09d9c7223 */ /* 0x000fe4000001009c */
[----:B------:R-:W0:Y:S01]  /*d7b0*/  LDC R157, c[0x0][0x2d8] ;  /* 0x0000b600ff9d7b82 */ /* 0x000e220000000800 */
[----:B------:R-:W2:Y:S04]  /*d7c0*/  SHFL.IDX PT, R159, R159, RZ, 0x1f ;  /* 0x00001fff9f9f7589 */ /* 0x000ea800000e0000 */
[----:B------:R-:W0:Y:S01]  /*d7d0*/  SHFL.IDX PT, R156, R156, RZ, 0x1f ;  /* 0x00001fff9c9c7589 */ /* 0x000e2200000e0000 */
[----:B-1----:R-:W-:-:S04]  /*d7e0*/  @!P0 IMAD.WIDE R42, R18, 0x4, R42 ;  /* 0x00000004122a8825 */ /* 0x002fc800078e022a */
[----:B--2---:R-:W-:Y:S01]  /*d7f0*/  FMUL.FTZ R40, R159, R159 ;  /* 0x0000009f9f287220 */ /* 0x004fe20000410000 */
[----:B------:R1:W-:Y:S01]  /*d800*/  @!P0 STG.E desc[UR4][R42.64], R159 ;  /* 0x0000009f2a008986 */ /* 0x0003e2000c101904 */
[----:B0-----:R-:W-:-:S03]  /*d810*/  FFMA.FTZ R157, R156, UR16, R157 ;  /* 0x000000109c9d7c23 */ /* 0x001fc6000801009d */
[----:B------:R-:W-:Y:S02]  /*d820*/  FSEL R158, R40, RZ, !P1 ;  /* 0x000000ff289e7208 */ /* 0x000fe40004800000 */
[----:B------:R-:W0:Y:S03]  /*d830*/  @!P0 LDC.64 R40, c[0x0][0x258] ;  /* 0x00009600ff288b82 */ /* 0x000e260000000a00 */
[----:B------:R-:W-:-:S06]  /*d840*/  FADD.FTZ R157, R157, R158 ;  /* 0x0000009e9d9d7221 */ /* 0x000fcc0000010000 */
[----:B------:R-:W2:Y:S01]  /*d850*/  MUFU.RSQ R157, R157 ;  /* 0x0000009d009d7308 */ /* 0x000ea20000001400 */
[----:B0-----:R-:W-:-:S05]  /*d860*/  @!P0 IMAD.WIDE R40, R18, 0x4, R40 ;  /* 0x0000000412288825 */ /* 0x001fca00078e0228 */
[----:B--2---:R1:W-:Y:S01]  /*d870*/  @!P0 STG.E desc[UR4][R40.64], R157 ;  /* 0x0000009d28008986 */ /* 0x0043e2000c101904 */
[----:B------:R-:W-:-:S04]  /*d880*/  PLOP3.LUT P0, PT, PT, PT, UP1, 0x40, 0x0 ;  /* 0x000000000000781c */ /* 0x000fc80003f0e818 */
[----:B------:R-:W-:Y:S01]  /*d890*/  FSEL R156, R159, RZ, P0 ;  /* 0x000000ff9f9c7208 */ /* 0x000fe20000000000 */
[----:B------:R-:W-:Y:S08]  /*d8a0*/  @!P6 BRA `(.L_x_5442) ;  /* 0x000000000080e947 */ /* 0x000ff00003800000 */
[--C-:B-1----:R-:W-:Y:S01]  /*d8b0*/  FADD.FTZ R42, R128, -R156.reuse ;  /* 0x8000009c802a7221 */ /* 0x102fe20000010000 */
[----:B------:R-:W0:Y:S01]  /*d8c0*/  LDC.64 R158, c[0x0][0x2b8] ;  /* 0x0000ae00ff9e7b82 */ /* 0x000e220000000a00 */
[--C-:B------:R-:W-:Y:S01]  /*d8d0*/  FADD.FTZ R40, R116, -R156.reuse ;  /* 0x8000009c74287221 */ /* 0x100fe20000010000 */
[--C-:B------:R-:W-:Y:S01]  /*d8e0*/  FADD.FTZ R162, R136, -R156.reuse ;  /* 0x8000009c88a27221 */ /* 0x100fe20000010000 */
[----:B------:R-:W-:Y:S01]  /*d8f0*/  FMUL.FTZ R41, R157, R42 ;  /* 0x0000002a9d297220 */ /* 0x000fe20000410000 */
[--C-:B------:R-:W-:Y:S01]  /*d900*/  FADD.FTZ R42, R129, -R156.reuse ;  /* 0x8000009c812a7221 */ /* 0x100fe20000010000 */
[----:B------:R-:W-:Y:S01]  /*d910*/  FMUL.FTZ R40, R157, R40 ;  /* 0x000000289d287220 */ /* 0x000fe20000410000 */
[----:B------:R-:W-:Y:S01]  /*d920*/  FADD.FTZ R160, R137, -R156 ;  /* 0x8000009c89a07221 */ /* 0x000fe20000010000 */
[----:B------:R-:W-:Y:S01]  /*d930*/  FFMA.FTZ R41, R64, R41, R80 ;  /* 0x0000002940297223 */ /* 0x000fe20000010050 */
[----:B------:R-:W-:Y:S01]  /*d940*/  FMUL.FTZ R43, R157, R42 ;  /* 0x0000002a9d2b7220 */ /* 0x000fe20000410000 */
[----:B------:R-:W-:Y:S01]  /*d950*/  FFMA.FTZ R40, R75, R40, R67 ;  /* 0x000000284b287223 */ /* 0x000fe20000010043 */
[--C-:B------:R-:W-:Y:S01]  /*d960*/  FADD.FTZ R42, R144, -R156.reuse ;  /* 0x8000009c902a7221 */ /* 0x100fe20000010000 */
[--C-:B------:R-:W-:Y:S01]  /*d970*/  FADD.FTZ R164, R145, -R156.reuse ;  /* 0x8000009c91a47221 */ /* 0x100fe20000010000 */
[----:B------:R-:W-:Y:S01]  /*d980*/  FADD.FTZ R163, R152, -R156 ;  /* 0x8000009c98a37221 */ /* 0x000fe20000010000 */
[----:B------:R-:W-:Y:S01]  /*d990*/  FMUL.FTZ R162, R157, R162 ;  /* 0x000000a29da27220 */ /* 0x000fe20000410000 */
[----:B------:R-:W-:Y:S01]  /*d9a0*/  F2FP.F16.F32.PACK_AB R40, R41, R40 ;  /* 0x000000282928723e */ /* 0x000fe200000000ff */
        /* <DEDUP_REMOVED lines=14> */
[----:B------:R-:W-:-:S04]  /*da90*/  VIADD R119, R119, 0x80 ;  /* 0x0000008077777836 */ /* 0x000fc80000000000 */
[----:B------:R0:W-:Y:S03]  /*daa0*/  STG.E.128 desc[UR4][R158.64], R40 ;  /* 0x000000289e007986 */ /* 0x0001e6000c101d04 */
.L_x_5442:
[----:B------:R-:W-:Y:S05]  /*dab0*/  BSYNC B0 ;  /* 0x0000000000007941 */ /* 0x000fea0003800000 */
.L_x_5441:
[----:B------:R-:W-:Y:S01]  /*dac0*/  ISETP.NE.AND P0, PT, R25, RZ, PT ;  /* 0x000000ff1900720c */ /* 0x000fe20003f05270 */
[----:B------:R-:W-:-:S12]  /*dad0*/  BSSY B0, `(.L_x_5443) ;  /* 0x0000022000007945 */ /* 0x000fd80003800000 */
[----:B------:R-:W-:Y:S05]  /*dae0*/  @!P0 BRA `(.L_x_5444) ;  /* 0x0000000000808947 */ /* 0x000fea0003800000 */
[--C-:B01----:R-:W-:Y:S01]  /*daf0*/  FADD.FTZ R42, R130, -R156.reuse ;  /* 0x8000009c822a7221 */ /* 0x103fe20000010000 */
        /* <DEDUP_REMOVED lines=31> */
.L_x_5444:
[----:B------:R-:W-:Y:S05]  /*dcf0*/  BSYNC B0 ;  /* 0x0000000000007941 */ /* 0x000fea0003800000 */
.L_x_5443:
[----:B------:R-:W-:Y:S01]  /*dd00*/  ISETP.NE.AND P0, PT, R26, RZ, PT ;  /* 0x000000ff1a00720c */ /* 0x000fe20003f05270 */
[----:B------:R-:W-:-:S12]  /*dd10*/  BSSY B0, `(.L_x_5445) ;  /* 0x0000022000007945 */ /* 0x000fd80003800000 */
[----:B------:R-:W-:Y:S05]  /*dd20*/  @!P0 BRA `(.L_x_5446) ;  /* 0x0000000000808947 */ /* 0x000fea0003800000 */
[--C-:B012---:R-:W-:Y:S01]  /*dd30*/  FADD.FTZ R42, R132, -R156.reuse ;  /* 0x8000009c842a7221 */ /* 0x107fe20000010000 */
        /* <DEDUP_REMOVED lines=31> */
.L_x_5446:
[----:B------:R-:W-:Y:S05]  /*df30*/  BSYNC B0 ;  /* 0x0000000000007941 */ /* 0x000fea0003800000 */
.L_x_5445:
[----:B------:R-:W-:Y:S01]  /*df40*/  ISETP.NE.AND P0, PT, R27, RZ, PT ;  /* 0x000000ff1b00720c */ /* 0x000fe20003f05270 */
[----:B------:R-:W-:-:S12]  /*df50*/  BSSY B0, `(.L_x_5447) ;  /* 0x0000021000007945 */ /* 0x000fd80003800000 */
[----:B------:R-:W-:Y:S05]  /*df60*/  @!P0 BRA `(.L_x_5448) ;  /* 0x00000000007c8947 */ /* 0x000fea0003800000 */
[--C-:B0-23--:R-:W-:Y:S01]  /*df70*/  FADD.FTZ R158, R151, -R156.reuse ;  /* 0x8000009c979e7221 */ /* 0x10dfe20000010000 */
[--C-:B-1----:R-:W-:Y:S01]  /*df80*/  FADD.FTZ R42, R118, -R156.reuse ;  /* 0x8000009c762a7221 */ /* 0x102fe20000010000 */
        /* <DEDUP_REMOVED lines=29> */
.L_x_5448:
[----:B------:R-:W-:Y:S05]  /*e160*/  BSYNC B0 ;  /* 0x0000000000007941 */ /* 0x000fea0003800000 */
.L_x_5447:
[----:B------:R-:W-:Y:S01]  /*e170*/  VIADD R18, R18, UR18 ;  /* 0x0000001212127c36 */ /* 0x000fe20008000000 */
[----:B------:R-:W-:-:S04]  /*e180*/  SEL R156, RZ, 0x1, P3 ;  /* 0x00000001ff9c7807 */ /* 0x000fc80001800000 */
[----:B------:R-:W-:-:S13]  /*e190*/  ISETP.GE.AND P0, PT, R18, UR19, PT ;  /* 0x0000001312007c0c */ /* 0x000fda000bf06270 */
[----:B------:R-:W-:Y:S05]  /*e1a0*/  @!P0 BRA `(.L_x_5449) ;  /* 0xffffff30005c8947 */ /* 0x000fea000383ffff */
[----:B------:R-:W-:Y:S05]  /*e1b0*/  EXIT ;  /* 0x000000000000794d */ /* 0x000fea0003800000 */
.L_x_5440:
[----:B------:R-:W-:Y:S01]  /*e1c0*/  HFMA2.MMA R156, -RZ, RZ, 0, 5.9604644775390625e-08 ;  /* 0x00000001ff9c7435 */ /* 0x000fe200000001ff */
[----:B------:R-:W-:Y:S01]  /*e1d0*/  MOV R165, R41 ;  /* 0x0000002900a57202 */ /* 0x000fe20000000f00 */
[----:B------:R-:W-:Y:S01]  /*e1e0*/  IMAD.MOV.U32 R157, RZ, RZ, 0x1f ;  /* 0x0000001fff9d7424 */ /* 0x000fe200078e00ff */
[----:B------:R-:W-:-:S08]  /*e1f0*/  MOV R158, 0xffffffff ;  /* 0xffffffff009e7802 */ /* 0x000fd00000000f00 */
[----:B------:R-:W-:Y:S05]  /*e200*/  WARPSYNC.COLLECTIVE R158, `(.L_x_5450) ;  /* 0x000000009e087348 */ /* 0x000fea0003c00000 */
[----:B------:R0:W1:Y:S02]  /*e210*/  SHFL.BFLY P5, R163, R165, R156, R157 ;  /* 0x0c00009ca5a37389 */ /* 0x00006400000a009d */
[----:B01----:R-:W-:Y:S01]  /*e220*/  ENDCOLLECTIVE ;  /* 0x000000000000791b */ /* 0x003fe20003800000 */
.L_x_5450:
[----:B------:R-:W-:Y:S01]  /*e230*/  HFMA2.MMA R156, -RZ, RZ, 0, 1.1920928955078125e-07 ;  /* 0x00000002ff9c7435 */ /* 0x000fe200000001ff */
[----:B------:R-:W-:-:S05]  /*e240*/  MOV R40, R163 ;  /* 0x000000a300287202 */ /* 0x000fca0000000f00 */
[----:B------:R-:W-:-:S04]  /*e250*/  FADD.FTZ R159, R41, R40 ;  /* 0x00000028299f7221 */ /* 0x000fc80000010000 */
[----:B------:R-:W-:-:S07]  /*e260*/  IMAD.MOV.U32 R165, RZ, RZ, R159 ;  /* 0x000000ffffa57224 */ /* 0x000fce00078e009f */
[----:B------:R-:W-:Y:S05]  /*e270*/  WARPSYNC.COLLECTIVE R158, `(.L_x_5451) ;  /* 0x000000009e087348 */ /* 0x000fea0003c00000 */
[----:B------:R0:W1:Y:S02]  /*e280*/  SHFL.BFLY P5, R163, R165, R156, R157 ;  /* 0x0c00009ca5a37389 */ /* 0x00006400000a009d */
[----:B01----:R-:W-:Y:S01]  /*e290*/  ENDCOLLECTIVE ;  /* 0x000000000000791b */ /* 0x003fe20003800000 */
.L_x_5451:
[----:B------:R-:W-:Y:S01]  /*e2a0*/  HFMA2.MMA R156, -RZ, RZ, 0, 2.384185791015625e-07 ;  /* 0x00000004ff9c7435 */ /* 0x000fe200000001ff */
[----:B------:R-:W-:-:S05]  /*e2b0*/  MOV R40, R163 ;  /* 0x000000a300287202 */ /* 0x000fca0000000f00 */
[----:B------:R-:W-:-:S04]  /*e2c0*/  FADD.FTZ R160, R159, R40 ;  /* 0x000000289fa07221 */ /* 0x000fc80000010000 */
[----:B------:R-:W-:-:S07]  /*e2d0*/  IMAD.MOV.U32 R165, RZ, RZ, R160 ;  /* 0x000000ffffa57224 */ /* 0x000fce00078e00a0 */
[----:B------:R-:W-:Y:S05]  /*e2e0*/  WARPSYNC.COLLECTIVE R158, `(.L_x_5452) ;  /* 0x000000009e087348 */ /* 0x000fea0003c00000 */
[----:B------:R0:W1:Y:S02]  /*e2f0*/  SHFL.BFLY P5, R163, R165, R156, R157 ;  /* 0x0c00009ca5a37389 */ /* 0x00006400000a009d */
[----:B01----:R-:W-:Y:S01]  /*e300*/  ENDCOLLECTIVE ;  /* 0x000000000000791b */ /* 0x003fe20003800000 */
.L_x_5452:
[----:B------:R-:W-:Y:S01]  /*e310*/  HFMA2.MMA R156, -RZ, RZ, 0, 4.76837158203125e-07 ;  /* 0x00000008ff9c7435 */ /* 0x000fe200000001ff */
[----:B------:R-:W-:-:S05]  /*e320*/  MOV R161, R163 ;  /* 0x000000a300a17202 */ /* 0x000fca0000000f00 */
[----:B------:R-:W-:-:S04]  /*e330*/  FADD.FTZ R161, R160, R161 ;  /* 0x000000a1a0a17221 */ /* 0x000fc80000010000 */
[----:B------:R-:W-:-:S07]  /*e340*/  IMAD.MOV.U32 R165, RZ, RZ, R161 ;  /* 0x000000ffffa57224 */ /* 0x000fce00078e00a1 */
[----:B------:R-:W-:Y:S05]  /*e350*/  WARPSYNC.COLLECTIVE R158, `(.L_x_5453) ;  /* 0x000000009e087348 */ /* 0x000fea0003c00000 */
[----:B------:R0:W1:Y:S02]  /*e360*/  SHFL.BFLY P5, R163, R165, R156, R157 ;  /* 0x0c00009ca5a37389 */ /* 0x00006400000a009d */
[----:B01----:R-:W-:Y:S01]  /*e370*/  ENDCOLLECTIVE ;  /* 0x000000000000791b */ /* 0x003fe20003800000 */
.L_x_5453:
[----:B------:R-:W-:Y:S01]  /*e380*/  HFMA2.MMA R156, -RZ, RZ, 0, 9.5367431640625e-07 ;  /* 0x00000010ff9c7435 */ /* 0x000fe200000001ff */
[----:B------:R-:W-:-:S05]  /*e390*/  MOV R40, R163 ;  /* 0x000000a300287202 */ /* 0x000fca0000000f00 */
[----:B------:R-:W-:-:S04]  /*e3a0*/  FADD.FTZ R162, R161, R40 ;  /* 0x00000028a1a27221 */ /* 0x000fc80000010000 */
[----:B------:R-:W-:-:S07]  /*e3b0*/  IMAD.MOV.U32 R165, RZ, RZ, R162 ;  /* 0x000000ffffa57224 */ /* 0x000fce00078e00a2 */
[----:B------:R-:W-:Y:S05]  /*e3c0*/  WARPSYNC.COLLECTIVE R158, `(.L_x_5454) ;  /* 0x000000009e087348 */ /* 0x000fea0003c00000 */
[----:B------:R0:W1:Y:S02]  /*e3d0*/  SHFL.BFLY P5, R163, R165, R156, R157 ;  /* 0x0c00009ca5a37389 */ /* 0x00006400000a009d */
[----:B01----:R-:W-:Y:S01]  /*e3e0*/  ENDCOLLECTIVE ;  /* 0x000000000000791b */ /* 0x003fe20003800000 */
.L_x_5454:
        /* <DEDUP_REMOVED lines=68> */
[----:B------:R-:W-:-:S03]  /*e830*/  IMAD.MOV.U32 R156, RZ, RZ, 0x1 ;  /* 0x00000001ff9c7424 */ /* 0x000fc600078e00ff */
[----:B------:R-:W-:-:S07]  /*e840*/  MOV R165, R41 ;  /* 0x0000002900a57202 */ /* 0x000fce0000000f00 */
[----:B------:R-:W-:Y:S05]  /*e850*/  WARPSYNC.COLLECTIVE R158, `(.L_x_5455) ;  /* 0x000000009e087348 */ /* 0x000fea0003c00000 */
[----:B------:R0:W1:Y:S02]  /*e860*/  SHFL.BFLY P5, R163, R165, R156, R157 ;  /* 0x0c00009ca5a37389 */ /* 0x00006400000a009d */
[----:B01----:R-:W-:Y:S01]  /*e870*/  ENDCOLLECTIVE ;  /* 0x000000000000791b */ /* 0x003fe20003800000 */
.L_x_5455:
[----:B------:R-:W-:Y:S01]  /*e880*/  HFMA2.MMA R156, -RZ, RZ, 0, 1.1920928955078125e-07 ;  /* 0x00000002ff9c7435 */ /* 0x000fe200000001ff */
[----:B------:R-:W-:-:S05]  /*e890*/  MOV R160, R163 ;  /* 0x000000a300a07202 */ /* 0x000fca0000000f00 */
[----:B------:R-:W-:-:S04]  /*e8a0*/  FADD.FTZ R160, R41, R160 ;  /* 0x000000a029a07221 */ /* 0x000fc80000010000 */
[----:B------:R-:W-:-:S07]  /*e8b0*/  IMAD.MOV.U32 R165, RZ, RZ, R160 ;  /* 0x000000ffffa57224 */ /* 0x000fce00078e00a0 */
[----:B------:R-:W-:Y:S05]  /*e8c0*/  WARPSYNC.COLLECTIVE R158, `(.L_x_5456) ;  /* 0x000000009e087348 */ /* 0x000fea0003c00000 */
[----:B------:R0:W1:Y:S02]  /*e8d0*/  SHFL.BFLY P5, R163, R165, R156, R157 ;  /* 0x0c00009ca5a37389 */ /* 0x00006400000a009d */
[----:B01----:R-:W-:Y:S01]  /*e8e0*/  ENDCOLLECTIVE ;  /* 0x000000000000791b */ /* 0x003fe20003800000 */
.L_x_5456:
[----:B------:R-:W-:Y:S01]  /*e8f0*/  HFMA2.MMA R156, -RZ, RZ, 0, 2.384185791015625e-07 ;  /* 0x00000004ff9c7435 */ /* 0x000fe200000001ff */
[----:B------:R-:W-:-:S05]  /*e900*/  MOV R159, R163 ;  /* 0x000000a3009f7202 */ /* 0x000fca0000000f00 */
[----:B------:R-:W-:-:S04]  /*e910*/  FADD.FTZ R159, R160, R159 ;  /* 0x0000009fa09f7221 */ /* 0x000fc80000010000 */
[----:B------:R-:W-:-:S07]  /*e920*/  IMAD.MOV.U32 R165, RZ, RZ, R159 ;  /* 0x000000ffffa57224 */ /* 0x000fce00078e009f */
[----:B------:R-:W-:Y:S05]  /*e930*/  WARPSYNC.COLLECTIVE R158, `(.L_x_5457) ;  /* 0x000000009e087348 */ /* 0x000fea0003c00000 */
[----:B------:R0:W1:Y:S02]  /*e940*/  SHFL.BFLY P5, R163, R165, R156, R157 ;  /* 0x0c00009ca5a37389 */ /* 0x00006400000a009d */
[----:B01----:R-:W-:Y:S01]  /*e950*/  ENDCOLLECTIVE ;  /* 0x000000000000791b */ /* 0x003fe20003800000 */
.L_x_5457:
[----:B------:R-:W-:Y:S01]  /*e960*/  HFMA2.MMA R156, -RZ, RZ, 0, 4.76837158203125e-07 ;  /* 0x00000008ff9c7435 */ /* 0x000fe200000001ff */
[----:B------:R-:W-:-:S05]  /*e970*/  MOV R162, R163 ;  /* 0x000000a300a27202 */ /* 0x000fca0000000f00 */
[----:B------:R-:W-:-:S04]  /*e980*/  FADD.FTZ R162, R159, R162 ;  /* 0x000000a29fa27221 */ /* 0x000fc80000010000 */
[----:B------:R-:W-:-:S07]  /*e990*/  IMAD.MOV.U32 R165, RZ, RZ, R162 ;  /* 0x000000ffffa57224 */ /* 0x000fce00078e00a2 */
[----:B------:R-:W-:Y:S05]  /*e9a0*/  WARPSYNC.COLLECTIVE R158, `(.L_x_5458) ;  /* 0x000000009e087348 */ /* 0x000fea0003c00000 */
[----:B------:R0:W1:Y:S02]  /*e9b0*/  SHFL.BFLY P5, R163, R165, R156, R157 ;  /* 0x0c00009ca5a37389 */ /* 0x00006400000a009d */
[----:B01----:R-:W-:Y:S01]  /*e9c0*/  ENDCOLLECTIVE ;  /* 0x000000000000791b */ /* 0x003fe20003800000 */
.L_x_5458:
[----:B------:R-:W-:Y:S01]  /*e9d0*/  HFMA2.MMA R156, -RZ, RZ, 0, 9.5367431640625e-07 ;  /* 0x00000010ff9c7435 */ /* 0x000fe200000001ff */
[----:B------:R-:W-:-:S05]  /*e9e0*/  MOV R161, R163 ;  /* 0x000000a300a17202 */ /* 0x000fca0000000f00 */
[----:B------:R-:W-:-:S04]  /*e9f0*/  FADD.FTZ R161, R162, R161 ;  /* 0x000000a1a2a17221 */ /* 0x000fc80000010000 */
[----:B------:R-:W-:-:S07]  /*ea00*/  IMAD.MOV.U32 R165, RZ, RZ, R161 ;  /* 0x000000ffffa57224 */ /* 0x000fce00078e00a1 */
[----:B------:R-:W-:Y:S05]  /*ea10*/  WARPSYNC.COLLECTIVE R158, `(.L_x_5459) ;  /* 0x000000009e087348 */ /* 0x000fea0003c00000 */
[----:B------:R0:W1:Y:S02]  /*ea20*/  SHFL.BFLY P5, R163, R165, R156, R157 ;  /* 0x0c00009ca5a37389 */ /* 0x00006400000a009d */
[----:B01----:R-:W-:Y:S01]  /*ea30*/  ENDCOLLECTIVE ;  /* 0x000000000000791b */ /* 0x003fe20003800000 */
.L_x_5459:
[----:B------:R-:W-:Y:S01]  /*ea40*/  MOV R164, R163 ;  /* 0x000000a300a47202 */ /* 0x000fe20000000f00 */
[----:B------:R-:W-:Y:S06]  /*ea50*/  BRA `(.L_x_5460) ;  /* 0xffffffe8006c7947 */ /* 0x000fec000383ffff */
.L_x_5461:
        /* <DEDUP_REMOVED lines=10> */
.L_x_30212:


//--------------------- .text._ZN10layer_norm13ln_fwd_kernelINS_13Kernel_traitsI6__halfS2_S2_S2_fjLj4096ELj1ELj1ELj4ELj16ENS_18Kernel_traits_baseILj4096ES2_S2_S2_S2_fjLj128EEEEELb1ELb1ELb0ELb1EEEvNS_9FwdParamsE --------------------------
	.section	.text._ZN10layer_norm13ln_fwd_kernelINS_13Kernel_traitsI6__halfS2_S2_S2_fjLj4096ELj1ELj1ELj4ELj16ENS_18Kernel_traits_baseILj4096ES2_S2_S2_S2_fjLj128EEEEELb1ELb1ELb0ELb1EEEvNS_9FwdParamsE,"ax",@progbits
	.align	128
        .global         _ZN10layer_norm13ln_fwd_kernelINS_13Kernel_traitsI6__halfS2_S2_S2_fjLj4096ELj1ELj1ELj4ELj16ENS_18Kernel_traits_baseILj4096ES2_S2_S2_S2_fjLj128EEEEELb1ELb1ELb0ELb1EEEvNS_9FwdParamsE
        .type           _ZN10layer_norm13ln_fwd_kernelINS_13Kernel_traitsI6__halfS2_S2_S2_fjLj4096ELj1ELj1ELj4ELj16ENS_18Kernel_traits_baseILj4096ES2_S2_S2_S2_fjLj128EEEEELb1ELb1ELb0ELb1EEEvNS_9FwdParamsE,@function
        .size           _ZN10layer_norm13ln_fwd_kernelINS_13Kernel_traitsI6__halfS2_S2_S2_fjLj4096ELj1ELj1ELj4ELj16ENS_18Kernel_traits_baseILj4096ES2_S2_S2_S2_fjLj128EEEEELb1ELb1ELb0ELb1EEEvNS_9FwdParamsE,(.L_x_30213 - _ZN10layer_norm13ln_fwd_kernelINS_13Kernel_traitsI6__halfS2_S2_S2_fjLj4096ELj1ELj1ELj4ELj16ENS_18Kernel_traits_baseILj4096ES2_S2_S2_S2_fjLj128EEEEELb1ELb1ELb0ELb1EEEvNS_9FwdParamsE)
        .other          _ZN10layer_norm13ln_fwd_kernelINS_13Kernel_traitsI6__halfS2_S2_S2_fjLj4096ELj1ELj1ELj4ELj16ENS_18Kernel_traits_baseILj4096ES2_S2_S2_S2_fjLj128EEEEELb1ELb1ELb0ELb1EEEvNS_9FwdParamsE,@"STO_CUDA_ENTRY STV_DEFAULT"
_ZN10layer_norm13ln_fwd_kernelINS_13Kernel_traitsI6__halfS2_S2_S2_fjLj4096ELj1ELj1ELj4ELj16ENS_18Kernel_traits_baseILj4096ES2_S2_S2_S2_fjLj128EEEEELb1ELb1ELb0ELb1EEEvNS_9FwdParamsE:
.text._ZN10layer_norm13ln_fwd_kernelINS_13Kernel_traitsI6__halfS2_S2_S2_fjLj4096ELj1ELj1ELj4ELj16ENS_18Kernel_traits_baseILj4096ES2_S2_S2_S2_fjLj128EEEEELb1ELb1ELb0ELb1EEEvNS_9FwdParamsE:
[----:B------:R-:W-:Y:S08]  /*0000*/  LDC R1, c[0x0][0x28] ;  /* 0x00000a00ff017b82 */ /* 0x000ff00000000800 */
[----:B------:R-:W0:Y:S01]  /*0010*/  LDC R112, c[0x0][0x2e8] ;  /* 0x0000ba00ff707b82 */ /* 0x000e220000000800 */
[----:B------:R-:W-:Y:S01]  /*0020*/  ULDC.U8 UR4, c[0x0][0x2f4] ;  /* 0x0000bd0000047ab9 */ /* 0x000fe20000000000 */
[----:B------:R-:W-:Y:S01]  /*0030*/  ULDC.64 UR6, c[0x0][0x2e0] ;  /* 0x0000b80000067ab9 */ /* 0x000fe20000000a00 */
[----:B------:R-:W-:Y:S01]  /*0040*/  ISETP.NE.AND P0, PT, RZ, UR4, PT ;  /* 0x00000004ff007c0c */ /* 0x000fe2000bf05270 */
[----:B------:R-:W-:Y:S01]  /*0050*/  ULDC.64 UR4, c[0x0][0x208] ;  /* 0x0000820000047ab9 */ /* 0x000fe20000000a00 */
[----:B------:R-:W-:-:S03]  /*0060*/  MOV R2, UR6 ;  /* 0x0000000600027c02 */ /* 0x000fc60008000f00 */
[----:B------:R-:W1:Y:S01]  /*0070*/  LDC R113, c[0x0][0x2ec] ;  /* 0x0000bb00ff717b82 */ /* 0x000e620000000800 */
[----:B------:R-:W-:Y:S01]  /*0080*/  MOV R3, UR7 ;  /* 0x0000000700037c02 */ /* 0x000fe20008000f00 */
[----:B------:R-:W2:Y:S01]  /*0090*/  S2R R22, SR_TID.X ;  /* 0x0000000000167919 */ /* 0x000ea20000002100 */
[----:B------:R-:W-:Y:S01]  /*00a0*/  ULDC.64 UR10, c[0x0][0x2c8] ;  /* 0x0000b200000a7ab9 */ /* 0x000fe20000000a00 */
[----:B------:R-:W-:-:S04]  /*00b0*/  ULDC UR12, c[0x0][0x214] ;  /* 0x00008500000c7ab9 */ /* 0x000fc80000000800 */
[----:B------:R-:W3:Y:S01]  /*00c0*/  @P0 LDG.E.64 R2, desc[UR4][R2.64] ;  /* 0x0000000402020981 */ /* 0x000ee2000c1e1b00 */
[----:B------:R-:W4:Y:S01]  /*00d0*/  @P0 LDC R9, c[0x0][0x2f0] ;  /* 0x0000bc00ff090b82 */ /* 0x000f220000000800 */
[----:B0-----:R-:W-:Y:S01]  /*00e0*/  @P0 IMAD.MOV.U32 R4, RZ, RZ, R112 ;  /* 0x000000ffff040224 */ /* 0x001fe200078e0070 */
[----:B-1----:R-:W-:-:S06]  /*00f0*/  @P0 MOV R5, R113 ;  /* 0x0000007100050202 */ /* 0x002fcc0000000f00 */
        /* <DEDUP_REMOVED lines=53> */
[----:B------:R-:W-:Y:S01]  /*0450*/  UIADD3 UR31, UR7, 0x1fd5c5a3, URZ ;  /* 0x1fd5c5a3071f7890 */ /* 0x000fe2000fffe03f */
[----:B------:R-:W-:Y:S02]  /*0460*/  ISETP.NE.U32.AND P0, PT, RZ, UR10, PT ;  /* 0x0000000aff007c0c */ /* 0x000fe4000bf05070 */
[----:B------:R-:W-:Y:S01]  /*0470*/  LOP3.LUT R20, R3, UR29, R6, 0x96, !PT ;  /* 0x0000001d03147c12 */ /* 0x000fe2000f8e9606 */
[----:B------:R-:W-:Y:S01]  /*0480*/  IMAD.WIDE.U32 R14, R14, -0x2daee0ad, RZ ;  /* 0xd2511f530e0e7825 */ /* 0x000fe200078e00ff */
[----:B------:R-:W-:Y:S01]  /*0490*/  IADD3 R4, P1, R23, UR10, RZ ;  /* 0x0000000a17047c10 */ /* 0x000fe2000ff3e0ff */
[----:B------:R-:W-:Y:S01]  /*04a0*/  UIADD3 UR30, UR6, 0x5384540f, URZ ;  /* 0x5384540f061e7890 */ /* 0x000fe2000fffe03f */
[----:B------:R-:W-:Y:S01]  /*04b0*/  ISETP.NE.AND.EX P0, PT, RZ, UR11, PT, P0 ;  /* 0x0000000bff007c0c */ /* 0x000fe2000bf05300 */
[----:B------:R-:W-:Y:S01]  /*04c0*/  IMAD.WIDE.U32 R20, R20, -0x326172a9, RZ ;  /* 0xcd9e8d5714147825 */ /* 0x000fe200078e00ff */
[----:B------:R-:W-:-:S02]  /*04d0*/  LOP3.LUT R68, R15, UR31, R2, 0x96, !PT ;  /* 0x0000001f0f447c12 */ /* 0x000fc4000f8e9602 */
[----:B------:R-:W-:Y:S02]  /*04e0*/  LOP3.LUT R2, R22, 0x7f, RZ, 0xc0, !PT ;  /* 0x0000007f16027812 */ /* 0x000fe400078ec0ff */
[----:B------:R-:W-:Y:S01]  /*04f0*/  IADD3.X R5, RZ, UR11, RZ, P1, !PT ;  /* 0x0000000bff057c10 */ /* 0x000fe20008ffe4ff */
[----:B------:R-:W-:Y:S01]  /*0500*/  ULDC.64 UR10, c[0x0][0x278] ;  /* 0x00009e00000a7ab9 */ /* 0x000fe20000000a00 */
[----:B------:R-:W-:Y:S02]  /*0510*/  ISETP.GE.AND P1, PT, R0, UR12, PT ;  /* 0x0000000c00007c0c */ /* 0x000fe4000bf26270 */
[----:B------:R-:W-:Y:S02]  /*0520*/  LOP3.LUT R69, R21, UR30, R12, 0x96, !PT ;  /* 0x0000001e15457c12 */ /* 0x000fe4000f8e960c */
[----:B------:R-:W-:Y:S01]  /*0530*/  LEA R12, P2, R2, UR10, 0x4 ;  /* 0x0000000a020c7c11 */ /* 0x000fe2000f8420ff */
[----:B------:R-:W5:Y:S03]  /*0540*/  @P0 LDG.E.128 R8, desc[UR4][R4.64] ;  /* 0x0000000404080981 */ /* 0x000f66000c1e1d00 */
[----:B------:R-:W-:Y:S01]  /*0550*/  IADD3.X R13, RZ, UR11, RZ, P2, !PT ;  /* 0x0000000bff0d7c10 */ /* 0x000fe200097fe4ff */
[----:B------:R-:W5:Y:S01]  /*0560*/  @P0 LDG.E.128 R16, desc[UR4][R4.64+0x800] ;  /* 0x0008000404100981 */ /* 0x000f62000c1e1d00 */
[----:B------:R-:W-:Y:S01]  /*0570*/  IADD3 R6, P2, R23, UR8, RZ ;  /* 0x0000000817067c10 */ /* 0x000fe2000ff5e0ff */
[----:B------:R-:W-:Y:S01]  /*0580*/  UIADD3 UR32, UR6, -0xe443238, URZ ;  /* 0xf1bbcdc806207890 */ /* 0x000fe2000fffe03f */
[----:B------:R-:W-:Y:S01]  /*0590*/  IMAD.HI.U32 R3, R69, -0x2daee0ad, RZ ;  /* 0xd2511f5345037827 */ /* 0x000fe200078e00ff */
[----:B------:R-:W5:Y:S01]  /*05a0*/  @P0 LDG.E.128 R24, desc[UR4][R4.64+0x1000] ;  /* 0x0010000404180981 */ /* 0x000f62000c1e1d00 */
[----:B------:R-:W-:-:S03]  /*05b0*/  UIADD3 UR33, UR7, -0x24c28bd8, URZ ;  /* 0xdb3d742807217890 */ /* 0x000fc6000fffe03f */
[----:B------:R0:W5:Y:S01]  /*05c0*/  @P0 LDG.E.128 R44, desc[UR4][R4.64+0x1800] ;  /* 0x00180004042c0981 */ /* 0x000162000c1e1d00 */
[----:B------:R-:W-:Y:S02]  /*05d0*/  IMAD.X R7, RZ, RZ, UR9, P2 ;  /* 0x00000009ff077e24 */ /* 0x000fe400090e06ff */
[----:B------:R-:W-:Y:S01]  /*05e0*/  LOP3.LUT R113, R3, UR33, R14, 0x96, !PT ;  /* 0x0000002103717c12 */ /* 0x000fe2000f8e960e */
[----:B0-----:R-:W-:-:S05]  /*05f0*/  IMAD.HI.U32 R5, R68, -0x326172a9, RZ ;  /* 0xcd9e8d5744057827 */ /* 0x001fca00078e00ff */
[----:B------:R-:W-:Y:S01]  /*0600*/  LOP3.LUT R114, R5, UR32, R20, 0x96, !PT ;  /* 0x0000002005727c12 */ /* 0x000fe2000f8e9614 */
[----:B------:R-:W-:Y:S06]  /*0610*/  @P1 EXIT ;  /* 0x000000000000194d */ /* 0x000fec0003800000 */
        /* <DEDUP_REMOVED lines=14> */
[----:B------:R-:W5:Y:S01]  /*0700*/  LDG.E.128 R40, desc[UR4][R12.64] ;  /* 0x000000040c287981 */ /* 0x000f62000c1e1d00 */
[--C-:B------:R-:W-:Y:S01]  /*0710*/  HADD2.F32 R5, -RZ, R9.reuse.H0_H0 ;  /* 0x20000009ff057230 */ /* 0x100fe20000004100 */
[----:B------:R-:W-:Y:S01]  /*0720*/  @!P0 CS2R R46, SRZ ;  /* 0x00000000002e8805 */ /* 0x000fe2000001ff00 */
[----:B0-----:R-:W-:Y:S01]  /*0730*/  HADD2.F32 R6, -RZ, R9.H1_H1 ;  /* 0x30000009ff067230 */ /* 0x001fe20000004100 */
[----:B------:R-:W5:Y:S01]  /*0740*/  LDG.E.128 R36, desc[UR4][R12.64+0x800] ;  /* 0x000800040c247981 */ /* 0x000f62000c1e1d00 */
[--C-:B------:R-:W-:Y:S01]  /*0750*/  HADD2.F32 R7, -RZ, R10.reuse.H0_H0 ;  /* 0x2000000aff077230 */ /* 0x100fe20000004100 */
[----:B------:R-:W-:Y:S01]  /*0760*/  UIADD3 UR34, UR6, -0x700cb87f, URZ ;  /* 0x8ff3478106227890 */ /* 0x000fe2000fffe03f */
[----:B------:R-:W-:Y:S01]  /*0770*/  HADD2.F32 R8, -RZ, R10.H1_H1 ;  /* 0x3000000aff087230 */ /* 0x000fe20000004100 */
[----:B------:R0:W5:Y:S01]  /*0780*/  LDG.E.128 R32, desc[UR4][R12.64+0x1000] ;  /* 0x001000040c207981 */ /* 0x000162000c1e1d00 */
[--C-:B------:R-:W-:Y:S01]  /*0790*/  HADD2.F32 R9, -RZ, R11.reuse.H0_H0 ;  /* 0x2000000bff097230 */ /* 0x100fe20000004100 */
[----:B------:R-:W-:Y:S01]  /*07a0*/  UIADD3 UR35, UR7, -0x695add53, URZ ;  /* 0x96a522ad07237890 */ /* 0x000fe2000fffe03f */
[----:B------:R-:W-:Y:S01]  /*07b0*/  HADD2.F32 R10, -RZ, R11.H1_H1 ;  /* 0x3000000bff0a7230 */ /* 0x000fe20000004100 */
[----:B------:R-:W-:Y:S01]  /*07c0*/  ULDC.64 UR8, c[0x0][0x270] ;  /* 0x00009c0000087ab9 */ /* 0x000fe20000000a00 */
[----:B------:R-:W-:Y:S01]  /*07d0*/  HADD2.F32 R11, -RZ, R16.H0_H0 ;  /* 0x20000010ff0b7230 */ /* 0x000fe20000004100 */
[----:B------:R-:W-:Y:S01]  /*07e0*/  HFMA2.MMA R121, -RZ, RZ, 0, 5.9604644775390625e-08 ;  /* 0x00000001ff797435 */ /* 0x000fe200000001ff */
[--C-:B------:R-:W-:Y:S01]  /*07f0*/  HADD2.F32 R14, -RZ, R17.reuse.H1_H1 ;  /* 0x30000011ff0e7230 */ /* 0x100fe20000004100 */
[----:B------:R-:W-:Y:S01]  /*0800*/  UISETP.NE.U32.AND UP0, UPT, UR8, URZ, UPT ;  /* 0x0000003f0800728c */ /* 0x000fe2000bf05070 */
[----:B------:R-:W-:Y:S01]  /*0810*/  HADD2.F32 R15, -RZ, R18.H0_H0 ;  /* 0x20000012ff0f7230 */ /* 0x000fe20000004100 */
[----:B------:R-:W-:Y:S01]  /*0820*/  LOP3.LUT R139, R112, 0x3, RZ, 0xc0, !PT ;  /* 0x00000003708b7812 */ /* 0x000fe200078ec0ff */
[----:B0-----:R-:W-:Y:S01]  /*0830*/  HADD2.F32 R12, -RZ, R16.H1_H1 ;  /* 0x30000010ff0c7230 */ /* 0x001fe20000004100 */
[----:B------:R-:W-:Y:S01]  /*0840*/  MOV R112, RZ ;  /* 0x000000ff00707202 */ /* 0x000fe20000000f00 */
[----:B------:R-:W-:Y:S01]  /*0850*/  HADD2.F32 R13, -RZ, R17.H0_H0 ;  /* 0x20000011ff0d7230 */ /* 0x000fe20000004100 */
        /* <DEDUP_REMOVED lines=11> */
[----:B------:R-:W-:Y:S01]  /*0910*/  IMAD R69, R69, -0x2daee0ad, RZ ;  /* 0xd2511f5345457824 */ /* 0x000fe200078e02ff */
[----:B------:R-:W-:Y:S01]  /*0920*/  ULDC.64 UR14, c[0x0][0x2b8] ;  /* 0x0000ae00000e7ab9 */ /* 0x000fe20000000a00 */
[----:B------:R-:W-:Y:S01]  /*0930*/  IMAD R68, R68, -0x326172a9, RZ ;  /* 0xcd9e8d5744447824 */ /* 0x000fe200078e02ff */
[----:B------:R-:W-:Y:S01]  /*0940*/  ULDC.64 UR16, c[0x0][0x210] ;  /* 0x0000840000107ab9 */ /* 0x000fe20000000a00 */
[----:B------:R-:W-:-:S04]  /*0950*/  IMAD.HI.U32 R45, R113, -0x326172a9, RZ ;  /* 0xcd9e8d57712d7827 */ /* 0x000fc800078e00ff */
[----:B------:R-:W-:Y:S01]  /*0960*/  IMAD.HI.U32 R70, R114, -0x2daee0ad, RZ ;  /* 0xd2511f5372467827 */ /* 0x000fe200078e00ff */
[----:B------:R-:W-:-:S03]  /*0970*/  LOP3.LUT R68, R45, UR34, R68, 0x96, !PT ;  /* 0x000000222d447c12 */ /* 0x000fc6000f8e9644 */
        /* <DEDUP_REMOVED lines=11> */
[----:B------:R-:W-:Y:S02]  /*0a30*/  HADD2.F32 R31, -RZ, R46.H0_H0 ;  /* 0x2000002eff1f7230 */ /* 0x000fe40000004100 */
[----:B------:R-:W-:-:S02]  /*0a40*/  HADD2.F32 R44, -RZ, R47.H0_H0 ;  /* 0x2000002fff2c7230 */ /* 0x000fc40000004100 */
[----:B------:R-:W-:Y:S02]  /*0a50*/  HADD2.F32 R46, -RZ, R46.H1_H1 ;  /* 0x3000002eff2e7230 */ /* 0x000fe40000004100 */
[----:B------:R-:W-:Y:S02]  /*0a60*/  HADD2.F32 R47, -RZ, R47.H1_H1 ;  /* 0x3000002fff2f7230 */ /* 0x000fe40000004100 */
[----:B------:R-:W-:Y:S02]  /*0a70*/  IMAD R113, R113, -0x326172a9, RZ ;  /* 0xcd9e8d5771717824 */ /* 0x000fe400078e02ff */
[----:B------:R-:W-:Y:S02]  /*0a80*/  IMAD R114, R114, -0x2daee0ad, RZ ;  /* 0xd2511f5372727824 */ /* 0x000fe400078e02ff */
[--C-:B--2---:R-:W-:Y:S02]  /*0a90*/  HADD2.F32 R45, -RZ, R48.reuse.H0_H0 ;  /* 0x20000030ff2d7230 */ /* 0x104fe40000004100 */
[----:B------:R-:W-:-:S02]  /*0aa0*/  HADD2.F32 R70, -RZ, R48.H1_H1 ;  /* 0x30000030ff467230 */ /* 0x000fc40000004100 */
[--C-:B------:R-:W-:Y:S02]  /*0ab0*/  HADD2.F32 R71, -RZ, R49.reuse.H0_H0 ;  /* 0x20000031ff477230 */ /* 0x100fe40000004100 */
[----:B------:R-:W-:Y:S02]  /*0ac0*/  HADD2.F32 R73, -RZ, R49.H1_H1 ;  /* 0x30000031ff497230 */ /* 0x000fe40000004100 */
[--C-:B------:R-:W-:Y:S02]  /*0ad0*/  HADD2.F32 R72, -RZ, R50.reuse.H0_H0 ;  /* 0x20000032ff487230 */ /* 0x100fe40000004100 */
[----:B------:R-:W-:Y:S02]  /*0ae0*/  HADD2.F32 R74, -RZ, R50.H1_H1 ;  /* 0x30000032ff4a7230 */ /* 0x000fe40000004100 */
[--C-:B------:R-:W-:Y:S02]  /*0af0*/  HADD2.F32 R75, -RZ, R51.reuse.H0_H0 ;  /* 0x20000033ff4b7230 */ /* 0x100fe40000004100 */
[----:B------:R-:W-:-:S02]  /*0b00*/  HADD2.F32 R76, -RZ, R51.H1_H1 ;  /* 0x30000033ff4c7230 */ /* 0x000fc40000004100 */
[--C-:B---3--:R-:W-:Y:S02]  /*0b10*/  HADD2.F32 R77, -RZ, R52.reuse.H0_H0 ;  /* 0x20000034ff4d7230 */ /* 0x108fe40000004100 */
[----:B------:R-:W-:Y:S02]  /*0b20*/  HADD2.F32 R79, -RZ, R52.H1_H1 ;  /* 0x30000034ff4f7230 */ /* 0x000fe40000004100 */
[--C-:B------:R-:W-:Y:S02]  /*0b30*/  HADD2.F32 R78, -RZ, R53.reuse.H0_H0 ;  /* 0x20000035ff4e7230 */ /* 0x100fe40000004100 */
[----:B------:R-:W-:Y:S02]  /*0b40*/  HADD2.F32 R81, -RZ, R53.H1_H1 ;  /* 0x30000035ff517230 */ /* 0x000fe40000004100 */
[--C-:B------:R-:W-:Y:S02]  /*0b50*/  HADD2.F32 R80, -RZ, R54.reuse.H0_H0 ;  /* 0x20000036ff507230 */ /* 0x100fe40000004100 */
[----:B------:R-:W-:-:S02]  /*0b60*/  HADD2.F32 R83, -RZ, R54.H1_H1 ;  /* 0x30000036ff537230 */ /* 0x000fc40000004100 */
[--C-:B------:R-:W-:Y:S02]  /*0b70*/  HADD2.F32 R82, -RZ, R55.reuse.H0_H0 ;  /* 0x20000037ff527230 */ /* 0x100fe40000004100 */
[----:B------:R-:W-:Y:S02]  /*0b80*/  HADD2.F32 R84, -RZ, R55.H1_H1 ;  /* 0x30000037ff547230 */ /* 0x000fe40000004100 */
[--C-:B----4-:R-:W-:Y:S02]  /*0b90*/  HADD2.F32 R85, -RZ, R56.reuse.H0_H0 ;  /* 0x20000038ff557230 */ /* 0x110fe40000004100 */
        /* <DEDUP_REMOVED lines=22> */
[----:B------:R-:W-:-:S07]  /*0d00*/  HADD2.F32 R111, -RZ, R67.H1_H1 ;  /* 0x30000043ff6f7230 */ /* 0x000fce0000004100 */
.L_x_5687:
[----:B------:R-:W-:Y:S01]  /*0d10*/  ISETP.NE.U32.AND P0, PT, RZ, UR12, PT ;  /* 0x0000000cff007c0c */ /* 0x000fe2000bf05070 */
[----:B-1----:R-:W0:Y:S01]  /*0d20*/  LDC.64 R58, c[0x0][0x220] ;  /* 0x00008800ff3a7b82 */ /* 0x002e220000000a00 */
[----:B------:R-:W-:Y:S01]  /*0d30*/  IMAD R54, R0, UR10, RZ ;  /* 0x0000000a00367c24 */ /* 0x000fe2000f8e02ff */
[----:B------:R-:W-:Y:S01]  /*0d40*/  PLOP3.LUT P1, PT, PT, PT, UP0, 0x80, 0x0 ;  /* 0x000000000000781c */ /* 0x000fe20003f2f008 */
[----:B------:R-:W-:Y:S01]  /*0d50*/  IMAD.MOV.U32 R57, RZ, RZ, 0x2 ;  /* 0x00000002ff397424 */ /* 0x000fe200078e00ff */
[----:B------:R-:W-:Y:S01]  /*0d60*/  ISETP.NE.AND.EX P0, PT, RZ, UR13, PT, P0 ;  /* 0x0000000dff007c0c */ /* 0x000fe2000bf05300 */
[----:B------:R-:W-:Y:S01]  /*0d70*/  @UP0 ULDC.64 UR8, c[0x0][0x270] ;  /* 0x00009c0000080ab9 */ /* 0x000fe20000000a00 */
[----:B------:R-:W-:Y:S02]  /*0d80*/  SHF.R.S32.HI R55, RZ, 0x1f, R54 ;  /* 0x0000001fff377819 */ /* 0x000fe40000011436 */
[----:B------:R-:W-:Y:S02]  /*0d90*/  PLOP3.LUT P2, PT, PT, PT, UP0, 0x80, 0x0 ;  /* 0x000000000000781c */ /* 0x000fe40003f4f008 */
[----:B------:R-:W-:-:S04]  /*0da0*/  LEA.HI R55, R55, R54, RZ, 0x3 ;  /* 0x0000003637377211 */ /* 0x000fc800078f18ff */
[----:B------:R-:W-:Y:S01]  /*0db0*/  LEA.HI.SX32 R64, R55, R2, 0x1d ;  /* 0x0000000237407211 */ /* 0x000fe200078feaff */
[----:B------:R-:W-:Y:S02]  /*0dc0*/  @P1 IMAD.WIDE R56, R0, R57, UR8 ;  /* 0x0000000800381e25 */ /* 0x000fe4000f8e0239 */
        /* <DEDUP_REMOVED lines=8> */
[----:B------:R-:W-:Y:S02]  /*0e50*/  PLOP3.LUT P2, PT, PT, PT, UP0, 0x80, 0x0 ;  /* 0x000000000000781c */ /* 0x000fe40003f4f008 */
[----:B------:R-:W-:Y:S02]  /*0e60*/  MOV R127, 0x3f800000 ;  /* 0x3f800000007f7802 */ /* 0x000fe40000000f00 */
[----:B------:R-:W-:-:S09]  /*0e70*/  IADD3 R60, R139, 0x1, RZ ;  /* 0x000000018b3c7810 */ /* 0x000fd20007ffe0ff */
        /* <DEDUP_REMOVED lines=10> */
.L_x_5463:
[----:B------:R-:W-:-:S07]  /*0f20*/  IMAD.MOV.U32 R65, RZ, RZ, R113 ;  /* 0x000000ffff417224 */ /* 0x000fce00078e0071 */
.L_x_5464:
[----:B------:R-:W-:Y:S05]  /*0f30*/  BSYNC B0 ;  /* 0x0000000000007941 */ /* 0x000fea0003800000 */
.L_x_5462:
        /* <DEDUP_REMOVED lines=16> */
.L_x_5468:
[----:B------:R-:W-:Y:S05]  /*1040*/  BSYNC B1 ;  /* 0x0000000000017941 */ /* 0x000fea0003800000 */
.L_x_5467:
        /* <DEDUP_REMOVED lines=42> */
[----:B------:R-:W-:-:S07]  /*12f0*/  LOP3.LUT R69, R115, UR35, R56, 0x96, !PT ;  /* 0x0000002373457c12 */ /* 0x000fce000f8e9638 */
.L_x_5466:
[----:B------:R-:W-:Y:S05]  /*1300*/  BSYNC B0 ;  /* 0x0000000000007941 */ /* 0x000fea0003800000 */
.L_x_5465:
[----:B------:R-:W0:Y:S01]  /*1310*/  LDC R126, c[0x0][0x298] ;  /* 0x0000a600ff7e7b82 */ /* 0x000e220000000800 */
[----:B------:R-:W-:Y:S01]  /*1320*/  HFMA2.MMA R124, -RZ, RZ, 0.1171875, 0 ;  /* 0x2f800000ff7c7435 */ /* 0x000fe200000001ff */
[----:B------:R-:W-:Y:S01]  /*1330*/  I2FP.F32.U32 R57, R65 ;  /* 0x0000004100397245 */ /* 0x000fe20000201000 */
[----:B-----5:R-:W-:Y:S01]  /*1340*/  HADD2.F32 R62, -RZ, R52.H0_H0 ;  /* 0x20000034ff3e7230 */ /* 0x020fe20000004100 */
[----:B------:R-:W-:Y:S01]  /*1350*/  BSSY B0, `(.L_x_5469) ;  /* 0x0000018000007945 */ /* 0x000fe20003800000 */
[----:B------:R-:W-:-:S03]  /*1360*/  IADD3 R63, R60, 0x1, RZ ;  /* 0x000000013c3f7810 */ /* 0x000fc60007ffe0ff */
[----:B------:R-:W1:Y:S03]  /*1370*/  LDC R125, c[0x0][0x294] ;  /* 0x0000a500ff7d7b82 */ /* 0x000e660000000800 */
[----:B------:R-:W-:Y:S01]  /*1380*/  FFMA.FTZ R56, R57, R124, 1.1641532182693481445e-10 ;  /* 0x2f00000039387423 */ /* 0x000fe2000001007c */
[----:B------:R-:W-:Y:S01]  /*1390*/  FMUL.FTZ R57, R62, R127 ;  /* 0x0000007f3e397220 */ /* 0x000fe20000410000 */
[----:B------:R-:W-:-:S03]  /*13a0*/  @P0 HADD2.F32 R62, -RZ, R48.H0_H0 ;  /* 0x20000030ff3e0230 */ /* 0x000fc60000004100 */
[----:B0-----:R-:W-:Y:S01]  /*13b0*/  FMUL.FTZ R57, R57, R126 ;  /* 0x0000007e39397220 */ /* 0x001fe20000410000 */
[----:B-1----:R-:W-:Y:S01]  /*13c0*/  FSETP.GTU.FTZ.AND P1, PT, R56, R125, PT ;  /* 0x0000007d3800720b */ /* 0x002fe20003f3c000 */
[----:B------:R-:W-:-:S03]  /*13d0*/  HADD2.F32 R56, -RZ, R40.H0_H0 ;  /* 0x20000028ff387230 */ /* 0x000fc60000004100 */
        /* <DEDUP_REMOVED lines=14> */
.L_x_5470:
[----:B------:R-:W-:-:S07]  /*14c0*/  IMAD.MOV.U32 R116, RZ, RZ, R113 ;  /* 0x000000ffff747224 */ /* 0x000fce00078e0071 */
.L_x_5471:
[----:B------:R-:W-:Y:S05]  /*14d0*/  BSYNC B0 ;  /* 0x0000000000007941 */ /* 0x000fea0003800000 */
.L_x_5469:
        /* <DEDUP_REMOVED lines=16> */
.L_x_5475:
[----:B------:R-:W-:Y:S05]  /*15e0*/  BSYNC B1 ;  /* 0x0000000000017941 */ /* 0x000fea0003800000 */
.L_x_5474:
        /* <DEDUP_REMOVED lines=43> */
.L_x_5473:
[----:B------:R-:W-:Y:S05]  /*18a0*/  BSYNC B0 ;  /* 0x0000000000007941 */ /* 0x000fea0003800000 */
.L_x_5472:
[----:B------:R-:W-:Y:S01]  /*18b0*/  I2FP.F32.U32 R57, R116 ;  /* 0x0000007400397245 */ /* 0x000fe20000201000 */
[----:B------:R-:W-:Y:S01]  /*18c0*/  HADD2.F32 R56, -RZ, R52.H1_H1 ;  /* 0x30000034ff387230 */ /* 0x000fe20000004100 */
[----:B------:R-:W-:Y:S01]  /*18d0*/  BSSY B0, `(.L_x_5476) ;  /* 0x0000017000007945 */ /* 0x000fe20003800000 */
[----:B------:R-:W-:Y:S01]  /*18e0*/  HADD2.F32 R66, -RZ, R40.H1_H1 ;  /* 0x30000028ff427230 */ /* 0x000fe20000004100 */
[----:B------:R-:W-:Y:S01]  /*18f0*/  IADD3 R60, R63, 0x1, RZ ;  /* 0x000000013f3c7810 */ /* 0x000fe20007ffe0ff */
[----:B------:R-:W-:Y:S01]  /*1900*/  FFMA.FTZ R52, R57, R124, 1.1641532182693481445e-10 ;  /* 0x2f00000039347423 */ /* 0x000fe2000001007c */
[----:B------:R-:W-:Y:S01]  /*1910*/  FMUL.FTZ R57, R56, R127 ;  /* 0x0000007f38397220 */ /* 0x000fe20000410000 */
[----:B------:R-:W-:-:S03]  /*1920*/  @P0 HADD2.F32 R61, -RZ, R48.H1_H1 ;  /* 0x30000030ff3d0230 */ /* 0x000fc60000004100 */
[----:B------:R-:W-:Y:S01]  /*1930*/  FMUL.FTZ R57, R57, R126 ;  /* 0x0000007e39397220 */ /* 0x000fe20000410000 */
[----:B------:R-:W-:-:S04]  /*1940*/  FSETP.GTU.FTZ.AND P1, PT, R52, R125, PT ;  /* 0x0000007d3400720b */ /* 0x000fc80003f3c000 */
        /* <DEDUP_REMOVED lines=14> */
.L_x_5477:
[----:B------:R-:W-:-:S07]  /*1a30*/  MOV R52, R113 ;  /* 0x0000007100347202 */ /* 0x000fce0000000f00 */
.L_x_5478:
[----:B------:R-:W-:Y:S05]  /*1a40*/  BSYNC B0 ;  /* 0x0000000000007941 */ /* 0x000fea0003800000 */
.L_x_5476:
        /* <DEDUP_REMOVED lines=16> */
.L_x_5482:
[----:B------:R-:W-:Y:S05]  /*1b50*/  BSYNC B1 ;  /* 0x0000000000017941 */ /* 0x000fea0003800000 */
.L_x_5481:
        /* <DEDUP_REMOVED lines=42> */
[----:B------:R-:W-:-:S08]  /*1e00*/  LOP3.LUT R69, R115, UR35, R56, 0x96, !PT ;  /* 0x0000002373457c12 */ /* 0x000fd0000f8e9638 */
.L_x_5480:
[----:B------:R-:W-:Y:S05]  /*1e10*/  BSYNC B0 ;  /* 0x0000000000007941 */ /* 0x000fea0003800000 */
.L_x_5479:
[----:B------:R-:W-:Y:S01]  /*1e20*/  I2FP.F32.U32 R57, R52 ;  /* 0x0000003400397245 */ /* 0x000fe20000201000 */
[----:B------:R-:W-:Y:S01]  /*1e30*/  HADD2.F32 R56, -RZ, R53.H0_H0 ;  /* 0x20000035ff387230 */ /* 0x000fe20000004100 */
[C---:B------:R-:W-:Y:S01]  /*1e40*/  ISETP.NE.AND P2, PT, R60.reuse, 0x1, PT ;  /* 0x000000013c00780c */ /* 0x040fe20003f45270 */
[----:B------:R-:W-:Y:S01]  /*1e50*/  BSSY B0, `(.L_x_5483) ;  /* 0x0000015000007945 */ /* 0x000fe20003800000 */
[----:B------:R-:W-:Y:S02]  /*1e60*/  VIADD R61, R60, 0x1 ;  /* 0x000000013c3d7836 */ /* 0x000fe40000000000 */
[----:B------:R-:W-:Y:S01]  /*1e70*/  FFMA.FTZ R52, R57, R124, 1.1641532182693481445e-10 ;  /* 0x2f00000039347423 */ /* 0x000fe2000001007c */
[----:B------:R-:W-:Y:S01]  /*1e80*/  FMUL.FTZ R57, R56, R127 ;  /* 0x0000007f38397220 */ /* 0x000fe20000410000 */
[----:B------:R-:W-:-:S03]  /*1e90*/  @P0 HADD2.F32 R56, -RZ, R49.H0_H0 ;  /* 0x20000031ff380230 */ /* 0x000fc60000004100 */
[----:B------:R-:W-:Y:S01]  /*1ea0*/  FMUL.FTZ R57, R57, R126 ;  /* 0x0000007e39397220 */ /* 0x000fe20000410000 */
[----:B------:R-:W-:Y:S01]  /*1eb0*/  FSETP.GTU.FTZ.AND P1, PT, R52, R125, PT ;  /* 0x0000007d3400720b */ /* 0x000fe20003f3c000 */
[----:B------:R-:W-:-:S03]  /*1ec0*/  HADD2.F32 R52, -RZ, R41.H0_H0 ;  /* 0x20000029ff347230 */ /* 0x000fc60000004100 */
        /* <DEDUP_REMOVED lines=12> */
.L_x_5484:
[----:B------:R-:W-:-:S07]  /*1f90*/  MOV R52, R113 ;  /* 0x0000007100347202 */ /* 0x000fce0000000f00 */
.L_x_5485:
[----:B------:R-:W-:Y:S05]  /*1fa0*/  BSYNC B0 ;  /* 0x0000000000007941 */ /* 0x000fea0003800000 */
.L_x_5483:
        /* <DEDUP_REMOVED lines=16> */
.L_x_5489:
[----:B------:R-:W-:Y:S05]  /*20b0*/  BSYNC B1 ;  /* 0x0000000000017941 */ /* 0x000fea0003800000 */
.L_x_5488:
        /* <DEDUP_REMOVED lines=43> */
.L_x_5487:
[----:B------:R-:W-:Y:S05]  /*2370*/  BSYNC B0 ;  /* 0x0000000000007941 */ /* 0x000fea0003800000 */
.L_x_5486:
[----:B------:R-:W-:Y:S01]  /*2380*/  I2FP.F32.U32 R57, R52 ;  /* 0x0000003400397245 */ /* 0x000fe20000201000 */
[----:B------:R-:W-:Y:S01]  /*2390*/  HADD2.F32 R56, -RZ, R53.H1_H1 ;  /* 0x30000035ff387230 */ /* 0x000fe20000004100 */
[----:B------:R-:W-:Y:S01]  /*23a0*/  ISETP.NE.AND P3, PT, R61, 0x1, PT ;  /* 0x000000013d00780c */ /* 0x000fe20003f65270 */
[----:B------:R-:W-:Y:S01]  /*23b0*/  HADD2.F32 R116, -RZ, R41.H1_H1 ;  /* 0x30000029ff747230 */ /* 0x000fe20000004100 */
[----:B------:R-:W-:Y:S01]  /*23c0*/  BSSY B0, `(.L_x_5490) ;  /* 0x0000014000007945 */ /* 0x000fe20003800000 */
[----:B------:R-:W-:Y:S01]  /*23d0*/  FFMA.FTZ R52, R57, R124, 1.1641532182693481445e-10 ;  /* 0x2f00000039347423 */ /* 0x000fe2000001007c */
[----:B------:R-:W-:Y:S01]  /*23e0*/  FMUL.FTZ R53, R56, R127 ;  /* 0x0000007f38357220 */ /* 0x000fe20000410000 */
[----:B------:R-:W-:Y:S01]  /*23f0*/  @P0 HADD2.F32 R57, -RZ, R49.H1_H1 ;  /* 0x30000031ff390230 */ /* 0x000fe20000004100 */
[----:B------:R-:W-:Y:S02]  /*2400*/  IADD3 R60, R61, 0x1, RZ ;  /* 0x000000013d3c7810 */ /* 0x000fe40007ffe0ff */
[----:B------:R-:W-:Y:S01]  /*2410*/  FMUL.FTZ R53, R53, R126 ;  /* 0x0000007e35357220 */ /* 0x000fe20000410000 */
[----:B------:R-:W-:-:S04]  /*2420*/  FSETP.GTU.FTZ.AND P2, PT, R52, R125, PT ;  /* 0x0000007d3400720b */ /* 0x000fc80003f5c000 */
        /* <DEDUP_REMOVED lines=12> */
.L_x_5491:
[----:B------:R-:W-:-:S07]  /*24f0*/  IMAD.MOV.U32 R117, RZ, RZ, R113 ;  /* 0x000000ffff757224 */ /* 0x000fce00078e0071 */
.L_x_5492:
[----:B------:R-:W-:Y:S05]  /*2500*/  BSYNC B0 ;  /* 0x0000000000007941 */ /* 0x000fea0003800000 */
.L_x_5490:
        /* <DEDUP_REMOVED lines=16> */
.L_x_5496:
[----:B------:R-:W-:Y:S05]  /*2610*/  BSYNC B1 ;  /* 0x0000000000017941 */ /* 0x000fea0003800000 */
.L_x_5495:
        /* <DEDUP_REMOVED lines=43> */
.L_x_5494:
[----:B------:R-:W-:Y:S05]  /*28d0*/  BSYNC B0 ;  /* 0x0000000000007941 */ /* 0x000fea0003800000 */
.L_x_5493:
        /* <DEDUP_REMOVED lines=23> */
.L_x_5498:
[----:B------:R-:W-:-:S07]  /*2a50*/  MOV R117, R113 ;  /* 0x0000007100757202 */ /* 0x000fce0000000f00 */
.L_x_5499:
[----:B------:R-:W-:Y:S05]  /*2a60*/  BSYNC B0 ;  /* 0x0000000000007941 */ /* 0x000fea0003800000 */
.L_x_5497:
        /* <DEDUP_REMOVED lines=16> */
.L_x_5503:
[----:B------:R-:W-:Y:S05]  /*2b70*/  BSYNC B1 ;  /* 0x0000000000017941 */ /* 0x000fea0003800000 */
.L_x_5502:
        /* <DEDUP_REMOVED lines=42> */
[----:B------:R-:W-:Y:S02]  /*2e20*/  LOP3.LUT R69, R53, UR35, R56, 0x96, !PT ;  /* 0x0000002335457c12 */ /* 0x000fe4000f8e9638 */
[----:B------:R-:W-:-:S07]  /*2e30*/  MOV R114, R52 ;  /* 0x0000003400727202 */ /* 0x000fce0000000f00 */
.L_x_5501:
[----:B------:R-:W-:Y:S05]  /*2e40*/  BSYNC B0 ;  /* 0x0000000000007941 */ /* 0x000fea0003800000 */
.L_x_5500:
        /* <DEDUP_REMOVED lines=23> */
.L_x_5505:
[----:B------:R-:W-:-:S07]  /*2fc0*/  MOV R54, R113 ;  /* 0x0000007100367202 */ /* 0x000fce0000000f00 */
.L_x_5506:
[----:B------:R-:W-:Y:S05]  /*2fd0*/  BSYNC B0 ;  /* 0x0000000000007941 */ /* 0x000fea0003800000 */
.L_x_5504:
        /* <DEDUP_REMOVED lines=16> */
.L_x_5510:
[----:B------:R-:W-:Y:S05]  /*30e0*/  BSYNC B1 ;  /* 0x0000000000017941 */ /* 0x000fea0003800000 */
.L_x_5509:
        /* <DEDUP_REMOVED lines=44> */
.L_x_5508:
[----:B------:R-:W-:Y:S05]  /*33b0*/  BSYNC B0 ;  /* 0x0000000000007941 */ /* 0x000fea0003800000 */
.L_x_5507:
[----:B------:R-:W-:Y:S01]  /*33c0*/  I2FP.F32.U32 R53, R54 ;  /* 0x0000003600357245 */ /* 0x000fe20000201000 */
[----:B------:R-:W-:Y:S01]  /*33d0*/  HADD2.F32 R54, -RZ, R55.H0_H0 ;  /* 0x20000037ff367230 */ /* 0x000fe20000004100 */
[C---:B------:R-:W-:Y:S01]  /*33e0*/  ISETP.NE.AND P6, PT, R56.reuse, 0x1, PT ;  /* 0x000000013800780c */ /* 0x040fe20003fc5270 */
[----:B------:R-:W-:Y:S01]  /*33f0*/  BSSY B0, `(.L_x_5511) ;  /* 0x0000015000007945 */ /* 0x000fe20003800000 */
[----:B------:R-:W-:Y:S01]  /*3400*/  IADD3 R135, R56, 0x1, RZ ;  /* 0x0000000138877810 */ /* 0x000fe20007ffe0ff */
[----:B------:R-:W-:Y:S01]  /*3410*/  FFMA.FTZ R52, R53, R124, 1.1641532182693481445e-10 ;  /* 0x2f00000035347423 */ /* 0x000fe2000001007c */
[----:B------:R-:W-:Y:S01]  /*3420*/  FMUL.FTZ R53, R54, R127 ;  /* 0x0000007f36357220 */ /* 0x000fe20000410000 */
[----:B------:R-:W-:-:S03]  /*3430*/  HADD2.F32 R54, -RZ, R43.H0_H0 ;  /* 0x2000002bff367230 */ /* 0x000fc60000004100 */
        /* <DEDUP_REMOVED lines=15> */
.L_x_5512:
[----:B------:R-:W-:-:S07]  /*3530*/  MOV R54, R113 ;  /* 0x0000007100367202 */ /* 0x000fce0000000f00 */
.L_x_5513:
[----:B------:R-:W-:Y:S05]  /*3540*/  BSYNC B0 ;  /* 0x0000000000007941 */ /* 0x000fea0003800000 */
.L_x_5511:
        /* <DEDUP_REMOVED lines=18> */
.L_x_5517:
[----:B------:R-:W-:Y:S05]  /*3670*/  BSYNC B1 ;  /* 0x0000000000017941 */ /* 0x000fea0003800000 */
.L_x_5516:
        /* <DEDUP_REMOVED lines=44> */
.L_x_5515:
[----:B------:R-:W-:Y:S05]  /*3940*/  BSYNC B0 ;  /* 0x0000000000007941 */ /* 0x000fea0003800000 */
.L_x_5514:
[----:B------:R-:W-:Y:S01]  /*3950*/  I2FP.F32.U32 R53, R54 ;  /* 0x0000003600357245 */ /* 0x000fe20000201000 */
[----:B------:R-:W0:Y:S01]  /*3960*/  LDC.64 R60, c[0x0][0x238] ;  /* 0x00008e00ff3c7b82 */ /* 0x000e220000000a00 */
[----:B------:R-:W-:Y:S02]  /*3970*/  SEL R133, RZ, 0x100, P4 ;  /* 0x00000100ff857807 */ /* 0x000fe40002000000 */
[----:B------:R-:W-:Y:S01]  /*3980*/  SEL R56, RZ, 0x10000, P5 ;  /* 0x00010000ff387807 */ /* 0x000fe20002800000 */
[----:B------:R-:W-:Y:S01]  /*3990*/  FFMA.FTZ R52, R53, R124, 1.1641532182693481445e-10 ;  /* 0x2f00000035347423 */ /* 0x000fe2000001007c */
[----:B------:R-:W-:Y:S02]  /*39a0*/  ISETP.NE.AND P5, PT, R120, RZ, PT ;  /* 0x000000ff7800720c */ /* 0x000fe40003fa5270 */
[----:B------:R-:W-:Y:S01]  /*39b0*/  SEL R128, RZ, 0x1, P1 ;  /* 0x00000001ff807807 */ /* 0x000fe20000800000 */
[----:B------:R-:W1:Y:S01]  /*39c0*/  @P0 LDC.64 R122, c[0x0][0x230] ;  /* 0x00008c00ff7a0b82 */ /* 0x000e620000000a00 */
[----:B------:R-:W-:Y:S01]  /*39d0*/  FSETP.GTU.FTZ.AND P4, PT, R52, R125, PT ;  /* 0x0000007d3400720b */ /* 0x000fe20003f9c000 */
[----:B------:R-:W-:Y:S01]  /*39e0*/  HADD2.F32 R52, -RZ, R55.H1_H1 ;  /* 0x30000037ff347230 */ /* 0x000fe20000004100 */
[----:B------:R-:W-:Y:S01]  /*39f0*/  SEL R55, RZ, 0x1, P2 ;  /* 0x00000001ff377807 */ /* 0x000fe20001000000 */
[----:B------:R-:W-:Y:S01]  /*3a00*/  IMAD.WIDE.U32 R128, R128, 0x10000, RZ ;  /* 0x0001000080807825 */ /* 0x000fe200078e00ff */
[----:B------:R-:W-:-:S02]  /*3a10*/  SEL R53, RZ, 0x1000000, P4 ;  /* 0x01000000ff357807 */ /* 0x000fc40002000000 */
[----:B------:R-:W-:Y:S02]  /*3a20*/  SEL R62, RZ, 0x1, P5 ;  /* 0x00000001ff3e7807 */ /* 0x000fe40002800000 */
[----:B------:R-:W-:Y:S01]  /*3a30*/  LOP3.LUT R133, R133, R53, R56, 0xfe, !PT ;  /* 0x0000003585857212 */ /* 0x000fe200078efe38 */
[----:B------:R-:W-:Y:S01]  /*3a40*/  FMUL.FTZ R53, R52, R127 ;  /* 0x0000007f34357220 */ /* 0x000fe20000410000 */
[----:B------:R-:W2:Y:S01]  /*3a50*/  LDC.64 R56, c[0x0][0x240] ;  /* 0x00009000ff387b82 */ /* 0x000ea20000000a00 */
[----:B------:R-:W-:Y:S01]  /*3a60*/  IMAD.WIDE.U32 R62, R62, 0x100, RZ ;  /* 0x000001003e3e7825 */ /* 0x000fe200078e00ff */
[----:B------:R-:W-:-:S03]  /*3a70*/  ISETP.NE.AND P6, PT, R119, RZ, PT ;  /* 0x000000ff7700720c */ /* 0x000fc60003fc5270 */
[----:B------:R-:W-:Y:S01]  /*3a80*/  FMUL.FTZ R54, R53, R126 ;  /* 0x0000007e35367220 */ /* 0x000fe20000410000 */
[----:B------:R-:W-:Y:S01]  /*3a90*/  IMAD.WIDE.U32 R52, R55, 0x1000000, RZ ;  /* 0x0100000037347825 */ /* 0x000fe200078e00ff */
[----:B------:R-:W-:-:S03]  /*3aa0*/  SEL R131, RZ, 0x1, P6 ;  /* 0x00000001ff837807 */ /* 0x000fc60003000000 */
[----:B------:R-:W-:Y:S01]  /*3ab0*/  FSEL R54, R54, RZ, !P4 ;  /* 0x000000ff36367208 */ /* 0x000fe20006000000 */
[----:B------:R-:W-:Y:S01]  /*3ac0*/  HADD2.F32 R55, -RZ, R43.H1_H1 ;  /* 0x3000002bff377230 */ /* 0x000fe20000004100 */
[----:B------:R-:W-:Y:S01]  /*3ad0*/  LOP3.LUT R62, R62, R52, R128, 0xfe, !PT ;  /* 0x000000343e3e7212 */ /* 0x000fe200078efe80 */
[----:B------:R-:W-:Y:S01]  /*3ae0*/  @P0 HADD2.F32 R119, -RZ, R51.H1_H1 ;  /* 0x30000033ff770230 */ /* 0x000fe20000004100 */
[----:B------:R-:W-:Y:S02]  /*3af0*/  SEL R52, RZ, 0x1, P3 ;  /* 0x00000001ff347807 */ /* 0x000fe40001800000 */
[----:B------:R-:W-:Y:S01]  /*3b00*/  FMUL.FTZ R120, R54, R55 ;  /* 0x0000003736787220 */ /* 0x000fe20000410000 */
[----:B------:R-:W-:Y:S02]  /*3b10*/  LOP3.LUT R62, R62, R131, RZ, 0xfc, !PT ;  /* 0x000000833e3e7212 */ /* 0x000fe400078efcff */
[----:B------:R-:W-:Y:S01]  /*3b20*/  LOP3.LUT R131, R53, R133, R52, 0xfe, !PT ;  /* 0x0000008535837212 */ /* 0x000fe200078efe34 */
[----:B------:R-:W-:Y:S01]  /*3b30*/  @P0 FADD.FTZ R120, R120, R119 ;  /* 0x0000007778780221 */ /* 0x000fe20000010000 */
[C---:B------:R-:W-:Y:S01]  /*3b40*/  IADD3 R119, R64.reuse, 0x80, RZ ;  /* 0x0000008040777810 */ /* 0x040fe20007ffe0ff */
[----:B0-----:R-:W-:Y:S01]  /*3b50*/  IMAD.WIDE.U32 R132, R64, 0x10, R60 ;  /* 0x0000001040847825 */ /* 0x001fe200078e003c */
[----:B------:R-:W-:-:S02]  /*3b60*/  F2FP.F16.F32.PACK_AB R54, R118, R115 ;  /* 0x000000737636723e */ /* 0x000fc400000000ff */
[----:B------:R-:W-:Y:S01]  /*3b70*/  F2FP.F16.F32.PACK_AB R53, R116, R67 ;  /* 0x000000437435723e */ /* 0x000fe200000000ff */
[----:B-1----:R-:W-:Y:S01]  /*3b80*/  @P0 IMAD.WIDE.U32 R122, R119, 0x10, R122 ;  /* 0x00000010777a0825 */ /* 0x002fe200078e007a */
[----:B------:R-:W-:Y:S02]  /*3b90*/  F2FP.F16.F32.PACK_AB R52, R66, R65 ;  /* 0x000000414234723e */ /* 0x000fe400000000ff */
[----:B------:R-:W-:Y:S02]  /*3ba0*/  F2FP.F16.F32.PACK_AB R55, R120, R117 ;  /* 0x000000757837723e */ /* 0x000fe400000000ff */
[----:B------:R-:W-:Y:S01]  /*3bb0*/  LOP3.LUT R63, R63, R131, R129, 0xfe, !PT ;  /* 0x000000833f3f7212 */ /* 0x000fe200078efe81 */
[----:B--2---:R-:W-:Y:S02]  /*3bc0*/  IMAD.WIDE.U32 R130, R64, 0x8, R56 ;  /* 0x0000000840827825 */ /* 0x004fe400078e0038 */
[----:B------:R0:W-:Y:S02]  /*3bd0*/  STG.E.128 desc[UR4][R132.64], R52 ;  /* 0x0000003484007986 */ /* 0x0001e4000c101d04 */
[----:B------:R-:W-:-:S02]  /*3be0*/  IMAD.WIDE.U32 R128, R119, 0x10, R58 ;  /* 0x0000001077807825 */ /* 0x000fc400078e003a */
        /* <DEDUP_REMOVED lines=15> */
.L_x_5519:
[----:B------:R-:W-:-:S07]  /*3ce0*/  IMAD.MOV.U32 R130, RZ, RZ, R113 ;  /* 0x000000ffff827224 */ /* 0x000fce00078e0071 */
.L_x_5520:
[----:B------:R-:W-:Y:S05]  /*3cf0*/  BSYNC B0 ;  /* 0x0000000000007941 */ /* 0x000fea0003800000 */
.L_x_5518:
        /* <DEDUP_REMOVED lines=16> */
.L_x_5524:
[----:B------:R-:W-:Y:S05]  /*3e00*/  BSYNC B1 ;  /* 0x0000000000017941 */ /* 0x000fea0003800000 */
.L_x_5523:
        /* <DEDUP_REMOVED lines=44> */
.L_x_5522:
[----:B------:R-:W-:Y:S05]  /*40d0*/  BSYNC B0 ;  /* 0x0000000000007941 */ /* 0x000fea0003800000 */
.L_x_5521:
[----:B------:R-:W-:Y:S01]  /*40e0*/  I2FP.F32.U32 R63, R130 ;  /* 0x00000082003f7245 */ /* 0x000fe20000201000 */
[----:B-----5:R-:W-:Y:S01]  /*40f0*/  HADD2.F32 R122, -RZ, R52.H0_H0 ;  /* 0x20000034ff7a7230 */ /* 0x020fe20000004100 */
[----:B------:R-:W-:Y:S01]  /*4100*/  BSSY B0, `(.L_x_5525) ;  /* 0x0000017000007945 */ /* 0x000fe20003800000 */
[----:B------:R-:W-:Y:S01]  /*4110*/  @P0 HADD2.F32 R128, -RZ, R48.H0_H0 ;  /* 0x20000030ff800230 */ /* 0x000fe20000004100 */
[----:B------:R-:W-:Y:S01]  /*4120*/  IADD3 R130, R134, 0x1, RZ ;  /* 0x0000000186827810 */ /* 0x000fe20007ffe0ff */
[----:B------:R-:W-:Y:S01]  /*4130*/  FFMA.FTZ R62, R63, R124, 1.1641532182693481445e-10 ;  /* 0x2f0000003f3e7423 */ /* 0x000fe2000001007c */
[----:B------:R-:W-:-:S04]  /*4140*/  FMUL.FTZ R63, R122, R127 ;  /* 0x0000007f7a3f7220 */ /* 0x000fc80000410000 */
[----:B------:R-:W-:Y:S01]  /*4150*/  FMUL.FTZ R63, R63, R126 ;  /* 0x0000007e3f3f7220 */ /* 0x000fe20000410000 */
[----:B------:R-:W-:Y:S01]  /*4160*/  FSETP.GTU.FTZ.AND P1, PT, R62, R125, PT ;  /* 0x0000007d3e00720b */ /* 0x000fe20003f3c000 */
        /* <DEDUP_REMOVED lines=15> */
.L_x_5526:
[----:B------:R-:W-:-:S07]  /*4260*/  IMAD.MOV.U32 R132, RZ, RZ, R113 ;  /* 0x000000ffff847224 */ /* 0x000fce00078e0071 */
.L_x_5527:
[----:B------:R-:W-:Y:S05]  /*4270*/  BSYNC B0 ;  /* 0x0000000000007941 */ /* 0x000fea0003800000 */
.L_x_5525:
        /* <DEDUP_REMOVED lines=16> */
.L_x_5531:
[----:B------:R-:W-:Y:S05]  /*4380*/  BSYNC B1 ;  /* 0x0000000000017941 */ /* 0x000fea0003800000 */
.L_x_5530:
        /* <DEDUP_REMOVED lines=44> */
.L_x_5529:
[----:B------:R-:W-:Y:S05]  /*4650*/  BSYNC B0 ;  /* 0x0000000000007941 */ /* 0x000fea0003800000 */
.L_x_5528:
[----:B------:R-:W-:Y:S01]  /*4660*/  I2FP.F32.U32 R63, R132 ;  /* 0x00000084003f7245 */ /* 0x000fe20000201000 */
[----:B------:R-:W-:Y:S01]  /*4670*/  HADD2.F32 R62, -RZ, R52.H1_H1 ;  /* 0x30000034ff3e7230 */ /* 0x000fe20000004100 */
[----:B------:R-:W-:Y:S01]  /*4680*/  BSSY B0, `(.L_x_5532) ;  /* 0x0000017000007945 */ /* 0x000fe20003800000 */
[----:B------:R-:W-:Y:S02]  /*4690*/  IADD3 R132, R130, 0x1, RZ ;  /* 0x0000000182847810 */ /* 0x000fe40007ffe0ff */
[----:B------:R-:W-:Y:S01]  /*46a0*/  FFMA.FTZ R52, R63, R124, 1.1641532182693481445e-10 ;  /* 0x2f0000003f347423 */ /* 0x000fe2000001007c */
[----:B------:R-:W-:Y:S01]  /*46b0*/  FMUL.FTZ R63, R62, R127 ;  /* 0x0000007f3e3f7220 */ /* 0x000fe20000410000 */
[----:B------:R-:W-:-:S03]  /*46c0*/  @P0 HADD2.F32 R62, -RZ, R48.H1_H1 ;  /* 0x30000030ff3e0230 */ /* 0x000fc60000004100 */
[----:B------:R-:W-:Y:S01]  /*46d0*/  FMUL.FTZ R63, R63, R126 ;  /* 0x0000007e3f3f7220 */ /* 0x000fe20000410000 */
[----:B------:R-:W-:Y:S01]  /*46e0*/  FSETP.GTU.FTZ.AND P1, PT, R52, R125, PT ;  /* 0x0000007d3400720b */ /* 0x000fe20003f3c000 */
[----:B------:R-:W-:-:S03]  /*46f0*/  HADD2.F32 R52, -RZ, R36.H1_H1 ;  /* 0x30000024ff347230 */ /* 0x000fc60000004100 */
        /* <DEDUP_REMOVED lines=14> */
.L_x_5533:
[----:B------:R-:W-:-:S07]  /*47e0*/  IMAD.MOV.U32 R52, RZ, RZ, R113 ;  /* 0x000000ffff347224 */ /* 0x000fce00078e0071 */
.L_x_5534:
[----:B------:R-:W-:Y:S05]  /*47f0*/  BSYNC B0 ;  /* 0x0000000000007941 */ /* 0x000fea0003800000 */
.L_x_5532:
        /* <DEDUP_REMOVED lines=16> */
.L_x_5538:
[----:B------:R-:W-:Y:S05]  /*4900*/  BSYNC B1 ;  /* 0x0000000000017941 */ /* 0x000fea0003800000 */
.L_x_5537:
        /* <DEDUP_REMOVED lines=44> */
.L_x_5536:
[----:B------:R-:W-:Y:S05]  /*4bd0*/  BSYNC B0 ;  /* 0x0000000000007941 */ /* 0x000fea0003800000 */
.L_x_5535:
[----:B------:R-:W-:Y:S01]  /*4be0*/  I2FP.F32.U32 R63, R52 ;  /* 0x00000034003f7245 */ /* 0x000fe20000201000 */
[----:B------:R-:W-:Y:S01]  /*4bf0*/  HADD2.F32 R62, -RZ, R53.H0_H0 ;  /* 0x20000035ff3e7230 */ /* 0x000fe20000004100 */
[----:B------:R-:W-:Y:S01]  /*4c00*/  ISETP.NE.AND P2, PT, R132, 0x1, PT ;  /* 0x000000018400780c */ /* 0x000fe20003f45270 */
[----:B------:R-:W-:Y:S01]  /*4c10*/  HADD2.F32 R128, -RZ, R37.H0_H0 ;  /* 0x20000025ff807230 */ /* 0x000fe20000004100 */
[----:B------:R-:W-:Y:S01]  /*4c20*/  BSSY B0, `(.L_x_5539) ;  /* 0x0000014000007945 */ /* 0x000fe20003800000 */
[----:B------:R-:W-:Y:S01]  /*4c30*/  FFMA.FTZ R52, R63, R124, 1.1641532182693481445e-10 ;  /* 0x2f0000003f347423 */ /* 0x000fe2000001007c */
[----:B------:R-:W-:Y:S01]  /*4c40*/  FMUL.FTZ R63, R62, R127 ;  /* 0x0000007f3e3f7220 */ /* 0x000fe20000410000 */
[----:B------:R-:W-:Y:S01]  /*4c50*/  @P0 HADD2.F32 R131, -RZ, R49.H0_H0 ;  /* 0x20000031ff830230 */ /* 0x000fe20000004100 */
        /* <DEDUP_REMOVED lines=15> */
.L_x_5540:
[----:B------:R-:W-:-:S07]  /*4d50*/  IMAD.MOV.U32 R52, RZ, RZ, R113 ;  /* 0x000000ffff347224 */ /* 0x000fce00078e0071 */
.L_x_5541:
[----:B------:R-:W-:Y:S05]  /*4d60*/  BSYNC B0 ;  /* 0x0000000000007941 */ /* 0x000fea0003800000 */
.L_x_5539:
        /* <DEDUP_REMOVED lines=16> */
.L_x_5545:
[----:B------:R-:W-:Y:S05]  /*4e70*/  BSYNC B1 ;  /* 0x0000000000017941 */ /* 0x000fea0003800000 */
.L_x_5544:
        /* <DEDUP_REMOVED lines=44> */
.L_x_5543:
[----:B------:R-:W-:Y:S05]  /*5140*/  BSYNC B0 ;  /* 0x0000000000007941 */ /* 0x000fea0003800000 */
.L_x_5542:
[----:B------:R-:W-:Y:S01]  /*5150*/  I2FP.F32.U32 R63, R52 ;  /* 0x00000034003f7245 */ /* 0x000fe20000201000 */
[----:B------:R-:W-:Y:S01]  /*5160*/  HADD2.F32 R62, -RZ, R53.H1_H1 ;  /* 0x30000035ff3e7230 */ /* 0x000fe20000004100 */
[C---:B------:R-:W-:Y:S01]  /*5170*/  ISETP.NE.AND P3, PT, R133.reuse, 0x1, PT ;  /* 0x000000018500780c */ /* 0x040fe20003f65270 */
[----:B------:R-:W-:Y:S01]  /*5180*/  BSSY B0, `(.L_x_5546) ;  /* 0x0000015000007945 */ /* 0x000fe20003800000 */
[----:B------:R-:W-:Y:S01]  /*5190*/  IADD3 R132, R133, 0x1, RZ ;  /* 0x0000000185847810 */ /* 0x000fe20007ffe0ff */
[----:B------:R-:W-:Y:S01]  /*51a0*/  FFMA.FTZ R52, R63, R124, 1.1641532182693481445e-10 ;  /* 0x2f0000003f347423 */ /* 0x000fe2000001007c */
[----:B------:R-:W-:Y:S01]  /*51b0*/  FMUL.FTZ R53, R62, R127 ;  /* 0x0000007f3e357220 */ /* 0x000fe20000410000 */
[----:B------:R-:W-:-:S03]  /*51c0*/  @P0 HADD2.F32 R62, -RZ, R49.H1_H1 ;  /* 0x30000031ff3e0230 */ /* 0x000fc60000004100 */
[----:B------:R-:W-:Y:S01]  /*51d0*/  FMUL.FTZ R53, R53, R126 ;  /* 0x0000007e35357220 */ /* 0x000fe20000410000 */
[----:B------:R-:W-:Y:S01]  /*51e0*/  FSETP.GTU.FTZ.AND P2, PT, R52, R125, PT ;  /* 0x0000007d3400720b */ /* 0x000fe20003f5c000 */
[----:B------:R-:W-:-:S03]  /*51f0*/  HADD2.F32 R52, -RZ, R37.H1_H1 ;  /* 0x30000025ff347230 */ /* 0x000fc60000004100 */
        /* <DEDUP_REMOVED lines=12> */
.L_x_5547:
[----:B------:R-:W-:-:S07]  /*52c0*/  IMAD.MOV.U32 R130, RZ, RZ, R113 ;  /* 0x000000ffff827224 */ /* 0x000fce00078e0071 */
.L_x_5548:
[----:B------:R-:W-:Y:S05]  /*52d0*/  BSYNC B0 ;  /* 0x0000000000007941 */ /* 0x000fea0003800000 */
.L_x_5546:
        /* <DEDUP_REMOVED lines=16> */
.L_x_5552:
[----:B------:R-:W-:Y:S05]  /*53e0*/  BSYNC B1 ;  /* 0x0000000000017941 */ /* 0x000fea0003800000 */
.L_x_5551:
        /* <DEDUP_REMOVED lines=44> */
.L_x_5550:
[----:B------:R-:W-:Y:S05]  /*56b0*/  BSYNC B0 ;  /* 0x0000000000007941 */ /* 0x000fea0003800000 */
.L_x_5549:
        /* <DEDUP_REMOVED lines=23> */
.L_x_5554:
[----:B------:R-:W-:-:S07]  /*5830*/  IMAD.MOV.U32 R134, RZ, RZ, R113 ;  /* 0x000000ffff867224 */ /* 0x000fce00078e0071 */
.L_x_5555:
[----:B------:R-:W-:Y:S05]  /*5840*/  BSYNC B0 ;  /* 0x0000000000007941 */ /* 0x000fea0003800000 */
.L_x_5553:
        /* <DEDUP_REMOVED lines=10> */
[----:B------:R-:W-:Y:S01]  /*58f0*/  @!P4 IADD3 R110, R110, 0x1, RZ ;  /* 0x000000016e6ec810 */ /* 0x000fe20007ffe0ff */
[----:B------:R-:W-:Y:S01]  /*5900*/  @!P4 VIADD R52, R112, 0x1 ;  /* 0x000000017034c836 */ /* 0x000fe20000000000 */
[----:B------:R-:W-:Y:S02]  /*5910*/  @!P4 MOV R108, RZ ;  /* 0x000000ff006cc202 */ /* 0x000fe40000000f00 */
[----:B------:R-:W-:-:S13]  /*5920*/  ISETP.NE.AND P5, PT, R110, RZ, !P4 ;  /* 0x000000ff6e00720c */ /* 0x000fda00067a5270 */
[----:B------:R-:W-:-:S04]  /*5930*/  @P5 IADD3 R52, R112, RZ, RZ ;  /* 0x000000ff70345210 */ /* 0x000fc80007ffe0ff */
[----:B------:R-:W-:-:S07]  /*5940*/  @!P4 MOV R112, R52 ;  /* 0x000000340070c202 */ /* 0x000fce0000000f00 */
.L_x_5559:
[----:B------:R-:W-:Y:S05]  /*5950*/  BSYNC B1 ;  /* 0x0000000000017941 */ /* 0x000fea0003800000 */
.L_x_5558:
        /* <DEDUP_REMOVED lines=44> */
.L_x_5557:
[----:B------:R-:W-:Y:S05]  /*5c20*/  BSYNC B0 ;  /* 0x0000000000007941 */ /* 0x000fea0003800000 */
.L_x_5556:
        /* <DEDUP_REMOVED lines=23> */
.L_x_5561:
[----:B------:R-:W-:-:S07]  /*5da0*/  MOV R54, R113 ;  /* 0x0000007100367202 */ /* 0x000fce0000000f00 */
.L_x_5562:
[----:B------:R-:W-:Y:S05]  /*5db0*/  BSYNC B0 ;  /* 0x0000000000007941 */ /* 0x000fea0003800000 */
.L_x_5560:
        /* <DEDUP_REMOVED lines=10> */
[----:B------:R-:W-:Y:S02]  /*5e60*/  @!P5 IADD3 R110, R110, 0x1, RZ ;  /* 0x000000016e6ed810 */ /* 0x000fe40007ffe0ff */
[----:B------:R-:W-:Y:S02]  /*5e70*/  @!P5 IADD3 R52, R112, 0x1, RZ ;  /* 0x000000017034d810 */ /* 0x000fe40007ffe0ff */
[----:B------:R-:W-:Y:S02]  /*5e80*/  ISETP.NE.AND P6, PT, R110, RZ, !P5 ;  /* 0x000000ff6e00720c */ /* 0x000fe40006fc5270 */
[----:B------:R-:W-:-:S11]  /*5e90*/  @!P5 MOV R108, RZ ;  /* 0x000000ff006cd202 */ /* 0x000fd60000000f00 */
[----:B------:R-:W-:-:S05]  /*5ea0*/  @P6 IMAD.MOV R52, RZ, RZ, R112 ;  /* 0x000000ffff346224 */ /* 0x000fca00078e0270 */
[----:B------:R-:W-:-:S07]  /*5eb0*/  @!P5 MOV R112, R52 ;  /* 0x000000340070d202 */ /* 0x000fce0000000f00 */
.L_x_5566:
[----:B------:R-:W-:Y:S05]  /*5ec0*/  BSYNC B1 ;  /* 0x0000000000017941 */ /* 0x000fea0003800000 */
.L_x_5565:
        /* <DEDUP_REMOVED lines=44> */
.L_x_5564:
[----:B------:R-:W-:Y:S05]  /*6190*/  BSYNC B0 ;  /* 0x0000000000007941 */ /* 0x000fea0003800000 */
.L_x_5563:
        /* <DEDUP_REMOVED lines=23> */
.L_x_5568:
[----:B------:R-:W-:-:S07]  /*6310*/  MOV R54, R113 ;  /* 0x0000007100367202 */ /* 0x000fce0000000f00 */
.L_x_5569:
[----:B------:R-:W-:Y:S05]  /*6320*/  BSYNC B0 ;  /* 0x0000000000007941 */ /* 0x000fea0003800000 */
.L_x_5567:
        /* <DEDUP_REMOVED lines=12> */
[----:B------:R-:W-:Y:S01]  /*63f0*/  @!P6 IMAD.MOV.U32 R108, RZ, RZ, RZ ;  /* 0x000000ffff6ce224 */ /* 0x000fe200078e00ff */
[----:B------:R-:W-:Y:S02]  /*6400*/  @!P6 IADD3 R53, R112, 0x1, RZ ;  /* 0x000000017035e810 */ /* 0x000fe40007ffe0ff */
[----:B------:R-:W-:-:S13]  /*6410*/  ISETP.NE.AND P0, PT, R110, RZ, !P6 ;  /* 0x000000ff6e00720c */ /* 0x000fda0007705270 */
[----:B------:R-:W-:Y:S02]  /*6420*/  @P0 IADD3 R53, R112, RZ, RZ ;  /* 0x000000ff70350210 */ /* 0x000fe40007ffe0ff */
[----:B------:R-:W-:Y:S02]  /*6430*/  ISETP.NE.AND P0, PT, R52, RZ, PT ;  /* 0x000000ff3400720c */ /* 0x000fe40003f05270 */
[----:B------:R-:W-:-:S11]  /*6440*/  @!P6 MOV R112, R53 ;  /* 0x000000350070e202 */ /* 0x000fd60000000f00 */
.L_x_5573:
[----:B------:R-:W-:Y:S05]  /*6450*/  BSYNC B1 ;  /* 0x0000000000017941 */ /* 0x000fea0003800000 */
.L_x_5572:
        /* <DEDUP_REMOVED lines=44> */
.L_x_5571:
[----:B------:R-:W-:Y:S05]  /*6720*/  BSYNC B0 ;  /* 0x0000000000007941 */ /* 0x000fea0003800000 */
.L_x_5570:
[----:B------:R-:W-:Y:S01]  /*6730*/  I2FP.F32.U32 R53, R54 ;  /* 0x0000003600357245 */ /* 0x000fe20000201000 */
[----:B------:R-:W-:Y:S01]  /*6740*/  HADD2.F32 R135, -RZ, R39.H1_H1 ;  /* 0x30000027ff877230 */ /* 0x000fe20000004100 */
[----:B------:R-:W-:Y:S01]  /*6750*/  ISETP.NE.AND P6, PT, R122, RZ, PT ;  /* 0x000000ff7a00720c */ /* 0x000fe20003fc5270 */
[----:B------:R-:W-:Y:S01]  /*6760*/  @P0 HADD2.F32 R134, -RZ, R51.H1_H1 ;  /* 0x30000033ff860230 */ /* 0x000fe20000004100 */
[----:B------:R-:W-:Y:S01]  /*6770*/  SEL R122, RZ, 0x100, P4 ;  /* 0x00000100ff7a7807 */ /* 0x000fe20002000000 */
[----:B------:R-:W-:Y:S01]  /*6780*/  FFMA.FTZ R52, R53, R124, 1.1641532182693481445e-10 ;  /* 0x2f00000035347423 */ /* 0x000fe2000001007c */
[----:B------:R-:W-:Y:S01]  /*6790*/  SEL R63, RZ, 0x10000, P5 ;  /* 0x00010000ff3f7807 */ /* 0x000fe20002800000 */
[----:B------:R-:W-:Y:S01]  /*67a0*/  IMAD.WIDE.U32 R142, R119, 0x10, R60 ;  /* 0x00000010778e7825 */ /* 0x000fe200078e003c */
[----:B------:R-:W-:Y:S02]  /*67b0*/  ISETP.NE.AND P5, PT, R136, RZ, PT ;  /* 0x000000ff8800720c */ /* 0x000fe40003fa5270 */
[----:B------:R-:W-:Y:S01]  /*67c0*/  FSETP.GTU.FTZ.AND P4, PT, R52, R125, PT ;  /* 0x0000007d3400720b */ /* 0x000fe20003f9c000 */
[----:B------:R-:W-:Y:S01]  /*67d0*/  HADD2.F32 R52, -RZ, R55.H1_H1 ;  /* 0x30000037ff347230 */ /* 0x000fe20000004100 */
[----:B------:R-:W0:Y:S01]  /*67e0*/  @P0 LDC.64 R136, c[0x0][0x230] ;  /* 0x00008c00ff880b82 */ /* 0x000e220000000a00 */
[----:B------:R-:W-:-:S02]  /*67f0*/  SEL R55, RZ, 0x1, P2 ;  /* 0x00000001ff377807 */ /* 0x000fc40001000000 */
[----:B------:R-:W-:Y:S01]  /*6800*/  SEL R54, RZ, 0x1000000, P4 ;  /* 0x01000000ff367807 */ /* 0x000fe20002000000 */
[----:B------:R-:W-:Y:S01]  /*6810*/  FMUL.FTZ R53, R52, R127 ;  /* 0x0000007f34357220 */ /* 0x000fe20000410000 */
[----:B------:R-:W-:Y:S02]  /*6820*/  SEL R138, RZ, 0x1, P1 ;  /* 0x00000001ff8a7807 */ /* 0x000fe40000800000 */
[----:B------:R-:W-:Y:S01]  /*6830*/  LOP3.LUT R122, R122, R54, R63, 0xfe, !PT ;  /* 0x000000367a7a7212 */ /* 0x000fe200078efe3f */
[----:B------:R-:W-:Y:S01]  /*6840*/  FMUL.FTZ R54, R53, R126 ;  /* 0x0000007e35367220 */ /* 0x000fe20000410000 */
[----:B------:R-:W-:Y:S01]  /*6850*/  SEL R62, RZ, 0x1, P5 ;  /* 0x00000001ff3e7807 */ /* 0x000fe20002800000 */
[----:B------:R-:W-:Y:S01]  /*6860*/  IMAD.WIDE.U32 R52, R55, 0x1000000, RZ ;  /* 0x0100000037347825 */ /* 0x000fe200078e00ff */
[----:B------:R-:W-:Y:S02]  /*6870*/  SEL R141, RZ, 0x1, P3 ;  /* 0x00000001ff8d7807 */ /* 0x000fe40001800000 */
[----:B------:R-:W-:Y:S01]  /*6880*/  FSEL R54, R54, RZ, !P4 ;  /* 0x000000ff36367208 */ /* 0x000fe20006000000 */
[----:B------:R-:W-:Y:S01]  /*6890*/  IMAD.WIDE.U32 R138, R138, 0x10000, RZ ;  /* 0x000100008a8a7825 */ /* 0x000fe200078e00ff */
[----:B------:R-:W-:-:S02]  /*68a0*/  SEL R55, RZ, 0x1, P6 ;  /* 0x00000001ff377807 */ /* 0x000fc40003000000 */
[----:B------:R-:W-:Y:S01]  /*68b0*/  LOP3.LUT R141, R53, R122, R141, 0xfe, !PT ;  /* 0x0000007a358d7212 */ /* 0x000fe200078efe8d */
[----:B------:R-:W-:-:S04]  /*68c0*/  IMAD.WIDE.U32 R62, R62, 0x100, RZ ;  /* 0x000001003e3e7825 */ /* 0x000fc800078e00ff */
[----:B------:R-:W-:Y:S01]  /*68d0*/  FMUL.FTZ R135, R54, R135 ;  /* 0x0000008736877220 */ /* 0x000fe20000410000 */
[----:B------:R-:W-:Y:S02]  /*68e0*/  F2FP.F16.F32.PACK_AB R54, R133, R130 ;  /* 0x000000828536723e */ /* 0x000fe400000000ff */
[----:B------:R-:W-:Y:S01]  /*68f0*/  F2FP.F16.F32.PACK_AB R53, R131, R128 ;  /* 0x000000808335723e */ /* 0x000fe200000000ff */
[----:B------:R-:W-:Y:S01]  /*6900*/  @P0 FADD.FTZ R135, R134, R135 ;  /* 0x0000008786870221 */ /* 0x000fe20000010000 */
[----:B------:R-:W-:Y:S02]  /*6910*/  LOP3.LUT R62, R62, R52, R138, 0xfe, !PT ;  /* 0x000000343e3e7212 */ /* 0x000fe400078efe8a */
[----:B------:R-:W-:Y:S02]  /*6920*/  IADD3 R134, R64, 0x100, RZ ;  /* 0x0000010040867810 */ /* 0x000fe40007ffe0ff */
[----:B------:R-:W-:Y:S02]  /*6930*/  LOP3.LUT R62, R62, R55, RZ, 0xfc, !PT ;  /* 0x000000373e3e7212 */ /* 0x000fe400078efcff */
[----:B------:R-:W-:Y:S01]  /*6940*/  F2FP.F16.F32.PACK_AB R52, R129, R123 ;  /* 0x0000007b8134723e */ /* 0x000fe200000000ff */
[----:B0-----:R-:W-:Y:S01]  /*6950*/  @P0 IMAD.WIDE.U32 R136, R134, 0x10, R136 ;  /* 0x0000001086880825 */ /* 0x001fe200078e0088 */
[----:B------:R-:W-:-:S02]  /*6960*/  F2FP.F16.F32.PACK_AB R55, R135, R132 ;  /* 0x000000848737723e */ /* 0x000fc400000000ff */
[----:B------:R-:W-:Y:S01]  /*6970*/  LOP3.LUT R63, R63, R141, R139, 0xfe, !PT ;  /* 0x0000008d3f3f7212 */ /* 0x000fe200078efe8b */
[----:B------:R-:W-:Y:S02]  /*6980*/  IMAD.WIDE.U32 R140, R119, 0x8, R56 ;  /* 0x00000008778c7825 */ /* 0x000fe400078e0038 */
[----:B------:R0:W-:Y:S02]  /*6990*/  STG.E.128 desc[UR4][R142.64], R52 ;  /* 0x000000348e007986 */ /* 0x0001e4000c101d04 */
[----:B------:R-:W-:Y:S02]  /*69a0*/  IMAD.WIDE.U32 R138, R134, 0x10, R58 ;  /* 0x00000010868a7825 */ /* 0x000fe400078e003a */
[----:B------:R1:W-:Y:S04]  /*69b0*/  STG.E.64 desc[UR4][R140.64], R62 ;  /* 0x0000003e8c007986 */ /* 0x0003e8000c101b04 */
[----:B------:R1:W5:Y:S04]  /*69c0*/  @P0 LDG.E.128 R48, desc[UR4][R136.64] ;  /* 0x0000000488300981 */ /* 0x000368000c1e1d00 */
[----:B0-----:R1:W5:Y:S01]  /*69d0*/  LDG.E.128 R52, desc[UR4][R138.64] ;  /* 0x000000048a347981 */ /* 0x001362000c1e1d00 */
[C---:B------:R-:W-:Y:S01]  /*69e0*/  ISETP.NE.AND P1, PT, R144.reuse, 0x1, PT ;  /* 0x000000019000780c */ /* 0x040fe20003f25270 */
[----:B------:R-:W-:Y:S01]  /*69f0*/  BSSY B0, `(.L_x_5574) ;  /* 0x000000c000007945 */ /* 0x000fe20003800000 */
[----:B------:R-:W-:-:S11]  /*6a00*/  IADD3 R145, R144, 0x1, RZ ;  /* 0x0000000190917810 */ /* 0x000fd60007ffe0ff */
        /* <DEDUP_REMOVED lines=9> */
.L_x_5575:
[----:B------:R-:W-:-:S07]  /*6aa0*/  MOV R122, R113 ;  /* 0x00000071007a7202 */ /* 0x000fce0000000f00 */
.L_x_5576:
[----:B------:R-:W-:Y:S05]  /*6ab0*/  BSYNC B0 ;  /* 0x0000000000007941 */ /* 0x000fea0003800000 */
.L_x_5574:
        /* <DEDUP_REMOVED lines=11> */
[----:B------:R-:W-:Y:S01]  /*6b70*/  @!P1 IMAD.MOV.U32 R108, RZ, RZ, RZ ;  /* 0x000000ffff6c9224 */ /* 0x000fe200078e00ff */
[----:B------:R-:W-:Y:S02]  /*6b80*/  @!P1 IADD3 R62, R112, 0x1, RZ ;  /* 0x00000001703e9810 */ /* 0x000fe40007ffe0ff */
[----:B------:R-:W-:-:S13]  /*6b90*/  ISETP.NE.AND P2, PT, R110, RZ, !P1 ;  /* 0x000000ff6e00720c */ /* 0x000fda0004f45270 */
[----:B------:R-:W-:-:S04]  /*6ba0*/  @P2 IADD3 R62, R112, RZ, RZ ;  /* 0x000000ff703e2210 */ /* 0x000fc80007ffe0ff */
[----:B------:R-:W-:-:S07]  /*6bb0*/  @!P1 MOV R112, R62 ;  /* 0x0000003e00709202 */ /* 0x000fce0000000f00 */
.L_x_5580:
[----:B------:R-:W-:Y:S05]  /*6bc0*/  BSYNC B1 ;  /* 0x0000000000017941 */ /* 0x000fea0003800000 */
.L_x_5579:
        /* <DEDUP_REMOVED lines=44> */
.L_x_5578:
[----:B------:R-:W-:Y:S05]  /*6e90*/  BSYNC B0 ;  /* 0x0000000000007941 */ /* 0x000fea0003800000 */
.L_x_5577:
[----:B------:R-:W-:Y:S01]  /*6ea0*/  I2FP.F32.U32 R63, R122 ;  /* 0x0000007a003f7245 */ /* 0x000fe20000201000 */
[----:B-----5:R-:W-:Y:S01]  /*6eb0*/  HADD2.F32 R122, -RZ, R52.H0_H0 ;  /* 0x20000034ff7a7230 */ /* 0x020fe20000004100 */
[----:B------:R-:W-:Y:S01]  /*6ec0*/  BSSY B0, `(.L_x_5581) ;  /* 0x0000017000007945 */ /* 0x000fe20003800000 */
[----:B------:R-:W-:Y:S01]  /*6ed0*/  HADD2.F32 R136, -RZ, R32.H0_H0 ;  /* 0x20000020ff887230 */ /* 0x000fe20000004100 */
[----:B------:R-:W-:Y:S01]  /*6ee0*/  IADD3 R139, R145, 0x1, RZ ;  /* 0x00000001918b7810 */ /* 0x000fe20007ffe0ff */
[----:B------:R-:W-:Y:S01]  /*6ef0*/  FFMA.FTZ R62, R63, R124, 1.1641532182693481445e-10 ;  /* 0x2f0000003f3e7423 */ /* 0x000fe2000001007c */
[----:B------:R-:W-:Y:S01]  /*6f00*/  FMUL.FTZ R63, R122, R127 ;  /* 0x0000007f7a3f7220 */ /* 0x000fe20000410000 */
[----:B------:R-:W-:-:S03]  /*6f10*/  @P0 HADD2.F32 R137, -RZ, R48.H0_H0 ;  /* 0x20000030ff890230 */ /* 0x000fc60000004100 */
        /* <DEDUP_REMOVED lines=16> */
.L_x_5582:
[----:B------:R-:W-:-:S07]  /*7020*/  MOV R137, R113 ;  /* 0x0000007100897202 */ /* 0x000fce0000000f00 */
.L_x_5583:
[----:B------:R-:W-:Y:S05]  /*7030*/  BSYNC B0 ;  /* 0x0000000000007941 */ /* 0x000fea0003800000 */
.L_x_5581:
        /* <DEDUP_REMOVED lines=16> */
.L_x_5587:
[----:B------:R-:W-:Y:S05]  /*7140*/  BSYNC B1 ;  /* 0x0000000000017941 */ /* 0x000fea0003800000 */
.L_x_5586:
        /* <DEDUP_REMOVED lines=40> */
[----:B------:R-:W-:Y:S02]  /*73d0*/  LOP3.LUT R68, R141, UR34, R68, 0x96, !PT ;  /* 0x000000228d447c12 */ /* 0x000fe4000f8e9644 */
[----:B------:R-:W-:Y:S02]  /*73e0*/  MOV R113, R140 ;  /* 0x0000008c00717202 */ /* 0x000fe40000000f00 */
[----:B------:R-:W-:Y:S02]  /*73f0*/  LOP3.LUT R69, R63, UR35, R138, 0x96, !PT ;  /* 0x000000233f457c12 */ /* 0x000fe4000f8e968a */
[----:B------:R-:W-:-:S07]  /*7400*/  MOV R114, R62 ;  /* 0x0000003e00727202 */ /* 0x000fce0000000f00 */
.L_x_5585:
[----:B------:R-:W-:Y:S05]  /*7410*/  BSYNC B0 ;  /* 0x0000000000007941 */ /* 0x000fea0003800000 */
.L_x_5584:
[----:B------:R-:W-:Y:S01]  /*7420*/  I2FP.F32.U32 R63, R137 ;  /* 0x00000089003f7245 */ /* 0x000fe20000201000 */
[----:B------:R-:W-:Y:S01]  /*7430*/  HADD2.F32 R62, -RZ, R52.H1_H1 ;  /* 0x30000034ff3e7230 */ /* 0x000fe20000004100 */
[----:B------:R-:W-:Y:S01]  /*7440*/  BSSY B0, `(.L_x_5588) ;  /* 0x0000017000007945 */ /* 0x000fe20003800000 */
[----:B------:R-:W-:Y:S02]  /*7450*/  HADD2.F32 R138, -RZ, R32.H1_H1 ;  /* 0x30000020ff8a7230 */ /* 0x000fe40000004100 */
[----:B------:R-:W-:Y:S01]  /*7460*/  FFMA.FTZ R52, R63, R124, 1.1641532182693481445e-10 ;  /* 0x2f0000003f347423 */ /* 0x000fe2000001007c */
[----:B------:R-:W-:Y:S01]  /*7470*/  FMUL.FTZ R63, R62, R127 ;  /* 0x0000007f3e3f7220 */ /* 0x000fe20000410000 */
[----:B------:R-:W-:Y:S02]  /*7480*/  @P0 HADD2.F32 R137, -RZ, R48.H1_H1 ;  /* 0x30000030ff890230 */ /* 0x000fe40000004100 */
[----:B------:R-:W-:Y:S02]  /*7490*/  VIADD R140, R139, 0x1 ;  /* 0x000000018b8c7836 */ /* 0x000fe40000000000 */
        /* <DEDUP_REMOVED lines=14> */
[----:B------:R-:W-:Y:S01]  /*7580*/  MOV R52, R114 ;  /* 0x0000007200347202 */ /* 0x000fe20000000f00 */
[----:B------:R-:W-:Y:S06]  /*7590*/  BRA `(.L_x_5590) ;  /* 0x0000000000047947 */ /* 0x000fec0003800000 */
.L_x_5589:
[----:B------:R-:W-:-:S07]  /*75a0*/  IMAD.MOV.U32 R52, RZ, RZ, R113 ;  /* 0x000000ffff347224 */ /* 0x000fce00078e0071 */
.L_x_5590:
[----:B------:R-:W-:Y:S05]  /*75b0*/  BSYNC B0 ;  /* 0x0000000000007941 */ /* 0x000fea0003800000 */
.L_x_5588:
        /* <DEDUP_REMOVED lines=16> */
.L_x_5594:
[----:B------:R-:W-:Y:S05]  /*76c0*/  BSYNC B1 ;  /* 0x0000000000017941 */ /* 0x000fea0003800000 */
.L_x_5593:
        /* <DEDUP_REMOVED lines=44> */
.L_x_5592:
[----:B------:R-:W-:Y:S05]  /*7990*/  BSYNC B0 ;  /* 0x0000000000007941 */ /* 0x000fea0003800000 */
.L_x_5591:
        /* <DEDUP_REMOVED lines=23> */
.L_x_5596:
[----:B------:R-:W-:-:S07]  /*7b10*/  MOV R52, R113 ;  /* 0x0000007100347202 */ /* 0x000fce0000000f00 */
.L_x_5597:
[----:B------:R-:W-:Y:S05]  /*7b20*/  BSYNC B0 ;  /* 0x0000000000007941 */ /* 0x000fea0003800000 */
.L_x_5595:
        /* <DEDUP_REMOVED lines=16> */
.L_x_5601:
[----:B------:R-:W-:Y:S05]  /*7c30*/  BSYNC B1 ;  /* 0x0000000000017941 */ /* 0x000fea0003800000 */
.L_x_5600:
        /* <DEDUP_REMOVED lines=44> */
.L_x_5599:
[----:B------:R-:W-:Y:S05]  /*7f00*/  BSYNC B0 ;  /* 0x0000000000007941 */ /* 0x000fea0003800000 */
.L_x_5598:
        /* <DEDUP_REMOVED lines=23> */
.L_x_5603:
[----:B------:R-:W-:-:S07]  /*8080*/  MOV R139, R113 ;  /* 0x00000071008b7202 */ /* 0x000fce0000000f00 */
.L_x_5604:
[----:B------:R-:W-:Y:S05]  /*8090*/  BSYNC B0 ;  /* 0x0000000000007941 */ /* 0x000fea0003800000 */
.L_x_5602:
        /* <DEDUP_REMOVED lines=16> */
.L_x_5608:
[----:B------:R-:W-:Y:S05]  /*81a0*/  BSYNC B1 ;  /* 0x0000000000017941 */ /* 0x000fea0003800000 */
.L_x_5607:
        /* <DEDUP_REMOVED lines=44> */
.L_x_5606:
[----:B------:R-:W-:Y:S05]  /*8470*/  BSYNC B0 ;  /* 0x0000000000007941 */ /* 0x000fea0003800000 */
.L_x_5605:
        /* <DEDUP_REMOVED lines=23> */
.L_x_5610:
[----:B------:R-:W-:-:S07]  /*85f0*/  MOV R139, R113 ;  /* 0x00000071008b7202 */ /* 0x000fce0000000f00 */
.L_x_5611:
[----:B------:R-:W-:Y:S05]  /*8600*/  BSYNC B0 ;  /* 0x0000000000007941 */ /* 0x000fea0003800000 */
.L_x_5609:
        /* <DEDUP_REMOVED lines=16> */
.L_x_5615:
[----:B------:R-:W-:Y:S05]  /*8710*/  BSYNC B1 ;  /* 0x0000000000017941 */ /* 0x000fea0003800000 */
.L_x_5614:
        /* <DEDUP_REMOVED lines=42> */
[----:B------:R-:W-:Y:S01]  /*89c0*/  HFMA2.MMA R62, -RZ, RZ, 0, 0 ;  /* 0x00000000ff3e7435 */ /* 0x000fe200000001ff */
[----:B------:R-:W-:-:S10]  /*89d0*/  MOV R114, R52 ;  /* 0x0000003400727202 */ /* 0x000fd40000000f00 */
.L_x_5613:
[----:B------:R-:W-:Y:S05]  /*89e0*/  BSYNC B0 ;  /* 0x0000000000007941 */ /* 0x000fea0003800000 */
.L_x_5612:
[----:B------:R-:W-:Y:S01]  /*89f0*/  I2FP.F32.U32 R53, R139 ;  /* 0x0000008b00357245 */ /* 0x000fe20000201000 */
[----:B------:R-:W-:Y:S01]  /*8a00*/  HADD2.F32 R54, -RZ, R54.H1_H1 ;  /* 0x30000036ff367230 */ /* 0x000fe20000004100 */
[----:B------:R-:W-:Y:S01]  /*8a10*/  ISETP.NE.AND P5, PT, R62, 0x1, PT ;  /* 0x000000013e00780c */ /* 0x000fe20003fa5270 */
[----:B------:R-:W-:Y:S01]  /*8a20*/  HADD2.F32 R142, -RZ, R34.H1_H1 ;  /* 0x30000022ff8e7230 */ /* 0x000fe20000004100 */
[----:B------:R-:W-:Y:S01]  /*8a30*/  BSSY B0, `(.L_x_5616) ;  /* 0x0000014000007945 */ /* 0x000fe20003800000 */
[----:B------:R-:W-:Y:S01]  /*8a40*/  FFMA.FTZ R52, R53, R124, 1.1641532182693481445e-10 ;  /* 0x2f00000035347423 */ /* 0x000fe2000001007c */
[----:B------:R-:W-:Y:S01]  /*8a50*/  FMUL.FTZ R53, R54, R127 ;  /* 0x0000007f36357220 */ /* 0x000fe20000410000 */
[----:B------:R-:W-:Y:S02]  /*8a60*/  @P0 HADD2.F32 R63, -RZ, R50.H1_H1 ;  /* 0x30000032ff3f0230 */ /* 0x000fe40000004100 */
        /* <DEDUP_REMOVED lines=15> */
.L_x_5617:
[----:B------:R-:W-:-:S07]  /*8b60*/  IMAD.MOV.U32 R54, RZ, RZ, R113 ;  /* 0x000000ffff367224 */ /* 0x000fce00078e0071 */
.L_x_5618:
[----:B------:R-:W-:Y:S05]  /*8b70*/  BSYNC B0 ;  /* 0x0000000000007941 */ /* 0x000fea0003800000 */
.L_x_5616:
        /* <DEDUP_REMOVED lines=16> */
.L_x_5622:
[----:B------:R-:W-:Y:S05]  /*8c80*/  BSYNC B1 ;  /* 0x0000000000017941 */ /* 0x000fea0003800000 */
.L_x_5621:
        /* <DEDUP_REMOVED lines=44> */
.L_x_5620:
[----:B------:R-:W-:Y:S05]  /*8f50*/  BSYNC B0 ;  /* 0x0000000000007941 */ /* 0x000fea0003800000 */
.L_x_5619:
        /* <DEDUP_REMOVED lines=23> */
.L_x_5624:
[----:B------:R-:W-:-:S07]  /*90d0*/  MOV R54, R113 ;  /* 0x0000007100367202 */ /* 0x000fce0000000f00 */
.L_x_5625:
[----:B------:R-:W-:Y:S05]  /*90e0*/  BSYNC B0 ;  /* 0x0000000000007941 */ /* 0x000fea0003800000 */
.L_x_5623:
        /* <DEDUP_REMOVED lines=18> */
.L_x_5629:
[----:B------:R-:W-:Y:S05]  /*9210*/  BSYNC B1 ;  /* 0x0000000000017941 */ /* 0x000fea0003800000 */
.L_x_5628:
        /* <DEDUP_REMOVED lines=44> */
.L_x_5627:
[----:B------:R-:W-:Y:S05]  /*94e0*/  BSYNC B0 ;  /* 0x0000000000007941 */ /* 0x000fea0003800000 */
.L_x_5626:
[----:B------:R-:W-:Y:S01]  /*94f0*/  I2FP.F32.U32 R53, R54 ;  /* 0x0000003600357245 */ /* 0x000fe20000201000 */
[----:B------:R-:W-:Y:S01]  /*9500*/  HADD2.F32 R145, -RZ, R35.H1_H1 ;  /* 0x30000023ff917230 */ /* 0x000fe20000004100 */
[----:B------:R-:W-:Y:S01]  /*9510*/  ISETP.NE.AND P6, PT, R122, RZ, PT ;  /* 0x000000ff7a00720c */ /* 0x000fe20003fc5270 */
[----:B------:R-:W-:Y:S01]  /*9520*/  @P0 HADD2.F32 R151, -RZ, R51.H1_H1 ;  /* 0x30000033ff970230 */ /* 0x000fe20000004100 */
[----:B------:R-:W-:Y:S01]  /*9530*/  SEL R122, RZ, 0x100, P4 ;  /* 0x00000100ff7a7807 */ /* 0x000fe20002000000 */
[----:B------:R-:W-:Y:S01]  /*9540*/  FFMA.FTZ R52, R53, R124, 1.1641532182693481445e-10 ;  /* 0x2f00000035347423 */ /* 0x000fe2000001007c */
[----:B------:R-:W-:Y:S02]  /*9550*/  SEL R63, RZ, 0x10000, P5 ;  /* 0x00010000ff3f7807 */ /* 0x000fe40002800000 */
[----:B------:R-:W-:Y:S02]  /*9560*/  ISETP.NE.AND P5, PT, R146, RZ, PT ;  /* 0x000000ff9200720c */ /* 0x000fe40003fa5270 */
[----:B------:R-:W-:Y:S01]  /*9570*/  FSETP.GTU.FTZ.AND P4, PT, R52, R125, PT ;  /* 0x0000007d3400720b */ /* 0x000fe20003f9c000 */
[----:B------:R-:W-:Y:S01]  /*9580*/  HADD2.F32 R52, -RZ, R55.H1_H1 ;  /* 0x30000037ff347230 */ /* 0x000fe20000004100 */
[----:B------:R-:W-:-:S02]  /*9590*/  SEL R146, RZ, 0x1, P5 ;  /* 0x00000001ff927807 */ /* 0x000fc40002800000 */
[----:B------:R-:W-:Y:S02]  /*95a0*/  SEL R54, RZ, 0x1000000, P4 ;  /* 0x01000000ff367807 */ /* 0x000fe40002000000 */
[----:B------:R-:W-:Y:S01]  /*95b0*/  FMUL.FTZ R53, R52, R127 ;  /* 0x0000007f34357220 */ /* 0x000fe20000410000 */
[----:B------:R-:W-:Y:S01]  /*95c0*/  SEL R52, RZ, 0x1, P1 ;  /* 0x00000001ff347807 */ /* 0x000fe20000800000 */
[----:B------:R-:W-:Y:S01]  /*95d0*/  IMAD.WIDE.U32 R146, R146, 0x100, RZ ;  /* 0x0000010092927825 */ /* 0x000fe200078e00ff */
[----:B------:R-:W-:-:S03]  /*95e0*/  LOP3.LUT R122, R122, R54, R63, 0xfe, !PT ;  /* 0x000000367a7a7212 */ /* 0x000fc600078efe3f */
[----:B------:R-:W-:Y:S01]  /*95f0*/  FMUL.FTZ R53, R53, R126 ;  /* 0x0000007e35357220 */ /* 0x000fe20000410000 */
[----:B------:R-:W0:Y:S01]  /*9600*/  @P0 LDC.64 R62, c[0x0][0x230] ;  /* 0x00008c00ff3e0b82 */ /* 0x000e220000000a00 */
[----:B------:R-:W-:Y:S02]  /*9610*/  SEL R54, RZ, 0x1, P2 ;  /* 0x00000001ff367807 */ /* 0x000fe40001000000 */
[----:B------:R-:W-:Y:S02]  /*9620*/  SEL R149, RZ, 0x1, P3 ;  /* 0x00000001ff957807 */ /* 0x000fe40001800000 */
[----:B------:R-:W-:Y:S01]  /*9630*/  FSEL R144, R53, RZ, !P4 ;  /* 0x000000ff35907208 */ /* 0x000fe20006000000 */
[----:B------:R-:W-:-:S04]  /*9640*/  IMAD.WIDE.U32 R54, R54, 0x1000000, RZ ;  /* 0x0100000036367825 */ /* 0x000fc800078e00ff */
[----:B------:R-:W-:-:S04]  /*9650*/  IMAD.WIDE.U32 R52, R52, 0x10000, RZ ;  /* 0x0001000034347825 */ /* 0x000fc800078e00ff */
[----:B------:R-:W-:Y:S01]  /*9660*/  FMUL.FTZ R144, R144, R145 ;  /* 0x0000009190907220 */ /* 0x000fe20000410000 */
[----:B------:R-:W-:Y:S02]  /*9670*/  LOP3.LUT R55, R55, R122, R149, 0xfe, !PT ;  /* 0x0000007a37377212 */ /* 0x000fe400078efe95 */
[----:B------:R-:W-:Y:S01]  /*9680*/  IADD3 R122, R64, 0x180, RZ ;  /* 0x00000180407a7810 */ /* 0x000fe20007ffe0ff */
[----:B------:R-:W-:Y:S01]  /*9690*/  @P0 FADD.FTZ R144, R151, R144 ;  /* 0x0000009097900221 */ /* 0x000fe20000010000 */
[----:B------:R-:W-:Y:S01]  /*96a0*/  LOP3.LUT R145, R146, R54, R52, 0xfe, !PT ;  /* 0x0000003692917212 */ /* 0x000fe200078efe34 */
[C---:B------:R-:W-:Y:S01]  /*96b0*/  IMAD.WIDE.U32 R150, R134.reuse, 0x10, R60 ;  /* 0x0000001086967825 */ /* 0x040fe200078e003c */
[----:B------:R-:W-:Y:S02]  /*96c0*/  SEL R146, RZ, 0x1, P6 ;  /* 0x00000001ff927807 */ /* 0x000fe40003000000 */
[----:B------:R-:W-:Y:S01]  /*96d0*/  LOP3.LUT R147, R147, R55, R53, 0xfe, !PT ;  /* 0x0000003793937212 */ /* 0x000fe200078efe35 */
[----:B------:R-:W-:Y:S01]  /*96e0*/  IMAD.WIDE.U32 R148, R134, 0x8, R56 ;  /* 0x0000000886947825 */ /* 0x000fe200078e0038 */
[----:B------:R-:W-:-:S02]  /*96f0*/  F2FP.F16.F32.PACK_AB R54, R142, R140 ;  /* 0x0000008c8e36723e */ /* 0x000fc400000000ff */
[----:B------:R-:W-:Y:S01]  /*9700*/  F2FP.F16.F32.PACK_AB R53, R141, R137 ;  /* 0x000000898d35723e */ /* 0x000fe200000000ff */
[----:B0-----:R-:W-:Y:S01]  /*9710*/  @P0 IMAD.WIDE.U32 R62, R122, 0x10, R62 ;  /* 0x000000107a3e0825 */ /* 0x001fe200078e003e */
[----:B------:R-:W-:Y:S02]  /*9720*/  F2FP.F16.F32.PACK_AB R52, R138, R136 ;  /* 0x000000888a34723e */ /* 0x000fe400000000ff */
[----:B------:R-:W-:Y:S01]  /*9730*/  F2FP.F16.F32.PACK_AB R55, R144, R143 ;  /* 0x0000008f9037723e */ /* 0x000fe200000000ff */
        /* <DEDUP_REMOVED lines=18> */
.L_x_5631:
[----:B------:R-:W-:-:S07]  /*9860*/  MOV R145, R113 ;  /* 0x0000007100917202 */ /* 0x000fce0000000f00 */
.L_x_5632:
[----:B------:R-:W-:Y:S05]  /*9870*/  BSYNC B0 ;  /* 0x0000000000007941 */ /* 0x000fea0003800000 */
.L_x_5630:
        /* <DEDUP_REMOVED lines=16> */
.L_x_5636:
[----:B------:R-:W-:Y:S05]  /*9980*/  BSYNC B1 ;  /* 0x0000000000017941 */ /* 0x000fea0003800000 */
.L_x_5635:
        /* <DEDUP_REMOVED lines=44> */
.L_x_5634:
[----:B------:R-:W-:Y:S05]  /*9c50*/  BSYNC B0 ;  /* 0x0000000000007941 */ /* 0x000fea0003800000 */
.L_x_5633:
[----:B------:R-:W-:Y:S01]  /*9c60*/  I2FP.F32.U32 R59, R145 ;  /* 0x00000091003b7245 */ /* 0x000fe20000201000 */
[----:B-----5:R-:W-:Y:S01]  /*9c70*/  HADD2.F32 R62, -RZ, R52.H0_H0 ;  /* 0x20000034ff3e7230 */ /* 0x020fe20000004100 */
[----:B------:R-:W-:Y:S01]  /*9c80*/  BSSY B0, `(.L_x_5637) ;  /* 0x0000016000007945 */ /* 0x000fe20003800000 */
[----:B------:R-:W-:Y:S02]  /*9c90*/  IADD3 R63, R153, 0x1, RZ ;  /* 0x00000001993f7810 */ /* 0x000fe40007ffe0ff */
        /* <DEDUP_REMOVED lines=19> */
.L_x_5638:
[----:B------:R-:W-:-:S07]  /*9dd0*/  MOV R139, R113 ;  /* 0x00000071008b7202 */ /* 0x000fce0000000f00 */
.L_x_5639:
[----:B------:R-:W-:Y:S05]  /*9de0*/  BSYNC B0 ;  /* 0x0000000000007941 */ /* 0x000fea0003800000 */
.L_x_5637:
        /* <DEDUP_REMOVED lines=16> */
.L_x_5643:
[----:B------:R-:W-:Y:S05]  /*9ef0*/  BSYNC B1 ;  /* 0x0000000000017941 */ /* 0x000fea0003800000 */
.L_x_5642:
        /* <DEDUP_REMOVED lines=42> */
[----:B------:R-:W-:Y:S02]  /*a1a0*/  LOP3.LUT R69, R59, UR35, R62, 0x96, !PT ;  /* 0x000000233b457c12 */ /* 0x000fe4000f8e963e */
[----:B------:R-:W-:-:S07]  /*a1b0*/  MOV R114, R58 ;  /* 0x0000003a00727202 */ /* 0x000fce0000000f00 */
.L_x_5641:
[----:B------:R-:W-:Y:S05]  /*a1c0*/  BSYNC B0 ;  /* 0x0000000000007941 */ /* 0x000fea0003800000 */
.L_x_5640:
        /* <DEDUP_REMOVED lines=23> */
.L_x_5645:
[----:B------:R-:W-:-:S07]  /*a340*/  MOV R52, R113 ;  /* 0x0000007100347202 */ /* 0x000fce0000000f00 */
.L_x_5646:
[----:B------:R-:W-:Y:S05]  /*a350*/  BSYNC B0 ;  /* 0x0000000000007941 */ /* 0x000fea0003800000 */
.L_x_5644:
        /* <DEDUP_REMOVED lines=16> */
.L_x_5650:
[----:B------:R-:W-:Y:S05]  /*a460*/  BSYNC B1 ;  /* 0x0000000000017941 */ /* 0x000fea0003800000 */
.L_x_5649:
        /* <DEDUP_REMOVED lines=44> */
.L_x_5648:
[----:B------:R-:W-:Y:S05]  /*a730*/  BSYNC B0 ;  /* 0x0000000000007941 */ /* 0x000fea0003800000 */
.L_x_5647:
        /* <DEDUP_REMOVED lines=9> */
[----:B------:R-:W-:Y:S01]  /*a7d0*/  FSEL R146, R59, RZ, !P1 ;  /* 0x000000ff3b927208 */ /* 0x000fe20004800000 */
[----:B------:R-:W-:-:S04]  /*a7e0*/  @P0 HADD2.F32 R59, -RZ, R49.H0_H0 ;  /* 0x20000031ff3b0230 */ /* 0x000fc80000004100 */
        /* <DEDUP_REMOVED lines=11> */
.L_x_5652:
[----:B------:R-:W-:-:S07]  /*a8a0*/  IMAD.MOV.U32 R52, RZ, RZ, R113 ;  /* 0x000000ffff347224 */ /* 0x000fce00078e0071 */
.L_x_5653:
[----:B------:R-:W-:Y:S05]  /*a8b0*/  BSYNC B0 ;  /* 0x0000000000007941 */ /* 0x000fea0003800000 */
.L_x_5651:
        /* <DEDUP_REMOVED lines=16> */
.L_x_5657:
[----:B------:R-:W-:Y:S05]  /*a9c0*/  BSYNC B1 ;  /* 0x0000000000017941 */ /* 0x000fea0003800000 */
.L_x_5656:
        /* <DEDUP_REMOVED lines=40> */
[----:B------:R-:W-:-:S03]  /*ac50*/  LOP3.LUT R68, R149, UR34, R68, 0x96, !PT ;  /* 0x0000002295447c12 */ /* 0x000fc6000f8e9644 */
[----:B------:R-:W-:Y:S01]  /*ac60*/  IMAD.MOV.U32 R113, RZ, RZ, R148 ;  /* 0x000000ffff717224 */ /* 0x000fe200078e0094 */
[----:B------:R-:W-:Y:S02]  /*ac70*/  LOP3.LUT R69, R59, UR35, R62, 0x96, !PT ;  /* 0x000000233b457c12 */ /* 0x000fe4000f8e963e */
[----:B------:R-:W-:-:S07]  /*ac80*/  MOV R114, R58 ;  /* 0x0000003a00727202 */ /* 0x000fce0000000f00 */
.L_x_5655:
[----:B------:R-:W-:Y:S05]  /*ac90*/  BSYNC B0 ;  /* 0x0000000000007941 */ /* 0x000fea0003800000 */
.L_x_5654:
[----:B------:R-:W-:Y:S01]  /*aca0*/  I2FP.F32.U32 R59, R52 ;  /* 0x00000034003b7245 */ /* 0x000fe20000201000 */
[----:B------:R-:W-:Y:S01]  /*acb0*/  HADD2.F32 R58, -RZ, R53.H1_H1 ;  /* 0x30000035ff3a7230 */ /* 0x000fe20000004100 */
[----:B------:R-:W-:Y:S01]  /*acc0*/  ISETP.NE.AND P3, PT, R63, 0x1, PT ;  /* 0x000000013f00780c */ /* 0x000fe20003f65270 */
[----:B------:R-:W-:Y:S02]  /*acd0*/  BSSY B0, `(.L_x_5658) ;  /* 0x0000014000007945 */ /* 0x000fe40003800000 */
[----:B------:R-:W-:Y:S01]  /*ace0*/  FFMA.FTZ R52, R59, R124, 1.1641532182693481445e-10 ;  /* 0x2f0000003b347423 */ /* 0x000fe2000001007c */
[----:B------:R-:W-:Y:S01]  /*acf0*/  FMUL.FTZ R53, R58, R127 ;  /* 0x0000007f3a357220 */ /* 0x000fe20000410000 */
[----:B------:R-:W-:-:S03]  /*ad00*/  IADD3 R59, R63, 0x1, RZ ;  /* 0x000000013f3b7810 */ /* 0x000fc60007ffe0ff */
[----:B------:R-:W-:Y:S01]  /*ad10*/  FMUL.FTZ R53, R53, R126 ;  /* 0x0000007e35357220 */ /* 0x000fe20000410000 */
[----:B------:R-:W-:-:S04]  /*ad20*/  FSETP.GTU.FTZ.AND P2, PT, R52, R125, PT ;  /* 0x0000007d3400720b */ /* 0x000fc80003f5c000 */
[----:B------:R-:W-:Y:S01]  /*ad30*/  FSEL R148, R53, RZ, !P2 ;  /* 0x000000ff35947208 */ /* 0x000fe20005000000 */
[----:B------:R-:W-:-:S04]  /*ad40*/  @P0 HADD2.F32 R53, -RZ, R49.H1_H1 ;  /* 0x30000031ff350230 */ /* 0x000fc80000004100 */
        /* <DEDUP_REMOVED lines=11> */
.L_x_5659:
[----:B------:R-:W-:-:S07]  /*ae00*/  MOV R139, R113 ;  /* 0x00000071008b7202 */ /* 0x000fce0000000f00 */
.L_x_5660:
[----:B------:R-:W-:Y:S05]  /*ae10*/  BSYNC B0 ;  /* 0x0000000000007941 */ /* 0x000fea0003800000 */
.L_x_5658:
        /* <DEDUP_REMOVED lines=16> */
.L_x_5664:
[----:B------:R-:W-:Y:S05]  /*af20*/  BSYNC B1 ;  /* 0x0000000000017941 */ /* 0x000fea0003800000 */
.L_x_5663:
        /* <DEDUP_REMOVED lines=41> */
[----:B------:R-:W-:Y:S01]  /*b1c0*/  MOV R113, R62 ;  /* 0x0000003e00717202 */ /* 0x000fe20000000f00 */
[----:B------:R-:W-:Y:S01]  /*b1d0*/  IMAD.MOV.U32 R114, RZ, RZ, R52 ;  /* 0x000000ffff727224 */ /* 0x000fe200078e0034 */
[----:B------:R-:W-:-:S07]  /*b1e0*/  LOP3.LUT R69, R53, UR35, R58, 0x96, !PT ;  /* 0x0000002335457c12 */ /* 0x000fce000f8e963a */
.L_x_5662:
[----:B------:R-:W-:Y:S05]  /*b1f0*/  BSYNC B0 ;  /* 0x0000000000007941 */ /* 0x000fea0003800000 */
.L_x_5661:
[----:B------:R-:W-:Y:S01]  /*b200*/  I2FP.F32.U32 R53, R139 ;  /* 0x0000008b00357245 */ /* 0x000fe20000201000 */
[----:B------:R-:W-:Y:S01]  /*b210*/  HADD2.F32 R58, -RZ, R54.H0_H0 ;  /* 0x20000036ff3a7230 */ /* 0x000fe20000004100 */
[----:B------:R-:W-:Y:S01]  /*b220*/  ISETP.NE.AND P4, PT, R59, 0x1, PT ;  /* 0x000000013b00780c */ /* 0x000fe20003f85270 */
[----:B------:R-:W-:Y:S02]  /*b230*/  BSSY B0, `(.L_x_5665) ;  /* 0x0000014000007945 */ /* 0x000fe40003800000 */
[----:B------:R-:W-:Y:S01]  /*b240*/  FFMA.FTZ R52, R53, R124, 1.1641532182693481445e-10 ;  /* 0x2f00000035347423 */ /* 0x000fe2000001007c */
[----:B------:R-:W-:Y:S01]  /*b250*/  FMUL.FTZ R53, R58, R127 ;  /* 0x0000007f3a357220 */ /* 0x000fe20000410000 */
[----:B------:R-:W-:-:S03]  /*b260*/  IADD3 R58, R59, 0x1, RZ ;  /* 0x000000013b3a7810 */ /* 0x000fc60007ffe0ff */
        /* <DEDUP_REMOVED lines=15> */
.L_x_5666:
[----:B------:R-:W-:-:S07]  /*b360*/  MOV R139, R113 ;  /* 0x00000071008b7202 */ /* 0x000fce0000000f00 */
.L_x_5667:
[----:B------:R-:W-:Y:S05]  /*b370*/  BSYNC B0 ;  /* 0x0000000000007941 */ /* 0x000fea0003800000 */
.L_x_5665:
        /* <DEDUP_REMOVED lines=14> */
[----:B------:R-:W-:-:S05]  /*b460*/  @P5 IADD3 R52, R112, RZ, RZ ;  /* 0x000000ff70345210 */ /* 0x000fca0007ffe0ff */
[----:B------:R-:W-:-:S07]  /*b470*/  @!P4 IMAD.MOV.U32 R112, RZ, RZ, R52 ;  /* 0x000000ffff70c224 */ /* 0x000fce00078e0034 */
.L_x_5671:
[----:B------:R-:W-:Y:S05]  /*b480*/  BSYNC B1 ;  /* 0x0000000000017941 */ /* 0x000fea0003800000 */
.L_x_5670:
        /* <DEDUP_REMOVED lines=44> */
.L_x_5669:
[----:B------:R-:W-:Y:S05]  /*b750*/  BSYNC B0 ;  /* 0x0000000000007941 */ /* 0x000fea0003800000 */
.L_x_5668:
[----:B------:R-:W-:Y:S01]  /*b760*/  I2FP.F32.U32 R53, R139 ;  /* 0x0000008b00357245 */ /* 0x000fe20000201000 */
[----:B------:R-:W-:Y:S01]  /*b770*/  HADD2.F32 R54, -RZ, R54.H1_H1 ;  /* 0x30000036ff367230 */ /* 0x000fe20000004100 */
[----:B------:R-:W-:Y:S01]  /*b780*/  ISETP.NE.AND P5, PT, R58, 0x1, PT ;  /* 0x000000013a00780c */ /* 0x000fe20003fa5270 */
        /* <DEDUP_REMOVED lines=19> */
.L_x_5673:
[----:B------:R-:W-:-:S07]  /*b8c0*/  MOV R54, R113 ;  /* 0x0000007100367202 */ /* 0x000fce0000000f00 */
.L_x_5674:
[----:B------:R-:W-:Y:S05]  /*b8d0*/  BSYNC B0 ;  /* 0x0000000000007941 */ /* 0x000fea0003800000 */
.L_x_5672:
        /* <DEDUP_REMOVED lines=16> */
.L_x_5678:
[----:B------:R-:W-:Y:S05]  /*b9e0*/  BSYNC B1 ;  /* 0x0000000000017941 */ /* 0x000fea0003800000 */
.L_x_5677:
        /* <DEDUP_REMOVED lines=42> */
[----:B------:R-:W-:Y:S02]  /*bc90*/  LOP3.LUT R69, R53, UR35, R58, 0x96, !PT ;  /* 0x0000002335457c12 */ /* 0x000fe4000f8e963a */
[----:B------:R-:W-:-:S07]  /*bca0*/  MOV R114, R52 ;  /* 0x0000003400727202 */ /* 0x000fce0000000f00 */
.L_x_5676:
[----:B------:R-:W-:Y:S05]  /*bcb0*/  BSYNC B0 ;  /* 0x0000000000007941 */ /* 0x000fea0003800000 */
.L_x_5675:
        /* <DEDUP_REMOVED lines=22> */
.L_x_5680:
[----:B------:R-:W-:-:S07]  /*be20*/  IMAD.MOV.U32 R54, RZ, RZ, R113 ;  /* 0x000000ffff367224 */ /* 0x000fce00078e0071 */
.L_x_5681:
[----:B------:R-:W-:Y:S05]  /*be30*/  BSYNC B0 ;  /* 0x0000000000007941 */ /* 0x000fea0003800000 */
.L_x_5679:
        /* <DEDUP_REMOVED lines=16> */
[----:B------:R-:W-:Y:S02]  /*bf40*/  ISETP.NE.AND P0, PT, R52, RZ, PT ;  /* 0x000000ff3400720c */ /* 0x000fe40003f05270 */
[----:B------:R-:W-:-:S11]  /*bf50*/  @!P6 MOV R112, R53 ;  /* 0x000000350070e202 */ /* 0x000fd60000000f00 */
.L_x_5685:
[----:B------:R-:W-:Y:S05]  /*bf60*/  BSYNC B1 ;  /* 0x0000000000017941 */ /* 0x000fea0003800000 */
.L_x_5684:
        /* <DEDUP_REMOVED lines=44> */
.L_x_5683:
[----:B------:R-:W-:Y:S05]  /*c230*/  BSYNC B0 ;  /* 0x0000000000007941 */ /* 0x000fea0003800000 */
.L_x_5682:
[----:B------:R-:W-:Y:S01]  /*c240*/  FADD.FTZ R53, RZ, R65 ;  /* 0x00000041ff357221 */ /* 0x000fe20000010000 */
[----:B------:R-:W-:Y:S01]  /*c250*/  SEL R63, RZ, 0x100, P4 ;  /* 0x00000100ff3f7807 */ /* 0x000fe20002000000 */
[----:B------:R-:W-:Y:S01]  /*c260*/  IMAD.WIDE.U32 R60, R122, 0x10, R60 ;  /* 0x000000107a3c7825 */ /* 0x000fe200078e003c */
[----:B------:R-:W-:-:S03]  /*c270*/  SEL R52, RZ, 0x10000, P5 ;  /* 0x00010000ff347807 */ /* 0x000fc60002800000 */
[----:B------:R-:W-:Y:S01]  /*c280*/  FADD.FTZ R58, R53, R66 ;  /* 0x00000042353a7221 */ /* 0x000fe20000010000 */
[----:B------:R-:W-:Y:S01]  /*c290*/  ISETP.NE.AND P5, PT, R153, RZ, PT ;  /* 0x000000ff9900720c */ /* 0x000fe20003fa5270 */
[----:B------:R-:W-:Y:S01]  /*c2a0*/  @P0 HADD2.F32 R153, -RZ, R51.H1_H1 ;  /* 0x30000033ff990230 */ /* 0x000fe20000004100 */
[----:B------:R-:W-:Y:S01]  /*c2b0*/  ISETP.NE.AND P6, PT, R152, RZ, PT ;  /* 0x000000ff9800720c */ /* 0x000fe20003fc5270 */
[----:B------:R-:W-:Y:S01]  /*c2c0*/  FADD.FTZ R53, R58, R67 ;  /* 0x000000433a357221 */ /* 0x000fe20000010000 */
[----:B------:R-:W-:Y:S01]  /*c2d0*/  IMAD.WIDE.U32 R56, R122, 0x8, R56 ;  /* 0x000000087a387825 */ /* 0x000fe200078e0038 */
[----:B------:R-:W-:-:S03]  /*c2e0*/  UMOV UR8, 0xffffffff ;  /* 0xffffffff00087882 */ /* 0x000fc60000000000 */
        /* <DEDUP_REMOVED lines=11> */
[----:B------:R-:W-:Y:S01]  /*c3a0*/  FADD.FTZ R59, R58, R133 ;  /* 0x000000853a3b7221 */ /* 0x000fe20000010000 */
[----:B------:R-:W-:Y:S01]  /*c3b0*/  SEL R58, RZ, 0x1, P5 ;  /* 0x00000001ff3a7807 */ /* 0x000fe20002800000 */
[----:B------:R-:W-:Y:S01]  /*c3c0*/  FFMA.FTZ R124, R53, R124, 1.1641532182693481445e-10 ;  /* 0x2f000000357c7423 */ /* 0x000fe2000001007c */
[----:B------:R-:W-:Y:S01]  /*c3d0*/  SEL R53, RZ, 0x1, P2 ;  /* 0x00000001ff357807 */ /* 0x000fe20001000000 */
[----:B------:R-:W-:-:S03]  /*c3e0*/  FADD.FTZ R54, R59, R132 ;  /* 0x000000843b367221 */ /* 0x000fc60000010000 */
[----:B------:R-:W-:Y:S01]  /*c3f0*/  FSETP.GTU.FTZ.AND P4, PT, R124, R125, PT ;  /* 0x0000007d7c00720b */ /* 0x000fe20003f9c000 */
[----:B------:R-:W-:Y:S01]  /*c400*/  FADD.FTZ R59, R54, R135 ;  /* 0x00000087363b7221 */ /* 0x000fe20000010000 */
[----:B------:R-:W-:Y:S01]  /*c410*/  HADD2.F32 R54, -RZ, R55.H1_H1 ;  /* 0x30000037ff367230 */ /* 0x000fe20000004100 */
[----:B------:R-:W-:Y:S02]  /*c420*/  SEL R125, RZ, 0x1, P3 ;  /* 0x00000001ff7d7807 */ /* 0x000fe40001800000 */
[----:B------:R-:W-:Y:S01]  /*c430*/  FADD.FTZ R59, R59, R136 ;  /* 0x000000883b3b7221 */ /* 0x000fe20000010000 */
[----:B------:R-:W-:Y:S01]  /*c440*/  SEL R55, RZ, 0x1000000, P4 ;  /* 0x01000000ff377807 */ /* 0x000fe20002000000 */
[----:B------:R-:W-:Y:S02]  /*c450*/  FMUL.FTZ R127, R54, R127 ;  /* 0x0000007f367f7220 */ /* 0x000fe40000410000 */
[----:B------:R-:W-:Y:S01]  /*c460*/  FADD.FTZ R54, R59, R138 ;  /* 0x0000008a3b367221 */ /* 0x000fe20000010000 */
[----:B------:R-:W-:Y:S01]  /*c470*/  LOP3.LUT R55, R63, R55, R52, 0xfe, !PT ;  /* 0x000000373f377212 */ /* 0x000fe200078efe34 */
[----:B------:R-:W-:-:S04]  /*c480*/  IMAD.WIDE.U32 R52, R53, 0x1000000, RZ ;  /* 0x0100000035347825 */ /* 0x000fc800078e00ff */
[----:B------:R-:W-:Y:S01]  /*c490*/  FMUL.FTZ R127, R127, R126 ;  /* 0x0000007e7f7f7220 */ /* 0x000fe20000410000 */
[----:B------:R-:W-:Y:S01]  /*c4a0*/  FADD.FTZ R54, R54, R137 ;  /* 0x0000008936367221 */ /* 0x000fe20000010000 */
[----:B------:R-:W0:Y:S01]  /*c4b0*/  S2R R63, SR_TID.X ;  /* 0x00000000003f7919 */ /* 0x000e220000002100 */
[----:B------:R-:W-:Y:S01]  /*c4c0*/  IMAD.WIDE.U32 R58, R58, 0x100, RZ ;  /* 0x000001003a3a7825 */ /* 0x000fe200078e00ff */
[----:B------:R-:W-:-:S03]  /*c4d0*/  LOP3.LUT R125, R53, R55, R125, 0xfe, !PT ;  /* 0x00000037357d7212 */ /* 0x000fc600078efe7d */
[----:B------:R-:W-:Y:S01]  /*c4e0*/  FADD.FTZ R53, R54, R141 ;  /* 0x0000008d36357221 */ /* 0x000fe20000010000 */
[----:B------:R-:W-:Y:S02]  /*c4f0*/  SEL R54, RZ, 0x1, P1 ;  /* 0x00000001ff367807 */ /* 0x000fe40000800000 */
[----:B------:R-:W-:Y:S01]  /*c500*/  FSEL R127, R127, RZ, !P4 ;  /* 0x000000ff7f7f7208 */ /* 0x000fe20006000000 */
[----:B------:R-:W-:Y:S02]  /*c510*/  FADD.FTZ R53, R53, R140 ;  /* 0x0000008c35357221 */ /* 0x000fe40000010000 */
[----:B------:R-:W-:-:S04]  /*c520*/  IMAD.WIDE.U32 R54, R54, 0x10000, RZ ;  /* 0x0001000036367825 */ /* 0x000fc800078e00ff */
[----:B------:R-:W-:Y:S01]  /*c530*/  FADD.FTZ R124, R53, R142 ;  /* 0x0000008e357c7221 */ /* 0x000fe20000010000 */
[----:B------:R-:W-:Y:S01]  /*c540*/  FMUL.FTZ R62, R76, R127 ;  /* 0x0000007f4c3e7220 */ /* 0x000fe20000410000 */
[----:B------:R-:W-:Y:S02]  /*c550*/  SEL R127, RZ, 0x1, P6 ;  /* 0x00000001ff7f7807 */ /* 0x000fe40003000000 */
[----:B------:R-:W-:Y:S01]  /*c560*/  FADD.FTZ R53, R124, R143 ;  /* 0x0000008f7c357221 */ /* 0x000fe20000010000 */
[----:B------:R-:W-:Y:S01]  /*c570*/  LOP3.LUT R124, R58, R52, R54, 0xfe, !PT ;  /* 0x000000343a7c7212 */ /* 0x000fe200078efe36 */
[----:B------:R-:W-:Y:S01]  /*c580*/  @P0 FADD.FTZ R62, R153, R62 ;  /* 0x0000003e993e0221 */ /* 0x000fe20000010000 */
[----:B------:R-:W-:Y:S01]  /*c590*/  LOP3.LUT R59, R59, R125, R55, 0xfe, !PT ;  /* 0x0000007d3b3b7212 */ /* 0x000fe200078efe37 */
[----:B------:R-:W-:Y:S01]  /*c5a0*/  FADD.FTZ R52, R53, R144 ;  /* 0x0000009035347221 */ /* 0x000fe20000010000 */
[----:B------:R-:W-:Y:S02]  /*c5b0*/  F2FP.F16.F32.PACK_AB R54, R150, R149 ;  /* 0x000000959636723e */ /* 0x000fe400000000ff */
[----:B------:R-:W-:Y:S01]  /*c5c0*/  F2FP.F16.F32.PACK_AB R53, R148, R146 ;  /* 0x000000929435723e */ /* 0x000fe200000000ff */
[----:B------:R-:W-:Y:S01]  /*c5d0*/  FADD.FTZ R58, R52, R145 ;  /* 0x00000091343a7221 */ /* 0x000fe20000010000 */
[----:B------:R-:W-:-:S02]  /*c5e0*/  F2FP.F16.F32.PACK_AB R52, R147, R145 ;  /* 0x000000919334723e */ /* 0x000fc400000000ff */
[----:B------:R-:W-:Y:S01]  /*c5f0*/  F2FP.F16.F32.PACK_AB R55, R62, R151 ;  /* 0x000000973e37723e */ /* 0x000fe200000000ff */
[----:B------:R-:W-:Y:S01]  /*c600*/  FADD.FTZ R125, R58, R147 ;  /* 0x000000933a7d7221 */ /* 0x000fe20000010000 */
[----:B------:R-:W-:Y:S02]  /*c610*/  LOP3.LUT R58, R124, R127, RZ, 0xfc, !PT ;  /* 0x0000007f7c3a7212 */ /* 0x000fe400078efcff */
[----:B------:R-:W-:Y:S01]  /*c620*/  LOP3.LUT P0, RZ, R121, 0xff, RZ, 0xc0, !PT ;  /* 0x000000ff79ff7812 */ /* 0x000fe2000780c0ff */
[----:B------:R1:W-:Y:S01]  /*c630*/  STG.E.128 desc[UR4][R60.64], R52 ;  /* 0x000000343c007986 */ /* 0x0003e2000c101d04 */
[----:B------:R-:W-:Y:S01]  /*c640*/  FADD.FTZ R125, R125, R146 ;  /* 0x000000927d7d7221 */ /* 0x000fe20000010000 */
[----:B0-----:R-:W-:Y:S02]  /*c650*/  LOP3.LUT P1, RZ, R63, 0x1f, RZ, 0xc0, !PT ;  /* 0x0000001f3fff7812 */ /* 0x001fe4000782c0ff */
[----:B------:R1:W-:Y:S01]  /*c660*/  STG.E.64 desc[UR4][R56.64], R58 ;  /* 0x0000003a38007986 */ /* 0x0003e2000c101b04 */
[----:B------:R-:W-:-:S04]  /*c670*/  FADD.FTZ R124, R125, R148 ;  /* 0x000000947d7c7221 */ /* 0x000fc80000010000 */
[----:B------:R-:W-:Y:S01]  /*c680*/  FADD.FTZ R121, R124, R149 ;  /* 0x000000957c797221 */ /* 0x000fe20000010000 */
[----:B------:R-:W-:-:S03]  /*c690*/  SHF.R.U32.HI R124, RZ, 0x5, R63 ;  /* 0x00000005ff7c7819 */ /* 0x000fc6000001163f */
[----:B------:R-:W-:Y:S01]  /*c6a0*/  FADD.FTZ R126, R121, R150 ;  /* 0x00000096797e7221 */ /* 0x000fe20000010000 */
[----:B------:R-:W-:-:S03]  /*c6b0*/  LOP3.LUT R121, R124, 0x7fffffc, RZ, 0xc0, !PT ;  /* 0x07fffffc7c797812 */ /* 0x000fc600078ec0ff */
[----:B------:R-:W-:Y:S01]  /*c6c0*/  FADD.FTZ R125, R126, R151 ;  /* 0x000000977e7d7221 */ /* 0x000fe20000010000 */
[----:B------:R-:W-:-:S03]  /*c6d0*/  @!P0 IADD3 R121, R121, 0x4, RZ ;  /* 0x0000000479798810 */ /* 0x000fc60007ffe0ff */
[----:B------:R-:W-:Y:S01]  /*c6e0*/  FADD.FTZ R125, R125, R62 ;  /* 0x0000003e7d7d7221 */ /* 0x000fe20000010000 */
[----:B-1----:R-:W-:Y:S06]  /*c6f0*/  BRA.DIV UR8, `(.L_x_5686) ;  /* 0x0000001208747947 */ /* 0x002fec000b800000 */
        /* <DEDUP_REMOVED lines=84> */
.L_x_5698:
        /* <DEDUP_REMOVED lines=8> */
[----:B------:R-:W-:Y:S02]  /*ccc0*/  @!P2 MOV R55, 0x400 ;  /* 0x000004000037a802 */ /* 0x000fe40000000f00 */
[C---:B------:R-:W-:Y:S02]  /*ccd0*/  @!P2 IADD3 R56, R121.reuse, R56, RZ ;  /* 0x000000387938a210 */ /* 0x040fe40007ffe0ff */
        /* <DEDUP_REMOVED lines=15> */
[-C--:B--2---:R-:W-:Y:S02]  /*cdd0*/  I2FP.F32.S32 R56, R55.reuse ;  /* 0x0000003700387245 */ /* 0x084fe40000201400 */
[----:B-1----:R-:W-:Y:S02]  /*cde0*/  IADD3 R59, R58, R55, RZ ;  /* 0x000000373a3b7210 */ /* 0x002fe40007ffe0ff */
[----:B------:R-:W-:-:S02]  /*cdf0*/  I2FP.F32.S32 R58, R58 ;  /* 0x0000003a003a7245 */ /* 0x000fc40000201400 */
        /* <DEDUP_REMOVED lines=75> */
[----:B-1----:R-:W-:-:S04]  /*d2b0*/  @!P1 IMAD.WIDE R52, R0, 0x4, R52 ;  /* 0x0000000400349825 */ /* 0x002fc800078e0234 */
[C---:B--2---:R-:W-:Y:S01]  /*d2c0*/  FMUL.FTZ R56, R58.reuse, R65 ;  /* 0x000000413a387220 */ /* 0x044fe20000410000 */
[C---:B------:R-:W-:Y:S01]  /*d2d0*/  FMUL.FTZ R62, R58.reuse, R67 ;  /* 0x000000433a3e7220 */ /* 0x040fe20000410000 */
[C---:B------:R-:W-:Y:S01]  /*d2e0*/  FMUL.FTZ R65, R58.reuse, R66 ;  /* 0x000000423a417220 */ /* 0x040fe20000410000 */
[C---:B------:R-:W-:Y:S01]  /*d2f0*/  FMUL.FTZ R67, R58.reuse, R116 ;  /* 0x000000743a437220 */ /* 0x040fe20000410000 */
[C---:B------:R-:W-:Y:S01]  /*d300*/  FMUL.FTZ R116, R58.reuse, R117 ;  /* 0x000000753a747220 */ /* 0x040fe20000410000 */
[C---:B------:R-:W-:Y:S01]  /*d310*/  FMUL.FTZ R117, R58.reuse, R120 ;  /* 0x000000783a757220 */ /* 0x040fe20000410000 */
[----:B------:R1:W-:Y:S01]  /*d320*/  @!P1 STG.E desc[UR4][R52.64], R58 ;  /* 0x0000003a34009986 */ /* 0x0003e2000c101904 */
[----:B------:R-:W-:Y:S01]  /*d330*/  FFMA.FTZ R65, R65, R79, R4 ;  /* 0x0000004f41417223 */ /* 0x000fe20000010004 */
[C---:B------:R-:W-:Y:S01]  /*d340*/  FMUL.FTZ R126, R58.reuse, R59 ;  /* 0x0000003b3a7e7220 */ /* 0x040fe20000410000 */
[----:B------:R-:W-:Y:S01]  /*d350*/  FMUL.FTZ R61, R58, R61 ;  /* 0x0000003d3a3d7220 */ /* 0x000fe20000410000 */
[----:B------:R-:W-:Y:S01]  /*d360*/  FFMA.FTZ R62, R62, R78, R5 ;  /* 0x0000004e3e3e7223 */ /* 0x000fe20000010005 */
[----:B------:R-:W-:Y:S01]  /*d370*/  FFMA.FTZ R59, R116, R82, R9 ;  /* 0x00000052743b7223 */ /* 0x000fe20000010009 */
[----:B------:R-:W-:Y:S01]  /*d380*/  FFMA.FTZ R144, R117, R84, R10 ;  /* 0x0000005475907223 */ /* 0x000fe2000001000a */
[----:B------:R-:W-:Y:S01]  /*d390*/  FFMA.FTZ R67, R67, R81, R6 ;  /* 0x0000005143437223 */ /* 0x000fe20000010006 */
[C---:B------:R-:W-:Y:S01]  /*d3a0*/  FMUL.FTZ R60, R58.reuse, R123 ;  /* 0x0000007b3a3c7220 */ /* 0x040fe20000410000 */
[C---:B------:R-:W-:Y:S01]  /*d3b0*/  FMUL.FTZ R120, R58.reuse, R137 ;  /* 0x000000893a787220 */ /* 0x040fe20000410000 */
[C---:B------:R-:W-:Y:S01]  /*d3c0*/  FMUL.FTZ R141, R58.reuse, R141 ;  /* 0x0000008d3a8d7220 */ /* 0x040fe20000410000 */
[----:B------:R-:W-:Y:S01]  /*d3d0*/  FMUL.FTZ R66, R58, R115 ;  /* 0x000000733a427220 */ /* 0x000fe20000410000 */
[----:B-1----:R-:W-:Y:S01]  /*d3e0*/  FFMA.FTZ R52, R56, R77, R3 ;  /* 0x0000004d38347223 */ /* 0x002fe20000010003 */
[C---:B------:R-:W-:Y:S01]  /*d3f0*/  FMUL.FTZ R132, R58.reuse, R132 ;  /* 0x000000843a847220 */ /* 0x040fe20000410000 */
[C---:B------:R-:W-:Y:S01]  /*d400*/  FMUL.FTZ R57, R58.reuse, R135 ;  /* 0x000000873a397220 */ /* 0x040fe20000410000 */
[----:B------:R-:W-:Y:S01]  /*d410*/  FMUL.FTZ R115, R58, R118 ;  /* 0x000000763a737220 */ /* 0x000fe20000410000 */
[----:B0-----:R-:W-:Y:S01]  /*d420*/  IMAD.WIDE.U32 R116, R119, 0x10, R54 ;  /* 0x0000001077747825 */ /* 0x001fe200078e0036 */
[----:B------:R-:W-:-:S03]  /*d430*/  F2FP.F16.F32.PACK_AB R52, R65, R52 ;  /* 0x000000344134723e */ /* 0x000fc600000000ff */
[----:B------:R-:W-:Y:S01]  /*d440*/  FFMA.FTZ R65, R61, R99, R24 ;  /* 0x000000633d417223 */ /* 0x000fe20000010018 */
[----:B------:R-:W-:Y:S01]  /*d450*/  F2FP.F16.F32.PACK_AB R53, R67, R62 ;  /* 0x0000003e4335723e */ /* 0x000fe200000000ff */
[----:B------:R-:W-:Y:S01]  /*d460*/  IMAD.WIDE.U32 R134, R134, 0x10, R54 ;  /* 0x0000001086867825 */ /* 0x000fe200078e0036 */
[----:B------:R-:W-:-:S03]  /*d470*/  F2FP.F16.F32.PACK_AB R55, R144, R59 ;  /* 0x0000003b9037723e */ /* 0x000fc600000000ff */
[----:B------:R-:W-:Y:S01]  /*d480*/  FFMA.FTZ R56, R60, R85, R11 ;  /* 0x000000553c387223 */ /* 0x000fe2000001000b */
[----:B------:R-:W-:Y:S01]  /*d490*/  FFMA.FTZ R120, R120, R94, R21 ;  /* 0x0000005e78787223 */ /* 0x000fe20000010015 */
[----:B------:R-:W-:Y:S01]  /*d4a0*/  FFMA.FTZ R61, R141, R97, R22 ;  /* 0x000000618d3d7223 */ /* 0x000fe20000010016 */
        /* <DEDUP_REMOVED lines=28> */
[----:B------:R-:W-:Y:S01]  /*d670*/  F2FP.F16.F32.PACK_AB R59, R60, R59 ;  /* 0x0000003b3c3b723e */ /* 0x000fe200000000ff */
[----:B------:R-:W-:Y:S01]  /*d680*/  FFMA.FTZ R60, R136, R92, R19 ;  /* 0x0000005c883c7223 */ /* 0x000fe20000010013 */
[----:B------:R-:W-:Y:S01]  /*d690*/  F2FP.F16.F32.PACK_AB R62, R65, R62 ;  /* 0x0000003e413e723e */ /* 0x000fe200000000ff */
[----:B------:R-:W-:Y:S01]  /*d6a0*/  FFMA.FTZ R123, R123, R95, R20 ;  /* 0x0000005f7b7b7223 */ /* 0x000fe20000010014 */
[----:B------:R-:W-:Y:S01]  /*d6b0*/  LEA R120, P1, R64, UR14, 0x4 ;  /* 0x0000000e40787c11 */ /* 0x000fe2000f8220ff */
        /* <DEDUP_REMOVED lines=13> */
[----:B------:R-:W-:-:S02]  /*d790*/  LEA.HI.X R121, R64, UR15, RZ, 0x4, P1 ;  /* 0x0000000f40797c11 */ /* 0x000fc400088f24ff */
[----:B------:R-:W-:Y:S02]  /*d7a0*/  F2FP.F16.F32.PACK_AB R58, R133, R58 ;  /* 0x0000003a853a723e */ /* 0x000fe400000000ff */
[----:B------:R-:W-:Y:S01]  /*d7b0*/  F2FP.F16.F32.PACK_AB R57, R57, R128 ;  /* 0x000000803939723e */ /* 0x000fe200000000ff */
[----:B------:R0:W-:Y:S01]  /*d7c0*/  STG.E.128 desc[UR4][R120.64], R52 ;  /* 0x0000003478007986 */ /* 0x0001e2000c101d04 */
[----:B------:R-:W-:Y:S02]  /*d7d0*/  F2FP.F16.F32.PACK_AB R56, R129, R56 ;  /* 0x000000388138723e */ /* 0x000fe400000000ff */
[----:B------:R-:W-:Y:S02]  /*d7e0*/  F2FP.F16.F32.PACK_AB R63, R63, R140 ;  /* 0x0000008c3f3f723e */ /* 0x000fe400000000ff */
[----:B------:R-:W-:Y:S01]  /*d7f0*/  F2FP.F16.F32.PACK_AB R60, R123, R60 ;  /* 0x0000003c7b3c723e */ /* 0x000fe200000000ff */
[----:B------:R1:W-:Y:S01]  /*d800*/  STG.E.128 desc[UR4][R116.64], R56 ;  /* 0x0000003874007986 */ /* 0x0003e2000c101d04 */
[----:B------:R-:W-:-:S02]  /*d810*/  F2FP.F16.F32.PACK_AB R67, R142, R67 ;  /* 0x000000438e43723e */ /* 0x000fc400000000ff */
[----:B------:R-:W-:Y:S01]  /*d820*/  F2FP.F16.F32.PACK_AB R66, R127, R66 ;  /* 0x000000427f42723e */ /* 0x000fe200000000ff */
[----:B------:R1:W-:Y:S01]  /*d830*/  STG.E.128 desc[UR4][R134.64], R60 ;  /* 0x0000003c86007986 */ /* 0x0003e2000c101d04 */
[----:B------:R-:W-:Y:S02]  /*d840*/  F2FP.F16.F32.PACK_AB R65, R126, R65 ;  /* 0x000000417e41723e */ /* 0x000fe400000000ff */
[----:B------:R-:W-:Y:S02]  /*d850*/  F2FP.F16.F32.PACK_AB R64, R124, R115 ;  /* 0x000000737c40723e */ /* 0x000fe400000000ff */
[----:B------:R-:W-:Y:S02]  /*d860*/  LEA.HI.X R119, R122, UR15, RZ, 0x4, P2 ;  /* 0x0000000f7a777c11 */ /* 0x000fe400090f24ff */
[----:B------:R-:W-:Y:S02]  /*d870*/  ISETP.GE.AND P1, PT, R0, UR17, PT ;  /* 0x0000001100007c0c */ /* 0x000fe4000bf26270 */
[----:B------:R-:W-:Y:S01]  /*d880*/  SEL R115, RZ, 0x1, P0 ;  /* 0x00000001ff737807 */ /* 0x000fe20000000000 */
[----:B------:R1:W-:Y:S03]  /*d890*/  STG.E.128 desc[UR4][R118.64], R64 ;  /* 0x0000004076007986 */ /* 0x0003e6000c101d04 */
[----:B0-----:R-:W-:-:S07]  /*d8a0*/  PRMT R121, R115, 0x7610, R121 ;  /* 0x0000761073797816 */ /* 0x001fce0000000079 */
[----:B------:R-:W-:Y:S05]  /*d8b0*/  @!P1 BRA `(.L_x_5687) ;  /* 0xffffff3400149947 */ /* 0x000fea000383ffff */
[----:B------:R-:W-:Y:S05]  /*d8c0*/  EXIT ;  /* 0x000000000000794d */ /* 0x000fea0003800000 */
.L_x_5686:
[----:B------:R-:W-:Y:S01]  /*d8d0*/  HFMA2.MMA R61, -RZ, RZ, 0, 5.9604644775390625e-08 ;  /* 0x00000001ff3d7435 */ /* 0x000fe200000001ff */
[----:B------:R-:W-:Y:S01]  /*d8e0*/  MOV R60, R125 ;  /* 0x0000007d003c7202 */ /* 0x000fe20000000f00 */
[----:B------:R-:W-:Y:S01]  /*d8f0*/  IMAD.MOV.U32 R59, RZ, RZ, -0x1 ;  /* 0xffffffffff3b7424 */ /* 0x000fe200078e00ff */
[----:B------:R-:W-:-:S08]  /*d900*/  MOV R126, 0x1f ;  /* 0x0000001f007e7802 */ /* 0x000fd00000000f00 */
[----:B------:R-:W-:Y:S05]  /*d910*/  WARPSYNC.COLLECTIVE R59, `(.L_x_5688) ;  /* 0x000000003b087348 */ /* 0x000fea0003c00000 */
[----:B------:R0:W1:Y:S02]  /*d920*/  SHFL.BFLY P2, R58, R60, R61, R126 ;  /* 0x0c00003d3c3a7389 */ /* 0x000064000004007e */
[----:B01----:R-:W-:Y:S01]  /*d930*/  ENDCOLLECTIVE ;  /* 0x000000000000791b */ /* 0x003fe20003800000 */
.L_x_5688:
[----:B------:R-:W-:Y:S01]  /*d940*/  HFMA2.MMA R61, -RZ, RZ, 0, 1.1920928955078125e-07 ;  /* 0x00000002ff3d7435 */ /* 0x000fe200000001ff */
[----:B------:R-:W-:-:S05]  /*d950*/  MOV R52, R58 ;  /* 0x0000003a00347202 */ /* 0x000fca0000000f00 */
[----:B------:R-:W-:-:S05]  /*d960*/  FADD.FTZ R54, R125, R52 ;  /* 0x000000347d367221 */ /* 0x000fca0000010000 */
[----:B------:R-:W-:-:S07]  /*d970*/  MOV R60, R54 ;  /* 0x00000036003c7202 */ /* 0x000fce0000000f00 */
[----:B------:R-:W-:Y:S05]  /*d980*/  WARPSYNC.COLLECTIVE R59, `(.L_x_5689) ;  /* 0x000000003b087348 */ /* 0x000fea0003c00000 */
[----:B------:R0:W1:Y:S02]  /*d990*/  SHFL.BFLY P2, R58, R60, R61, R126 ;  /* 0x0c00003d3c3a7389 */ /* 0x000064000004007e */
[----:B01----:R-:W-:Y:S01]  /*d9a0*/  ENDCOLLECTIVE ;  /* 0x000000000000791b */ /* 0x003fe20003800000 */
.L_x_5689:
[----:B------:R-:W-:Y:S01]  /*d9b0*/  HFMA2.MMA R61, -RZ, RZ, 0, 2.384185791015625e-07 ;  /* 0x00000004ff3d7435 */ /* 0x000fe200000001ff */
[----:B------:R-:W-:-:S04]  /*d9c0*/  IMAD.MOV.U32 R53, RZ, RZ, R58 ;  /* 0x000000ffff357224 */ /* 0x000fc800078e003a */
[----:B------:R-:W-:-:S05]  /*d9d0*/  FADD.FTZ R55, R54, R53 ;  /* 0x0000003536377221 */ /* 0x000fca0000010000 */
[----:B------:R-:W-:-:S07]  /*d9e0*/  MOV R60, R55 ;  /* 0x00000037003c7202 */ /* 0x000fce0000000f00 */
[----:B------:R-:W-:Y:S05]  /*d9f0*/  WARPSYNC.COLLECTIVE R59, `(.L_x_5690) ;  /* 0x000000003b087348 */ /* 0x000fea0003c00000 */
[----:B------:R0:W1:Y:S02]  /*da00*/  SHFL.BFLY P2, R58, R60, R61, R126 ;  /* 0x0c00003d3c3a7389 */ /* 0x000064000004007e */
[----:B01----:R-:W-:Y:S01]  /*da10*/  ENDCOLLECTIVE ;  /* 0x000000000000791b */ /* 0x003fe20003800000 */
.L_x_5690:
[----:B------:R-:W-:Y:S01]  /*da20*/  HFMA2.MMA R61, -RZ, RZ, 0, 4.76837158203125e-07 ;  /* 0x00000008ff3d7435 */ /* 0x000fe200000001ff */
[----:B------:R-:W-:-:S05]  /*da30*/  MOV R52, R58 ;  /* 0x0000003a00347202 */ /* 0x000fca0000000f00 */
[----:B------:R-:W-:-:S04]  /*da40*/  FADD.FTZ R56, R55, R52 ;  /* 0x0000003437387221 */ /* 0x000fc80000010000 */
[----:B------:R-:W-:-:S07]  /*da50*/  IMAD.MOV.U32 R60, RZ, RZ, R56 ;  /* 0x000000ffff3c7224 */ /* 0x000fce00078e0038 */
[----:B------:R-:W-:Y:S05]  /*da60*/  WARPSYNC.COLLECTIVE R59, `(.L_x_5691) ;  /* 0x000000003b087348 */ /* 0x000fea0003c00000 */
[----:B------:R0:W1:Y:S02]  /*da70*/  SHFL.BFLY P2, R58, R60, R61, R126 ;  /* 0x0c00003d3c3a7389 */ /* 0x000064000004007e */
[----:B01----:R-:W-:Y:S01]  /*da80*/  ENDCOLLECTIVE ;  /* 0x000000000000791b */ /* 0x003fe20003800000 */
.L_x_5691:
[----:B------:R-:W-:Y:S01]  /*da90*/  IMAD.MOV.U32 R61, RZ, RZ, 0x10 ;  /* 0x00000010ff3d7424 */ /* 0x000fe200078e00ff */
[----:B------:R-:W-:-:S05]  /*daa0*/  MOV R53, R58 ;  /* 0x0000003a00357202 */ /* 0x000fca0000000f00 */
[----:B------:R-:W-:-:S05]  /*dab0*/  FADD.FTZ R57, R56, R53 ;  /* 0x0000003538397221 */ /* 0x000fca0000010000 */
[----:B------:R-:W-:-:S07]  /*dac0*/  MOV R60, R57 ;  /* 0x00000039003c7202 */ /* 0x000fce0000000f00 */
[----:B------:R-:W-:Y:S05]  /*dad0*/  WARPSYNC.COLLECTIVE R59, `(.L_x_5692) ;  /* 0x000000003b087348 */ /* 0x000fea0003c00000 */
[----:B------:R0:W1:Y:S02]  /*dae0*/  SHFL.BFLY P2, R58, R60, R61, R126 ;  /* 0x0c00003d3c3a7389 */ /* 0x000064000004007e */
[----:B01----:R-:W-:Y:S01]  /*daf0*/  ENDCOLLECTIVE ;  /* 0x000000000000791b */ /* 0x003fe20003800000 */
.L_x_5692:
        /* <DEDUP_REMOVED lines=72> */
.L_x_5693:
[----:B------:R-:W-:Y:S01]  /*df80*/  HFMA2.MMA R61, -RZ, RZ, 0, 1.1920928955078125e-07 ;  /* 0x00000002ff3d7435 */ /* 0x000fe200000001ff */
[----:B------:R-:W-:-:S04]  /*df90*/  IMAD.MOV.U32 R54, RZ, RZ, R58 ;  /* 0x000000ffff367224 */ /* 0x000fc800078e003a */
[----:B------:R-:W-:-:S05]  /*dfa0*/  FADD.FTZ R54, R53, R54 ;  /* 0x0000003635367221 */ /* 0x000fca0000010000 */
[----:B------:R-:W-:-:S07]  /*dfb0*/  MOV R60, R54 ;  /* 0x00000036003c7202 */ /* 0x000fce0000000f00 */
[----:B------:R-:W-:Y:S05]  /*dfc0*/  WARPSYNC.COLLECTIVE R59, `(.L_x_5694) ;  /* 0x000000003b087348 */ /* 0x000fea0003c00000 */
[----:B------:R0:W1:Y:S02]  /*dfd0*/  SHFL.BFLY P2, R58, R60, R61, R126 ;  /* 0x0c00003d3c3a7389 */ /* 0x000064000004007e */
[----:B01----:R-:W-:Y:S01]  /*dfe0*/  ENDCOLLECTIVE ;  /* 0x000000000000791b */ /* 0x003fe20003800000 */
.L_x_5694:
[----:B------:R-:W-:Y:S01]  /*dff0*/  HFMA2.MMA R61, -RZ, RZ, 0, 2.384185791015625e-07 ;  /* 0x00000004ff3d7435 */ /* 0x000fe200000001ff */
[----:B------:R-:W-:-:S05]  /*e000*/  MOV R55, R58 ;  /* 0x0000003a00377202 */ /* 0x000fca0000000f00 */
[----:B------:R-:W-:-:S04]  /*e010*/  FADD.FTZ R55, R54, R55 ;  /* 0x0000003736377221 */ /* 0x000fc80000010000 */
[----:B------:R-:W-:-:S07]  /*e020*/  IMAD.MOV.U32 R60, RZ, RZ, R55 ;  /* 0x000000ffff3c7224 */ /* 0x000fce00078e0037 */
[----:B------:R-:W-:Y:S05]  /*e030*/  WARPSYNC.COLLECTIVE R59, `(.L_x_5695) ;  /* 0x000000003b087348 */ /* 0x000fea0003c00000 */
[----:B------:R0:W1:Y:S02]  /*e040*/  SHFL.BFLY P2, R58, R60, R61, R126 ;  /* 0x0c00003d3c3a7389 */ /* 0x000064000004007e */
[----:B01----:R-:W-:Y:S01]  /*e050*/  ENDCOLLECTIVE ;  /* 0x000000000000791b */ /* 0x003fe20003800000 */
.L_x_5695:
[----:B------:R-:W-:Y:S01]  /*e060*/  IMAD.MOV.U32 R61, RZ, RZ, 0x8 ;  /* 0x00000008ff3d7424 */ /* 0x000fe200078e00ff */
[----:B------:R-:W-:-:S05]  /*e070*/  MOV R56, R58 ;  /* 0x0000003a00387202 */ /* 0x000fca0000000f00 */
[----:B------:R-:W-:-:S05]  /*e080*/  FADD.FTZ R56, R55, R56 ;  /* 0x0000003837387221 */ /* 0x000fca0000010000 */
[----:B------:R-:W-:-:S07]  /*e090*/  MOV R60, R56 ;  /* 0x00000038003c7202 */ /* 0x000fce0000000f00 */
[----:B------:R-:W-:Y:S05]  /*e0a0*/  WARPSYNC.COLLECTIVE R59, `(.L_x_5696) ;  /* 0x000000003b087348 */ /* 0x000fea0003c00000 */
[----:B------:R0:W1:Y:S02]  /*e0b0*/  SHFL.BFLY P2, R58, R60, R61, R126 ;  /* 0x0c00003d3c3a7389 */ /* 0x000064000004007e */
[----:B01----:R-:W-:Y:S01]  /*e0c0*/  ENDCOLLECTIVE ;  /* 0x000000000000791b */ /* 0x003fe20003800000 */
.L_x_5696:
[----:B------:R-:W-:Y:S01]  /*e0d0*/  HFMA2.MMA R61, -RZ, RZ, 0, 9.5367431640625e-07 ;  /* 0x00000010ff3d7435 */ /* 0x000fe200000001ff */
[----:B------:R-:W-:-:S05]  /*e0e0*/  MOV R57, R58 ;  /* 0x0000003a00397202 */ /* 0x000fca0000000f00 */
[----:B------:R-:W-:-:S05]  /*e0f0*/  FADD.FTZ R57, R56, R57 ;  /* 0x0000003938397221 */ /* 0x000fca0000010000 */
[----:B------:R-:W-:-:S07]  /*e100*/  MOV R60, R57 ;  /* 0x00000039003c7202 */ /* 0x000fce0000000f00 */
[----:B------:R-:W-:Y:S05]  /*e110*/  WARPSYNC.COLLECTIVE R59, `(.L_x_5697) ;  /* 0x000000003b087348 */ /* 0x000fea0003c00000 */
[----:B------:R0:W1:Y:S02]  /*e120*/  SHFL.BFLY P2, R58, R60, R61, R126 ;  /* 0x0c00003d3c3a7389 */ /* 0x000064000004007e */
[----:B01----:R-:W-:Y:S01]  /*e130*/  ENDCOLLECTIVE ;  /* 0x000000000000791b */ /* 0x003fe20003800000 */
.L_x_5697:
[----:B------:R-:W-:Y:S05]  /*e140*/  BRA `(.L_x_5698) ;  /* 0xffffffe800bc7947 */ /* 0x000fea000383ffff */
.L_x_5699:
        /* <DEDUP_REMOVED lines=11> */
.L_x_30213:


//--------------------- .text._ZN10layer_norm13ln_fwd_kernelINS_13Kernel_traitsI6__halfS2_S2_S2_fjLj4096ELj1ELj1ELj4ELj16ENS_18Kernel_traits_baseILj4096ES2_S2_S2_S2_fjLj128EEEEELb1ELb1ELb1ELb0EEEvNS_9FwdParamsE --------------------------
	.section	.text._ZN10layer_norm13ln_fwd_kernelINS_13Kernel_traitsI6__halfS2_S2_S2_fjLj4096ELj1ELj1ELj4ELj16ENS_18Kernel_traits_baseILj4096ES2_S2_S2_S2_fjLj128EEEEELb1ELb1ELb1ELb0EEEvNS_9FwdParamsE,"ax",@progbits
	.align	128
        .global         _ZN10layer_norm13ln_fwd_kernelINS_13Kernel_traitsI6__halfS2_S2_S2_fjLj4096ELj1ELj1ELj4ELj16ENS_18Kernel_traits_baseILj4096ES2_S2_S2_S2_fjLj128EEEEELb1ELb1ELb1ELb0EEEvNS_9FwdParamsE
        .type           _ZN10layer_norm13ln_fwd_kernelINS_13Kernel_traitsI6__halfS2_S2_S2_fjLj4096ELj1ELj1ELj4ELj16ENS_18Kernel_traits_baseILj4096ES2_S2_S2_S2_fjLj128EEEEELb1ELb1ELb1ELb0EEEvNS_9FwdParamsE,@function
        .size           _ZN10layer_norm13ln_fwd_kernelINS_13Kernel_traitsI6__halfS2_S2_S2_fjLj4096ELj1ELj1ELj4ELj16ENS_18Kernel_traits_baseILj4096ES2_S2_S2_S2_fjLj128EEEEELb1ELb1ELb1ELb0EEEvNS_9FwdParamsE,(.L_x_30214 - _ZN10layer_norm13ln_fwd_kernelINS_13Kernel_traitsI6__halfS2_S2_S2_fjLj4096ELj1ELj1ELj4ELj16ENS_18Kernel_traits_baseILj4096ES2_S2_S2_S2_fjLj128EEEEELb1ELb1ELb1ELb0EEEvNS_9FwdParamsE)
        .other          _ZN10layer_norm13ln_fwd_kernelINS_13Kernel_traitsI6__halfS2_S2_S2_fjLj4096ELj1ELj1ELj4ELj16ENS_18Kernel_traits_baseILj4096ES2_S2_S2_S2_fjLj128EEEEELb1ELb1ELb1ELb0EEEvNS_9FwdParamsE,@"STO_CUDA_ENTRY STV_DEFAULT"
_ZN10layer_norm13ln_fwd_kernelINS_13Kernel_traitsI6__halfS2_S2_S2_fjLj4096ELj1ELj1ELj4ELj16ENS_18Kernel_traits_baseILj4096ES2_S2_S2_S2_fjLj128EEEEELb1ELb1ELb1ELb0EEEvNS_9FwdParamsE:
.text._ZN10layer_norm13ln_fwd_kernelINS_13Kernel_traitsI6__halfS2_S2_S2_fjLj4096ELj1ELj1ELj4ELj16ENS_18Kernel_traits_baseILj4096ES2_S2_S2_S2_fjLj128EEEEELb1ELb1ELb1ELb0EEEvNS_9FwdParamsE:
[----:B------:R-:W-:Y:S08]  /*0000*/  LDC R1, c[0x0][0x28] ;  /* 0x00000a00ff017b82 */ /* 0x000ff00000000800 */
[----:B------:R-:W0:Y:S01]  /*0010*/  LDC R144, c[0x0][0x2e8] ;  /* 0x0000ba00ff907b82 */ /* 0x000e220000000800 */
[----:B------:R-:W-:Y:S02]  /*0020*/  ULDC.U8 UR4, c[0x0][0x2f4] ;  /* 0x0000bd0000047ab9 */ /* 0x000fe40000000000 */
[----:B------:R-:W-:Y:S01]  /*0030*/  ISETP.NE.AND P0, PT, RZ, UR4, PT ;  /* 0x00000004ff007c0c */ /* 0x000fe2000bf05270 */
[----:B------:R-:W-:-:S04]  /*0040*/  ULDC.64 UR4, c[0x0][0x208] ;  /* 0x0000820000047ab9 */ /* 0x000fc80000000a00 */
[----:B------:R-:W1:Y:S01]  /*0050*/  LDC R145, c[0x0][0x2ec] ;  /* 0x0000bb00ff917b82 */ /* 0x000e620000000800 */
[----:B------:R-:W-:Y:S02]  /*0060*/  ULDC.64 UR6, c[0x0][0x2e0] ;  /* 0x0000b80000067ab9 */ /* 0x000fe40000000a00 */
[----:B------:R-:W-:Y:S01]  /*0070*/  MOV R106, UR6 ;  /* 0x00000006006a7c02 */ /* 0x000fe20008000f00 */
[----:B------:R-:W-:Y:S01]  /*0080*/  IMAD.U32 R107, RZ, RZ, UR7 ;  /* 0x00000007ff6b7e24 */ /* 0x000fe2000f8e00ff */
[----:B------:R-:W2:Y:S03]  /*0090*/  S2R R0, SR_TID.X ;  /* 0x0000000000007919 */ /* 0x000ea60000002100 */
[----:B------:R-:W3:Y:S02]  /*00a0*/  @P0 LDC R7, c[0x0][0x2f0] ;  /* 0x0000bc00ff070b82 */ /* 0x000ee40000000800 */
[----:B------:R-:W4:Y:S01]  /*00b0*/  @P0 LDG.E.64 R106, desc[UR4][R106.64] ;  /* 0x000000046a6a0981 */ /* 0x000f22000c1e1b00 */
[----:B0-----:R-:W-:-:S05]  /*00c0*/  @P0 MOV R2, R144 ;  /* 0x0000009000020202 */ /* 0x001fca0000000f00 */
[----:B------:R-:W2:Y:S01]  /*00d0*/  LDC R5, c[0x0][RZ] ;  /* 0x00000000ff057b82 */ /* 0x000ea20000000800 */
[----:B-1----:R-:W-:-:S07]  /*00e0*/  @P0 IMAD.MOV.U32 R3, RZ, RZ, R145 ;  /* 0x000000ffff030224 */ /* 0x002fce00078e0091 */
[----:B------:R-:W0:Y:S01]  /*00f0*/  LDC R19, c[0x0][0x218] ;  /* 0x00008600ff137b82 */ /* 0x000e220000000800 */
[----:B------:R-:W3:Y:S07]  /*0100*/  @P0 LDG.E.64 R2, desc[UR4][R2.64] ;  /* 0x0000000402020981 */ /* 0x000eee000c1e1b00 */
[----:B------:R-:W2:Y:S02]  /*0110*/  S2UR UR6, SR_CTAID.X ;  /* 0x00000000000679c3 */ /* 0x000ea40000002500 */
[----:B--2---:R-:W-:Y:S01]  /*0120*/  IMAD R48, R5, UR6, R0 ;  /* 0x0000000605307c24 */ /* 0x004fe2000f8e0200 */
[----:B------:R-:W-:-:S05]  /*0130*/  LOP3.LUT R45, R0, 0x7f, RZ, 0xc0, !PT ;  /* 0x0000007f002d7812 */ /* 0x000fca00078ec0ff */
[----:B------:R-:W-:Y:S01]  /*0140*/  IMAD.MOV.U32 R31, RZ, RZ, R45 ;  /* 0x000000ffff1f7224 */ /* 0x000fe200078e002d */
[----:B------:R-:W-:Y:S01]  /*0150*/  LEA.HI R44, R0, UR6, RZ, 0x19 ;  /* 0x00000006002c7c11 */ /* 0x000fe2000f8fc8ff */
[----:B------:R-:W-:Y:S01]  /*0160*/  BSSY B0, `(.L_x_5700) ;  /* 0x000004a000007945 */ /* 0x000fe20003800000 */
[----:B---3--:R-:W-:Y:S01]  /*0170*/  @P0 IADD3 R144, P1, R2, R7, RZ ;  /* 0x0000000702900210 */ /* 0x008fe20007f3e0ff */
[----:B------:R-:W-:-:S03]  /*0180*/  IMAD.WIDE.U32 R6, R48, -0x326172a9, RZ ;  /* 0xcd9e8d5730067825 */ /* 0x000fc600078e00ff */
[----:B------:R-:W-:-:S04]  /*0190*/  @P0 IADD3.X R145, RZ, R3, RZ, P1, !PT ;  /* 0x00000003ff910210 */ /* 0x000fc80000ffe4ff */
[--C-:B------:R-:W-:Y:S02]  /*01a0*/  SHF.R.U32.HI R47, RZ, 0x2, R145.reuse ;  /* 0x00000002ff2f7819 */ /* 0x100fe40000011691 */
[----:B------:R-:W-:Y:S02]  /*01b0*/  SHF.R.U64 R46, R144, 0x2, R145 ;  /* 0x00000002902e7819 */ /* 0x000fe40000001291 */
[----:B----4-:R-:W-:-:S03]  /*01c0*/  LOP3.LUT R8, R7, R47, R106, 0x96, !PT ;  /* 0x0000002f07087212 */ /* 0x010fc600078e966a */
[----:B------:R-:W-:-:S04]  /*01d0*/  IMAD.WIDE.U32 R4, R46, -0x2daee0ad, RZ ;  /* 0xd2511f532e047825 */ /* 0x000fc800078e00ff */
[----:B------:R-:W-:Y:S01]  /*01e0*/  IMAD.WIDE.U32 R8, R8, -0x2daee0ad, RZ ;  /* 0xd2511f5308087825 */ /* 0x000fe200078e00ff */
[----:B------:R-:W-:-:S03]  /*01f0*/  LOP3.LUT R10, R5, R107, RZ, 0x3c, !PT ;  /* 0x0000006b050a7212 */ /* 0x000fc600078e3cff */
[----:B------:R-:W-:Y:S01]  /*0200*/  VIADD R2, R107, 0xbb67ae85 ;  /* 0xbb67ae856b027836 */ /* 0x000fe20000000000 */
[----:B------:R-:W-:Y:S01]  /*0210*/  IADD3 R3, R106, -0x61c88647, RZ ;  /* 0x9e3779b96a037810 */ /* 0x000fe20007ffe0ff */
[----:B------:R-:W-:-:S03]  /*0220*/  IMAD.WIDE.U32 R10, R10, -0x326172a9, RZ ;  /* 0xcd9e8d570a0a7825 */ /* 0x000fc600078e00ff */
[----:B------:R-:W-:Y:S01]  /*0230*/  LOP3.LUT R12, R9, R4, R2, 0x96, !PT ;  /* 0x00000004090c7212 */ /* 0x000fe200078e9602 */
[----:B------:R-:W-:Y:S01]  /*0240*/  VIADD R4, R106, 0x3c6ef372 ;  /* 0x3c6ef3726a047836 */ /* 0x000fe20000000000 */
[----:B------:R-:W-:-:S03]  /*0250*/  LOP3.LUT R11, R11, R3, R6, 0x96, !PT ;  /* 0x000000030b0b7212 */ /* 0x000fc600078e9606 */
[----:B------:R-:W-:Y:S01]  /*0260*/  IMAD.WIDE.U32 R12, R12, -0x326172a9, RZ ;  /* 0xcd9e8d570c0c7825 */ /* 0x000fe200078e00ff */
[----:B------:R-:W-:-:S04]  /*0270*/  IADD3 R5, R107, 0x76cf5d0a, RZ ;  /* 0x76cf5d0a6b057810 */ /* 0x000fc80007ffe0ff */
[----:B------:R-:W-:Y:S01]  /*0280*/  LOP3.LUT R14, R13, R10, R4, 0x96, !PT ;  /* 0x0000000a0d0e7212 */ /* 0x000fe200078e9604 */
[----:B------:R-:W-:-:S04]  /*0290*/  IMAD.WIDE.U32 R10, R11, -0x2daee0ad, RZ ;  /* 0xd2511f530b0a7825 */ /* 0x000fc800078e00ff */
[----:B------:R-:W-:Y:S01]  /*02a0*/  IMAD.WIDE.U32 R14, R14, -0x2daee0ad, RZ ;  /* 0xd2511f530e0e7825 */ /* 0x000fe200078e00ff */
[----:B------:R-:W-:-:S03]  /*02b0*/  LOP3.LUT R11, R11, R8, R5, 0x96, !PT ;  /* 0x000000080b0b7212 */ /* 0x000fc600078e9605 */
[----:B------:R-:W-:Y:S01]  /*02c0*/  VIADD R6, R107, 0x32370b8f ;  /* 0x32370b8f6b067836 */ /* 0x000fe20000000000 */
[----:B------:R-:W-:-:S04]  /*02d0*/  IADD3 R7, R106, -0x255992d5, RZ ;  /* 0xdaa66d2b6a077810 */ /* 0x000fc80007ffe0ff */
[----:B------:R-:W-:Y:S01]  /*02e0*/  LOP3.LUT R16, R15, R10, R6, 0x96, !PT ;  /* 0x0000000a0f107212 */ /* 0x000fe200078e9606 */
[----:B------:R-:W-:-:S04]  /*02f0*/  IMAD.WIDE.U32 R10, R11, -0x326172a9, RZ ;  /* 0xcd9e8d570b0a7825 */ /* 0x000fc800078e00ff */
[----:B------:R-:W-:Y:S01]  /*0300*/  IMAD.WIDE.U32 R16, R16, -0x326172a9, RZ ;  /* 0xcd9e8d5710107825 */ /* 0x000fe200078e00ff */
[----:B------:R-:W-:-:S03]  /*0310*/  LOP3.LUT R12, R11, R12, R7, 0x96, !PT ;  /* 0x0000000c0b0c7212 */ /* 0x000fc600078e9607 */
[----:B------:R-:W-:Y:S01]  /*0320*/  VIADD R8, R106, 0x78dde6e4 ;  /* 0x78dde6e46a087836 */ /* 0x000fe20000000000 */
[----:B------:R-:W-:Y:S01]  /*0330*/  IADD3 R9, R107, -0x126145ec, RZ ;  /* 0xed9eba146b097810 */ /* 0x000fe20007ffe0ff */
[----:B------:R-:W-:-:S03]  /*0340*/  IMAD.WIDE.U32 R12, R12, -0x2daee0ad, RZ ;  /* 0xd2511f530c0c7825 */ /* 0x000fc600078e00ff */
[----:B------:R-:W-:Y:S02]  /*0350*/  LOP3.LUT R18, R17, R10, R8, 0x96, !PT ;  /* 0x0000000a11127212 */ /* 0x000fe400078e9608 */
[----:B0-----:R-:W-:Y:S02]  /*0360*/  SHF.R.S32.HI R10, RZ, 0x1f, R19 ;  /* 0x0000001fff0a7819 */ /* 0x001fe40000011413 */
[----:B------:R-:W-:Y:S02]  /*0370*/  LOP3.LUT R20, R13, R14, R9, 0x96, !PT ;  /* 0x0000000e0d147212 */ /* 0x000fe400078e9609 */
[----:B------:R-:W-:Y:S01]  /*0380*/  LEA.HI R130, R10, R19, RZ, 0x3 ;  /* 0x000000130a827211 */ /* 0x000fe200078f18ff */
[----:B------:R-:W-:Y:S01]  /*0390*/  IMAD.WIDE.U32 R18, R18, -0x2daee0ad, RZ ;  /* 0xd2511f5312127825 */ /* 0x000fe200078e00ff */
[----:B------:R-:W-:Y:S02]  /*03a0*/  IADD3 R10, R107, -0x56f99767, RZ ;  /* 0xa90668996b0a7810 */ /* 0x000fe40007ffe0ff */
[----:B------:R-:W-:-:S02]  /*03b0*/  LOP3.LUT R13, R31, 0x7f, RZ, 0x3c, !PT ;  /* 0x0000007f1f0d7812 */ /* 0x000fc400078e3cff */
[----:B------:R-:W-:Y:S02]  /*03c0*/  LOP3.LUT R22, R19, R12, R10, 0x96, !PT ;  /* 0x0000000c13167212 */ /* 0x000fe400078e960a */
[----:B------:R-:W-:Y:S01]  /*03d0*/  LEA.HI.SX32 R12, R130, R13, 0x1d ;  /* 0x0000000d820c7211 */ /* 0x000fe200078feaff */
[----:B------:R-:W-:-:S03]  /*03e0*/  IMAD.WIDE.U32 R20, R20, -0x326172a9, RZ ;  /* 0xcd9e8d5714147825 */ /* 0x000fc600078e00ff */
[----:B------:R-:W-:Y:S01]  /*03f0*/  LOP3.LUT P5, RZ, R12, 0xffffff80, RZ, 0xc0, !PT ;  /* 0xffffff800cff7812 */ /* 0x000fe200078ac0ff */
[C---:B------:R-:W-:Y:S02]  /*0400*/  VIADD R11, R106.reuse, 0x1715609d ;  /* 0x1715609d6a0b7836 */ /* 0x040fe40000000000 */
[----:B------:R-:W-:Y:S02]  /*0410*/  VIADD R14, R106, 0xb54cda56 ;  /* 0xb54cda566a0e7836 */ /* 0x000fe40000000000 */
[----:B------:R-:W-:Y:S01]  /*0420*/  IMAD.WIDE.U32 R22, R22, -0x326172a9, RZ ;  /* 0xcd9e8d5716167825 */ /* 0x000fe200078e00ff */
[----:B------:R-:W-:Y:S02]  /*0430*/  LOP3.LUT R16, R21, R16, R11, 0x96, !PT ;  /* 0x0000001015107212 */ /* 0x000fe400078e960b */
[----:B------:R-:W-:Y:S02]  /*0440*/  IADD3 R13, R107, 0x646e171e, RZ ;  /* 0x646e171e6b0d7810 */ /* 0x000fe40007ffe0ff */
[----:B------:R-:W-:Y:S01]  /*0450*/  LOP3.LUT R20, R23, R20, R14, 0x96, !PT ;  /* 0x0000001417147212 */ /* 0x000fe200078e960e */
[----:B------:R-:W-:Y:S01]  /*0460*/  IMAD.WIDE.U32 R16, R16, -0x2daee0ad, RZ ;  /* 0xd2511f5310107825 */ /* 0x000fe200078e00ff */
[----:B------:R-:W-:-:S02]  /*0470*/  ISETP.GE.U32.AND P3, PT, R12, 0x100, PT ;  /* 0x000001000c00780c */ /* 0x000fc40003f66070 */
[----:B------:R-:W-:Y:S01]  /*0480*/  ISETP.GE.U32.AND P2, PT, R12, 0x180, PT ;  /* 0x000001800c00780c */ /* 0x000fe20003f46070 */
[----:B------:R-:W-:Y:S01]  /*0490*/  IMAD.WIDE.U32 R20, R20, -0x2daee0ad, RZ ;  /* 0xd2511f5314147825 */ /* 0x000fe200078e00ff */
[----:B------:R-:W-:Y:S02]  /*04a0*/  ISETP.GE.U32.AND P4, PT, R12, 0x200, PT ;  /* 0x000002000c00780c */ /* 0x000fe40003f86070 */
[----:B------:R-:W-:Y:S02]  /*04b0*/  P2R R49, PR, RZ, 0x8 ;  /* 0x00000008ff317803 */ /* 0x000fe40000000000 */
[----:B------:R-:W-:Y:S02]  /*04c0*/  P2R R50, PR, RZ, 0x4 ;  /* 0x00000004ff327803 */ /* 0x000fe40000000000 */
[----:B------:R-:W-:Y:S02]  /*04d0*/  LOP3.LUT R30, R17, R18, R13, 0x96, !PT ;  /* 0x00000012111e7212 */ /* 0x000fe400078e960d */
[----:B------:R-:W-:Y:S01]  /*04e0*/  IADD3 R15, R107, 0x1fd5c5a3, RZ ;  /* 0x1fd5c5a36b0f7810 */ /* 0x000fe20007ffe0ff */
        /* <DEDUP_REMOVED lines=17> */
.L_x_5701:
[----:B------:R-:W-:Y:S05]  /*0600*/  BSYNC B0 ;  /* 0x0000000000007941 */ /* 0x000fea0003800000 */
.L_x_5700:
        /* <DEDUP_REMOVED lines=18> */
.L_x_5703:
[----:B------:R-:W-:Y:S05]  /*0730*/  BSYNC B0 ;  /* 0x0000000000007941 */ /* 0x000fea0003800000 */
.L_x_5702:
        /* <DEDUP_REMOVED lines=18> */
.L_x_5705:
[----:B------:R-:W-:Y:S05]  /*0860*/  BSYNC B0 ;  /* 0x0000000000007941 */ /* 0x000fea0003800000 */
.L_x_5704:
        /* <DEDUP_REMOVED lines=17> */
.L_x_5707:
[----:B------:R-:W-:Y:S05]  /*0980*/  BSYNC B0 ;  /* 0x0000000000007941 */ /* 0x000fea0003800000 */
.L_x_5706:
[----:B------:R-:W-:Y:S01]  /*0990*/  ULDC UR6, c[0x0][0x214] ;  /* 0x0000850000067ab9 */ /* 0x000fe20000000800 */
[----:B------:R-:W-:Y:S01]  /*09a0*/  LOP3.LUT R133, R21, R16, R15, 0x96, !PT ;  /* 0x0000001015857212 */ /* 0x000fe200078e960f */
[----:B------:R-:W-:Y:S01]  /*09b0*/  IMAD.WIDE.U32 R18, R30, -0x326172a9, RZ ;  /* 0xcd9e8d571e127825 */ /* 0x000fe200078e00ff */
[----:B------:R-:W-:Y:S02]  /*09c0*/  ISETP.GE.AND P0, PT, R44, UR6, PT ;  /* 0x000000062c007c0c */ /* 0x000fe4000bf06270 */
[C---:B------:R-:W-:Y:S01]  /*09d0*/  IADD3 R17, R106.reuse, -0xe443238, RZ ;  /* 0xf1bbcdc86a117810 */ /* 0x040fe20007ffe0ff */
[----:B------:R-:W-:Y:S02]  /*09e0*/  VIADD R16, R106, 0x5384540f ;  /* 0x5384540f6a107836 */ /* 0x000fe40000000000 */
[----:B------:R-:W-:-:S03]  /*09f0*/  IMAD.HI.U32 R23, R133, -0x326172a9, RZ ;  /* 0xcd9e8d5785177827 */ /* 0x000fc600078e00ff */
[----:B------:R-:W-:Y:S02]  /*0a00*/  LOP3.LUT R132, R19, R22, R16, 0x96, !PT ;  /* 0x0000001613847212 */ /* 0x000fe400078e9610 */
[----:B------:R-:W-:Y:S01]  /*0a10*/  LOP3.LUT R146, R23, R18, R17, 0x96, !PT ;  /* 0x0000001217927212 */ /* 0x000fe200078e9611 */
[----:B------:R-:W-:Y:S02]  /*0a20*/  VIADD R18, R107, 0xdb3d7428 ;  /* 0xdb3d74286b127836 */ /* 0x000fe40000000000 */
[----:B------:R-:W-:Y:S01]  /*0a30*/  IMAD.HI.U32 R23, R132, -0x2daee0ad, RZ ;  /* 0xd2511f5384177827 */ /* 0x000fe200078e00ff */
[----:B------:R-:W-:Y:S06]  /*0a40*/  @P0 EXIT ;  /* 0x000000000000094d */ /* 0x000fec0003800000 */
[--C-:B-----5:R-:W-:Y:S01]  /*0a50*/  HADD2.F32 R116, -RZ, R68.reuse.H0_H0 ;  /* 0x20000044ff747230 */ /* 0x120fe20000004100 */
[----:B------:R-:W-:Y:S01]  /*0a60*/  LOP3.LUT R150, R23, R20, R18, 0x96, !PT ;  /* 0x0000001417967212 */ /* 0x000fe200078e9612 */
[----:B------:R-:W-:Y:S01]  /*0a70*/  HADD2.F32 R119, -RZ, R68.H1_H1 ;  /* 0x30000044ff777230 */ /* 0x000fe20000004100 */
[----:B------:R-:W-:Y:S01]  /*0a80*/  ULDC.U8 UR6, c[0x0][0x2a0] ;  /* 0x0000a80000067ab9 */ /* 0x000fe20000000000 */
[--C-:B------:R-:W-:Y:S01]  /*0a90*/  HADD2.F32 R68, -RZ, R70.reuse.H0_H0 ;  /* 0x20000046ff447230 */ /* 0x100fe20000004100 */
[----:B------:R-:W-:Y:S01]  /*0aa0*/  IADD3 R141, R106, -0x700cb87f, RZ ;  /* 0x8ff347816a8d7810 */ /* 0x000fe20007ffe0ff */
[----:B------:R-:W-:Y:S01]  /*0ab0*/  HADD2.F32 R121, -RZ, R70.H1_H1 ;  /* 0x30000046ff797230 */ /* 0x000fe20000004100 */
[----:B------:R-:W-:Y:S01]  /*0ac0*/  ISETP.NE.AND P0, PT, RZ, UR6, PT ;  /* 0x00000006ff007c0c */ /* 0x000fe2000bf05270 */
[--C-:B------:R-:W-:Y:S01]  /*0ad0*/  HADD2.F32 R70, -RZ, R71.reuse.H0_H0 ;  /* 0x20000047ff467230 */ /* 0x100fe20000004100 */
[----:B------:R-:W-:Y:S01]  /*0ae0*/  HFMA2.MMA R172, -RZ, RZ, 0, 5.9604644775390625e-08 ;  /* 0x00000001ffac7435 */ /* 0x000fe200000001ff */
[----:B------:R-:W-:Y:S01]  /*0af0*/  HADD2.F32 R118, -RZ, R71.H1_H1 ;  /* 0x30000047ff767230 */ /* 0x000fe20000004100 */
[----:B------:R-:W-:Y:S01]  /*0b00*/  LOP3.LUT R144, R144, 0x3, RZ, 0xc0, !PT ;  /* 0x0000000390907812 */ /* 0x000fe200078ec0ff */
[--C-:B------:R-:W-:Y:S01]  /*0b10*/  HADD2.F32 R71, -RZ, R56.reuse.H0_H0 ;  /* 0x20000038ff477230 */ /* 0x100fe20000004100 */
[----:B------:R-:W-:Y:S01]  /*0b20*/  P2R R166, PR, RZ, 0x1 ;  /* 0x00000001ffa67803 */ /* 0x000fe20000000000 */
[----:B------:R-:W-:Y:S01]  /*0b30*/  HADD2.F32 R122, -RZ, R56.H1_H1 ;  /* 0x30000038ff7a7230 */ /* 0x000fe20000004100 */
[----:B------:R-:W-:Y:S01]  /*0b40*/  SHF.R.S32.HI R56, RZ, 0x3, R130 ;  /* 0x00000003ff387819 */ /* 0x000fe20000011482 */
[--C-:B------:R-:W-:Y:S01]  /*0b50*/  HADD2.F32 R120, -RZ, R57.reuse.H0_H0 ;  /* 0x20000039ff787230 */ /* 0x100fe20000004100 */
[----:B------:R-:W-:Y:S01]  /*0b60*/  ULDC UR8, c[0x0][0x294] ;  /* 0x0000a50000087ab9 */ /* 0x000fe20000000800 */
[----:B------:R-:W-:Y:S01]  /*0b70*/  HADD2.F32 R124, -RZ, R57.H1_H1 ;  /* 0x30000039ff7c7230 */ /* 0x000fe20000004100 */
[----:B------:R-:W-:Y:S01]  /*0b80*/  LOP3.LUT R57, R56, 0x7f, RZ, 0xc0, !PT ;  /* 0x0000007f38397812 */ /* 0x000fe200078ec0ff */
[--C-:B------:R-:W-:Y:S01]  /*0b90*/  HADD2.F32 R123, -RZ, R58.reuse.H0_H0 ;  /* 0x2000003aff7b7230 */ /* 0x100fe20000004100 */
[----:B------:R-:W-:Y:S01]  /*0ba0*/  SHF.R.U32.HI R56, RZ, 0x2, R56 ;  /* 0x00000002ff387819 */ /* 0x000fe20000011638 */
[----:B------:R-:W-:Y:S01]  /*0bb0*/  HADD2.F32 R126, -RZ, R58.H1_H1 ;  /* 0x3000003aff7e7230 */ /* 0x000fe20000004100 */
[C---:B------:R-:W-:Y:S01]  /*0bc0*/  LOP3.LUT R58, R0.reuse, 0x60, RZ, 0xc0, !PT ;  /* 0x00000060003a7812 */ /* 0x040fe200078ec0ff */
[--C-:B------:R-:W-:Y:S01]  /*0bd0*/  HADD2.F32 R125, -RZ, R59.reuse.H0_H0 ;  /* 0x2000003bff7d7230 */ /* 0x100fe20000004100 */
[----:B------:R-:W-:Y:S01]  /*0be0*/  ULDC UR9, c[0x0][0x290] ;  /* 0x0000a40000097ab9 */ /* 0x000fe20000000800 */
        /* <DEDUP_REMOVED lines=17> */
[----:B------:R-:W-:Y:S01]  /*0d00*/  ULDC.64 UR10, c[0x0][0x298] ;  /* 0x0000a600000a7ab9 */ /* 0x000fe20000000a00 */
[----:B------:R-:W-:Y:S01]  /*0d10*/  IMAD.SHL.U32 R58, R58, 0x8, RZ ;  /* 0x000000083a3a7824 */ /* 0x000fe200078e00ff */
[----:B------:R-:W-:Y:S01]  /*0d20*/  ULDC.64 UR6, c[0x0][0x230] ;  /* 0x00008c0000067ab9 */ /* 0x000fe20000000a00 */
[--C-:B------:R-:W-:Y:S01]  /*0d30*/  HADD2.F32 R25, -RZ, R27.reuse.H0_H0 ;  /* 0x2000001bff197230 */ /* 0x100fe20000004100 */
[----:B------:R-:W-:Y:S01]  /*0d40*/  ULDC.64 UR12, c[0x0][0x210] ;  /* 0x00008400000c7ab9 */ /* 0x000fe20000000a00 */
[----:B------:R-:W-:Y:S01]  /*0d50*/  HADD2.F32 R26, -RZ, R27.H1_H1 ;  /* 0x3000001bff1a7230 */ /* 0x000fe20000004100 */
[----:B------:R-:W-:Y:S01]  /*0d60*/  I2FP.F32.U32 R58, R58 ;  /* 0x0000003a003a7245 */ /* 0x000fe20000201000 */
[----:B------:R-:W-:-:S02]  /*0d70*/  HADD2.F32 R27, -RZ, R32.H0_H0 ;  /* 0x20000020ff1b7230 */ /* 0x000fc40000004100 */
[----:B------:R-:W-:Y:S01]  /*0d80*/  HADD2.F32 R28, -RZ, R32.H1_H1 ;  /* 0x30000020ff1c7230 */ /* 0x000fe20000004100 */
[----:B------:R0:W1:Y:S01]  /*0d90*/  MUFU.RCP R145, R58 ;  /* 0x0000003a00917308 */ /* 0x0000620000001000 */
        /* <DEDUP_REMOVED lines=8> */
[----:B------:R-:W-:Y:S02]  /*0e20*/  VIADD R140, R107, 0x96a522ad ;  /* 0x96a522ad6b8c7836 */ /* 0x000fe40000000000 */
[----:B------:R-:W-:Y:S02]  /*0e30*/  IMAD R56, R133, -0x326172a9, RZ ;  /* 0xcd9e8d5785387824 */ /* 0x000fe400078e02ff */
[----:B------:R-:W-:-:S02]  /*0e40*/  IMAD R57, R132, -0x2daee0ad, RZ ;  /* 0xd2511f5384397824 */ /* 0x000fc400078e02ff */
[----:B------:R-:W-:-:S04]  /*0e50*/  IMAD.HI.U32 R142, R146, -0x2daee0ad, RZ ;  /* 0xd2511f53928e7827 */ /* 0x000fc800078e00ff */
[----:B------:R-:W-:Y:S01]  /*0e60*/  IMAD.HI.U32 R143, R150, -0x326172a9, RZ ;  /* 0xcd9e8d57968f7827 */ /* 0x000fe200078e00ff */
[----:B------:R-:W-:-:S03]  /*0e70*/  LOP3.LUT R142, R142, R57, R140, 0x96, !PT ;  /* 0x000000398e8e7212 */ /* 0x000fc600078e968c */
[----:B------:R-:W-:Y:S01]  /*0e80*/  IMAD.IADD R60, R59, 0x1, R60 ;  /* 0x000000013b3c7824 */ /* 0x000fe200078e023c */
[----:B------:R-:W-:Y:S01]  /*0e90*/  LOP3.LUT R143, R143, R56, R141, 0x96, !PT ;  /* 0x000000388f8f7212 */ /* 0x000fe200078e968d */
[--C-:B------:R-:W-:Y:S02]  /*0ea0*/  HADD2.F32 R35, -RZ, R40.reuse.H0_H0 ;  /* 0x20000028ff237230 */ /* 0x100fe40000004100 */
[----:B------:R-:W-:Y:S01]  /*0eb0*/  HADD2.F32 R36, -RZ, R40.H1_H1 ;  /* 0x30000028ff247230 */ /* 0x000fe20000004100 */
[----:B------:R-:W-:Y:S01]  /*0ec0*/  SHF.L.U32 R148, R60, 0x3, RZ ;  /* 0x000000033c947819 */ /* 0x000fe200000006ff */
        /* <DEDUP_REMOVED lines=22> */
[----:B------:R-:W-:Y:S02]  /*1030*/  HADD2.F32 R43, -RZ, R52.H0_H0 ;  /* 0x20000034ff2b7230 */ /* 0x000fe40000004100 */
[----:B------:R-:W-:Y:S02]  /*1040*/  HADD2.F32 R51, -RZ, R53.H0_H0 ;  /* 0x20000035ff337230 */ /* 0x000fe40000004100 */
[----:B------:R-:W-:Y:S02]  /*1050*/  HADD2.F32 R54, -RZ, R55.H0_H0 ;  /* 0x20000037ff367230 */ /* 0x000fe40000004100 */
[----:B------:R-:W-:Y:S02]  /*1060*/  HADD2.F32 R80, -RZ, R81.H0_H0 ;  /* 0x20000051ff507230 */ /* 0x000fe40000004100 */
[----:B------:R-:W-:-:S02]  /*1070*/  HADD2.F32 R82, -RZ, R83.H0_H0 ;  /* 0x20000053ff527230 */ /* 0x000fc40000004100 */
[----:B------:R-:W-:Y:S02]  /*1080*/  HADD2.F32 R95, -RZ, R84.H0_H0 ;  /* 0x20000054ff5f7230 */ /* 0x000fe40000004100 */
[----:B------:R-:W-:Y:S02]  /*1090*/  HADD2.F32 R85, -RZ, R86.H0_H0 ;  /* 0x20000056ff557230 */ /* 0x000fe40000004100 */
[----:B------:R-:W-:Y:S02]  /*10a0*/  HADD2.F32 R74, -RZ, R75.H0_H0 ;  /* 0x2000004bff4a7230 */ /* 0x000fe40000004100 */
[----:B------:R-:W-:Y:S02]  /*10b0*/  HADD2.F32 R103, -RZ, R77.H0_H0 ;  /* 0x2000004dff677230 */ /* 0x000fe40000004100 */
[----:B------:R-:W-:Y:S02]  /*10c0*/  HADD2.F32 R76, -RZ, R78.H0_H0 ;  /* 0x2000004eff4c7230 */ /* 0x000fe40000004100 */
[----:B------:R-:W-:-:S02]  /*10d0*/  HADD2.F32 R109, -RZ, R79.H0_H0 ;  /* 0x2000004fff6d7230 */ /* 0x000fc40000004100 */
[----:B------:R-:W-:Y:S02]  /*10e0*/  HADD2.F32 R104, -RZ, R79.H1_H1 ;  /* 0x3000004fff687230 */ /* 0x000fe40000004100 */
[----:B------:R-:W-:Y:S02]  /*10f0*/  HADD2.F32 R117, -RZ, R69.H0_H0 ;  /* 0x20000045ff757230 */ /* 0x000fe40000004100 */
[----:B------:R-:W-:Y:S02]  /*1100*/  HADD2.F32 R52, -RZ, R52.H1_H1 ;  /* 0x30000034ff347230 */ /* 0x000fe40000004100 */
[----:B------:R-:W-:Y:S02]  /*1110*/  HADD2.F32 R53, -RZ, R53.H1_H1 ;  /* 0x30000035ff357230 */ /* 0x000fe40000004100 */
[----:B------:R-:W-:Y:S02]  /*1120*/  HADD2.F32 R55, -RZ, R55.H1_H1 ;  /* 0x30000037ff377230 */ /* 0x000fe40000004100 */
[----:B------:R-:W-:-:S02]  /*1130*/  HADD2.F32 R81, -RZ, R81.H1_H1 ;  /* 0x30000051ff517230 */ /* 0x000fc40000004100 */
[----:B------:R-:W-:Y:S02]  /*1140*/  HADD2.F32 R83, -RZ, R83.H1_H1 ;  /* 0x30000053ff537230 */ /* 0x000fe40000004100 */
[----:B------:R-:W-:Y:S02]  /*1150*/  HADD2.F32 R84, -RZ, R84.H1_H1 ;  /* 0x30000054ff547230 */ /* 0x000fe40000004100 */
[----:B------:R-:W-:Y:S02]  /*1160*/  HADD2.F32 R86, -RZ, R86.H1_H1 ;  /* 0x30000056ff567230 */ /* 0x000fe40000004100 */
[----:B------:R-:W-:Y:S02]  /*1170*/  HADD2.F32 R75, -RZ, R75.H1_H1 ;  /* 0x3000004bff4b7230 */ /* 0x000fe40000004100 */
        /* <DEDUP_REMOVED lines=17> */
[----:B------:R-:W-:Y:S02]  /*1290*/  IMAD.MOV.U32 R147, RZ, RZ, RZ ;  /* 0x000000ffff937224 */ /* 0x000fe400078e00ff */
[----:B------:R-:W-:Y:S02]  /*12a0*/  IMAD R146, R146, -0x2daee0ad, RZ ;  /* 0xd2511f5392927824 */ /* 0x000fe400078e02ff */
[----:B01----:R-:W-:-:S07]  /*12b0*/  IMAD R150, R150, -0x326172a9, RZ ;  /* 0xcd9e8d5796967824 */ /* 0x003fce00078e02ff */
.L_x_6051:
        /* <DEDUP_REMOVED lines=39> */
.L_x_5711:
        /* <DEDUP_REMOVED lines=12> */
.L_x_5714:
[----:B------:R-:W-:-:S07]  /*15f0*/  MOV R149, R150 ;  /* 0x0000009600957202 */ /* 0x000fce0000000f00 */
.L_x_5715:
[----:B------:R-:W-:Y:S05]  /*1600*/  BSYNC B2 ;  /* 0x0000000000027941 */ /* 0x000fea0003800000 */
.L_x_5713:
        /* <DEDUP_REMOVED lines=16> */
.L_x_5719:
[----:B------:R-:W-:Y:S05]  /*1710*/  BSYNC B3 ;  /* 0x0000000000037941 */ /* 0x000fea0003800000 */
.L_x_5718:
        /* <DEDUP_REMOVED lines=41> */
[----:B------:R-:W-:Y:S01]  /*19b0*/  IMAD.MOV.U32 R64, RZ, RZ, RZ ;  /* 0x000000ffff407224 */ /* 0x000fe200078e00ff */
[----:B------:R-:W-:-:S07]  /*19c0*/  LOP3.LUT R142, R65, R142, R140, 0x96, !PT ;  /* 0x0000008e418e7212 */ /* 0x000fce00078e968c */
.L_x_5717:
[----:B------:R-:W-:Y:S05]  /*19d0*/  BSYNC B2 ;  /* 0x0000000000027941 */ /* 0x000fea0003800000 */
.L_x_5716:
        /* <DEDUP_REMOVED lines=10> */
[----:B------:R-:W-:-:S04]  /*1a80*/  FMUL.FTZ R149, R19, R66 ;  /* 0x0000004213957220 */ /* 0x000fc80000410000 */
[----:B------:R-:W-:-:S07]  /*1a90*/  @P1 FADD.FTZ R149, R132, R149 ;  /* 0x0000009584951221 */ /* 0x000fce0000010000 */
.L_x_5712:
[----:B------:R-:W-:Y:S05]  /*1aa0*/  BSYNC B1 ;  /* 0x0000000000017941 */ /* 0x000fea0003800000 */
.L_x_5710:
        /* <DEDUP_REMOVED lines=8> */
.L_x_5721:
        /* <DEDUP_REMOVED lines=12> */
.L_x_5724:
[----:B------:R-:W-:-:S07]  /*1bf0*/  MOV R144, R150 ;  /* 0x0000009600907202 */ /* 0x000fce0000000f00 */
.L_x_5725:
[----:B------:R-:W-:Y:S05]  /*1c00*/  BSYNC B2 ;  /* 0x0000000000027941 */ /* 0x000fea0003800000 */
.L_x_5723:
        /* <DEDUP_REMOVED lines=16> */
.L_x_5729:
[----:B------:R-:W-:Y:S05]  /*1d10*/  BSYNC B3 ;  /* 0x0000000000037941 */ /* 0x000fea0003800000 */
.L_x_5728:
        /* <DEDUP_REMOVED lines=44> */
.L_x_5727:
[----:B------:R-:W-:Y:S05]  /*1fe0*/  BSYNC B2 ;  /* 0x0000000000027941 */ /* 0x000fea0003800000 */
.L_x_5726:
        /* <DEDUP_REMOVED lines=10> */
[----:B------:R-:W-:-:S04]  /*2090*/  FMUL.FTZ R153, R20, R153 ;  /* 0x0000009914997220 */ /* 0x000fc80000410000 */
[----:B------:R-:W-:-:S07]  /*20a0*/  @P1 FADD.FTZ R153, R64, R153 ;  /* 0x0000009940991221 */ /* 0x000fce0000010000 */
.L_x_5722:
[----:B------:R-:W-:Y:S05]  /*20b0*/  BSYNC B1 ;  /* 0x0000000000017941 */ /* 0x000fea0003800000 */
.L_x_5720:
        /* <DEDUP_REMOVED lines=8> */
.L_x_5731:
        /* <DEDUP_REMOVED lines=12> */
.L_x_5734:
[----:B------:R-:W-:-:S07]  /*2200*/  IMAD.MOV.U32 R144, RZ, RZ, R150 ;  /* 0x000000ffff907224 */ /* 0x000fce00078e0096 */
.L_x_5735:
[----:B------:R-:W-:Y:S05]  /*2210*/  BSYNC B2 ;  /* 0x0000000000027941 */ /* 0x000fea0003800000 */
.L_x_5733:
        /* <DEDUP_REMOVED lines=16> */
.L_x_5739:
[----:B------:R-:W-:Y:S05]  /*2320*/  BSYNC B3 ;  /* 0x0000000000037941 */ /* 0x000fea0003800000 */
.L_x_5738:
        /* <DEDUP_REMOVED lines=41> */
[----:B------:R-:W-:Y:S01]  /*25c0*/  MOV R146, R64 ;  /* 0x0000004000927202 */ /* 0x000fe20000000f00 */
[----:B------:R-:W-:Y:S01]  /*25d0*/  IMAD.MOV.U32 R64, RZ, RZ, RZ ;  /* 0x000000ffff407224 */ /* 0x000fe200078e00ff */
[----:B------:R-:W-:-:S07]  /*25e0*/  LOP3.LUT R142, R65, R142, R140, 0x96, !PT ;  /* 0x0000008e418e7212 */ /* 0x000fce00078e968c */
.L_x_5737:
[----:B------:R-:W-:Y:S05]  /*25f0*/  BSYNC B2 ;  /* 0x0000000000027941 */ /* 0x000fea0003800000 */
.L_x_5736:
        /* <DEDUP_REMOVED lines=12> */
.L_x_5732:
[----:B------:R-:W-:Y:S05]  /*26c0*/  BSYNC B1 ;  /* 0x0000000000017941 */ /* 0x000fea0003800000 */
.L_x_5730:
        /* <DEDUP_REMOVED lines=8> */
.L_x_5741:
        /* <DEDUP_REMOVED lines=12> */
.L_x_5744:
[----:B------:R-:W-:-:S07]  /*2810*/  MOV R144, R150 ;  /* 0x0000009600907202 */ /* 0x000fce0000000f00 */
.L_x_5745:
[----:B------:R-:W-:Y:S05]  /*2820*/  BSYNC B2 ;  /* 0x0000000000027941 */ /* 0x000fea0003800000 */
.L_x_5743:
        /* <DEDUP_REMOVED lines=16> */
.L_x_5749:
[----:B------:R-:W-:Y:S05]  /*2930*/  BSYNC B3 ;  /* 0x0000000000037941 */ /* 0x000fea0003800000 */
.L_x_5748:
        /* <DEDUP_REMOVED lines=44> */
.L_x_5747:
[----:B------:R-:W-:Y:S05]  /*2c00*/  BSYNC B2 ;  /* 0x0000000000027941 */ /* 0x000fea0003800000 */
.L_x_5746:
        /* <DEDUP_REMOVED lines=12> */
.L_x_5742:
[----:B------:R-:W-:Y:S05]  /*2cd0*/  BSYNC B1 ;  /* 0x0000000000017941 */ /* 0x000fea0003800000 */
.L_x_5740:
        /* <DEDUP_REMOVED lines=8> */
.L_x_5751:
        /* <DEDUP_REMOVED lines=12> */
.L_x_5754:
[----:B------:R-:W-:-:S07]  /*2e20*/  MOV R144, R150 ;  /* 0x0000009600907202 */ /* 0x000fce0000000f00 */
.L_x_5755:
[----:B------:R-:W-:Y:S05]  /*2e30*/  BSYNC B2 ;  /* 0x0000000000027941 */ /* 0x000fea0003800000 */
.L_x_5753:
        /* <DEDUP_REMOVED lines=16> */
.L_x_5759:
[----:B------:R-:W-:Y:S05]  /*2f40*/  BSYNC B3 ;  /* 0x0000000000037941 */ /* 0x000fea0003800000 */
.L_x_5758:
        /* <DEDUP_REMOVED lines=42> */
[----:B------:R-:W-:Y:S01]  /*31f0*/  HFMA2.MMA R64, -RZ, RZ, 0, 0 ;  /* 0x00000000ff407435 */ /* 0x000fe200000001ff */
[----:B------:R-:W-:-:S10]  /*3200*/  LOP3.LUT R142, R65, R142, R140, 0x96, !PT ;  /* 0x0000008e418e7212 */ /* 0x000fd400078e968c */
.L_x_5757:
[----:B------:R-:W-:Y:S05]  /*3210*/  BSYNC B2 ;  /* 0x0000000000027941 */ /* 0x000fea0003800000 */
.L_x_5756:
        /* <DEDUP_REMOVED lines=10> */
[----:B------:R-:W-:-:S04]  /*32c0*/  FMUL.FTZ R159, R23, R66 ;  /* 0x00000042179f7220 */ /* 0x000fc80000410000 */
[----:B------:R-:W-:-:S07]  /*32d0*/  @P1 FADD.FTZ R159, R132, R159 ;  /* 0x0000009f849f1221 */ /* 0x000fce0000010000 */
.L_x_5752:
[----:B------:R-:W-:Y:S05]  /*32e0*/  BSYNC B1 ;  /* 0x0000000000017941 */ /* 0x000fea0003800000 */
.L_x_5750:
        /* <DEDUP_REMOVED lines=8> */
.L_x_5761:
        /* <DEDUP_REMOVED lines=12> */
.L_x_5764:
[----:B------:R-:W-:-:S07]  /*3430*/  MOV R144, R150 ;  /* 0x0000009600907202 */ /* 0x000fce0000000f00 */
.L_x_5765:
[----:B------:R-:W-:Y:S05]  /*3440*/  BSYNC B2 ;  /* 0x0000000000027941 */ /* 0x000fea0003800000 */
.L_x_5763:
        /* <DEDUP_REMOVED lines=16> */
.L_x_5769:
[----:B------:R-:W-:Y:S05]  /*3550*/  BSYNC B3 ;  /* 0x0000000000037941 */ /* 0x000fea0003800000 */
.L_x_5768:
        /* <DEDUP_REMOVED lines=40> */
[----:B------:R-:W-:Y:S02]  /*37e0*/  MOV R150, R66 ;  /* 0x0000004200967202 */ /* 0x000fe40000000f00 */
[----:B------:R-:W-:Y:S01]  /*37f0*/  LOP3.LUT R142, R65, R142, R140, 0x96, !PT ;  /* 0x0000008e418e7212 */ /* 0x000fe200078e968c */
[----:B------:R-:W-:Y:S01]  /*3800*/  IMAD.MOV.U32 R65, RZ, RZ, RZ ;  /* 0x000000ffff417224 */ /* 0x000fe200078e00ff */
[----:B------:R-:W-:-:S07]  /*3810*/  MOV R146, R64 ;  /* 0x0000004000927202 */ /* 0x000fce0000000f00 */
.L_x_5767:
[----:B------:R-:W-:Y:S05]  /*3820*/  BSYNC B2 ;  /* 0x0000000000027941 */ /* 0x000fea0003800000 */
.L_x_5766:
        /* <DEDUP_REMOVED lines=10> */
[----:B------:R-:W-:-:S04]  /*38d0*/  FMUL.FTZ R161, R24, R161 ;  /* 0x000000a118a17220 */ /* 0x000fc80000410000 */
[----:B------:R-:W-:-:S07]  /*38e0*/  @P1 FADD.FTZ R161, R64, R161 ;  /* 0x000000a140a11221 */ /* 0x000fce0000010000 */
.L_x_5762:
[----:B------:R-:W-:Y:S05]  /*38f0*/  BSYNC B1 ;  /* 0x0000000000017941 */ /* 0x000fea0003800000 */
.L_x_5760:
        /* <DEDUP_REMOVED lines=8> */
.L_x_5771:
        /* <DEDUP_REMOVED lines=12> */
.L_x_5774:
[----:B------:R-:W-:-:S07]  /*3a40*/  IMAD.MOV.U32 R144, RZ, RZ, R150 ;  /* 0x000000ffff907224 */ /* 0x000fce00078e0096 */
.L_x_5775:
[----:B------:R-:W-:Y:S05]  /*3a50*/  BSYNC B2 ;  /* 0x0000000000027941 */ /* 0x000fea0003800000 */
.L_x_5773:
        /* <DEDUP_REMOVED lines=16> */
.L_x_5779:
[----:B------:R-:W-:Y:S05]  /*3b60*/  BSYNC B3 ;  /* 0x0000000000037941 */ /* 0x000fea0003800000 */
.L_x_5778:
        /* <DEDUP_REMOVED lines=44> */
.L_x_5777:
[----:B------:R-:W-:Y:S05]  /*3e30*/  BSYNC B2 ;  /* 0x0000000000027941 */ /* 0x000fea0003800000 */
.L_x_5776:
        /* <DEDUP_REMOVED lines=12> */
.L_x_5772:
[----:B------:R-:W-:Y:S05]  /*3f00*/  BSYNC B1 ;  /* 0x0000000000017941 */ /* 0x000fea0003800000 */
.L_x_5770:
        /* <DEDUP_REMOVED lines=8> */
.L_x_5781:
        /* <DEDUP_REMOVED lines=12> */
.L_x_5784:
[----:B------:R-:W-:-:S07]  /*4050*/  MOV R164, R150 ;  /* 0x0000009600a47202 */ /* 0x000fce0000000f00 */
.L_x_5785:
[----:B------:R-:W-:Y:S05]  /*4060*/  BSYNC B2 ;  /* 0x0000000000027941 */ /* 0x000fea0003800000 */
.L_x_5783:
        /* <DEDUP_REMOVED lines=16> */
.L_x_5789:
[----:B------:R-:W-:Y:S05]  /*4170*/  BSYNC B3 ;  /* 0x0000000000037941 */ /* 0x000fea0003800000 */
.L_x_5788:
        /* <DEDUP_REMOVED lines=42> */
[----:B------:R-:W-:Y:S02]  /*4420*/  LOP3.LUT R142, R65, R142, R140, 0x96, !PT ;  /* 0x0000008e418e7212 */ /* 0x000fe400078e968c */
[----:B------:R-:W-:-:S07]  /*4430*/  MOV R146, R64 ;  /* 0x0000004000927202 */ /* 0x000fce0000000f00 */
.L_x_5787:
[----:B------:R-:W-:Y:S05]  /*4440*/  BSYNC B2 ;  /* 0x0000000000027941 */ /* 0x000fea0003800000 */
.L_x_5786:
        /* <DEDUP_REMOVED lines=12> */
.L_x_5782:
[----:B------:R-:W-:Y:S05]  /*4510*/  BSYNC B1 ;  /* 0x0000000000017941 */ /* 0x000fea0003800000 */
.L_x_5780:
        /* <DEDUP_REMOVED lines=29> */
.L_x_5791:
[----:B------:R-:W-:Y:S05]  /*46f0*/  BSYNC B1 ;  /* 0x0000000000017941 */ /* 0x000fea0003800000 */
.L_x_5790:
[----:B------:R-:W-:Y:S01]  /*4700*/  IADD3 R219, R219, 0x80, RZ ;  /* 0x00000080dbdb7810 */ /* 0x000fe20007ffe0ff */
[----:B------:R-:W-:-:S07]  /*4710*/  VIADD R217, R217, 0x80 ;  /* 0x00000080d9d97836 */ /* 0x000fce0000000000 */
.L_x_5709:
[----:B------:R-:W-:Y:S05]  /*4720*/  BSYNC B0 ;  /* 0x0000000000007941 */ /* 0x000fea0003800000 */
.L_x_5708:
        /* <DEDUP_REMOVED lines=14> */
[----:B------:R-:W-:Y:S02]  /*4810*/  MOV R167, RZ ;  /* 0x000000ff00a77202 */ /* 0x000fe40000000f00 */
[----:B------:R-:W-:Y:S01]  /*4820*/  MOV R64, R144 ;  /* 0x0000009000407202 */ /* 0x000fe20000000f00 */
[----:B------:R-:W-:Y:S06]  /*4830*/  @!P1 BRA `(.L_x_5796) ;  /* 0x0000000400689947 */ /* 0x000fec0003800000 */
[----:B------:R-:W-:Y:S02]  /*4840*/  IMAD.MOV.U32 R64, RZ, RZ, R144 ;  /* 0x000000ffff407224 */ /* 0x000fe400078e0090 */
[----:B-----5:R-:W-:Y:S01]  /*4850*/  HADD2.F32 R167, -RZ, R60.H0_H0 ;  /* 0x2000003cffa77230 */ /* 0x020fe20000004100 */
[----:B------:R-:W-:Y:S06]  /*4860*/  BRA `(.L_x_5796) ;  /* 0x00000004005c7947 */ /* 0x000fec0003800000 */
.L_x_5795:
        /* <DEDUP_REMOVED lines=12> */
.L_x_5798:
[----:B------:R-:W-:-:S07]  /*4930*/  MOV R167, R150 ;  /* 0x0000009600a77202 */ /* 0x000fce0000000f00 */
.L_x_5799:
[----:B------:R-:W-:Y:S05]  /*4940*/  BSYNC B2 ;  /* 0x0000000000027941 */ /* 0x000fea0003800000 */
.L_x_5797:
        /* <DEDUP_REMOVED lines=16> */
.L_x_5803:
[----:B------:R-:W-:Y:S05]  /*4a50*/  BSYNC B3 ;  /* 0x0000000000037941 */ /* 0x000fea0003800000 */
.L_x_5802:
        /* <DEDUP_REMOVED lines=41> */
[----:B------:R-:W-:Y:S01]  /*4cf0*/  HFMA2.MMA R64, -RZ, RZ, 0, 0 ;  /* 0x00000000ff407435 */ /* 0x000fe200000001ff */
[----:B------:R-:W-:-:S10]  /*4d00*/  LOP3.LUT R142, R65, R142, R140, 0x96, !PT ;  /* 0x0000008e418e7212 */ /* 0x000fd400078e968c */
.L_x_5801:
[----:B------:R-:W-:Y:S05]  /*4d10*/  BSYNC B2 ;  /* 0x0000000000027941 */ /* 0x000fea0003800000 */
.L_x_5800:
[----:B------:R-:W-:Y:S01]  /*4d20*/  I2FP.F32.U32 R65, R167 ;  /* 0x000000a700417245 */ /* 0x000fe20000201000 */
[----:B-----5:R-:W-:Y:S02]  /*4d30*/  HADD2.F32 R67, -RZ, R56.H0_H0 ;  /* 0x20000038ff437230 */ /* 0x020fe40000004100 */
[----:B------:R-:W-:Y:S02]  /*4d40*/  IMAD.MOV.U32 R66, RZ, RZ, 0x2f800000 ;  /* 0x2f800000ff427424 */ /* 0x000fe400078e00ff */
[----:B------:R-:W-:Y:S02]  /*4d50*/  @P1 HADD2.F32 R132, -RZ, R60.H0_H0 ;  /* 0x2000003cff841230 */ /* 0x000fe40000004100 */
[----:B------:R-:W-:Y:S01]  /*4d60*/  FMUL.FTZ R67, R67, UR11 ;  /* 0x0000000b43437c20 */ /* 0x000fe20008410000 */
[----:B------:R-:W-:-:S03]  /*4d70*/  FFMA.FTZ R65, R65, R66, 1.1641532182693481445e-10 ;  /* 0x2f00000041417423 */ /* 0x000fc60000010042 */
[----:B------:R-:W-:Y:S02]  /*4d80*/  FMUL.FTZ R66, R67, UR10 ;  /* 0x0000000a43427c20 */ /* 0x000fe40008410000 */
[----:B------:R-:W-:-:S04]  /*4d90*/  FSETP.GTU.FTZ.AND P3, PT, R65, UR8, PT ;  /* 0x0000000841007c0b */ /* 0x000fc8000bf7c000 */
[----:B------:R-:W-:Y:S02]  /*4da0*/  FSEL R66, R66, RZ, !P3 ;  /* 0x000000ff42427208 */ /* 0x000fe40005800000 */
[----:B------:R-:W-:-:S03]  /*4db0*/  SEL R151, RZ, 0x1, P3 ;  /* 0x00000001ff977807 */ /* 0x000fc60001800000 */
[----:B------:R-:W-:-:S04]  /*4dc0*/  FMUL.FTZ R167, R27, R66 ;  /* 0x000000421ba77220 */ /* 0x000fc80000410000 */
[----:B------:R-:W-:-:S07]  /*4dd0*/  @P1 FADD.FTZ R167, R132, R167 ;  /* 0x000000a784a71221 */ /* 0x000fce0000010000 */
.L_x_5796:
[----:B------:R-:W-:Y:S05]  /*4de0*/  BSYNC B1 ;  /* 0x0000000000017941 */ /* 0x000fea0003800000 */
.L_x_5794:
        /* <DEDUP_REMOVED lines=8> */
.L_x_5805:
        /* <DEDUP_REMOVED lines=12> */
.L_x_5808:
[----:B------:R-:W-:-:S07]  /*4f30*/  MOV R144, R150 ;  /* 0x0000009600907202 */ /* 0x000fce0000000f00 */
.L_x_5809:
[----:B------:R-:W-:Y:S05]  /*4f40*/  BSYNC B2 ;  /* 0x0000000000027941 */ /* 0x000fea0003800000 */
.L_x_5807:
        /* <DEDUP_REMOVED lines=16> */
.L_x_5813:
[----:B------:R-:W-:Y:S05]  /*5050*/  BSYNC B3 ;  /* 0x0000000000037941 */ /* 0x000fea0003800000 */
.L_x_5812:
        /* <DEDUP_REMOVED lines=44> */
.L_x_5811:
[----:B------:R-:W-:Y:S05]  /*5320*/  BSYNC B2 ;  /* 0x0000000000027941 */ /* 0x000fea0003800000 */
.L_x_5810:
        /* <DEDUP_REMOVED lines=12> */
.L_x_5806:
[----:B------:R-:W-:Y:S05]  /*53f0*/  BSYNC B1 ;  /* 0x0000000000017941 */ /* 0x000fea0003800000 */
.L_x_5804:
        /* <DEDUP_REMOVED lines=8> */
.L_x_5815:
        /* <DEDUP_REMOVED lines=12> */
.L_x_5818:
[----:B------:R-:W-:-:S07]  /*5540*/  IMAD.MOV.U32 R144, RZ, RZ, R150 ;  /* 0x000000ffff907224 */ /* 0x000fce00078e0096 */
.L_x_5819:
[----:B------:R-:W-:Y:S05]  /*5550*/  BSYNC B2 ;  /* 0x0000000000027941 */ /* 0x000fea0003800000 */
.L_x_5817:
        /* <DEDUP_REMOVED lines=16> */
.L_x_5823:
[----:B------:R-:W-:Y:S05]  /*5660*/  BSYNC B3 ;  /* 0x0000000000037941 */ /* 0x000fea0003800000 */
.L_x_5822:
        /* <DEDUP_REMOVED lines=44> */
.L_x_5821:
[----:B------:R-:W-:Y:S05]  /*5930*/  BSYNC B2 ;  /* 0x0000000000027941 */ /* 0x000fea0003800000 */
.L_x_5820:
[----:B------:R-:W-:Y:S01]  /*5940*/  I2FP.F32.U32 R65, R144 ;  /* 0x0000009000417245 */ /* 0x000fe20000201000 */
[----:B-----5:R-:W-:Y:S01]  /*5950*/  HADD2.F32 R67, -RZ, R57.H0_H0 ;  /* 0x20000039ff437230 */ /* 0x020fe20000004100 */
[----:B------:R-:W-:Y:S01]  /*5960*/  MOV R66, 0x2f800000 ;  /* 0x2f80000000427802 */ /* 0x000fe20000000f00 */
[----:B------:R-:W-:-:S03]  /*5970*/  @P1 HADD2.F32 R132, -RZ, R61.H0_H0 ;  /* 0x2000003dff841230 */ /* 0x000fc60000004100 */
        /* <DEDUP_REMOVED lines=8> */
.L_x_5816:
[----:B------:R-:W-:Y:S05]  /*5a00*/  BSYNC B1 ;  /* 0x0000000000017941 */ /* 0x000fea0003800000 */
.L_x_5814:
        /* <DEDUP_REMOVED lines=8> */
.L_x_5825:
        /* <DEDUP_REMOVED lines=12> */
.L_x_5828:
[----:B------:R-:W-:-:S07]  /*5b50*/  MOV R144, R150 ;  /* 0x0000009600907202 */ /* 0x000fce0000000f00 */
.L_x_5829:
[----:B------:R-:W-:Y:S05]  /*5b60*/  BSYNC B2 ;  /* 0x0000000000027941 */ /* 0x000fea0003800000 */
.L_x_5827:
        /* <DEDUP_REMOVED lines=16> */
.L_x_5833:
[----:B------:R-:W-:Y:S05]  /*5c70*/  BSYNC B3 ;  /* 0x0000000000037941 */ /* 0x000fea0003800000 */
.L_x_5832:
        /* <DEDUP_REMOVED lines=43> */
[----:B------:R-:W-:-:S10]  /*5f30*/  MOV R146, R64 ;  /* 0x0000004000927202 */ /* 0x000fd40000000f00 */
.L_x_5831:
[----:B------:R-:W-:Y:S05]  /*5f40*/  BSYNC B2 ;  /* 0x0000000000027941 */ /* 0x000fea0003800000 */
.L_x_5830:
        /* <DEDUP_REMOVED lines=12> */
.L_x_5826:
[----:B------:R-:W-:Y:S05]  /*6010*/  BSYNC B1 ;  /* 0x0000000000017941 */ /* 0x000fea0003800000 */
.L_x_5824:
        /* <DEDUP_REMOVED lines=8> */
.L_x_5835:
        /* <DEDUP_REMOVED lines=12> */
.L_x_5838:
[----:B------:R-:W-:-:S07]  /*6160*/  MOV R144, R150 ;  /* 0x0000009600907202 */ /* 0x000fce0000000f00 */
.L_x_5839:
[----:B------:R-:W-:Y:S05]  /*6170*/  BSYNC B2 ;  /* 0x0000000000027941 */ /* 0x000fea0003800000 */
.L_x_5837:
        /* <DEDUP_REMOVED lines=16> */
.L_x_5843:
[----:B------:R-:W-:Y:S05]  /*6280*/  BSYNC B3 ;  /* 0x0000000000037941 */ /* 0x000fea0003800000 */
.L_x_5842:
        /* <DEDUP_REMOVED lines=41> */
[----:B------:R-:W-:Y:S01]  /*6520*/  MOV R146, R64 ;  /* 0x0000004000927202 */ /* 0x000fe20000000f00 */
[----:B------:R-:W-:Y:S01]  /*6530*/  IMAD.MOV.U32 R64, RZ, RZ, RZ ;  /* 0x000000ffff407224 */ /* 0x000fe200078e00ff */
[----:B------:R-:W-:-:S07]  /*6540*/  LOP3.LUT R142, R65, R142, R140, 0x96, !PT ;  /* 0x0000008e418e7212 */ /* 0x000fce00078e968c */
.L_x_5841:
[----:B------:R-:W-:Y:S05]  /*6550*/  BSYNC B2 ;  /* 0x0000000000027941 */ /* 0x000fea0003800000 */
.L_x_5840:
[----:B------:R-:W-:Y:S01]  /*6560*/  HFMA2.MMA R66, -RZ, RZ, 0.1171875, 0 ;  /* 0x2f800000ff427435 */ /* 0x000fe200000001ff */
[----:B------:R-:W-:Y:S01]  /*6570*/  I2FP.F32.U32 R65, R144 ;  /* 0x0000009000417245 */ /* 0x000fe20000201000 */
[----:B-----5:R-:W-:Y:S02]  /*6580*/  HADD2.F32 R67, -RZ, R58.H0_H0 ;  /* 0x2000003aff437230 */ /* 0x020fe40000004100 */
[----:B------:R-:W-:-:S03]  /*6590*/  @P1 HADD2.F32 R132, -RZ, R62.H0_H0 ;  /* 0x2000003eff841230 */ /* 0x000fc60000004100 */
[----:B------:R-:W-:-:S03]  /*65a0*/  FMUL.FTZ R67, R67, UR11 ;  /* 0x0000000b43437c20 */ /* 0x000fc60008410000 */
[----:B------:R-:W-:Y:S01]  /*65b0*/  FFMA.FTZ R65, R65, R66, 1.1641532182693481445e-10 ;  /* 0x2f00000041417423 */ /* 0x000fe20000010042 */
[----:B------:R-:W-:-:S04]  /*65c0*/  FMUL.FTZ R66, R67, UR10 ;  /* 0x0000000a43427c20 */ /* 0x000fc80008410000 */
[----:B------:R-:W-:-:S04]  /*65d0*/  FSETP.GTU.FTZ.AND P3, PT, R65, UR8, PT ;  /* 0x0000000841007c0b */ /* 0x000fc8000bf7c000 */
[----:B------:R-:W-:Y:S02]  /*65e0*/  FSEL R66, R66, RZ, !P3 ;  /* 0x000000ff42427208 */ /* 0x000fe40005800000 */
[----:B------:R-:W-:-:S03]  /*65f0*/  SEL R158, RZ, 0x1, P3 ;  /* 0x00000001ff9e7807 */ /* 0x000fc60001800000 */
[----:B------:R-:W-:-:S04]  /*6600*/  FMUL.FTZ R175, R31, R66 ;  /* 0x000000421faf7220 */ /* 0x000fc80000410000 */
[----:B------:R-:W-:-:S07]  /*6610*/  @P1 FADD.FTZ R175, R132, R175 ;  /* 0x000000af84af1221 */ /* 0x000fce0000010000 */
.L_x_5836:
[----:B------:R-:W-:Y:S05]  /*6620*/  BSYNC B1 ;  /* 0x0000000000017941 */ /* 0x000fea0003800000 */
.L_x_5834:
        /* <DEDUP_REMOVED lines=8> */
.L_x_5845:
        /* <DEDUP_REMOVED lines=12> */
.L_x_5848:
[----:B------:R-:W-:-:S07]  /*6770*/  IMAD.MOV.U32 R144, RZ, RZ, R150 ;  /* 0x000000ffff907224 */ /* 0x000fce00078e0096 */
.L_x_5849:
[----:B------:R-:W-:Y:S05]  /*6780*/  BSYNC B2 ;  /* 0x0000000000027941 */ /* 0x000fea0003800000 */
.L_x_5847:
        /* <DEDUP_REMOVED lines=16> */
.L_x_5853:
[----:B------:R-:W-:Y:S05]  /*6890*/  BSYNC B3 ;  /* 0x0000000000037941 */ /* 0x000fea0003800000 */
.L_x_5852:
        /* <DEDUP_REMOVED lines=44> */
.L_x_5851:
[----:B------:R-:W-:Y:S05]  /*6b60*/  BSYNC B2 ;  /* 0x0000000000027941 */ /* 0x000fea0003800000 */
.L_x_5850:
        /* <DEDUP_REMOVED lines=12> */
.L_x_5846:
[----:B------:R-:W-:Y:S05]  /*6c30*/  BSYNC B1 ;  /* 0x0000000000017941 */ /* 0x000fea0003800000 */
.L_x_5844:
        /* <DEDUP_REMOVED lines=8> */
.L_x_5855:
        /* <DEDUP_REMOVED lines=12> */
.L_x_5858:
[----:B------:R-:W-:-:S07]  /*6d80*/  MOV R144, R150 ;  /* 0x0000009600907202 */ /* 0x000fce0000000f00 */
.L_x_5859:
[----:B------:R-:W-:Y:S05]  /*6d90*/  BSYNC B2 ;  /* 0x0000000000027941 */ /* 0x000fea0003800000 */
.L_x_5857:
        /* <DEDUP_REMOVED lines=16> */
.L_x_5863:
[----:B------:R-:W-:Y:S05]  /*6ea0*/  BSYNC B3 ;  /* 0x0000000000037941 */ /* 0x000fea0003800000 */
.L_x_5862:
        /* <DEDUP_REMOVED lines=44> */
.L_x_5861:
[----:B------:R-:W-:Y:S05]  /*7170*/  BSYNC B2 ;  /* 0x0000000000027941 */ /* 0x000fea0003800000 */
.L_x_5860:
        /* <DEDUP_REMOVED lines=12> */
.L_x_5856:
[----:B------:R-:W-:Y:S05]  /*7240*/  BSYNC B1 ;  /* 0x0000000000017941 */ /* 0x000fea0003800000 */
.L_x_5854:
        /* <DEDUP_REMOVED lines=8> */
.L_x_5865:
        /* <DEDUP_REMOVED lines=12> */
.L_x_5868:
[----:B------:R-:W-:-:S07]  /*7390*/  MOV R164, R150 ;  /* 0x0000009600a47202 */ /* 0x000fce0000000f00 */
.L_x_5869:
[----:B------:R-:W-:Y:S05]  /*73a0*/  BSYNC B2 ;  /* 0x0000000000027941 */ /* 0x000fea0003800000 */
.L_x_5867:
        /* <DEDUP_REMOVED lines=16> */
.L_x_5873:
[----:B------:R-:W-:Y:S05]  /*74b0*/  BSYNC B3 ;  /* 0x0000000000037941 */ /* 0x000fea0003800000 */
.L_x_5872:
        /* <DEDUP_REMOVED lines=9> */
[----:B------:R-:W-:-:S03]  /*7550*/  LOP3.LUT R133, R67, R133, R2, 0x96, !PT ;  /* 0x0000008543857212 */ /* 0x000fc600078e9602 */
[----:B------:R-:W-:Y:S01]  /*7560*/  IMAD.MOV.U32 R144, RZ, RZ, RZ ;  /* 0x000000ffff907224 */ /* 0x000fe200078e00ff */
        /* <DEDUP_REMOVED lines=31> */
[----:B------:R-:W-:Y:S02]  /*7760*/  LOP3.LUT R142, R65, R142, R140, 0x96, !PT ;  /* 0x0000008e418e7212 */ /* 0x000fe400078e968c */
[----:B------:R-:W-:-:S07]  /*7770*/  MOV R146, R64 ;  /* 0x0000004000927202 */ /* 0x000fce0000000f00 */
.L_x_5871:
[----:B------:R-:W-:Y:S05]  /*7780*/  BSYNC B2 ;  /* 0x0000000000027941 */ /* 0x000fea0003800000 */
.L_x_5870:
        /* <DEDUP_REMOVED lines=12> */
.L_x_5866:
[----:B------:R-:W-:Y:S05]  /*7850*/  BSYNC B1 ;  /* 0x0000000000017941 */ /* 0x000fea0003800000 */
.L_x_5864:
        /* <DEDUP_REMOVED lines=29> */
.L_x_5875:
[----:B------:R-:W-:Y:S05]  /*7a30*/  BSYNC B1 ;  /* 0x0000000000017941 */ /* 0x000fea0003800000 */
.L_x_5874:
[----:B------:R-:W-:Y:S01]  /*7a40*/  VIADD R219, R219, 0x80 ;  /* 0x00000080dbdb7836 */ /* 0x000fe20000000000 */
[----:B------:R-:W-:-:S07]  /*7a50*/  IADD3 R217, R217, 0x80, RZ ;  /* 0x00000080d9d97810 */ /* 0x000fce0007ffe0ff */
.L_x_5793:
[----:B------:R-:W-:Y:S05]  /*7a60*/  BSYNC B0 ;  /* 0x0000000000007941 */ /* 0x000fea0003800000 */
.L_x_5792:
        /* <DEDUP_REMOVED lines=20> */
.L_x_5879:
        /* <DEDUP_REMOVED lines=12> */
.L_x_5882:
[----:B------:R-:W-:-:S07]  /*7c70*/  IMAD.MOV.U32 R176, RZ, RZ, R150 ;  /* 0x000000ffffb07224 */ /* 0x000fce00078e0096 */
.L_x_5883:
[----:B------:R-:W-:Y:S05]  /*7c80*/  BSYNC B2 ;  /* 0x0000000000027941 */ /* 0x000fea0003800000 */
.L_x_5881:
        /* <DEDUP_REMOVED lines=16> */
.L_x_5887:
[----:B------:R-:W-:Y:S05]  /*7d90*/  BSYNC B3 ;  /* 0x0000000000037941 */ /* 0x000fea0003800000 */
.L_x_5886:
        /* <DEDUP_REMOVED lines=43> */
.L_x_5885:
[----:B------:R-:W-:Y:S05]  /*8050*/  BSYNC B2 ;  /* 0x0000000000027941 */ /* 0x000fea0003800000 */
.L_x_5884:
        /* <DEDUP_REMOVED lines=12> */
.L_x_5880:
[----:B------:R-:W-:Y:S05]  /*8120*/  BSYNC B1 ;  /* 0x0000000000017941 */ /* 0x000fea0003800000 */
.L_x_5878:
        /* <DEDUP_REMOVED lines=8> */
.L_x_5889:
        /* <DEDUP_REMOVED lines=12> */
.L_x_5892:
[----:B------:R-:W-:-:S07]  /*8270*/  IMAD.MOV.U32 R144, RZ, RZ, R150 ;  /* 0x000000ffff907224 */ /* 0x000fce00078e0096 */
.L_x_5893:
[----:B------:R-:W-:Y:S05]  /*8280*/  BSYNC B2 ;  /* 0x0000000000027941 */ /* 0x000fea0003800000 */
.L_x_5891:
        /* <DEDUP_REMOVED lines=16> */
.L_x_5897:
[----:B------:R-:W-:Y:S05]  /*8390*/  BSYNC B3 ;  /* 0x0000000000037941 */ /* 0x000fea0003800000 */
.L_x_5896:
        /* <DEDUP_REMOVED lines=44> */
.L_x_5895:
[----:B------:R-:W-:Y:S05]  /*8660*/  BSYNC B2 ;  /* 0x0000000000027941 */ /* 0x000fea0003800000 */
.L_x_5894:
        /* <DEDUP_REMOVED lines=12> */
.L_x_5890:
[----:B------:R-:W-:Y:S05]  /*8730*/  BSYNC B1 ;  /* 0x0000000000017941 */ /* 0x000fea0003800000 */
.L_x_5888:
        /* <DEDUP_REMOVED lines=8> */
.L_x_5899:
        /* <DEDUP_REMOVED lines=12> */
.L_x_5902:
[----:B------:R-:W-:-:S07]  /*8880*/  MOV R144, R150 ;  /* 0x0000009600907202 */ /* 0x000fce0000000f00 */
.L_x_5903:
[----:B------:R-:W-:Y:S05]  /*8890*/  BSYNC B2 ;  /* 0x0000000000027941 */ /* 0x000fea0003800000 */
.L_x_5901:
        /* <DEDUP_REMOVED lines=16> */
.L_x_5907:
[----:B------:R-:W-:Y:S05]  /*89a0*/  BSYNC B3 ;  /* 0x0000000000037941 */ /* 0x000fea0003800000 */
.L_x_5906:
        /* <DEDUP_REMOVED lines=44> */
.L_x_5905:
[----:B------:R-:W-:Y:S05]  /*8c70*/  BSYNC B2 ;  /* 0x0000000000027941 */ /* 0x000fea0003800000 */
.L_x_5904:
        /* <DEDUP_REMOVED lines=12> */
.L_x_5900:
[----:B------:R-:W-:Y:S05]  /*8d40*/  BSYNC B1 ;  /* 0x0000000000017941 */ /* 0x000fea0003800000 */
.L_x_5898:
        /* <DEDUP_REMOVED lines=8> */
.L_x_5909:
        /* <DEDUP_REMOVED lines=12> */
.L_x_5912:
[----:B------:R-:W-:-:S07]  /*8e90*/  MOV R144, R150 ;  /* 0x0000009600907202 */ /* 0x000fce0000000f00 */
.L_x_5913:
[----:B------:R-:W-:Y:S05]  /*8ea0*/  BSYNC B2 ;  /* 0x0000000000027941 */ /* 0x000fea0003800000 */
.L_x_5911:
        /* <DEDUP_REMOVED lines=16> */
.L_x_5917:
[----:B------:R-:W-:Y:S05]  /*8fb0*/  BSYNC B3 ;  /* 0x0000000000037941 */ /* 0x000fea0003800000 */
.L_x_5916:
        /* <DEDUP_REMOVED lines=44> */
.L_x_5915:
[----:B------:R-:W-:Y:S05]  /*9280*/  BSYNC B2 ;  /* 0x0000000000027941 */ /* 0x000fea0003800000 */
.L_x_5914:
        /* <DEDUP_REMOVED lines=12> */
.L_x_5910:
[----:B------:R-:W-:Y:S05]  /*9350*/  BSYNC B1 ;  /* 0x0000000000017941 */ /* 0x000fea0003800000 */
.L_x_5908:
        /* <DEDUP_REMOVED lines=8> */
.L_x_5919:
        /* <DEDUP_REMOVED lines=12> */
.L_x_5922:
[----:B------:R-:W-:-:S07]  /*94a0*/  IMAD.MOV.U32 R144, RZ, RZ, R150 ;  /* 0x000000ffff907224 */ /* 0x000fce00078e0096 */
.L_x_5923:
[----:B------:R-:W-:Y:S05]  /*94b0*/  BSYNC B2 ;  /* 0x0000000000027941 */ /* 0x000fea0003800000 */
.L_x_5921:
        /* <DEDUP_REMOVED lines=16> */
.L_x_5927:
[----:B------:R-:W-:Y:S05]  /*95c0*/  BSYNC B3 ;  /* 0x0000000000037941 */ /* 0x000fea0003800000 */
.L_x_5926:
        /* <DEDUP_REMOVED lines=44> */
.L_x_5925:
[----:B------:R-:W-:Y:S05]  /*9890*/  BSYNC B2 ;  /* 0x0000000000027941 */ /* 0x000fea0003800000 */
.L_x_5924:
        /* <DEDUP_REMOVED lines=12> */
.L_x_5920:
[----:B------:R-:W-:Y:S05]  /*9960*/  BSYNC B1 ;  /* 0x0000000000017941 */ /* 0x000fea0003800000 */
.L_x_5918:
        /* <DEDUP_REMOVED lines=8> */
.L_x_5929:
        /* <DEDUP_REMOVED lines=12> */
.L_x_5932:
[----:B------:R-:W-:-:S07]  /*9ab0*/  MOV R144, R150 ;  /* 0x0000009600907202 */ /* 0x000fce0000000f00 */
.L_x_5933:
[----:B------:R-:W-:Y:S05]  /*9ac0*/  BSYNC B2 ;  /* 0x0000000000027941 */ /* 0x000fea0003800000 */
.L_x_5931:
        /* <DEDUP_REMOVED lines=16> */
.L_x_5937:
[----:B------:R-:W-:Y:S05]  /*9bd0*/  BSYNC B3 ;  /* 0x0000000000037941 */ /* 0x000fea0003800000 */
.L_x_5936:
        /* <DEDUP_REMOVED lines=44> */
.L_x_5935:
[----:B------:R-:W-:Y:S05]  /*9ea0*/  BSYNC B2 ;  /* 0x0000000000027941 */ /* 0x000fea0003800000 */
.L_x_5934:
        /* <DEDUP_REMOVED lines=12> */
.L_x_5930:
[----:B------:R-:W-:Y:S05]  /*9f70*/  BSYNC B1 ;  /* 0x0000000000017941 */ /* 0x000fea0003800000 */
.L_x_5928:
        /* <DEDUP_REMOVED lines=8> */
.L_x_5939:
        /* <DEDUP_REMOVED lines=12> */
.L_x_5942:
[----:B------:R-:W-:-:S07]  /*a0c0*/  MOV R144, R150 ;  /* 0x0000009600907202 */ /* 0x000fce0000000f00 */
.L_x_5943:
[----:B------:R-:W-:Y:S05]  /*a0d0*/  BSYNC B2 ;  /* 0x0000000000027941 */ /* 0x000fea0003800000 */
.L_x_5941:
        /* <DEDUP_REMOVED lines=16> */
.L_x_5947:
[----:B------:R-:W-:Y:S05]  /*a1e0*/  BSYNC B3 ;  /* 0x0000000000037941 */ /* 0x000fea0003800000 */
.L_x_5946:
        /* <DEDUP_REMOVED lines=44> */
.L_x_5945:
[----:B------:R-:W-:Y:S05]  /*a4b0*/  BSYNC B2 ;  /* 0x0000000000027941 */ /* 0x000fea0003800000 */
.L_x_5944:
        /* <DEDUP_REMOVED lines=12> */
.L_x_5940:
[----:B------:R-:W-:Y:S05]  /*a580*/  BSYNC B1 ;  /* 0x0000000000017941 */ /* 0x000fea0003800000 */
.L_x_5938:
        /* <DEDUP_REMOVED lines=8> */
.L_x_5949:
        /* <DEDUP_REMOVED lines=12> */
.L_x_5952:
[----:B------:R-:W-:-:S07]  /*a6d0*/  IMAD.MOV.U32 R164, RZ, RZ, R150 ;  /* 0x000000ffffa47224 */ /* 0x000fce00078e0096 */
.L_x_5953:
[----:B------:R-:W-:Y:S05]  /*a6e0*/  BSYNC B2 ;  /* 0x0000000000027941 */ /* 0x000fea0003800000 */
.L_x_5951:
        /* <DEDUP_REMOVED lines=16> */
.L_x_5957:
[----:B------:R-:W-:Y:S05]  /*a7f0*/  BSYNC B3 ;  /* 0x0000000000037941 */ /* 0x000fea0003800000 */
.L_x_5956:
        /* <DEDUP_REMOVED lines=44> */
.L_x_5955:
[----:B------:R-:W-:Y:S05]  /*aac0*/  BSYNC B2 ;  /* 0x0000000000027941 */ /* 0x000fea0003800000 */
.L_x_5954:
        /* <DEDUP_REMOVED lines=12> */
.L_x_5950:
[----:B------:R-:W-:Y:S05]  /*ab90*/  BSYNC B1 ;  /* 0x0000000000017941 */ /* 0x000fea0003800000 */
.L_x_5948:
        /* <DEDUP_REMOVED lines=29> */
.L_x_5959:
[----:B------:R-:W-:Y:S05]  /*ad70*/  BSYNC B1 ;  /* 0x0000000000017941 */ /* 0x000fea0003800000 */
.L_x_5958:
[----:B------:R-:W-:Y:S02]  /*ad80*/  IADD3 R219, R219, 0x80, RZ ;  /* 0x00000080dbdb7810 */ /* 0x000fe40007ffe0ff */
[----:B------:R-:W-:-:S07]  /*ad90*/  IADD3 R217, R217, 0x80, RZ ;  /* 0x00000080d9d97810 */ /* 0x000fce0007ffe0ff */
.L_x_5877:
[----:B------:R-:W-:Y:S05]  /*ada0*/  BSYNC B0 ;  /* 0x0000000000007941 */ /* 0x000fea0003800000 */
.L_x_5876:
        /* <DEDUP_REMOVED lines=19> */
.L_x_5963:
        /* <DEDUP_REMOVED lines=12> */
.L_x_5966:
[----:B------:R-:W-:-:S07]  /*afa0*/  MOV R174, R150 ;  /* 0x0000009600ae7202 */ /* 0x000fce0000000f00 */
.L_x_5967:
[----:B------:R-:W-:Y:S05]  /*afb0*/  BSYNC B2 ;  /* 0x0000000000027941 */ /* 0x000fea0003800000 */
.L_x_5965:
        /* <DEDUP_REMOVED lines=16> */
.L_x_5971:
[----:B------:R-:W-:Y:S05]  /*b0c0*/  BSYNC B3 ;  /* 0x0000000000037941 */ /* 0x000fea0003800000 */
.L_x_5970:
        /* <DEDUP_REMOVED lines=43> */
.L_x_5969:
[----:B------:R-:W-:Y:S05]  /*b380*/  BSYNC B2 ;  /* 0x0000000000027941 */ /* 0x000fea0003800000 */
.L_x_5968:
        /* <DEDUP_REMOVED lines=12> */
.L_x_5964:
[----:B------:R-:W-:Y:S05]  /*b450*/  BSYNC B1 ;  /* 0x0000000000017941 */ /* 0x000fea0003800000 */
.L_x_5962:
        /* <DEDUP_REMOVED lines=8> */
.L_x_5973:
        /* <DEDUP_REMOVED lines=12> */
.L_x_5976:
[----:B------:R-:W-:-:S07]  /*b5a0*/  MOV R144, R150 ;  /* 0x0000009600907202 */ /* 0x000fce0000000f00 */
.L_x_5977:
[----:B------:R-:W-:Y:S05]  /*b5b0*/  BSYNC B2 ;  /* 0x0000000000027941 */ /* 0x000fea0003800000 */
.L_x_5975:
        /* <DEDUP_REMOVED lines=16> */
.L_x_5981:
[----:B------:R-:W-:Y:S05]  /*b6c0*/  BSYNC B3 ;  /* 0x0000000000037941 */ /* 0x000fea0003800000 */
.L_x_5980:
        /* <DEDUP_REMOVED lines=44> */
.L_x_5979:
[----:B------:R-:W-:Y:S05]  /*b990*/  BSYNC B2 ;  /* 0x0000000000027941 */ /* 0x000fea0003800000 */
.L_x_5978:
        /* <DEDUP_REMOVED lines=12> */
.L_x_5974:
[----:B------:R-:W-:Y:S05]  /*ba60*/  BSYNC B1 ;  /* 0x0000000000017941 */ /* 0x000fea0003800000 */
.L_x_5972:
        /* <DEDUP_REMOVED lines=8> */
.L_x_5983:
        /* <DEDUP_REMOVED lines=12> */
.L_x_5986:
[----:B------:R-:W-:-:S07]  /*bbb0*/  MOV R144, R150 ;  /* 0x0000009600907202 */ /* 0x000fce0000000f00 */
.L_x_5987:
[----:B------:R-:W-:Y:S05]  /*bbc0*/  BSYNC B2 ;  /* 0x0000000000027941 */ /* 0x000fea0003800000 */
.L_x_5985:
        /* <DEDUP_REMOVED lines=16> */
.L_x_5991:
[----:B------:R-:W-:Y:S05]  /*bcd0*/  BSYNC B3 ;  /* 0x0000000000037941 */ /* 0x000fea0003800000 */
.L_x_5990:
        /* <DEDUP_REMOVED lines=44> */
.L_x_5989:
[----:B------:R-:W-:Y:S05]  /*bfa0*/  BSYNC B2 ;  /* 0x0000000000027941 */ /* 0x000fea0003800000 */
.L_x_5988:
        /* <DEDUP_REMOVED lines=12> */
.L_x_5984:
[----:B------:R-:W-:Y:S05]  /*c070*/  BSYNC B1 ;  /* 0x0000000000017941 */ /* 0x000fea0003800000 */
.L_x_5982:
        /* <DEDUP_REMOVED lines=8> */
.L_x_5993:
        /* <DEDUP_REMOVED lines=12> */
.L_x_5996:
[----:B------:R-:W-:-:S07]  /*c1c0*/  IMAD.MOV.U32 R144, RZ, RZ, R150 ;  /* 0x000000ffff907224 */ /* 0x000fce00078e0096 */
.L_x_5997:
[----:B------:R-:W-:Y:S05]  /*c1d0*/  BSYNC B2 ;  /* 0x0000000000027941 */ /* 0x000fea0003800000 */
.L_x_5995:
        /* <DEDUP_REMOVED lines=16> */
.L_x_6001:
[----:B------:R-:W-:Y:S05]  /*c2e0*/  BSYNC B3 ;  /* 0x0000000000037941 */ /* 0x000fea0003800000 */
.L_x_6000:
        /* <DEDUP_REMOVED lines=44> */
.L_x_5999:
[----:B------:R-:W-:Y:S05]  /*c5b0*/  BSYNC B2 ;  /* 0x0000000000027941 */ /* 0x000fea0003800000 */
.L_x_5998:
[----:B------:R-:W-:Y:S01]  /*c5c0*/  I2FP.F32.U32 R64, R144 ;  /* 0x0000009000407245 */ /* 0x000fe20000201000 */
[----:B-----5:R-:W-:Y:S01]  /*c5d0*/  HADD2.F32 R66, -RZ, R57.H1_H1 ;  /* 0x30000039ff427230 */ /* 0x020fe20000004100 */
[----:B------:R-:W-:-:S04]  /*c5e0*/  MOV R67, 0x2f800000 ;  /* 0x2f80000000437802 */ /* 0x000fc80000000f00 */
[----:B------:R-:W-:Y:S01]  /*c5f0*/  FMUL.FTZ R66, R66, UR11 ;  /* 0x0000000b42427c20 */ /* 0x000fe20008410000 */
[----:B------:R-:W-:-:S03]  /*c600*/  FFMA.FTZ R64, R64, R67, 1.1641532182693481445e-10 ;  /* 0x2f00000040407423 */ /* 0x000fc60000010043 */
[----:B------:R-:W-:Y:S02]  /*c610*/  FMUL.FTZ R66, R66, UR10 ;  /* 0x0000000a42427c20 */ /* 0x000fe40008410000 */
[----:B------:R-:W-:-:S04]  /*c620*/  FSETP.GTU.FTZ.AND P3, PT, R64, UR8, PT ;  /* 0x0000000840007c0b */ /* 0x000fc8000bf7c000 */
[----:B------:R-:W-:Y:S01]  /*c630*/  FSEL R64, R66, RZ, !P3 ;  /* 0x000000ff42407208 */ /* 0x000fe20005800000 */
[----:B------:R-:W-:Y:S01]  /*c640*/  @P1 HADD2.F32 R66, -RZ, R61.H1_H1 ;  /* 0x3000003dff421230 */ /* 0x000fe20000004100 */
[----:B------:R-:W-:-:S03]  /*c650*/  SEL R156, RZ, 0x1, P3 ;  /* 0x00000001ff9c7807 */ /* 0x000fc60001800000 */
[----:B------:R-:W-:-:S04]  /*c660*/  FMUL.FTZ R205, R53, R64 ;  /* 0x0000004035cd7220 */ /* 0x000fc80000410000 */
[----:B------:R-:W-:-:S07]  /*c670*/  @P1 FADD.FTZ R205, R66, R205 ;  /* 0x000000cd42cd1221 */ /* 0x000fce0000010000 */
.L_x_5994:
[----:B------:R-:W-:Y:S05]  /*c680*/  BSYNC B1 ;  /* 0x0000000000017941 */ /* 0x000fea0003800000 */
.L_x_5992:
        /* <DEDUP_REMOVED lines=8> */
.L_x_6003:
        /* <DEDUP_REMOVED lines=12> */
.L_x_6006:
[----:B------:R-:W-:-:S07]  /*c7d0*/  MOV R144, R150 ;  /* 0x0000009600907202 */ /* 0x000fce0000000f00 */
.L_x_6007:
[----:B------:R-:W-:Y:S05]  /*c7e0*/  BSYNC B2 ;  /* 0x0000000000027941 */ /* 0x000fea0003800000 */
.L_x_6005:
        /* <DEDUP_REMOVED lines=16> */
.L_x_6011:
[----:B------:R-:W-:Y:S05]  /*c8f0*/  BSYNC B3 ;  /* 0x0000000000037941 */ /* 0x000fea0003800000 */
.L_x_6010:
        /* <DEDUP_REMOVED lines=44> */
.L_x_6009:
[----:B------:R-:W-:Y:S05]  /*cbc0*/  BSYNC B2 ;  /* 0x0000000000027941 */ /* 0x000fea0003800000 */
.L_x_6008:
        /* <DEDUP_REMOVED lines=12> */
.L_x_6004:
[----:B------:R-:W-:Y:S05]  /*cc90*/  BSYNC B1 ;  /* 0x0000000000017941 */ /* 0x000fea0003800000 */
.L_x_6002:
        /* <DEDUP_REMOVED lines=8> */
.L_x_6013:
        /* <DEDUP_REMOVED lines=12> */
.L_x_6016:
[----:B------:R-:W-:-:S07]  /*cde0*/  MOV R144, R150 ;  /* 0x0000009600907202 */ /* 0x000fce0000000f00 */
.L_x_6017:
[----:B------:R-:W-:Y:S05]  /*cdf0*/  BSYNC B2 ;  /* 0x0000000000027941 */ /* 0x000fea0003800000 */
.L_x_6015:
        /* <DEDUP_REMOVED lines=16> */
.L_x_6021:
[----:B------:R-:W-:Y:S05]  /*cf00*/  BSYNC B3 ;  /* 0x0000000000037941 */ /* 0x000fea0003800000 */
.L_x_6020:
        /* <DEDUP_REMOVED lines=44> */
.L_x_6019:
[----:B------:R-:W-:Y:S05]  /*d1d0*/  BSYNC B2 ;  /* 0x0000000000027941 */ /* 0x000fea0003800000 */
.L_x_6018:
[----:B------:R-:W-:Y:S01]  /*d1e0*/  HFMA2.MMA R67, -RZ, RZ, 0.1171875, 0 ;  /* 0x2f800000ff437435 */ /* 0x000fe200000001ff */
[----:B------:R-:W-:Y:S01]  /*d1f0*/  I2FP.F32.U32 R64, R144 ;  /* 0x0000009000407245 */ /* 0x000fe20000201000 */
[----:B-----5:R-:W-:-:S05]  /*d200*/  HADD2.F32 R66, -RZ, R58.H1_H1 ;  /* 0x3000003aff427230 */ /* 0x020fca0000004100 */
[----:B------:R-:W-:-:S03]  /*d210*/  FMUL.FTZ R66, R66, UR11 ;  /* 0x0000000b42427c20 */ /* 0x000fc60008410000 */
[----:B------:R-:W-:Y:S01]  /*d220*/  FFMA.FTZ R64, R64, R67, 1.1641532182693481445e-10 ;  /* 0x2f00000040407423 */ /* 0x000fe20000010043 */
[----:B------:R-:W-:-:S04]  /*d230*/  FMUL.FTZ R66, R66, UR10 ;  /* 0x0000000a42427c20 */ /* 0x000fc80008410000 */
[----:B------:R-:W-:-:S04]  /*d240*/  FSETP.GTU.FTZ.AND P3, PT, R64, UR8, PT ;  /* 0x0000000840007c0b */ /* 0x000fc8000bf7c000 */
[----:B------:R-:W-:Y:S01]  /*d250*/  FSEL R64, R66, RZ, !P3 ;  /* 0x000000ff42407208 */ /* 0x000fe20005800000 */
[----:B------:R-:W-:Y:S01]  /*d260*/  @P1 HADD2.F32 R66, -RZ, R62.H1_H1 ;  /* 0x3000003eff421230 */ /* 0x000fe20000004100 */
[----:B------:R-:W-:-:S03]  /*d270*/  SEL R160, RZ, 0x1, P3 ;  /* 0x00000001ffa07807 */ /* 0x000fc60001800000 */
[----:B------:R-:W-:-:S04]  /*d280*/  FMUL.FTZ R209, R89, R64 ;  /* 0x0000004059d17220 */ /* 0x000fc80000410000 */
[----:B------:R-:W-:-:S07]  /*d290*/  @P1 FADD.FTZ R209, R66, R209 ;  /* 0x000000d142d11221 */ /* 0x000fce0000010000 */
.L_x_6014:
[----:B------:R-:W-:Y:S05]  /*d2a0*/  BSYNC B1 ;  /* 0x0000000000017941 */ /* 0x000fea0003800000 */
.L_x_6012:
        /* <DEDUP_REMOVED lines=8> */
.L_x_6023:
        /* <DEDUP_REMOVED lines=12> */
.L_x_6026:
[----:B------:R-:W-:-:S07]  /*d3f0*/  IMAD.MOV.U32 R144, RZ, RZ, R150 ;  /* 0x000000ffff907224 */ /* 0x000fce00078e0096 */
.L_x_6027:
[----:B------:R-:W-:Y:S05]  /*d400*/  BSYNC B2 ;  /* 0x0000000000027941 */ /* 0x000fea0003800000 */
.L_x_6025:
        /* <DEDUP_REMOVED lines=16> */
.L_x_6031:
[----:B------:R-:W-:Y:S05]  /*d510*/  BSYNC B3 ;  /* 0x0000000000037941 */ /* 0x000fea0003800000 */
.L_x_6030:
        /* <DEDUP_REMOVED lines=44> */
.L_x_6029:
[----:B------:R-:W-:Y:S05]  /*d7e0*/  BSYNC B2 ;  /* 0x0000000000027941 */ /* 0x000fea0003800000 */
.L_x_6028:
        /* <DEDUP_REMOVED lines=12> */
.L_x_6024:
[----:B------:R-:W-:Y:S05]  /*d8b0*/  BSYNC B1 ;  /* 0x0000000000017941 */ /* 0x000fea0003800000 */
.L_x_6022:
        /* <DEDUP_REMOVED lines=8> */
.L_x_6033:
        /* <DEDUP_REMOVED lines=12> */
.L_x_6036:
[----:B------:R-:W-:-:S07]  /*da00*/  MOV R164, R150 ;  /* 0x0000009600a47202 */ /* 0x000fce0000000f00 */
.L_x_6037:
[----:B------:R-:W-:Y:S05]  /*da10*/  BSYNC B2 ;  /* 0x0000000000027941 */ /* 0x000fea0003800000 */
.L_x_6035:
        /* <DEDUP_REMOVED lines=16> */
.L_x_6041:
[----:B------:R-:W-:Y:S05]  /*db20*/  BSYNC B3 ;  /* 0x0000000000037941 */ /* 0x000fea0003800000 */
.L_x_6040:
        /* <DEDUP_REMOVED lines=44> */
.L_x_6039:
[----:B------:R-:W-:Y:S05]  /*ddf0*/  BSYNC B2 ;  /* 0x0000000000027941 */ /* 0x000fea0003800000 */
.L_x_6038:
[----:B------:R-:W-:Y:S01]  /*de00*/  I2FP.F32.U32 R64, R164 ;  /* 0x000000a400407245 */ /* 0x000fe20000201000 */
[----:B-----5:R-:W-:Y:S02]  /*de10*/  HADD2.F32 R66, -RZ, R59.H1_H1 ;  /* 0x3000003bff427230 */ /* 0x020fe40000004100 */
[----:B------:R-:W-:-:S03]  /*de20*/  IMAD.MOV.U32 R65, RZ, RZ, 0x2f800000 ;  /* 0x2f800000ff417424 */ /* 0x000fc600078e00ff */
        /* <DEDUP_REMOVED lines=9> */
.L_x_6034:
[----:B------:R-:W-:Y:S05]  /*dec0*/  BSYNC B1 ;  /* 0x0000000000017941 */ /* 0x000fea0003800000 */
.L_x_6032:
[----:B------:R-:W0:Y:S01]  /*ded0*/  LDC.64 R132, c[0x0][0x238] ;  /* 0x00008e00ff847b82 */ /* 0x000e220000000a00 */
[----:B------:R-:W-:Y:S02]  /*dee0*/  F2FP.F16.F32.PACK_AB R67, R213, R211 ;  /* 0x000000d3d543723e */ /* 0x000fe400000000ff */
[----:B------:R-:W-:Y:S02]  /*def0*/  F2FP.F16.F32.PACK_AB R66, R209, R207 ;  /* 0x000000cfd142723e */ /* 0x000fe400000000ff */
[----:B------:R-:W-:Y:S02]  /*df00*/  F2FP.F16.F32.PACK_AB R65, R205, R203 ;  /* 0x000000cbcd41723e */ /* 0x000fe400000000ff */
[----:B------:R-:W-:Y:S01]  /*df10*/  F2FP.F16.F32.PACK_AB R64, R201, R199 ;  /* 0x000000c7c940723e */ /* 0x000fe200000000ff */
        /* <DEDUP_REMOVED lines=23> */
.L_x_5961:
[----:B------:R-:W-:Y:S05]  /*e090*/  BSYNC B0 ;  /* 0x0000000000007941 */ /* 0x000fea0003800000 */
.L_x_5960:
        /* <DEDUP_REMOVED lines=129> */
.L_x_6062:
[----:B------:R-:W-:Y:S01]  /*e8b0*/  LOP3.LUT P0, RZ, R0, 0x1f, RZ, 0xc0, !PT ;  /* 0x0000001f00ff7812 */ /* 0x000fe2000780c0ff */
[----:B------:R-:W-:Y:S05]  /*e8c0*/  WARPSYNC.ALL ;  /* 0x0000000000007948 */ /* 0x000fea0003800000 */
[----:B------:R-:W-:-:S07]  /*e8d0*/  LOP3.LUT R67, R67, 0x3, RZ, 0xc0, !PT ;  /* 0x0000000343437812 */ /* 0x000fce00078ec0ff */
[----:B------:R-:W2:Y:S01]  /*e8e0*/  @!P0 S2R R132, SR_CgaCtaId ;  /* 0x0000000000848919 */ /* 0x000ea20000008800 */
[----:B------:R-:W-:-:S04]  /*e8f0*/  @!P0 MOV R65, 0x400 ;  /* 0x0000040000418802 */ /* 0x000fc80000000f00 */
[----:B--2---:R-:W-:Y:S01]  /*e900*/  @!P0 LEA R133, R132, R65, 0x18 ;  /* 0x0000004184858211 */ /* 0x004fe200078ec0ff */
[----:B------:R-:W-:Y:S02]  /*e910*/  @!P0 IMAD.IADD R132, R66, 0x1, R67 ;  /* 0x0000000142848824 */ /* 0x000fe400078e0243 */
[----:B-1----:R-:W-:Y:S01]  /*e920*/  FADD.FTZ R65, R135, R172 ;  /* 0x000000ac87417221 */ /* 0x002fe20000010000 */
[----:B0-----:R-:W-:Y:S02]  /*e930*/  LOP3.LUT R135, R0, 0x1f, RZ, 0xc0, !PT ;  /* 0x0000001f00877812 */ /* 0x001fe400078ec0ff */
[----:B------:R-:W-:-:S05]  /*e940*/  @!P0 LEA R132, R132, R133, 0x3 ;  /* 0x0000008584848211 */ /* 0x000fca00078e18ff */
[----:B------:R0:W-:Y:S01]  /*e950*/  @!P0 STS.64 [R132], R64 ;  /* 0x0000004084008388 */ /* 0x0001e20000000a00 */
[----:B------:R-:W-:Y:S01]  /*e960*/  ISETP.GT.U32.AND P0, PT, R135, 0x3, PT ;  /* 0x000000038700780c */ /* 0x000fe20003f04070 */
[----:B------:R-:W-:Y:S01]  /*e970*/  BAR.SYNC.DEFER_BLOCKING 0x0 ;  /* 0x0000000000007b1d */ /* 0x000fe20000010000 */
[----:B------:R-:W-:Y:S01]  /*e980*/  LOP3.LUT P2, RZ, R67, 0x1f, R0, 0xf8, !PT ;  /* 0x0000001f43ff7812 */ /* 0x000fe2000784f800 */
[----:B------:R-:W-:-:S10]  /*e990*/  IMAD.MOV.U32 R134, RZ, RZ, RZ ;  /* 0x000000ffff867224 */ /* 0x000fd400078e00ff */
[----:B------:R-:W-:Y:S02]  /*e9a0*/  @!P0 IADD3 R66, R66, R135, RZ ;  /* 0x0000008742428210 */ /* 0x000fe40007ffe0ff */
[----:B------:R-:W-:Y:S01]  /*e9b0*/  @!P0 MOV R134, R148 ;  /* 0x0000009400868202 */ /* 0x000fe20000000f00 */
[----:B------:R-:W-:Y:S01]  /*e9c0*/  BSSY B0, `(.L_x_6043) ;  /* 0x00000cd000007945 */ /* 0x000fe20003800000 */
[----:B------:R-:W-:-:S03]  /*e9d0*/  ISETP.NE.AND P6, PT, R166, RZ, PT ;  /* 0x000000ffa600720c */ /* 0x000fc60003fc5270 */
[----:B------:R-:W1:Y:S01]  /*e9e0*/  SHFL.DOWN PT, R217, R134, 0x2, 0x1f ;  /* 0x08401f0086d97f89 */ /* 0x000e6200000e0000 */
[----:B0-----:R-:W0:Y:S01]  /*e9f0*/  @!P2 LDC.64 R64, c[0x0][0x250] ;  /* 0x00009400ff40ab82 */ /* 0x001e220000000a00 */
[----:B-1----:R-:W-:Y:S01]  /*ea00*/  IMAD.IADD R172, R217, 0x1, R134 ;  /* 0x00000001d9ac7824 */ /* 0x002fe200078e0286 */
[----:B------:R-:W-:Y:S02]  /*ea10*/  I2FP.F32.S32 R178, R217 ;  /* 0x000000d900b27245 */ /* 0x000fe40000201400 */
[C---:B0-----:R-:W-:Y:S02]  /*ea20*/  @!P2 LEA R132, P3, R44.reuse, R64, 0x2 ;  /* 0x000000402c84a211 */ /* 0x041fe400078610ff */
[----:B------:R-:W0:Y:S01]  /*ea30*/  SHFL.DOWN PT, R221, R172, 0x1, 0x1f ;  /* 0x08201f00acdd7f89 */ /* 0x000e2200000e0000 */
[----:B------:R-:W-:Y:S02]  /*ea40*/  @!P0 MOV R64, 0x400 ;  /* 0x0000040000408802 */ /* 0x000fe40000000f00 */
[----:B------:R-:W-:-:S02]  /*ea50*/  @!P2 LEA.HI.X R133, R44, R65, R170, 0x2, P3 ;  /* 0x000000412c85a211 */ /* 0x000fc400018f14aa */
[----:B------:R-:W1:Y:S01]  /*ea60*/  @!P0 S2R R65, SR_CgaCtaId ;  /* 0x0000000000418919 */ /* 0x000e620000008800 */
[----:B------:R-:W-:-:S04]  /*ea70*/  I2FP.F32.S32 R174, R172 ;  /* 0x000000ac00ae7245 */ /* 0x000fc80000201400 */
[----:B------:R-:W2:Y:S01]  /*ea80*/  MUFU.RCP R176, R174 ;  /* 0x000000ae00b07308 */ /* 0x000ea20000001000 */
[-C--:B0-----:R-:W-:Y:S02]  /*ea90*/  IADD3 R172, R172, R221.reuse, RZ ;  /* 0x000000ddacac7210 */ /* 0x081fe40007ffe0ff */
[----:B------:R-:W-:Y:S02]  /*eaa0*/  I2FP.F32.S32 R221, R221 ;  /* 0x000000dd00dd7245 */ /* 0x000fe40000201400 */
[----:B------:R-:W-:-:S06]  /*eab0*/  I2FP.F32.S32 R172, R172 ;  /* 0x000000ac00ac7245 */ /* 0x000fcc0000201400 */
[----:B------:R-:W0:Y:S01]  /*eac0*/  MUFU.RCP R172, R172 ;  /* 0x000000ac00ac7308 */ /* 0x000e220000001000 */
[----:B-1----:R-:W-:-:S04]  /*ead0*/  @!P0 LEA R65, R65, R64, 0x18 ;  /* 0x0000004041418211 */ /* 0x002fc800078ec0ff */
[----:B------:R-:W-:Y:S02]  /*eae0*/  @!P0 LEA R135, R66, R65, 0x3 ;  /* 0x0000004142878211 */ /* 0x000fe400078e18ff */
[----:B------:R-:W-:Y:S01]  /*eaf0*/  CS2R R64, SRZ ;  /* 0x0000000000407805 */ /* 0x000fe2000001ff00 */
[----:B------:R-:W1:Y:S05]  /*eb00*/  @!P2 LDC.64 R66, c[0x0][0x258] ;  /* 0x00009600ff42ab82 */ /* 0x000e6a0000000a00 */
[----:B------:R3:W4:Y:S02]  /*eb10*/  @!P0 LDS.64 R64, [R135] ;  /* 0x0000000087408984 */ /* 0x0007240000000a00 */
[----:B---3--:R-:W-:-:S02]  /*eb20*/  I2FP.F32.S32 R135, R134 ;  /* 0x0000008600877245 */ /* 0x008fc40000201400 */
[----:B-1----:R-:W-:-:S04]  /*eb30*/  @!P2 LEA R66, P0, R44, R66, 0x2 ;  /* 0x000000422c42a211 */ /* 0x002fc800078010ff */
[----:B------:R-:W-:Y:S02]  /*eb40*/  @!P2 LEA.HI.X R67, R44, R67, R170, 0x2, P0 ;  /* 0x000000432c43a211 */ /* 0x000fe400000f14aa */
[----:B-----5:R-:W-:Y:S01]  /*eb50*/  ISETP.GE.AND P0, PT, R168, 0x1, PT ;  /* 0x00000001a800780c */ /* 0x020fe20003f06270 */
[----:B----4-:R-:W1:Y:S04]  /*eb60*/  SHFL.DOWN PT, R219, R64, 0x2, 0x1f ;  /* 0x08401f0040db7f89 */ /* 0x010e6800000e0000 */
[----:B------:R-:W3:Y:S01]  /*eb70*/  SHFL.DOWN PT, R170, R65, 0x2, 0x1f ;  /* 0x08401f0041aa7f89 */ /* 0x000ee200000e0000 */
[C---:B-1----:R-:W-:Y:S01]  /*eb80*/  FMUL.FTZ R180, R219.reuse, R178 ;  /* 0x000000b2dbb47220 */ /* 0x042fe20000410000 */
[----:B------:R-:W-:-:S03]  /*eb90*/  FADD.FTZ R219, -R219, R64 ;  /* 0x00000040dbdb7221 */ /* 0x000fc60000010100 */
[----:B------:R-:W-:Y:S01]  /*eba0*/  FFMA.FTZ R217, R135, R64, R180 ;  /* 0x0000004087d97223 */ /* 0x000fe200000100b4 */
[----:B------:R-:W-:Y:S01]  /*ebb0*/  FMUL.FTZ R219, R219, R219 ;  /* 0x000000dbdbdb7220 */ /* 0x000fe20000410000 */
[----:B---3--:R-:W-:Y:S02]  /*ebc0*/  FADD.FTZ R65, R170, R65 ;  /* 0x00000041aa417221 */ /* 0x008fe40000010000 */
[----:B--2---:R-:W-:Y:S01]  /*ebd0*/  FMUL.FTZ R217, R176, R217 ;  /* 0x000000d9b0d97220 */ /* 0x004fe20000410000 */
        /* <DEDUP_REMOVED lines=66> */
.L_x_6046:
[----:B------:R-:W-:Y:S05]  /*f000*/  BSYNC B1 ;  /* 0x0000000000017941 */ /* 0x000fea0003800000 */
.L_x_6045:
        /* <DEDUP_REMOVED lines=35> */
.L_x_6048:
[----:B------:R-:W-:Y:S05]  /*f240*/  BSYNC B1 ;  /* 0x0000000000017941 */ /* 0x000fea0003800000 */
.L_x_6047:
        /* <DEDUP_REMOVED lines=35> */
.L_x_6050:
[----:B------:R-:W-:Y:S05]  /*f480*/  BSYNC B1 ;  /* 0x0000000000017941 */ /* 0x000fea0003800000 */
.L_x_6049:
        /* <DEDUP_REMOVED lines=32> */
.L_x_6044:
[----:B------:R-:W-:Y:S05]  /*f690*/  BSYNC B0 ;  /* 0x0000000000007941 */ /* 0x000fea0003800000 */
.L_x_6043:
[----:B------:R-:W-:Y:S01]  /*f6a0*/  VIADD R44, R44, UR12 ;  /* 0x0000000c2c2c7c36 */ /* 0x000fe20008000000 */
[----:B------:R-:W-:-:S04]  /*f6b0*/  SEL R172, RZ, 0x1, P1 ;  /* 0x00000001ffac7807 */ /* 0x000fc80000800000 */
[----:B------:R-:W-:-:S13]  /*f6c0*/  ISETP.GE.AND P0, PT, R44, UR13, PT ;  /* 0x0000000d2c007c0c */ /* 0x000fda000bf06270 */
[----:B------:R-:W-:Y:S05]  /*f6d0*/  @!P0 BRA `(.L_x_6051) ;  /* 0xffffff1800f88947 */ /* 0x000fea000383ffff */
[----:B------:R-:W-:Y:S05]  /*f6e0*/  EXIT ;  /* 0x000000000000794d */ /* 0x000fea0003800000 */
.L_x_6042:
[----:B------:R-:W-:Y:S01]  /*f6f0*/  HFMA2.MMA R178, -RZ, RZ, 0, 5.9604644775390625e-08 ;  /* 0x00000001ffb27435 */ /* 0x000fe200000001ff */
[----:B------:R-:W-:Y:S01]  /*f700*/  MOV R217, R132 ;  /* 0x0000008400d97202 */ /* 0x000fe20000000f00 */
[----:B------:R-:W-:Y:S01]  /*f710*/  IMAD.MOV.U32 R219, RZ, RZ, 0x1f ;  /* 0x0000001fffdb7424 */ /* 0x000fe200078e00ff */
[----:B------:R-:W-:-:S08]  /*f720*/  MOV R174, 0xffffffff ;  /* 0xffffffff00ae7802 */ /* 0x000fd00000000f00 */
[----:B-----5:R-:W-:Y:S05]  /*f730*/  WARPSYNC.COLLECTIVE R174, `(.L_x_6052) ;  /* 0x00000000ae087348 */ /* 0x020fea0003c00000 */
[----:B------:R0:W1:Y:S02]  /*f740*/  SHFL.BFLY P6, R176, R217, R178, R219 ;  /* 0x0c0000b2d9b07389 */ /* 0x00006400000c00db */
[----:B01---5:R-:W-:Y:S01]  /*f750*/  ENDCOLLECTIVE ;  /* 0x000000000000791b */ /* 0x023fe20003800000 */
.L_x_6052:
[----:B------:R-:W-:Y:S01]  /*f760*/  HFMA2.MMA R178, -RZ, RZ, 0, 1.1920928955078125e-07 ;  /* 0x00000002ffb27435 */ /* 0x000fe200000001ff */
[----:B------:R-:W-:-:S05]  /*f770*/  MOV R65, R176 ;  /* 0x000000b000417202 */ /* 0x000fca0000000f00 */
[----:B------:R-:W-:-:S04]  /*f780*/  FADD.FTZ R133, R132, R65 ;  /* 0x0000004184857221 */ /* 0x000fc80000010000 */
[----:B------:R-:W-:-:S07]  /*f790*/  IMAD.MOV.U32 R217, RZ, RZ, R133 ;  /* 0x000000ffffd97224 */ /* 0x000fce00078e0085 */
[----:B------:R-:W-:Y:S05]  /*f7a0*/  WARPSYNC.COLLECTIVE R174, `(.L_x_6053) ;  /* 0x00000000ae087348 */ /* 0x000fea0003c00000 */
[----:B------:R0:W1:Y:S02]  /*f7b0*/  SHFL.BFLY P6, R176, R217, R178, R219 ;  /* 0x0c0000b2d9b07389 */ /* 0x00006400000c00db */
[----:B01----:R-:W-:Y:S01]  /*f7c0*/  ENDCOLLECTIVE ;  /* 0x000000000000791b */ /* 0x003fe20003800000 */
.L_x_6053:
[----:B------:R-:W-:Y:S01]  /*f7d0*/  HFMA2.MMA R178, -RZ, RZ, 0, 2.384185791015625e-07 ;  /* 0x00000004ffb27435 */ /* 0x000fe200000001ff */
[----:B------:R-:W-:-:S05]  /*f7e0*/  MOV R64, R176 ;  /* 0x000000b000407202 */ /* 0x000fca0000000f00 */
[----:B------:R-:W-:-:S04]  /*f7f0*/  FADD.FTZ R134, R133, R64 ;  /* 0x0000004085867221 */ /* 0x000fc80000010000 */
[----:B------:R-:W-:-:S07]  /*f800*/  IMAD.MOV.U32 R217, RZ, RZ, R134 ;  /* 0x000000ffffd97224 */ /* 0x000fce00078e0086 */
[----:B------:R-:W-:Y:S05]  /*f810*/  WARPSYNC.COLLECTIVE R174, `(.L_x_6054) ;  /* 0x00000000ae087348 */ /* 0x000fea0003c00000 */
[----:B------:R0:W1:Y:S02]  /*f820*/  SHFL.BFLY P6, R176, R217, R178, R219 ;  /* 0x0c0000b2d9b07389 */ /* 0x00006400000c00db */
[----:B01----:R-:W-:Y:S01]  /*f830*/  ENDCOLLECTIVE ;  /* 0x000000000000791b */ /* 0x003fe20003800000 */
.L_x_6054:
[----:B------:R-:W-:Y:S01]  /*f840*/  HFMA2.MMA R178, -RZ, RZ, 0, 4.76837158203125e-07 ;  /* 0x00000008ffb27435 */ /* 0x000fe200000001ff */
[----:B------:R-:W-:-:S05]  /*f850*/  MOV R65, R176 ;  /* 0x000000b000417202 */ /* 0x000fca0000000f00 */
[----:B------:R-:W-:-:S04]  /*f860*/  FADD.FTZ R135, R134, R65 ;  /* 0x0000004186877221 */ /* 0x000fc80000010000 */
[----:B------:R-:W-:-:S07]  /*f870*/  IMAD.MOV.U32 R217, RZ, RZ, R135 ;  /* 0x000000ffffd97224 */ /* 0x000fce00078e0087 */
[----:B------:R-:W-:Y:S05]  /*f880*/  WARPSYNC.COLLECTIVE R174, `(.L_x_6055) ;  /* 0x00000000ae087348 */ /* 0x000fea0003c00000 */
[----:B------:R0:W1:Y:S02]  /*f890*/  SHFL.BFLY P6, R176, R217, R178, R219 ;  /* 0x0c0000b2d9b07389 */ /* 0x00006400000c00db */
[----:B01----:R-:W-:Y:S01]  /*f8a0*/  ENDCOLLECTIVE ;  /* 0x000000000000791b */ /* 0x003fe20003800000 */
.L_x_6055:
[----:B------:R-:W-:Y:S01]  /*f8b0*/  HFMA2.MMA R178, -RZ, RZ, 0, 9.5367431640625e-07 ;  /* 0x00000010ffb27435 */ /* 0x000fe200000001ff */
[----:B------:R-:W-:-:S05]  /*f8c0*/  MOV R64, R176 ;  /* 0x000000b000407202 */ /* 0x000fca0000000f00 */
[----:B------:R-:W-:-:S04]  /*f8d0*/  FADD.FTZ R172, R135, R64 ;  /* 0x0000004087ac7221 */ /* 0x000fc80000010000 */
[----:B------:R-:W-:-:S07]  /*f8e0*/  IMAD.MOV.U32 R217, RZ, RZ, R172 ;  /* 0x000000ffffd97224 */ /* 0x000fce00078e00ac */
[----:B------:R-:W-:Y:S05]  /*f8f0*/  WARPSYNC.COLLECTIVE R174, `(.L_x_6056) ;  /* 0x00000000ae087348 */ /* 0x000fea0003c00000 */
[----:B------:R0:W1:Y:S02]  /*f900*/  SHFL.BFLY P6, R176, R217, R178, R219 ;  /* 0x0c0000b2d9b07389 */ /* 0x00006400000c00db */
[----:B01----:R-:W-:Y:S01]  /*f910*/  ENDCOLLECTIVE ;  /* 0x000000000000791b */ /* 0x003fe20003800000 */
.L_x_6056:
[----:B------:R-:W-:Y:S01]  /*f920*/  HFMA2.MMA R178, -RZ, RZ, 0, 5.9604644775390625e-08 ;  /* 0x00000001ffb27435 */ /* 0x000fe200000001ff */
[----:B------:R-:W-:-:S05]  /*f930*/  MOV R65, R176 ;  /* 0x000000b000417202 */ /* 0x000fca0000000f00 */
        /* <DEDUP_REMOVED lines=66> */
[----:B------:R-:W-:-:S04]  /*fd60*/  @P0 FFMA.FTZ R65, R133, R133, R132 ;  /* 0x0000008585410223 */ /* 0x000fc80000010084 */
[----:B------:R-:W-:-:S07]  /*fd70*/  IMAD.MOV.U32 R217, RZ, RZ, R65 ;  /* 0x000000ffffd97224 */ /* 0x000fce00078e0041 */
[----:B------:R-:W-:Y:S05]  /*fd80*/  WARPSYNC.COLLECTIVE R174, `(.L_x_6057) ;  /* 0x00000000ae087348 */ /* 0x000fea0003c00000 */
[----:B------:R0:W1:Y:S02]  /*fd90*/  SHFL.BFLY P6, R176, R217, R178, R219 ;  /* 0x0c0000b2d9b07389 */ /* 0x00006400000c00db */
[----:B01----:R-:W-:Y:S01]  /*fda0*/  ENDCOLLECTIVE ;  /* 0x000000000000791b */ /* 0x003fe20003800000 */
.L_x_6057:
[----:B------:R-:W-:Y:S01]  /*fdb0*/  HFMA2.MMA R178, -RZ, RZ, 0, 1.1920928955078125e-07 ;  /* 0x00000002ffb27435 */ /* 0x000fe200000001ff */
[----:B------:R-:W-:-:S05]  /*fdc0*/  MOV R132, R176 ;  /* 0x000000b000847202 */ /* 0x000fca0000000f00 */
[----:B------:R-:W-:-:S04]  /*fdd0*/  FADD.FTZ R132, R65, R132 ;  /* 0x0000008441847221 */ /* 0x000fc80000010000 */
[----:B------:R-:W-:-:S07]  /*fde0*/  IMAD.MOV.U32 R217, RZ, RZ, R132 ;  /* 0x000000ffffd97224 */ /* 0x000fce00078e0084 */
[----:B------:R-:W-:Y:S05]  /*fdf0*/  WARPSYNC.COLLECTIVE R174, `(.L_x_6058) ;  /* 0x00000000ae087348 */ /* 0x000fea0003c00000 */
[----:B------:R0:W1:Y:S02]  /*fe00*/  SHFL.BFLY P6, R176, R217, R178, R219 ;  /* 0x0c0000b2d9b07389 */ /* 0x00006400000c00db */
[----:B01----:R-:W-:Y:S01]  /*fe10*/  ENDCOLLECTIVE ;  /* 0x000000000000791b */ /* 0x003fe20003800000 */
.L_x_6058:
[----:B------:R-:W-:Y:S01]  /*fe20*/  HFMA2.MMA R178, -RZ, RZ, 0, 2.384185791015625e-07 ;  /* 0x00000004ffb27435 */ /* 0x000fe200000001ff */
[----:B------:R-:W-:-:S05]  /*fe30*/  MOV R133, R176 ;  /* 0x000000b000857202 */ /* 0x000fca0000000f00 */
[----:B------:R-:W-:-:S04]  /*fe40*/  FADD.FTZ R133, R132, R133 ;  /* 0x0000008584857221 */ /* 0x000fc80000010000 */
[----:B------:R-:W-:-:S07]  /*fe50*/  IMAD.MOV.U32 R217, RZ, RZ, R133 ;  /* 0x000000ffffd97224 */ /* 0x000fce00078e0085 */
[----:B------:R-:W-:Y:S05]  /*fe60*/  WARPSYNC.COLLECTIVE R174, `(.L_x_6059) ;  /* 0x00000000ae087348 */ /* 0x000fea0003c00000 */
[----:B------:R0:W1:Y:S02]  /*fe70*/  SHFL.BFLY P6, R176, R217, R178, R219 ;  /* 0x0c0000b2d9b07389 */ /* 0x00006400000c00db */
[----:B01----:R-:W-:Y:S01]  /*fe80*/  ENDCOLLECTIVE ;  /* 0x000000000000791b */ /* 0x003fe20003800000 */
.L_x_6059:
[----:B------:R-:W-:Y:S01]  /*fe90*/  HFMA2.MMA R178, -RZ, RZ, 0, 4.76837158203125e-07 ;  /* 0x00000008ffb27435 */ /* 0x000fe200000001ff */
[----:B------:R-:W-:-:S05]  /*fea0*/  MOV R134, R176 ;  /* 0x000000b000867202 */ /* 0x000fca0000000f00 */
[----:B------:R-:W-:-:S04]  /*feb0*/  FADD.FTZ R134, R133, R134 ;  /* 0x0000008685867221 */ /* 0x000fc80000010000 */
[----:B------:R-:W-:-:S07]  /*fec0*/  IMAD.MOV.U32 R217, RZ, RZ, R134 ;  /* 0x000000ffffd97224 */ /* 0x000fce00078e0086 */
[----:B------:R-:W-:Y:S05]  /*fed0*/  WARPSYNC.COLLECTIVE R174, `(.L_x_6060) ;  /* 0x00000000ae087348 */ /* 0x000fea0003c00000 */
[----:B------:R0:W1:Y:S02]  /*fee0*/  SHFL.BFLY P6, R176, R217, R178, R219 ;  /* 0x0c0000b2d9b07389 */ /* 0x00006400000c00db */
[----:B01----:R-:W-:Y:S01]  /*fef0*/  ENDCOLLECTIVE ;  /* 0x000000000000791b */ /* 0x003fe20003800000 */
.L_x_6060:
[----:B------:R-:W-:Y:S01]  /*ff00*/  HFMA2.MMA R178, -RZ, RZ, 0, 9.5367431640625e-07 ;  /* 0x00000010ffb27435 */ /* 0x000fe200000001ff */
[----:B------:R-:W-:-:S05]  /*ff10*/  MOV R135, R176 ;  /* 0x000000b000877202 */ /* 0x000fca0000000f00 */
[----:B------:R-:W-:-:S04]  /*ff20*/  FADD.FTZ R135, R134, R135 ;  /* 0x0000008786877221 */ /* 0x000fc80000010000 */
[----:B------:R-:W-:-:S07]  /*ff30*/  IMAD.MOV.U32 R217, RZ, RZ, R135 ;  /* 0x000000ffffd97224 */ /* 0x000fce00078e0087 */
[----:B------:R-:W-:Y:S05]  /*ff40*/  WARPSYNC.COLLECTIVE R174, `(.L_x_6061) ;  /* 0x00000000ae087348 */ /* 0x000fea0003c00000 */
[----:B------:R0:W1:Y:S02]  /*ff50*/  SHFL.BFLY P6, R176, R217, R178, R219 ;  /* 0x0c0000b2d9b07389 */ /* 0x00006400000c00db */
[----:B01----:R-:W-:Y:S01]  /*ff60*/  ENDCOLLECTIVE ;  /* 0x000000000000791b */ /* 0x003fe20003800000 */
.L_x_6061:
[----:B------:R-:W-:Y:S01]  /*ff70*/  MOV R172, R176 ;  /* 0x000000b000ac7202 */ /* 0x000fe20000000f00 */
[----:B------:R-:W-:Y:S06]  /*ff80*/  BRA `(.L_x_6062) ;  /* 0xffffffe800487947 */ /* 0x000fec000383ffff */
.L_x_6063:
        /* <DEDUP_REMOVED lines=15> */
.L_x_30214:


//--------------------- .text._ZN10layer_norm13ln_fwd_kernelINS_13Kernel_traitsI6__halfS2_S2_S2_fjLj4096ELj1ELj1ELj4ELj16ENS_18Kernel_traits_baseILj4096ES2_S2_S2_S2_fjLj128EEEEELb1ELb1ELb1ELb1EEEvNS_9FwdParamsE --------------------------
	.section	.text._ZN10layer_norm13ln_fwd_kernelINS_13Kernel_traitsI6__halfS2_S2_S2_fjLj4096ELj1ELj1ELj4ELj16ENS_18Kernel_traits_baseILj4096ES2_S2_S2_S2_fjLj128EEEEELb1ELb1ELb1ELb1EEEvNS_9FwdParamsE,"ax",@progbits
	.align	128
        .global         _ZN10layer_norm13ln_fwd_kernelINS_13Kernel_traitsI6__halfS2_S2_S2_fjLj4096ELj1ELj1ELj4ELj16ENS_18Kernel_traits_baseILj4096ES2_S2_S2_S2_fjLj128EEEEELb1ELb1ELb1ELb1EEEvNS_9FwdParamsE
        .type           _ZN10layer_norm13ln_fwd_kernelINS_13Kernel_traitsI6__halfS2_S2_S2_fjLj4096ELj1ELj1ELj4ELj16ENS_18Kernel_traits_baseILj4096ES2_S2_S2_S2_fjLj128EEEEELb1ELb1ELb1ELb1EEEvNS_9FwdParamsE,@function
        .size           _ZN10layer_norm13ln_fwd_kernelINS_13Kernel_traitsI6__halfS2_S2_S2_fjLj4096ELj1ELj1ELj4ELj16ENS_18Kernel_traits_baseILj4096ES2_S2_S2_S2_fjLj128EEEEELb1ELb1ELb1ELb1EEEvNS_9FwdParamsE,(.L_x_30215 - _ZN10layer_norm13ln_fwd_kernelINS_13Kernel_traitsI6__halfS2_S2_S2_fjLj4096ELj1ELj1ELj4ELj16ENS_18Kernel_traits_baseILj4096ES2_S2_S2_S2_fjLj128EEEEELb1ELb1ELb1ELb1EEEvNS_9FwdParamsE)
        .other          _ZN10layer_norm13ln_fwd_kernelINS_13Kernel_traitsI6__halfS2_S2_S2_fjLj4096ELj1ELj1ELj4ELj16ENS_18Kernel_traits_baseILj4096ES2_S2_S2_S2_fjLj128EEEEELb1ELb1ELb1ELb1EEEvNS_9FwdParamsE,@"STO_CUDA_ENTRY STV_DEFAULT"
_ZN10layer_norm13ln_fwd_kernelINS_13Kernel_traitsI6__halfS2_S2_S2_fjLj4096ELj1ELj1ELj4ELj16ENS_18Kernel_traits_baseILj4096ES2_S2_S2_S2_fjLj128EEEEELb1ELb1ELb1ELb1EEEvNS_9FwdParamsE:
.text._ZN10layer_norm13ln_fwd_kernelINS_13Kernel_traitsI6__halfS2_S2_S2_fjLj4096ELj1ELj1ELj4ELj16ENS_18Kernel_traits_baseILj4096ES2_S2_S2_S2_fjLj128EEEEELb1ELb1ELb1ELb1EEEvNS_9FwdParamsE:
        /* <DEDUP_REMOVED lines=62> */
[----:B------:R-:W-:Y:S02]  /*03e0*/  LOP3.LUT R13, R7, UR25, R4, 0x96, !PT ;  /* 0x00000019070d7c12 */ /* 0x000fe4000f8e9604 */
[----:B------:R-:W-:Y:S02]  /*03f0*/  ISETP.NE.U32.AND P0, PT, RZ, UR10, PT ;  /* 0x0000000aff007c0c */ /* 0x000fe4000bf05070 */
[----:B------:R-:W-:Y:S01]  /*0400*/  LOP3.LUT R4, R15, UR24, R12, 0x96, !PT ;  /* 0x000000180f047c12 */ /* 0x000fe2000f8e960c */
[----:B------:R-:W-:Y:S01]  /*0410*/  UIADD3 UR26, UR6, -0x4ab325aa, URZ ;  /* 0xb54cda56061a7890 */ /* 0x000fe2000fffe03f */
[----:B------:R-:W-:Y:S01]  /*0420*/  IMAD.WIDE.U32 R12, R13, -0x326172a9, RZ ;  /* 0xcd9e8d570d0c7825 */ /* 0x000fe200078e00ff */
[----:B------:R-:W-:Y:S01]  /*0430*/  UIADD3 UR27, UR7, 0x646e171e, URZ ;  /* 0x646e171e071b7890 */ /* 0x000fe2000fffe03f */
[----:B------:R-:W-:Y:S02]  /*0440*/  ISETP.NE.AND.EX P0, PT, RZ, UR11, PT, P0 ;  /* 0x0000000bff007c0c */ /* 0x000fe4000bf05300 */
[----:B------:R-:W-:Y:S01]  /*0450*/  IMAD.WIDE.U32 R4, R4, -0x2daee0ad, RZ ;  /* 0xd2511f5304047825 */ /* 0x000fe200078e00ff */
[----:B------:R-:W-:-:S02]  /*0460*/  IADD3 R2, P1, R21, UR10, RZ ;  /* 0x0000000a15027c10 */ /* 0x000fc4000ff3e0ff */
[----:B------:R-:W-:Y:S02]  /*0470*/  LOP3.LUT R7, R13, UR26, R14, 0x96, !PT ;  /* 0x0000001a0d077c12 */ /* 0x000fe4000f8e960e */
[----:B------:R-:W-:Y:S01]  /*0480*/  LOP3.LUT R14, R5, UR27, R6, 0x96, !PT ;  /* 0x0000001b050e7c12 */ /* 0x000fe2000f8e9606 */
[----:B------:R-:W-:Y:S01]  /*0490*/  UIADD3 UR28, UR6, 0x5384540f, URZ ;  /* 0x5384540f061c7890 */ /* 0x000fe2000fffe03f */
[----:B------:R-:W-:Y:S01]  /*04a0*/  IADD3.X R3, RZ, UR11, RZ, P1, !PT ;  /* 0x0000000bff037c10 */ /* 0x000fe20008ffe4ff */
[----:B------:R-:W-:Y:S01]  /*04b0*/  UIADD3 UR29, UR7, 0x1fd5c5a3, URZ ;  /* 0x1fd5c5a3071d7890 */ /* 0x000fe2000fffe03f */
[----:B------:R-:W-:Y:S01]  /*04c0*/  IMAD.WIDE.U32 R6, R7, -0x2daee0ad, RZ ;  /* 0xd2511f5307067825 */ /* 0x000fe200078e00ff */
[----:B------:R-:W-:Y:S01]  /*04d0*/  ISETP.GE.AND P1, PT, R0, UR12, PT ;  /* 0x0000000c00007c0c */ /* 0x000fe2000bf26270 */
[----:B------:R-:W-:Y:S01]  /*04e0*/  ULDC.64 UR10, c[0x0][0x278] ;  /* 0x00009e00000a7ab9 */ /* 0x000fe20000000a00 */
[----:B------:R-:W5:Y:S01]  /*04f0*/  @P0 LDG.E.128 R8, desc[UR4][R2.64] ;  /* 0x0000000402080981 */ /* 0x000f62000c1e1d00 */
[----:B------:R-:W-:Y:S01]  /*0500*/  IMAD.WIDE.U32 R14, R14, -0x326172a9, RZ ;  /* 0xcd9e8d570e0e7825 */ /* 0x000fe200078e00ff */
[----:B------:R-:W-:-:S02]  /*0510*/  LOP3.LUT R90, R7, UR29, R4, 0x96, !PT ;  /* 0x0000001d075a7c12 */ /* 0x000fc4000f8e9604 */
[----:B------:R-:W5:Y:S02]  /*0520*/  @P0 LDG.E.128 R16, desc[UR4][R2.64+0x800] ;  /* 0x0008000402100981 */ /* 0x000f64000c1e1d00 */
[----:B------:R-:W-:Y:S02]  /*0530*/  LOP3.LUT R103, R15, UR28, R12, 0x96, !PT ;  /* 0x0000001c0f677c12 */ /* 0x000fe4000f8e960c */
[----:B------:R-:W5:Y:S04]  /*0540*/  @P0 LDG.E.128 R24, desc[UR4][R2.64+0x1000] ;  /* 0x0010000402180981 */ /* 0x000f68000c1e1d00 */
[----:B------:R0:W5:Y:S01]  /*0550*/  @P0 LDG.E.128 R60, desc[UR4][R2.64+0x1800] ;  /* 0x00180004023c0981 */ /* 0x000162000c1e1d00 */
[----:B------:R-:W-:Y:S01]  /*0560*/  IADD3 R4, P2, R21, UR8, RZ ;  /* 0x0000000815047c10 */ /* 0x000fe2000ff5e0ff */
[----:B------:R-:W-:Y:S01]  /*0570*/  UIADD3 UR30, UR6, -0xe443238, URZ ;  /* 0xf1bbcdc8061e7890 */ /* 0x000fe2000fffe03f */
[----:B------:R-:W-:Y:S01]  /*0580*/  IMAD.HI.U32 R7, R90, -0x326172a9, RZ ;  /* 0xcd9e8d575a077827 */ /* 0x000fe200078e00ff */
[----:B------:R-:W-:Y:S01]  /*0590*/  UIADD3 UR31, UR7, -0x24c28bd8, URZ ;  /* 0xdb3d7428071f7890 */ /* 0x000fe2000fffe03f */
[----:B0-----:R-:W-:-:S02]  /*05a0*/  LOP3.LUT R2, R20, 0x7f, RZ, 0xc0, !PT ;  /* 0x0000007f14027812 */ /* 0x001fc400078ec0ff */
[----:B------:R-:W-:Y:S02]  /*05b0*/  IMAD.HI.U32 R3, R103, -0x2daee0ad, RZ ;  /* 0xd2511f5367037827 */ /* 0x000fe400078e00ff */
[----:B------:R-:W-:Y:S02]  /*05c0*/  LEA R12, P3, R2, UR10, 0x4 ;  /* 0x0000000a020c7c11 */ /* 0x000fe4000f8620ff */
[----:B------:R-:W-:Y:S02]  /*05d0*/  IMAD.X R5, RZ, RZ, UR9, P2 ;  /* 0x00000009ff057e24 */ /* 0x000fe400090e06ff */
[----:B------:R-:W-:Y:S02]  /*05e0*/  IADD3.X R13, RZ, UR11, RZ, P3, !PT ;  /* 0x0000000bff0d7c10 */ /* 0x000fe40009ffe4ff */
[----:B------:R-:W-:Y:S02]  /*05f0*/  LOP3.LUT R106, R7, UR30, R14, 0x96, !PT ;  /* 0x0000001e076a7c12 */ /* 0x000fe4000f8e960e */
[----:B------:R-:W-:Y:S01]  /*0600*/  LOP3.LUT R104, R3, UR31, R6, 0x96, !PT ;  /* 0x0000001f03687c12 */ /* 0x000fe2000f8e9606 */
[----:B------:R-:W-:Y:S06]  /*0610*/  @P1 EXIT ;  /* 0x000000000000194d */ /* 0x000fec0003800000 */
[----:B-----5:R-:W-:Y:S02]  /*0620*/  @!P0 CS2R R8, SRZ ;  /* 0x0000000000088805 */ /* 0x020fe4000001ff00 */
[----:B------:R-:W-:Y:S02]  /*0630*/  @!P0 CS2R R10, SRZ ;  /* 0x00000000000a8805 */ /* 0x000fe4000001ff00 */
[----:B------:R-:W-:Y:S02]  /*0640*/  @!P0 CS2R R16, SRZ ;  /* 0x0000000000108805 */ /* 0x000fe4000001ff00 */
[----:B------:R-:W-:Y:S01]  /*0650*/  @!P0 CS2R R18, SRZ ;  /* 0x0000000000128805 */ /* 0x000fe2000001ff00 */
[----:B------:R-:W5:Y:S01]  /*0660*/  LDG.E.128 R56, desc[UR4][R4.64] ;  /* 0x0000000404387981 */ /* 0x000f62000c1e1d00 */
[----:B------:R-:W-:Y:S01]  /*0670*/  @!P0 CS2R R24, SRZ ;  /* 0x0000000000188805 */ /* 0x000fe2000001ff00 */
[----:B------:R-:W-:Y:S02]  /*0680*/  HADD2.F32 R3, -RZ, R8.H0_H0 ;  /* 0x20000008ff037230 */ /* 0x000fe40000004100 */
[----:B------:R-:W5:Y:S01]  /*0690*/  LDG.E.128 R52, desc[UR4][R4.64+0x800] ;  /* 0x0008000404347981 */ /* 0x000f62000c1e1d00 */
[----:B------:R-:W-:Y:S01]  /*06a0*/  HADD2.F32 R6, -RZ, R9.H1_H1 ;  /* 0x30000009ff067230 */ /* 0x000fe20000004100 */
[----:B------:R-:W-:-:S02]  /*06b0*/  @!P0 CS2R R26, SRZ ;  /* 0x00000000001a8805 */ /* 0x000fc4000001ff00 */
[----:B------:R-:W5:Y:S01]  /*06c0*/  LDG.E.128 R48, desc[UR4][R4.64+0x1000] ;  /* 0x0010000404307981 */ /* 0x000f62000c1e1d00 */
[----:B------:R-:W-:-:S03]  /*06d0*/  HADD2.F32 R7, -RZ, R10.H0_H0 ;  /* 0x2000000aff077230 */ /* 0x000fc60000004100 */
[----:B------:R0:W5:Y:S01]  /*06e0*/  LDG.E.128 R44, desc[UR4][R4.64+0x1800] ;  /* 0x00180004042c7981 */ /* 0x000162000c1e1d00 */
[----:B------:R-:W-:Y:S01]  /*06f0*/  @!P0 CS2R R60, SRZ ;  /* 0x00000000003c8805 */ /* 0x000fe2000001ff00 */
[----:B------:R-:W-:Y:S02]  /*0700*/  HADD2.F32 R14, -RZ, R17.H1_H1 ;  /* 0x30000011ff0e7230 */ /* 0x000fe40000004100 */
[----:B------:R-:W5:Y:S01]  /*0710*/  LDG.E.128 R40, desc[UR4][R12.64] ;  /* 0x000000040c287981 */ /* 0x000f62000c1e1d00 */
[----:B------:R-:W-:-:S03]  /*0720*/  HADD2.F32 R15, -RZ, R18.H0_H0 ;  /* 0x20000012ff0f7230 */ /* 0x000fc60000004100 */
[----:B------:R-:W5:Y:S04]  /*0730*/  LDG.E.128 R36, desc[UR4][R12.64+0x800] ;  /* 0x000800040c247981 */ /* 0x000f68000c1e1d00 */
[----:B------:R-:W5:Y:S01]  /*0740*/  LDG.E.128 R32, desc[UR4][R12.64+0x1000] ;  /* 0x001000040c207981 */ /* 0x000f62000c1e1d00 */
[----:B0-----:R-:W-:-:S03]  /*0750*/  HADD2.F32 R4, -RZ, R8.H1_H1 ;  /* 0x30000008ff047230 */ /* 0x001fc60000004100 */
[----:B------:R0:W5:Y:S01]  /*0760*/  LDG.E.128 R28, desc[UR4][R12.64+0x1800] ;  /* 0x001800040c1c7981 */ /* 0x000162000c1e1d00 */
[----:B------:R-:W-:Y:S01]  /*0770*/  HADD2.F32 R5, -RZ, R9.H0_H0 ;  /* 0x20000009ff057230 */ /* 0x000fe20000004100 */
[----:B------:R-:W-:Y:S01]  /*0780*/  @!P0 CS2R R62, SRZ ;  /* 0x00000000003e8805 */ /* 0x000fe2000001ff00 */
[----:B------:R-:W-:Y:S01]  /*0790*/  HADD2.F32 R8, -RZ, R10.H1_H1 ;  /* 0x3000000aff087230 */ /* 0x000fe20000004100 */
[----:B------:R-:W-:Y:S01]  /*07a0*/  UIADD3 UR32, UR6, -0x700cb87f, URZ ;  /* 0x8ff3478106207890 */ /* 0x000fe2000fffe03f */
[--C-:B------:R-:W-:Y:S01]  /*07b0*/  HADD2.F32 R9, -RZ, R11.reuse.H0_H0 ;  /* 0x2000000bff097230 */ /* 0x100fe20000004100 */
[----:B------:R-:W-:Y:S01]  /*07c0*/  UIADD3 UR33, UR7, -0x695add53, URZ ;  /* 0x96a522ad07217890 */ /* 0x000fe2000fffe03f */
[----:B------:R-:W-:Y:S01]  /*07d0*/  HADD2.F32 R10, -RZ, R11.H1_H1 ;  /* 0x3000000bff0a7230 */ /* 0x000fe20000004100 */
[----:B------:R-:W-:Y:S01]  /*07e0*/  HFMA2.MMA R76, -RZ, RZ, 0, 5.9604644775390625e-08 ;  /* 0x00000001ff4c7435 */ /* 0x000fe200000001ff */
[--C-:B------:R-:W-:Y:S01]  /*07f0*/  HADD2.F32 R11, -RZ, R16.reuse.H0_H0 ;  /* 0x20000010ff0b7230 */ /* 0x100fe20000004100 */
[----:B------:R-:W-:Y:S01]  /*0800*/  LOP3.LUT R108, R108, 0x3, RZ, 0xc0, !PT ;  /* 0x000000036c6c7812 */ /* 0x000fe200078ec0ff */
[----:B0-----:R-:W-:Y:S01]  /*0810*/  HADD2.F32 R12, -RZ, R16.H1_H1 ;  /* 0x30000010ff0c7230 */ /* 0x001fe20000004100 */
[----:B------:R-:W-:Y:S01]  /*0820*/  ULDC.U8 UR8, c[0x0][0x2a0] ;  /* 0x0000a80000087ab9 */ /* 0x000fe20000000000 */
[----:B------:R-:W-:Y:S01]  /*0830*/  HADD2.F32 R13, -RZ, R17.H0_H0 ;  /* 0x20000011ff0d7230 */ /* 0x000fe20000004100 */
[----:B------:R-:W-:Y:S01]  /*0840*/  MOV R95, RZ ;  /* 0x000000ff005f7202 */ /* 0x000fe20000000f00 */
        /* <DEDUP_REMOVED lines=31> */
[----:B------:R-:W-:Y:S02]  /*0a40*/  IMAD R104, R104, -0x326172a9, RZ ;  /* 0xcd9e8d5768687824 */ /* 0x000fe400078e02ff */
[----:B------:R-:W-:-:S07]  /*0a50*/  IMAD R106, R106, -0x2daee0ad, RZ ;  /* 0xd2511f536a6a7824 */ /* 0x000fce00078e02ff */
.L_x_6395:
        /* <DEDUP_REMOVED lines=20> */
[----:B------:R-:W-:-:S04]  /*0ba0*/  @P2 LEA.HI R75, R75, R78, RZ, 0x3 ;  /* 0x0000004e4b4b2211 */ /* 0x000fc800078f18ff */
[----:B------:R-:W-:Y:S01]  /*0bb0*/  @P2 LEA.HI.SX32 R163, R75, R2, 0x1d ;  /* 0x000000024ba32211 */ /* 0x000fe200078feaff */
[----:B--2---:R-:W-:-:S04]  /*0bc0*/  IMAD.WIDE R74, R0, 0x4, R72 ;  /* 0x00000004004a7825 */ /* 0x004fc800078e0248 */
[----:B-1----:R-:W-:Y:S02]  /*0bd0*/  @P2 IMAD.WIDE.U32 R68, R163, 0x10, R68 ;  /* 0x00000010a3442825 */ /* 0x002fe400078e0044 */
[----:B------:R0:W5:Y:S04]  /*0be0*/  LDG.E R74, desc[UR4][R74.64] ;  /* 0x000000044a4a7981 */ /* 0x000168000c1e1900 */
[----:B------:R0:W5:Y:S01]  /*0bf0*/  @P2 LDG.E.128 R64, desc[UR4][R68.64] ;  /* 0x0000000444402981 */ /* 0x000162000c1e1d00 */
[----:B------:R-:W-:Y:S01]  /*0c00*/  ISETP.GT.AND P3, PT, R79, RZ, PT ;  /* 0x000000ff4f00720c */ /* 0x000fe20003f64270 */
[----:B------:R-:W-:Y:S01]  /*0c10*/  BSSY B0, `(.L_x_6064) ;  /* 0x0000061000007945 */ /* 0x000fe20003800000 */
[----:B------:R-:W-:-:S11]  /*0c20*/  SHF.R.S32.HI R72, RZ, 0x1f, R0 ;  /* 0x0000001fff487819 */ /* 0x000fd60000011400 */
[----:B0-----:R-:W-:Y:S05]  /*0c30*/  @P3 BRA `(.L_x_6065) ;  /* 0x0000000000183947 */ /* 0x001fea0003800000 */
[----:B------:R-:W-:Y:S01]  /*0c40*/  HFMA2.MMA R111, -RZ, RZ, 0, 0 ;  /* 0x00000000ff6f7435 */ /* 0x000fe200000001ff */
[----:B------:R-:W-:Y:S01]  /*0c50*/  IMAD.MOV.U32 R68, RZ, RZ, R108 ;  /* 0x000000ffff447224 */ /* 0x000fe200078e006c */
[----:B------:R-:W-:Y:S09]  /*0c60*/  @!P0 BRA `(.L_x_6066) ;  /* 0x00000004006c8947 */ /* 0x000ff20003800000 */
[----:B------:R-:W-:Y:S01]  /*0c70*/  MOV R68, R108 ;  /* 0x0000006c00447202 */ /* 0x000fe20000000f00 */
[----:B-----5:R-:W-:Y:S01]  /*0c80*/  HADD2.F32 R111, -RZ, R60.H0_H0 ;  /* 0x2000003cff6f7230 */ /* 0x020fe20000004100 */
[----:B------:R-:W-:Y:S06]  /*0c90*/  BRA `(.L_x_6066) ;  /* 0x0000000400607947 */ /* 0x000fec0003800000 */
.L_x_6065:
        /* <DEDUP_REMOVED lines=12> */
.L_x_6068:
[----:B------:R-:W-:-:S07]  /*0d60*/  IMAD.MOV.U32 R73, RZ, RZ, R104 ;  /* 0x000000ffff497224 */ /* 0x000fce00078e0068 */
.L_x_6069:
[----:B------:R-:W-:Y:S05]  /*0d70*/  BSYNC B1 ;  /* 0x0000000000017941 */ /* 0x000fea0003800000 */
.L_x_6067:
        /* <DEDUP_REMOVED lines=16> */
.L_x_6073:
[----:B------:R-:W-:Y:S05]  /*0e80*/  BSYNC B2 ;  /* 0x0000000000027941 */ /* 0x000fea0003800000 */
.L_x_6072:
        /* <DEDUP_REMOVED lines=42> */
[----:B------:R-:W-:-:S07]  /*1130*/  IMAD.MOV.U32 R68, RZ, RZ, RZ ;  /* 0x000000ffff447224 */ /* 0x000fce00078e00ff */
.L_x_6071:
[----:B------:R-:W-:Y:S05]  /*1140*/  BSYNC B1 ;  /* 0x0000000000017941 */ /* 0x000fea0003800000 */
.L_x_6070:
[----:B------:R-:W-:Y:S01]  /*1150*/  HFMA2.MMA R78, -RZ, RZ, 0.1171875, 0 ;  /* 0x2f800000ff4e7435 */ /* 0x000fe200000001ff */
[----:B------:R-:W-:Y:S01]  /*1160*/  I2FP.F32.U32 R69, R73 ;  /* 0x0000004900457245 */ /* 0x000fe20000201000 */
[----:B-----5:R-:W-:Y:S02]  /*1170*/  HADD2.F32 R70, -RZ, R64.H0_H0 ;  /* 0x20000040ff467230 */ /* 0x020fe40000004100 */
[----:B------:R-:W-:-:S03]  /*1180*/  HADD2.F32 R111, -RZ, R40.H0_H0 ;  /* 0x20000028ff6f7230 */ /* 0x000fc60000004100 */
        /* <DEDUP_REMOVED lines=9> */
.L_x_6066:
[----:B------:R-:W-:Y:S05]  /*1220*/  BSYNC B0 ;  /* 0x0000000000007941 */ /* 0x000fea0003800000 */
.L_x_6064:
        /* <DEDUP_REMOVED lines=8> */
.L_x_6075:
        /* <DEDUP_REMOVED lines=12> */
.L_x_6078:
[----:B------:R-:W-:-:S07]  /*1370*/  IMAD.MOV.U32 R73, RZ, RZ, R104 ;  /* 0x000000ffff497224 */ /* 0x000fce00078e0068 */
.L_x_6079:
[----:B------:R-:W-:Y:S05]  /*1380*/  BSYNC B1 ;  /* 0x0000000000017941 */ /* 0x000fea0003800000 */
.L_x_6077:
        /* <DEDUP_REMOVED lines=16> */
.L_x_6083:
[----:B------:R-:W-:Y:S05]  /*1490*/  BSYNC B2 ;  /* 0x0000000000027941 */ /* 0x000fea0003800000 */
.L_x_6082:
        /* <DEDUP_REMOVED lines=43> */
.L_x_6081:
[----:B------:R-:W-:Y:S05]  /*1750*/  BSYNC B1 ;  /* 0x0000000000017941 */ /* 0x000fea0003800000 */
.L_x_6080:
[----:B------:R-:W-:Y:S01]  /*1760*/  HFMA2.MMA R71, -RZ, RZ, 0.1171875, 0 ;  /* 0x2f800000ff477435 */ /* 0x000fe200000001ff */
[----:B------:R-:W-:Y:S01]  /*1770*/  I2FP.F32.U32 R68, R73 ;  /* 0x0000004900447245 */ /* 0x000fe20000201000 */
[----:B-----5:R-:W-:Y:S02]  /*1780*/  HADD2.F32 R70, -RZ, R64.H1_H1 ;  /* 0x30000040ff467230 */ /* 0x020fe40000004100 */
[----:B------:R-:W-:-:S03]  /*1790*/  HADD2.F32 R109, -RZ, R40.H1_H1 ;  /* 0x30000028ff6d7230 */ /* 0x000fc60000004100 */
        /* <DEDUP_REMOVED lines=9> */
.L_x_6076:
[----:B------:R-:W-:Y:S05]  /*1830*/  BSYNC B0 ;  /* 0x0000000000007941 */ /* 0x000fea0003800000 */
.L_x_6074:
        /* <DEDUP_REMOVED lines=8> */
.L_x_6085:
        /* <DEDUP_REMOVED lines=12> */
.L_x_6088:
[----:B------:R-:W-:-:S07]  /*1980*/  IMAD.MOV.U32 R73, RZ, RZ, R104 ;  /* 0x000000ffff497224 */ /* 0x000fce00078e0068 */
.L_x_6089:
[----:B------:R-:W-:Y:S05]  /*1990*/  BSYNC B1 ;  /* 0x0000000000017941 */ /* 0x000fea0003800000 */
.L_x_6087:
        /* <DEDUP_REMOVED lines=16> */
.L_x_6093:
[----:B------:R-:W-:Y:S05]  /*1aa0*/  BSYNC B2 ;  /* 0x0000000000027941 */ /* 0x000fea0003800000 */
.L_x_6092:
        /* <DEDUP_REMOVED lines=43> */
.L_x_6091:
[----:B------:R-:W-:Y:S05]  /*1d60*/  BSYNC B1 ;  /* 0x0000000000017941 */ /* 0x000fea0003800000 */
.L_x_6090:
        /* <DEDUP_REMOVED lines=13> */
.L_x_6086:
[----:B------:R-:W-:Y:S05]  /*1e40*/  BSYNC B0 ;  /* 0x0000000000007941 */ /* 0x000fea0003800000 */
.L_x_6084:
        /* <DEDUP_REMOVED lines=8> */
.L_x_6095:
        /* <DEDUP_REMOVED lines=12> */
.L_x_6098:
[----:B------:R-:W-:-:S07]  /*1f90*/  IMAD.MOV.U32 R73, RZ, RZ, R104 ;  /* 0x000000ffff497224 */ /* 0x000fce00078e0068 */
.L_x_6099:
[----:B------:R-:W-:Y:S05]  /*1fa0*/  BSYNC B1 ;  /* 0x0000000000017941 */ /* 0x000fea0003800000 */
.L_x_6097:
        /* <DEDUP_REMOVED lines=16> */
.L_x_6103:
[----:B------:R-:W-:Y:S05]  /*20b0*/  BSYNC B2 ;  /* 0x0000000000027941 */ /* 0x000fea0003800000 */
.L_x_6102:
        /* <DEDUP_REMOVED lines=44> */
.L_x_6101:
[----:B------:R-:W-:Y:S05]  /*2380*/  BSYNC B1 ;  /* 0x0000000000017941 */ /* 0x000fea0003800000 */
.L_x_6100:
[----:B------:R-:W-:Y:S01]  /*2390*/  I2FP.F32.U32 R68, R73 ;  /* 0x0000004900447245 */ /* 0x000fe20000201000 */
[----:B-----5:R-:W-:Y:S01]  /*23a0*/  HADD2.F32 R70, -RZ, R65.H1_H1 ;  /* 0x30000041ff467230 */ /* 0x020fe20000004100 */
[----:B------:R-:W-:Y:S01]  /*23b0*/  MOV R71, 0x2f800000 ;  /* 0x2f80000000477802 */ /* 0x000fe20000000f00 */
[----:B------:R-:W-:-:S03]  /*23c0*/  HADD2.F32 R81, -RZ, R41.H1_H1 ;  /* 0x30000029ff517230 */ /* 0x000fc60000004100 */
        /* <DEDUP_REMOVED lines=9> */
.L_x_6096:
[----:B------:R-:W-:Y:S05]  /*2460*/  BSYNC B0 ;  /* 0x0000000000007941 */ /* 0x000fea0003800000 */
.L_x_6094:
        /* <DEDUP_REMOVED lines=8> */
.L_x_6105:
        /* <DEDUP_REMOVED lines=12> */
.L_x_6108:
[----:B------:R-:W-:-:S07]  /*25b0*/  MOV R73, R104 ;  /* 0x0000006800497202 */ /* 0x000fce0000000f00 */
.L_x_6109:
[----:B------:R-:W-:Y:S05]  /*25c0*/  BSYNC B1 ;  /* 0x0000000000017941 */ /* 0x000fea0003800000 */
.L_x_6107:
        /* <DEDUP_REMOVED lines=16> */
.L_x_6113:
[----:B------:R-:W-:Y:S05]  /*26d0*/  BSYNC B2 ;  /* 0x0000000000027941 */ /* 0x000fea0003800000 */
.L_x_6112:
        /* <DEDUP_REMOVED lines=44> */
.L_x_6111:
[----:B------:R-:W-:Y:S05]  /*29a0*/  BSYNC B1 ;  /* 0x0000000000017941 */ /* 0x000fea0003800000 */
.L_x_6110:
[----:B------:R-:W-:Y:S01]  /*29b0*/  I2FP.F32.U32 R69, R73 ;  /* 0x0000004900457245 */ /* 0x000fe20000201000 */
[----:B-----5:R-:W-:Y:S02]  /*29c0*/  HADD2.F32 R70, -RZ, R66.H0_H0 ;  /* 0x20000042ff467230 */ /* 0x020fe40000004100 */
[----:B------:R-:W-:Y:S02]  /*29d0*/  IMAD.MOV.U32 R78, RZ, RZ, 0x2f800000 ;  /* 0x2f800000ff4e7424 */ /* 0x000fe400078e00ff */
[----:B------:R-:W-:Y:S02]  /*29e0*/  HADD2.F32 R79, -RZ, R42.H0_H0 ;  /* 0x2000002aff4f7230 */ /* 0x000fe40000004100 */
[----:B------:R-:W-:Y:S01]  /*29f0*/  FMUL.FTZ R70, R70, UR13 ;  /* 0x0000000d46467c20 */ /* 0x000fe20008410000 */
[----:B------:R-:W-:Y:S01]  /*2a00*/  FFMA.FTZ R69, R69, R78, 1.1641532182693481445e-10 ;  /* 0x2f00000045457423 */ /* 0x000fe2000001004e */
[----:B------:R-:W-:Y:S02]  /*2a10*/  @P0 HADD2.F32 R78, -RZ, R62.H0_H0 ;  /* 0x2000003eff4e0230 */ /* 0x000fe40000004100 */
[----:B------:R-:W-:-:S02]  /*2a20*/  FMUL.FTZ R70, R70, UR12 ;  /* 0x0000000c46467c20 */ /* 0x000fc40008410000 */
[----:B------:R-:W-:-:S04]  /*2a30*/  FSETP.GTU.FTZ.AND P4, PT, R69, UR10, PT ;  /* 0x0000000a45007c0b */ /* 0x000fc8000bf9c000 */
[----:B------:R-:W-:Y:S02]  /*2a40*/  FSEL R70, R70, RZ, !P4 ;  /* 0x000000ff46467208 */ /* 0x000fe40006000000 */
[----:B------:R-:W-:-:S03]  /*2a50*/  SEL R100, RZ, 0x1, P4 ;  /* 0x00000001ff647807 */ /* 0x000fc60002000000 */
[----:B------:R-:W-:-:S04]  /*2a60*/  FMUL.FTZ R79, R70, R79 ;  /* 0x0000004f464f7220 */ /* 0x000fc80000410000 */
[----:B------:R-:W-:-:S07]  /*2a70*/  @P0 FADD.FTZ R79, R79, R78 ;  /* 0x0000004e4f4f0221 */ /* 0x000fce0000010000 */
.L_x_6106:
[----:B------:R-:W-:Y:S05]  /*2a80*/  BSYNC B0 ;  /* 0x0000000000007941 */ /* 0x000fea0003800000 */
.L_x_6104:
        /* <DEDUP_REMOVED lines=8> */
.L_x_6115:
        /* <DEDUP_REMOVED lines=12> */
.L_x_6118:
[----:B------:R-:W-:-:S07]  /*2bd0*/  MOV R73, R104 ;  /* 0x0000006800497202 */ /* 0x000fce0000000f00 */
.L_x_6119:
[----:B------:R-:W-:Y:S05]  /*2be0*/  BSYNC B1 ;  /* 0x0000000000017941 */ /* 0x000fea0003800000 */
.L_x_6117:
        /* <DEDUP_REMOVED lines=16> */
.L_x_6123:
[----:B------:R-:W-:Y:S05]  /*2cf0*/  BSYNC B2 ;  /* 0x0000000000027941 */ /* 0x000fea0003800000 */
.L_x_6122:
        /* <DEDUP_REMOVED lines=44> */
.L_x_6121:
[----:B------:R-:W-:Y:S05]  /*2fc0*/  BSYNC B1 ;  /* 0x0000000000017941 */ /* 0x000fea0003800000 */
.L_x_6120:
        /* <DEDUP_REMOVED lines=13> */
.L_x_6116:
[----:B------:R-:W-:Y:S05]  /*30a0*/  BSYNC B0 ;  /* 0x0000000000007941 */ /* 0x000fea0003800000 */
.L_x_6114:
        /* <DEDUP_REMOVED lines=8> */
.L_x_6125:
        /* <DEDUP_REMOVED lines=12> */
.L_x_6128:
[----:B------:R-:W-:-:S07]  /*31f0*/  IMAD.MOV.U32 R73, RZ, RZ, R104 ;  /* 0x000000ffff497224 */ /* 0x000fce00078e0068 */
.L_x_6129:
[----:B------:R-:W-:Y:S05]  /*3200*/  BSYNC B1 ;  /* 0x0000000000017941 */ /* 0x000fea0003800000 */
.L_x_6127:
        /* <DEDUP_REMOVED lines=16> */
.L_x_6133:
[----:B------:R-:W-:Y:S05]  /*3310*/  BSYNC B2 ;  /* 0x0000000000027941 */ /* 0x000fea0003800000 */
.L_x_6132:
        /* <DEDUP_REMOVED lines=44> */
.L_x_6131:
[----:B------:R-:W-:Y:S05]  /*35e0*/  BSYNC B1 ;  /* 0x0000000000017941 */ /* 0x000fea0003800000 */
.L_x_6130:
[----:B------:R-:W-:Y:S01]  /*35f0*/  I2FP.F32.U32 R69, R73 ;  /* 0x0000004900457245 */ /* 0x000fe20000201000 */
[----:B-----5:R-:W-:Y:S01]  /*3600*/  HADD2.F32 R70, -RZ, R67.H0_H0 ;  /* 0x20000043ff467230 */ /* 0x020fe20000004100 */
[----:B------:R-:W-:Y:S01]  /*3610*/  MOV R78, 0x2f800000 ;  /* 0x2f800000004e7802 */ /* 0x000fe20000000f00 */
[----:B------:R-:W-:-:S03]  /*3620*/  HADD2.F32 R75, -RZ, R43.H0_H0 ;  /* 0x2000002bff4b7230 */ /* 0x000fc60000004100 */
        /* <DEDUP_REMOVED lines=9> */
.L_x_6126:
[----:B------:R-:W-:Y:S05]  /*36c0*/  BSYNC B0 ;  /* 0x0000000000007941 */ /* 0x000fea0003800000 */
.L_x_6124:
        /* <DEDUP_REMOVED lines=8> */
.L_x_6135:
        /* <DEDUP_REMOVED lines=12> */
.L_x_6138:
[----:B------:R-:W-:-:S07]  /*3810*/  MOV R73, R104 ;  /* 0x0000006800497202 */ /* 0x000fce0000000f00 */
.L_x_6139:
[----:B------:R-:W-:Y:S05]  /*3820*/  BSYNC B1 ;  /* 0x0000000000017941 */ /* 0x000fea0003800000 */
.L_x_6137:
        /* <DEDUP_REMOVED lines=16> */
.L_x_6143:
[----:B------:R-:W-:Y:S05]  /*3930*/  BSYNC B2 ;  /* 0x0000000000027941 */ /* 0x000fea0003800000 */
.L_x_6142:
        /* <DEDUP_REMOVED lines=43> */
.L_x_6141:
[----:B------:R-:W-:Y:S05]  /*3bf0*/  BSYNC B1 ;  /* 0x0000000000017941 */ /* 0x000fea0003800000 */
.L_x_6140:
[----:B------:R-:W-:Y:S01]  /*3c00*/  I2FP.F32.U32 R68, R73 ;  /* 0x0000004900447245 */ /* 0x000fe20000201000 */
[----:B-----5:R-:W-:Y:S01]  /*3c10*/  HADD2.F32 R69, -RZ, R67.H1_H1 ;  /* 0x30000043ff457230 */ /* 0x020fe20000004100 */
[----:B------:R-:W-:Y:S01]  /*3c20*/  MOV R71, 0x2f800000 ;  /* 0x2f80000000477802 */ /* 0x000fe20000000f00 */
[----:B------:R-:W-:-:S03]  /*3c30*/  @P0 HADD2.F32 R70, -RZ, R63.H1_H1 ;  /* 0x3000003fff460230 */ /* 0x000fc60000004100 */
[----:B------:R-:W-:Y:S01]  /*3c40*/  FMUL.FTZ R69, R69, UR13 ;  /* 0x0000000d45457c20 */ /* 0x000fe20008410000 */
[----:B------:R-:W-:-:S03]  /*3c50*/  FFMA.FTZ R68, R68, R71, 1.1641532182693481445e-10 ;  /* 0x2f00000044447423 */ /* 0x000fc60000010047 */
[----:B------:R-:W-:Y:S02]  /*3c60*/  FMUL.FTZ R69, R69, UR12 ;  /* 0x0000000c45457c20 */ /* 0x000fe40008410000 */
[----:B------:R-:W-:Y:S01]  /*3c70*/  FSETP.GTU.FTZ.AND P4, PT, R68, UR10, PT ;  /* 0x0000000a44007c0b */ /* 0x000fe2000bf9c000 */
[----:B------:R-:W-:-:S03]  /*3c80*/  HADD2.F32 R68, -RZ, R43.H1_H1 ;  /* 0x3000002bff447230 */ /* 0x000fc60000004100 */
[----:B------:R-:W-:Y:S02]  /*3c90*/  FSEL R69, R69, RZ, !P4 ;  /* 0x000000ff45457208 */ /* 0x000fe40006000000 */
[----:B------:R-:W-:-:S03]  /*3ca0*/  SEL R105, RZ, 0x1, P4 ;  /* 0x00000001ff697807 */ /* 0x000fc60002000000 */
[----:B------:R-:W-:-:S04]  /*3cb0*/  FMUL.FTZ R73, R69, R68 ;  /* 0x0000004445497220 */ /* 0x000fc80000410000 */
[----:B------:R-:W-:-:S07]  /*3cc0*/  @P0 FADD.FTZ R73, R73, R70 ;  /* 0x0000004649490221 */ /* 0x000fce0000010000 */
.L_x_6136:
[----:B------:R-:W-:Y:S05]  /*3cd0*/  BSYNC B0 ;  /* 0x0000000000007941 */ /* 0x000fea0003800000 */
.L_x_6134:
[----:B------:R-:W0:Y:S01]  /*3ce0*/  LDC.64 R82, c[0x0][0x238] ;  /* 0x00008e00ff527b82 */ /* 0x000e220000000a00 */
[----:B------:R-:W-:Y:S01]  /*3cf0*/  F2FP.F16.F32.PACK_AB R71, R73, R75 ;  /* 0x0000004b4947723e */ /* 0x000fe200000000ff */
[----:B------:R-:W-:Y:S01]  /*3d00*/  VIADD R139, R163, 0x80 ;  /* 0x00000080a38b7836 */ /* 0x000fe20000000000 */
[----:B------:R-:W-:Y:S01]  /*3d10*/  F2FP.F16.F32.PACK_AB R70, R77, R79 ;  /* 0x0000004f4d46723e */ /* 0x000fe200000000ff */
[----:B------:R-:W-:Y:S01]  /*3d20*/  BSSY B0, `(.L_x_6144) ;  /* 0x000001f000007945 */ /* 0x000fe20003800000 */
[----:B------:R-:W-:Y:S02]  /*3d30*/  F2FP.F16.F32.PACK_AB R69, R81, R107 ;  /* 0x0000006b5145723e */ /* 0x000fe400000000ff */
[----:B------:R-:W-:Y:S01]  /*3d40*/  F2FP.F16.F32.PACK_AB R68, R109, R111 ;  /* 0x0000006f6d44723e */ /* 0x000fe200000000ff */
        /* <DEDUP_REMOVED lines=28> */
.L_x_6145:
[----:B------:R-:W-:Y:S05]  /*3f10*/  BSYNC B0 ;  /* 0x0000000000007941 */ /* 0x000fea0003800000 */
.L_x_6144:
[----:B-----5:R2:W5:Y:S04]  /*3f20*/  @P2 LDG.E.128 R64, desc[UR4][R116.64] ;  /* 0x0000000474402981 */ /* 0x020568000c1e1d00 */
[----:B------:R2:W5:Y:S01]  /*3f30*/  @P0 LDG.E.128 R60, desc[UR4][R112.64] ;  /* 0x00000004703c0981 */ /* 0x000562000c1e1d00 */
[----:B------:R-:W-:Y:S04]  /*3f40*/  BSSY B0, `(.L_x_6146) ;  /* 0x0000061000007945 */ /* 0x000fe80003800000 */
[----:B------:R-:W-:Y:S05]  /*3f50*/  @P3 BRA `(.L_x_6147) ;  /* 0x0000000000183947 */ /* 0x000fea0003800000 */
[----:B------:R-:W-:Y:S01]  /*3f60*/  IMAD.MOV.U32 R131, RZ, RZ, RZ ;  /* 0x000000ffff837224 */ /* 0x000fe200078e00ff */
[----:B01----:R-:W-:Y:S01]  /*3f70*/  MOV R68, R80 ;  /* 0x0000005000447202 */ /* 0x003fe20000000f00 */
[----:B------:R-:W-:Y:S06]  /*3f80*/  @!P0 BRA `(.L_x_6148) ;  /* 0x0000000400708947 */ /* 0x000fec0003800000 */
[----:B------:R-:W-:Y:S01]  /*3f90*/  MOV R68, R80 ;  /* 0x0000005000447202 */ /* 0x000fe20000000f00 */
[----:B-----5:R-:W-:Y:S01]  /*3fa0*/  HADD2.F32 R131, -RZ, R60.H0_H0 ;  /* 0x2000003cff837230 */ /* 0x020fe20000004100 */
[----:B------:R-:W-:Y:S06]  /*3fb0*/  BRA `(.L_x_6148) ;  /* 0x0000000400647947 */ /* 0x000fec0003800000 */
.L_x_6147:
[C---:B------:R-:W-:Y:S01]  /*3fc0*/  ISETP.NE.AND P4, PT, R80.reuse, 0x1, PT ;  /* 0x000000015000780c */ /* 0x040fe20003f85270 */
[----:B------:R-:W-:Y:S01]  /*3fd0*/  BSSY B1, `(.L_x_6149) ;  /* 0x000000c000017945 */ /* 0x000fe20003800000 */
[----:B01----:R-:W-:-:S11]  /*3fe0*/  VIADD R68, R80, 0x1 ;  /* 0x0000000150447836 */ /* 0x003fd60000000000 */
        /* <DEDUP_REMOVED lines=9> */
.L_x_6150:
[----:B------:R-:W-:-:S07]  /*4080*/  MOV R78, R104 ;  /* 0x00000068004e7202 */ /* 0x000fce0000000f00 */
.L_x_6151:
[----:B------:R-:W-:Y:S05]  /*4090*/  BSYNC B1 ;  /* 0x0000000000017941 */ /* 0x000fea0003800000 */
.L_x_6149:
        /* <DEDUP_REMOVED lines=16> */
.L_x_6155:
[----:B------:R-:W-:Y:S05]  /*41a0*/  BSYNC B2 ;  /* 0x0000000000027941 */ /* 0x000fea0003800000 */
.L_x_6154:
        /* <DEDUP_REMOVED lines=44> */
.L_x_6153:
[----:B------:R-:W-:Y:S05]  /*4470*/  BSYNC B1 ;  /* 0x0000000000017941 */ /* 0x000fea0003800000 */
.L_x_6152:
[----:B------:R-:W-:Y:S01]  /*4480*/  I2FP.F32.U32 R69, R78 ;  /* 0x0000004e00457245 */ /* 0x000fe20000201000 */
[----:B-----5:R-:W-:Y:S02]  /*4490*/  HADD2.F32 R71, -RZ, R64.H0_H0 ;  /* 0x20000040ff477230 */ /* 0x020fe40000004100 */
[----:B------:R-:W-:Y:S02]  /*44a0*/  IMAD.MOV.U32 R70, RZ, RZ, 0x2f800000 ;  /* 0x2f800000ff467424 */ /* 0x000fe400078e00ff */
[----:B------:R-:W-:Y:S02]  /*44b0*/  @P0 HADD2.F32 R78, -RZ, R60.H0_H0 ;  /* 0x2000003cff4e0230 */ /* 0x000fe40000004100 */
[----:B------:R-:W-:Y:S01]  /*44c0*/  FMUL.FTZ R71, R71, UR13 ;  /* 0x0000000d47477c20 */ /* 0x000fe20008410000 */
[----:B------:R-:W-:Y:S01]  /*44d0*/  FFMA.FTZ R69, R69, R70, 1.1641532182693481445e-10 ;  /* 0x2f00000045457423 */ /* 0x000fe20000010046 */
[----:B------:R-:W-:Y:S02]  /*44e0*/  HADD2.F32 R70, -RZ, R36.H0_H0 ;  /* 0x20000024ff467230 */ /* 0x000fe40000004100 */
[----:B------:R-:W-:-:S02]  /*44f0*/  FMUL.FTZ R71, R71, UR12 ;  /* 0x0000000c47477c20 */ /* 0x000fc40008410000 */
[----:B------:R-:W-:-:S04]  /*4500*/  FSETP.GTU.FTZ.AND P4, PT, R69, UR10, PT ;  /* 0x0000000a45007c0b */ /* 0x000fc8000bf9c000 */
[----:B------:R-:W-:Y:S02]  /*4510*/  FSEL R131, R71, RZ, !P4 ;  /* 0x000000ff47837208 */ /* 0x000fe40006000000 */
[----:B------:R-:W-:-:S03]  /*4520*/  SEL R96, RZ, 0x1, P4 ;  /* 0x00000001ff607807 */ /* 0x000fc60002000000 */
[----:B------:R-:W-:-:S04]  /*4530*/  FMUL.FTZ R131, R131, R70 ;  /* 0x0000004683837220 */ /* 0x000fc80000410000 */
[----:B------:R-:W-:-:S07]  /*4540*/  @P0 FADD.FTZ R131, R78, R131 ;  /* 0x000000834e830221 */ /* 0x000fce0000010000 */
.L_x_6148:
[----:B------:R-:W-:Y:S05]  /*4550*/  BSYNC B0 ;  /* 0x0000000000007941 */ /* 0x000fea0003800000 */
.L_x_6146:
        /* <DEDUP_REMOVED lines=8> */
.L_x_6157:
        /* <DEDUP_REMOVED lines=12> */
.L_x_6160:
[----:B------:R-:W-:-:S07]  /*46a0*/  MOV R78, R104 ;  /* 0x00000068004e7202 */ /* 0x000fce0000000f00 */
.L_x_6161:
[----:B------:R-:W-:Y:S05]  /*46b0*/  BSYNC B1 ;  /* 0x0000000000017941 */ /* 0x000fea0003800000 */
.L_x_6159:
        /* <DEDUP_REMOVED lines=16> */
.L_x_6165:
[----:B------:R-:W-:Y:S05]  /*47c0*/  BSYNC B2 ;  /* 0x0000000000027941 */ /* 0x000fea0003800000 */
.L_x_6164:
        /* <DEDUP_REMOVED lines=44> */
.L_x_6163:
[----:B------:R-:W-:Y:S05]  /*4a90*/  BSYNC B1 ;  /* 0x0000000000017941 */ /* 0x000fea0003800000 */
.L_x_6162:
[----:B------:R-:W-:Y:S01]  /*4aa0*/  HFMA2.MMA R71, -RZ, RZ, 0.1171875, 0 ;  /* 0x2f800000ff477435 */ /* 0x000fe200000001ff */
[----:B------:R-:W-:Y:S01]  /*4ab0*/  I2FP.F32.U32 R68, R78 ;  /* 0x0000004e00447245 */ /* 0x000fe20000201000 */
[----:B-----5:R-:W-:-:S05]  /*4ac0*/  HADD2.F32 R70, -RZ, R64.H1_H1 ;  /* 0x30000040ff467230 */ /* 0x020fca0000004100 */
[----:B------:R-:W-:-:S03]  /*4ad0*/  FMUL.FTZ R70, R70, UR13 ;  /* 0x0000000d46467c20 */ /* 0x000fc60008410000 */
[----:B------:R-:W-:Y:S01]  /*4ae0*/  FFMA.FTZ R68, R68, R71, 1.1641532182693481445e-10 ;  /* 0x2f00000044447423 */ /* 0x000fe20000010047 */
[----:B------:R-:W-:-:S04]  /*4af0*/  FMUL.FTZ R70, R70, UR12 ;  /* 0x0000000c46467c20 */ /* 0x000fc80008410000 */
[----:B------:R-:W-:Y:S01]  /*4b00*/  FSETP.GTU.FTZ.AND P4, PT, R68, UR10, PT ;  /* 0x0000000a44007c0b */ /* 0x000fe2000bf9c000 */
[----:B------:R-:W-:-:S03]  /*4b10*/  HADD2.F32 R68, -RZ, R36.H1_H1 ;  /* 0x30000024ff447230 */ /* 0x000fc60000004100 */
[----:B------:R-:W-:Y:S01]  /*4b20*/  FSEL R129, R70, RZ, !P4 ;  /* 0x000000ff46817208 */ /* 0x000fe20006000000 */
[----:B------:R-:W-:Y:S01]  /*4b30*/  @P0 HADD2.F32 R70, -RZ, R60.H1_H1 ;  /* 0x3000003cff460230 */ /* 0x000fe20000004100 */
[----:B------:R-:W-:-:S03]  /*4b40*/  SEL R97, RZ, 0x1, P4 ;  /* 0x00000001ff617807 */ /* 0x000fc60002000000 */
[----:B------:R-:W-:-:S04]  /*4b50*/  FMUL.FTZ R129, R129, R68 ;  /* 0x0000004481817220 */ /* 0x000fc80000410000 */
[----:B------:R-:W-:-:S07]  /*4b60*/  @P0 FADD.FTZ R129, R70, R129 ;  /* 0x0000008146810221 */ /* 0x000fce0000010000 */
.L_x_6158:
[----:B------:R-:W-:Y:S05]  /*4b70*/  BSYNC B0 ;  /* 0x0000000000007941 */ /* 0x000fea0003800000 */
.L_x_6156:
        /* <DEDUP_REMOVED lines=8> */
.L_x_6167:
        /* <DEDUP_REMOVED lines=12> */
.L_x_6170:
[----:B------:R-:W-:-:S07]  /*4cc0*/  IMAD.MOV.U32 R78, RZ, RZ, R104 ;  /* 0x000000ffff4e7224 */ /* 0x000fce00078e0068 */
.L_x_6171:
[----:B------:R-:W-:Y:S05]  /*4cd0*/  BSYNC B1 ;  /* 0x0000000000017941 */ /* 0x000fea0003800000 */
.L_x_6169:
        /* <DEDUP_REMOVED lines=16> */
.L_x_6175:
[----:B------:R-:W-:Y:S05]  /*4de0*/  BSYNC B2 ;  /* 0x0000000000027941 */ /* 0x000fea0003800000 */
.L_x_6174:
        /* <DEDUP_REMOVED lines=44> */
.L_x_6173:
[----:B------:R-:W-:Y:S05]  /*50b0*/  BSYNC B1 ;  /* 0x0000000000017941 */ /* 0x000fea0003800000 */
.L_x_6172:
[----:B------:R-:W-:Y:S01]  /*50c0*/  I2FP.F32.U32 R69, R78 ;  /* 0x0000004e00457245 */ /* 0x000fe20000201000 */
[----:B-----5:R-:W-:Y:S01]  /*50d0*/  HADD2.F32 R71, -RZ, R65.H0_H0 ;  /* 0x20000041ff477230 */ /* 0x020fe20000004100 */
[----:B------:R-:W-:Y:S01]  /*50e0*/  MOV R70, 0x2f800000 ;  /* 0x2f80000000467802 */ /* 0x000fe20000000f00 */
[----:B------:R-:W-:-:S03]  /*50f0*/  @P0 HADD2.F32 R78, -RZ, R61.H0_H0 ;  /* 0x2000003dff4e0230 */ /* 0x000fc60000004100 */
[----:B------:R-:W-:Y:S01]  /*5100*/  FMUL.FTZ R71, R71, UR13 ;  /* 0x0000000d47477c20 */ /* 0x000fe20008410000 */
[----:B------:R-:W-:Y:S01]  /*5110*/  FFMA.FTZ R69, R69, R70, 1.1641532182693481445e-10 ;  /* 0x2f00000045457423 */ /* 0x000fe20000010046 */
[----:B------:R-:W-:Y:S02]  /*5120*/  HADD2.F32 R70, -RZ, R37.H0_H0 ;  /* 0x20000025ff467230 */ /* 0x000fe40000004100 */
[----:B------:R-:W-:Y:S02]  /*5130*/  FMUL.FTZ R71, R71, UR12 ;  /* 0x0000000c47477c20 */ /* 0x000fe40008410000 */
[----:B------:R-:W-:-:S04]  /*5140*/  FSETP.GTU.FTZ.AND P4, PT, R69, UR10, PT ;  /* 0x0000000a45007c0b */ /* 0x000fc8000bf9c000 */
[----:B------:R-:W-:Y:S02]  /*5150*/  FSEL R127, R71, RZ, !P4 ;  /* 0x000000ff477f7208 */ /* 0x000fe40006000000 */
[----:B------:R-:W-:-:S03]  /*5160*/  SEL R98, RZ, 0x1, P4 ;  /* 0x00000001ff627807 */ /* 0x000fc60002000000 */
[----:B------:R-:W-:-:S04]  /*5170*/  FMUL.FTZ R127, R127, R70 ;  /* 0x000000467f7f7220 */ /* 0x000fc80000410000 */
[----:B------:R-:W-:-:S07]  /*5180*/  @P0 FADD.FTZ R127, R78, R127 ;  /* 0x0000007f4e7f0221 */ /* 0x000fce0000010000 */
.L_x_6168:
[----:B------:R-:W-:Y:S05]  /*5190*/  BSYNC B0 ;  /* 0x0000000000007941 */ /* 0x000fea0003800000 */
.L_x_6166:
        /* <DEDUP_REMOVED lines=8> */
.L_x_6177:
        /* <DEDUP_REMOVED lines=12> */
.L_x_6180:
[----:B------:R-:W-:-:S07]  /*52e0*/  MOV R78, R104 ;  /* 0x00000068004e7202 */ /* 0x000fce0000000f00 */
.L_x_6181:
[----:B------:R-:W-:Y:S05]  /*52f0*/  BSYNC B1 ;  /* 0x0000000000017941 */ /* 0x000fea0003800000 */
.L_x_6179:
        /* <DEDUP_REMOVED lines=16> */
.L_x_6185:
[----:B------:R-:W-:Y:S05]  /*5400*/  BSYNC B2 ;  /* 0x0000000000027941 */ /* 0x000fea0003800000 */
.L_x_6184:
        /* <DEDUP_REMOVED lines=44> */
.L_x_6183:
[----:B------:R-:W-:Y:S05]  /*56d0*/  BSYNC B1 ;  /* 0x0000000000017941 */ /* 0x000fea0003800000 */
.L_x_6182:
[----:B------:R-:W-:Y:S01]  /*56e0*/  I2FP.F32.U32 R68, R78 ;  /* 0x0000004e00447245 */ /* 0x000fe20000201000 */
[----:B-----5:R-:W-:Y:S02]  /*56f0*/  HADD2.F32 R70, -RZ, R65.H1_H1 ;  /* 0x30000041ff467230 */ /* 0x020fe40000004100 */
[----:B------:R-:W-:-:S03]  /*5700*/  IMAD.MOV.U32 R71, RZ, RZ, 0x2f800000 ;  /* 0x2f800000ff477424 */ /* 0x000fc600078e00ff */
[----:B------:R-:W-:Y:S01]  /*5710*/  FMUL.FTZ R70, R70, UR13 ;  /* 0x0000000d46467c20 */ /* 0x000fe20008410000 */
[----:B------:R-:W-:-:S03]  /*5720*/  FFMA.FTZ R68, R68, R71, 1.1641532182693481445e-10 ;  /* 0x2f00000044447423 */ /* 0x000fc60000010047 */
[----:B------:R-:W-:Y:S02]  /*5730*/  FMUL.FTZ R70, R70, UR12 ;  /* 0x0000000c46467c20 */ /* 0x000fe40008410000 */
[----:B------:R-:W-:Y:S01]  /*5740*/  FSETP.GTU.FTZ.AND P4, PT, R68, UR10, PT ;  /* 0x0000000a44007c0b */ /* 0x000fe2000bf9c000 */
[----:B------:R-:W-:-:S03]  /*5750*/  HADD2.F32 R68, -RZ, R37.H1_H1 ;  /* 0x30000025ff447230 */ /* 0x000fc60000004100 */
[----:B------:R-:W-:Y:S01]  /*5760*/  FSEL R125, R70, RZ, !P4 ;  /* 0x000000ff467d7208 */ /* 0x000fe20006000000 */
[----:B------:R-:W-:Y:S01]  /*5770*/  @P0 HADD2.F32 R70, -RZ, R61.H1_H1 ;  /* 0x3000003dff460230 */ /* 0x000fe20000004100 */
[----:B------:R-:W-:-:S03]  /*5780*/  SEL R99, RZ, 0x1, P4 ;  /* 0x00000001ff637807 */ /* 0x000fc60002000000 */
[----:B------:R-:W-:-:S04]  /*5790*/  FMUL.FTZ R125, R125, R68 ;  /* 0x000000447d7d7220 */ /* 0x000fc80000410000 */
[----:B------:R-:W-:-:S07]  /*57a0*/  @P0 FADD.FTZ R125, R70, R125 ;  /* 0x0000007d467d0221 */ /* 0x000fce0000010000 */
.L_x_6178:
[----:B------:R-:W-:Y:S05]  /*57b0*/  BSYNC B0 ;  /* 0x0000000000007941 */ /* 0x000fea0003800000 */
.L_x_6176:
        /* <DEDUP_REMOVED lines=8> */
.L_x_6187:
        /* <DEDUP_REMOVED lines=12> */
.L_x_6190:
[----:B------:R-:W-:-:S07]  /*5900*/  MOV R78, R104 ;  /* 0x00000068004e7202 */ /* 0x000fce0000000f00 */
.L_x_6191:
[----:B------:R-:W-:Y:S05]  /*5910*/  BSYNC B1 ;  /* 0x0000000000017941 */ /* 0x000fea0003800000 */
.L_x_6189:
        /* <DEDUP_REMOVED lines=16> */
.L_x_6195:
[----:B------:R-:W-:Y:S05]  /*5a20*/  BSYNC B2 ;  /* 0x0000000000027941 */ /* 0x000fea0003800000 */
.L_x_6194:
        /* <DEDUP_REMOVED lines=44> */
.L_x_6193:
[----:B------:R-:W-:Y:S05]  /*5cf0*/  BSYNC B1 ;  /* 0x0000000000017941 */ /* 0x000fea0003800000 */
.L_x_6192:
[----:B------:R-:W-:Y:S01]  /*5d00*/  HFMA2.MMA R70, -RZ, RZ, 0.1171875, 0 ;  /* 0x2f800000ff467435 */ /* 0x000fe200000001ff */
[----:B------:R-:W-:Y:S01]  /*5d10*/  I2FP.F32.U32 R69, R78 ;  /* 0x0000004e00457245 */ /* 0x000fe20000201000 */
[----:B-----5:R-:W-:Y:S02]  /*5d20*/  HADD2.F32 R71, -RZ, R66.H0_H0 ;  /* 0x20000042ff477230 */ /* 0x020fe40000004100 */
[----:B------:R-:W-:-:S03]  /*5d30*/  @P0 HADD2.F32 R78, -RZ, R62.H0_H0 ;  /* 0x2000003eff4e0230 */ /* 0x000fc60000004100 */
[----:B------:R-:W-:-:S03]  /*5d40*/  FMUL.FTZ R71, R71, UR13 ;  /* 0x0000000d47477c20 */ /* 0x000fc60008410000 */
[----:B------:R-:W-:Y:S01]  /*5d50*/  FFMA.FTZ R69, R69, R70, 1.1641532182693481445e-10 ;  /* 0x2f00000045457423 */ /* 0x000fe20000010046 */
[----:B------:R-:W-:Y:S01]  /*5d60*/  FMUL.FTZ R71, R71, UR12 ;  /* 0x0000000c47477c20 */ /* 0x000fe20008410000 */
[----:B------:R-:W-:-:S03]  /*5d70*/  HADD2.F32 R70, -RZ, R38.H0_H0 ;  /* 0x20000026ff467230 */ /* 0x000fc60000004100 */
[----:B------:R-:W-:-:S04]  /*5d80*/  FSETP.GTU.FTZ.AND P4, PT, R69, UR10, PT ;  /* 0x0000000a45007c0b */ /* 0x000fc8000bf9c000 */
[----:B------:R-:W-:Y:S02]  /*5d90*/  FSEL R123, R71, RZ, !P4 ;  /* 0x000000ff477b7208 */ /* 0x000fe40006000000 */
[----:B------:R-:W-:-:S03]  /*5da0*/  SEL R100, RZ, 0x1, P4 ;  /* 0x00000001ff647807 */ /* 0x000fc60002000000 */
[----:B------:R-:W-:-:S04]  /*5db0*/  FMUL.FTZ R123, R123, R70 ;  /* 0x000000467b7b7220 */ /* 0x000fc80000410000 */
[----:B------:R-:W-:-:S07]  /*5dc0*/  @P0 FADD.FTZ R123, R78, R123 ;  /* 0x0000007b4e7b0221 */ /* 0x000fce0000010000 */
.L_x_6188:
[----:B------:R-:W-:Y:S05]  /*5dd0*/  BSYNC B0 ;  /* 0x0000000000007941 */ /* 0x000fea0003800000 */
.L_x_6186:
        /* <DEDUP_REMOVED lines=8> */
.L_x_6197:
        /* <DEDUP_REMOVED lines=12> */
.L_x_6200:
[----:B------:R-:W-:-:S07]  /*5f20*/  IMAD.MOV.U32 R78, RZ, RZ, R104 ;  /* 0x000000ffff4e7224 */ /* 0x000fce00078e0068 */
.L_x_6201:
[----:B------:R-:W-:Y:S05]  /*5f30*/  BSYNC B1 ;  /* 0x0000000000017941 */ /* 0x000fea0003800000 */
.L_x_6199:
        /* <DEDUP_REMOVED lines=16> */
.L_x_6205:
[----:B------:R-:W-:Y:S05]  /*6040*/  BSYNC B2 ;  /* 0x0000000000027941 */ /* 0x000fea0003800000 */
.L_x_6204:
        /* <DEDUP_REMOVED lines=44> */
.L_x_6203:
[----:B------:R-:W-:Y:S05]  /*6310*/  BSYNC B1 ;  /* 0x0000000000017941 */ /* 0x000fea0003800000 */
.L_x_6202:
[----:B------:R-:W-:Y:S01]  /*6320*/  I2FP.F32.U32 R68, R78 ;  /* 0x0000004e00447245 */ /* 0x000fe20000201000 */
[----:B-----5:R-:W-:Y:S01]  /*6330*/  HADD2.F32 R70, -RZ, R66.H1_H1 ;  /* 0x30000042ff467230 */ /* 0x020fe20000004100 */
[----:B------:R-:W-:-:S04]  /*6340*/  MOV R71, 0x2f800000 ;  /* 0x2f80000000477802 */ /* 0x000fc80000000f00 */
        /* <DEDUP_REMOVED lines=10> */
.L_x_6198:
[----:B------:R-:W-:Y:S05]  /*63f0*/  BSYNC B0 ;  /* 0x0000000000007941 */ /* 0x000fea0003800000 */
.L_x_6196:
        /* <DEDUP_REMOVED lines=8> */
.L_x_6207:
        /* <DEDUP_REMOVED lines=12> */
.L_x_6210:
[----:B------:R-:W-:-:S07]  /*6540*/  MOV R78, R104 ;  /* 0x00000068004e7202 */ /* 0x000fce0000000f00 */
.L_x_6211:
[----:B------:R-:W-:Y:S05]  /*6550*/  BSYNC B1 ;  /* 0x0000000000017941 */ /* 0x000fea0003800000 */
.L_x_6209:
        /* <DEDUP_REMOVED lines=16> */
.L_x_6215:
[----:B------:R-:W-:Y:S05]  /*6660*/  BSYNC B2 ;  /* 0x0000000000027941 */ /* 0x000fea0003800000 */
.L_x_6214:
        /* <DEDUP_REMOVED lines=44> */
.L_x_6213:
[----:B------:R-:W-:Y:S05]  /*6930*/  BSYNC B1 ;  /* 0x0000000000017941 */ /* 0x000fea0003800000 */
.L_x_6212:
        /* <DEDUP_REMOVED lines=13> */
.L_x_6208:
[----:B------:R-:W-:Y:S05]  /*6a10*/  BSYNC B0 ;  /* 0x0000000000007941 */ /* 0x000fea0003800000 */
.L_x_6206:
[----:B------:R-:W-:Y:S04]  /*6a20*/  BSSY B0, `(.L_x_6216) ;  /* 0x0000060000007945 */ /* 0x000fe80003800000 */
[----:B------:R-:W-:Y:S05]  /*6a30*/  @P3 BRA `(.L_x_6217) ;  /* 0x0000000000183947 */ /* 0x000fea0003800000 */
[----:B--2---:R-:W-:Y:S02]  /*6a40*/  MOV R117, RZ ;  /* 0x000000ff00757202 */ /* 0x004fe40000000f00 */
[----:B------:R-:W-:Y:S01]  /*6a50*/  MOV R80, R68 ;  /* 0x0000004400507202 */ /* 0x000fe20000000f00 */
[----:B------:R-:W-:Y:S06]  /*6a60*/  @!P0 BRA `(.L_x_6218) ;  /* 0x00000004006c8947 */ /* 0x000fec0003800000 */
[----:B------:R-:W-:Y:S02]  /*6a70*/  IMAD.MOV.U32 R80, RZ, RZ, R68 ;  /* 0x000000ffff507224 */ /* 0x000fe400078e0044 */
[----:B-----5:R-:W-:Y:S01]  /*6a80*/  HADD2.F32 R117, -RZ, R63.H1_H1 ;  /* 0x3000003fff757230 */ /* 0x020fe20000004100 */
[----:B------:R-:W-:Y:S06]  /*6a90*/  BRA `(.L_x_6218) ;  /* 0x0000000400607947 */ /* 0x000fec0003800000 */
.L_x_6217:
        /* <DEDUP_REMOVED lines=12> */
.L_x_6220:
[----:B------:R-:W-:-:S07]  /*6b60*/  MOV R78, R104 ;  /* 0x00000068004e7202 */ /* 0x000fce0000000f00 */
.L_x_6221:
[----:B------:R-:W-:Y:S05]  /*6b70*/  BSYNC B1 ;  /* 0x0000000000017941 */ /* 0x000fea0003800000 */
.L_x_6219:
        /* <DEDUP_REMOVED lines=16> */
.L_x_6225:
[----:B------:R-:W-:Y:S05]  /*6c80*/  BSYNC B2 ;  /* 0x0000000000027941 */ /* 0x000fea0003800000 */
.L_x_6224:
        /* <DEDUP_REMOVED lines=41> */
[----:B------:R-:W-:Y:S02]  /*6f20*/  LOP3.LUT R103, R69, UR33, R70, 0x96, !PT ;  /* 0x0000002145677c12 */ /* 0x000fe4000f8e9646 */
[----:B------:R-:W-:-:S07]  /*6f30*/  MOV R106, R68 ;  /* 0x00000044006a7202 */ /* 0x000fce0000000f00 */
.L_x_6223:
[----:B------:R-:W-:Y:S05]  /*6f40*/  BSYNC B1 ;  /* 0x0000000000017941 */ /* 0x000fea0003800000 */
.L_x_6222:
        /* <DEDUP_REMOVED lines=8> */
[----:B--2---:R-:W-:Y:S01]  /*6fd0*/  FSEL R117, R70, RZ, !P4 ;  /* 0x000000ff46757208 */ /* 0x004fe20006000000 */
[----:B------:R-:W-:Y:S01]  /*6fe0*/  @P0 HADD2.F32 R70, -RZ, R63.H1_H1 ;  /* 0x3000003fff460230 */ /* 0x000fe20000004100 */
[----:B------:R-:W-:-:S03]  /*6ff0*/  SEL R105, RZ, 0x1, P4 ;  /* 0x00000001ff697807 */ /* 0x000fc60002000000 */
[----:B------:R-:W-:-:S04]  /*7000*/  FMUL.FTZ R117, R117, R68 ;  /* 0x0000004475757220 */ /* 0x000fc80000410000 */
[----:B------:R-:W-:-:S07]  /*7010*/  @P0 FADD.FTZ R117, R70, R117 ;  /* 0x0000007546750221 */ /* 0x000fce0000010000 */
.L_x_6218:
[----:B------:R-:W-:Y:S05]  /*7020*/  BSYNC B0 ;  /* 0x0000000000007941 */ /* 0x000fea0003800000 */
.L_x_6216:
[----:B------:R-:W-:Y:S01]  /*7030*/  IMAD.WIDE.U32 R134, R135, 0x10, R82 ;  /* 0x0000001087867825 */ /* 0x000fe200078e0052 */
[----:B------:R-:W-:Y:S01]  /*7040*/  F2FP.F16.F32.PACK_AB R71, R117, R119 ;  /* 0x000000777547723e */ /* 0x000fe200000000ff */
[----:B------:R-:W0:Y:S01]  /*7050*/  @P2 LDC.64 R132, c[0x0][0x220] ;  /* 0x00008800ff842b82 */ /* 0x000e220000000a00 */
[----:B------:R-:W-:Y:S01]  /*7060*/  F2FP.F16.F32.PACK_AB R70, R121, R123 ;  /* 0x0000007b7946723e */ /* 0x000fe200000000ff */
[----:B------:R-:W-:Y:S01]  /*7070*/  BSSY B0, `(.L_x_6226) ;  /* 0x000001e000007945 */ /* 0x000fe20003800000 */
[----:B------:R-:W-:Y:S02]  /*7080*/  F2FP.F16.F32.PACK_AB R69, R125, R127 ;  /* 0x0000007f7d45723e */ /* 0x000fe400000000ff */
[----:B------:R-:W-:Y:S02]  /*7090*/  F2FP.F16.F32.PACK_AB R68, R129, R131 ;  /* 0x000000838144723e */ /* 0x000fe400000000ff */
[----:B------:R-:W-:Y:S01]  /*70a0*/  IADD3 R155, R163, 0x100, RZ ;  /* 0x00000100a39b7810 */ /* 0x000fe20007ffe0ff */
[----:B------:R-:W1:Y:S01]  /*70b0*/  @P0 LDC.64 R112, c[0x0][0x230] ;  /* 0x00008c00ff700b82 */ /* 0x000e620000000a00 */
[----:B------:R-:W-:Y:S01]  /*70c0*/  IADD3 R151, R165, 0x100, RZ ;  /* 0x00000100a5977810 */ /* 0x000fe20007ffe0ff */
        /* <DEDUP_REMOVED lines=24> */
.L_x_6227:
[----:B------:R-:W-:Y:S05]  /*7250*/  BSYNC B0 ;  /* 0x0000000000007941 */ /* 0x000fea0003800000 */
.L_x_6226:
[----:B-----5:R1:W5:Y:S04]  /*7260*/  @P2 LDG.E.128 R64, desc[UR4][R132.64] ;  /* 0x0000000484402981 */ /* 0x020368000c1e1d00 */
[----:B------:R1:W5:Y:S01]  /*7270*/  @P0 LDG.E.128 R60, desc[UR4][R112.64] ;  /* 0x00000004703c0981 */ /* 0x000362000c1e1d00 */
[----:B------:R-:W-:Y:S04]  /*7280*/  BSSY B0, `(.L_x_6228) ;  /* 0x0000061000007945 */ /* 0x000fe80003800000 */
[----:B------:R-:W-:Y:S05]  /*7290*/  @P3 BRA `(.L_x_6229) ;  /* 0x0000000000183947 */ /* 0x000fea0003800000 */
[----:B------:R-:W-:Y:S02]  /*72a0*/  MOV R147, RZ ;  /* 0x000000ff00937202 */ /* 0x000fe40000000f00 */
[----:B0-----:R-:W-:Y:S01]  /*72b0*/  MOV R68, R80 ;  /* 0x0000005000447202 */ /* 0x001fe20000000f00 */
[----:B------:R-:W-:Y:S06]  /*72c0*/  @!P0 BRA `(.L_x_6230) ;  /* 0x0000000400708947 */ /* 0x000fec0003800000 */
[----:B------:R-:W-:Y:S02]  /*72d0*/  IMAD.MOV.U32 R68, RZ, RZ, R80 ;  /* 0x000000ffff447224 */ /* 0x000fe400078e0050 */
[----:B-----5:R-:W-:Y:S01]  /*72e0*/  HADD2.F32 R147, -RZ, R60.H0_H0 ;  /* 0x2000003cff937230 */ /* 0x020fe20000004100 */
[----:B------:R-:W-:Y:S06]  /*72f0*/  BRA `(.L_x_6230) ;  /* 0x0000000400647947 */ /* 0x000fec0003800000 */
.L_x_6229:
[C---:B------:R-:W-:Y:S01]  /*7300*/  ISETP.NE.AND P4, PT, R80.reuse, 0x1, PT ;  /* 0x000000015000780c */ /* 0x040fe20003f85270 */
[----:B------:R-:W-:Y:S01]  /*7310*/  BSSY B1, `(.L_x_6231) ;  /* 0x000000c000017945 */ /* 0x000fe20003800000 */
[----:B0-----:R-:W-:-:S11]  /*7320*/  IADD3 R68, R80, 0x1, RZ ;  /* 0x0000000150447810 */ /* 0x001fd60007ffe0ff */
        /* <DEDUP_REMOVED lines=9> */
.L_x_6232:
[----:B------:R-:W-:-:S07]  /*73c0*/  MOV R78, R104 ;  /* 0x00000068004e7202 */ /* 0x000fce0000000f00 */
.L_x_6233:
[----:B------:R-:W-:Y:S05]  /*73d0*/  BSYNC B1 ;  /* 0x0000000000017941 */ /* 0x000fea0003800000 */
.L_x_6231:
        /* <DEDUP_REMOVED lines=16> */
.L_x_6237:
[----:B------:R-:W-:Y:S05]  /*74e0*/  BSYNC B2 ;  /* 0x0000000000027941 */ /* 0x000fea0003800000 */
.L_x_6236:
        /* <DEDUP_REMOVED lines=44> */
.L_x_6235:
[----:B------:R-:W-:Y:S05]  /*77b0*/  BSYNC B1 ;  /* 0x0000000000017941 */ /* 0x000fea0003800000 */
.L_x_6234:
        /* <DEDUP_REMOVED lines=13> */
.L_x_6230:
[----:B------:R-:W-:Y:S05]  /*7890*/  BSYNC B0 ;  /* 0x0000000000007941 */ /* 0x000fea0003800000 */
.L_x_6228:
        /* <DEDUP_REMOVED lines=8> */
.L_x_6239:
        /* <DEDUP_REMOVED lines=12> */
.L_x_6242:
[----:B------:R-:W-:-:S07]  /*79e0*/  IMAD.MOV.U32 R78, RZ, RZ, R104 ;  /* 0x000000ffff4e7224 */ /* 0x000fce00078e0068 */
.L_x_6243:
[----:B------:R-:W-:Y:S05]  /*79f0*/  BSYNC B1 ;  /* 0x0000000000017941 */ /* 0x000fea0003800000 */
.L_x_6241:
        /* <DEDUP_REMOVED lines=16> */
.L_x_6247:
[----:B------:R-:W-:Y:S05]  /*7b00*/  BSYNC B2 ;  /* 0x0000000000027941 */ /* 0x000fea0003800000 */
.L_x_6246:
        /* <DEDUP_REMOVED lines=44> */
.L_x_6245:
[----:B------:R-:W-:Y:S05]  /*7dd0*/  BSYNC B1 ;  /* 0x0000000000017941 */ /* 0x000fea0003800000 */
.L_x_6244:
        /* <DEDUP_REMOVED lines=13> */
.L_x_6240:
[----:B------:R-:W-:Y:S05]  /*7eb0*/  BSYNC B0 ;  /* 0x0000000000007941 */ /* 0x000fea0003800000 */
.L_x_6238:
        /* <DEDUP_REMOVED lines=8> */
.L_x_6249:
        /* <DEDUP_REMOVED lines=12> */
.L_x_6252:
[----:B------:R-:W-:-:S07]  /*8000*/  MOV R78, R104 ;  /* 0x00000068004e7202 */ /* 0x000fce0000000f00 */
.L_x_6253:
[----:B------:R-:W-:Y:S05]  /*8010*/  BSYNC B1 ;  /* 0x0000000000017941 */ /* 0x000fea0003800000 */
.L_x_6251:
        /* <DEDUP_REMOVED lines=16> */
.L_x_6257:
[----:B------:R-:W-:Y:S05]  /*8120*/  BSYNC B2 ;  /* 0x0000000000027941 */ /* 0x000fea0003800000 */
.L_x_6256:
        /* <DEDUP_REMOVED lines=44> */
.L_x_6255:
[----:B------:R-:W-:Y:S05]  /*83f0*/  BSYNC B1 ;  /* 0x0000000000017941 */ /* 0x000fea0003800000 */
.L_x_6254:
        /* <DEDUP_REMOVED lines=13> */
.L_x_6250:
[----:B------:R-:W-:Y:S05]  /*84d0*/  BSYNC B0 ;  /* 0x0000000000007941 */ /* 0x000fea0003800000 */
.L_x_6248:
        /* <DEDUP_REMOVED lines=8> */
.L_x_6259:
        /* <DEDUP_REMOVED lines=12> */
.L_x_6262:
[----:B------:R-:W-:-:S07]  /*8620*/  MOV R78, R104 ;  /* 0x00000068004e7202 */ /* 0x000fce0000000f00 */
.L_x_6263:
[----:B------:R-:W-:Y:S05]  /*8630*/  BSYNC B1 ;  /* 0x0000000000017941 */ /* 0x000fea0003800000 */
.L_x_6261:
        /* <DEDUP_REMOVED lines=16> */
.L_x_6267:
[----:B------:R-:W-:Y:S05]  /*8740*/  BSYNC B2 ;  /* 0x0000000000027941 */ /* 0x000fea0003800000 */
.L_x_6266:
        /* <DEDUP_REMOVED lines=44> */
.L_x_6265:
[----:B------:R-:W-:Y:S05]  /*8a10*/  BSYNC B1 ;  /* 0x0000000000017941 */ /* 0x000fea0003800000 */
.L_x_6264:
        /* <DEDUP_REMOVED lines=13> */
.L_x_6260:
[----:B------:R-:W-:Y:S05]  /*8af0*/  BSYNC B0 ;  /* 0x0000000000007941 */ /* 0x000fea0003800000 */
.L_x_6258:
        /* <DEDUP_REMOVED lines=8> */
.L_x_6269:
        /* <DEDUP_REMOVED lines=12> */
.L_x_6272:
[----:B------:R-:W-:-:S07]  /*8c40*/  IMAD.MOV.U32 R78, RZ, RZ, R104 ;  /* 0x000000ffff4e7224 */ /* 0x000fce00078e0068 */
.L_x_6273:
[----:B------:R-:W-:Y:S05]  /*8c50*/  BSYNC B1 ;  /* 0x0000000000017941 */ /* 0x000fea0003800000 */
.L_x_6271:
        /* <DEDUP_REMOVED lines=16> */
.L_x_6277:
[----:B------:R-:W-:Y:S05]  /*8d60*/  BSYNC B2 ;  /* 0x0000000000027941 */ /* 0x000fea0003800000 */
.L_x_6276:
        /* <DEDUP_REMOVED lines=44> */
.L_x_6275:
[----:B------:R-:W-:Y:S05]  /*9030*/  BSYNC B1 ;  /* 0x0000000000017941 */ /* 0x000fea0003800000 */
.L_x_6274:
        /* <DEDUP_REMOVED lines=13> */
.L_x_6270:
[----:B------:R-:W-:Y:S05]  /*9110*/  BSYNC B0 ;  /* 0x0000000000007941 */ /* 0x000fea0003800000 */
.L_x_6268:
        /* <DEDUP_REMOVED lines=8> */
.L_x_6279:
        /* <DEDUP_REMOVED lines=12> */
.L_x_6282:
[----:B------:R-:W-:-:S07]  /*9260*/  MOV R78, R104 ;  /* 0x00000068004e7202 */ /* 0x000fce0000000f00 */
.L_x_6283:
[----:B------:R-:W-:Y:S05]  /*9270*/  BSYNC B1 ;  /* 0x0000000000017941 */ /* 0x000fea0003800000 */
.L_x_6281:
        /* <DEDUP_REMOVED lines=16> */
.L_x_6287:
[----:B------:R-:W-:Y:S05]  /*9380*/  BSYNC B2 ;  /* 0x0000000000027941 */ /* 0x000fea0003800000 */
.L_x_6286:
        /* <DEDUP_REMOVED lines=44> */
.L_x_6285:
[----:B------:R-:W-:Y:S05]  /*9650*/  BSYNC B1 ;  /* 0x0000000000017941 */ /* 0x000fea0003800000 */
.L_x_6284:
        /* <DEDUP_REMOVED lines=13> */
.L_x_6280:
[----:B------:R-:W-:Y:S05]  /*9730*/  BSYNC B0 ;  /* 0x0000000000007941 */ /* 0x000fea0003800000 */
.L_x_6278:
        /* <DEDUP_REMOVED lines=8> */
.L_x_6289:
        /* <DEDUP_REMOVED lines=12> */
.L_x_6292:
[----:B------:R-:W-:-:S07]  /*9880*/  MOV R78, R104 ;  /* 0x00000068004e7202 */ /* 0x000fce0000000f00 */
.L_x_6293:
[----:B------:R-:W-:Y:S05]  /*9890*/  BSYNC B1 ;  /* 0x0000000000017941 */ /* 0x000fea0003800000 */
.L_x_6291:
        /* <DEDUP_REMOVED lines=16> */
.L_x_6297:
[----:B------:R-:W-:Y:S05]  /*99a0*/  BSYNC B2 ;  /* 0x0000000000027941 */ /* 0x000fea0003800000 */
.L_x_6296:
        /* <DEDUP_REMOVED lines=44> */
.L_x_6295:
[----:B------:R-:W-:Y:S05]  /*9c70*/  BSYNC B1 ;  /* 0x0000000000017941 */ /* 0x000fea0003800000 */
.L_x_6294:
        /* <DEDUP_REMOVED lines=13> */
.L_x_6290:
[----:B------:R-:W-:Y:S05]  /*9d50*/  BSYNC B0 ;  /* 0x0000000000007941 */ /* 0x000fea0003800000 */
.L_x_6288:
[----:B------:R-:W-:Y:S04]  /*9d60*/  BSSY B0, `(.L_x_6298) ;  /* 0x0000060000007945 */ /* 0x000fe80003800000 */
[----:B------:R-:W-:Y:S05]  /*9d70*/  @P3 BRA `(.L_x_6299) ;  /* 0x0000000000183947 */ /* 0x000fea0003800000 */
[----:B-1----:R-:W-:Y:S01]  /*9d80*/  MOV R133, RZ ;  /* 0x000000ff00857202 */ /* 0x002fe20000000f00 */
[----:B------:R-:W-:Y:S01]  /*9d90*/  IMAD.MOV.U32 R80, RZ, RZ, R68 ;  /* 0x000000ffff507224 */ /* 0x000fe200078e0044 */
[----:B------:R-:W-:Y:S06]  /*9da0*/  @!P0 BRA `(.L_x_6300) ;  /* 0x00000004006c8947 */ /* 0x000fec0003800000 */
[----:B------:R-:W-:Y:S01]  /*9db0*/  MOV R80, R68 ;  /* 0x0000004400507202 */ /* 0x000fe20000000f00 */
[----:B-----5:R-:W-:Y:S01]  /*9dc0*/  HADD2.F32 R133, -RZ, R63.H1_H1 ;  /* 0x3000003fff857230 */ /* 0x020fe20000004100 */
[----:B------:R-:W-:Y:S06]  /*9dd0*/  BRA `(.L_x_6300) ;  /* 0x0000000400607947 */ /* 0x000fec0003800000 */
.L_x_6299:
        /* <DEDUP_REMOVED lines=12> */
.L_x_6302:
[----:B------:R-:W-:-:S07]  /*9ea0*/  IMAD.MOV.U32 R78, RZ, RZ, R104 ;  /* 0x000000ffff4e7224 */ /* 0x000fce00078e0068 */
.L_x_6303:
[----:B------:R-:W-:Y:S05]  /*9eb0*/  BSYNC B1 ;  /* 0x0000000000017941 */ /* 0x000fea0003800000 */
.L_x_6301:
        /* <DEDUP_REMOVED lines=16> */
.L_x_6307:
[----:B------:R-:W-:Y:S05]  /*9fc0*/  BSYNC B2 ;  /* 0x0000000000027941 */ /* 0x000fea0003800000 */
.L_x_6306:
        /* <DEDUP_REMOVED lines=43> */
.L_x_6305:
[----:B------:R-:W-:Y:S05]  /*a280*/  BSYNC B1 ;  /* 0x0000000000017941 */ /* 0x000fea0003800000 */
.L_x_6304:
        /* <DEDUP_REMOVED lines=8> */
[----:B-1----:R-:W-:Y:S01]  /*a310*/  FSEL R133, R70, RZ, !P4 ;  /* 0x000000ff46857208 */ /* 0x002fe20006000000 */
[----:B------:R-:W-:Y:S01]  /*a320*/  @P0 HADD2.F32 R70, -RZ, R63.H1_H1 ;  /* 0x3000003fff460230 */ /* 0x000fe20000004100 */
[----:B------:R-:W-:-:S03]  /*a330*/  SEL R105, RZ, 0x1, P4 ;  /* 0x00000001ff697807 */ /* 0x000fc60002000000 */
[----:B------:R-:W-:-:S04]  /*a340*/  FMUL.FTZ R133, R133, R68 ;  /* 0x0000004485857220 */ /* 0x000fc80000410000 */
[----:B------:R-:W-:-:S07]  /*a350*/  @P0 FADD.FTZ R133, R70, R133 ;  /* 0x0000008546850221 */ /* 0x000fce0000010000 */
.L_x_6300:
[----:B------:R-:W-:Y:S05]  /*a360*/  BSYNC B0 ;  /* 0x0000000000007941 */ /* 0x000fea0003800000 */
.L_x_6298:
        /* <DEDUP_REMOVED lines=14> */
[----:B------:R-:W-:Y:S01]  /*a450*/  SHF.L.U32 R71, R102, 0x10, RZ ;  /* 0x0000001066477819 */ /* 0x000fe200000006ff */
        /* <DEDUP_REMOVED lines=19> */
.L_x_6309:
[----:B------:R-:W-:Y:S05]  /*a590*/  BSYNC B0 ;  /* 0x0000000000007941 */ /* 0x000fea0003800000 */
.L_x_6308:
        /* <DEDUP_REMOVED lines=10> */
.L_x_6311:
        /* <DEDUP_REMOVED lines=12> */
.L_x_6314:
[----:B------:R-:W-:-:S07]  /*a700*/  IMAD.MOV.U32 R78, RZ, RZ, R104 ;  /* 0x000000ffff4e7224 */ /* 0x000fce00078e0068 */
.L_x_6315:
[----:B------:R-:W-:Y:S05]  /*a710*/  BSYNC B1 ;  /* 0x0000000000017941 */ /* 0x000fea0003800000 */
.L_x_6313:
        /* <DEDUP_REMOVED lines=16> */
.L_x_6319:
[----:B------:R-:W-:Y:S05]  /*a820*/  BSYNC B2 ;  /* 0x0000000000027941 */ /* 0x000fea0003800000 */
.L_x_6318:
        /* <DEDUP_REMOVED lines=44> */
.L_x_6317:
[----:B------:R-:W-:Y:S05]  /*aaf0*/  BSYNC B1 ;  /* 0x0000000000017941 */ /* 0x000fea0003800000 */
.L_x_6316:
        /* <DEDUP_REMOVED lines=13> */
.L_x_6312:
[----:B------:R-:W-:Y:S05]  /*abd0*/  BSYNC B0 ;  /* 0x0000000000007941 */ /* 0x000fea0003800000 */
.L_x_6310:
        /* <DEDUP_REMOVED lines=8> */
.L_x_6321:
[C---:B------:R-:W-:Y:S01]  /*ac60*/  ISETP.NE.AND P4, PT, R68.reuse, 0x1, PT ;  /* 0x000000014400780c */ /* 0x040fe20003f85270 */
[----:B------:R-:W-:Y:S01]  /*ac70*/  BSSY B1, `(.L_x_6323) ;  /* 0x000000c000017945 */ /* 0x000fe20003800000 */
[----:B------:R-:W-:-:S11]  /*ac80*/  IADD3 R69, R68, 0x1, RZ ;  /* 0x0000000144457810 */ /* 0x000fd60007ffe0ff */
        /* <DEDUP_REMOVED lines=9> */
.L_x_6324:
[----:B------:R-:W-:-:S07]  /*ad20*/  MOV R78, R104 ;  /* 0x00000068004e7202 */ /* 0x000fce0000000f00 */
.L_x_6325:
[----:B------:R-:W-:Y:S05]  /*ad30*/  BSYNC B1 ;  /* 0x0000000000017941 */ /* 0x000fea0003800000 */
.L_x_6323:
        /* <DEDUP_REMOVED lines=16> */
.L_x_6329:
[----:B------:R-:W-:Y:S05]  /*ae40*/  BSYNC B2 ;  /* 0x0000000000027941 */ /* 0x000fea0003800000 */
.L_x_6328:
        /* <DEDUP_REMOVED lines=44> */
.L_x_6327:
[----:B------:R-:W-:Y:S05]  /*b110*/  BSYNC B1 ;  /* 0x0000000000017941 */ /* 0x000fea0003800000 */
.L_x_6326:
        /* <DEDUP_REMOVED lines=13> */
.L_x_6322:
[----:B------:R-:W-:Y:S05]  /*b1f0*/  BSYNC B0 ;  /* 0x0000000000007941 */ /* 0x000fea0003800000 */
.L_x_6320:
[----:B------:R-:W-:Y:S04]  /*b200*/  BSSY B0, `(.L_x_6330) ;  /* 0x0000061000007945 */ /* 0x000fe80003800000 */
[----:B------:R-:W-:Y:S05]  /*b210*/  @P3 BRA `(.L_x_6331) ;  /* 0x0000000000183947 */ /* 0x000fea0003800000 */
[----:B------:R-:W-:Y:S02]  /*b220*/  MOV R155, RZ ;  /* 0x000000ff009b7202 */ /* 0x000fe40000000f00 */
[----:B------:R-:W-:Y:S01]  /*b230*/  MOV R68, R69 ;  /* 0x0000004500447202 */ /* 0x000fe20000000f00 */
[----:B------:R-:W-:Y:S06]  /*b240*/  @!P0 BRA `(.L_x_6332) ;  /* 0x0000000400708947 */ /* 0x000fec0003800000 */
[----:B------:R-:W-:Y:S01]  /*b250*/  MOV R68, R69 ;  /* 0x0000004500447202 */ /* 0x000fe20000000f00 */
[----:B-----5:R-:W-:Y:S01]  /*b260*/  HADD2.F32 R155, -RZ, R61.H0_H0 ;  /* 0x2000003dff9b7230 */ /* 0x020fe20000004100 */
[----:B------:R-:W-:Y:S06]  /*b270*/  BRA `(.L_x_6332) ;  /* 0x0000000400647947 */ /* 0x000fec0003800000 */
.L_x_6331:
        /* <DEDUP_REMOVED lines=12> */
.L_x_6334:
[----:B------:R-:W-:-:S07]  /*b340*/  IMAD.MOV.U32 R78, RZ, RZ, R104 ;  /* 0x000000ffff4e7224 */ /* 0x000fce00078e0068 */
.L_x_6335:
[----:B------:R-:W-:Y:S05]  /*b350*/  BSYNC B1 ;  /* 0x0000000000017941 */ /* 0x000fea0003800000 */
.L_x_6333:
        /* <DEDUP_REMOVED lines=16> */
.L_x_6339:
[----:B------:R-:W-:Y:S05]  /*b460*/  BSYNC B2 ;  /* 0x0000000000027941 */ /* 0x000fea0003800000 */
.L_x_6338:
        /* <DEDUP_REMOVED lines=44> */
.L_x_6337:
[----:B------:R-:W-:Y:S05]  /*b730*/  BSYNC B1 ;  /* 0x0000000000017941 */ /* 0x000fea0003800000 */
.L_x_6336:
        /* <DEDUP_REMOVED lines=13> */
.L_x_6332:
[----:B------:R-:W-:Y:S05]  /*b810*/  BSYNC B0 ;  /* 0x0000000000007941 */ /* 0x000fea0003800000 */
.L_x_6330:
        /* <DEDUP_REMOVED lines=8> */
.L_x_6341:
        /* <DEDUP_REMOVED lines=12> */
.L_x_6344:
[----:B------:R-:W-:-:S07]  /*b960*/  MOV R78, R104 ;  /* 0x00000068004e7202 */ /* 0x000fce0000000f00 */
.L_x_6345:
[----:B------:R-:W-:Y:S05]  /*b970*/  BSYNC B1 ;  /* 0x0000000000017941 */ /* 0x000fea0003800000 */
.L_x_6343:
        /* <DEDUP_REMOVED lines=16> */
.L_x_6349:
[----:B------:R-:W-:Y:S05]  /*ba80*/  BSYNC B2 ;  /* 0x0000000000027941 */ /* 0x000fea0003800000 */
.L_x_6348:
        /* <DEDUP_REMOVED lines=44> */
.L_x_6347:
[----:B------:R-:W-:Y:S05]  /*bd50*/  BSYNC B1 ;  /* 0x0000000000017941 */ /* 0x000fea0003800000 */
.L_x_6346:
        /* <DEDUP_REMOVED lines=13> */
.L_x_6342:
[----:B------:R-:W-:Y:S05]  /*be30*/  BSYNC B0 ;  /* 0x0000000000007941 */ /* 0x000fea0003800000 */
.L_x_6340:
[----:B------:R-:W-:Y:S04]  /*be40*/  BSSY B0, `(.L_x_6350) ;  /* 0x0000061000007945 */ /* 0x000fe80003800000 */
[----:B------:R-:W-:Y:S05]  /*be50*/  @P3 BRA `(.L_x_6351) ;  /* 0x0000000000183947 */ /* 0x000fea0003800000 */
[----:B------:R-:W-:Y:S01]  /*be60*/  HFMA2.MMA R159, -RZ, RZ, 0, 0 ;  /* 0x00000000ff9f7435 */ /* 0x000fe200000001ff */
[----:B------:R-:W-:Y:S01]  /*be70*/  IMAD.MOV.U32 R68, RZ, RZ, R69 ;  /* 0x000000ffff447224 */ /* 0x000fe200078e0045 */
[----:B------:R-:W-:Y:S09]  /*be80*/  @!P0 BRA `(.L_x_6352) ;  /* 0x0000000400708947 */ /* 0x000ff20003800000 */
[----:B------:R-:W-:Y:S01]  /*be90*/  MOV R68, R69 ;  /* 0x0000004500447202 */ /* 0x000fe20000000f00 */
[----:B-----5:R-:W-:Y:S01]  /*bea0*/  HADD2.F32 R159, -RZ, R62.H0_H0 ;  /* 0x2000003eff9f7230 */ /* 0x020fe20000004100 */
[----:B------:R-:W-:Y:S06]  /*beb0*/  BRA `(.L_x_6352) ;  /* 0x0000000400647947 */ /* 0x000fec0003800000 */
.L_x_6351:
        /* <DEDUP_REMOVED lines=12> */
.L_x_6354:
[----:B------:R-:W-:-:S07]  /*bf80*/  MOV R78, R104 ;  /* 0x00000068004e7202 */ /* 0x000fce0000000f00 */
.L_x_6355:
[----:B------:R-:W-:Y:S05]  /*bf90*/  BSYNC B1 ;  /* 0x0000000000017941 */ /* 0x000fea0003800000 */
.L_x_6353:
        /* <DEDUP_REMOVED lines=16> */
.L_x_6359:
[----:B------:R-:W-:Y:S05]  /*c0a0*/  BSYNC B2 ;  /* 0x0000000000027941 */ /* 0x000fea0003800000 */
.L_x_6358:
        /* <DEDUP_REMOVED lines=44> */
.L_x_6357:
[----:B------:R-:W-:Y:S05]  /*c370*/  BSYNC B1 ;  /* 0x0000000000017941 */ /* 0x000fea0003800000 */
.L_x_6356:
        /* <DEDUP_REMOVED lines=13> */
.L_x_6352:
[----:B------:R-:W-:Y:S05]  /*c450*/  BSYNC B0 ;  /* 0x0000000000007941 */ /* 0x000fea0003800000 */
.L_x_6350:
        /* <DEDUP_REMOVED lines=8> */
.L_x_6361:
        /* <DEDUP_REMOVED lines=12> */
.L_x_6364:
[----:B------:R-:W-:-:S07]  /*c5a0*/  MOV R78, R104 ;  /* 0x00000068004e7202 */ /* 0x000fce0000000f00 */
.L_x_6365:
[----:B------:R-:W-:Y:S05]  /*c5b0*/  BSYNC B1 ;  /* 0x0000000000017941 */ /* 0x000fea0003800000 */
.L_x_6363:
        /* <DEDUP_REMOVED lines=16> */
.L_x_6369:
[----:B------:R-:W-:Y:S05]  /*c6c0*/  BSYNC B2 ;  /* 0x0000000000027941 */ /* 0x000fea0003800000 */
.L_x_6368:
        /* <DEDUP_REMOVED lines=44> */
.L_x_6367:
[----:B------:R-:W-:Y:S05]  /*c990*/  BSYNC B1 ;  /* 0x0000000000017941 */ /* 0x000fea0003800000 */
.L_x_6366:
        /* <DEDUP_REMOVED lines=13> */
.L_x_6362:
[----:B------:R-:W-:Y:S05]  /*ca70*/  BSYNC B0 ;  /* 0x0000000000007941 */ /* 0x000fea0003800000 */
.L_x_6360:
[----:B------:R-:W-:Y:S04]  /*ca80*/  BSSY B0, `(.L_x_6370) ;  /* 0x0000061000007945 */ /* 0x000fe80003800000 */
[----:B------:R-:W-:Y:S05]  /*ca90*/  @P3 BRA `(.L_x_6371) ;  /* 0x0000000000183947 */ /* 0x000fea0003800000 */
[----:B-1----:R-:W-:Y:S02]  /*caa0*/  MOV R149, RZ ;  /* 0x000000ff00957202 */ /* 0x002fe40000000f00 */
[----:B------:R-:W-:Y:S01]  /*cab0*/  MOV R68, R69 ;  /* 0x0000004500447202 */ /* 0x000fe20000000f00 */
[----:B------:R-:W-:Y:S06]  /*cac0*/  @!P0 BRA `(.L_x_6372) ;  /* 0x0000000400708947 */ /* 0x000fec0003800000 */
[----:B------:R-:W-:Y:S01]  /*cad0*/  MOV R68, R69 ;  /* 0x0000004500447202 */ /* 0x000fe20000000f00 */
[----:B-----5:R-:W-:Y:S01]  /*cae0*/  HADD2.F32 R149, -RZ, R63.H0_H0 ;  /* 0x2000003fff957230 */ /* 0x020fe20000004100 */
[----:B------:R-:W-:Y:S06]  /*caf0*/  BRA `(.L_x_6372) ;  /* 0x0000000400647947 */ /* 0x000fec0003800000 */
.L_x_6371:
        /* <DEDUP_REMOVED lines=12> */
.L_x_6374:
[----:B------:R-:W-:-:S07]  /*cbc0*/  IMAD.MOV.U32 R78, RZ, RZ, R104 ;  /* 0x000000ffff4e7224 */ /* 0x000fce00078e0068 */
.L_x_6375:
[----:B------:R-:W-:Y:S05]  /*cbd0*/  BSYNC B1 ;  /* 0x0000000000017941 */ /* 0x000fea0003800000 */
.L_x_6373:
        /* <DEDUP_REMOVED lines=16> */
.L_x_6379:
[----:B------:R-:W-:Y:S05]  /*cce0*/  BSYNC B2 ;  /* 0x0000000000027941 */ /* 0x000fea0003800000 */
.L_x_6378:
        /* <DEDUP_REMOVED lines=44> */
.L_x_6377:
[----:B------:R-:W-:Y:S05]  /*cfb0*/  BSYNC B1 ;  /* 0x0000000000017941 */ /* 0x000fea0003800000 */
.L_x_6376:
        /* <DEDUP_REMOVED lines=9> */
[----:B-1----:R-:W-:Y:S02]  /*d050*/  FSEL R149, R71, RZ, !P4 ;  /* 0x000000ff47957208 */ /* 0x002fe40006000000 */
[----:B------:R-:W-:-:S03]  /*d060*/  SEL R102, RZ, 0x1, P4 ;  /* 0x00000001ff667807 */ /* 0x000fc60002000000 */
[----:B------:R-:W-:-:S04]  /*d070*/  FMUL.FTZ R149, R149, R70 ;  /* 0x0000004695957220 */ /* 0x000fc80000410000 */
[----:B------:R-:W-:-:S07]  /*d080*/  @P0 FADD.FTZ R149, R78, R149 ;  /* 0x000000954e950221 */ /* 0x000fce0000010000 */
.L_x_6372:
[----:B------:R-:W-:Y:S05]  /*d090*/  BSYNC B0 ;  /* 0x0000000000007941 */ /* 0x000fea0003800000 */
.L_x_6370:
        /* <DEDUP_REMOVED lines=8> */
.L_x_6381:
        /* <DEDUP_REMOVED lines=12> */
.L_x_6384:
[----:B------:R-:W-:-:S07]  /*d1e0*/  MOV R78, R104 ;  /* 0x00000068004e7202 */ /* 0x000fce0000000f00 */
.L_x_6385:
[----:B------:R-:W-:Y:S05]  /*d1f0*/  BSYNC B1 ;  /* 0x0000000000017941 */ /* 0x000fea0003800000 */
.L_x_6383:
        /* <DEDUP_REMOVED lines=16> */
.L_x_6389:
[----:B------:R-:W-:Y:S05]  /*d300*/  BSYNC B2 ;  /* 0x0000000000027941 */ /* 0x000fea0003800000 */
.L_x_6388:
        /* <DEDUP_REMOVED lines=43> */
.L_x_6387:
[----:B------:R-:W-:Y:S05]  /*d5c0*/  BSYNC B1 ;  /* 0x0000000000017941 */ /* 0x000fea0003800000 */
.L_x_6386:
[----:B------:R-:W-:Y:S01]  /*d5d0*/  HFMA2.MMA R69, -RZ, RZ, 0.1171875, 0 ;  /* 0x2f800000ff457435 */ /* 0x000fe200000001ff */
[----:B------:R-:W-:Y:S01]  /*d5e0*/  I2FP.F32.U32 R68, R78 ;  /* 0x0000004e00447245 */ /* 0x000fe20000201000 */
[----:B-----5:R-:W-:Y:S02]  /*d5f0*/  HADD2.F32 R70, -RZ, R67.H1_H1 ;  /* 0x30000043ff467230 */ /* 0x020fe40000004100 */
[----:B------:R-:W-:-:S03]  /*d600*/  @P0 HADD2.F32 R71, -RZ, R63.H1_H1 ;  /* 0x3000003fff470230 */ /* 0x000fc60000004100 */
[----:B------:R-:W-:-:S03]  /*d610*/  FMUL.FTZ R70, R70, UR13 ;  /* 0x0000000d46467c20 */ /* 0x000fc60008410000 */
[----:B------:R-:W-:Y:S01]  /*d620*/  FFMA.FTZ R68, R68, R69, 1.1641532182693481445e-10 ;  /* 0x2f00000044447423 */ /* 0x000fe20000010045 */
[----:B------:R-:W-:Y:S01]  /*d630*/  FMUL.FTZ R70, R70, UR12 ;  /* 0x0000000c46467c20 */ /* 0x000fe20008410000 */
[----:B------:R-:W-:-:S03]  /*d640*/  HADD2.F32 R69, -RZ, R31.H1_H1 ;  /* 0x3000001fff457230 */ /* 0x000fc60000004100 */
[----:B------:R-:W-:-:S04]  /*d650*/  FSETP.GTU.FTZ.AND P3, PT, R68, UR10, PT ;  /* 0x0000000a44007c0b */ /* 0x000fc8000bf7c000 */
[----:B------:R-:W-:Y:S02]  /*d660*/  FSEL R78, R70, RZ, !P3 ;  /* 0x000000ff464e7208 */ /* 0x000fe40005800000 */
[----:B------:R-:W-:-:S03]  /*d670*/  SEL R105, RZ, 0x1, P3 ;  /* 0x00000001ff697807 */ /* 0x000fc60001800000 */
[----:B------:R-:W-:-:S04]  /*d680*/  FMUL.FTZ R78, R78, R69 ;  /* 0x000000454e4e7220 */ /* 0x000fc80000410000 */
[----:B------:R-:W-:-:S07]  /*d690*/  @P0 FADD.FTZ R78, R71, R78 ;  /* 0x0000004e474e0221 */ /* 0x000fce0000010000 */
.L_x_6382:
[----:B------:R-:W-:Y:S05]  /*d6a0*/  BSYNC B0 ;  /* 0x0000000000007941 */ /* 0x000fea0003800000 */
.L_x_6380:
[----:B------:R-:W-:Y:S01]  /*d6b0*/  FADD.FTZ R68, RZ, R111 ;  /* 0x0000006fff447221 */ /* 0x000fe20000010000 */
[----:B------:R-:W0:Y:S01]  /*d6c0*/  S2R R80, SR_TID.X ;  /* 0x0000000000507919 */ /* 0x000e220000002100 */
[----:B------:R-:W-:Y:S01]  /*d6d0*/  IMAD.WIDE.U32 R82, R165, 0x10, R82 ;  /* 0x00000010a5527825 */ /* 0x000fe200078e0052 */
[----:B------:R-:W-:-:S03]  /*d6e0*/  F2FP.F16.F32.PACK_AB R71, R78, R149 ;  /* 0x000000954e47723e */ /* 0x000fc600000000ff */
[----:B------:R-:W-:Y:S01]  /*d6f0*/  FADD.FTZ R68, R68, R109 ;  /* 0x0000006d44447221 */ /* 0x000fe20000010000 */
[----:B------:R-:W-:Y:S01]  /*d700*/  F2FP.F16.F32.PACK_AB R70, R161, R159 ;  /* 0x0000009fa146723e */ /* 0x000fe200000000ff */
[----:B------:R-:W-:Y:S01]  /*d710*/  BSSY B0, `(.L_x_6390) ;  /* 0x000003a000007945 */ /* 0x000fe20003800000 */
[----:B------:R-:W-:Y:S01]  /*d720*/  F2FP.F16.F32.PACK_AB R69, R157, R155 ;  /* 0x0000009b9d45723e */ /* 0x000fe200000000ff */
        /* <DEDUP_REMOVED lines=56> */
.L_x_6391:
[----:B------:R-:W-:Y:S05]  /*dab0*/  BSYNC B0 ;  /* 0x0000000000007941 */ /* 0x000fea0003800000 */
.L_x_6390:
        /* <DEDUP_REMOVED lines=88> */
.L_x_6406:
        /* <DEDUP_REMOVED lines=13> */
[----:B------:R-:W-:Y:S01]  /*e110*/  IMAD.MOV.U32 R70, RZ, RZ, RZ ;  /* 0x000000ffff467224 */ /* 0x000fe200078e00ff */
[----:B------:R-:W-:Y:S01]  /*e120*/  @!P2 IADD3 R76, R76, R83, RZ ;  /* 0x000000534c4ca210 */ /* 0x000fe20007ffe0ff */
[----:B------:R-:W-:Y:S01]  /*e130*/  BAR.SYNC.DEFER_BLOCKING 0x0 ;  /* 0x0000000000007b1d */ /* 0x000fe20000010000 */
[----:B------:R-:W-:-:S05]  /*e140*/  @!P2 MOV R70, 0x400 ;  /* 0x000004000046a802 */ /* 0x000fca0000000f00 */
[----:B------:R-:W-:Y:S01]  /*e150*/  BSSY B0, `(.L_x_6393) ;  /* 0x00000db000007945 */ /* 0x000fe20003800000 */
[----:B0-----:R-:W-:Y:S02]  /*e160*/  @!P2 LEA R83, R69, R68, 0x18 ;  /* 0x000000444553a211 */ /* 0x001fe400078ec0ff */
[----:B------:R-:W-:Y:S02]  /*e170*/  CS2R R68, SRZ ;  /* 0x0000000000447805 */ /* 0x000fe4000001ff00 */
[----:B------:R-:W-:Y:S02]  /*e180*/  @!P2 LEA R76, R76, R83, 0x3 ;  /* 0x000000534c4ca211 */ /* 0x000fe400078e18ff */
[----:B------:R-:W0:Y:S04]  /*e190*/  SHFL.DOWN PT, R83, R70, 0x2, 0x1f ;  /* 0x08401f0046537f89 */ /* 0x000e2800000e0000 */
[----:B------:R1:W2:Y:S01]  /*e1a0*/  @!P2 LDS.64 R68, [R76] ;  /* 0x000000004c44a984 */ /* 0x0002a20000000a00 */
[----:B------:R-:W-:-:S02]  /*e1b0*/  LOP3.LUT P2, RZ, R71, 0x1f, R80, 0xf8, !PT ;  /* 0x0000001f47ff7812 */ /* 0x000fc4000784f850 */
[----:B------:R-:W3:Y:S01]  /*e1c0*/  LDC R80, c[0x0][0x2d8] ;  /* 0x0000b600ff507b82 */ /* 0x000ee20000000800 */
[-C--:B-1----:R-:W-:Y:S02]  /*e1d0*/  I2FP.F32.S32 R76, R70.reuse ;  /* 0x00000046004c7245 */ /* 0x082fe40000201400 */
[----:B0-----:R-:W-:Y:S02]  /*e1e0*/  IADD3 R110, R83, R70, RZ ;  /* 0x00000046536e7210 */ /* 0x001fe40007ffe0ff */
[----:B------:R-:W-:Y:S02]  /*e1f0*/  I2FP.F32.S32 R116, R83 ;  /* 0x0000005300747245 */ /* 0x000fe40000201400 */
        /* <DEDUP_REMOVED lines=47> */
[--C-:B------:R-:W-:Y:S02]  /*e4f0*/  HADD2.F32 R71, -RZ, R59.reuse.H0_H0 ;  /* 0x2000003bff477230 */ /* 0x100fe40000004100 */
[----:B------:R-:W-:Y:S02]  /*e500*/  HADD2.F32 R120, -RZ, R59.H1_H1 ;  /* 0x3000003bff787230 */ /* 0x000fe40000004100 */
        /* <DEDUP_REMOVED lines=33> */
[----:B------:R-:W-:Y:S01]  /*e720*/  FMUL.FTZ R81, R83, R112 ;  /* 0x0000007053517220 */ /* 0x000fe20000410000 */
[----:B------:R-:W-:-:S02]  /*e730*/  VIADD R74, R74, 0xffffffff ;  /* 0xffffffff4a4a7836 */ /* 0x000fc40000000000 */
[----:B------:R-:W-:Y:S01]  /*e740*/  FMUL.FTZ R119, R83, R76 ;  /* 0x0000004c53777220 */ /* 0x000fe20000410000 */
[----:B------:R-:W-:Y:S01]  /*e750*/  FFMA.FTZ R71, R68, R71, R9 ;  /* 0x0000004744477223 */ /* 0x000fe20000010009 */
[----:B------:R-:W-:Y:S01]  /*e760*/  FFMA.FTZ R68, R81, R120, R10 ;  /* 0x0000007851447223 */ /* 0x000fe2000001000a */
[----:B------:R-:W-:Y:S02]  /*e770*/  IMAD R115, R74, R115, RZ ;  /* 0x000000734a737224 */ /* 0x000fe400078e02ff */
[C---:B------:R-:W-:Y:S01]  /*e780*/  FMUL.FTZ R74, R83.reuse, R72 ;  /* 0x00000048534a7220 */ /* 0x040fe20000410000 */
[--C-:B------:R-:W-:Y:S02]  /*e790*/  HADD2.F32 R81, -RZ, R57.reuse.H0_H0 ;  /* 0x20000039ff517230 */ /* 0x100fe40000004100 */
[C---:B------:R-:W-:Y:S01]  /*e7a0*/  FMUL.FTZ R117, R83.reuse, R70 ;  /* 0x0000004653757220 */ /* 0x040fe20000410000 */
[----:B------:R-:W-:Y:S02]  /*e7b0*/  HADD2.F32 R120, -RZ, R57.H1_H1 ;  /* 0x30000039ff787230 */ /* 0x000fe40000004100 */
        /* <DEDUP_REMOVED lines=8> */
[----:B------:R-:W-:-:S02]  /*e840*/  HADD2.F32 R73, -RZ, R58.H0_H0 ;  /* 0x2000003aff497230 */ /* 0x000fc40000004100 */
        /* <DEDUP_REMOVED lines=21> */
[--C-:B------:R-:W-:Y:S02]  /*e9a0*/  HADD2.F32 R83, -RZ, R56.reuse.H0_H0 ;  /* 0x20000038ff537230 */ /* 0x100fe40000004100 */
[----:B------:R-:W-:Y:S01]  /*e9b0*/  FFMA.FTZ R81, R119, R120, R6 ;  /* 0x0000007877517223 */ /* 0x000fe20000010006 */
[----:B------:R-:W-:Y:S02]  /*e9c0*/  HADD2.F32 R119, -RZ, R56.H1_H1 ;  /* 0x30000038ff777230 */ /* 0x000fe40000004100 */
[----:B------:R-:W-:Y:S01]  /*e9d0*/  FFMA.FTZ R70, R70, R73, R7 ;  /* 0x0000004946467223 */ /* 0x000fe20000010007 */
[----:B------:R-:W-:Y:S01]  /*e9e0*/  SHF.R.S32.HI R120, RZ, 0x1f, R115 ;  /* 0x0000001fff787819 */ /* 0x000fe20000011473 */
[--C-:B------:R-:W-:Y:S02]  /*e9f0*/  HADD2.F32 R129, -RZ, R55.reuse.H1_H1 ;  /* 0x30000037ff817230 */ /* 0x100fe40000004100 */
[----:B------:R-:W-:Y:S01]  /*ea00*/  FFMA.FTZ R73, R121, R126, R8 ;  /* 0x0000007e79497223 */ /* 0x000fe20000010008 */
[----:B------:R-:W-:Y:S01]  /*ea10*/  FFMA.FTZ R83, R118, R83, R3 ;  /* 0x0000005376537223 */ /* 0x000fe20000010003 */
[----:B------:R-:W-:-:S02]  /*ea20*/  HADD2.F32 R126, -RZ, R55.H0_H0 ;  /* 0x20000037ff7e7230 */ /* 0x000fc40000004100 */
[----:B------:R-:W-:Y:S01]  /*ea30*/  FFMA.FTZ R118, R117, R119, R4 ;  /* 0x0000007775767223 */ /* 0x000fe20000010004 */
[----:B------:R-:W-:Y:S01]  /*ea40*/  LEA.HI R117, R120, R115, RZ, 0x3 ;  /* 0x0000007378757211 */ /* 0x000fe200078f18ff */
[--C-:B------:R-:W-:Y:S02]  /*ea50*/  HADD2.F32 R121, -RZ, R54.reuse.H0_H0 ;  /* 0x20000036ff797230 */ /* 0x100fe40000004100 */
[----:B------:R-:W-:Y:S01]  /*ea60*/  FFMA.FTZ R120, R127, R129, R18 ;  /* 0x000000817f787223 */ /* 0x000fe20000010012 */
[----:B------:R-:W-:Y:S02]  /*ea70*/  HADD2.F32 R129, -RZ, R54.H1_H1 ;  /* 0x30000036ff817230 */ /* 0x000fe40000004100 */
[----:B------:R-:W-:Y:S01]  /*ea80*/  FFMA.FTZ R119, R130, R126, R17 ;  /* 0x0000007e82777223 */ /* 0x000fe20000010011 */
[----:B------:R-:W-:Y:S02]  /*ea90*/  HADD2.F32 R115, -RZ, R53.H0_H0 ;  /* 0x20000035ff737230 */ /* 0x000fe40000004100 */
[----:B------:R-:W-:Y:S01]  /*eaa0*/  FFMA.FTZ R121, R124, R121, R15 ;  /* 0x000000797c797223 */ /* 0x000fe2000001000f */
[----:B------:R-:W-:-:S02]  /*eab0*/  HADD2.F32 R130, -RZ, R52.H1_H1 ;  /* 0x30000034ff827230 */ /* 0x000fc40000004100 */
[----:B------:R-:W-:Y:S01]  /*eac0*/  FFMA.FTZ R124, R123, R129, R16 ;  /* 0x000000817b7c7223 */ /* 0x000fe20000010010 */
[----:B------:R-:W-:Y:S02]  /*ead0*/  HADD2.F32 R126, -RZ, R53.H1_H1 ;  /* 0x30000035ff7e7230 */ /* 0x000fe40000004100 */
[----:B------:R-:W-:Y:S01]  /*eae0*/  FFMA.FTZ R123, R116, R115, R13 ;  /* 0x00000073747b7223 */ /* 0x000fe2000001000d */
[----:B------:R-:W-:Y:S02]  /*eaf0*/  HADD2.F32 R127, -RZ, R52.H0_H0 ;  /* 0x20000034ff7f7230 */ /* 0x000fe40000004100 */
[----:B------:R-:W-:Y:S01]  /*eb00*/  FFMA.FTZ R130, R109, R130, R12 ;  /* 0x000000826d827223 */ /* 0x000fe2000001000c */
[----:B------:R-:W-:Y:S02]  /*eb10*/  HADD2.F32 R115, -RZ, R51.H1_H1 ;  /* 0x30000033ff737230 */ /* 0x000fe40000004100 */
[----:B------:R-:W-:Y:S01]  /*eb20*/  FFMA.FTZ R126, R111, R126, R14 ;  /* 0x0000007e6f7e7223 */ /* 0x000fe2000001000e */
[----:B------:R-:W-:-:S02]  /*eb30*/  HADD2.F32 R129, -RZ, R49.H0_H0 ;  /* 0x20000031ff817230 */ /* 0x000fc40000004100 */
[----:B------:R-:W-:Y:S01]  /*eb40*/  FFMA.FTZ R127, R112, R127, R11 ;  /* 0x0000007f707f7223 */ /* 0x000fe2000001000b */
[--C-:B------:R-:W-:Y:S02]  /*eb50*/  HADD2.F32 R109, -RZ, R50.reuse.H0_H0 ;  /* 0x20000032ff6d7230 */ /* 0x100fe40000004100 */
[----:B------:R-:W-:Y:S01]  /*eb60*/  FFMA.FTZ R125, R125, R115, R26 ;  /* 0x000000737d7d7223 */ /* 0x000fe2000001001a */
[----:B------:R-:W-:Y:S02]  /*eb70*/  HADD2.F32 R111, -RZ, R50.H1_H1 ;  /* 0x30000032ff6f7230 */ /* 0x000fe40000004100 */
[----:B------:R-:W-:Y:S01]  /*eb80*/  FFMA.FTZ R129, R114, R129, R21 ;  /* 0x0000008172817223 */ /* 0x000fe20000010015 */
[----:B------:R-:W-:Y:S02]  /*eb90*/  HADD2.F32 R112, -RZ, R51.H0_H0 ;  /* 0x20000033ff707230 */ /* 0x000fe40000004100 */
[----:B------:R-:W-:Y:S01]  /*eba0*/  FFMA.FTZ R122, R122, R109, R23 ;  /* 0x0000006d7a7a7223 */ /* 0x000fe20000010017 */
[----:B------:R-:W0:Y:S01]  /*ebb0*/  LDC.64 R114, c[0x0][0x2b8] ;  /* 0x0000ae00ff727b82 */ /* 0x000e220000000a00 */
[----:B------:R-:W-:Y:S01]  /*ebc0*/  FFMA.FTZ R109, R113, R111, R24 ;  /* 0x0000006f716d7223 */ /* 0x000fe20000010018 */
[----:B------:R-:W-:-:S02]  /*ebd0*/  HADD2.F32 R111, -RZ, R48.H0_H0 ;  /* 0x20000030ff6f7230 */ /* 0x000fc40000004100 */
[----:B------:R-:W-:Y:S01]  /*ebe0*/  FFMA.FTZ R128, R128, R112, R25 ;  /* 0x0000007080807223 */ /* 0x000fe20000010019 */
[----:B------:R-:W-:Y:S01]  /*ebf0*/  HADD2.F32 R132, -RZ, R49.H1_H1 ;  /* 0x30000031ff847230 */ /* 0x000fe20000004100 */
[----:B------:R-:W-:Y:S01]  /*ec00*/  LEA.HI.SX32 R117, R117, R2, 0x1d ;  /* 0x0000000275757211 */ /* 0x000fe200078feaff */
[----:B------:R-:W-:Y:S02]  /*ec10*/  HADD2.F32 R112, -RZ, R48.H1_H1 ;  /* 0x30000030ff707230 */ /* 0x000fe40000004100 */
[----:B------:R-:W-:Y:S01]  /*ec20*/  FFMA.FTZ R82, R82, R111, R19 ;  /* 0x0000006f52527223 */ /* 0x000fe20000010013 */
[----:B------:R-:W-:Y:S02]  /*ec30*/  HADD2.F32 R113, -RZ, R47.H0_H0 ;  /* 0x2000002fff717230 */ /* 0x000fe40000004100 */
[----:B------:R-:W-:Y:S01]  /*ec40*/  FFMA.FTZ R132, R107, R132, R22 ;  /* 0x000000846b847223 */ /* 0x000fe20000010016 */
[----:B------:R-:W-:Y:S02]  /*ec50*/  HADD2.F32 R111, -RZ, R46.H0_H0 ;  /* 0x2000002eff6f7230 */ /* 0x000fe40000004100 */
[----:B------:R-:W-:Y:S01]  /*ec60*/  FFMA.FTZ R107, R79, R112, R20 ;  /* 0x000000704f6b7223 */ /* 0x000fe20000010014 */
[----:B------:R-:W-:-:S02]  /*ec70*/  HADD2.F32 R79, -RZ, R45.H0_H0 ;  /* 0x2000002dff4f7230 */ /* 0x000fc40000004100 */
[----:B------:R-:W-:Y:S01]  /*ec80*/  FFMA.FTZ R137, R80, R113, R89 ;  /* 0x0000007150897223 */ /* 0x000fe20000010059 */
[----:B------:R-:W-:Y:S02]  /*ec90*/  HADD2.F32 R80, -RZ, R46.H1_H1 ;  /* 0x3000002eff507230 */ /* 0x000fe40000004100 */
[----:B------:R-:W-:Y:S01]  /*eca0*/  FFMA.FTZ R135, R78, R111, R87 ;  /* 0x0000006f4e877223 */ /* 0x000fe20000010057 */
[----:B------:R-:W-:Y:S02]  /*ecb0*/  HADD2.F32 R78, -RZ, R45.H1_H1 ;  /* 0x3000002dff4e7230 */ /* 0x000fe40000004100 */
[----:B------:R-:W-:Y:S01]  /*ecc0*/  FFMA.FTZ R133, R76, R79, R85 ;  /* 0x0000004f4c857223 */ /* 0x000fe20000010055 */
[----:B------:R-:W-:Y:S02]  /*ecd0*/  HADD2.F32 R116, -RZ, R47.H1_H1 ;  /* 0x3000002fff747230 */ /* 0x000fe40000004100 */
[----:B------:R-:W-:Y:S01]  /*ece0*/  FFMA.FTZ R136, R77, R80, R88 ;  /* 0x000000504d887223 */ /* 0x000fe20000010058 */
[----:B------:R-:W-:-:S02]  /*ecf0*/  HADD2.F32 R77, -RZ, R44.H0_H0 ;  /* 0x2000002cff4d7230 */ /* 0x000fc40000004100 */
[----:B------:R-:W-:Y:S01]  /*ed00*/  FFMA.FTZ R134, R75, R78, R86 ;  /* 0x0000004e4b867223 */ /* 0x000fe20000010056 */
[----:B------:R-:W-:Y:S01]  /*ed10*/  HADD2.F32 R76, -RZ, R44.H1_H1 ;  /* 0x3000002cff4c7230 */ /* 0x000fe20000004100 */
[C---:B------:R-:W-:Y:S01]  /*ed20*/  IADD3 R111, R117.reuse, 0x80, RZ ;  /* 0x00000080756f7810 */ /* 0x040fe20007ffe0ff */
[----:B------:R-:W-:Y:S01]  /*ed30*/  FFMA.FTZ R138, R110, R116, R91 ;  /* 0x000000746e8a7223 */ /* 0x000fe2000001005b */
[C---:B------:R-:W-:Y:S01]  /*ed40*/  IADD3 R113, R117.reuse, 0x100, RZ ;  /* 0x0000010075717810 */ /* 0x040fe20007ffe0ff */
[----:B------:R-:W-:Y:S01]  /*ed50*/  FFMA.FTZ R80, R72, R77, R27 ;  /* 0x0000004d48507223 */ /* 0x000fe2000001001b */
[----:B------:R-:W-:Y:S01]  /*ed60*/  IADD3 R75, R117, 0x180, RZ ;  /* 0x00000180754b7810 */ /* 0x000fe20007ffe0ff */
[----:B------:R-:W-:Y:S01]  /*ed70*/  FFMA.FTZ R131, R69, R76, R84 ;  /* 0x0000004c45837223 */ /* 0x000fe20000010054 */
[--C-:B0-----:R-:W-:Y:S01]  /*ed80*/  IMAD.WIDE.U32 R116, R117, 0x10, R114.reuse ;  /* 0x0000001075747825 */ /* 0x101fe200078e0072 */
[----:B------:R-:W-:Y:S02]  /*ed90*/  F2FP.F16.F32.PACK_AB R71, R68, R71 ;  /* 0x000000474447723e */ /* 0x000fe400000000ff */
[----:B------:R-:W-:Y:S01]  /*eda0*/  F2FP.F16.F32.PACK_AB R70, R73, R70 ;  /* 0x000000464946723e */ /* 0x000fe200000000ff */
[----:B------:R-:W-:Y:S01]  /*edb0*/  IMAD.WIDE.U32 R110, R111, 0x10, R114 ;  /* 0x000000106f6e7825 */ /* 0x000fe200078e0072 */
[----:B------:R-:W-:-:S02]  /*edc0*/  F2FP.F16.F32.PACK_AB R69, R81, R74 ;  /* 0x0000004a5145723e */ /* 0x000fc400000000ff */
[----:B------:R-:W-:Y:S01]  /*edd0*/  F2FP.F16.F32.PACK_AB R68, R118, R83 ;  /* 0x000000537644723e */ /* 0x000fe200000000ff */
[--C-:B------:R-:W-:Y:S01]  /*ede0*/  IMAD.WIDE.U32 R112, R113, 0x10, R114.reuse ;  /* 0x0000001071707825 */ /* 0x100fe200078e0072 */
[----:B------:R-:W-:Y:S02]  /*edf0*/  F2FP.F16.F32.PACK_AB R74, R124, R121 ;  /* 0x000000797c4a723e */ /* 0x000fe400000000ff */
[----:B------:R-:W-:Y:S01]  /*ee00*/  F2FP.F16.F32.PACK_AB R73, R126, R123 ;  /* 0x0000007b7e49723e */ /* 0x000fe200000000ff */
[----:B------:R-:W-:Y:S01]  /*ee10*/  IMAD.WIDE.U32 R114, R75, 0x10, R114 ;  /* 0x000000104b727825 */ /* 0x000fe200078e0072 */
[----:B------:R-:W-:Y:S01]  /*ee20*/  F2FP.F16.F32.PACK_AB R75, R120, R119 ;  /* 0x00000077784b723e */ /* 0x000fe200000000ff */
[----:B------:R0:W-:Y:S01]  /*ee30*/  STG.E.128 desc[UR4][R116.64], R68 ;  /* 0x0000004474007986 */ /* 0x0001e2000c101d04 */
[----:B------:R-:W-:Y:S02]  /*ee40*/  F2FP.F16.F32.PACK_AB R72, R130, R127 ;  /* 0x0000007f8248723e */ /* 0x000fe400000000ff */
        /* <DEDUP_REMOVED lines=11> */
.L_x_6394:
[----:B------:R-:W-:Y:S05]  /*ef00*/  BSYNC B0 ;  /* 0x0000000000007941 */ /* 0x000fea0003800000 */
.L_x_6393:
[----:B------:R-:W-:Y:S01]  /*ef10*/  VIADD R0, R0, UR14 ;  /* 0x0000000e00007c36 */ /* 0x000fe20008000000 */
[----:B0-----:R-:W-:-:S04]  /*ef20*/  SEL R76, RZ, 0x1, P0 ;  /* 0x00000001ff4c7807 */ /* 0x001fc80000000000 */
[----:B------:R-:W-:-:S13]  /*ef30*/  ISETP.GE.AND P2, PT, R0, UR15, PT ;  /* 0x0000000f00007c0c */ /* 0x000fda000bf46270 */
[----:B------:R-:W-:Y:S05]  /*ef40*/  @!P2 BRA `(.L_x_6395) ;  /* 0xffffff1800c4a947 */ /* 0x000fea000383ffff */
[----:B------:R-:W-:Y:S05]  /*ef50*/  EXIT ;  /* 0x000000000000794d */ /* 0x000fea0003800000 */
.L_x_6392:
[----:B------:R-:W-:Y:S01]  /*ef60*/  HFMA2.MMA R116, -RZ, RZ, 0, 5.9604644775390625e-08 ;  /* 0x00000001ff747435 */ /* 0x000fe200000001ff */
[----:B------:R-:W-:Y:S01]  /*ef70*/  MOV R114, R165 ;  /* 0x000000a500727202 */ /* 0x000fe20000000f00 */
[----:B------:R-:W-:Y:S01]  /*ef80*/  IMAD.MOV.U32 R113, RZ, RZ, -0x1 ;  /* 0xffffffffff717424 */ /* 0x000fe200078e00ff */
[----:B------:R-:W-:-:S08]  /*ef90*/  MOV R163, 0x1f ;  /* 0x0000001f00a37802 */ /* 0x000fd00000000f00 */
[----:B01---5:R-:W-:Y:S05]  /*efa0*/  WARPSYNC.COLLECTIVE R113, `(.L_x_6396) ;  /* 0x0000000071087348 */ /* 0x023fea0003c00000 */
[----:B------:R2:W3:Y:S02]  /*efb0*/  SHFL.BFLY P2, R112, R114, R116, R163 ;  /* 0x0c00007472707389 */ /* 0x0004e400000400a3 */
[----:B0123-5:R-:W-:Y:S01]  /*efc0*/  ENDCOLLECTIVE ;  /* 0x000000000000791b */ /* 0x02ffe20003800000 */
.L_x_6396:
[----:B------:R-:W-:Y:S01]  /*efd0*/  HFMA2.MMA R116, -RZ, RZ, 0, 1.1920928955078125e-07 ;  /* 0x00000002ff747435 */ /* 0x000fe200000001ff */
[----:B------:R-:W-:-:S05]  /*efe0*/  MOV R68, R112 ;  /* 0x0000007000447202 */ /* 0x000fca0000000f00 */
[----:B------:R-:W-:-:S05]  /*eff0*/  FADD.FTZ R70, R165, R68 ;  /* 0x00000044a5467221 */ /* 0x000fca0000010000 */
[----:B------:R-:W-:-:S07]  /*f000*/  MOV R114, R70 ;  /* 0x0000004600727202 */ /* 0x000fce0000000f00 */
[----:B------:R-:W-:Y:S05]  /*f010*/  WARPSYNC.COLLECTIVE R113, `(.L_x_6397) ;  /* 0x0000000071087348 */ /* 0x000fea0003c00000 */
[----:B------:R0:W1:Y:S02]  /*f020*/  SHFL.BFLY P2, R112, R114, R116, R163 ;  /* 0x0c00007472707389 */ /* 0x00006400000400a3 */
[----:B01----:R-:W-:Y:S01]  /*f030*/  ENDCOLLECTIVE ;  /* 0x000000000000791b */ /* 0x003fe20003800000 */
.L_x_6397:
[----:B------:R-:W-:Y:S01]  /*f040*/  HFMA2.MMA R116, -RZ, RZ, 0, 2.384185791015625e-07 ;  /* 0x00000004ff747435 */ /* 0x000fe200000001ff */
[----:B------:R-:W-:-:S04]  /*f050*/  IMAD.MOV.U32 R69, RZ, RZ, R112 ;  /* 0x000000ffff457224 */ /* 0x000fc800078e0070 */
[----:B------:R-:W-:-:S05]  /*f060*/  FADD.FTZ R71, R70, R69 ;  /* 0x0000004546477221 */ /* 0x000fca0000010000 */
[----:B------:R-:W-:-:S07]  /*f070*/  MOV R114, R71 ;  /* 0x0000004700727202 */ /* 0x000fce0000000f00 */
[----:B------:R-:W-:Y:S05]  /*f080*/  WARPSYNC.COLLECTIVE R113, `(.L_x_6398) ;  /* 0x0000000071087348 */ /* 0x000fea0003c00000 */
[----:B------:R0:W1:Y:S02]  /*f090*/  SHFL.BFLY P2, R112, R114, R116, R163 ;  /* 0x0c00007472707389 */ /* 0x00006400000400a3 */
[----:B01----:R-:W-:Y:S01]  /*f0a0*/  ENDCOLLECTIVE ;  /* 0x000000000000791b */ /* 0x003fe20003800000 */
.L_x_6398:
[----:B------:R-:W-:Y:S01]  /*f0b0*/  HFMA2.MMA R116, -RZ, RZ, 0, 4.76837158203125e-07 ;  /* 0x00000008ff747435 */ /* 0x000fe200000001ff */
[----:B------:R-:W-:-:S05]  /*f0c0*/  MOV R68, R112 ;  /* 0x0000007000447202 */ /* 0x000fca0000000f00 */
[----:B------:R-:W-:-:S04]  /*f0d0*/  FADD.FTZ R82, R71, R68 ;  /* 0x0000004447527221 */ /* 0x000fc80000010000 */
[----:B------:R-:W-:-:S07]  /*f0e0*/  IMAD.MOV.U32 R114, RZ, RZ, R82 ;  /* 0x000000ffff727224 */ /* 0x000fce00078e0052 */
[----:B------:R-:W-:Y:S05]  /*f0f0*/  WARPSYNC.COLLECTIVE R113, `(.L_x_6399) ;  /* 0x0000000071087348 */ /* 0x000fea0003c00000 */
[----:B------:R0:W1:Y:S02]  /*f100*/  SHFL.BFLY P2, R112, R114, R116, R163 ;  /* 0x0c00007472707389 */ /* 0x00006400000400a3 */
[----:B01----:R-:W-:Y:S01]  /*f110*/  ENDCOLLECTIVE ;  /* 0x000000000000791b */ /* 0x003fe20003800000 */
.L_x_6399:
[----:B------:R-:W-:Y:S01]  /*f120*/  IMAD.MOV.U32 R116, RZ, RZ, 0x10 ;  /* 0x00000010ff747424 */ /* 0x000fe200078e00ff */
[----:B------:R-:W-:-:S05]  /*f130*/  MOV R69, R112 ;  /* 0x0000007000457202 */ /* 0x000fca0000000f00 */
[----:B------:R-:W-:-:S05]  /*f140*/  FADD.FTZ R83, R82, R69 ;  /* 0x0000004552537221 */ /* 0x000fca0000010000 */
[----:B------:R-:W-:-:S07]  /*f150*/  MOV R114, R83 ;  /* 0x0000005300727202 */ /* 0x000fce0000000f00 */
[----:B------:R-:W-:Y:S05]  /*f160*/  WARPSYNC.COLLECTIVE R113, `(.L_x_6400) ;  /* 0x0000000071087348 */ /* 0x000fea0003c00000 */
[----:B------:R0:W1:Y:S02]  /*f170*/  SHFL.BFLY P2, R112, R114, R116, R163 ;  /* 0x0c00007472707389 */ /* 0x00006400000400a3 */
[----:B01----:R-:W-:Y:S01]  /*f180*/  ENDCOLLECTIVE ;  /* 0x000000000000791b */ /* 0x003fe20003800000 */
.L_x_6400:
        /* <DEDUP_REMOVED lines=72> */
.L_x_6401:
[----:B------:R-:W-:Y:S01]  /*f610*/  HFMA2.MMA R116, -RZ, RZ, 0, 1.1920928955078125e-07 ;  /* 0x00000002ff747435 */ /* 0x000fe200000001ff */
[----:B------:R-:W-:-:S04]  /*f620*/  IMAD.MOV.U32 R70, RZ, RZ, R112 ;  /* 0x000000ffff467224 */ /* 0x000fc800078e0070 */
[----:B------:R-:W-:-:S05]  /*f630*/  FADD.FTZ R70, R69, R70 ;  /* 0x0000004645467221 */ /* 0x000fca0000010000 */
[----:B------:R-:W-:-:S07]  /*f640*/  MOV R114, R70 ;  /* 0x0000004600727202 */ /* 0x000fce0000000f00 */
[----:B------:R-:W-:Y:S05]  /*f650*/  WARPSYNC.COLLECTIVE R113, `(.L_x_6402) ;  /* 0x0000000071087348 */ /* 0x000fea0003c00000 */
[----:B------:R0:W1:Y:S02]  /*f660*/  SHFL.BFLY P2, R112, R114, R116, R163 ;  /* 0x0c00007472707389 */ /* 0x00006400000400a3 */
[----:B01----:R-:W-:Y:S01]  /*f670*/  ENDCOLLECTIVE ;  /* 0x000000000000791b */ /* 0x003fe20003800000 */
.L_x_6402:
[----:B------:R-:W-:Y:S01]  /*f680*/  HFMA2.MMA R116, -RZ, RZ, 0, 2.384185791015625e-07 ;  /* 0x00000004ff747435 */ /* 0x000fe200000001ff */
[----:B------:R-:W-:-:S05]  /*f690*/  MOV R71, R112 ;  /* 0x0000007000477202 */ /* 0x000fca0000000f00 */
[----:B------:R-:W-:-:S04]  /*f6a0*/  FADD.FTZ R71, R70, R71 ;  /* 0x0000004746477221 */ /* 0x000fc80000010000 */
[----:B------:R-:W-:-:S07]  /*f6b0*/  IMAD.MOV.U32 R114, RZ, RZ, R71 ;  /* 0x000000ffff727224 */ /* 0x000fce00078e0047 */
[----:B------:R-:W-:Y:S05]  /*f6c0*/  WARPSYNC.COLLECTIVE R113, `(.L_x_6403) ;  /* 0x0000000071087348 */ /* 0x000fea0003c00000 */
[----:B------:R0:W1:Y:S02]  /*f6d0*/  SHFL.BFLY P2, R112, R114, R116, R163 ;  /* 0x0c00007472707389 */ /* 0x00006400000400a3 */
[----:B01----:R-:W-:Y:S01]  /*f6e0*/  ENDCOLLECTIVE ;  /* 0x000000000000791b */ /* 0x003fe20003800000 */
.L_x_6403:
[----:B------:R-:W-:Y:S01]  /*f6f0*/  IMAD.MOV.U32 R116, RZ, RZ, 0x8 ;  /* 0x00000008ff747424 */ /* 0x000fe200078e00ff */
[----:B------:R-:W-:-:S05]  /*f700*/  MOV R82, R112 ;  /* 0x0000007000527202 */ /* 0x000fca0000000f00 */
[----:B------:R-:W-:-:S05]  /*f710*/  FADD.FTZ R82, R71, R82 ;  /* 0x0000005247527221 */ /* 0x000fca0000010000 */
[----:B------:R-:W-:-:S07]  /*f720*/  MOV R114, R82 ;  /* 0x0000005200727202 */ /* 0x000fce0000000f00 */
[----:B------:R-:W-:Y:S05]  /*f730*/  WARPSYNC.COLLECTIVE R113, `(.L_x_6404) ;  /* 0x0000000071087348 */ /* 0x000fea0003c00000 */
[----:B------:R0:W1:Y:S02]  /*f740*/  SHFL.BFLY P2, R112, R114, R116, R163 ;  /* 0x0c00007472707389 */ /* 0x00006400000400a3 */
[----:B01----:R-:W-:Y:S01]  /*f750*/  ENDCOLLECTIVE ;  /* 0x000000000000791b */ /* 0x003fe20003800000 */
.L_x_6404:
[----:B------:R-:W-:Y:S01]  /*f760*/  HFMA2.MMA R116, -RZ, RZ, 0, 9.5367431640625e-07 ;  /* 0x00000010ff747435 */ /* 0x000fe200000001ff */
[----:B------:R-:W-:-:S05]  /*f770*/  MOV R83, R112 ;  /* 0x0000007000537202 */ /* 0x000fca0000000f00 */
[----:B------:R-:W-:-:S05]  /*f780*/  FADD.FTZ R83, R82, R83 ;  /* 0x0000005352537221 */ /* 0x000fca0000010000 */
[----:B------:R-:W-:-:S07]  /*f790*/  MOV R114, R83 ;  /* 0x0000005300727202 */ /* 0x000fce0000000f00 */
[----:B------:R-:W-:Y:S05]  /*f7a0*/  WARPSYNC.COLLECTIVE R113, `(.L_x_6405) ;  /* 0x0000000071087348 */ /* 0x000fea0003c00000 */
[----:B------:R0:W1:Y:S02]  /*f7b0*/  SHFL.BFLY P2, R112, R114, R116, R163 ;  /* 0x0c00007472707389 */ /* 0x00006400000400a3 */
[----:B01----:R-:W-:Y:S01]  /*f7c0*/  ENDCOLLECTIVE ;  /* 0x000000000000791b */ /* 0x003fe20003800000 */
.L_x_6405:
[----:B------:R-:W-:Y:S05]  /*f7d0*/  BRA `(.L_x_6406) ;  /* 0xffffffe800187947 */ /* 0x000fea000383ffff */
.L_x_6407:
        /* <DEDUP_REMOVED lines=10> */
.L_x_30215:


//--------------------- .text._ZN10layer_norm13ln_fwd_kernelINS_13Kernel_traitsIf13__nv_bfloat16S2_S2_fjLj4096ELj1ELj1ELj4ELj16ENS_18Kernel_traits_baseILj4096EfS2_S2_S2_fjLj128EEEEELb0ELb0ELb0ELb0EEEvNS_9FwdParamsE --------------------------
	.section	.text._ZN10layer_norm13ln_fwd_kernelINS_13Kernel_traitsIf13__nv_bfloat16S2_S2_fjLj4096ELj1ELj1ELj4ELj16ENS_18Kernel_traits_baseILj4096EfS2_S2_S2_fjLj128EEEEELb0ELb0ELb0ELb0EEEvNS_9FwdParamsE,"ax",@progbits
	.align	128
        .global         _ZN10layer_norm13ln_fwd_kernelINS_13Kernel_traitsIf13__nv_bfloat16S2_S2_fjLj4096ELj1ELj1ELj4ELj16ENS_18Kernel_traits_baseILj4096EfS2_S2_S2_fjLj128EEEEELb0ELb0ELb0ELb0EEEvNS_9FwdParamsE
        .type           _ZN10layer_norm13ln_fwd_kernelINS_13Kernel_traitsIf13__nv_bfloat16S2_S2_fjLj4096ELj1ELj1ELj4ELj16ENS_18Kernel_traits_baseILj4096EfS2_S2_S2_fjLj128EEEEELb0ELb0ELb0ELb0EEEvNS_9FwdParamsE,@function
        .size           _ZN10layer_norm13ln_fwd_kernelINS_13Kernel_traitsIf13__nv_bfloat16S2_S2_fjLj4096ELj1ELj1ELj4ELj16ENS_18Kernel_traits_baseILj4096EfS2_S2_S2_fjLj128EEEEELb0ELb0ELb0ELb0EEEvNS_9FwdParamsE,(.L_x_30216 - _ZN10layer_norm13ln_fwd_kernelINS_13Kernel_traitsIf13__nv_bfloat16S2_S2_fjLj4096ELj1ELj1ELj4ELj16ENS_18Kernel_traits_baseILj4096EfS2_S2_S2_fjLj128EEEEELb0ELb0ELb0ELb0EEEvNS_9FwdParamsE)
        .other          _ZN10layer_norm13ln_fwd_kernelINS_13Kernel_traitsIf13__nv_bfloat16S2_S2_fjLj4096ELj1ELj1ELj4ELj16ENS_18Kernel_traits_baseILj4096EfS2_S2_S2_fjLj128EEEEELb0ELb0ELb0ELb0EEEvNS_9FwdParamsE,@"STO_CUDA_ENTRY STV_DEFAULT"
_ZN10layer_norm13ln_fwd_kernelINS_13Kernel_traitsIf13__nv_bfloat16S2_S2_fjLj4096ELj1ELj1ELj4ELj16ENS_18Kernel_traits_baseILj4096EfS2_S2_S2_fjLj128EEEEELb0ELb0ELb0ELb0EEEvNS_9FwdParamsE:
.text._ZN10layer_norm13ln_fwd_kernelINS_13Kernel_traitsIf13__nv_bfloat16S2_S2_fjLj4096ELj1ELj1ELj4ELj16ENS_18Kernel_traits_baseILj4096EfS2_S2_S2_fjLj128EEEEELb0ELb0ELb0ELb0EEEvNS_9FwdParamsE:
        /* <DEDUP_REMOVED lines=19> */
[----:B------:R-:W-:Y:S01]  /*0130*/  ULDC.64 UR6, c[0x0][0x2c8] ;  /* 0x0000b20000067ab9 */ /* 0x000fe20000000a00 */
[----:B------:R-:W-:Y:S02]  /*0140*/  CS2R R18, SRZ ;  /* 0x0000000000127805 */ /* 0x000fe4000001ff00 */
[----:B------:R-:W-:Y:S02]  /*0150*/  ISETP.NE.U32.AND P0, PT, RZ, UR6, PT ;  /* 0x00000006ff007c0c */ /* 0x000fe4000bf05070 */
[----:B------:R-:W-:Y:S02]  /*0160*/  CS2R R16, SRZ ;  /* 0x0000000000107805 */ /* 0x000fe4000001ff00 */
[----:B------:R-:W-:Y:S02]  /*0170*/  CS2R R22, SRZ ;  /* 0x0000000000167805 */ /* 0x000fe4000001ff00 */
[----:B------:R-:W-:-:S02]  /*0180*/  CS2R R20, SRZ ;  /* 0x0000000000147805 */ /* 0x000fc4000001ff00 */
[----:B------:R-:W-:-:S13]  /*0190*/  ISETP.NE.AND.EX P0, PT, RZ, UR7, PT, P0 ;  /* 0x00000007ff007c0c */ /* 0x000fda000bf05300 */
[----:B------:R-:W-:-:S04]  /*01a0*/  @P0 LEA R8, P1, R7, UR6, 0x5 ;  /* 0x0000000607080c11 */ /* 0x000fc8000f8228ff */
[C---:B------:R-:W-:Y:S01]  /*01b0*/  @P0 LEA.HI.X R9, R7.reuse, UR7, RZ, 0x5, P1 ;  /* 0x0000000707090c11 */ /* 0x040fe200088f2cff */
[----:B0-----:R-:W-:-:S04]  /*01c0*/  IMAD.WIDE.U32 R2, R7, 0x20, R2 ;  /* 0x0000002007027825 */ /* 0x001fc800078e0002 */
[----:B------:R0:W5:Y:S04]  /*01d0*/  @P0 LDG.E.128 R16, desc[UR4][R8.64] ;  /* 0x0000000408100981 */ /* 0x000168000c1e1d00 */
[----:B------:R0:W5:Y:S04]  /*01e0*/  LDG.E.128 R24, desc[UR4][R2.64] ;  /* 0x0000000402187981 */ /* 0x000168000c1e1d00 */
[----:B------:R0:W5:Y:S04]  /*01f0*/  @P0 LDG.E.128 R20, desc[UR4][R8.64+0x10] ;  /* 0x0000100408140981 */ /* 0x000168000c1e1d00 */
[----:B------:R0:W5:Y:S01]  /*0200*/  LDG.E.128 R28, desc[UR4][R2.64+0x10] ;  /* 0x00001004021c7981 */ /* 0x000162000c1e1d00 */
[----:B------:R-:W-:-:S07]  /*0210*/  LOP3.LUT R7, R7, 0x80, RZ, 0xfc, !PT ;  /* 0x0000008007077812 */ /* 0x000fce00078efcff */
.L_x_6409:
[----:B------:R-:W-:Y:S05]  /*0220*/  BSYNC B0 ;  /* 0x0000000000007941 */ /* 0x000fea0003800000 */
.L_x_6408:
[----:B------:R-:W-:Y:S04]  /*0230*/  BSSY B0, `(.L_x_6410) ;  /* 0x0000012000007945 */ /* 0x000fe80003800000 */
[----:B------:R-:W-:Y:S05]  /*0240*/  @!P4 BRA `(.L_x_6411) ;  /* 0x000000000040c947 */ /* 0x000fea0003800000 */
[----:B0-----:R-:W0:Y:S01]  /*0250*/  LDC.64 R8, c[0x0][0x260] ;  /* 0x00009800ff087b82 */ /* 0x001e220000000a00 */
        /* <DEDUP_REMOVED lines=14> */
[----:B------:R-:W-:-:S07]  /*0340*/  IADD3 R7, R7, 0x80, RZ ;  /* 0x0000008007077810 */ /* 0x000fce0007ffe0ff */
.L_x_6411:
[----:B------:R-:W-:Y:S05]  /*0350*/  BSYNC B0 ;  /* 0x0000000000007941 */ /* 0x000fea0003800000 */
.L_x_6410:
[----:B------:R-:W-:Y:S04]  /*0360*/  BSSY B0, `(.L_x_6412) ;  /* 0x0000012000007945 */ /* 0x000fe80003800000 */
[----:B------:R-:W-:Y:S05]  /*0370*/  @!P3 BRA `(.L_x_6413) ;  /* 0x000000000040b947 */ /* 0x000fea0003800000 */
[----:B01----:R-:W0:Y:S01]  /*0380*/  LDC.64 R8, c[0x0][0x260] ;  /* 0x00009800ff087b82 */ /* 0x003e220000000a00 */
        /* <DEDUP_REMOVED lines=15> */
.L_x_6413:
[----:B------:R-:W-:Y:S05]  /*0480*/  BSYNC B0 ;  /* 0x0000000000007941 */ /* 0x000fea0003800000 */
.L_x_6412:
[----:B------:R-:W-:Y:S04]  /*0490*/  BSSY B0, `(.L_x_6414) ;  /* 0x0000011000007945 */ /* 0x000fe80003800000 */
[----:B------:R-:W-:Y:S05]  /*04a0*/  @!P2 BRA `(.L_x_6415) ;  /* 0x00000000003ca947 */ /* 0x000fea0003800000 */
[----:B012---:R-:W0:Y:S01]  /*04b0*/  LDC.64 R2, c[0x0][0x260] ;  /* 0x00009800ff027b82 */ /* 0x007e220000000a00 */
[----:B------:R-:W-:Y:S01]  /*04c0*/  ULDC.64 UR6, c[0x0][0x2c8] ;  /* 0x0000b20000067ab9 */ /* 0x000fe20000000a00 */
[----:B------:R-:W-:Y:S02]  /*04d0*/  CS2R R66, SRZ ;  /* 0x0000000000427805 */ /* 0x000fe4000001ff00 */
[----:B------:R-:W-:Y:S02]  /*04e0*/  ISETP.NE.U32.AND P0, PT, RZ, UR6, PT ;  /* 0x00000006ff007c0c */ /* 0x000fe4000bf05070 */
[----:B------:R-:W-:Y:S02]  /*04f0*/  CS2R R64, SRZ ;  /* 0x0000000000407805 */ /* 0x000fe4000001ff00 */
[----:B------:R-:W-:Y:S02]  /*0500*/  CS2R R70, SRZ ;  /* 0x0000000000467805 */ /* 0x000fe4000001ff00 */
[----:B------:R-:W-:-:S02]  /*0510*/  CS2R R68, SRZ ;  /* 0x0000000000447805 */ /* 0x000fc4000001ff00 */
[----:B------:R-:W-:-:S13]  /*0520*/  ISETP.NE.AND.EX P0, PT, RZ, UR7, PT, P0 ;  /* 0x00000007ff007c0c */ /* 0x000fda000bf05300 */
[C---:B------:R-:W-:Y:S01]  /*0530*/  @P0 LEA R8, P1, R7.reuse, UR6, 0x5 ;  /* 0x0000000607080c11 */ /* 0x040fe2000f8228ff */
[----:B0-----:R-:W-:-:S03]  /*0540*/  IMAD.WIDE.U32 R2, R7, 0x20, R2 ;  /* 0x0000002007027825 */ /* 0x001fc600078e0002 */
[----:B------:R-:W-:Y:S02]  /*0550*/  @P0 LEA.HI.X R9, R7, UR7, RZ, 0x5, P1 ;  /* 0x0000000707090c11 */ /* 0x000fe400088f2cff */
[----:B------:R3:W5:Y:S04]  /*0560*/  LDG.E.128 R72, desc[UR4][R2.64] ;  /* 0x0000000402487981 */ /* 0x000768000c1e1d00 */
[----:B------:R3:W5:Y:S04]  /*0570*/  @P0 LDG.E.128 R64, desc[UR4][R8.64] ;  /* 0x0000000408400981 */ /* 0x000768000c1e1d00 */
[----:B------:R3:W5:Y:S04]  /*0580*/  @P0 LDG.E.128 R68, desc[UR4][R8.64+0x10] ;  /* 0x0000100408440981 */ /* 0x000768000c1e1d00 */
[----:B------:R3:W5:Y:S02]  /*0590*/  LDG.E.128 R76, desc[UR4][R2.64+0x10] ;  /* 0x00001004024c7981 */ /* 0x000764000c1e1d00 */
.L_x_6415:
[----:B------:R-:W-:Y:S05]  /*05a0*/  BSYNC B0 ;  /* 0x0000000000007941 */ /* 0x000fea0003800000 */
.L_x_6414:
[----:B------:R-:W0:Y:S08]  /*05b0*/  S2UR UR6, SR_CTAID.X ;  /* 0x00000000000679c3 */ /* 0x000e300000002500 */
[----:B------:R-:W4:Y:S01]  /*05c0*/  LDC.64 R10, c[0x0][0x270] ;  /* 0x00009c00ff0a7b82 */ /* 0x000f220000000a00 */
[----:B0123--:R-:W-:Y:S01]  /*05d0*/  LEA.HI R3, R6, UR6, RZ, 0x19 ;  /* 0x0000000606037c11 */ /* 0x00ffe2000f8fc8ff */
[----:B------:R-:W-:-:S03]  /*05e0*/  ULDC UR6, c[0x0][0x214] ;  /* 0x0000850000067ab9 */ /* 0x000fc60000000800 */
[----:B------:R-:W-:Y:S01]  /*05f0*/  ISETP.GE.AND P0, PT, R3, UR6, PT ;  /* 0x0000000603007c0c */ /* 0x000fe2000bf06270 */
[----:B------:R-:W-:Y:S02]  /*0600*/  ULDC.64 UR6, c[0x0][0x230] ;  /* 0x00008c0000067ab9 */ /* 0x000fe40000000a00 */
[----:B----4-:R-:W-:-:S04]  /*0610*/  LOP3.LUT P4, RZ, R10, UR6, RZ, 0xfc, !PT ;  /* 0x000000060aff7c12 */ /* 0x010fc8000f88fcff */
[----:B------:R-:W-:-:S06]  /*0620*/  LOP3.LUT P4, RZ, R11, UR7, RZ, 0xfc, P4 ;  /* 0x000000070bff7c12 */ /* 0x000fcc000a08fcff */
[----:B------:R-:W-:Y:S07]  /*0630*/  @P0 EXIT ;  /* 0x000000000000094d */ /* 0x000fee0003800000 */
[----:B------:R-:W-:Y:S01]  /*0640*/  SHF.R.S32.HI R0, RZ, 0x3, R0 ;  /* 0x00000003ff007819 */ /* 0x000fe20000011400 */
[----:B------:R-:W-:Y:S01]  /*0650*/  HFMA2.MMA R115, -RZ, RZ, 0, 5.9604644775390625e-08 ;  /* 0x00000001ff737435 */ /* 0x000fe200000001ff */
[----:B------:R-:W-:Y:S01]  /*0660*/  LOP3.LUT R7, R6, 0x60, RZ, 0xc0, !PT ;  /* 0x0000006006077812 */ /* 0x000fe200078ec0ff */
[----:B------:R-:W-:Y:S01]  /*0670*/  ULDC.U8 UR6, c[0x0][0x2a0] ;  /* 0x0000a80000067ab9 */ /* 0x000fe20000000000 */
[----:B------:R-:W-:Y:S01]  /*0680*/  LOP3.LUT R2, R0, 0x7f, RZ, 0xc0, !PT ;  /* 0x0000007f00027812 */ /* 0x000fe200078ec0ff */
[----:B------:R-:W-:Y:S01]  /*0690*/  UISETP.NE.AND UP0, UPT, UR6, URZ, UPT ;  /* 0x0000003f0600728c */ /* 0x000fe2000bf05270 */
[----:B------:R-:W-:Y:S01]  /*06a0*/  SHF.R.U32.HI R0, RZ, 0x2, R0 ;  /* 0x00000002ff007819 */ /* 0x000fe20000011600 */
[----:B------:R-:W-:Y:S01]  /*06b0*/  ULDC UR7, c[0x0][0x218] ;  /* 0x0000860000077ab9 */ /* 0x000fe20000000800 */
[----:B------:R-:W-:Y:S01]  /*06c0*/  VIADDMNMX R7, R2, -R7, RZ, !PT ;  /* 0x8000000702077246 */ /* 0x000fe200078001ff */
[----:B------:R-:W-:Y:S01]  /*06d0*/  ULDC UR6, c[0x0][0x290] ;  /* 0x0000a40000067ab9 */ /* 0x000fe20000000800 */
[----:B------:R-:W-:Y:S01]  /*06e0*/  LOP3.LUT R0, R0, 0x3fffffe0, RZ, 0xc0, !PT ;  /* 0x3fffffe000007812 */ /* 0x000fe200078ec0ff */
[----:B------:R-:W-:Y:S01]  /*06f0*/  ULDC.64 UR10, c[0x0][0x230] ;  /* 0x00008c00000a7ab9 */ /* 0x000fe20000000a00 */
[----:B------:R-:W-:Y:S01]  /*0700*/  VIMNMX R7, R7, 0x20, PT ;  /* 0x0000002007077848 */ /* 0x000fe20003fe0100 */
[----:B------:R-:W-:Y:S01]  /*0710*/  ULDC.64 UR8, c[0x0][0x210] ;  /* 0x0000840000087ab9 */ /* 0x000fe20000000a00 */
[----:B------:R-:W-:-:S02]  /*0720*/  SHF.L.U32 R4, R6, 0x5, RZ ;  /* 0x0000000506047819 */ /* 0x000fc400000006ff */
[----:B------:R-:W-:Y:S02]  /*0730*/  IADD3 R7, R7, R0, RZ ;  /* 0x0000000007077210 */ /* 0x000fe40007ffe0ff */
[----:B------:R-:W-:Y:S02]  /*0740*/  LOP3.LUT R9, R4, 0x3e0, RZ, 0xc0, !PT ;  /* 0x000003e004097812 */ /* 0x000fe400078ec0ff */
[----:B------:R-:W-:Y:S02]  /*0750*/  SHF.L.U32 R7, R7, 0x3, RZ ;  /* 0x0000000307077819 */ /* 0x000fe400000006ff */
[----:B------:R-:W-:Y:S02]  /*0760*/  VIADDMNMX R9, R2, -R9, RZ, !PT ;  /* 0x8000000902097246 */ /* 0x000fe400078001ff */
[----:B------:R-:W-:Y:S02]  /*0770*/  I2FP.F32.U32 R4, R7 ;  /* 0x0000000700047245 */ /* 0x000fe40000201000 */
[----:B------:R-:W-:-:S02]  /*0780*/  VIMNMX R9, R9, 0x20, PT ;  /* 0x0000002009097848 */ /* 0x000fc40003fe0100 */
[----:B------:R-:W-:Y:S02]  /*0790*/  ISETP.NE.U32.AND P3, PT, R10, RZ, PT ;  /* 0x000000ff0a00720c */ /* 0x000fe40003f65070 */
[----:B------:R-:W0:Y:S01]  /*07a0*/  MUFU.RCP R4, R4 ;  /* 0x0000000400047308 */ /* 0x000e220000001000 */
[----:B------:R-:W-:Y:S02]  /*07b0*/  IADD3 R2, R0, R9, RZ ;  /* 0x0000000900027210 */ /* 0x000fe40007ffe0ff */
[----:B------:R-:W-:Y:S02]  /*07c0*/  ISETP.NE.AND.EX P3, PT, R11, RZ, PT, P3 ;  /* 0x000000ff0b00720c */ /* 0x000fe40003f65330 */
[----:B------:R-:W-:-:S11]  /*07d0*/  SHF.L.U32 R2, R2, 0x3, RZ ;  /* 0x0000000302027819 */ /* 0x000fd600000006ff */
.L_x_6529:
[----:B01234-:R-:W1:Y:S02]  /*07e0*/  @P3 LDC.64 R84, c[0x0][0x270] ;  /* 0x00009c00ff543b82 */ /* 0x01fe640000000a00 */
[----:B-1----:R-:W-:-:S06]  /*07f0*/  @P3 IMAD.WIDE R84, R3, 0x2, R84 ;  /* 0x0000000203543825 */ /* 0x002fcc00078e0254 */
        /* <DEDUP_REMOVED lines=8> */
[----:B------:R-:W-:Y:S02]  /*0880*/  MOV R117, R0 ;  /* 0x0000000000757202 */ /* 0x000fe40000000f00 */
[----:B--2---:R-:W-:Y:S01]  /*0890*/  @P3 SHF.L.U32 R116, R84, 0x10, RZ ;  /* 0x0000001054743819 */ /* 0x004fe200000006ff */
[----:B-----5:R-:W-:Y:S06]  /*08a0*/  @!P5 BRA `(.L_x_6417) ;  /* 0x00000004007cd947 */ /* 0x020fec0003800000 */
[----:B------:R-:W1:Y:S01]  /*08b0*/  LDC.64 R84, c[0x0][0x220] ;  /* 0x00008800ff547b82 */ /* 0x000e620000000a00 */
[----:B------:R-:W-:-:S04]  /*08c0*/  ISETP.NE.U32.AND P0, PT, RZ, UR10, PT ;  /* 0x0000000aff007c0c */ /* 0x000fc8000bf05070 */
[----:B------:R-:W-:-:S13]  /*08d0*/  ISETP.NE.AND.EX P0, PT, RZ, UR11, PT, P0 ;  /* 0x0000000bff007c0c */ /* 0x000fda000bf05300 */
[----:B------:R-:W-:-:S04]  /*08e0*/  @P0 LEA R118, P1, R0, UR10, 0x4 ;  /* 0x0000000a00760c11 */ /* 0x000fc8000f8220ff */
[C---:B------:R-:W-:Y:S01]  /*08f0*/  @P0 LEA.HI.X R119, R0.reuse, UR11, RZ, 0x4, P1 ;  /* 0x0000000b00770c11 */ /* 0x040fe200088f24ff */
[----:B-1----:R-:W-:-:S04]  /*0900*/  IMAD.WIDE.U32 R84, R0, 0x10, R84 ;  /* 0x0000001000547825 */ /* 0x002fc800078e0054 */
[----:B------:R1:W5:Y:S04]  /*0910*/  @P0 LDG.E.128 R12, desc[UR4][R118.64] ;  /* 0x00000004760c0981 */ /* 0x000368000c1e1d00 */
[----:B------:R-:W2:Y:S01]  /*0920*/  LDG.E.128 R84, desc[UR4][R84.64] ;  /* 0x0000000454547981 */ /* 0x000ea2000c1e1d00 */
[----:B------:R-:W-:-:S04]  /*0930*/  ISETP.NE.U32.AND P0, PT, RZ, UR10, PT ;  /* 0x0000000aff007c0c */ /* 0x000fc8000bf05070 */
[----:B------:R-:W-:Y:S02]  /*0940*/  ISETP.NE.AND.EX P0, PT, RZ, UR11, PT, P0 ;  /* 0x0000000bff007c0c */ /* 0x000fe4000bf05300 */
[C---:B--2---:R-:W-:Y:S02]  /*0950*/  SHF.L.U32 R7, R84.reuse, 0x10, RZ ;  /* 0x0000001054077819 */ /* 0x044fe400000006ff */
[----:B------:R-:W-:-:S03]  /*0960*/  PRMT R91, R84, 0x7632, R91 ;  /* 0x00007632545b7816 */ /* 0x000fc6000000005b */
[----:B------:R-:W-:-:S06]  /*0970*/  FMUL.FTZ R8, R7, R116 ;  /* 0x0000007407087220 */ /* 0x000fcc0000410000 */
[----:B-1----:R-:W-:Y:S05]  /*0980*/  @P0 BRA `(.L_x_6418) ;  /* 0x0000000000080947 */ /* 0x002fea0003800000 */
[----:B------:R-:W-:Y:S05]  /*0990*/  @P4 BRA `(.L_x_6419) ;  /* 0x00000000000c4947 */ /* 0x000fea0003800000 */
[----:B------:R-:W-:Y:S05]  /*09a0*/  BRA `(.L_x_6420) ;  /* 0x0000000000107947 */ /* 0x000fea0003800000 */
.L_x_6418:
[----:B-----5:R-:W-:-:S05]  /*09b0*/  SHF.L.U32 R7, R12, 0x10, RZ ;  /* 0x000000100c077819 */ /* 0x020fca00000006ff */
[----:B------:R-:W-:-:S07]  /*09c0*/  FADD.FTZ R8, R7, R8 ;  /* 0x0000000807087221 */ /* 0x000fce0000010000 */
.L_x_6419:
[----:B------:R-:W-:-:S04]  /*09d0*/  F2FP.BF16.F32.PACK_AB R7, RZ, R8 ;  /* 0x00000008ff07723e */ /* 0x000fc800000010ff */
[----:B------:R-:W-:-:S07]  /*09e0*/  PRMT R80, R7, 0x7610, R80 ;  /* 0x0000761007507816 */ /* 0x000fce0000000050 */
.L_x_6420:
[----:B------:R-:W-:-:S05]  /*09f0*/  SHF.L.U32 R91, R91, 0x10, RZ ;  /* 0x000000105b5b7819 */ /* 0x000fca00000006ff */
[----:B------:R-:W-:Y:S01]  /*0a00*/  FMUL.FTZ R7, R91, R116 ;  /* 0x000000745b077220 */ /* 0x000fe20000410000 */
[----:B------:R-:W-:Y:S06]  /*0a10*/  @P0 BRA `(.L_x_6421) ;  /* 0x0000000000080947 */ /* 0x000fec0003800000 */
[----:B------:R-:W-:Y:S05]  /*0a20*/  @P4 BRA `(.L_x_6422) ;  /* 0x0000000000104947 */ /* 0x000fea0003800000 */
[----:B------:R-:W-:Y:S05]  /*0a30*/  BRA `(.L_x_6423) ;  /* 0x0000000000147947 */ /* 0x000fea0003800000 */
.L_x_6421:
[----:B-----5:R-:W-:-:S04]  /*0a40*/  PRMT R84, R12, 0x7632, R84 ;  /* 0x000076320c547816 */ /* 0x020fc80000000054 */
[----:B------:R-:W-:-:S05]  /*0a50*/  SHF.L.U32 R84, R84, 0x10, RZ ;  /* 0x0000001054547819 */ /* 0x000fca00000006ff */
[----:B------:R-:W-:-:S07]  /*0a60*/  FADD.FTZ R7, R84, R7 ;  /* 0x0000000754077221 */ /* 0x000fce0000010000 */
.L_x_6422:
[----:B------:R-:W-:-:S04]  /*0a70*/  F2FP.BF16.F32.PACK_AB R84, RZ, R7 ;  /* 0x00000007ff54723e */ /* 0x000fc800000010ff */
[----:B------:R-:W-:-:S07]  /*0a80*/  PRMT R80, R80, 0x5410, R84 ;  /* 0x0000541050507816 */ /* 0x000fce0000000054 */
.L_x_6423:
[C---:B------:R-:W-:Y:S02]  /*0a90*/  SHF.L.U32 R91, R85.reuse, 0x10, RZ ;  /* 0x00000010555b7819 */ /* 0x040fe400000006ff */
[----:B------:R-:W-:-:S03]  /*0aa0*/  PRMT R85, R85, 0x7632, R85 ;  /* 0x0000763255557816 */ /* 0x000fc60000000055 */
[----:B------:R-:W-:Y:S01]  /*0ab0*/  FMUL.FTZ R92, R91, R116 ;  /* 0x000000745b5c7220 */ /* 0x000fe20000410000 */
[----:B------:R-:W-:Y:S06]  /*0ac0*/  @P0 BRA `(.L_x_6424) ;  /* 0x0000000000080947 */ /* 0x000fec0003800000 */
[----:B------:R-:W-:Y:S05]  /*0ad0*/  @P4 BRA `(.L_x_6425) ;  /* 0x00000000000c4947 */ /* 0x000fea0003800000 */
[----:B------:R-:W-:Y:S05]  /*0ae0*/  BRA `(.L_x_6426) ;  /* 0x0000000000107947 */ /* 0x000fea0003800000 */
.L_x_6424:
[----:B-----5:R-:W-:-:S05]  /*0af0*/  SHF.L.U32 R91, R13, 0x10, RZ ;  /* 0x000000100d5b7819 */ /* 0x020fca00000006ff */
[----:B------:R-:W-:-:S07]  /*0b00*/  FADD.FTZ R92, R91, R92 ;  /* 0x0000005c5b5c7221 */ /* 0x000fce0000010000 */
.L_x_6425:
[----:B------:R-:W-:-:S04]  /*0b10*/  F2FP.BF16.F32.PACK_AB R84, RZ, R92 ;  /* 0x0000005cff54723e */ /* 0x000fc800000010ff */
[----:B------:R-:W-:-:S07]  /*0b20*/  PRMT R81, R84, 0x7610, R81 ;  /* 0x0000761054517816 */ /* 0x000fce0000000051 */
.L_x_6426:
[----:B------:R-:W-:-:S05]  /*0b30*/  SHF.L.U32 R85, R85, 0x10, RZ ;  /* 0x0000001055557819 */ /* 0x000fca00000006ff */
[----:B------:R-:W-:Y:S01]  /*0b40*/  FMUL.FTZ R91, R85, R116 ;  /* 0x00000074555b7220 */ /* 0x000fe20000410000 */
[----:B------:R-:W-:Y:S06]  /*0b50*/  @P0 BRA `(.L_x_6427) ;  /* 0x0000000000080947 */ /* 0x000fec0003800000 */
[----:B------:R-:W-:Y:S05]  /*0b60*/  @P4 BRA `(.L_x_6428) ;  /* 0x0000000000104947 */ /* 0x000fea0003800000 */
[----:B------:R-:W-:Y:S05]  /*0b70*/  BRA `(.L_x_6429) ;  /* 0x0000000000147947 */ /* 0x000fea0003800000 */
.L_x_6427:
[----:B-----5:R-:W-:-:S04]  /*0b80*/  PRMT R84, R13, 0x7632, R84 ;  /* 0x000076320d547816 */ /* 0x020fc80000000054 */
[----:B------:R-:W-:-:S05]  /*0b90*/  SHF.L.U32 R84, R84, 0x10, RZ ;  /* 0x0000001054547819 */ /* 0x000fca00000006ff */
[----:B------:R-:W-:-:S07]  /*0ba0*/  FADD.FTZ R91, R84, R91 ;  /* 0x0000005b545b7221 */ /* 0x000fce0000010000 */
.L_x_6428:
[----:B------:R-:W-:-:S04]  /*0bb0*/  F2FP.BF16.F32.PACK_AB R84, RZ, R91 ;  /* 0x0000005bff54723e */ /* 0x000fc800000010ff */
[----:B------:R-:W-:-:S07]  /*0bc0*/  PRMT R81, R81, 0x5410, R84 ;  /* 0x0000541051517816 */ /* 0x000fce0000000054 */
.L_x_6429:
[C---:B------:R-:W-:Y:S02]  /*0bd0*/  SHF.L.U32 R85, R86.reuse, 0x10, RZ ;  /* 0x0000001056557819 */ /* 0x040fe400000006ff */
[----:B------:R-:W-:-:S03]  /*0be0*/  PRMT R86, R86, 0x7632, R86 ;  /* 0x0000763256567816 */ /* 0x000fc60000000056 */
[----:B------:R-:W-:Y:S01]  /*0bf0*/  FMUL.FTZ R100, R85, R116 ;  /* 0x0000007455647220 */ /* 0x000fe20000410000 */
[----:B------:R-:W-:Y:S06]  /*0c00*/  @P0 BRA `(.L_x_6430) ;  /* 0x0000000000080947 */ /* 0x000fec0003800000 */
[----:B------:R-:W-:Y:S05]  /*0c10*/  @P4 BRA `(.L_x_6431) ;  /* 0x00000000000c4947 */ /* 0x000fea0003800000 */
[----:B------:R-:W-:Y:S05]  /*0c20*/  BRA `(.L_x_6432) ;  /* 0x0000000000107947 */ /* 0x000fea0003800000 */
.L_x_6430:
[----:B-----5:R-:W-:-:S05]  /*0c30*/  SHF.L.U32 R85, R14, 0x10, RZ ;  /* 0x000000100e557819 */ /* 0x020fca00000006ff */
[----:B------:R-:W-:-:S07]  /*0c40*/  FADD.FTZ R100, R85, R100 ;  /* 0x0000006455647221 */ /* 0x000fce0000010000 */
.L_x_6431:
[----:B------:R-:W-:-:S04]  /*0c50*/  F2FP.BF16.F32.PACK_AB R84, RZ, R100 ;  /* 0x00000064ff54723e */ /* 0x000fc800000010ff */
[----:B------:R-:W-:-:S07]  /*0c60*/  PRMT R82, R84, 0x7610, R82 ;  /* 0x0000761054527816 */ /* 0x000fce0000000052 */
.L_x_6432:
[----:B------:R-:W-:-:S05]  /*0c70*/  SHF.L.U32 R99, R86, 0x10, RZ ;  /* 0x0000001056637819 */ /* 0x000fca00000006ff */
[----:B------:R-:W-:Y:S01]  /*0c80*/  FMUL.FTZ R99, R99, R116 ;  /* 0x0000007463637220 */ /* 0x000fe20000410000 */
[----:B------:R-:W-:Y:S06]  /*0c90*/  @P0 BRA `(.L_x_6433) ;  /* 0x0000000000080947 */ /* 0x000fec0003800000 */
[----:B------:R-:W-:Y:S05]  /*0ca0*/  @P4 BRA `(.L_x_6434) ;  /* 0x0000000000104947 */ /* 0x000fea0003800000 */
[----:B------:R-:W-:Y:S05]  /*0cb0*/  BRA `(.L_x_6435) ;  /* 0x0000000000147947 */ /* 0x000fea0003800000 */
.L_x_6433:
[----:B-----5:R-:W-:-:S04]  /*0cc0*/  PRMT R84, R14, 0x7632, R84 ;  /* 0x000076320e547816 */ /* 0x020fc80000000054 */
[----:B------:R-:W-:-:S05]  /*0cd0*/  SHF.L.U32 R84, R84, 0x10, RZ ;  /* 0x0000001054547819 */ /* 0x000fca00000006ff */
[----:B------:R-:W-:-:S07]  /*0ce0*/  FADD.FTZ R99, R84, R99 ;  /* 0x0000006354637221 */ /* 0x000fce0000010000 */
.L_x_6434:
[----:B------:R-:W-:-:S04]  /*0cf0*/  F2FP.BF16.F32.PACK_AB R84, RZ, R99 ;  /* 0x00000063ff54723e */ /* 0x000fc800000010ff */
[----:B------:R-:W-:-:S07]  /*0d00*/  PRMT R82, R82, 0x5410, R84 ;  /* 0x0000541052527816 */ /* 0x000fce0000000054 */
.L_x_6435:
[C---:B------:R-:W-:Y:S02]  /*0d10*/  SHF.L.U32 R107, R87.reuse, 0x10, RZ ;  /* 0x00000010576b7819 */ /* 0x040fe400000006ff */
[----:B------:R-:W-:-:S03]  /*0d20*/  PRMT R87, R87, 0x7632, R87 ;  /* 0x0000763257577816 */ /* 0x000fc60000000057 */
[----:B------:R-:W-:Y:S01]  /*0d30*/  FMUL.FTZ R107, R107, R116 ;  /* 0x000000746b6b7220 */ /* 0x000fe20000410000 */
[----:B------:R-:W-:Y:S06]  /*0d40*/  @P0 BRA `(.L_x_6436) ;  /* 0x0000000000080947 */ /* 0x000fec0003800000 */
[----:B------:R-:W-:Y:S05]  /*0d50*/  @P4 BRA `(.L_x_6437) ;  /* 0x00000000000c4947 */ /* 0x000fea0003800000 */
[----:B------:R-:W-:Y:S05]  /*0d60*/  BRA `(.L_x_6438) ;  /* 0x0000000000107947 */ /* 0x000fea0003800000 */
.L_x_6436:
[----:B-----5:R-:W-:-:S05]  /*0d70*/  SHF.L.U32 R84, R15, 0x10, RZ ;  /* 0x000000100f547819 */ /* 0x020fca00000006ff */
[----:B------:R-:W-:-:S07]  /*0d80*/  FADD.FTZ R107, R84, R107 ;  /* 0x0000006b546b7221 */ /* 0x000fce0000010000 */
.L_x_6437:
[----:B------:R-:W-:-:S04]  /*0d90*/  F2FP.BF16.F32.PACK_AB R84, RZ, R107 ;  /* 0x0000006bff54723e */ /* 0x000fc800000010ff */
[----:B------:R-:W-:-:S07]  /*0da0*/  PRMT R83, R84, 0x7610, R83 ;  /* 0x0000761054537816 */ /* 0x000fce0000000053 */
.L_x_6438:
[----:B------:R-:W-:-:S05]  /*0db0*/  SHF.L.U32 R87, R87, 0x10, RZ ;  /* 0x0000001057577819 */ /* 0x000fca00000006ff */
[----:B------:R-:W-:Y:S01]  /*0dc0*/  FMUL.FTZ R108, R87, R116 ;  /* 0x00000074576c7220 */ /* 0x000fe20000410000 */
[----:B------:R-:W-:Y:S06]  /*0dd0*/  @P0 BRA `(.L_x_6439) ;  /* 0x0000000000080947 */ /* 0x000fec0003800000 */
[----:B------:R-:W-:Y:S05]  /*0de0*/  @P4 BRA `(.L_x_6440) ;  /* 0x0000000000104947 */ /* 0x000fea0003800000 */
[----:B------:R-:W-:Y:S05]  /*0df0*/  BRA `(.L_x_6441) ;  /* 0x0000000000147947 */ /* 0x000fea0003800000 */
.L_x_6439:
[----:B-----5:R-:W-:-:S04]  /*0e00*/  PRMT R84, R15, 0x7632, R84 ;  /* 0x000076320f547816 */ /* 0x020fc80000000054 */
[----:B------:R-:W-:-:S05]  /*0e10*/  SHF.L.U32 R85, R84, 0x10, RZ ;  /* 0x0000001054557819 */ /* 0x000fca00000006ff */
[----:B------:R-:W-:-:S07]  /*0e20*/  FADD.FTZ R108, R85, R108 ;  /* 0x0000006c556c7221 */ /* 0x000fce0000010000 */
.L_x_6440:
[----:B------:R-:W-:-:S04]  /*0e30*/  F2FP.BF16.F32.PACK_AB R84, RZ, R108 ;  /* 0x0000006cff54723e */ /* 0x000fc800000010ff */
[----:B------:R-:W-:-:S07]  /*0e40*/  PRMT R83, R83, 0x5410, R84 ;  /* 0x0000541053537816 */ /* 0x000fce0000000054 */
.L_x_6441:
[----:B------:R-:W1:Y:S01]  /*0e50*/  @P4 LDC.64 R84, c[0x0][0x238] ;  /* 0x00008e00ff544b82 */ /* 0x000e620000000a00 */
[C---:B------:R-:W-:Y:S02]  /*0e60*/  IADD3 R117, R0.reuse, 0x80, RZ ;  /* 0x0000008000757810 */ /* 0x040fe40007ffe0ff */
[----:B-1----:R-:W-:-:S04]  /*0e70*/  @P4 LEA R84, P0, R0, R84, 0x4 ;  /* 0x0000005400544211 */ /* 0x002fc800078020ff */
[----:B------:R-:W-:-:S05]  /*0e80*/  @P4 LEA.HI.X R85, R0, R85, RZ, 0x4, P0 ;  /* 0x0000005500554211 */ /* 0x000fca00000f24ff */
[----:B------:R1:W-:Y:S04]  /*0e90*/  @P4 STG.E.128 desc[UR4][R84.64], R80 ;  /* 0x0000005054004986 */ /* 0x0003e8000c101d04 */
.L_x_6417:
[----:B------:R-:W-:Y:S05]  /*0ea0*/  BSYNC B0 ;  /* 0x0000000000007941 */ /* 0x000fea0003800000 */
.L_x_6416:
[----:B------:R-:W-:Y:S01]  /*0eb0*/  ISETP.GE.U32.AND P0, PT, R5, 0x100, PT ;  /* 0x000001000500780c */ /* 0x000fe20003f06070 */
[----:B------:R-:W-:-:S12]  /*0ec0*/  BSSY B0, `(.L_x_6442) ;  /* 0x0000061000007945 */ /* 0x000fd80003800000 */
[----:B------:R-:W-:Y:S05]  /*0ed0*/  @!P0 BRA `(.L_x_6443) ;  /* 0x00000004007c8947 */ /* 0x000fea0003800000 */
[----:B-1----:R-:W1:Y:S01]  /*0ee0*/  LDC.64 R84, c[0x0][0x220] ;  /* 0x00008800ff547b82 */ /* 0x002e620000000a00 */
[----:B------:R-:W-:-:S04]  /*0ef0*/  ISETP.NE.U32.AND P0, PT, RZ, UR10, PT ;  /* 0x0000000aff007c0c */ /* 0x000fc8000bf05070 */
[----:B------:R-:W-:-:S13]  /*0f00*/  ISETP.NE.AND.EX P0, PT, RZ, UR11, PT, P0 ;  /* 0x0000000bff007c0c */ /* 0x000fda000bf05300 */
[----:B------:R-:W-:-:S04]  /*0f10*/  @P0 LEA R118, P1, R117, UR10, 0x4 ;  /* 0x0000000a75760c11 */ /* 0x000fc8000f8220ff */
[C---:B------:R-:W-:Y:S01]  /*0f20*/  @P0 LEA.HI.X R119, R117.reuse, UR11, RZ, 0x4, P1 ;  /* 0x0000000b75770c11 */ /* 0x040fe200088f24ff */
[----:B-1----:R-:W-:-:S04]  /*0f30*/  IMAD.WIDE.U32 R84, R117, 0x10, R84 ;  /* 0x0000001075547825 */ /* 0x002fc800078e0054 */
[----:B-----5:R1:W5:Y:S04]  /*0f40*/  @P0 LDG.E.128 R12, desc[UR4][R118.64] ;  /* 0x00000004760c0981 */ /* 0x020368000c1e1d00 */
        /* <DEDUP_REMOVED lines=9> */
.L_x_6444:
[----:B-----5:R-:W-:-:S05]  /*0fe0*/  SHF.L.U32 R84, R12, 0x10, RZ ;  /* 0x000000100c547819 */ /* 0x020fca00000006ff */
[----:B------:R-:W-:-:S07]  /*0ff0*/  FADD.FTZ R9, R84, R9 ;  /* 0x0000000954097221 */ /* 0x000fce0000010000 */
.L_x_6445:
[----:B------:R-:W-:-:S04]  /*1000*/  F2FP.BF16.F32.PACK_AB R84, RZ, R9 ;  /* 0x00000009ff54723e */ /* 0x000fc800000010ff */
[----:B------:R-:W-:-:S07]  /*1010*/  PRMT R80, R84, 0x7610, R80 ;  /* 0x0000761054507816 */ /* 0x000fce0000000050 */
.L_x_6446:
[----:B------:R-:W-:-:S05]  /*1020*/  SHF.L.U32 R93, R10, 0x10, RZ ;  /* 0x000000100a5d7819 */ /* 0x000fca00000006ff */
[----:B------:R-:W-:Y:S01]  /*1030*/  FMUL.FTZ R10, R93, R116 ;  /* 0x000000745d0a7220 */ /* 0x000fe20000410000 */
[----:B------:R-:W-:Y:S06]  /*1040*/  @P0 BRA `(.L_x_6447) ;  /* 0x0000000000080947 */ /* 0x000fec0003800000 */
[----:B------:R-:W-:Y:S05]  /*1050*/  @P4 BRA `(.L_x_6448) ;  /* 0x0000000000104947 */ /* 0x000fea0003800000 */
[----:B------:R-:W-:Y:S05]  /*1060*/  BRA `(.L_x_6449) ;  /* 0x0000000000147947 */ /* 0x000fea0003800000 */
.L_x_6447:
[----:B-----5:R-:W-:-:S04]  /*1070*/  PRMT R84, R12, 0x7632, R84 ;  /* 0x000076320c547816 */ /* 0x020fc80000000054 */
[----:B------:R-:W-:-:S05]  /*1080*/  SHF.L.U32 R93, R84, 0x10, RZ ;  /* 0x00000010545d7819 */ /* 0x000fca00000006ff */
[----:B------:R-:W-:-:S07]  /*1090*/  FADD.FTZ R10, R93, R10 ;  /* 0x0000000a5d0a7221 */ /* 0x000fce0000010000 */
.L_x_6448:
[----:B------:R-:W-:-:S04]  /*10a0*/  F2FP.BF16.F32.PACK_AB R84, RZ, R10 ;  /* 0x0000000aff54723e */ /* 0x000fc800000010ff */
[----:B------:R-:W-:-:S07]  /*10b0*/  PRMT R80, R80, 0x5410, R84 ;  /* 0x0000541050507816 */ /* 0x000fce0000000054 */
.L_x_6449:
[C---:B------:R-:W-:Y:S02]  /*10c0*/  SHF.L.U32 R93, R85.reuse, 0x10, RZ ;  /* 0x00000010555d7819 */ /* 0x040fe400000006ff */
[----:B------:R-:W-:-:S03]  /*10d0*/  PRMT R85, R85, 0x7632, R85 ;  /* 0x0000763255557816 */ /* 0x000fc60000000055 */
[----:B------:R-:W-:Y:S01]  /*10e0*/  FMUL.FTZ R93, R93, R116 ;  /* 0x000000745d5d7220 */ /* 0x000fe20000410000 */
[----:B------:R-:W-:Y:S06]  /*10f0*/  @P0 BRA `(.L_x_6450) ;  /* 0x0000000000080947 */ /* 0x000fec0003800000 */
[----:B------:R-:W-:Y:S05]  /*1100*/  @P4 BRA `(.L_x_6451) ;  /* 0x00000000000c4947 */ /* 0x000fea0003800000 */
[----:B------:R-:W-:Y:S05]  /*1110*/  BRA `(.L_x_6452) ;  /* 0x0000000000107947 */ /* 0x000fea0003800000 */
.L_x_6450:
[----:B-----5:R-:W-:-:S05]  /*1120*/  SHF.L.U32 R84, R13, 0x10, RZ ;  /* 0x000000100d547819 */ /* 0x020fca00000006ff */
[----:B------:R-:W-:-:S07]  /*1130*/  FADD.FTZ R93, R84, R93 ;  /* 0x0000005d545d7221 */ /* 0x000fce0000010000 */
.L_x_6451:
[----:B------:R-:W-:-:S04]  /*1140*/  F2FP.BF16.F32.PACK_AB R84, RZ, R93 ;  /* 0x0000005dff54723e */ /* 0x000fc800000010ff */
[----:B------:R-:W-:-:S07]  /*1150*/  PRMT R81, R84, 0x7610, R81 ;  /* 0x0000761054517816 */ /* 0x000fce0000000051 */
.L_x_6452:
[----:B------:R-:W-:-:S05]  /*1160*/  SHF.L.U32 R85, R85, 0x10, RZ ;  /* 0x0000001055557819 */ /* 0x000fca00000006ff */
[----:B------:R-:W-:Y:S01]  /*1170*/  FMUL.FTZ R94, R85, R116 ;  /* 0x00000074555e7220 */ /* 0x000fe20000410000 */
[----:B------:R-:W-:Y:S06]  /*1180*/  @P0 BRA `(.L_x_6453) ;  /* 0x0000000000080947 */ /* 0x000fec0003800000 */
[----:B------:R-:W-:Y:S05]  /*1190*/  @P4 BRA `(.L_x_6454) ;  /* 0x0000000000104947 */ /* 0x000fea0003800000 */
[----:B------:R-:W-:Y:S05]  /*11a0*/  BRA `(.L_x_6455) ;  /* 0x0000000000147947 */ /* 0x000fea0003800000 */
.L_x_6453:
[----:B-----5:R-:W-:-:S04]  /*11b0*/  PRMT R84, R13, 0x7632, R84 ;  /* 0x000076320d547816 */ /* 0x020fc80000000054 */
[----:B------:R-:W-:-:S05]  /*11c0*/  SHF.L.U32 R85, R84, 0x10, RZ ;  /* 0x0000001054557819 */ /* 0x000fca00000006ff */
[----:B------:R-:W-:-:S07]  /*11d0*/  FADD.FTZ R94, R85, R94 ;  /* 0x0000005e555e7221 */ /* 0x000fce0000010000 */
.L_x_6454:
[----:B------:R-:W-:-:S04]  /*11e0*/  F2FP.BF16.F32.PACK_AB R84, RZ, R94 ;  /* 0x0000005eff54723e */ /* 0x000fc800000010ff */
[----:B------:R-:W-:-:S07]  /*11f0*/  PRMT R81, R81, 0x5410, R84 ;  /* 0x0000541051517816 */ /* 0x000fce0000000054 */
.L_x_6455:
[C---:B------:R-:W-:Y:S02]  /*1200*/  SHF.L.U32 R101, R86.reuse, 0x10, RZ ;  /* 0x0000001056657819 */ /* 0x040fe400000006ff */
[----:B------:R-:W-:-:S03]  /*1210*/  PRMT R86, R86, 0x7632, R86 ;  /* 0x0000763256567816 */ /* 0x000fc60000000056 */
[----:B------:R-:W-:Y:S01]  /*1220*/  FMUL.FTZ R101, R101, R116 ;  /* 0x0000007465657220 */ /* 0x000fe20000410000 */
[----:B------:R-:W-:Y:S06]  /*1230*/  @P0 BRA `(.L_x_6456) ;  /* 0x0000000000080947 */ /* 0x000fec0003800000 */
[----:B------:R-:W-:Y:S05]  /*1240*/  @P4 BRA `(.L_x_6457) ;  /* 0x00000000000c4947 */ /* 0x000fea0003800000 */
[----:B------:R-:W-:Y:S05]  /*1250*/  BRA `(.L_x_6458) ;  /* 0x0000000000107947 */ /* 0x000fea0003800000 */
.L_x_6456:
[----:B-----5:R-:W-:-:S05]  /*1260*/  SHF.L.U32 R84, R14, 0x10, RZ ;  /* 0x000000100e547819 */ /* 0x020fca00000006ff */
[----:B------:R-:W-:-:S07]  /*1270*/  FADD.FTZ R101, R84, R101 ;  /* 0x0000006554657221 */ /* 0x000fce0000010000 */
.L_x_6457:
[----:B------:R-:W-:-:S04]  /*1280*/  F2FP.BF16.F32.PACK_AB R84, RZ, R101 ;  /* 0x00000065ff54723e */ /* 0x000fc800000010ff */
[----:B------:R-:W-:-:S07]  /*1290*/  PRMT R82, R84, 0x7610, R82 ;  /* 0x0000761054527816 */ /* 0x000fce0000000052 */
.L_x_6458:
[----:B------:R-:W-:-:S05]  /*12a0*/  SHF.L.U32 R85, R86, 0x10, RZ ;  /* 0x0000001056557819 */ /* 0x000fca00000006ff */
[----:B------:R-:W-:Y:S01]  /*12b0*/  FMUL.FTZ R102, R85, R116 ;  /* 0x0000007455667220 */ /* 0x000fe20000410000 */
[----:B------:R-:W-:Y:S06]  /*12c0*/  @P0 BRA `(.L_x_6459) ;  /* 0x0000000000080947 */ /* 0x000fec0003800000 */
[----:B------:R-:W-:Y:S05]  /*12d0*/  @P4 BRA `(.L_x_6460) ;  /* 0x0000000000104947 */ /* 0x000fea0003800000 */
[----:B------:R-:W-:Y:S05]  /*12e0*/  BRA `(.L_x_6461) ;  /* 0x0000000000147947 */ /* 0x000fea0003800000 */
.L_x_6459:
[----:B-----5:R-:W-:-:S04]  /*12f0*/  PRMT R84, R14, 0x7632, R84 ;  /* 0x000076320e547816 */ /* 0x020fc80000000054 */
[----:B------:R-:W-:-:S05]  /*1300*/  SHF.L.U32 R85, R84, 0x10, RZ ;  /* 0x0000001054557819 */ /* 0x000fca00000006ff */
[----:B------:R-:W-:-:S07]  /*1310*/  FADD.FTZ R102, R85, R102 ;  /* 0x0000006655667221 */ /* 0x000fce0000010000 */
.L_x_6460:
[----:B------:R-:W-:-:S04]  /*1320*/  F2FP.BF16.F32.PACK_AB R84, RZ, R102 ;  /* 0x00000066ff54723e */ /* 0x000fc800000010ff */
[----:B------:R-:W-:-:S07]  /*1330*/  PRMT R82, R82, 0x5410, R84 ;  /* 0x0000541052527816 */ /* 0x000fce0000000054 */
.L_x_6461:
[C---:B------:R-:W-:Y:S02]  /*1340*/  SHF.L.U32 R109, R87.reuse, 0x10, RZ ;  /* 0x00000010576d7819 */ /* 0x040fe400000006ff */
[----:B------:R-:W-:-:S03]  /*1350*/  PRMT R87, R87, 0x7632, R87 ;  /* 0x0000763257577816 */ /* 0x000fc60000000057 */
[----:B------:R-:W-:Y:S01]  /*1360*/  FMUL.FTZ R109, R109, R116 ;  /* 0x000000746d6d7220 */ /* 0x000fe20000410000 */
[----:B------:R-:W-:Y:S06]  /*1370*/  @P0 BRA `(.L_x_6462) ;  /* 0x0000000000080947 */ /* 0x000fec0003800000 */
[----:B------:R-:W-:Y:S05]  /*1380*/  @P4 BRA `(.L_x_6463) ;  /* 0x00000000000c4947 */ /* 0x000fea0003800000 */
[----:B------:R-:W-:Y:S05]  /*1390*/  BRA `(.L_x_6464) ;  /* 0x0000000000107947 */ /* 0x000fea0003800000 */
.L_x_6462:
[----:B-----5:R-:W-:-:S05]  /*13a0*/  SHF.L.U32 R84, R15, 0x10, RZ ;  /* 0x000000100f547819 */ /* 0x020fca00000006ff */
[----:B------:R-:W-:-:S07]  /*13b0*/  FADD.FTZ R109, R84, R109 ;  /* 0x0000006d546d7221 */ /* 0x000fce0000010000 */
.L_x_6463:
[----:B------:R-:W-:-:S04]  /*13c0*/  F2FP.BF16.F32.PACK_AB R84, RZ, R109 ;  /* 0x0000006dff54723e */ /* 0x000fc800000010ff */
[----:B------:R-:W-:-:S07]  /*13d0*/  PRMT R83, R84, 0x7610, R83 ;  /* 0x0000761054537816 */ /* 0x000fce0000000053 */
.L_x_6464:
[----:B------:R-:W-:-:S05]  /*13e0*/  SHF.L.U32 R87, R87, 0x10, RZ ;  /* 0x0000001057577819 */ /* 0x000fca00000006ff */
[----:B------:R-:W-:Y:S01]  /*13f0*/  FMUL.FTZ R110, R87, R116 ;  /* 0x00000074576e7220 */ /* 0x000fe20000410000 */
[----:B------:R-:W-:Y:S06]  /*1400*/  @P0 BRA `(.L_x_6465) ;  /* 0x0000000000080947 */ /* 0x000fec0003800000 */
[----:B------:R-:W-:Y:S05]  /*1410*/  @P4 BRA `(.L_x_6466) ;  /* 0x0000000000104947 */ /* 0x000fea0003800000 */
[----:B------:R-:W-:Y:S05]  /*1420*/  BRA `(.L_x_6467) ;  /* 0x0000000000147947 */ /* 0x000fea0003800000 */
.L_x_6465:
[----:B-----5:R-:W-:-:S04]  /*1430*/  PRMT R84, R15, 0x7632, R84 ;  /* 0x000076320f547816 */ /* 0x020fc80000000054 */
[----:B------:R-:W-:-:S05]  /*1440*/  SHF.L.U32 R85, R84, 0x10, RZ ;  /* 0x0000001054557819 */ /* 0x000fca00000006ff */
[----:B------:R-:W-:-:S07]  /*1450*/  FADD.FTZ R110, R85, R110 ;  /* 0x0000006e556e7221 */ /* 0x000fce0000010000 */
.L_x_6466:
[----:B------:R-:W-:-:S04]  /*1460*/  F2FP.BF16.F32.PACK_AB R84, RZ, R110 ;  /* 0x0000006eff54723e */ /* 0x000fc800000010ff */
[----:B------:R-:W-:-:S07]  /*1470*/  PRMT R83, R83, 0x5410, R84 ;  /* 0x0000541053537816 */ /* 0x000fce0000000054 */
.L_x_6467:
[----:B------:R-:W1:Y:S02]  /*1480*/  @P4 LDC.64 R84, c[0x0][0x238] ;  /* 0x00008e00ff544b82 */ /* 0x000e640000000a00 */
[----:B-1----:R-:W-:-:S04]  /*1490*/  @P4 LEA R84, P0, R117, R84, 0x4 ;  /* 0x0000005475544211 */ /* 0x002fc800078020ff */
[C---:B------:R-:W-:Y:S02]  /*14a0*/  @P4 LEA.HI.X R85, R117.reuse, R85, RZ, 0x4, P0 ;  /* 0x0000005575554211 */ /* 0x040fe400000f24ff */
[----:B------:R-:W-:-:S03]  /*14b0*/  IADD3 R117, R117, 0x80, RZ ;  /* 0x0000008075757810 */ /* 0x000fc60007ffe0ff */
[----:B------:R2:W-:Y:S04]  /*14c0*/  @P4 STG.E.128 desc[UR4][R84.64], R80 ;  /* 0x0000005054004986 */ /* 0x0005e8000c101d04 */
.L_x_6443:
[----:B------:R-:W-:Y:S05]  /*14d0*/  BSYNC B0 ;  /* 0x0000000000007941 */ /* 0x000fea0003800000 */
.L_x_6442:
[----:B------:R-:W-:Y:S01]  /*14e0*/  ISETP.GE.U32.AND P0, PT, R5, 0x180, PT ;  /* 0x000001800500780c */ /* 0x000fe20003f06070 */
[----:B------:R-:W-:-:S12]  /*14f0*/  BSSY B0, `(.L_x_6468) ;  /* 0x0000061000007945 */ /* 0x000fd80003800000 */
[----:B------:R-:W-:Y:S05]  /*1500*/  @!P0 BRA `(.L_x_6469) ;  /* 0x00000004007c8947 */ /* 0x000fea0003800000 */
[----:B-12---:R-:W1:Y:S01]  /*1510*/  LDC.64 R84, c[0x0][0x220] ;  /* 0x00008800ff547b82 */ /* 0x006e620000000a00 */
        /* <DEDUP_REMOVED lines=15> */
.L_x_6470:
[----:B-----5:R-:W-:-:S05]  /*1610*/  SHF.L.U32 R84, R12, 0x10, RZ ;  /* 0x000000100c547819 */ /* 0x020fca00000006ff */
[----:B------:R-:W-:-:S07]  /*1620*/  FADD.FTZ R11, R84, R11 ;  /* 0x0000000b540b7221 */ /* 0x000fce0000010000 */
.L_x_6471:
[----:B------:R-:W-:-:S04]  /*1630*/  F2FP.BF16.F32.PACK_AB R84, RZ, R11 ;  /* 0x0000000bff54723e */ /* 0x000fc800000010ff */
[----:B------:R-:W-:-:S07]  /*1640*/  PRMT R80, R84, 0x7610, R80 ;  /* 0x0000761054507816 */ /* 0x000fce0000000050 */
.L_x_6472:
[----:B------:R-:W-:-:S05]  /*1650*/  SHF.L.U32 R95, R88, 0x10, RZ ;  /* 0x00000010585f7819 */ /* 0x000fca00000006ff */
[----:B------:R-:W-:Y:S01]  /*1660*/  FMUL.FTZ R88, R95, R116 ;  /* 0x000000745f587220 */ /* 0x000fe20000410000 */
[----:B------:R-:W-:Y:S06]  /*1670*/  @P0 BRA `(.L_x_6473) ;  /* 0x0000000000080947 */ /* 0x000fec0003800000 */
[----:B------:R-:W-:Y:S05]  /*1680*/  @P4 BRA `(.L_x_6474) ;  /* 0x0000000000104947 */ /* 0x000fea0003800000 */
[----:B------:R-:W-:Y:S05]  /*1690*/  BRA `(.L_x_6475) ;  /* 0x0000000000147947 */ /* 0x000fea0003800000 */
.L_x_6473:
[----:B-----5:R-:W-:-:S04]  /*16a0*/  PRMT R84, R12, 0x7632, R84 ;  /* 0x000076320c547816 */ /* 0x020fc80000000054 */
[----:B------:R-:W-:-:S05]  /*16b0*/  SHF.L.U32 R95, R84, 0x10, RZ ;  /* 0x00000010545f7819 */ /* 0x000fca00000006ff */
[----:B------:R-:W-:-:S07]  /*16c0*/  FADD.FTZ R88, R95, R88 ;  /* 0x000000585f587221 */ /* 0x000fce0000010000 */
.L_x_6474:
[----:B------:R-:W-:-:S04]  /*16d0*/  F2FP.BF16.F32.PACK_AB R84, RZ, R88 ;  /* 0x00000058ff54723e */ /* 0x000fc800000010ff */
[----:B------:R-:W-:-:S07]  /*16e0*/  PRMT R80, R80, 0x5410, R84 ;  /* 0x0000541050507816 */ /* 0x000fce0000000054 */
.L_x_6475:
[C---:B------:R-:W-:Y:S02]  /*16f0*/  SHF.L.U32 R95, R85.reuse, 0x10, RZ ;  /* 0x00000010555f7819 */ /* 0x040fe400000006ff */
[----:B------:R-:W-:-:S03]  /*1700*/  PRMT R85, R85, 0x7632, R85 ;  /* 0x0000763255557816 */ /* 0x000fc60000000055 */
[----:B------:R-:W-:Y:S01]  /*1710*/  FMUL.FTZ R95, R95, R116 ;  /* 0x000000745f5f7220 */ /* 0x000fe20000410000 */
[----:B------:R-:W-:Y:S06]  /*1720*/  @P0 BRA `(.L_x_6476) ;  /* 0x0000000000080947 */ /* 0x000fec0003800000 */
[----:B------:R-:W-:Y:S05]  /*1730*/  @P4 BRA `(.L_x_6477) ;  /* 0x00000000000c4947 */ /* 0x000fea0003800000 */
[----:B------:R-:W-:Y:S05]  /*1740*/  BRA `(.L_x_6478) ;  /* 0x0000000000107947 */ /* 0x000fea0003800000 */
.L_x_6476:
[----:B-----5:R-:W-:-:S05]  /*1750*/  SHF.L.U32 R84, R13, 0x10, RZ ;  /* 0x000000100d547819 */ /* 0x020fca00000006ff */
[----:B------:R-:W-:-:S07]  /*1760*/  FADD.FTZ R95, R84, R95 ;  /* 0x0000005f545f7221 */ /* 0x000fce0000010000 */
.L_x_6477:
[----:B------:R-:W-:-:S04]  /*1770*/  F2FP.BF16.F32.PACK_AB R84, RZ, R95 ;  /* 0x0000005fff54723e */ /* 0x000fc800000010ff */
[----:B------:R-:W-:-:S07]  /*1780*/  PRMT R81, R84, 0x7610, R81 ;  /* 0x0000761054517816 */ /* 0x000fce0000000051 */
.L_x_6478:
[----:B------:R-:W-:-:S05]  /*1790*/  SHF.L.U32 R85, R85, 0x10, RZ ;  /* 0x0000001055557819 */ /* 0x000fca00000006ff */
[----:B------:R-:W-:Y:S01]  /*17a0*/  FMUL.FTZ R96, R85, R116 ;  /* 0x0000007455607220 */ /* 0x000fe20000410000 */
[----:B------:R-:W-:Y:S06]  /*17b0*/  @P0 BRA `(.L_x_6479) ;  /* 0x0000000000080947 */ /* 0x000fec0003800000 */
[----:B------:R-:W-:Y:S05]  /*17c0*/  @P4 BRA `(.L_x_6480) ;  /* 0x0000000000104947 */ /* 0x000fea0003800000 */
[----:B------:R-:W-:Y:S05]  /*17d0*/  BRA `(.L_x_6481) ;  /* 0x0000000000147947 */ /* 0x000fea0003800000 */
.L_x_6479:
[----:B-----5:R-:W-:-:S04]  /*17e0*/  PRMT R84, R13, 0x7632, R84 ;  /* 0x000076320d547816 */ /* 0x020fc80000000054 */
[----:B------:R-:W-:-:S05]  /*17f0*/  SHF.L.U32 R85, R84, 0x10, RZ ;  /* 0x0000001054557819 */ /* 0x000fca00000006ff */
[----:B------:R-:W-:-:S07]  /*1800*/  FADD.FTZ R96, R85, R96 ;  /* 0x0000006055607221 */ /* 0x000fce0000010000 */
.L_x_6480:
[----:B------:R-:W-:-:S04]  /*1810*/  F2FP.BF16.F32.PACK_AB R84, RZ, R96 ;  /* 0x00000060ff54723e */ /* 0x000fc800000010ff */
[----:B------:R-:W-:-:S07]  /*1820*/  PRMT R81, R81, 0x5410, R84 ;  /* 0x0000541051517816 */ /* 0x000fce0000000054 */
.L_x_6481:
[C---:B------:R-:W-:Y:S02]  /*1830*/  SHF.L.U32 R103, R86.reuse, 0x10, RZ ;  /* 0x0000001056677819 */ /* 0x040fe400000006ff */
[----:B------:R-:W-:-:S03]  /*1840*/  PRMT R86, R86, 0x7632, R86 ;  /* 0x0000763256567816 */ /* 0x000fc60000000056 */
[----:B------:R-:W-:Y:S01]  /*1850*/  FMUL.FTZ R103, R103, R116 ;  /* 0x0000007467677220 */ /* 0x000fe20000410000 */
[----:B------:R-:W-:Y:S06]  /*1860*/  @P0 BRA `(.L_x_6482) ;  /* 0x0000000000080947 */ /* 0x000fec0003800000 */
[----:B------:R-:W-:Y:S05]  /*1870*/  @P4 BRA `(.L_x_6483) ;  /* 0x00000000000c4947 */ /* 0x000fea0003800000 */
[----:B------:R-:W-:Y:S05]  /*1880*/  BRA `(.L_x_6484) ;  /* 0x0000000000107947 */ /* 0x000fea0003800000 */
.L_x_6482:
[----:B-----5:R-:W-:-:S05]  /*1890*/  SHF.L.U32 R84, R14, 0x10, RZ ;  /* 0x000000100e547819 */ /* 0x020fca00000006ff */
[----:B------:R-:W-:-:S07]  /*18a0*/  FADD.FTZ R103, R84, R103 ;  /* 0x0000006754677221 */ /* 0x000fce0000010000 */
.L_x_6483:
[----:B------:R-:W-:-:S04]  /*18b0*/  F2FP.BF16.F32.PACK_AB R84, RZ, R103 ;  /* 0x00000067ff54723e */ /* 0x000fc800000010ff */
[----:B------:R-:W-:-:S07]  /*18c0*/  PRMT R82, R84, 0x7610, R82 ;  /* 0x0000761054527816 */ /* 0x000fce0000000052 */
.L_x_6484:
[----:B------:R-:W-:-:S05]  /*18d0*/  SHF.L.U32 R85, R86, 0x10, RZ ;  /* 0x0000001056557819 */ /* 0x000fca00000006ff */
[----:B------:R-:W-:Y:S01]  /*18e0*/  FMUL.FTZ R104, R85, R116 ;  /* 0x0000007455687220 */ /* 0x000fe20000410000 */
[----:B------:R-:W-:Y:S06]  /*18f0*/  @P0 BRA `(.L_x_6485) ;  /* 0x0000000000080947 */ /* 0x000fec0003800000 */
[----:B------:R-:W-:Y:S05]  /*1900*/  @P4 BRA `(.L_x_6486) ;  /* 0x0000000000104947 */ /* 0x000fea0003800000 */
[----:B------:R-:W-:Y:S05]  /*1910*/  BRA `(.L_x_6487) ;  /* 0x0000000000147947 */ /* 0x000fea0003800000 */
.L_x_6485:
[----:B-----5:R-:W-:-:S04]  /*1920*/  PRMT R84, R14, 0x7632, R84 ;  /* 0x000076320e547816 */ /* 0x020fc80000000054 */
[----:B------:R-:W-:-:S05]  /*1930*/  SHF.L.U32 R85, R84, 0x10, RZ ;  /* 0x0000001054557819 */ /* 0x000fca00000006ff */
[----:B------:R-:W-:-:S07]  /*1940*/  FADD.FTZ R104, R85, R104 ;  /* 0x0000006855687221 */ /* 0x000fce0000010000 */
.L_x_6486:
[----:B------:R-:W-:-:S04]  /*1950*/  F2FP.BF16.F32.PACK_AB R84, RZ, R104 ;  /* 0x00000068ff54723e */ /* 0x000fc800000010ff */
[----:B------:R-:W-:-:S07]  /*1960*/  PRMT R82, R82, 0x5410, R84 ;  /* 0x0000541052527816 */ /* 0x000fce0000000054 */
.L_x_6487:
[C---:B------:R-:W-:Y:S02]  /*1970*/  SHF.L.U32 R111, R87.reuse, 0x10, RZ ;  /* 0x00000010576f7819 */ /* 0x040fe400000006ff */
[----:B------:R-:W-:-:S03]  /*1980*/  PRMT R87, R87, 0x7632, R87 ;  /* 0x0000763257577816 */ /* 0x000fc60000000057 */
[----:B------:R-:W-:Y:S01]  /*1990*/  FMUL.FTZ R111, R111, R116 ;  /* 0x000000746f6f7220 */ /* 0x000fe20000410000 */
[----:B------:R-:W-:Y:S06]  /*19a0*/  @P0 BRA `(.L_x_6488) ;  /* 0x0000000000080947 */ /* 0x000fec0003800000 */
[----:B------:R-:W-:Y:S05]  /*19b0*/  @P4 BRA `(.L_x_6489) ;  /* 0x00000000000c4947 */ /* 0x000fea0003800000 */
[----:B------:R-:W-:Y:S05]  /*19c0*/  BRA `(.L_x_6490) ;  /* 0x0000000000107947 */ /* 0x000fea0003800000 */
.L_x_6488:
[----:B-----5:R-:W-:-:S05]  /*19d0*/  SHF.L.U32 R84, R15, 0x10, RZ ;  /* 0x000000100f547819 */ /* 0x020fca00000006ff */
[----:B------:R-:W-:-:S07]  /*19e0*/  FADD.FTZ R111, R84, R111 ;  /* 0x0000006f546f7221 */ /* 0x000fce0000010000 */
.L_x_6489:
[----:B------:R-:W-:-:S04]  /*19f0*/  F2FP.BF16.F32.PACK_AB R84, RZ, R111 ;  /* 0x0000006fff54723e */ /* 0x000fc800000010ff */
[----:B------:R-:W-:-:S07]  /*1a00*/  PRMT R83, R84, 0x7610, R83 ;  /* 0x0000761054537816 */ /* 0x000fce0000000053 */
.L_x_6490:
[----:B------:R-:W-:-:S05]  /*1a10*/  SHF.L.U32 R87, R87, 0x10, RZ ;  /* 0x0000001057577819 */ /* 0x000fca00000006ff */
[----:B------:R-:W-:Y:S01]  /*1a20*/  FMUL.FTZ R112, R87, R116 ;  /* 0x0000007457707220 */ /* 0x000fe20000410000 */
[----:B------:R-:W-:Y:S06]  /*1a30*/  @P0 BRA `(.L_x_6491) ;  /* 0x0000000000080947 */ /* 0x000fec0003800000 */
[----:B------:R-:W-:Y:S05]  /*1a40*/  @P4 BRA `(.L_x_6492) ;  /* 0x0000000000104947 */ /* 0x000fea0003800000 */
[----:B------:R-:W-:Y:S05]  /*1a50*/  BRA `(.L_x_6493) ;  /* 0x0000000000147947 */ /* 0x000fea0003800000 */
.L_x_6491:
[----:B-----5:R-:W-:-:S04]  /*1a60*/  PRMT R84, R15, 0x7632, R84 ;  /* 0x000076320f547816 */ /* 0x020fc80000000054 */
[----:B------:R-:W-:-:S05]  /*1a70*/  SHF.L.U32 R85, R84, 0x10, RZ ;  /* 0x0000001054557819 */ /* 0x000fca00000006ff */
[----:B------:R-:W-:-:S07]  /*1a80*/  FADD.FTZ R112, R85, R112 ;  /* 0x0000007055707221 */ /* 0x000fce0000010000 */
.L_x_6492:
[----:B------:R-:W-:-:S04]  /*1a90*/  F2FP.BF16.F32.PACK_AB R84, RZ, R112 ;  /* 0x00000070ff54723e */ /* 0x000fc800000010ff */
[----:B------:R-:W-:-:S07]  /*1aa0*/  PRMT R83, R83, 0x5410, R84 ;  /* 0x0000541053537816 */ /* 0x000fce0000000054 */
.L_x_6493:
[----:B------:R-:W1:Y:S02]  /*1ab0*/  @P4 LDC.64 R84, c[0x0][0x238] ;  /* 0x00008e00ff544b82 */ /* 0x000e640000000a00 */
[----:B-1----:R-:W-:-:S04]  /*1ac0*/  @P4 LEA R84, P0, R117, R84, 0x4 ;  /* 0x0000005475544211 */ /* 0x002fc800078020ff */
[C---:B------:R-:W-:Y:S02]  /*1ad0*/  @P4 LEA.HI.X R85, R117.reuse, R85, RZ, 0x4, P0 ;  /* 0x0000005575554211 */ /* 0x040fe400000f24ff */
[----:B------:R-:W-:-:S03]  /*1ae0*/  IADD3 R117, R117, 0x80, RZ ;  /* 0x0000008075757810 */ /* 0x000fc60007ffe0ff */
[----:B------:R3:W-:Y:S04]  /*1af0*/  @P4 STG.E.128 desc[UR4][R84.64], R80 ;  /* 0x0000005054004986 */ /* 0x0007e8000c101d04 */
.L_x_6469:
[----:B------:R-:W-:Y:S05]  /*1b00*/  BSYNC B0 ;  /* 0x0000000000007941 */ /* 0x000fea0003800000 */
.L_x_6468:
[----:B------:R-:W-:Y:S01]  /*1b10*/  ISETP.GE.U32.AND P0, PT, R5, 0x200, PT ;  /* 0x000002000500780c */ /* 0x000fe20003f06070 */
[----:B------:R-:W-:-:S12]  /*1b20*/  BSSY B0, `(.L_x_6494) ;  /* 0x0000060000007945 */ /* 0x000fd80003800000 */
[----:B------:R-:W-:Y:S05]  /*1b30*/  @!P0 BRA `(.L_x_6495) ;  /* 0x0000000400788947 */ /* 0x000fea0003800000 */
[----:B-123--:R-:W1:Y:S01]  /*1b40*/  LDC.64 R84, c[0x0][0x220] ;  /* 0x00008800ff547b82 */ /* 0x00ee620000000a00 */
        /* <DEDUP_REMOVED lines=15> */
.L_x_6496:
[----:B-----5:R-:W-:-:S05]  /*1c40*/  SHF.L.U32 R84, R12, 0x10, RZ ;  /* 0x000000100c547819 */ /* 0x020fca00000006ff */
[----:B------:R-:W-:-:S07]  /*1c50*/  FADD.FTZ R89, R84, R89 ;  /* 0x0000005954597221 */ /* 0x000fce0000010000 */
.L_x_6497:
[----:B------:R-:W-:-:S04]  /*1c60*/  F2FP.BF16.F32.PACK_AB R84, RZ, R89 ;  /* 0x00000059ff54723e */ /* 0x000fc800000010ff */
[----:B------:R-:W-:-:S07]  /*1c70*/  PRMT R80, R84, 0x7610, R80 ;  /* 0x0000761054507816 */ /* 0x000fce0000000050 */
.L_x_6498:
[----:B------:R-:W-:-:S05]  /*1c80*/  SHF.L.U32 R97, R90, 0x10, RZ ;  /* 0x000000105a617819 */ /* 0x000fca00000006ff */
[----:B------:R-:W-:Y:S01]  /*1c90*/  FMUL.FTZ R90, R97, R116 ;  /* 0x00000074615a7220 */ /* 0x000fe20000410000 */
[----:B------:R-:W-:Y:S06]  /*1ca0*/  @P0 BRA `(.L_x_6499) ;  /* 0x0000000000080947 */ /* 0x000fec0003800000 */
[----:B------:R-:W-:Y:S05]  /*1cb0*/  @P4 BRA `(.L_x_6500) ;  /* 0x0000000000104947 */ /* 0x000fea0003800000 */
[----:B------:R-:W-:Y:S05]  /*1cc0*/  BRA `(.L_x_6501) ;  /* 0x0000000000147947 */ /* 0x000fea0003800000 */
.L_x_6499:
[----:B-----5:R-:W-:-:S04]  /*1cd0*/  PRMT R84, R12, 0x7632, R84 ;  /* 0x000076320c547816 */ /* 0x020fc80000000054 */
[----:B------:R-:W-:-:S05]  /*1ce0*/  SHF.L.U32 R97, R84, 0x10, RZ ;  /* 0x0000001054617819 */ /* 0x000fca00000006ff */
[----:B------:R-:W-:-:S07]  /*1cf0*/  FADD.FTZ R90, R97, R90 ;  /* 0x0000005a615a7221 */ /* 0x000fce0000010000 */
.L_x_6500:
[----:B------:R-:W-:-:S04]  /*1d00*/  F2FP.BF16.F32.PACK_AB R84, RZ, R90 ;  /* 0x0000005aff54723e */ /* 0x000fc800000010ff */
[----:B------:R-:W-:-:S07]  /*1d10*/  PRMT R80, R80, 0x5410, R84 ;  /* 0x0000541050507816 */ /* 0x000fce0000000054 */
.L_x_6501:
[C---:B------:R-:W-:Y:S02]  /*1d20*/  SHF.L.U32 R97, R85.reuse, 0x10, RZ ;  /* 0x0000001055617819 */ /* 0x040fe400000006ff */
[----:B------:R-:W-:-:S03]  /*1d30*/  PRMT R85, R85, 0x7632, R85 ;  /* 0x0000763255557816 */ /* 0x000fc60000000055 */
[----:B------:R-:W-:Y:S01]  /*1d40*/  FMUL.FTZ R97, R97, R116 ;  /* 0x0000007461617220 */ /* 0x000fe20000410000 */
[----:B------:R-:W-:Y:S06]  /*1d50*/  @P0 BRA `(.L_x_6502) ;  /* 0x0000000000080947 */ /* 0x000fec0003800000 */
[----:B------:R-:W-:Y:S05]  /*1d60*/  @P4 BRA `(.L_x_6503) ;  /* 0x00000000000c4947 */ /* 0x000fea0003800000 */
[----:B------:R-:W-:Y:S05]  /*1d70*/  BRA `(.L_x_6504) ;  /* 0x0000000000107947 */ /* 0x000fea0003800000 */
.L_x_6502:
[----:B-----5:R-:W-:-:S05]  /*1d80*/  SHF.L.U32 R84, R13, 0x10, RZ ;  /* 0x000000100d547819 */ /* 0x020fca00000006ff */
[----:B------:R-:W-:-:S07]  /*1d90*/  FADD.FTZ R97, R84, R97 ;  /* 0x0000006154617221 */ /* 0x000fce0000010000 */
.L_x_6503:
[----:B------:R-:W-:-:S04]  /*1da0*/  F2FP.BF16.F32.PACK_AB R84, RZ, R97 ;  /* 0x00000061ff54723e */ /* 0x000fc800000010ff */
[----:B------:R-:W-:-:S07]  /*1db0*/  PRMT R81, R84, 0x7610, R81 ;  /* 0x0000761054517816 */ /* 0x000fce0000000051 */
.L_x_6504:
[----:B------:R-:W-:-:S05]  /*1dc0*/  SHF.L.U32 R85, R85, 0x10, RZ ;  /* 0x0000001055557819 */ /* 0x000fca00000006ff */
[----:B------:R-:W-:Y:S01]  /*1dd0*/  FMUL.FTZ R98, R85, R116 ;  /* 0x0000007455627220 */ /* 0x000fe20000410000 */
[----:B------:R-:W-:Y:S06]  /*1de0*/  @P0 BRA `(.L_x_6505) ;  /* 0x0000000000080947 */ /* 0x000fec0003800000 */
[----:B------:R-:W-:Y:S05]  /*1df0*/  @P4 BRA `(.L_x_6506) ;  /* 0x0000000000104947 */ /* 0x000fea0003800000 */
[----:B------:R-:W-:Y:S05]  /*1e00*/  BRA `(.L_x_6507) ;  /* 0x0000000000147947 */ /* 0x000fea0003800000 */
.L_x_6505:
[----:B-----5:R-:W-:-:S04]  /*1e10*/  PRMT R84, R13, 0x7632, R84 ;  /* 0x000076320d547816 */ /* 0x020fc80000000054 */
[----:B------:R-:W-:-:S05]  /*1e20*/  SHF.L.U32 R85, R84, 0x10, RZ ;  /* 0x0000001054557819 */ /* 0x000fca00000006ff */
[----:B------:R-:W-:-:S07]  /*1e30*/  FADD.FTZ R98, R85, R98 ;  /* 0x0000006255627221 */ /* 0x000fce0000010000 */
.L_x_6506:
[----:B------:R-:W-:-:S04]  /*1e40*/  F2FP.BF16.F32.PACK_AB R84, RZ, R98 ;  /* 0x00000062ff54723e */ /* 0x000fc800000010ff */
[----:B------:R-:W-:-:S07]  /*1e50*/  PRMT R81, R81, 0x5410, R84 ;  /* 0x0000541051517816 */ /* 0x000fce0000000054 */
.L_x_6507:
[C---:B------:R-:W-:Y:S02]  /*1e60*/  SHF.L.U32 R105, R86.reuse, 0x10, RZ ;  /* 0x0000001056697819 */ /* 0x040fe400000006ff */
[----:B------:R-:W-:-:S03]  /*1e70*/  PRMT R86, R86, 0x7632, R86 ;  /* 0x0000763256567816 */ /* 0x000fc60000000056 */
[----:B------:R-:W-:Y:S01]  /*1e80*/  FMUL.FTZ R105, R105, R116 ;  /* 0x0000007469697220 */ /* 0x000fe20000410000 */
[----:B------:R-:W-:Y:S06]  /*1e90*/  @P0 BRA `(.L_x_6508) ;  /* 0x0000000000080947 */ /* 0x000fec0003800000 */
[----:B------:R-:W-:Y:S05]  /*1ea0*/  @P4 BRA `(.L_x_6509) ;  /* 0x00000000000c4947 */ /* 0x000fea0003800000 */
[----:B------:R-:W-:Y:S05]  /*1eb0*/  BRA `(.L_x_6510) ;  /* 0x0000000000107947 */ /* 0x000fea0003800000 */
.L_x_6508:
[----:B-----5:R-:W-:-:S05]  /*1ec0*/  SHF.L.U32 R84, R14, 0x10, RZ ;  /* 0x000000100e547819 */ /* 0x020fca00000006ff */
[----:B------:R-:W-:-:S07]  /*1ed0*/  FADD.FTZ R105, R84, R105 ;  /* 0x0000006954697221 */ /* 0x000fce0000010000 */
.L_x_6509:
[----:B------:R-:W-:-:S04]  /*1ee0*/  F2FP.BF16.F32.PACK_AB R84, RZ, R105 ;  /* 0x00000069ff54723e */ /* 0x000fc800000010ff */
[----:B------:R-:W-:-:S07]  /*1ef0*/  PRMT R82, R84, 0x7610, R82 ;  /* 0x0000761054527816 */ /* 0x000fce0000000052 */
.L_x_6510:
[----:B------:R-:W-:-:S05]  /*1f00*/  SHF.L.U32 R85, R86, 0x10, RZ ;  /* 0x0000001056557819 */ /* 0x000fca00000006ff */
[----:B------:R-:W-:Y:S01]  /*1f10*/  FMUL.FTZ R106, R85, R116 ;  /* 0x00000074556a7220 */ /* 0x000fe20000410000 */
[----:B------:R-:W-:Y:S06]  /*1f20*/  @P0 BRA `(.L_x_6511) ;  /* 0x0000000000080947 */ /* 0x000fec0003800000 */
[----:B------:R-:W-:Y:S05]  /*1f30*/  @P4 BRA `(.L_x_6512) ;  /* 0x0000000000104947 */ /* 0x000fea0003800000 */
[----:B------:R-:W-:Y:S05]  /*1f40*/  BRA `(.L_x_6513) ;  /* 0x0000000000147947 */ /* 0x000fea0003800000 */
.L_x_6511:
[----:B-----5:R-:W-:-:S04]  /*1f50*/  PRMT R84, R14, 0x7632, R84 ;  /* 0x000076320e547816 */ /* 0x020fc80000000054 */
[----:B------:R-:W-:-:S05]  /*1f60*/  SHF.L.U32 R85, R84, 0x10, RZ ;  /* 0x0000001054557819 */ /* 0x000fca00000006ff */
[----:B------:R-:W-:-:S07]  /*1f70*/  FADD.FTZ R106, R85, R106 ;  /* 0x0000006a556a7221 */ /* 0x000fce0000010000 */
.L_x_6512:
[----:B------:R-:W-:-:S04]  /*1f80*/  F2FP.BF16.F32.PACK_AB R84, RZ, R106 ;  /* 0x0000006aff54723e */ /* 0x000fc800000010ff */
[----:B------:R-:W-:-:S07]  /*1f90*/  PRMT R82, R82, 0x5410, R84 ;  /* 0x0000541052527816 */ /* 0x000fce0000000054 */
.L_x_6513:
[C---:B------:R-:W-:Y:S02]  /*1fa0*/  SHF.L.U32 R113, R87.reuse, 0x10, RZ ;  /* 0x0000001057717819 */ /* 0x040fe400000006ff */
[----:B------:R-:W-:-:S03]  /*1fb0*/  PRMT R87, R87, 0x7632, R87 ;  /* 0x0000763257577816 */ /* 0x000fc60000000057 */
[----:B------:R-:W-:Y:S01]  /*1fc0*/  FMUL.FTZ R113, R113, R116 ;  /* 0x0000007471717220 */ /* 0x000fe20000410000 */
[----:B------:R-:W-:Y:S06]  /*1fd0*/  @P0 BRA `(.L_x_6514) ;  /* 0x0000000000080947 */ /* 0x000fec0003800000 */
[----:B------:R-:W-:Y:S05]  /*1fe0*/  @P4 BRA `(.L_x_6515) ;  /* 0x00000000000c4947 */ /* 0x000fea0003800000 */
[----:B------:R-:W-:Y:S05]  /*1ff0*/  BRA `(.L_x_6516) ;  /* 0x0000000000107947 */ /* 0x000fea0003800000 */
.L_x_6514:
[----:B-----5:R-:W-:-:S05]  /*2000*/  SHF.L.U32 R84, R15, 0x10, RZ ;  /* 0x000000100f547819 */ /* 0x020fca00000006ff */
[----:B------:R-:W-:-:S07]  /*2010*/  FADD.FTZ R113, R84, R113 ;  /* 0x0000007154717221 */ /* 0x000fce0000010000 */
.L_x_6515:
[----:B------:R-:W-:-:S04]  /*2020*/  F2FP.BF16.F32.PACK_AB R84, RZ, R113 ;  /* 0x00000071ff54723e */ /* 0x000fc800000010ff */
[----:B------:R-:W-:-:S07]  /*2030*/  PRMT R83, R84, 0x7610, R83 ;  /* 0x0000761054537816 */ /* 0x000fce0000000053 */
.L_x_6516:
[----:B------:R-:W-:-:S05]  /*2040*/  SHF.L.U32 R87, R87, 0x10, RZ ;  /* 0x0000001057577819 */ /* 0x000fca00000006ff */
[----:B------:R-:W-:Y:S01]  /*2050*/  FMUL.FTZ R114, R87, R116 ;  /* 0x0000007457727220 */ /* 0x000fe20000410000 */
[----:B------:R-:W-:Y:S06]  /*2060*/  @P0 BRA `(.L_x_6517) ;  /* 0x0000000000080947 */ /* 0x000fec0003800000 */
[----:B------:R-:W-:Y:S05]  /*2070*/  @P4 BRA `(.L_x_6518) ;  /* 0x0000000000104947 */ /* 0x000fea0003800000 */
[----:B------:R-:W-:Y:S05]  /*2080*/  BRA `(.L_x_6519) ;  /* 0x0000000000147947 */ /* 0x000fea0003800000 */
.L_x_6517:
[----:B-----5:R-:W-:-:S04]  /*2090*/  PRMT R84, R15, 0x7632, R84 ;  /* 0x000076320f547816 */ /* 0x020fc80000000054 */
[----:B------:R-:W-:-:S05]  /*20a0*/  SHF.L.U32 R85, R84, 0x10, RZ ;  /* 0x0000001054557819 */ /* 0x000fca00000006ff */
[----:B------:R-:W-:-:S07]  /*20b0*/  FADD.FTZ R114, R85, R114 ;  /* 0x0000007255727221 */ /* 0x000fce0000010000 */
.L_x_6518:
[----:B------:R-:W-:-:S04]  /*20c0*/  F2FP.BF16.F32.PACK_AB R84, RZ, R114 ;  /* 0x00000072ff54723e */ /* 0x000fc800000010ff */
[----:B------:R-:W-:-:S07]  /*20d0*/  PRMT R83, R83, 0x5410, R84 ;  /* 0x0000541053537816 */ /* 0x000fce0000000054 */
.L_x_6519:
[----:B------:R-:W1:Y:S02]  /*20e0*/  @P4 LDC.64 R84, c[0x0][0x238] ;  /* 0x00008e00ff544b82 */ /* 0x000e640000000a00 */
[----:B-1----:R-:W-:-:S04]  /*20f0*/  @P4 LEA R84, P0, R117, R84, 0x4 ;  /* 0x0000005475544211 */ /* 0x002fc800078020ff */
[----:B------:R-:W-:-:S05]  /*2100*/  @P4 LEA.HI.X R85, R117, R85, RZ, 0x4, P0 ;  /* 0x0000005575554211 */ /* 0x000fca00000f24ff */
[----:B------:R4:W-:Y:S04]  /*2110*/  @P4 STG.E.128 desc[UR4][R84.64], R80 ;  /* 0x0000005054004986 */ /* 0x0009e8000c101d04 */
.L_x_6495:
[----:B------:R-:W-:Y:S05]  /*2120*/  BSYNC B0 ;  /* 0x0000000000007941 */ /* 0x000fea0003800000 */
.L_x_6494:
[----:B-1234-:R-:W-:Y:S01]  /*2130*/  FADD.FTZ R84, RZ, R8 ;  /* 0x00000008ff547221 */ /* 0x01efe20000010000 */
        /* <DEDUP_REMOVED lines=44> */
[----:B------:R-:W1:Y:S02]  /*2400*/  SHFL.BFLY PT, R85, R86, 0x1, 0x1f ;  /* 0x0c201f0056557f89 */ /* 0x000e6400000e0000 */
[----:B-1----:R-:W-:-:S05]  /*2410*/  FADD.FTZ R120, R86, R85 ;  /* 0x0000005556787221 */ /* 0x002fca0000010000 */
[----:B------:R-:W1:Y:S02]  /*2420*/  SHFL.BFLY PT, R85, R120, 0x2, 0x1f ;  /* 0x0c401f0078557f89 */ /* 0x000e6400000e0000 */
[----:B-1----:R-:W-:-:S05]  /*2430*/  FADD.FTZ R121, R120, R85 ;  /* 0x0000005578797221 */ /* 0x002fca0000010000 */
[----:B------:R-:W1:Y:S02]  /*2440*/  SHFL.BFLY PT, R84, R121, 0x4, 0x1f ;  /* 0x0c801f0079547f89 */ /* 0x000e6400000e0000 */
[----:B-1----:R-:W-:-:S05]  /*2450*/  FADD.FTZ R122, R121, R84 ;  /* 0x00000054797a7221 */ /* 0x002fca0000010000 */
[----:B------:R-:W1:Y:S02]  /*2460*/  SHFL.BFLY PT, R85, R122, 0x8, 0x1f ;  /* 0x0d001f007a557f89 */ /* 0x000e6400000e0000 */
[----:B-1----:R-:W-:-:S05]  /*2470*/  FADD.FTZ R123, R122, R85 ;  /* 0x000000557a7b7221 */ /* 0x002fca0000010000 */
[----:B------:R-:W1:Y:S02]  /*2480*/  SHFL.BFLY PT, R84, R123, 0x10, 0x1f ;  /* 0x0e001f007b547f89 */ /* 0x000e6400000e0000 */
[----:B-1----:R-:W-:-:S04]  /*2490*/  FADD.FTZ R85, R123, R84 ;  /* 0x000000547b557221 */ /* 0x002fc80000010000 */
[----:B0-----:R-:W-:-:S04]  /*24a0*/  FMUL.FTZ R84, R4, R85 ;  /* 0x0000005504547220 */ /* 0x001fc80000410000 */
        /* <DEDUP_REMOVED lines=74> */
.L_x_6540:
        /* <DEDUP_REMOVED lines=83> */
[----:B-----5:R-:W-:Y:S01]  /*2e80*/  FFMA.FTZ R84, R24, R85, R16 ;  /* 0x0000005518547223 */ /* 0x020fe20000010010 */
[----:B------:R-:W-:Y:S01]  /*2e90*/  FFMA.FTZ R85, R25, R86, R17 ;  /* 0x0000005619557223 */ /* 0x000fe20000010011 */
[----:B------:R-:W-:Y:S01]  /*2ea0*/  FADD.FTZ R125, R108, -R117 ;  /* 0x800000756c7d7221 */ /* 0x000fe20000010000 */
[C---:B------:R-:W-:Y:S01]  /*2eb0*/  FMUL.FTZ R87, R116.reuse, R87 ;  /* 0x0000005774577220 */ /* 0x040fe20000410000 */
[----:B------:R-:W-:-:S02]  /*2ec0*/  FMUL.FTZ R121, R116, R121 ;  /* 0x0000007974797220 */ /* 0x000fc40000410000 */
[----:B------:R-:W-:Y:S01]  /*2ed0*/  F2FP.BF16.F32.PACK_AB R84, R85, R84 ;  /* 0x000000545554723e */ /* 0x000fe200000010ff */
[--C-:B------:R-:W-:Y:S01]  /*2ee0*/  FADD.FTZ R85, R91, -R117.reuse ;  /* 0x800000755b557221 */ /* 0x100fe20000010000 */
[----:B------:R-:W-:Y:S01]  /*2ef0*/  FMUL.FTZ R86, R116, R125 ;  /* 0x0000007d74567220 */ /* 0x000fe20000410000 */
[----:B------:R-:W-:Y:S01]  /*2f00*/  FFMA.FTZ R87, R28, R87, R20 ;  /* 0x000000571c577223 */ /* 0x000fe20000010014 */
[----:B------:R-:W-:Y:S01]  /*2f10*/  FFMA.FTZ R121, R26, R121, R18 ;  /* 0x000000791a797223 */ /* 0x000fe20000010012 */
[C---:B------:R-:W-:Y:S01]  /*2f20*/  FMUL.FTZ R120, R116.reuse, R85 ;  /* 0x0000005574787220 */ /* 0x040fe20000410000 */
[----:B------:R-:W-:Y:S01]  /*2f30*/  FADD.FTZ R85, R99, -R117 ;  /* 0x8000007563557221 */ /* 0x000fe20000010000 */
[----:B------:R-:W-:Y:S02]  /*2f40*/  FFMA.FTZ R124, R31, R86, R23 ;  /* 0x000000561f7c7223 */ /* 0x000fe40000010017 */
[----:B------:R-:W-:Y:S01]  /*2f50*/  FFMA.FTZ R120, R27, R120, R19 ;  /* 0x000000781b787223 */ /* 0x000fe20000010013 */
[C---:B------:R-:W-:Y:S01]  /*2f60*/  FMUL.FTZ R122, R116.reuse, R85 ;  /* 0x00000055747a7220 */ /* 0x040fe20000410000 */
[----:B------:R-:W-:Y:S01]  /*2f70*/  FMUL.FTZ R85, R116, R123 ;  /* 0x0000007b74557220 */ /* 0x000fe20000410000 */
[C---:B0-----:R-:W-:Y:S01]  /*2f80*/  IMAD.WIDE.U32 R118, R0.reuse, 0x10, R118 ;  /* 0x0000001000767825 */ /* 0x041fe200078e0076 */
[----:B------:R-:W-:-:S03]  /*2f90*/  IADD3 R0, R0, 0x80, RZ ;  /* 0x0000008000007810 */ /* 0x000fc60007ffe0ff */
[----:B------:R-:W-:Y:S01]  /*2fa0*/  FFMA.FTZ R122, R29, R122, R21 ;  /* 0x0000007a1d7a7223 */ /* 0x000fe20000010015 */
[----:B------:R-:W-:Y:S01]  /*2fb0*/  FFMA.FTZ R123, R30, R85, R22 ;  /* 0x000000551e7b7223 */ /* 0x000fe20000010016 */
[----:B------:R-:W-:-:S03]  /*2fc0*/  F2FP.BF16.F32.PACK_AB R85, R120, R121 ;  /* 0x000000797855723e */ /* 0x000fc600000010ff */
[----:B------:R-:W-:Y:S02]  /*2fd0*/  F2FP.BF16.F32.PACK_AB R86, R122, R87 ;  /* 0x000000577a56723e */ /* 0x000fe400000010ff */
[----:B------:R-:W-:-:S05]  /*2fe0*/  F2FP.BF16.F32.PACK_AB R87, R124, R123 ;  /* 0x0000007b7c57723e */ /* 0x000fca00000010ff */
[----:B------:R1:W-:Y:S02]  /*2ff0*/  STG.E.128 desc[UR4][R118.64], R84 ;  /* 0x0000005476007986 */ /* 0x0003e4000c101d04 */
.L_x_6522:
[----:B------:R-:W-:Y:S05]  /*3000*/  BSYNC B0 ;  /* 0x0000000000007941 */ /* 0x000fea0003800000 */
.L_x_6521:
        /* <DEDUP_REMOVED lines=21> */
[----:B------:R-:W-:Y:S01]  /*3160*/  FMUL.FTZ R120, R116, R85 ;  /* 0x0000005574787220 */ /* 0x000fe20000410000 */
        /* <DEDUP_REMOVED lines=13> */
.L_x_6524:
[----:B------:R-:W-:Y:S05]  /*3240*/  BSYNC B0 ;  /* 0x0000000000007941 */ /* 0x000fea0003800000 */
.L_x_6523:
        /* <DEDUP_REMOVED lines=35> */
.L_x_6526:
[----:B------:R-:W-:Y:S05]  /*3480*/  BSYNC B0 ;  /* 0x0000000000007941 */ /* 0x000fea0003800000 */
.L_x_6525:
        /* <DEDUP_REMOVED lines=14> */
[C---:B------:R-:W-:Y:S01]  /*3570*/  FMUL.FTZ R117, R116.reuse, R84 ;  /* 0x0000005474757220 */ /* 0x040fe20000410000 */
[----:B------:R-:W-:Y:S01]  /*3580*/  FMUL.FTZ R84, R116, R125 ;  /* 0x0000007d74547220 */ /* 0x000fe20000410000 */
[----:B-----5:R-:W-:Y:S01]  /*3590*/  FFMA.FTZ R125, R79, R86, R71 ;  /* 0x000000564f7d7223 */ /* 0x020fe20000010047 */
[----:B------:R-:W-:Y:S01]  /*35a0*/  FFMA.FTZ R120, R78, R120, R70 ;  /* 0x000000784e787223 */ /* 0x000fe20000010046 */
        /* <DEDUP_REMOVED lines=16> */
.L_x_6528:
[----:B------:R-:W-:Y:S05]  /*36b0*/  BSYNC B0 ;  /* 0x0000000000007941 */ /* 0x000fea0003800000 */
.L_x_6527:
[----:B------:R-:W-:Y:S02]  /*36c0*/  ISETP.NE.AND P0, PT, R115, RZ, PT ;  /* 0x000000ff7300720c */ /* 0x000fe40003f05270 */
[----:B------:R-:W-:Y:S02]  /*36d0*/  IADD3 R3, R3, UR8, RZ ;  /* 0x0000000803037c10 */ /* 0x000fe4000fffe0ff */
[----:B------:R-:W-:Y:S02]  /*36e0*/  SEL R115, RZ, 0x1, P0 ;  /* 0x00000001ff737807 */ /* 0x000fe40000000000 */
[----:B------:R-:W-:-:S13]  /*36f0*/  ISETP.GE.AND P0, PT, R3, UR9, PT ;  /* 0x0000000903007c0c */ /* 0x000fda000bf06270 */
[----:B------:R-:W-:Y:S05]  /*3700*/  @!P0 BRA `(.L_x_6529) ;  /* 0xffffffd000348947 */ /* 0x000fea000383ffff */
[----:B------:R-:W-:Y:S05]  /*3710*/  EXIT ;  /* 0x000000000000794d */ /* 0x000fea0003800000 */
.L_x_6520:
[----:B------:R-:W-:Y:S01]  /*3720*/  HFMA2.MMA R117, -RZ, RZ, 0, 5.9604644775390625e-08 ;  /* 0x00000001ff757435 */ /* 0x000fe200000001ff */
[----:B------:R-:W-:Y:S02]  /*3730*/  MOV R125, R86 ;  /* 0x00000056007d7202 */ /* 0x000fe40000000f00 */
[----:B------:R-:W-:Y:S02]  /*3740*/  MOV R118, 0x1f ;  /* 0x0000001f00767802 */ /* 0x000fe40000000f00 */
[----:B------:R-:W-:-:S07]  /*3750*/  MOV R119, 0xffffffff ;  /* 0xffffffff00777802 */ /* 0x000fce0000000f00 */
[----:B0----5:R-:W-:Y:S05]  /*3760*/  WARPSYNC.COLLECTIVE R119, `(.L_x_6530) ;  /* 0x0000000077087348 */ /* 0x021fea0003c00000 */
[----:B------:R1:W2:Y:S02]  /*3770*/  SHFL.BFLY P6, R124, R125, R117, R118 ;  /* 0x0c0000757d7c7389 */ /* 0x0002a400000c0076 */
[----:B012--5:R-:W-:Y:S01]  /*3780*/  ENDCOLLECTIVE ;  /* 0x000000000000791b */ /* 0x027fe20003800000 */
.L_x_6530:
[----:B------:R-:W-:Y:S01]  /*3790*/  HFMA2.MMA R117, -RZ, RZ, 0, 1.1920928955078125e-07 ;  /* 0x00000002ff757435 */ /* 0x000fe200000001ff */
[----:B------:R-:W-:-:S05]  /*37a0*/  MOV R85, R124 ;  /* 0x0000007c00557202 */ /* 0x000fca0000000f00 */
[----:B------:R-:W-:-:S05]  /*37b0*/  FADD.FTZ R120, R86, R85 ;  /* 0x0000005556787221 */ /* 0x000fca0000010000 */
[----:B------:R-:W-:-:S07]  /*37c0*/  MOV R125, R120 ;  /* 0x00000078007d7202 */ /* 0x000fce0000000f00 */
[----:B------:R-:W-:Y:S05]  /*37d0*/  WARPSYNC.COLLECTIVE R119, `(.L_x_6531) ;  /* 0x0000000077087348 */ /* 0x000fea0003c00000 */
[----:B------:R0:W1:Y:S02]  /*37e0*/  SHFL.BFLY P6, R124, R125, R117, R118 ;  /* 0x0c0000757d7c7389 */ /* 0x00006400000c0076 */
[----:B01----:R-:W-:Y:S01]  /*37f0*/  ENDCOLLECTIVE ;  /* 0x000000000000791b */ /* 0x003fe20003800000 */
.L_x_6531:
[----:B------:R-:W-:Y:S01]  /*3800*/  HFMA2.MMA R117, -RZ, RZ, 0, 2.384185791015625e-07 ;  /* 0x00000004ff757435 */ /* 0x000fe200000001ff */
[----:B------:R-:W-:-:S05]  /*3810*/  MOV R85, R124 ;  /* 0x0000007c00557202 */ /* 0x000fca0000000f00 */
[----:B------:R-:W-:-:S05]  /*3820*/  FADD.FTZ R121, R120, R85 ;  /* 0x0000005578797221 */ /* 0x000fca0000010000 */
[----:B------:R-:W-:-:S07]  /*3830*/  MOV R125, R121 ;  /* 0x00000079007d7202 */ /* 0x000fce0000000f00 */
[----:B------:R-:W-:Y:S05]  /*3840*/  WARPSYNC.COLLECTIVE R119, `(.L_x_6532) ;  /* 0x0000000077087348 */ /* 0x000fea0003c00000 */
[----:B------:R0:W1:Y:S02]  /*3850*/  SHFL.BFLY P6, R124, R125, R117, R118 ;  /* 0x0c0000757d7c7389 */ /* 0x00006400000c0076 */
[----:B01----:R-:W-:Y:S01]  /*3860*/  ENDCOLLECTIVE ;  /* 0x000000000000791b */ /* 0x003fe20003800000 */
.L_x_6532:
[----:B------:R-:W-:Y:S01]  /*3870*/  HFMA2.MMA R117, -RZ, RZ, 0, 4.76837158203125e-07 ;  /* 0x00000008ff757435 */ /* 0x000fe200000001ff */
[----:B------:R-:W-:-:S05]  /*3880*/  MOV R84, R124 ;  /* 0x0000007c00547202 */ /* 0x000fca0000000f00 */
[----:B------:R-:W-:-:S05]  /*3890*/  FADD.FTZ R122, R121, R84 ;  /* 0x00000054797a7221 */ /* 0x000fca0000010000 */
[----:B------:R-:W-:-:S07]  /*38a0*/  MOV R125, R122 ;  /* 0x0000007a007d7202 */ /* 0x000fce0000000f00 */
[----:B------:R-:W-:Y:S05]  /*38b0*/  WARPSYNC.COLLECTIVE R119, `(.L_x_6533) ;  /* 0x0000000077087348 */ /* 0x000fea0003c00000 */
[----:B------:R0:W1:Y:S02]  /*38c0*/  SHFL.BFLY P6, R124, R125, R117, R118 ;  /* 0x0c0000757d7c7389 */ /* 0x00006400000c0076 */
[----:B01----:R-:W-:Y:S01]  /*38d0*/  ENDCOLLECTIVE ;  /* 0x000000000000791b */ /* 0x003fe20003800000 */
.L_x_6533:
[----:B------:R-:W-:Y:S01]  /*38e0*/  HFMA2.MMA R117, -RZ, RZ, 0, 9.5367431640625e-07 ;  /* 0x00000010ff757435 */ /* 0x000fe200000001ff */
[----:B------:R-:W-:-:S05]  /*38f0*/  MOV R85, R124 ;  /* 0x0000007c00557202 */ /* 0x000fca0000000f00 */
[----:B------:R-:W-:-:S05]  /*3900*/  FADD.FTZ R123, R122, R85 ;  /* 0x000000557a7b7221 */ /* 0x000fca0000010000 */
[----:B------:R-:W-:-:S07]  /*3910*/  MOV R125, R123 ;  /* 0x0000007b007d7202 */ /* 0x000fce0000000f00 */
[----:B------:R-:W-:Y:S05]  /*3920*/  WARPSYNC.COLLECTIVE R119, `(.L_x_6534) ;  /* 0x0000000077087348 */ /* 0x000fea0003c00000 */
[----:B------:R0:W1:Y:S02]  /*3930*/  SHFL.BFLY P6, R124, R125, R117, R118 ;  /* 0x0c0000757d7c7389 */ /* 0x00006400000c0076 */
[----:B01----:R-:W-:Y:S01]  /*3940*/  ENDCOLLECTIVE ;  /* 0x000000000000791b */ /* 0x003fe20003800000 */
.L_x_6534:
        /* <DEDUP_REMOVED lines=73> */
.L_x_6535:
[----:B------:R-:W-:Y:S01]  /*3de0*/  HFMA2.MMA R117, -RZ, RZ, 0, 1.1920928955078125e-07 ;  /* 0x00000002ff757435 */ /* 0x000fe200000001ff */
[----:B------:R-:W-:-:S05]  /*3df0*/  MOV R86, R124 ;  /* 0x0000007c00567202 */ /* 0x000fca0000000f00 */
[----:B------:R-:W-:-:S05]  /*3e00*/  FADD.FTZ R86, R85, R86 ;  /* 0x0000005655567221 */ /* 0x000fca0000010000 */
[----:B------:R-:W-:-:S07]  /*3e10*/  MOV R125, R86 ;  /* 0x00000056007d7202 */ /* 0x000fce0000000f00 */
[----:B------:R-:W-:Y:S05]  /*3e20*/  WARPSYNC.COLLECTIVE R119, `(.L_x_6536) ;  /* 0x0000000077087348 */ /* 0x000fea0003c00000 */
[----:B------:R0:W1:Y:S02]  /*3e30*/  SHFL.BFLY P6, R124, R125, R117, R118 ;  /* 0x0c0000757d7c7389 */ /* 0x00006400000c0076 */
[----:B01----:R-:W-:Y:S01]  /*3e40*/  ENDCOLLECTIVE ;  /* 0x000000000000791b */ /* 0x003fe20003800000 */
.L_x_6536:
[----:B------:R-:W-:Y:S01]  /*3e50*/  HFMA2.MMA R117, -RZ, RZ, 0, 2.384185791015625e-07 ;  /* 0x00000004ff757435 */ /* 0x000fe200000001ff */
[----:B------:R-:W-:-:S05]  /*3e60*/  MOV R121, R124 ;  /* 0x0000007c00797202 */ /* 0x000fca0000000f00 */
[----:B------:R-:W-:-:S05]  /*3e70*/  FADD.FTZ R121, R86, R121 ;  /* 0x0000007956797221 */ /* 0x000fca0000010000 */
[----:B------:R-:W-:-:S07]  /*3e80*/  MOV R125, R121 ;  /* 0x00000079007d7202 */ /* 0x000fce0000000f00 */
[----:B------:R-:W-:Y:S05]  /*3e90*/  WARPSYNC.COLLECTIVE R119, `(.L_x_6537) ;  /* 0x0000000077087348 */ /* 0x000fea0003c00000 */
[----:B------:R0:W1:Y:S02]  /*3ea0*/  SHFL.BFLY P6, R124, R125, R117, R118 ;  /* 0x0c0000757d7c7389 */ /* 0x00006400000c0076 */
[----:B01----:R-:W-:Y:S01]  /*3eb0*/  ENDCOLLECTIVE ;  /* 0x000000000000791b */ /* 0x003fe20003800000 */
.L_x_6537:
[----:B------:R-:W-:Y:S01]  /*3ec0*/  HFMA2.MMA R117, -RZ, RZ, 0, 4.76837158203125e-07 ;  /* 0x00000008ff757435 */ /* 0x000fe200000001ff */
[----:B------:R-:W-:-:S05]  /*3ed0*/  MOV R120, R124 ;  /* 0x0000007c00787202 */ /* 0x000fca0000000f00 */
[----:B------:R-:W-:-:S05]  /*3ee0*/  FADD.FTZ R120, R121, R120 ;  /* 0x0000007879787221 */ /* 0x000fca0000010000 */
[----:B------:R-:W-:-:S07]  /*3ef0*/  MOV R125, R120 ;  /* 0x00000078007d7202 */ /* 0x000fce0000000f00 */
[----:B------:R-:W-:Y:S05]  /*3f00*/  WARPSYNC.COLLECTIVE R119, `(.L_x_6538) ;  /* 0x0000000077087348 */ /* 0x000fea0003c00000 */
[----:B------:R0:W1:Y:S02]  /*3f10*/  SHFL.BFLY P6, R124, R125, R117, R118 ;  /* 0x0c0000757d7c7389 */ /* 0x00006400000c0076 */
[----:B01----:R-:W-:Y:S01]  /*3f20*/  ENDCOLLECTIVE ;  /* 0x000000000000791b */ /* 0x003fe20003800000 */
.L_x_6538:
[----:B------:R-:W-:Y:S01]  /*3f30*/  HFMA2.MMA R117, -RZ, RZ, 0, 9.5367431640625e-07 ;  /* 0x00000010ff757435 */ /* 0x000fe200000001ff */
[----:B------:R-:W-:-:S05]  /*3f40*/  MOV R123, R124 ;  /* 0x0000007c007b7202 */ /* 0x000fca0000000f00 */
[----:B------:R-:W-:-:S05]  /*3f50*/  FADD.FTZ R123, R120, R123 ;  /* 0x0000007b787b7221 */ /* 0x000fca0000010000 */
[----:B------:R-:W-:-:S07]  /*3f60*/  MOV R125, R123 ;  /* 0x0000007b007d7202 */ /* 0x000fce0000000f00 */
[----:B------:R-:W-:Y:S05]  /*3f70*/  WARPSYNC.COLLECTIVE R119, `(.L_x_6539) ;  /* 0x0000000077087348 */ /* 0x000fea0003c00000 */
[----:B------:R0:W1:Y:S02]  /*3f80*/  SHFL.BFLY P6, R124, R125, R117, R118 ;  /* 0x0c0000757d7c7389 */ /* 0x00006400000c0076 */
[----:B01----:R-:W-:Y:S01]  /*3f90*/  ENDCOLLECTIVE ;  /* 0x000000000000791b */ /* 0x003fe20003800000 */
.L_x_6539:
[----:B------:R-:W-:Y:S01]  /*3fa0*/  MOV R122, R124 ;  /* 0x0000007c007a7202 */ /* 0x000fe20000000f00 */
[----:B------:R-:W-:Y:S06]  /*3fb0*/  BRA `(.L_x_6540) ;  /* 0xffffffe800647947 */ /* 0x000fec000383ffff */
.L_x_6541:
        /* <DEDUP_REMOVED lines=12> */
.L_x_30216:


//--------------------- .text._ZN10layer_norm13ln_fwd_kernelINS_13Kernel_traitsIf13__nv_bfloat16S2_S2_fjLj4096ELj1ELj1ELj4ELj16ENS_18Kernel_traits_baseILj4096EfS2_S2_S2_fjLj128EEEEELb0ELb0ELb0ELb1EEEvNS_9FwdParamsE --------------------------
	.section	.text._ZN10layer_norm13ln_fwd_kernelINS_13Kernel_traitsIf13__nv_bfloat16S2_S2_fjLj4096ELj1ELj1ELj4ELj16ENS_18Kernel_traits_baseILj4096EfS2_S2_S2_fjLj128EEEEELb0ELb0ELb0ELb1EEEvNS_9FwdParamsE,"ax",@progbits
	.align	128
        .global         _ZN10layer_norm13ln_fwd_kernelINS_13Kernel_traitsIf13__nv_bfloat16S2_S2_fjLj4096ELj1ELj1ELj4ELj16ENS_18Kernel_traits_baseILj4096EfS2_S2_S2_fjLj128EEEEELb0ELb0ELb0ELb1EEEvNS_9FwdParamsE
        .type           _ZN10layer_norm13ln_fwd_kernelINS_13Kernel_traitsIf13__nv_bfloat16S2_S2_fjLj4096ELj1ELj1ELj4ELj16ENS_18Kernel_traits_baseILj4096EfS2_S2_S2_fjLj128EEEEELb0ELb0ELb0ELb1EEEvNS_9FwdParamsE,@function
        .size           _ZN10layer_norm13ln_fwd_kernelINS_13Kernel_traitsIf13__nv_bfloat16S2_S2_fjLj4096ELj1ELj1ELj4ELj16ENS_18Kernel_traits_baseILj4096EfS2_S2_S2_fjLj128EEEEELb0ELb0ELb0ELb1EEEvNS_9FwdParamsE,(.L_x_30217 - _ZN10layer_norm13ln_fwd_kernelINS_13Kernel_traitsIf13__nv_bfloat16S2_S2_fjLj4096ELj1ELj1ELj4ELj16ENS_18Kernel_traits_baseILj4096EfS2_S2_S2_fjLj128EEEEELb0ELb0ELb0ELb1EEEvNS_9FwdParamsE)
        .other          _ZN10layer_norm13ln_fwd_kernelINS_13Kernel_traitsIf13__nv_bfloat16S2_S2_fjLj4096ELj1ELj1ELj4ELj16ENS_18Kernel_traits_baseILj4096EfS2_S2_S2_fjLj128EEEEELb0ELb0ELb0ELb1EEEvNS_9FwdParamsE,@"STO_CUDA_ENTRY STV_DEFAULT"
_ZN10layer_norm13ln_fwd_kernelINS_13Kernel_traitsIf13__nv_bfloat16S2_S2_fjLj4096ELj1ELj1ELj4ELj16ENS_18Kernel_traits_baseILj4096EfS2_S2_S2_fjLj128EEEEELb0ELb0ELb0ELb1EEEvNS_9FwdParamsE:
.text._ZN10layer_norm13ln_fwd_kernelINS_13Kernel_traitsIf13__nv_bfloat16S2_S2_fjLj4096ELj1ELj1ELj4ELj16ENS_18Kernel_traits_baseILj4096EfS2_S2_S2_fjLj128EEEEELb0ELb0ELb0ELb1EEEvNS_9FwdParamsE:
[----:B------:R-:W-:Y:S01]  /*0000*/  LDC R1, c[0x0][0x28] ;  /* 0x00000a00ff017b82 */ /* 0x000fe20000000800 */
[----:B------:R-:W0:Y:S01]  /*0010*/  S2R R9, SR_TID.X ;  /* 0x0000000000097919 */ /* 0x000e220000002100 */
[----:B------:R-:W-:Y:S01]  /*0020*/  ULDC.64 UR4, c[0x0][0x2c8] ;  /* 0x0000b20000047ab9 */ /* 0x000fe20000000a00 */
[----:B------:R-:W-:Y:S02]  /*0030*/  CS2R R80, SRZ ;  /* 0x0000000000507805 */ /* 0x000fe4000001ff00 */
[----:B------:R-:W-:Y:S02]  /*0040*/  ISETP.NE.U32.AND P1, PT, RZ, UR4, PT ;  /* 0x00000004ff007c0c */ /* 0x000fe4000bf25070 */
[----:B------:R-:W-:Y:S02]  /*0050*/  CS2R R82, SRZ ;  /* 0x0000000000527805 */ /* 0x000fe4000001ff00 */
[----:B------:R-:W-:Y:S02]  /*0060*/  CS2R R76, SRZ ;  /* 0x00000000004c7805 */ /* 0x000fe4000001ff00 */
[----:B------:R-:W-:-:S02]  /*0070*/  CS2R R78, SRZ ;  /* 0x00000000004e7805 */ /* 0x000fc4000001ff00 */
[----:B------:R-:W-:Y:S02]  /*0080*/  ISETP.NE.AND.EX P1, PT, RZ, UR5, PT, P1 ;  /* 0x00000005ff007c0c */ /* 0x000fe4000bf25310 */
[----:B------:R-:W-:Y:S02]  /*0090*/  CS2R R72, SRZ ;  /* 0x0000000000487805 */ /* 0x000fe4000001ff00 */
[----:B------:R-:W-:Y:S02]  /*00a0*/  CS2R R74, SRZ ;  /* 0x00000000004a7805 */ /* 0x000fe4000001ff00 */
[----:B------:R-:W-:Y:S02]  /*00b0*/  CS2R R68, SRZ ;  /* 0x0000000000447805 */ /* 0x000fe4000001ff00 */
[----:B------:R-:W-:Y:S02]  /*00c0*/  CS2R R70, SRZ ;  /* 0x0000000000467805 */ /* 0x000fe4000001ff00 */
[----:B------:R-:W-:-:S02]  /*00d0*/  CS2R R64, SRZ ;  /* 0x0000000000407805 */ /* 0x000fc4000001ff00 */
[----:B------:R-:W-:Y:S02]  /*00e0*/  CS2R R66, SRZ ;  /* 0x0000000000427805 */ /* 0x000fe4000001ff00 */
[----:B------:R-:W-:Y:S02]  /*00f0*/  CS2R R60, SRZ ;  /* 0x00000000003c7805 */ /* 0x000fe4000001ff00 */
[----:B------:R-:W-:Y:S02]  /*0100*/  CS2R R62, SRZ ;  /* 0x00000000003e7805 */ /* 0x000fe4000001ff00 */
[----:B------:R-:W-:Y:S02]  /*0110*/  CS2R R56, SRZ ;  /* 0x0000000000387805 */ /* 0x000fe4000001ff00 */
[----:B------:R-:W-:Y:S02]  /*0120*/  CS2R R58, SRZ ;  /* 0x00000000003a7805 */ /* 0x000fe4000001ff00 */
[----:B------:R-:W-:-:S02]  /*0130*/  CS2R R52, SRZ ;  /* 0x0000000000347805 */ /* 0x000fc4000001ff00 */
[----:B------:R-:W-:Y:S01]  /*0140*/  CS2R R54, SRZ ;  /* 0x0000000000367805 */ /* 0x000fe2000001ff00 */
[----:B------:R-:W-:Y:S01]  /*0150*/  ULDC.64 UR6, c[0x0][0x260] ;  /* 0x0000980000067ab9 */ /* 0x000fe20000000a00 */
[----:B------:R-:W1:Y:S01]  /*0160*/  LDC.64 R10, c[0x0][0x270] ;  /* 0x00009c00ff0a7b82 */ /* 0x000e620000000a00 */
[----:B------:R-:W-:Y:S01]  /*0170*/  ULDC.64 UR8, c[0x0][0x230] ;  /* 0x00008c0000087ab9 */ /* 0x000fe20000000a00 */
[----:B0-----:R-:W-:Y:S02]  /*0180*/  SHF.L.U32 R0, R9, 0x5, RZ ;  /* 0x0000000509007819 */ /* 0x001fe400000006ff */
[----:B------:R-:W-:Y:S02]  /*0190*/  SHF.R.U32.HI R7, RZ, 0x7, R9 ;  /* 0x00000007ff077819 */ /* 0x000fe40000011609 */
[----:B------:R-:W-:-:S04]  /*01a0*/  LOP3.LUT R0, R0, 0xfe0, RZ, 0xc0, !PT ;  /* 0x00000fe000007812 */ /* 0x000fc800078ec0ff */
[C---:B------:R-:W-:Y:S02]  /*01b0*/  IADD3 R4, P3, R0.reuse, UR4, RZ ;  /* 0x0000000400047c10 */ /* 0x040fe4000ff7e0ff */
[----:B------:R-:W-:Y:S01]  /*01c0*/  IADD3 R2, P2, R0, UR6, RZ ;  /* 0x0000000600027c10 */ /* 0x000fe2000ff5e0ff */
[----:B------:R-:W0:Y:S01]  /*01d0*/  S2UR UR6, SR_CTAID.X ;  /* 0x00000000000679c3 */ /* 0x000e220000002500 */
[----:B------:R-:W-:Y:S01]  /*01e0*/  IADD3.X R5, RZ, UR5, RZ, P3, !PT ;  /* 0x00000005ff057c10 */ /* 0x000fe20009ffe4ff */
[----:B------:R-:W-:Y:S01]  /*01f0*/  ULDC.64 UR4, c[0x0][0x208] ;  /* 0x0000820000047ab9 */ /* 0x000fe20000000a00 */
[----:B------:R-:W-:Y:S01]  /*0200*/  IADD3.X R3, RZ, UR7, RZ, P2, !PT ;  /* 0x00000007ff037c10 */ /* 0x000fe200097fe4ff */
[----:B------:R-:W-:Y:S01]  /*0210*/  ULDC UR7, c[0x0][0x214] ;  /* 0x0000850000077ab9 */ /* 0x000fe20000000800 */
[----:B-1----:R-:W-:Y:S01]  /*0220*/  LOP3.LUT P0, RZ, R10, UR8, RZ, 0xfc, !PT ;  /* 0x000000080aff7c12 */ /* 0x002fe2000f80fcff */
[----:B------:R1:W5:Y:S03]  /*0230*/  @P1 LDG.E.128 R80, desc[UR4][R4.64] ;  /* 0x0000000404501981 */ /* 0x000366000c1e1d00 */
[----:B------:R-:W-:Y:S01]  /*0240*/  LOP3.LUT P0, RZ, R11, UR9, RZ, 0xfc, P0 ;  /* 0x000000090bff7c12 */ /* 0x000fe2000800fcff */
[----:B------:R1:W5:Y:S04]  /*0250*/  @P1 LDG.E.128 R76, desc[UR4][R4.64+0x10] ;  /* 0x00001004044c1981 */ /* 0x000368000c1e1d00 */
[----:B------:R1:W5:Y:S04]  /*0260*/  @P1 LDG.E.128 R72, desc[UR4][R4.64+0x1000] ;  /* 0x0010000404481981 */ /* 0x000368000c1e1d00 */
[----:B------:R1:W5:Y:S04]  /*0270*/  @P1 LDG.E.128 R68, desc[UR4][R4.64+0x1010] ;  /* 0x0010100404441981 */ /* 0x000368000c1e1d00 */
[----:B------:R1:W5:Y:S01]  /*0280*/  @P1 LDG.E.128 R64, desc[UR4][R4.64+0x2000] ;  /* 0x0020000404401981 */ /* 0x000362000c1e1d00 */
[----:B0-----:R-:W-:-:S03]  /*0290*/  IADD3 R0, R7, UR6, RZ ;  /* 0x0000000607007c10 */ /* 0x001fc6000fffe0ff */
[----:B------:R1:W5:Y:S01]  /*02a0*/  @P1 LDG.E.128 R60, desc[UR4][R4.64+0x2010] ;  /* 0x00201004043c1981 */ /* 0x000362000c1e1d00 */
[----:B------:R-:W-:-:S03]  /*02b0*/  ISETP.GE.AND P2, PT, R0, UR7, PT ;  /* 0x0000000700007c0c */ /* 0x000fc6000bf46270 */
[----:B------:R1:W5:Y:S04]  /*02c0*/  @P1 LDG.E.128 R56, desc[UR4][R4.64+0x3000] ;  /* 0x0030000404381981 */ /* 0x000368000c1e1d00 */
[----:B------:R1:W5:Y:S06]  /*02d0*/  @P1 LDG.E.128 R52, desc[UR4][R4.64+0x3010] ;  /* 0x0030100404341981 */ /* 0x00036c000c1e1d00 */
[----:B------:R-:W-:Y:S05]  /*02e0*/  @P2 EXIT ;  /* 0x000000000000294d */ /* 0x000fea0003800000 */
[----:B-1----:R-:W-:Y:S01]  /*02f0*/  MOV R5, R0 ;  /* 0x0000000000057202 */ /* 0x002fe20000000f00 */
[----:B------:R-:W5:Y:S01]  /*0300*/  LDG.E.128 R48, desc[UR4][R2.64] ;  /* 0x0000000402307981 */ /* 0x000f62000c1e1d00 */
[----:B------:R-:W-:Y:S01]  /*0310*/  SHF.R.U32.HI R0, RZ, 0x5, R9 ;  /* 0x00000005ff007819 */ /* 0x000fe20000011609 */
[----:B------:R-:W-:Y:S01]  /*0320*/  ULDC.U8 UR6, c[0x0][0x2a0] ;  /* 0x0000a80000067ab9 */ /* 0x000fe20000000000 */
[----:B------:R-:W-:Y:S01]  /*0330*/  ISETP.NE.U32.AND P1, PT, R10, RZ, PT ;  /* 0x000000ff0a00720c */ /* 0x000fe20003f25070 */
[----:B------:R-:W5:Y:S01]  /*0340*/  LDG.E.128 R44, desc[UR4][R2.64+0x10] ;  /* 0x00001004022c7981 */ /* 0x000f62000c1e1d00 */
[----:B------:R-:W-:Y:S01]  /*0350*/  SHF.L.U32 R7, R7, 0x2, RZ ;  /* 0x0000000207077819 */ /* 0x000fe200000006ff */
[----:B------:R-:W-:Y:S02]  /*0360*/  HFMA2.MMA R96, -RZ, RZ, 0, 5.9604644775390625e-08 ;  /* 0x00000001ff607435 */ /* 0x000fe400000001ff */
[----:B------:R-:W5:Y:S01]  /*0370*/  LDG.E.128 R40, desc[UR4][R2.64+0x1000] ;  /* 0x0010000402287981 */ /* 0x000f62000c1e1d00 */
[----:B------:R-:W-:Y:S01]  /*0380*/  ISETP.NE.AND.EX P1, PT, R11, RZ, PT, P1 ;  /* 0x000000ff0b00720c */ /* 0x000fe20003f25310 */
[----:B------:R-:W-:-:S02]  /*0390*/  ULDC UR7, c[0x0][0x218] ;  /* 0x0000860000077ab9 */ /* 0x000fc40000000800 */
[----:B------:R-:W5:Y:S01]  /*03a0*/  LDG.E.128 R36, desc[UR4][R2.64+0x1010] ;  /* 0x0010100402247981 */ /* 0x000f62000c1e1d00 */
[----:B------:R-:W-:Y:S01]  /*03b0*/  ISETP.NE.AND P4, PT, RZ, UR6, PT ;  /* 0x00000006ff007c0c */ /* 0x000fe2000bf85270 */
[----:B------:R-:W-:Y:S02]  /*03c0*/  ULDC UR8, c[0x0][0x290] ;  /* 0x0000a40000087ab9 */ /* 0x000fe40000000800 */
[----:B------:R-:W5:Y:S01]  /*03d0*/  LDG.E.128 R32, desc[UR4][R2.64+0x2000] ;  /* 0x0020000402207981 */ /* 0x000f62000c1e1d00 */
[----:B------:R-:W-:Y:S01]  /*03e0*/  LOP3.LUT R4, R9, 0x1f, RZ, 0xc0, !PT ;  /* 0x0000001f09047812 */ /* 0x000fe200078ec0ff */
[----:B------:R-:W-:Y:S01]  /*03f0*/  ULDC.64 UR14, c[0x0][0x230] ;  /* 0x00008c00000e7ab9 */ /* 0x000fe20000000a00 */
[----:B------:R-:W-:Y:S01]  /*0400*/  ULDC.64 UR10, c[0x0][0x2b8] ;  /* 0x0000ae00000a7ab9 */ /* 0x000fe20000000a00 */
[----:B------:R-:W5:Y:S01]  /*0410*/  LDG.E.128 R28, desc[UR4][R2.64+0x2010] ;  /* 0x00201004021c7981 */ /* 0x000f62000c1e1d00 */
[----:B------:R-:W-:-:S03]  /*0420*/  ULDC.64 UR12, c[0x0][0x210] ;  /* 0x00008400000c7ab9 */ /* 0x000fc60000000a00 */
[----:B------:R-:W5:Y:S04]  /*0430*/  LDG.E.128 R24, desc[UR4][R2.64+0x3000] ;  /* 0x0030000402187981 */ /* 0x000f68000c1e1d00 */
[----:B------:R0:W5:Y:S02]  /*0440*/  LDG.E.128 R20, desc[UR4][R2.64+0x3010] ;  /* 0x0030100402147981 */ /* 0x000164000c1e1d00 */
[----:B0-----:R-:W-:Y:S02]  /*0450*/  LOP3.LUT R2, R0, 0x3, RZ, 0xc0, !PT ;  /* 0x0000000300027812 */ /* 0x001fe400078ec0ff */
[----:B------:R-:W-:Y:S02]  /*0460*/  LOP3.LUT R3, R9, 0x7f, RZ, 0xc0, !PT ;  /* 0x0000007f09037812 */ /* 0x000fe400078ec0ff */
[----:B------:R-:W-:-:S07]  /*0470*/  IADD3 R0, R7, 0x4, RZ ;  /* 0x0000000407007810 */ /* 0x000fce0007ffe0ff */
.L_x_6639:
        /* <DEDUP_REMOVED lines=25> */
.L_x_6542:
[----:B-----5:R-:W-:-:S05]  /*0610*/  SHF.L.U32 R8, R16, 0x10, RZ ;  /* 0x0000001010087819 */ /* 0x020fca00000006ff */
[----:B------:R-:W-:-:S07]  /*0620*/  FADD.FTZ R91, R91, R8 ;  /* 0x000000085b5b7221 */ /* 0x000fce0000010000 */
.L_x_6543:
[----:B------:R-:W-:-:S04]  /*0630*/  F2FP.BF16.F32.PACK_AB R8, RZ, R91 ;  /* 0x0000005bff08723e */ /* 0x000fc800000010ff */
[----:B------:R-:W-:-:S07]  /*0640*/  PRMT R12, R8, 0x7610, R12 ;  /* 0x00007610080c7816 */ /* 0x000fce000000000c */
.L_x_6544:
[----:B------:R-:W-:-:S05]  /*0650*/  SHF.L.U32 R89, R6, 0x10, RZ ;  /* 0x0000001006597819 */ /* 0x000fca00000006ff */
[----:B------:R-:W-:Y:S01]  /*0660*/  FMUL.FTZ R89, R89, R88 ;  /* 0x0000005859597220 */ /* 0x000fe20000410000 */
[----:B------:R-:W-:Y:S06]  /*0670*/  @P3 BRA `(.L_x_6545) ;  /* 0x0000000000083947 */ /* 0x000fec0003800000 */
[----:B------:R-:W-:Y:S05]  /*0680*/  @P0 BRA `(.L_x_6546) ;  /* 0x0000000000100947 */ /* 0x000fea0003800000 */
[----:B------:R-:W-:Y:S05]  /*0690*/  BRA `(.L_x_6547) ;  /* 0x0000000000147947 */ /* 0x000fea0003800000 */
.L_x_6545:
[----:B-----5:R-:W-:-:S04]  /*06a0*/  PRMT R6, R16, 0x7632, R6 ;  /* 0x0000763210067816 */ /* 0x020fc80000000006 */
[----:B------:R-:W-:-:S05]  /*06b0*/  SHF.L.U32 R6, R6, 0x10, RZ ;  /* 0x0000001006067819 */ /* 0x000fca00000006ff */
[----:B------:R-:W-:-:S07]  /*06c0*/  FADD.FTZ R89, R89, R6 ;  /* 0x0000000659597221 */ /* 0x000fce0000010000 */
.L_x_6546:
[----:B------:R-:W-:-:S04]  /*06d0*/  F2FP.BF16.F32.PACK_AB R6, RZ, R89 ;  /* 0x00000059ff06723e */ /* 0x000fc800000010ff */
[----:B------:R-:W-:-:S07]  /*06e0*/  PRMT R12, R12, 0x5410, R6 ;  /* 0x000054100c0c7816 */ /* 0x000fce0000000006 */
.L_x_6547:
[C---:B------:R-:W-:Y:S02]  /*06f0*/  SHF.L.U32 R93, R85.reuse, 0x10, RZ ;  /* 0x00000010555d7819 */ /* 0x040fe400000006ff */
[----:B------:R-:W-:-:S03]  /*0700*/  PRMT R85, R85, 0x7632, R85 ;  /* 0x0000763255557816 */ /* 0x000fc60000000055 */
[----:B------:R-:W-:Y:S01]  /*0710*/  FMUL.FTZ R93, R93, R88 ;  /* 0x000000585d5d7220 */ /* 0x000fe20000410000 */
[----:B------:R-:W-:Y:S06]  /*0720*/  @P3 BRA `(.L_x_6548) ;  /* 0x0000000000083947 */ /* 0x000fec0003800000 */
[----:B------:R-:W-:Y:S05]  /*0730*/  @P0 BRA `(.L_x_6549) ;  /* 0x00000000000c0947 */ /* 0x000fea0003800000 */
[----:B------:R-:W-:Y:S05]  /*0740*/  BRA `(.L_x_6550) ;  /* 0x0000000000107947 */ /* 0x000fea0003800000 */
.L_x_6548:
[----:B-----5:R-:W-:-:S05]  /*0750*/  SHF.L.U32 R6, R17, 0x10, RZ ;  /* 0x0000001011067819 */ /* 0x020fca00000006ff */
[----:B------:R-:W-:-:S07]  /*0760*/  FADD.FTZ R93, R93, R6 ;  /* 0x000000065d5d7221 */ /* 0x000fce0000010000 */
.L_x_6549:
[----:B------:R-:W-:-:S04]  /*0770*/  F2FP.BF16.F32.PACK_AB R6, RZ, R93 ;  /* 0x0000005dff06723e */ /* 0x000fc800000010ff */
[----:B------:R-:W-:-:S07]  /*0780*/  PRMT R13, R6, 0x7610, R13 ;  /* 0x00007610060d7816 */ /* 0x000fce000000000d */
.L_x_6550:
[----:B------:R-:W-:-:S05]  /*0790*/  SHF.L.U32 R85, R85, 0x10, RZ ;  /* 0x0000001055557819 */ /* 0x000fca00000006ff */
[----:B------:R-:W-:Y:S01]  /*07a0*/  FMUL.FTZ R95, R85, R88 ;  /* 0x00000058555f7220 */ /* 0x000fe20000410000 */
[----:B------:R-:W-:Y:S06]  /*07b0*/  @P3 BRA `(.L_x_6551) ;  /* 0x0000000000083947 */ /* 0x000fec0003800000 */
[----:B------:R-:W-:Y:S05]  /*07c0*/  @P0 BRA `(.L_x_6552) ;  /* 0x0000000000100947 */ /* 0x000fea0003800000 */
[----:B------:R-:W-:Y:S05]  /*07d0*/  BRA `(.L_x_6553) ;  /* 0x0000000000147947 */ /* 0x000fea0003800000 */
.L_x_6551:
[----:B-----5:R-:W-:-:S04]  /*07e0*/  PRMT R6, R17, 0x7632, R6 ;  /* 0x0000763211067816 */ /* 0x020fc80000000006 */
[----:B------:R-:W-:-:S05]  /*07f0*/  SHF.L.U32 R6, R6, 0x10, RZ ;  /* 0x0000001006067819 */ /* 0x000fca00000006ff */
[----:B------:R-:W-:-:S07]  /*0800*/  FADD.FTZ R95, R95, R6 ;  /* 0x000000065f5f7221 */ /* 0x000fce0000010000 */
.L_x_6552:
[----:B------:R-:W-:-:S04]  /*0810*/  F2FP.BF16.F32.PACK_AB R6, RZ, R95 ;  /* 0x0000005fff06723e */ /* 0x000fc800000010ff */
[----:B------:R-:W-:-:S07]  /*0820*/  PRMT R13, R13, 0x5410, R6 ;  /* 0x000054100d0d7816 */ /* 0x000fce0000000006 */
.L_x_6553:
[C---:B------:R-:W-:Y:S02]  /*0830*/  SHF.L.U32 R99, R86.reuse, 0x10, RZ ;  /* 0x0000001056637819 */ /* 0x040fe400000006ff */
[----:B------:R-:W-:-:S03]  /*0840*/  PRMT R86, R86, 0x7632, R86 ;  /* 0x0000763256567816 */ /* 0x000fc60000000056 */
[----:B------:R-:W-:Y:S01]  /*0850*/  FMUL.FTZ R99, R99, R88 ;  /* 0x0000005863637220 */ /* 0x000fe20000410000 */
[----:B------:R-:W-:Y:S06]  /*0860*/  @P3 BRA `(.L_x_6554) ;  /* 0x0000000000083947 */ /* 0x000fec0003800000 */
[----:B------:R-:W-:Y:S05]  /*0870*/  @P0 BRA `(.L_x_6555) ;  /* 0x00000000000c0947 */ /* 0x000fea0003800000 */
[----:B------:R-:W-:Y:S05]  /*0880*/  BRA `(.L_x_6556) ;  /* 0x0000000000107947 */ /* 0x000fea0003800000 */
.L_x_6554:
[----:B-----5:R-:W-:-:S05]  /*0890*/  SHF.L.U32 R6, R18, 0x10, RZ ;  /* 0x0000001012067819 */ /* 0x020fca00000006ff */
[----:B------:R-:W-:-:S07]  /*08a0*/  FADD.FTZ R99, R99, R6 ;  /* 0x0000000663637221 */ /* 0x000fce0000010000 */
.L_x_6555:
[----:B------:R-:W-:-:S04]  /*08b0*/  F2FP.BF16.F32.PACK_AB R6, RZ, R99 ;  /* 0x00000063ff06723e */ /* 0x000fc800000010ff */
[----:B------:R-:W-:-:S07]  /*08c0*/  PRMT R14, R6, 0x7610, R14 ;  /* 0x00007610060e7816 */ /* 0x000fce000000000e */
.L_x_6556:
[----:B------:R-:W-:-:S05]  /*08d0*/  SHF.L.U32 R97, R86, 0x10, RZ ;  /* 0x0000001056617819 */ /* 0x000fca00000006ff */
[----:B------:R-:W-:Y:S01]  /*08e0*/  FMUL.FTZ R97, R97, R88 ;  /* 0x0000005861617220 */ /* 0x000fe20000410000 */
[----:B------:R-:W-:Y:S06]  /*08f0*/  @P3 BRA `(.L_x_6557) ;  /* 0x0000000000083947 */ /* 0x000fec0003800000 */
[----:B------:R-:W-:Y:S05]  /*0900*/  @P0 BRA `(.L_x_6558) ;  /* 0x0000000000100947 */ /* 0x000fea0003800000 */
[----:B------:R-:W-:Y:S05]  /*0910*/  BRA `(.L_x_6559) ;  /* 0x0000000000147947 */ /* 0x000fea0003800000 */
.L_x_6557:
[----:B-----5:R-:W-:-:S04]  /*0920*/  PRMT R6, R18, 0x7632, R6 ;  /* 0x0000763212067816 */ /* 0x020fc80000000006 */
[----:B------:R-:W-:-:S05]  /*0930*/  SHF.L.U32 R6, R6, 0x10, RZ ;  /* 0x0000001006067819 */ /* 0x000fca00000006ff */
[----:B------:R-:W-:-:S07]  /*0940*/  FADD.FTZ R97, R97, R6 ;  /* 0x0000000661617221 */ /* 0x000fce0000010000 */
.L_x_6558:
[----:B------:R-:W-:-:S04]  /*0950*/  F2FP.BF16.F32.PACK_AB R6, RZ, R97 ;  /* 0x00000061ff06723e */ /* 0x000fc800000010ff */
[----:B------:R-:W-:-:S07]  /*0960*/  PRMT R14, R14, 0x5410, R6 ;  /* 0x000054100e0e7816 */ /* 0x000fce0000000006 */
.L_x_6559:
[C---:B------:R-:W-:Y:S02]  /*0970*/  SHF.L.U32 R105, R87.reuse, 0x10, RZ ;  /* 0x0000001057697819 */ /* 0x040fe400000006ff */
[----:B------:R-:W-:-:S03]  /*0980*/  PRMT R87, R87, 0x7632, R87 ;  /* 0x0000763257577816 */ /* 0x000fc60000000057 */
[----:B------:R-:W-:Y:S01]  /*0990*/  FMUL.FTZ R105, R105, R88 ;  /* 0x0000005869697220 */ /* 0x000fe20000410000 */
[----:B------:R-:W-:Y:S06]  /*09a0*/  @P3 BRA `(.L_x_6560) ;  /* 0x0000000000083947 */ /* 0x000fec0003800000 */
[----:B------:R-:W-:Y:S05]  /*09b0*/  @P0 BRA `(.L_x_6561) ;  /* 0x00000000000c0947 */ /* 0x000fea0003800000 */
[----:B------:R-:W-:Y:S05]  /*09c0*/  BRA `(.L_x_6562) ;  /* 0x0000000000107947 */ /* 0x000fea0003800000 */
.L_x_6560:
[----:B-----5:R-:W-:-:S05]  /*09d0*/  SHF.L.U32 R6, R19, 0x10, RZ ;  /* 0x0000001013067819 */ /* 0x020fca00000006ff */
[----:B------:R-:W-:-:S07]  /*09e0*/  FADD.FTZ R105, R105, R6 ;  /* 0x0000000669697221 */ /* 0x000fce0000010000 */
.L_x_6561:
[----:B------:R-:W-:-:S04]  /*09f0*/  F2FP.BF16.F32.PACK_AB R6, RZ, R105 ;  /* 0x00000069ff06723e */ /* 0x000fc800000010ff */
[----:B------:R-:W-:-:S07]  /*0a00*/  PRMT R15, R6, 0x7610, R15 ;  /* 0x00007610060f7816 */ /* 0x000fce000000000f */
.L_x_6562:
[----:B------:R-:W-:-:S05]  /*0a10*/  SHF.L.U32 R87, R87, 0x10, RZ ;  /* 0x0000001057577819 */ /* 0x000fca00000006ff */
[----:B------:R-:W-:Y:S01]  /*0a20*/  FMUL.FTZ R101, R87, R88 ;  /* 0x0000005857657220 */ /* 0x000fe20000410000 */
[----:B------:R-:W-:Y:S06]  /*0a30*/  @P3 BRA `(.L_x_6563) ;  /* 0x0000000000083947 */ /* 0x000fec0003800000 */
[----:B------:R-:W-:Y:S05]  /*0a40*/  @P0 BRA `(.L_x_6564) ;  /* 0x0000000000100947 */ /* 0x000fea0003800000 */
[----:B------:R-:W-:Y:S05]  /*0a50*/  BRA `(.L_x_6565) ;  /* 0x0000000000147947 */ /* 0x000fea0003800000 */
.L_x_6563:
[----:B-----5:R-:W-:-:S04]  /*0a60*/  PRMT R6, R19, 0x7632, R6 ;  /* 0x0000763213067816 */ /* 0x020fc80000000006 */
[----:B------:R-:W-:-:S05]  /*0a70*/  SHF.L.U32 R6, R6, 0x10, RZ ;  /* 0x0000001006067819 */ /* 0x000fca00000006ff */
[----:B------:R-:W-:-:S07]  /*0a80*/  FADD.FTZ R101, R101, R6 ;  /* 0x0000000665657221 */ /* 0x000fce0000010000 */
.L_x_6564:
[----:B------:R-:W-:-:S04]  /*0a90*/  F2FP.BF16.F32.PACK_AB R6, RZ, R101 ;  /* 0x00000065ff06723e */ /* 0x000fc800000010ff */
[----:B------:R-:W-:-:S07]  /*0aa0*/  PRMT R15, R15, 0x5410, R6 ;  /* 0x000054100f0f7816 */ /* 0x000fce0000000006 */
.L_x_6565:
[----:B------:R-:W0:Y:S01]  /*0ab0*/  @P0 LDC.64 R108, c[0x0][0x238] ;  /* 0x00008e00ff6c0b82 */ /* 0x000e220000000a00 */
[----:B------:R-:W-:-:S05]  /*0ac0*/  IADD3 R10, R11, 0x80, RZ ;  /* 0x000000800b0a7810 */ /* 0x000fca0007ffe0ff */
[----:B------:R-:W-:Y:S01]  /*0ad0*/  IMAD.WIDE.U32 R84, R10, 0x10, R102 ;  /* 0x000000100a547825 */ /* 0x000fe200078e0066 */
[----:B0-----:R-:W-:-:S04]  /*0ae0*/  @P0 LEA R108, P5, R11, R108, 0x4 ;  /* 0x0000006c0b6c0211 */ /* 0x001fc800078a20ff */
[----:B------:R-:W-:Y:S02]  /*0af0*/  @P0 LEA.HI.X R109, R11, R109, RZ, 0x4, P5 ;  /* 0x0000006d0b6d0211 */ /* 0x000fe400028f24ff */
        /* <DEDUP_REMOVED lines=11> */
.L_x_6566:
[----:B-----5:R-:W-:-:S05]  /*0bb0*/  SHF.L.U32 R8, R16, 0x10, RZ ;  /* 0x0000001010087819 */ /* 0x020fca00000006ff */
[----:B------:R-:W-:-:S07]  /*0bc0*/  FADD.FTZ R107, R8, R107 ;  /* 0x0000006b086b7221 */ /* 0x000fce0000010000 */
.L_x_6567:
[----:B------:R-:W-:-:S04]  /*0bd0*/  F2FP.BF16.F32.PACK_AB R8, RZ, R107 ;  /* 0x0000006bff08723e */ /* 0x000fc800000010ff */
[----:B------:R-:W-:-:S07]  /*0be0*/  PRMT R12, R8, 0x7610, R12 ;  /* 0x00007610080c7816 */ /* 0x000fce000000000c */
.L_x_6568:
[----:B------:R-:W-:-:S05]  /*0bf0*/  SHF.L.U32 R109, R6, 0x10, RZ ;  /* 0x00000010066d7819 */ /* 0x000fca00000006ff */
[----:B------:R-:W-:Y:S01]  /*0c00*/  FMUL.FTZ R109, R109, R88 ;  /* 0x000000586d6d7220 */ /* 0x000fe20000410000 */
[----:B------:R-:W-:Y:S06]  /*0c10*/  @P3 BRA `(.L_x_6569) ;  /* 0x0000000000083947 */ /* 0x000fec0003800000 */
[----:B------:R-:W-:Y:S05]  /*0c20*/  @P0 BRA `(.L_x_6570) ;  /* 0x0000000000100947 */ /* 0x000fea0003800000 */
[----:B------:R-:W-:Y:S05]  /*0c30*/  BRA `(.L_x_6571) ;  /* 0x0000000000147947 */ /* 0x000fea0003800000 */
.L_x_6569:
[----:B-----5:R-:W-:-:S04]  /*0c40*/  PRMT R6, R16, 0x7632, R6 ;  /* 0x0000763210067816 */ /* 0x020fc80000000006 */
[----:B------:R-:W-:-:S05]  /*0c50*/  SHF.L.U32 R6, R6, 0x10, RZ ;  /* 0x0000001006067819 */ /* 0x000fca00000006ff */
[----:B------:R-:W-:-:S07]  /*0c60*/  FADD.FTZ R109, R109, R6 ;  /* 0x000000066d6d7221 */ /* 0x000fce0000010000 */
.L_x_6570:
[----:B------:R-:W-:-:S04]  /*0c70*/  F2FP.BF16.F32.PACK_AB R6, RZ, R109 ;  /* 0x0000006dff06723e */ /* 0x000fc800000010ff */
[----:B------:R-:W-:-:S07]  /*0c80*/  PRMT R12, R12, 0x5410, R6 ;  /* 0x000054100c0c7816 */ /* 0x000fce0000000006 */
.L_x_6571:
[C---:B------:R-:W-:Y:S02]  /*0c90*/  SHF.L.U32 R113, R85.reuse, 0x10, RZ ;  /* 0x0000001055717819 */ /* 0x040fe400000006ff */
[----:B------:R-:W-:-:S03]  /*0ca0*/  PRMT R85, R85, 0x7632, R85 ;  /* 0x0000763255557816 */ /* 0x000fc60000000055 */
[----:B------:R-:W-:Y:S01]  /*0cb0*/  FMUL.FTZ R113, R113, R88 ;  /* 0x0000005871717220 */ /* 0x000fe20000410000 */
[----:B------:R-:W-:Y:S06]  /*0cc0*/  @P3 BRA `(.L_x_6572) ;  /* 0x0000000000083947 */ /* 0x000fec0003800000 */
[----:B------:R-:W-:Y:S05]  /*0cd0*/  @P0 BRA `(.L_x_6573) ;  /* 0x00000000000c0947 */ /* 0x000fea0003800000 */
[----:B------:R-:W-:Y:S05]  /*0ce0*/  BRA `(.L_x_6574) ;  /* 0x0000000000107947 */ /* 0x000fea0003800000 */
.L_x_6572:
[----:B-----5:R-:W-:-:S05]  /*0cf0*/  SHF.L.U32 R6, R17, 0x10, RZ ;  /* 0x0000001011067819 */ /* 0x020fca00000006ff */
[----:B------:R-:W-:-:S07]  /*0d00*/  FADD.FTZ R113, R6, R113 ;  /* 0x0000007106717221 */ /* 0x000fce0000010000 */
.L_x_6573:
[----:B------:R-:W-:-:S04]  /*0d10*/  F2FP.BF16.F32.PACK_AB R6, RZ, R113 ;  /* 0x00000071ff06723e */ /* 0x000fc800000010ff */
[----:B------:R-:W-:-:S07]  /*0d20*/  PRMT R13, R6, 0x7610, R13 ;  /* 0x00007610060d7816 */ /* 0x000fce000000000d */
.L_x_6574:
[----:B------:R-:W-:-:S05]  /*0d30*/  SHF.L.U32 R85, R85, 0x10, RZ ;  /* 0x0000001055557819 */ /* 0x000fca00000006ff */
[----:B------:R-:W-:Y:S01]  /*0d40*/  FMUL.FTZ R111, R85, R88 ;  /* 0x00000058556f7220 */ /* 0x000fe20000410000 */
[----:B------:R-:W-:Y:S06]  /*0d50*/  @P3 BRA `(.L_x_6575) ;  /* 0x0000000000083947 */ /* 0x000fec0003800000 */
[----:B------:R-:W-:Y:S05]  /*0d60*/  @P0 BRA `(.L_x_6576) ;  /* 0x0000000000100947 */ /* 0x000fea0003800000 */
[----:B------:R-:W-:Y:S05]  /*0d70*/  BRA `(.L_x_6577) ;  /* 0x0000000000147947 */ /* 0x000fea0003800000 */
.L_x_6575:
[----:B-----5:R-:W-:-:S04]  /*0d80*/  PRMT R6, R17, 0x7632, R6 ;  /* 0x0000763211067816 */ /* 0x020fc80000000006 */
[----:B------:R-:W-:-:S05]  /*0d90*/  SHF.L.U32 R6, R6, 0x10, RZ ;  /* 0x0000001006067819 */ /* 0x000fca00000006ff */
[----:B------:R-:W-:-:S07]  /*0da0*/  FADD.FTZ R111, R111, R6 ;  /* 0x000000066f6f7221 */ /* 0x000fce0000010000 */
.L_x_6576:
[----:B------:R-:W-:-:S04]  /*0db0*/  F2FP.BF16.F32.PACK_AB R6, RZ, R111 ;  /* 0x0000006fff06723e */ /* 0x000fc800000010ff */
[----:B------:R-:W-:-:S07]  /*0dc0*/  PRMT R13, R13, 0x5410, R6 ;  /* 0x000054100d0d7816 */ /* 0x000fce0000000006 */
.L_x_6577:
[C---:B------:R-:W-:Y:S02]  /*0dd0*/  SHF.L.U32 R117, R86.reuse, 0x10, RZ ;  /* 0x0000001056757819 */ /* 0x040fe400000006ff */
[----:B------:R-:W-:-:S03]  /*0de0*/  PRMT R86, R86, 0x7632, R86 ;  /* 0x0000763256567816 */ /* 0x000fc60000000056 */
[----:B------:R-:W-:Y:S01]  /*0df0*/  FMUL.FTZ R117, R117, R88 ;  /* 0x0000005875757220 */ /* 0x000fe20000410000 */
[----:B------:R-:W-:Y:S06]  /*0e00*/  @P3 BRA `(.L_x_6578) ;  /* 0x0000000000083947 */ /* 0x000fec0003800000 */
[----:B------:R-:W-:Y:S05]  /*0e10*/  @P0 BRA `(.L_x_6579) ;  /* 0x00000000000c0947 */ /* 0x000fea0003800000 */
[----:B------:R-:W-:Y:S05]  /*0e20*/  BRA `(.L_x_6580) ;  /* 0x0000000000107947 */ /* 0x000fea0003800000 */
.L_x_6578:
[----:B-----5:R-:W-:-:S05]  /*0e30*/  SHF.L.U32 R6, R18, 0x10, RZ ;  /* 0x0000001012067819 */ /* 0x020fca00000006ff */
[----:B------:R-:W-:-:S07]  /*0e40*/  FADD.FTZ R117, R6, R117 ;  /* 0x0000007506757221 */ /* 0x000fce0000010000 */
.L_x_6579:
[----:B------:R-:W-:-:S04]  /*0e50*/  F2FP.BF16.F32.PACK_AB R6, RZ, R117 ;  /* 0x00000075ff06723e */ /* 0x000fc800000010ff */
[----:B------:R-:W-:-:S07]  /*0e60*/  PRMT R14, R6, 0x7610, R14 ;  /* 0x00007610060e7816 */ /* 0x000fce000000000e */
.L_x_6580:
[----:B------:R-:W-:-:S05]  /*0e70*/  SHF.L.U32 R115, R86, 0x10, RZ ;  /* 0x0000001056737819 */ /* 0x000fca00000006ff */
[----:B------:R-:W-:Y:S01]  /*0e80*/  FMUL.FTZ R115, R115, R88 ;  /* 0x0000005873737220 */ /* 0x000fe20000410000 */
[----:B------:R-:W-:Y:S06]  /*0e90*/  @P3 BRA `(.L_x_6581) ;  /* 0x0000000000083947 */ /* 0x000fec0003800000 */
[----:B------:R-:W-:Y:S05]  /*0ea0*/  @P0 BRA `(.L_x_6582) ;  /* 0x0000000000100947 */ /* 0x000fea0003800000 */
[----:B------:R-:W-:Y:S05]  /*0eb0*/  BRA `(.L_x_6583) ;  /* 0x0000000000147947 */ /* 0x000fea0003800000 */
.L_x_6581:
[----:B-----5:R-:W-:-:S04]  /*0ec0*/  PRMT R6, R18, 0x7632, R6 ;  /* 0x0000763212067816 */ /* 0x020fc80000000006 */
[----:B------:R-:W-:-:S05]  /*0ed0*/  SHF.L.U32 R6, R6, 0x10, RZ ;  /* 0x0000001006067819 */ /* 0x000fca00000006ff */
[----:B------:R-:W-:-:S07]  /*0ee0*/  FADD.FTZ R115, R115, R6 ;  /* 0x0000000673737221 */ /* 0x000fce0000010000 */
.L_x_6582:
[----:B------:R-:W-:-:S04]  /*0ef0*/  F2FP.BF16.F32.PACK_AB R6, RZ, R115 ;  /* 0x00000073ff06723e */ /* 0x000fc800000010ff */
[----:B------:R-:W-:-:S07]  /*0f00*/  PRMT R14, R14, 0x5410, R6 ;  /* 0x000054100e0e7816 */ /* 0x000fce0000000006 */
.L_x_6583:
[C---:B------:R-:W-:Y:S02]  /*0f10*/  SHF.L.U32 R121, R87.reuse, 0x10, RZ ;  /* 0x0000001057797819 */ /* 0x040fe400000006ff */
[----:B------:R-:W-:-:S03]  /*0f20*/  PRMT R87, R87, 0x7632, R87 ;  /* 0x0000763257577816 */ /* 0x000fc60000000057 */
[----:B------:R-:W-:Y:S01]  /*0f30*/  FMUL.FTZ R121, R121, R88 ;  /* 0x0000005879797220 */ /* 0x000fe20000410000 */
[----:B------:R-:W-:Y:S06]  /*0f40*/  @P3 BRA `(.L_x_6584) ;  /* 0x0000000000083947 */ /* 0x000fec0003800000 */
[----:B------:R-:W-:Y:S05]  /*0f50*/  @P0 BRA `(.L_x_6585) ;  /* 0x00000000000c0947 */ /* 0x000fea0003800000 */
[----:B------:R-:W-:Y:S05]  /*0f60*/  BRA `(.L_x_6586) ;  /* 0x0000000000107947 */ /* 0x000fea0003800000 */
.L_x_6584:
[----:B-----5:R-:W-:-:S05]  /*0f70*/  SHF.L.U32 R6, R19, 0x10, RZ ;  /* 0x0000001013067819 */ /* 0x020fca00000006ff */
[----:B------:R-:W-:-:S07]  /*0f80*/  FADD.FTZ R121, R6, R121 ;  /* 0x0000007906797221 */ /* 0x000fce0000010000 */
.L_x_6585:
[----:B------:R-:W-:-:S04]  /*0f90*/  F2FP.BF16.F32.PACK_AB R6, RZ, R121 ;  /* 0x00000079ff06723e */ /* 0x000fc800000010ff */
[----:B------:R-:W-:-:S07]  /*0fa0*/  PRMT R15, R6, 0x7610, R15 ;  /* 0x00007610060f7816 */ /* 0x000fce000000000f */
.L_x_6586:
[----:B------:R-:W-:-:S05]  /*0fb0*/  SHF.L.U32 R87, R87, 0x10, RZ ;  /* 0x0000001057577819 */ /* 0x000fca00000006ff */
[----:B------:R-:W-:Y:S01]  /*0fc0*/  FMUL.FTZ R119, R87, R88 ;  /* 0x0000005857777220 */ /* 0x000fe20000410000 */
[----:B------:R-:W-:Y:S06]  /*0fd0*/  @P3 BRA `(.L_x_6587) ;  /* 0x0000000000083947 */ /* 0x000fec0003800000 */
[----:B------:R-:W-:Y:S05]  /*0fe0*/  @P0 BRA `(.L_x_6588) ;  /* 0x0000000000100947 */ /* 0x000fea0003800000 */
[----:B------:R-:W-:Y:S05]  /*0ff0*/  BRA `(.L_x_6589) ;  /* 0x0000000000147947 */ /* 0x000fea0003800000 */
.L_x_6587:
[----:B-----5:R-:W-:-:S04]  /*1000*/  PRMT R6, R19, 0x7632, R6 ;  /* 0x0000763213067816 */ /* 0x020fc80000000006 */
[----:B------:R-:W-:-:S05]  /*1010*/  SHF.L.U32 R6, R6, 0x10, RZ ;  /* 0x0000001006067819 */ /* 0x000fca00000006ff */
[----:B------:R-:W-:-:S07]  /*1020*/  FADD.FTZ R119, R119, R6 ;  /* 0x0000000677777221 */ /* 0x000fce0000010000 */
.L_x_6588:
[----:B------:R-:W-:-:S04]  /*1030*/  F2FP.BF16.F32.PACK_AB R6, RZ, R119 ;  /* 0x00000077ff06723e */ /* 0x000fc800000010ff */
[----:B------:R-:W-:-:S07]  /*1040*/  PRMT R15, R15, 0x5410, R6 ;  /* 0x000054100f0f7816 */ /* 0x000fce0000000006 */
.L_x_6589:
[----:B------:R-:W0:Y:S01]  /*1050*/  @P0 LDC.64 R84, c[0x0][0x238] ;  /* 0x00008e00ff540b82 */ /* 0x000e220000000a00 */
[----:B------:R-:W-:Y:S02]  /*1060*/  IADD3 R6, R11, 0x100, RZ ;  /* 0x000001000b067810 */ /* 0x000fe40007ffe0ff */
        /* <DEDUP_REMOVED lines=10> */
[----:B0-----:R-:W-:Y:S01]  /*1110*/  FMUL.FTZ R125, R8, R88 ;  /* 0x00000058087d7220 */ /* 0x001fe20000410000 */
[----:B-1----:R-:W-:Y:S06]  /*1120*/  @P3 BRA `(.L_x_6590) ;  /* 0x0000000000083947 */ /* 0x002fec0003800000 */
[----:B------:R-:W-:Y:S05]  /*1130*/  @P0 BRA `(.L_x_6591) ;  /* 0x00000000000c0947 */ /* 0x000fea0003800000 */
[----:B------:R-:W-:Y:S05]  /*1140*/  BRA `(.L_x_6592) ;  /* 0x0000000000107947 */ /* 0x000fea0003800000 */
.L_x_6590:
[----:B-----5:R-:W-:-:S05]  /*1150*/  SHF.L.U32 R8, R16, 0x10, RZ ;  /* 0x0000001010087819 */ /* 0x020fca00000006ff */
[----:B------:R-:W-:-:S07]  /*1160*/  FADD.FTZ R125, R8, R125 ;  /* 0x0000007d087d7221 */ /* 0x000fce0000010000 */
.L_x_6591:
[----:B------:R-:W-:-:S04]  /*1170*/  F2FP.BF16.F32.PACK_AB R8, RZ, R125 ;  /* 0x0000007dff08723e */ /* 0x000fc800000010ff */
[----:B------:R-:W-:-:S07]  /*1180*/  PRMT R12, R8, 0x7610, R12 ;  /* 0x00007610080c7816 */ /* 0x000fce000000000c */
.L_x_6592:
[----:B------:R-:W-:-:S05]  /*1190*/  SHF.L.U32 R123, R90, 0x10, RZ ;  /* 0x000000105a7b7819 */ /* 0x000fca00000006ff */
[----:B------:R-:W-:Y:S01]  /*11a0*/  FMUL.FTZ R123, R123, R88 ;  /* 0x000000587b7b7220 */ /* 0x000fe20000410000 */
[----:B------:R-:W-:Y:S06]  /*11b0*/  @P3 BRA `(.L_x_6593) ;  /* 0x0000000000083947 */ /* 0x000fec0003800000 */
[----:B------:R-:W-:Y:S05]  /*11c0*/  @P0 BRA `(.L_x_6594) ;  /* 0x0000000000100947 */ /* 0x000fea0003800000 */
[----:B------:R-:W-:Y:S05]  /*11d0*/  BRA `(.L_x_6595) ;  /* 0x0000000000147947 */ /* 0x000fea0003800000 */
.L_x_6593:
[----:B-----5:R-:W-:-:S04]  /*11e0*/  PRMT R8, R16, 0x7632, R8 ;  /* 0x0000763210087816 */ /* 0x020fc80000000008 */
[----:B------:R-:W-:-:S05]  /*11f0*/  SHF.L.U32 R8, R8, 0x10, RZ ;  /* 0x0000001008087819 */ /* 0x000fca00000006ff */
[----:B------:R-:W-:-:S07]  /*1200*/  FADD.FTZ R123, R123, R8 ;  /* 0x000000087b7b7221 */ /* 0x000fce0000010000 */
.L_x_6594:
[----:B------:R-:W-:-:S04]  /*1210*/  F2FP.BF16.F32.PACK_AB R8, RZ, R123 ;  /* 0x0000007bff08723e */ /* 0x000fc800000010ff */
[----:B------:R-:W-:-:S07]  /*1220*/  PRMT R12, R12, 0x5410, R8 ;  /* 0x000054100c0c7816 */ /* 0x000fce0000000008 */
.L_x_6595:
[C---:B------:R-:W-:Y:S02]  /*1230*/  SHF.L.U32 R92, R85.reuse, 0x10, RZ ;  /* 0x00000010555c7819 */ /* 0x040fe400000006ff */
[----:B------:R-:W-:-:S03]  /*1240*/  PRMT R85, R85, 0x7632, R85 ;  /* 0x0000763255557816 */ /* 0x000fc60000000055 */
[----:B------:R-:W-:Y:S01]  /*1250*/  FMUL.FTZ R92, R92, R88 ;  /* 0x000000585c5c7220 */ /* 0x000fe20000410000 */
[----:B------:R-:W-:Y:S06]  /*1260*/  @P3 BRA `(.L_x_6596) ;  /* 0x0000000000083947 */ /* 0x000fec0003800000 */
[----:B------:R-:W-:Y:S05]  /*1270*/  @P0 BRA `(.L_x_6597) ;  /* 0x00000000000c0947 */ /* 0x000fea0003800000 */
[----:B------:R-:W-:Y:S05]  /*1280*/  BRA `(.L_x_6598) ;  /* 0x0000000000107947 */ /* 0x000fea0003800000 */
.L_x_6596:
[----:B-----5:R-:W-:-:S05]  /*1290*/  SHF.L.U32 R8, R17, 0x10, RZ ;  /* 0x0000001011087819 */ /* 0x020fca00000006ff */
[----:B------:R-:W-:-:S07]  /*12a0*/  FADD.FTZ R92, R8, R92 ;  /* 0x0000005c085c7221 */ /* 0x000fce0000010000 */
.L_x_6597:
[----:B------:R-:W-:-:S04]  /*12b0*/  F2FP.BF16.F32.PACK_AB R8, RZ, R92 ;  /* 0x0000005cff08723e */ /* 0x000fc800000010ff */
[----:B------:R-:W-:-:S07]  /*12c0*/  PRMT R13, R8, 0x7610, R13 ;  /* 0x00007610080d7816 */ /* 0x000fce000000000d */
.L_x_6598:
[----:B------:R-:W-:-:S05]  /*12d0*/  SHF.L.U32 R85, R85, 0x10, RZ ;  /* 0x0000001055557819 */ /* 0x000fca00000006ff */
[----:B------:R-:W-:Y:S01]  /*12e0*/  FMUL.FTZ R90, R85, R88 ;  /* 0x00000058555a7220 */ /* 0x000fe20000410000 */
[----:B------:R-:W-:Y:S06]  /*12f0*/  @P3 BRA `(.L_x_6599) ;  /* 0x0000000000083947 */ /* 0x000fec0003800000 */
[----:B------:R-:W-:Y:S05]  /*1300*/  @P0 BRA `(.L_x_6600) ;  /* 0x0000000000100947 */ /* 0x000fea0003800000 */
[----:B------:R-:W-:Y:S05]  /*1310*/  BRA `(.L_x_6601) ;  /* 0x0000000000147947 */ /* 0x000fea0003800000 */
.L_x_6599:
[----:B-----5:R-:W-:-:S04]  /*1320*/  PRMT R8, R17, 0x7632, R8 ;  /* 0x0000763211087816 */ /* 0x020fc80000000008 */
[----:B------:R-:W-:-:S05]  /*1330*/  SHF.L.U32 R85, R8, 0x10, RZ ;  /* 0x0000001008557819 */ /* 0x000fca00000006ff */
[----:B------:R-:W-:-:S07]  /*1340*/  FADD.FTZ R90, R90, R85 ;  /* 0x000000555a5a7221 */ /* 0x000fce0000010000 */
.L_x_6600:
[----:B------:R-:W-:-:S04]  /*1350*/  F2FP.BF16.F32.PACK_AB R8, RZ, R90 ;  /* 0x0000005aff08723e */ /* 0x000fc800000010ff */
[----:B------:R-:W-:-:S07]  /*1360*/  PRMT R13, R13, 0x5410, R8 ;  /* 0x000054100d0d7816 */ /* 0x000fce0000000008 */
.L_x_6601:
[C---:B------:R-:W-:Y:S02]  /*1370*/  SHF.L.U32 R85, R86.reuse, 0x10, RZ ;  /* 0x0000001056557819 */ /* 0x040fe400000006ff */
[----:B------:R-:W-:-:S03]  /*1380*/  PRMT R86, R86, 0x7632, R86 ;  /* 0x0000763256567816 */ /* 0x000fc60000000056 */
[----:B------:R-:W-:Y:S01]  /*1390*/  FMUL.FTZ R98, R85, R88 ;  /* 0x0000005855627220 */ /* 0x000fe20000410000 */
[----:B------:R-:W-:Y:S06]  /*13a0*/  @P3 BRA `(.L_x_6602) ;  /* 0x0000000000083947 */ /* 0x000fec0003800000 */
[----:B------:R-:W-:Y:S05]  /*13b0*/  @P0 BRA `(.L_x_6603) ;  /* 0x00000000000c0947 */ /* 0x000fea0003800000 */
[----:B------:R-:W-:Y:S05]  /*13c0*/  BRA `(.L_x_6604) ;  /* 0x0000000000107947 */ /* 0x000fea0003800000 */
.L_x_6602:
[----:B-----5:R-:W-:-:S05]  /*13d0*/  SHF.L.U32 R85, R18, 0x10, RZ ;  /* 0x0000001012557819 */ /* 0x020fca00000006ff */
[----:B------:R-:W-:-:S07]  /*13e0*/  FADD.FTZ R98, R85, R98 ;  /* 0x0000006255627221 */ /* 0x000fce0000010000 */
.L_x_6603:
[----:B------:R-:W-:-:S04]  /*13f0*/  F2FP.BF16.F32.PACK_AB R8, RZ, R98 ;  /* 0x00000062ff08723e */ /* 0x000fc800000010ff */
[----:B------:R-:W-:-:S07]  /*1400*/  PRMT R14, R8, 0x7610, R14 ;  /* 0x00007610080e7816 */ /* 0x000fce000000000e */
.L_x_6604:
[----:B------:R-:W-:-:S05]  /*1410*/  SHF.L.U32 R85, R86, 0x10, RZ ;  /* 0x0000001056557819 */ /* 0x000fca00000006ff */
[----:B------:R-:W-:Y:S01]  /*1420*/  FMUL.FTZ R94, R85, R88 ;  /* 0x00000058555e7220 */ /* 0x000fe20000410000 */
[----:B------:R-:W-:Y:S06]  /*1430*/  @P3 BRA `(.L_x_6605) ;  /* 0x0000000000083947 */ /* 0x000fec0003800000 */
[----:B------:R-:W-:Y:S05]  /*1440*/  @P0 BRA `(.L_x_6606) ;  /* 0x0000000000100947 */ /* 0x000fea0003800000 */
[----:B------:R-:W-:Y:S05]  /*1450*/  BRA `(.L_x_6607) ;  /* 0x0000000000147947 */ /* 0x000fea0003800000 */
.L_x_6605:
[----:B-----5:R-:W-:-:S04]  /*1460*/  PRMT R8, R18, 0x7632, R8 ;  /* 0x0000763212087816 */ /* 0x020fc80000000008 */
[----:B------:R-:W-:-:S05]  /*1470*/  SHF.L.U32 R85, R8, 0x10, RZ ;  /* 0x0000001008557819 */ /* 0x000fca00000006ff */
[----:B------:R-:W-:-:S07]  /*1480*/  FADD.FTZ R94, R94, R85 ;  /* 0x000000555e5e7221 */ /* 0x000fce0000010000 */
.L_x_6606:
[----:B------:R-:W-:-:S04]  /*1490*/  F2FP.BF16.F32.PACK_AB R8, RZ, R94 ;  /* 0x0000005eff08723e */ /* 0x000fc800000010ff */
[----:B------:R-:W-:-:S07]  /*14a0*/  PRMT R14, R14, 0x5410, R8 ;  /* 0x000054100e0e7816 */ /* 0x000fce0000000008 */
.L_x_6607:
[C---:B------:R-:W-:Y:S02]  /*14b0*/  SHF.L.U32 R85, R87.reuse, 0x10, RZ ;  /* 0x0000001057557819 */ /* 0x040fe400000006ff */
[----:B------:R-:W-:-:S03]  /*14c0*/  PRMT R87, R87, 0x7632, R87 ;  /* 0x0000763257577816 */ /* 0x000fc60000000057 */
[----:B------:R-:W-:Y:S01]  /*14d0*/  FMUL.FTZ R104, R85, R88 ;  /* 0x0000005855687220 */ /* 0x000fe20000410000 */
[----:B------:R-:W-:Y:S06]  /*14e0*/  @P3 BRA `(.L_x_6608) ;  /* 0x0000000000083947 */ /* 0x000fec0003800000 */
[----:B------:R-:W-:Y:S05]  /*14f0*/  @P0 BRA `(.L_x_6609) ;  /* 0x00000000000c0947 */ /* 0x000fea0003800000 */
[----:B------:R-:W-:Y:S05]  /*1500*/  BRA `(.L_x_6610) ;  /* 0x0000000000107947 */ /* 0x000fea0003800000 */
.L_x_6608:
[----:B-----5:R-:W-:-:S05]  /*1510*/  SHF.L.U32 R85, R19, 0x10, RZ ;  /* 0x0000001013557819 */ /* 0x020fca00000006ff */
[----:B------:R-:W-:-:S07]  /*1520*/  FADD.FTZ R104, R85, R104 ;  /* 0x0000006855687221 */ /* 0x000fce0000010000 */
.L_x_6609:
[----:B------:R-:W-:-:S04]  /*1530*/  F2FP.BF16.F32.PACK_AB R8, RZ, R104 ;  /* 0x00000068ff08723e */ /* 0x000fc800000010ff */
[----:B------:R-:W-:-:S07]  /*1540*/  PRMT R15, R8, 0x7610, R15 ;  /* 0x00007610080f7816 */ /* 0x000fce000000000f */
.L_x_6610:
[----:B------:R-:W-:-:S05]  /*1550*/  SHF.L.U32 R87, R87, 0x10, RZ ;  /* 0x0000001057577819 */ /* 0x000fca00000006ff */
[----:B------:R-:W-:Y:S01]  /*1560*/  FMUL.FTZ R100, R87, R88 ;  /* 0x0000005857647220 */ /* 0x000fe20000410000 */
[----:B------:R-:W-:Y:S06]  /*1570*/  @P3 BRA `(.L_x_6611) ;  /* 0x0000000000083947 */ /* 0x000fec0003800000 */
[----:B------:R-:W-:Y:S05]  /*1580*/  @P0 BRA `(.L_x_6612) ;  /* 0x0000000000100947 */ /* 0x000fea0003800000 */
[----:B------:R-:W-:Y:S05]  /*1590*/  BRA `(.L_x_6613) ;  /* 0x0000000000147947 */ /* 0x000fea0003800000 */
.L_x_6611:
[----:B-----5:R-:W-:-:S04]  /*15a0*/  PRMT R8, R19, 0x7632, R8 ;  /* 0x0000763213087816 */ /* 0x020fc80000000008 */
[----:B------:R-:W-:-:S05]  /*15b0*/  SHF.L.U32 R85, R8, 0x10, RZ ;  /* 0x0000001008557819 */ /* 0x000fca00000006ff */
[----:B------:R-:W-:-:S07]  /*15c0*/  FADD.FTZ R100, R100, R85 ;  /* 0x0000005564647221 */ /* 0x000fce0000010000 */
.L_x_6612:
[----:B------:R-:W-:-:S04]  /*15d0*/  F2FP.BF16.F32.PACK_AB R8, RZ, R100 ;  /* 0x00000064ff08723e */ /* 0x000fc800000010ff */
[----:B------:R-:W-:-:S07]  /*15e0*/  PRMT R15, R15, 0x5410, R8 ;  /* 0x000054100f0f7816 */ /* 0x000fce0000000008 */
.L_x_6613:
        /* <DEDUP_REMOVED lines=16> */
.L_x_6614:
[----:B-----5:R-:W-:-:S05]  /*16f0*/  SHF.L.U32 R103, R16, 0x10, RZ ;  /* 0x0000001010677819 */ /* 0x020fca00000006ff */
[----:B------:R-:W-:-:S07]  /*1700*/  FADD.FTZ R102, R103, R102 ;  /* 0x0000006667667221 */ /* 0x000fce0000010000 */
.L_x_6615:
[----:B------:R-:W-:-:S04]  /*1710*/  F2FP.BF16.F32.PACK_AB R84, RZ, R102 ;  /* 0x00000066ff54723e */ /* 0x000fc800000010ff */
[----:B------:R-:W-:-:S07]  /*1720*/  PRMT R12, R84, 0x7610, R12 ;  /* 0x00007610540c7816 */ /* 0x000fce000000000c */
.L_x_6616:
[----:B------:R-:W-:-:S05]  /*1730*/  SHF.L.U32 R103, R108, 0x10, RZ ;  /* 0x000000106c677819 */ /* 0x000fca00000006ff */
[----:B------:R-:W-:Y:S01]  /*1740*/  FMUL.FTZ R103, R103, R88 ;  /* 0x0000005867677220 */ /* 0x000fe20000410000 */
[----:B------:R-:W-:Y:S06]  /*1750*/  @P3 BRA `(.L_x_6617) ;  /* 0x0000000000083947 */ /* 0x000fec0003800000 */
[----:B------:R-:W-:Y:S05]  /*1760*/  @P0 BRA `(.L_x_6618) ;  /* 0x0000000000100947 */ /* 0x000fea0003800000 */
[----:B------:R-:W-:Y:S05]  /*1770*/  BRA `(.L_x_6619) ;  /* 0x0000000000147947 */ /* 0x000fea0003800000 */
.L_x_6617:
[----:B-----5:R-:W-:-:S04]  /*1780*/  PRMT R84, R16, 0x7632, R84 ;  /* 0x0000763210547816 */ /* 0x020fc80000000054 */
[----:B------:R-:W-:-:S05]  /*1790*/  SHF.L.U32 R84, R84, 0x10, RZ ;  /* 0x0000001054547819 */ /* 0x000fca00000006ff */
[----:B------:R-:W-:-:S07]  /*17a0*/  FADD.FTZ R103, R103, R84 ;  /* 0x0000005467677221 */ /* 0x000fce0000010000 */
.L_x_6618:
[----:B------:R-:W-:-:S04]  /*17b0*/  F2FP.BF16.F32.PACK_AB R84, RZ, R103 ;  /* 0x00000067ff54723e */ /* 0x000fc800000010ff */
[----:B------:R-:W-:-:S07]  /*17c0*/  PRMT R12, R12, 0x5410, R84 ;  /* 0x000054100c0c7816 */ /* 0x000fce0000000054 */
.L_x_6619:
[C---:B------:R-:W-:Y:S02]  /*17d0*/  SHF.L.U32 R108, R85.reuse, 0x10, RZ ;  /* 0x00000010556c7819 */ /* 0x040fe400000006ff */
[----:B------:R-:W-:-:S03]  /*17e0*/  PRMT R85, R85, 0x7632, R85 ;  /* 0x0000763255557816 */ /* 0x000fc60000000055 */
[----:B------:R-:W-:Y:S01]  /*17f0*/  FMUL.FTZ R108, R108, R88 ;  /* 0x000000586c6c7220 */ /* 0x000fe20000410000 */
[----:B------:R-:W-:Y:S06]  /*1800*/  @P3 BRA `(.L_x_6620) ;  /* 0x0000000000083947 */ /* 0x000fec0003800000 */
[----:B------:R-:W-:Y:S05]  /*1810*/  @P0 BRA `(.L_x_6621) ;  /* 0x00000000000c0947 */ /* 0x000fea0003800000 */
[----:B------:R-:W-:Y:S05]  /*1820*/  BRA `(.L_x_6622) ;  /* 0x0000000000107947 */ /* 0x000fea0003800000 */
.L_x_6620:
[----:B-----5:R-:W-:-:S05]  /*1830*/  SHF.L.U32 R84, R17, 0x10, RZ ;  /* 0x0000001011547819 */ /* 0x020fca00000006ff */
[----:B------:R-:W-:-:S07]  /*1840*/  FADD.FTZ R108, R84, R108 ;  /* 0x0000006c546c7221 */ /* 0x000fce0000010000 */
.L_x_6621:
[----:B------:R-:W-:-:S04]  /*1850*/  F2FP.BF16.F32.PACK_AB R84, RZ, R108 ;  /* 0x0000006cff54723e */ /* 0x000fc800000010ff */
[----:B------:R-:W-:-:S07]  /*1860*/  PRMT R13, R84, 0x7610, R13 ;  /* 0x00007610540d7816 */ /* 0x000fce000000000d */
.L_x_6622:
[----:B------:R-:W-:-:S05]  /*1870*/  SHF.L.U32 R85, R85, 0x10, RZ ;  /* 0x0000001055557819 */ /* 0x000fca00000006ff */
[----:B------:R-:W-:Y:S01]  /*1880*/  FMUL.FTZ R106, R85, R88 ;  /* 0x00000058556a7220 */ /* 0x000fe20000410000 */
[----:B------:R-:W-:Y:S06]  /*1890*/  @P3 BRA `(.L_x_6623) ;  /* 0x0000000000083947 */ /* 0x000fec0003800000 */
[----:B------:R-:W-:Y:S05]  /*18a0*/  @P0 BRA `(.L_x_6624) ;  /* 0x0000000000100947 */ /* 0x000fea0003800000 */
[----:B------:R-:W-:Y:S05]  /*18b0*/  BRA `(.L_x_6625) ;  /* 0x0000000000147947 */ /* 0x000fea0003800000 */
.L_x_6623:
[----:B-----5:R-:W-:-:S04]  /*18c0*/  PRMT R84, R17, 0x7632, R84 ;  /* 0x0000763211547816 */ /* 0x020fc80000000054 */
[----:B------:R-:W-:-:S05]  /*18d0*/  SHF.L.U32 R85, R84, 0x10, RZ ;  /* 0x0000001054557819 */ /* 0x000fca00000006ff */
[----:B------:R-:W-:-:S07]  /*18e0*/  FADD.FTZ R106, R106, R85 ;  /* 0x000000556a6a7221 */ /* 0x000fce0000010000 */
.L_x_6624:
[----:B------:R-:W-:-:S04]  /*18f0*/  F2FP.BF16.F32.PACK_AB R84, RZ, R106 ;  /* 0x0000006aff54723e */ /* 0x000fc800000010ff */
[----:B------:R-:W-:-:S07]  /*1900*/  PRMT R13, R13, 0x5410, R84 ;  /* 0x000054100d0d7816 */ /* 0x000fce0000000054 */
.L_x_6625:
[C---:B------:R-:W-:Y:S02]  /*1910*/  SHF.L.U32 R85, R86.reuse, 0x10, RZ ;  /* 0x0000001056557819 */ /* 0x040fe400000006ff */
[----:B------:R-:W-:-:S03]  /*1920*/  PRMT R86, R86, 0x7632, R86 ;  /* 0x0000763256567816 */ /* 0x000fc60000000056 */
[----:B------:R-:W-:Y:S01]  /*1930*/  FMUL.FTZ R112, R85, R88 ;  /* 0x0000005855707220 */ /* 0x000fe20000410000 */
[----:B------:R-:W-:Y:S06]  /*1940*/  @P3 BRA `(.L_x_6626) ;  /* 0x0000000000083947 */ /* 0x000fec0003800000 */
[----:B------:R-:W-:Y:S05]  /*1950*/  @P0 BRA `(.L_x_6627) ;  /* 0x00000000000c0947 */ /* 0x000fea0003800000 */
[----:B------:R-:W-:Y:S05]  /*1960*/  BRA `(.L_x_6628) ;  /* 0x0000000000107947 */ /* 0x000fea0003800000 */
.L_x_6626:
[----:B-----5:R-:W-:-:S05]  /*1970*/  SHF.L.U32 R85, R18, 0x10, RZ ;  /* 0x0000001012557819 */ /* 0x020fca00000006ff */
[----:B------:R-:W-:-:S07]  /*1980*/  FADD.FTZ R112, R85, R112 ;  /* 0x0000007055707221 */ /* 0x000fce0000010000 */
.L_x_6627:
[----:B------:R-:W-:-:S04]  /*1990*/  F2FP.BF16.F32.PACK_AB R84, RZ, R112 ;  /* 0x00000070ff54723e */ /* 0x000fc800000010ff */
[----:B------:R-:W-:-:S07]  /*19a0*/  PRMT R14, R84, 0x7610, R14 ;  /* 0x00007610540e7816 */ /* 0x000fce000000000e */
.L_x_6628:
[----:B------:R-:W-:-:S05]  /*19b0*/  SHF.L.U32 R85, R86, 0x10, RZ ;  /* 0x0000001056557819 */ /* 0x000fca00000006ff */
[----:B------:R-:W-:Y:S01]  /*19c0*/  FMUL.FTZ R110, R85, R88 ;  /* 0x00000058556e7220 */ /* 0x000fe20000410000 */
[----:B------:R-:W-:Y:S06]  /*19d0*/  @P3 BRA `(.L_x_6629) ;  /* 0x0000000000083947 */ /* 0x000fec0003800000 */
[----:B------:R-:W-:Y:S05]  /*19e0*/  @P0 BRA `(.L_x_6630) ;  /* 0x0000000000100947 */ /* 0x000fea0003800000 */
[----:B------:R-:W-:Y:S05]  /*19f0*/  BRA `(.L_x_6631) ;  /* 0x0000000000147947 */ /* 0x000fea0003800000 */
.L_x_6629:
[----:B-----5:R-:W-:-:S04]  /*1a00*/  PRMT R84, R18, 0x7632, R84 ;  /* 0x0000763212547816 */ /* 0x020fc80000000054 */
[----:B------:R-:W-:-:S05]  /*1a10*/  SHF.L.U32 R85, R84, 0x10, RZ ;  /* 0x0000001054557819 */ /* 0x000fca00000006ff */
[----:B------:R-:W-:-:S07]  /*1a20*/  FADD.FTZ R110, R110, R85 ;  /* 0x000000556e6e7221 */ /* 0x000fce0000010000 */
.L_x_6630:
[----:B------:R-:W-:-:S04]  /*1a30*/  F2FP.BF16.F32.PACK_AB R84, RZ, R110 ;  /* 0x0000006eff54723e */ /* 0x000fc800000010ff */
[----:B------:R-:W-:-:S07]  /*1a40*/  PRMT R14, R14, 0x5410, R84 ;  /* 0x000054100e0e7816 */ /* 0x000fce0000000054 */
.L_x_6631:
[C---:B------:R-:W-:Y:S02]  /*1a50*/  SHF.L.U32 R85, R87.reuse, 0x10, RZ ;  /* 0x0000001057557819 */ /* 0x040fe400000006ff */
[----:B------:R-:W-:-:S03]  /*1a60*/  PRMT R87, R87, 0x7632, R87 ;  /* 0x0000763257577816 */ /* 0x000fc60000000057 */
[----:B------:R-:W-:Y:S01]  /*1a70*/  FMUL.FTZ R114, R85, R88 ;  /* 0x0000005855727220 */ /* 0x000fe20000410000 */
[----:B------:R-:W-:Y:S06]  /*1a80*/  @P3 BRA `(.L_x_6632) ;  /* 0x0000000000083947 */ /* 0x000fec0003800000 */
[----:B------:R-:W-:Y:S05]  /*1a90*/  @P0 BRA `(.L_x_6633) ;  /* 0x00000000000c0947 */ /* 0x000fea0003800000 */
[----:B------:R-:W-:Y:S05]  /*1aa0*/  BRA `(.L_x_6634) ;  /* 0x0000000000107947 */ /* 0x000fea0003800000 */
.L_x_6632:
[----:B-----5:R-:W-:-:S05]  /*1ab0*/  SHF.L.U32 R85, R19, 0x10, RZ ;  /* 0x0000001013557819 */ /* 0x020fca00000006ff */
[----:B------:R-:W-:-:S07]  /*1ac0*/  FADD.FTZ R114, R85, R114 ;  /* 0x0000007255727221 */ /* 0x000fce0000010000 */
.L_x_6633:
[----:B------:R-:W-:-:S04]  /*1ad0*/  F2FP.BF16.F32.PACK_AB R84, RZ, R114 ;  /* 0x00000072ff54723e */ /* 0x000fc800000010ff */
[----:B------:R-:W-:-:S07]  /*1ae0*/  PRMT R15, R84, 0x7610, R15 ;  /* 0x00007610540f7816 */ /* 0x000fce000000000f */
.L_x_6634:
[----:B------:R-:W-:-:S05]  /*1af0*/  SHF.L.U32 R87, R87, 0x10, RZ ;  /* 0x0000001057577819 */ /* 0x000fca00000006ff */
[----:B------:R-:W-:Y:S01]  /*1b00*/  FMUL.FTZ R88, R87, R88 ;  /* 0x0000005857587220 */ /* 0x000fe20000410000 */
[----:B------:R-:W-:Y:S06]  /*1b10*/  @P3 BRA `(.L_x_6635) ;  /* 0x0000000000083947 */ /* 0x000fec0003800000 */
[----:B------:R-:W-:Y:S05]  /*1b20*/  @P0 BRA `(.L_x_6636) ;  /* 0x0000000000100947 */ /* 0x000fea0003800000 */
[----:B------:R-:W-:Y:S05]  /*1b30*/  BRA `(.L_x_6637) ;  /* 0x0000000000147947 */ /* 0x000fea0003800000 */
.L_x_6635:
[----:B-----5:R-:W-:-:S04]  /*1b40*/  PRMT R84, R19, 0x7632, R84 ;  /* 0x0000763213547816 */ /* 0x020fc80000000054 */
[----:B------:R-:W-:-:S05]  /*1b50*/  SHF.L.U32 R85, R84, 0x10, RZ ;  /* 0x0000001054557819 */ /* 0x000fca00000006ff */
[----:B------:R-:W-:-:S07]  /*1b60*/  FADD.FTZ R88, R88, R85 ;  /* 0x0000005558587221 */ /* 0x000fce0000010000 */
.L_x_6636:
[----:B------:R-:W-:-:S04]  /*1b70*/  F2FP.BF16.F32.PACK_AB R84, RZ, R88 ;  /* 0x00000058ff54723e */ /* 0x000fc800000010ff */
[----:B------:R-:W-:-:S07]  /*1b80*/  PRMT R15, R15, 0x5410, R84 ;  /* 0x000054100f0f7816 */ /* 0x000fce0000000054 */
.L_x_6637:
        /* <DEDUP_REMOVED lines=15> */
[----:B------:R0:W-:Y:S01]  /*1c80*/  @P0 STG.E.128 desc[UR4][R84.64], R12 ;  /* 0x0000000c54000986 */ /* 0x0001e2000c101d04 */
        /* <DEDUP_REMOVED lines=109> */
.L_x_6650:
[----:B------:R-:W2:Y:S01]  /*2360*/  @!P3 S2R R118, SR_CgaCtaId ;  /* 0x000000000076b919 */ /* 0x000ea20000008800 */
[----:B------:R-:W-:Y:S01]  /*2370*/  ISETP.GT.U32.AND P5, PT, R4, 0x3, PT ;  /* 0x000000030400780c */ /* 0x000fe20003fa4070 */
[----:B-1----:R-:W-:Y:S01]  /*2380*/  FADD.FTZ R85, R124, R116 ;  /* 0x000000747c557221 */ /* 0x002fe20000010000 */
[----:B------:R-:W-:Y:S01]  /*2390*/  @!P3 MOV R96, 0x400 ;  /* 0x000004000060b802 */ /* 0x000fe20000000f00 */
[----:B------:R-:W-:Y:S10]  /*23a0*/  WARPSYNC.ALL ;  /* 0x0000000000007948 */ /* 0x000ff40003800000 */
[----:B------:R-:W1:Y:S01]  /*23b0*/  @!P5 S2R R86, SR_CgaCtaId ;  /* 0x000000000056d919 */ /* 0x000e620000008800 */
[----:B--2---:R-:W-:Y:S01]  /*23c0*/  @!P3 LEA R116, R118, R96, 0x18 ;  /* 0x000000607674b211 */ /* 0x004fe200078ec0ff */
[----:B------:R-:W-:Y:S01]  /*23d0*/  HFMA2.MMA R118, -RZ, RZ, 0, 0 ;  /* 0x00000000ff767435 */ /* 0x000fe200000001ff */
[----:B------:R-:W-:-:S02]  /*23e0*/  @!P3 IADD3 R96, R2, R87, RZ ;  /* 0x000000570260b210 */ /* 0x000fc40007ffe0ff */
[----:B------:R-:W-:Y:S02]  /*23f0*/  @!P5 IADD3 R87, R4, R87, RZ ;  /* 0x000000570457d210 */ /* 0x000fe40007ffe0ff */
[----:B------:R-:W-:Y:S02]  /*2400*/  @!P3 LEA R96, R96, R116, 0x3 ;  /* 0x000000746060b211 */ /* 0x000fe400078e18ff */
[----:B------:R-:W-:Y:S02]  /*2410*/  @!P5 MOV R116, 0x400 ;  /* 0x000004000074d802 */ /* 0x000fe40000000f00 */
[----:B------:R-:W-:Y:S01]  /*2420*/  @!P5 MOV R118, 0x400 ;  /* 0x000004000076d802 */ /* 0x000fe20000000f00 */
[----:B------:R-:W-:Y:S01]  /*2430*/  @!P3 STS.64 [R96], R84 ;  /* 0x000000546000b388 */ /* 0x000fe20000000a00 */
[----:B------:R-:W-:Y:S01]  /*2440*/  BAR.SYNC.DEFER_BLOCKING 0x0 ;  /* 0x0000000000007b1d */ /* 0x000fe20000010000 */
[----:B-1----:R-:W-:Y:S02]  /*2450*/  @!P5 LEA R86, R86, R116, 0x18 ;  /* 0x000000745656d211 */ /* 0x002fe400078ec0ff */
[----:B------:R-:W-:-:S02]  /*2460*/  I2FP.F32.S32 R116, R118 ;  /* 0x0000007600747245 */ /* 0x000fc40000201400 */
        /* <DEDUP_REMOVED lines=73> */
[----:B------:R0:W-:Y:S01]  /*2900*/  @!P3 STG.E desc[UR4][R86.64], R118 ;  /* 0x000000765600b986 */ /* 0x0001e2000c101904 */
[C---:B------:R-:W-:Y:S01]  /*2910*/  FMUL.FTZ R105, R96.reuse, R105 ;  /* 0x0000006960697220 */ /* 0x040fe20000410000 */
[----:B------:R-:W-:Y:S01]  /*2920*/  FMUL.FTZ R100, R96, R100 ;  /* 0x0000006460647220 */ /* 0x000fe20000410000 */
[----:B-1----:R-:W-:-:S04]  /*2930*/  @!P3 IMAD.WIDE R84, R5, 0x4, R84 ;  /* 0x000000040554b825 */ /* 0x002fc800078e0254 */
[C---:B------:R-:W-:Y:S01]  /*2940*/  FMUL.FTZ R90, R96.reuse, R90 ;  /* 0x0000005a605a7220 */ /* 0x040fe20000410000 */
[----:B------:R-:W-:Y:S01]  /*2950*/  FMUL.FTZ R94, R96, R94 ;  /* 0x0000005e605e7220 */ /* 0x000fe20000410000 */
[----:B------:R-:W-:Y:S01]  /*2960*/  FFMA.FTZ R100, R31, R100, R63 ;  /* 0x000000641f647223 */ /* 0x000fe2000001003f */
[C---:B------:R-:W-:Y:S01]  /*2970*/  FADD.FTZ R119, -R116.reuse, R119 ;  /* 0x0000007774777221 */ /* 0x040fe20000010100 */
[----:B------:R1:W-:Y:S01]  /*2980*/  @!P3 STG.E desc[UR4][R84.64], R96 ;  /* 0x000000605400b986 */ /* 0x0003e2000c101904 */
[C---:B------:R-:W-:Y:S01]  /*2990*/  FADD.FTZ R103, -R116.reuse, R103 ;  /* 0x0000006774677221 */ /* 0x040fe20000010100 */
[C---:B------:R-:W-:Y:S01]  /*29a0*/  FADD.FTZ R125, -R116.reuse, R125 ;  /* 0x0000007d747d7221 */ /* 0x040fe20000010100 */
[----:B------:R-:W-:Y:S01]  /*29b0*/  FADD.FTZ R123, -R116, R123 ;  /* 0x0000007b747b7221 */ /* 0x000fe20000010100 */
[----:B0-----:R-:W-:Y:S01]  /*29c0*/  FFMA.FTZ R86, R44, R99, R76 ;  /* 0x000000632c567223 */ /* 0x001fe2000001004c */
[----:B------:R-:W-:Y:S01]  /*29d0*/  FMUL.FTZ R118, R96, R101 ;  /* 0x0000006560767220 */ /* 0x000fe20000410000 */
[----:B------:R-:W-:Y:S01]  /*29e0*/  FADD.FTZ R101, -R116, R88 ;  /* 0x0000005874657221 */ /* 0x000fe20000010100 */
[----:B------:R-:W-:Y:S01]  /*29f0*/  FMUL.FTZ R88, R96, R89 ;  /* 0x0000005960587220 */ /* 0x000fe20000410000 */
[----:B------:R-:W-:Y:S01]  /*2a00*/  FFMA.FTZ R87, R46, R105, R78 ;  /* 0x000000692e577223 */ /* 0x000fe2000001004e */
[----:B------:R-:W-:Y:S01]  /*2a10*/  FFMA.FTZ R118, R47, R118, R79 ;  /* 0x000000762f767223 */ /* 0x000fe2000001004f */
[----:B------:R-:W-:Y:S01]  /*2a20*/  FADD.FTZ R99, -R116, R114 ;  /* 0x0000007274637221 */ /* 0x000fe20000010100 */
[----:B------:R-:W-:Y:S01]  /*2a30*/  FFMA.FTZ R89, R49, R88, R81 ;  /* 0x0000005831597223 */ /* 0x000fe20000010051 */
[----:B-1----:R-:W-:Y:S01]  /*2a40*/  FMUL.FTZ R84, R96, R97 ;  /* 0x0000006160547220 */ /* 0x002fe20000410000 */
[----:B------:R-:W-:Y:S01]  /*2a50*/  LEA R88, P3, R11, UR10, 0x4 ;  /* 0x0000000a0b587c11 */ /* 0x000fe2000f8620ff */
[----:B------:R-:W-:Y:S01]  /*2a60*/  FADD.FTZ R97, -R116, R110 ;  /* 0x0000006e74617221 */ /* 0x000fe20000010100 */
[----:B------:R-:W-:Y:S01]  /*2a70*/  F2FP.BF16.F32.PACK_AB R87, R118, R87 ;  /* 0x000000577657723e */ /* 0x000fe200000010ff */
[----:B------:R-:W-:Y:S01]  /*2a80*/  FFMA.FTZ R85, R45, R84, R77 ;  /* 0x000000542d557223 */ /* 0x000fe2000001004d */
[C---:B------:R-:W-:Y:S01]  /*2a90*/  FMUL.FTZ R84, R96.reuse, R95 ;  /* 0x0000005f60547220 */ /* 0x040fe20000410000 */
[----:B------:R-:W-:Y:S01]  /*2aa0*/  FMUL.FTZ R95, R96, R98 ;  /* 0x00000062605f7220 */ /* 0x000fe20000410000 */
[C---:B------:R-:W-:Y:S01]  /*2ab0*/  FADD.FTZ R102, -R116.reuse, R102 ;  /* 0x0000006674667221 */ /* 0x040fe20000010100 */
[----:B------:R-:W-:Y:S01]  /*2ac0*/  FADD.FTZ R108, -R116, R108 ;  /* 0x0000006c746c7221 */ /* 0x000fe20000010100 */
[----:B------:R-:W-:Y:S01]  /*2ad0*/  F2FP.BF16.F32.PACK_AB R86, R85, R86 ;  /* 0x000000565556723e */ /* 0x000fe200000010ff */
[----:B------:R-:W-:Y:S01]  /*2ae0*/  FFMA.FTZ R85, R50, R93, R82 ;  /* 0x0000005d32557223 */ /* 0x000fe20000010052 */
[----:B------:R-:W-:Y:S01]  /*2af0*/  FFMA.FTZ R84, R51, R84, R83 ;  /* 0x0000005433547223 */ /* 0x000fe20000010053 */
[----:B------:R-:W-:Y:S01]  /*2b00*/  FADD.FTZ R106, -R116, R106 ;  /* 0x0000006a746a7221 */ /* 0x000fe20000010100 */
[C---:B------:R-:W-:Y:S01]  /*2b10*/  FMUL.FTZ R99, R96.reuse, R99 ;  /* 0x0000006360637220 */ /* 0x040fe20000410000 */
[C---:B------:R-:W-:Y:S01]  /*2b20*/  FMUL.FTZ R105, R96.reuse, R112 ;  /* 0x0000007060697220 */ /* 0x040fe20000410000 */
[----:B------:R-:W-:Y:S01]  /*2b30*/  FMUL.FTZ R98, R96, R97 ;  /* 0x0000006160627220 */ /* 0x000fe20000410000 */
[----:B------:R-:W-:Y:S01]  /*2b40*/  F2FP.BF16.F32.PACK_AB R85, R84, R85 ;  /* 0x000000555455723e */ /* 0x000fe200000010ff */
[----:B------:R-:W-:Y:S01]  /*2b50*/  FFMA.FTZ R84, R48, R91, R80 ;  /* 0x0000005b30547223 */ /* 0x000fe20000010050 */
[C---:B------:R-:W-:Y:S01]  /*2b60*/  FMUL.FTZ R91, R96.reuse, R104 ;  /* 0x00000068605b7220 */ /* 0x040fe20000410000 */
[C---:B------:R-:W-:Y:S01]  /*2b70*/  FMUL.FTZ R107, R96.reuse, R107 ;  /* 0x0000006b606b7220 */ /* 0x040fe20000410000 */
[C---:B------:R-:W-:Y:S01]  /*2b80*/  FMUL.FTZ R110, R96.reuse, R109 ;  /* 0x0000006d606e7220 */ /* 0x040fe20000410000 */
[----:B------:R-:W-:Y:S01]  /*2b90*/  FMUL.FTZ R113, R96, R113 ;  /* 0x0000007160717220 */ /* 0x000fe20000410000 */
[----:B------:R-:W-:Y:S01]  /*2ba0*/  F2FP.BF16.F32.PACK_AB R84, R89, R84 ;  /* 0x000000545954723e */ /* 0x000fe200000010ff */
[----:B------:R-:W-:Y:S01]  /*2bb0*/  FFMA.FTZ R91, R30, R91, R62 ;  /* 0x0000005b1e5b7223 */ /* 0x000fe2000001003e */
[----:B------:R-:W-:Y:S01]  /*2bc0*/  LEA.HI.X R89, R11, UR11, RZ, 0x4, P3 ;  /* 0x0000000b0b597c11 */ /* 0x000fe200098f24ff */
[C---:B------:R-:W-:Y:S01]  /*2bd0*/  FMUL.FTZ R11, R96.reuse, R92 ;  /* 0x0000005c600b7220 */ /* 0x040fe20000410000 */
[C---:B------:R-:W-:Y:S01]  /*2be0*/  FMUL.FTZ R114, R96.reuse, R111 ;  /* 0x0000006f60727220 */ /* 0x040fe20000410000 */
[----:B------:R-:W-:Y:S01]  /*2bf0*/  FMUL.FTZ R117, R96, R117 ;  /* 0x0000007560757220 */ /* 0x000fe20000410000 */
[----:B------:R-:W-:Y:S01]  /*2c00*/  F2FP.BF16.F32.PACK_AB R91, R100, R91 ;  /* 0x0000005b645b723e */ /* 0x000fe200000010ff */
[----:B------:R0:W-:Y:S01]  /*2c10*/  STG.E.128 desc[UR4][R88.64], R84 ;  /* 0x0000005458007986 */ /* 0x0001e2000c101d04 */
[----:B------:R-:W-:Y:S01]  /*2c20*/  FFMA.FTZ R100, R35, R90, R67 ;  /* 0x0000005a23647223 */ /* 0x000fe20000010043 */
[----:B------:R-:W-:Y:S01]  /*2c30*/  FFMA.FTZ R90, R28, R95, R60 ;  /* 0x0000005f1c5a7223 */ /* 0x000fe2000001003c */
        /* <DEDUP_REMOVED lines=15> */
[----:B0-----:R-:W-:Y:S01]  /*2d30*/  FFMA.FTZ R89, R29, R94, R61 ;  /* 0x0000005e1d597223 */ /* 0x001fe2000001003d */
        /* <DEDUP_REMOVED lines=10> */
[----:B------:R-:W-:Y:S01]  /*2de0*/  F2FP.BF16.F32.PACK_AB R89, R100, R11 ;  /* 0x0000000b6459723e */ /* 0x000fe200000010ff */
[----:B------:R-:W-:Y:S01]  /*2df0*/  FFMA.FTZ R103, R26, R103, R58 ;  /* 0x000000671a677223 */ /* 0x000fe2000001003a */
[----:B------:R-:W-:Y:S01]  /*2e00*/  LEA R98, P3, R10, UR10, 0x4 ;  /* 0x0000000a0a627c11 */ /* 0x000fe2000f8620ff */
[----:B------:R-:W-:Y:S01]  /*2e10*/  FFMA.FTZ R106, R27, R106, R59 ;  /* 0x0000006a1b6a7223 */ /* 0x000fe2000001003b */
[----:B------:R-:W-:Y:S01]  /*2e20*/  FFMA.FTZ R96, R23, R96, R55 ;  /* 0x0000006017607223 */ /* 0x000fe20000010037 */
[----:B------:R-:W-:Y:S01]  /*2e30*/  LEA R100, P5, R6, UR10, 0x4 ;  /* 0x0000000a06647c11 */ /* 0x000fe2000f8a20ff */
[----:B------:R-:W-:Y:S01]  /*2e40*/  FFMA.FTZ R11, R24, R93, R56 ;  /* 0x0000005d180b7223 */ /* 0x000fe20000010038 */
[----:B------:R-:W-:Y:S01]  /*2e50*/  FFMA.FTZ R92, R25, R92, R57 ;  /* 0x0000005c195c7223 */ /* 0x000fe20000010039 */
[----:B------:R-:W-:-:S02]  /*2e60*/  LEA R102, P6, R8, UR10, 0x4 ;  /* 0x0000000a08667c11 */ /* 0x000fc4000f8c20ff */
[----:B------:R-:W-:Y:S02]  /*2e70*/  F2FP.BF16.F32.PACK_AB R94, R99, R94 ;  /* 0x0000005e635e723e */ /* 0x000fe400000010ff */
[----:B------:R-:W-:Y:S02]  /*2e80*/  F2FP.BF16.F32.PACK_AB R87, R120, R121 ;  /* 0x000000797857723e */ /* 0x000fe400000010ff */
[----:B------:R-:W-:Y:S02]  /*2e90*/  F2FP.BF16.F32.PACK_AB R86, R118, R117 ;  /* 0x000000757656723e */ /* 0x000fe400000010ff */
[----:B------:R-:W-:Y:S02]  /*2ea0*/  F2FP.BF16.F32.PACK_AB R85, R114, R113 ;  /* 0x000000717255723e */ /* 0x000fe400000010ff */
[----:B------:R-:W-:Y:S02]  /*2eb0*/  F2FP.BF16.F32.PACK_AB R84, R110, R107 ;  /* 0x0000006b6e54723e */ /* 0x000fe400000010ff */
[----:B------:R-:W-:-:S02]  /*2ec0*/  LEA.HI.X R99, R10, UR11, RZ, 0x4, P3 ;  /* 0x0000000b0a637c11 */ /* 0x000fc400098f24ff */
[----:B------:R-:W-:Y:S02]  /*2ed0*/  F2FP.BF16.F32.PACK_AB R88, R97, R88 ;  /* 0x000000586158723e */ /* 0x000fe400000010ff */
[----:B------:R-:W-:Y:S01]  /*2ee0*/  F2FP.BF16.F32.PACK_AB R93, R106, R103 ;  /* 0x000000676a5d723e */ /* 0x000fe200000010ff */
[----:B------:R0:W-:Y:S01]  /*2ef0*/  STG.E.128 desc[UR4][R98.64], R84 ;  /* 0x0000005462007986 */ /* 0x0001e2000c101d04 */
[----:B------:R-:W-:Y:S02]  /*2f00*/  LEA.HI.X R101, R6, UR11, RZ, 0x4, P5 ;  /* 0x0000000b06657c11 */ /* 0x000fe4000a8f24ff */
        /* <DEDUP_REMOVED lines=10> */
.L_x_6638:
[----:B------:R-:W-:Y:S01]  /*2fb0*/  HFMA2.MMA R96, -RZ, RZ, 0, 5.9604644775390625e-08 ;  /* 0x00000001ff607435 */ /* 0x000fe200000001ff */
[----:B------:R-:W-:Y:S02]  /*2fc0*/  MOV R120, R118 ;  /* 0x0000007600787202 */ /* 0x000fe40000000f00 */
[----:B------:R-:W-:Y:S02]  /*2fd0*/  MOV R85, 0x1f ;  /* 0x0000001f00557802 */ /* 0x000fe40000000f00 */
[----:B------:R-:W-:-:S07]  /*2fe0*/  MOV R86, 0xffffffff ;  /* 0xffffffff00567802 */ /* 0x000fce0000000f00 */
[----:B-----5:R-:W-:Y:S05]  /*2ff0*/  WARPSYNC.COLLECTIVE R86, `(.L_x_6640) ;  /* 0x0000000056087348 */ /* 0x020fea0003c00000 */
[----:B------:R0:W1:Y:S02]  /*3000*/  SHFL.BFLY P5, R116, R120, R96, R85 ;  /* 0x0c00006078747389 */ /* 0x00006400000a0055 */
[----:B01---5:R-:W-:Y:S01]  /*3010*/  ENDCOLLECTIVE ;  /* 0x000000000000791b */ /* 0x023fe20003800000 */
.L_x_6640:
[----:B------:R-:W-:Y:S01]  /*3020*/  HFMA2.MMA R96, -RZ, RZ, 0, 1.1920928955078125e-07 ;  /* 0x00000002ff607435 */ /* 0x000fe200000001ff */
[----:B------:R-:W-:-:S10]  /*3030*/  FADD.FTZ R120, R118, R116 ;  /* 0x0000007476787221 */ /* 0x000fd40000010000 */
[----:B------:R-:W-:Y:S05]  /*3040*/  WARPSYNC.COLLECTIVE R86, `(.L_x_6641) ;  /* 0x0000000056087348 */ /* 0x000fea0003c00000 */
[----:B------:R0:W1:Y:S02]  /*3050*/  SHFL.BFLY P5, R116, R120, R96, R85 ;  /* 0x0c00006078747389 */ /* 0x00006400000a0055 */
[----:B01----:R-:W-:Y:S01]  /*3060*/  ENDCOLLECTIVE ;  /* 0x000000000000791b */ /* 0x003fe20003800000 */
.L_x_6641:
[----:B------:R-:W-:Y:S01]  /*3070*/  HFMA2.MMA R96, -RZ, RZ, 0, 2.384185791015625e-07 ;  /* 0x00000004ff607435 */ /* 0x000fe200000001ff */
[----:B------:R-:W-:-:S05]  /*3080*/  FADD.FTZ R122, R120, R116 ;  /* 0x00000074787a7221 */ /* 0x000fca0000010000 */
[----:B------:R-:W-:-:S07]  /*3090*/  MOV R120, R122 ;  /* 0x0000007a00787202 */ /* 0x000fce0000000f00 */
[----:B------:R-:W-:Y:S05]  /*30a0*/  WARPSYNC.COLLECTIVE R86, `(.L_x_6642) ;  /* 0x0000000056087348 */ /* 0x000fea0003c00000 */
[----:B------:R0:W1:Y:S02]  /*30b0*/  SHFL.BFLY P5, R116, R120, R96, R85 ;  /* 0x0c00006078747389 */ /* 0x00006400000a0055 */
[----:B01----:R-:W-:Y:S01]  /*30c0*/  ENDCOLLECTIVE ;  /* 0x000000000000791b */ /* 0x003fe20003800000 */
.L_x_6642:
[----:B------:R-:W-:Y:S01]  /*30d0*/  HFMA2.MMA R96, -RZ, RZ, 0, 4.76837158203125e-07 ;  /* 0x00000008ff607435 */ /* 0x000fe200000001ff */
[----:B------:R-:W-:-:S05]  /*30e0*/  FADD.FTZ R124, R122, R116 ;  /* 0x000000747a7c7221 */ /* 0x000fca0000010000 */
[----:B------:R-:W-:-:S07]  /*30f0*/  MOV R120, R124 ;  /* 0x0000007c00787202 */ /* 0x000fce0000000f00 */
[----:B------:R-:W-:Y:S05]  /*3100*/  WARPSYNC.COLLECTIVE R86, `(.L_x_6643) ;  /* 0x0000000056087348 */ /* 0x000fea0003c00000 */
[----:B------:R0:W1:Y:S02]  /*3110*/  SHFL.BFLY P5, R116, R120, R96, R85 ;  /* 0x0c00006078747389 */ /* 0x00006400000a0055 */
[----:B01----:R-:W-:Y:S01]  /*3120*/  ENDCOLLECTIVE ;  /* 0x000000000000791b */ /* 0x003fe20003800000 */
.L_x_6643:
[----:B------:R-:W-:Y:S01]  /*3130*/  HFMA2.MMA R96, -RZ, RZ, 0, 9.5367431640625e-07 ;  /* 0x00000010ff607435 */ /* 0x000fe200000001ff */
[----:B------:R-:W-:-:S05]  /*3140*/  FADD.FTZ R124, R124, R116 ;  /* 0x000000747c7c7221 */ /* 0x000fca0000010000 */
[----:B------:R-:W-:-:S07]  /*3150*/  MOV R120, R124 ;  /* 0x0000007c00787202 */ /* 0x000fce0000000f00 */
[----:B------:R-:W-:Y:S05]  /*3160*/  WARPSYNC.COLLECTIVE R86, `(.L_x_6644) ;  /* 0x0000000056087348 */ /* 0x000fea0003c00000 */
[----:B------:R0:W1:Y:S02]  /*3170*/  SHFL.BFLY P5, R116, R120, R96, R85 ;  /* 0x0c00006078747389 */ /* 0x00006400000a0055 */
[----:B01----:R-:W-:Y:S01]  /*3180*/  ENDCOLLECTIVE ;  /* 0x000000000000791b */ /* 0x003fe20003800000 */
.L_x_6644:
[----:B------:R-:W-:Y:S01]  /*3190*/  HFMA2.MMA R96, -RZ, RZ, 0, 5.9604644775390625e-08 ;  /* 0x00000001ff607435 */ /* 0x000fe200000001ff */
[----:B------:R-:W-:-:S04]  /*31a0*/  FADD.FTZ R84, R124, R116 ;  /* 0x000000747c547221 */ /* 0x000fc80000010000 */
[----:B------:R-:W-:-:S04]  /*31b0*/  FMUL.FTZ R84, R84, 0.0009765625 ;  /* 0x3a80000054547820 */ /* 0x000fc80000410000 */
[C---:B------:R-:W-:Y:S01]  /*31c0*/  FADD.FTZ R85, -R84.reuse, R91 ;  /* 0x0000005b54557221 */ /* 0x040fe20000010100 */
[----:B------:R-:W-:-:S03]  /*31d0*/  FADD.FTZ R118, -R84, R89 ;  /* 0x0000005954767221 */ /* 0x000fc60000010100 */
[----:B------:R-:W-:Y:S01]  /*31e0*/  FFMA.FTZ R116, R85, R85, RZ ;  /* 0x0000005555747223 */ /* 0x000fe200000100ff */
[----:B------:R-:W-:-:S03]  /*31f0*/  FADD.FTZ R85, -R84, R99 ;  /* 0x0000006354557221 */ /* 0x000fc60000010100 */
        /* <DEDUP_REMOVED lines=65> */
.L_x_6645:
[----:B------:R-:W-:Y:S01]  /*3610*/  HFMA2.MMA R96, -RZ, RZ, 0, 1.1920928955078125e-07 ;  /* 0x00000002ff607435 */ /* 0x000fe200000001ff */
[----:B------:R-:W-:-:S10]  /*3620*/  FADD.FTZ R120, R118, R116 ;  /* 0x0000007476787221 */ /* 0x000fd40000010000 */
[----:B------:R-:W-:Y:S05]  /*3630*/  WARPSYNC.COLLECTIVE R86, `(.L_x_6646) ;  /* 0x0000000056087348 */ /* 0x000fea0003c00000 */
[----:B------:R0:W1:Y:S02]  /*3640*/  SHFL.BFLY P5, R116, R120, R96, R85 ;  /* 0x0c00006078747389 */ /* 0x00006400000a0055 */
[----:B01----:R-:W-:Y:S01]  /*3650*/  ENDCOLLECTIVE ;  /* 0x000000000000791b */ /* 0x003fe20003800000 */
.L_x_6646:
[----:B------:R-:W-:Y:S01]  /*3660*/  HFMA2.MMA R96, -RZ, RZ, 0, 2.384185791015625e-07 ;  /* 0x00000004ff607435 */ /* 0x000fe200000001ff */
[----:B------:R-:W-:-:S05]  /*3670*/  FADD.FTZ R122, R120, R116 ;  /* 0x00000074787a7221 */ /* 0x000fca0000010000 */
[----:B------:R-:W-:-:S07]  /*3680*/  MOV R120, R122 ;  /* 0x0000007a00787202 */ /* 0x000fce0000000f00 */
[----:B------:R-:W-:Y:S05]  /*3690*/  WARPSYNC.COLLECTIVE R86, `(.L_x_6647) ;  /* 0x0000000056087348 */ /* 0x000fea0003c00000 */
[----:B------:R0:W1:Y:S02]  /*36a0*/  SHFL.BFLY P5, R116, R120, R96, R85 ;  /* 0x0c00006078747389 */ /* 0x00006400000a0055 */
[----:B01----:R-:W-:Y:S01]  /*36b0*/  ENDCOLLECTIVE ;  /* 0x000000000000791b */ /* 0x003fe20003800000 */
.L_x_6647:
[----:B------:R-:W-:Y:S01]  /*36c0*/  HFMA2.MMA R96, -RZ, RZ, 0, 4.76837158203125e-07 ;  /* 0x00000008ff607435 */ /* 0x000fe200000001ff */
[----:B------:R-:W-:-:S05]  /*36d0*/  FADD.FTZ R124, R122, R116 ;  /* 0x000000747a7c7221 */ /* 0x000fca0000010000 */
[----:B------:R-:W-:-:S07]  /*36e0*/  MOV R120, R124 ;  /* 0x0000007c00787202 */ /* 0x000fce0000000f00 */
[----:B------:R-:W-:Y:S05]  /*36f0*/  WARPSYNC.COLLECTIVE R86, `(.L_x_6648) ;  /* 0x0000000056087348 */ /* 0x000fea0003c00000 */
[----:B------:R0:W1:Y:S02]  /*3700*/  SHFL.BFLY P5, R116, R120, R96, R85 ;  /* 0x0c00006078747389 */ /* 0x00006400000a0055 */
[----:B01----:R-:W-:Y:S01]  /*3710*/  ENDCOLLECTIVE ;  /* 0x000000000000791b */ /* 0x003fe20003800000 */
.L_x_6648:
[----:B------:R-:W-:Y:S01]  /*3720*/  HFMA2.MMA R96, -RZ, RZ, 0, 9.5367431640625e-07 ;  /* 0x00000010ff607435 */ /* 0x000fe200000001ff */
[----:B------:R-:W-:-:S05]  /*3730*/  FADD.FTZ R124, R124, R116 ;  /* 0x000000747c7c7221 */ /* 0x000fca0000010000 */
[----:B------:R-:W-:-:S07]  /*3740*/  MOV R120, R124 ;  /* 0x0000007c00787202 */ /* 0x000fce0000000f00 */
[----:B------:R-:W-:Y:S05]  /*3750*/  WARPSYNC.COLLECTIVE R86, `(.L_x_6649) ;  /* 0x0000000056087348 */ /* 0x000fea0003c00000 */
[----:B------:R0:W1:Y:S02]  /*3760*/  SHFL.BFLY P5, R116, R120, R96, R85 ;  /* 0x0c00006078747389 */ /* 0x00006400000a0055 */
[----:B01----:R-:W-:Y:S01]  /*3770*/  ENDCOLLECTIVE ;  /* 0x000000000000791b */ /* 0x003fe20003800000 */
.L_x_6649:
[----:B------:R-:W-:Y:S05]  /*3780*/  BRA `(.L_x_6650) ;  /* 0xffffffe800f47947 */ /* 0x000fea000383ffff */
.L_x_6651:
        /* <DEDUP_REMOVED lines=15> */
.L_x_30217:


//--------------------- .text._ZN10layer_norm13ln_fwd_kernelINS_13Kernel_traitsIf13__nv_bfloat16S2_S2_fjLj4096ELj1ELj1ELj4ELj16ENS_18Kernel_traits_baseILj4096EfS2_S2_S2_fjLj128EEEEELb0ELb0ELb1ELb0EEEvNS_9FwdParamsE --------------------------
	.section	.text._ZN10layer_norm13ln_fwd_kernelINS_13Kernel_traitsIf13__nv_bfloat16S2_S2_fjLj4096ELj1ELj1ELj4ELj16ENS_18Kernel_traits_baseILj4096EfS2_S2_S2_fjLj128EEEEELb0ELb0ELb1ELb0EEEvNS_9FwdParamsE,"ax",@progbits
	.align	128
        .global         _ZN10layer_norm13ln_fwd_kernelINS_13Kernel_traitsIf13__nv_bfloat16S2_S2_fjLj4096ELj1ELj1ELj4ELj16ENS_18Kernel_traits_baseILj4096EfS2_S2_S2_fjLj128EEEEELb0ELb0ELb1ELb0EEEvNS_9FwdParamsE
        .type           _ZN10layer_norm13ln_fwd_kernelINS_13Kernel_traitsIf13__nv_bfloat16S2_S2_fjLj4096ELj1ELj1ELj4ELj16ENS_18Kernel_traits_baseILj4096EfS2_S2_S2_fjLj128EEEEELb0ELb0ELb1ELb0EEEvNS_9FwdParamsE,@function
        .size           _ZN10layer_norm13ln_fwd_kernelINS_13Kernel_traitsIf13__nv_bfloat16S2_S2_fjLj4096ELj1ELj1ELj4ELj16ENS_18Kernel_traits_baseILj4096EfS2_S2_S2_fjLj128EEEEELb0ELb0ELb1ELb0EEEvNS_9FwdParamsE,(.L_x_30218 - _ZN10layer_norm13ln_fwd_kernelINS_13Kernel_traitsIf13__nv_bfloat16S2_S2_fjLj4096ELj1ELj1ELj4ELj16ENS_18Kernel_traits_baseILj4096EfS2_S2_S2_fjLj128EEEEELb0ELb0ELb1ELb0EEEvNS_9FwdParamsE)
        .other          _ZN10layer_norm13ln_fwd_kernelINS_13Kernel_traitsIf13__nv_bfloat16S2_S2_fjLj4096ELj1ELj1ELj4ELj16ENS_18Kernel_traits_baseILj4096EfS2_S2_S2_fjLj128EEEEELb0ELb0ELb1ELb0EEEvNS_9FwdParamsE,@"STO_CUDA_ENTRY STV_DEFAULT"
_ZN10layer_norm13ln_fwd_kernelINS_13Kernel_traitsIf13__nv_bfloat16S2_S2_fjLj4096ELj1ELj1ELj4ELj16ENS_18Kernel_traits_baseILj4096EfS2_S2_S2_fjLj128EEEEELb0ELb0ELb1ELb0EEEvNS_9FwdParamsE:
.text._ZN10layer_norm13ln_fwd_kernelINS_13Kernel_traitsIf13__nv_bfloat16S2_S2_fjLj4096ELj1ELj1ELj4ELj16ENS_18Kernel_traits_baseILj4096EfS2_S2_S2_fjLj128EEEEELb0ELb0ELb1ELb0EEEvNS_9FwdParamsE:
        /* <DEDUP_REMOVED lines=34> */
.L_x_6653:
[----:B------:R-:W-:Y:S05]  /*0220*/  BSYNC B0 ;  /* 0x0000000000007941 */ /* 0x000fea0003800000 */
.L_x_6652:
        /* <DEDUP_REMOVED lines=18> */
.L_x_6655:
[----:B------:R-:W-:Y:S05]  /*0350*/  BSYNC B0 ;  /* 0x0000000000007941 */ /* 0x000fea0003800000 */
.L_x_6654:
        /* <DEDUP_REMOVED lines=18> */
.L_x_6657:
[----:B------:R-:W-:Y:S05]  /*0480*/  BSYNC B0 ;  /* 0x0000000000007941 */ /* 0x000fea0003800000 */
.L_x_6656:
        /* <DEDUP_REMOVED lines=17> */
.L_x_6659:
[----:B------:R-:W-:Y:S05]  /*05a0*/  BSYNC B0 ;  /* 0x0000000000007941 */ /* 0x000fea0003800000 */
.L_x_6658:
[----:B------:R-:W4:Y:S02]  /*05b0*/  S2UR UR6, SR_CTAID.X ;  /* 0x00000000000679c3 */ /* 0x000f240000002500 */
[----:B----4-:R-:W-:Y:S01]  /*05c0*/  LEA.HI R112, R109, UR6, RZ, 0x19 ;  /* 0x000000066d707c11 */ /* 0x010fe2000f8fc8ff */
[----:B------:R-:W-:-:S03]  /*05d0*/  ULDC UR6, c[0x0][0x214] ;  /* 0x0000850000067ab9 */ /* 0x000fc60000000800 */
[----:B------:R-:W-:-:S13]  /*05e0*/  ISETP.GE.AND P2, PT, R112, UR6, PT ;  /* 0x0000000670007c0c */ /* 0x000fda000bf46270 */
[----:B------:R-:W-:Y:S05]  /*05f0*/  @P2 EXIT ;  /* 0x000000000000294d */ /* 0x000fea0003800000 */
[----:B------:R-:W-:Y:S01]  /*0600*/  SHF.R.S32.HI R0, RZ, 0x3, R0 ;  /* 0x00000003ff007819 */ /* 0x000fe20000011400 */
[----:B------:R-:W-:Y:S01]  /*0610*/  HFMA2.MMA R120, -RZ, RZ, 0, 5.9604644775390625e-08 ;  /* 0x00000001ff787435 */ /* 0x000fe200000001ff */
[----:B0123--:R-:W-:Y:S01]  /*0620*/  LOP3.LUT R3, R109, 0x60, RZ, 0xc0, !PT ;  /* 0x000000606d037812 */ /* 0x00ffe200078ec0ff */
        /* <DEDUP_REMOVED lines=18> */
[----:B------:R0:W1:Y:S02]  /*0750*/  MUFU.RCP R111, R3 ;  /* 0x00000003006f7308 */ /* 0x0000640000001000 */
[----:B------:R-:W-:-:S04]  /*0760*/  IADD3 R5, R0, R5, RZ ;  /* 0x0000000500057210 */ /* 0x000fc80007ffe0ff */
[----:B------:R-:W-:-:S07]  /*0770*/  SHF.L.U32 R110, R5, 0x3, RZ ;  /* 0x00000003056e7819 */ /* 0x000fce00000006ff */
.L_x_6773:
[----:B-1234-:R-:W2:Y:S08]  /*0780*/  LDC.64 R84, c[0x0][0x280] ;  /* 0x0000a000ff547b82 */ /* 0x01eeb00000000a00 */
[----:B------:R-:W3:Y:S01]  /*0790*/  LDC R117, c[0x0][0x218] ;  /* 0x00008600ff757b82 */ /* 0x000ee20000000800 */
[----:B--2---:R-:W-:-:S05]  /*07a0*/  IMAD.WIDE R84, R112, 0x4, R84 ;  /* 0x0000000470547825 */ /* 0x004fca00078e0254 */
[----:B------:R2:W4:Y:S02]  /*07b0*/  LDG.E R121, desc[UR4][R84.64] ;  /* 0x0000000454797981 */ /* 0x000524000c1e1900 */
[----:B--2---:R-:W2:Y:S02]  /*07c0*/  LDC.64 R84, c[0x0][0x288] ;  /* 0x0000a200ff547b82 */ /* 0x004ea40000000a00 */
[----:B--2---:R-:W-:-:S05]  /*07d0*/  IMAD.WIDE R84, R112, 0x4, R84 ;  /* 0x0000000470547825 */ /* 0x004fca00078e0254 */
[----:B-----5:R2:W5:Y:S01]  /*07e0*/  LDG.E R118, desc[UR4][R84.64] ;  /* 0x0000000454767981 */ /* 0x020562000c1e1900 */
[----:B---3--:R-:W-:Y:S01]  /*07f0*/  IMAD R86, R112, R117, RZ ;  /* 0x0000007570567224 */ /* 0x008fe200078e02ff */
[----:B------:R-:W-:Y:S01]  /*0800*/  BSSY B0, `(.L_x_6660) ;  /* 0x0000083000007945 */ /* 0x000fe20003800000 */
[----:B------:R-:W-:-:S03]  /*0810*/  MOV R123, RZ ;  /* 0x000000ff007b7202 */ /* 0x000fc60000000f00 */
[----:B------:R-:W-:-:S04]  /*0820*/  SHF.R.S32.HI R87, RZ, 0x1f, R86 ;  /* 0x0000001fff577819 */ /* 0x000fc80000011456 */
[----:B------:R-:W-:Y:S02]  /*0830*/  LEA.HI R87, R87, R86, RZ, 0x3 ;  /* 0x0000005657577211 */ /* 0x000fe400078f18ff */
[----:B----4-:R-:W-:-:S13]  /*0840*/  ISETP.GE.AND P3, PT, R121, 0x1, PT ;  /* 0x000000017900780c */ /* 0x010fda0003f66270 */
[----:B------:R-:W-:-:S05]  /*0850*/  @P3 IADD3 R122, R121, -0x1, RZ ;  /* 0xffffffff797a3810 */ /* 0x000fca0007ffe0ff */
[----:B------:R-:W-:-:S05]  /*0860*/  @P3 IMAD R122, R122, R117, RZ ;  /* 0x000000757a7a3224 */ /* 0x000fca00078e02ff */
[----:B------:R-:W-:-:S04]  /*0870*/  @P3 SHF.R.S32.HI R119, RZ, 0x1f, R122 ;  /* 0x0000001fff773819 */ /* 0x000fc8000001147a */
[----:B------:R-:W-:Y:S02]  /*0880*/  @P3 LEA.HI R119, R119, R122, RZ, 0x3 ;  /* 0x0000007a77773211 */ /* 0x000fe400078f18ff */
[-C--:B------:R-:W-:Y:S02]  /*0890*/  LEA.HI.SX32 R122, R87, R114.reuse, 0x1d ;  /* 0x00000072577a7211 */ /* 0x080fe400078feaff */
[----:B------:R-:W-:Y:S02]  /*08a0*/  @P3 LEA.HI.SX32 R123, R119, R114, 0x1d ;  /* 0x00000072777b3211 */ /* 0x000fe400078feaff */
[----:B------:R-:W-:Y:S01]  /*08b0*/  SHF.R.S32.HI R119, RZ, 0x1f, R112 ;  /* 0x0000001fff777819 */ /* 0x000fe20000011470 */
[----:B--2---:R-:W-:Y:S06]  /*08c0*/  @!P0 BRA `(.L_x_6661) ;  /* 0x0000000400d88947 */ /* 0x004fec0003800000 */
[----:B------:R-:W-:Y:S01]  /*08d0*/  ISETP.NE.U32.AND P2, PT, RZ, UR6, PT ;  /* 0x00000006ff007c0c */ /* 0x000fe2000bf45070 */
[----:B------:R-:W2:Y:S03]  /*08e0*/  @P3 LDC.64 R86, c[0x0][0x220] ;  /* 0x00008800ff563b82 */ /* 0x000ea60000000a00 */
[----:B------:R-:W-:-:S13]  /*08f0*/  ISETP.NE.AND.EX P2, PT, RZ, UR7, PT, P2 ;  /* 0x00000007ff007c0c */ /* 0x000fda000bf45320 */
[----:B------:R-:W3:Y:S01]  /*0900*/  @P2 LDC.64 R84, c[0x0][0x230] ;  /* 0x00008c00ff542b82 */ /* 0x000ee20000000a00 */
[----:B--2---:R-:W-:-:S05]  /*0910*/  @P3 IMAD.WIDE.U32 R86, R123, 0x10, R86 ;  /* 0x000000107b563825 */ /* 0x004fca00078e0056 */
[----:B------:R2:W5:Y:S01]  /*0920*/  @P3 LDG.E.128 R76, desc[UR4][R86.64] ;  /* 0x00000004564c3981 */ /* 0x000562000c1e1d00 */
[----:B---3--:R-:W-:-:S05]  /*0930*/  @P2 IMAD.WIDE.U32 R84, R122, 0x10, R84 ;  /* 0x000000107a542825 */ /* 0x008fca00078e0054 */
[----:B------:R2:W5:Y:S01]  /*0940*/  @P2 LDG.E.128 R80, desc[UR4][R84.64] ;  /* 0x0000000454502981 */ /* 0x000562000c1e1d00 */
[----:B------:R-:W-:Y:S01]  /*0950*/  ISETP.GT.AND P4, PT, R121, RZ, PT ;  /* 0x000000ff7900720c */ /* 0x000fe20003f84270 */
[----:B------:R-:W-:-:S12]  /*0960*/  BSSY B1, `(.L_x_6662) ;  /* 0x000000a000017945 */ /* 0x000fd80003800000 */
[----:B--2---:R-:W-:Y:S05]  /*0970*/  @P4 BRA `(.L_x_6663) ;  /* 0x0000000000104947 */ /* 0x004fea0003800000 */
[----:B------:R-:W-:Y:S01]  /*0980*/  MOV R97, RZ ;  /* 0x000000ff00617202 */ /* 0x000fe20000000f00 */
[----:B------:R-:W-:Y:S06]  /*0990*/  @!P2 BRA `(.L_x_6664) ;  /* 0x000000000018a947 */ /* 0x000fec0003800000 */
[----:B-----5:R-:W-:Y:S01]  /*09a0*/  SHF.L.U32 R97, R80, 0x10, RZ ;  /* 0x0000001050617819 */ /* 0x020fe200000006ff */
[----:B------:R-:W-:Y:S06]  /*09b0*/  BRA `(.L_x_6664) ;  /* 0x0000000000107947 */ /* 0x000fec0003800000 */
.L_x_6663:
[----:B-----5:R-:W-:Y:S02]  /*09c0*/  SHF.L.U32 R97, R76, 0x10, RZ ;  /* 0x000000104c617819 */ /* 0x020fe400000006ff */
[----:B------:R-:W-:-:S03]  /*09d0*/  @P2 SHF.L.U32 R84, R80, 0x10, RZ ;  /* 0x0000001050542819 */ /* 0x000fc600000006ff */
[----:B------:R-:W-:-:S04]  /*09e0*/  FMUL.FTZ R97, R97, UR8 ;  /* 0x0000000861617c20 */ /* 0x000fc80008410000 */
[----:B------:R-:W-:-:S07]  /*09f0*/  @P2 FADD.FTZ R97, R84, R97 ;  /* 0x0000006154612221 */ /* 0x000fce0000010000 */
.L_x_6664:
[----:B------:R-:W-:Y:S05]  /*0a00*/  BSYNC B1 ;  /* 0x0000000000017941 */ /* 0x000fea0003800000 */
.L_x_6662:
[----:B------:R-:W-:Y:S04]  /*0a10*/  BSSY B1, `(.L_x_6665) ;  /* 0x000000d000017945 */ /* 0x000fe80003800000 */
[----:B------:R-:W-:Y:S05]  /*0a20*/  @P4 BRA `(.L_x_6666) ;  /* 0x0000000000144947 */ /* 0x000fea0003800000 */
[----:B------:R-:W-:Y:S01]  /*0a30*/  HFMA2.MMA R96, -RZ, RZ, 0, 0 ;  /* 0x00000000ff607435 */ /* 0x000fe200000001ff */
[----:B------:R-:W-:Y:S10]  /*0a40*/  @!P2 BRA `(.L_x_6667) ;  /* 0x000000000024a947 */ /* 0x000ff40003800000 */
[----:B-----5:R-:W-:-:S04]  /*0a50*/  PRMT R96, R80, 0x7632, R96 ;  /* 0x0000763250607816 */ /* 0x020fc80000000060 */
[----:B------:R-:W-:Y:S01]  /*0a60*/  SHF.L.U32 R96, R96, 0x10, RZ ;  /* 0x0000001060607819 */ /* 0x000fe200000006ff */
[----:B------:R-:W-:Y:S06]  /*0a70*/  BRA `(.L_x_6667) ;  /* 0x0000000000187947 */ /* 0x000fec0003800000 */
.L_x_6666:
[----:B-----5:R-:W-:Y:S02]  /*0a80*/  PRMT R84, R76, 0x7632, R84 ;  /* 0x000076324c547816 */ /* 0x020fe40000000054 */
[----:B------:R-:W-:Y:S02]  /*0a90*/  @P2 PRMT R85, R80, 0x7632, R85 ;  /* 0x0000763250552816 */ /* 0x000fe40000000055 */
[----:B------:R-:W-:Y:S02]  /*0aa0*/  SHF.L.U32 R84, R84, 0x10, RZ ;  /* 0x0000001054547819 */ /* 0x000fe400000006ff */
[----:B------:R-:W-:-:S03]  /*0ab0*/  @P2 SHF.L.U32 R85, R85, 0x10, RZ ;  /* 0x0000001055552819 */ /* 0x000fc600000006ff */
[----:B------:R-:W-:-:S04]  /*0ac0*/  FMUL.FTZ R96, R84, UR8 ;  /* 0x0000000854607c20 */ /* 0x000fc80008410000 */
[----:B------:R-:W-:-:S07]  /*0ad0*/  @P2 FADD.FTZ R96, R85, R96 ;  /* 0x0000006055602221 */ /* 0x000fce0000010000 */
.L_x_6667:
[----:B------:R-:W-:Y:S05]  /*0ae0*/  BSYNC B1 ;  /* 0x0000000000017941 */ /* 0x000fea0003800000 */
.L_x_6665:
[----:B------:R-:W-:Y:S04]  /*0af0*/  BSSY B1, `(.L_x_6668) ;  /* 0x000000a000017945 */ /* 0x000fe80003800000 */
[----:B------:R-:W-:Y:S05]  /*0b00*/  @P4 BRA `(.L_x_6669) ;  /* 0x0000000000104947 */ /* 0x000fea0003800000 */
[----:B------:R-:W-:Y:S01]  /*0b10*/  MOV R95, RZ ;  /* 0x000000ff005f7202 */ /* 0x000fe20000000f00 */
[----:B------:R-:W-:Y:S06]  /*0b20*/  @!P2 BRA `(.L_x_6670) ;  /* 0x000000000018a947 */ /* 0x000fec0003800000 */
[----:B-----5:R-:W-:Y:S01]  /*0b30*/  SHF.L.U32 R95, R81, 0x10, RZ ;  /* 0x00000010515f7819 */ /* 0x020fe200000006ff */
[----:B------:R-:W-:Y:S06]  /*0b40*/  BRA `(.L_x_6670) ;  /* 0x0000000000107947 */ /* 0x000fec0003800000 */
.L_x_6669:
[----:B-----5:R-:W-:Y:S02]  /*0b50*/  SHF.L.U32 R95, R77, 0x10, RZ ;  /* 0x000000104d5f7819 */ /* 0x020fe400000006ff */
[----:B------:R-:W-:-:S03]  /*0b60*/  @P2 SHF.L.U32 R84, R81, 0x10, RZ ;  /* 0x0000001051542819 */ /* 0x000fc600000006ff */
[----:B------:R-:W-:-:S04]  /*0b70*/  FMUL.FTZ R95, R95, UR8 ;  /* 0x000000085f5f7c20 */ /* 0x000fc80008410000 */
[----:B------:R-:W-:-:S07]  /*0b80*/  @P2 FADD.FTZ R95, R84, R95 ;  /* 0x0000005f545f2221 */ /* 0x000fce0000010000 */
.L_x_6670:
[----:B------:R-:W-:Y:S05]  /*0b90*/  BSYNC B1 ;  /* 0x0000000000017941 */ /* 0x000fea0003800000 */
.L_x_6668:
[----:B------:R-:W-:Y:S04]  /*0ba0*/  BSSY B1, `(.L_x_6671) ;  /* 0x000000d000017945 */ /* 0x000fe80003800000 */
[----:B------:R-:W-:Y:S05]  /*0bb0*/  @P4 BRA `(.L_x_6672) ;  /* 0x0000000000144947 */ /* 0x000fea0003800000 */
[----:B------:R-:W-:Y:S01]  /*0bc0*/  HFMA2.MMA R94, -RZ, RZ, 0, 0 ;  /* 0x00000000ff5e7435 */ /* 0x000fe200000001ff */
[----:B------:R-:W-:Y:S10]  /*0bd0*/  @!P2 BRA `(.L_x_6673) ;  /* 0x000000000024a947 */ /* 0x000ff40003800000 */
[----:B-----5:R-:W-:-:S04]  /*0be0*/  PRMT R94, R81, 0x7632, R94 ;  /* 0x00007632515e7816 */ /* 0x020fc8000000005e */
[----:B------:R-:W-:Y:S01]  /*0bf0*/  SHF.L.U32 R94, R94, 0x10, RZ ;  /* 0x000000105e5e7819 */ /* 0x000fe200000006ff */
[----:B------:R-:W-:Y:S06]  /*0c00*/  BRA `(.L_x_6673) ;  /* 0x0000000000187947 */ /* 0x000fec0003800000 */
.L_x_6672:
[----:B-----5:R-:W-:Y:S02]  /*0c10*/  PRMT R84, R77, 0x7632, R84 ;  /* 0x000076324d547816 */ /* 0x020fe40000000054 */
[----:B------:R-:W-:Y:S02]  /*0c20*/  @P2 PRMT R85, R81, 0x7632, R85 ;  /* 0x0000763251552816 */ /* 0x000fe40000000055 */
[----:B------:R-:W-:Y:S02]  /*0c30*/  SHF.L.U32 R84, R84, 0x10, RZ ;  /* 0x0000001054547819 */ /* 0x000fe400000006ff */
[----:B------:R-:W-:-:S03]  /*0c40*/  @P2 SHF.L.U32 R85, R85, 0x10, RZ ;  /* 0x0000001055552819 */ /* 0x000fc600000006ff */
[----:B------:R-:W-:-:S04]  /*0c50*/  FMUL.FTZ R94, R84, UR8 ;  /* 0x00000008545e7c20 */ /* 0x000fc80008410000 */
[----:B------:R-:W-:-:S07]  /*0c60*/  @P2 FADD.FTZ R94, R85, R94 ;  /* 0x0000005e555e2221 */ /* 0x000fce0000010000 */
.L_x_6673:
[----:B------:R-:W-:Y:S05]  /*0c70*/  BSYNC B1 ;  /* 0x0000000000017941 */ /* 0x000fea0003800000 */
.L_x_6671:
[----:B------:R-:W-:Y:S04]  /*0c80*/  BSSY B1, `(.L_x_6674) ;  /* 0x000000a000017945 */ /* 0x000fe80003800000 */
[----:B------:R-:W-:Y:S05]  /*0c90*/  @P4 BRA `(.L_x_6675) ;  /* 0x0000000000104947 */ /* 0x000fea0003800000 */
[----:B------:R-:W-:Y:S01]  /*0ca0*/  MOV R93, RZ ;  /* 0x000000ff005d7202 */ /* 0x000fe20000000f00 */
[----:B------:R-:W-:Y:S06]  /*0cb0*/  @!P2 BRA `(.L_x_6676) ;  /* 0x000000000018a947 */ /* 0x000fec0003800000 */
[----:B-----5:R-:W-:Y:S01]  /*0cc0*/  SHF.L.U32 R93, R82, 0x10, RZ ;  /* 0x00000010525d7819 */ /* 0x020fe200000006ff */
[----:B------:R-:W-:Y:S06]  /*0cd0*/  BRA `(.L_x_6676) ;  /* 0x0000000000107947 */ /* 0x000fec0003800000 */
.L_x_6675:
[----:B-----5:R-:W-:Y:S02]  /*0ce0*/  SHF.L.U32 R93, R78, 0x10, RZ ;  /* 0x000000104e5d7819 */ /* 0x020fe400000006ff */
[----:B------:R-:W-:-:S03]  /*0cf0*/  @P2 SHF.L.U32 R84, R82, 0x10, RZ ;  /* 0x0000001052542819 */ /* 0x000fc600000006ff */
[----:B------:R-:W-:-:S04]  /*0d00*/  FMUL.FTZ R93, R93, UR8 ;  /* 0x000000085d5d7c20 */ /* 0x000fc80008410000 */
[----:B------:R-:W-:-:S07]  /*0d10*/  @P2 FADD.FTZ R93, R84, R93 ;  /* 0x0000005d545d2221 */ /* 0x000fce0000010000 */
.L_x_6676:
[----:B------:R-:W-:Y:S05]  /*0d20*/  BSYNC B1 ;  /* 0x0000000000017941 */ /* 0x000fea0003800000 */
.L_x_6674:
[----:B------:R-:W-:Y:S04]  /*0d30*/  BSSY B1, `(.L_x_6677) ;  /* 0x000000d000017945 */ /* 0x000fe80003800000 */
[----:B------:R-:W-:Y:S05]  /*0d40*/  @P4 BRA `(.L_x_6678) ;  /* 0x0000000000144947 */ /* 0x000fea0003800000 */
[----:B------:R-:W-:Y:S01]  /*0d50*/  HFMA2.MMA R92, -RZ, RZ, 0, 0 ;  /* 0x00000000ff5c7435 */ /* 0x000fe200000001ff */
[----:B------:R-:W-:Y:S10]  /*0d60*/  @!P2 BRA `(.L_x_6679) ;  /* 0x000000000024a947 */ /* 0x000ff40003800000 */
[----:B-----5:R-:W-:-:S04]  /*0d70*/  PRMT R92, R82, 0x7632, R92 ;  /* 0x00007632525c7816 */ /* 0x020fc8000000005c */
[----:B------:R-:W-:Y:S01]  /*0d80*/  SHF.L.U32 R92, R92, 0x10, RZ ;  /* 0x000000105c5c7819 */ /* 0x000fe200000006ff */
[----:B------:R-:W-:Y:S06]  /*0d90*/  BRA `(.L_x_6679) ;  /* 0x0000000000187947 */ /* 0x000fec0003800000 */
.L_x_6678:
[----:B-----5:R-:W-:Y:S02]  /*0da0*/  PRMT R84, R78, 0x7632, R84 ;  /* 0x000076324e547816 */ /* 0x020fe40000000054 */
[----:B------:R-:W-:Y:S02]  /*0db0*/  @P2 PRMT R85, R82, 0x7632, R85 ;  /* 0x0000763252552816 */ /* 0x000fe40000000055 */
[----:B------:R-:W-:Y:S02]  /*0dc0*/  SHF.L.U32 R84, R84, 0x10, RZ ;  /* 0x0000001054547819 */ /* 0x000fe400000006ff */
[----:B------:R-:W-:-:S03]  /*0dd0*/  @P2 SHF.L.U32 R85, R85, 0x10, RZ ;  /* 0x0000001055552819 */ /* 0x000fc600000006ff */
[----:B------:R-:W-:-:S04]  /*0de0*/  FMUL.FTZ R92, R84, UR8 ;  /* 0x00000008545c7c20 */ /* 0x000fc80008410000 */
[----:B------:R-:W-:-:S07]  /*0df0*/  @P2 FADD.FTZ R92, R85, R92 ;  /* 0x0000005c555c2221 */ /* 0x000fce0000010000 */
.L_x_6679:
[----:B------:R-:W-:Y:S05]  /*0e00*/  BSYNC B1 ;  /* 0x0000000000017941 */ /* 0x000fea0003800000 */
.L_x_6677:
[----:B------:R-:W-:Y:S04]  /*0e10*/  BSSY B1, `(.L_x_6680) ;  /* 0x000000a000017945 */ /* 0x000fe80003800000 */
[----:B------:R-:W-:Y:S05]  /*0e20*/  @P4 BRA `(.L_x_6681) ;  /* 0x0000000000104947 */ /* 0x000fea0003800000 */
[----:B------:R-:W-:Y:S01]  /*0e30*/  MOV R91, RZ ;  /* 0x000000ff005b7202 */ /* 0x000fe20000000f00 */
[----:B------:R-:W-:Y:S06]  /*0e40*/  @!P2 BRA `(.L_x_6682) ;  /* 0x000000000018a947 */ /* 0x000fec0003800000 */
[----:B-----5:R-:W-:Y:S01]  /*0e50*/  SHF.L.U32 R91, R83, 0x10, RZ ;  /* 0x00000010535b7819 */ /* 0x020fe200000006ff */
[----:B------:R-:W-:Y:S06]  /*0e60*/  BRA `(.L_x_6682) ;  /* 0x0000000000107947 */ /* 0x000fec0003800000 */
.L_x_6681:
[----:B-----5:R-:W-:Y:S02]  /*0e70*/  SHF.L.U32 R91, R79, 0x10, RZ ;  /* 0x000000104f5b7819 */ /* 0x020fe400000006ff */
[----:B------:R-:W-:-:S03]  /*0e80*/  @P2 SHF.L.U32 R84, R83, 0x10, RZ ;  /* 0x0000001053542819 */ /* 0x000fc600000006ff */
[----:B------:R-:W-:-:S04]  /*0e90*/  FMUL.FTZ R91, R91, UR8 ;  /* 0x000000085b5b7c20 */ /* 0x000fc80008410000 */
[----:B------:R-:W-:-:S07]  /*0ea0*/  @P2 FADD.FTZ R91, R84, R91 ;  /* 0x0000005b545b2221 */ /* 0x000fce0000010000 */
.L_x_6682:
[----:B------:R-:W-:Y:S05]  /*0eb0*/  BSYNC B1 ;  /* 0x0000000000017941 */ /* 0x000fea0003800000 */
.L_x_6680:
[----:B------:R-:W-:Y:S04]  /*0ec0*/  BSSY B1, `(.L_x_6683) ;  /* 0x000000d000017945 */ /* 0x000fe80003800000 */
[----:B------:R-:W-:Y:S05]  /*0ed0*/  @P4 BRA `(.L_x_6684) ;  /* 0x0000000000144947 */ /* 0x000fea0003800000 */
[----:B------:R-:W-:Y:S01]  /*0ee0*/  HFMA2.MMA R90, -RZ, RZ, 0, 0 ;  /* 0x00000000ff5a7435 */ /* 0x000fe200000001ff */
[----:B------:R-:W-:Y:S10]  /*0ef0*/  @!P2 BRA `(.L_x_6685) ;  /* 0x000000000024a947 */ /* 0x000ff40003800000 */
[----:B-----5:R-:W-:-:S04]  /*0f00*/  PRMT R90, R83, 0x7632, R90 ;  /* 0x00007632535a7816 */ /* 0x020fc8000000005a */
[----:B------:R-:W-:Y:S01]  /*0f10*/  SHF.L.U32 R90, R90, 0x10, RZ ;  /* 0x000000105a5a7819 */ /* 0x000fe200000006ff */
[----:B------:R-:W-:Y:S06]  /*0f20*/  BRA `(.L_x_6685) ;  /* 0x0000000000187947 */ /* 0x000fec0003800000 */
.L_x_6684:
[----:B-----5:R-:W-:Y:S02]  /*0f30*/  PRMT R84, R79, 0x7632, R84 ;  /* 0x000076324f547816 */ /* 0x020fe40000000054 */
[----:B------:R-:W-:Y:S02]  /*0f40*/  @P2 PRMT R85, R83, 0x7632, R85 ;  /* 0x0000763253552816 */ /* 0x000fe40000000055 */
[----:B------:R-:W-:Y:S02]  /*0f50*/  SHF.L.U32 R84, R84, 0x10, RZ ;  /* 0x0000001054547819 */ /* 0x000fe400000006ff */
[----:B------:R-:W-:-:S03]  /*0f60*/  @P2 SHF.L.U32 R85, R85, 0x10, RZ ;  /* 0x0000001055552819 */ /* 0x000fc600000006ff */
[----:B------:R-:W-:-:S04]  /*0f70*/  FMUL.FTZ R90, R84, UR8 ;  /* 0x00000008545a7c20 */ /* 0x000fc80008410000 */
[----:B------:R-:W-:-:S07]  /*0f80*/  @P2 FADD.FTZ R90, R85, R90 ;  /* 0x0000005a555a2221 */ /* 0x000fce0000010000 */
.L_x_6685:
[----:B------:R-:W-:Y:S05]  /*0f90*/  BSYNC B1 ;  /* 0x0000000000017941 */ /* 0x000fea0003800000 */
.L_x_6683:
[----:B------:R-:W2:Y:S01]  /*0fa0*/  LDC.64 R124, c[0x0][0x238] ;  /* 0x00008e00ff7c7b82 */ /* 0x000ea20000000a00 */
[----:B------:R-:W-:Y:S02]  /*0fb0*/  F2FP.BF16.F32.PACK_AB R87, R90, R91 ;  /* 0x0000005b5a57723e */ /* 0x000fe400000010ff */
[----:B------:R-:W-:Y:S02]  /*0fc0*/  F2FP.BF16.F32.PACK_AB R86, R92, R93 ;  /* 0x0000005d5c56723e */ /* 0x000fe400000010ff */
[----:B------:R-:W-:Y:S02]  /*0fd0*/  F2FP.BF16.F32.PACK_AB R85, R94, R95 ;  /* 0x0000005f5e55723e */ /* 0x000fe400000010ff */
[----:B------:R-:W-:Y:S02]  /*0fe0*/  F2FP.BF16.F32.PACK_AB R84, R96, R97 ;  /* 0x000000616054723e */ /* 0x000fe400000010ff */
[----:B------:R-:W-:Y:S01]  /*0ff0*/  IADD3 R123, R123, 0x80, RZ ;  /* 0x000000807b7b7810 */ /* 0x000fe20007ffe0ff */
[C---:B--2---:R-:W-:Y:S01]  /*1000*/  IMAD.WIDE.U32 R124, R122.reuse, 0x10, R124 ;  /* 0x000000107a7c7825 */ /* 0x044fe200078e007c */
[----:B------:R-:W-:-:S04]  /*1010*/  IADD3 R122, R122, 0x80, RZ ;  /* 0x000000807a7a7810 */ /* 0x000fc80007ffe0ff */
[----:B------:R2:W-:Y:S03]  /*1020*/  STG.E.128 desc[UR4][R124.64], R84 ;  /* 0x000000547c007986 */ /* 0x0005e6000c101d04 */
.L_x_6661:
[----:B------:R-:W-:Y:S05]  /*1030*/  BSYNC B0 ;  /* 0x0000000000007941 */ /* 0x000fea0003800000 */
.L_x_6660:
[----:B------:R-:W-:Y:S01]  /*1040*/  ISETP.NE.AND P2, PT, R116, RZ, PT ;  /* 0x000000ff7400720c */ /* 0x000fe20003f45270 */
[----:B------:R-:W-:-:S12]  /*1050*/  BSSY B0, `(.L_x_6686) ;  /* 0x0000078000007945 */ /* 0x000fd80003800000 */
[----:B------:R-:W-:Y:S05]  /*1060*/  @!P2 BRA `(.L_x_6687) ;  /* 0x0000000400d8a947 */ /* 0x000fea0003800000 */
[----:B------:R-:W-:Y:S01]  /*1070*/  ISETP.NE.U32.AND P2, PT, RZ, UR6, PT ;  /* 0x00000006ff007c0c */ /* 0x000fe2000bf45070 */
[----:B------:R-:W3:Y:S03]  /*1080*/  @P3 LDC.64 R8, c[0x0][0x220] ;  /* 0x00008800ff083b82 */ /* 0x000ee60000000a00 */
[----:B------:R-:W-:-:S13]  /*1090*/  ISETP.NE.AND.EX P2, PT, RZ, UR7, PT, P2 ;  /* 0x00000007ff007c0c */ /* 0x000fda000bf45320 */
[----:B------:R-:W4:Y:S01]  /*10a0*/  @P2 LDC.64 R6, c[0x0][0x230] ;  /* 0x00008c00ff062b82 */ /* 0x000f220000000a00 */
[----:B---3--:R-:W-:-:S05]  /*10b0*/  @P3 IMAD.WIDE.U32 R8, R123, 0x10, R8 ;  /* 0x000000107b083825 */ /* 0x008fca00078e0008 */
[----:B-----5:R3:W5:Y:S01]  /*10c0*/  @P3 LDG.E.128 R76, desc[UR4][R8.64] ;  /* 0x00000004084c3981 */ /* 0x020762000c1e1d00 */
[----:B----4-:R-:W-:-:S05]  /*10d0*/  @P2 IMAD.WIDE.U32 R6, R122, 0x10, R6 ;  /* 0x000000107a062825 */ /* 0x010fca00078e0006 */
[----:B------:R3:W5:Y:S01]  /*10e0*/  @P2 LDG.E.128 R80, desc[UR4][R6.64] ;  /* 0x0000000406502981 */ /* 0x000762000c1e1d00 */
[----:B------:R-:W-:Y:S01]  /*10f0*/  ISETP.GT.AND P4, PT, R121, RZ, PT ;  /* 0x000000ff7900720c */ /* 0x000fe20003f84270 */
[----:B------:R-:W-:-:S12]  /*1100*/  BSSY B1, `(.L_x_6688) ;  /* 0x000000a000017945 */ /* 0x000fd80003800000 */
[----:B---3--:R-:W-:Y:S05]  /*1110*/  @P4 BRA `(.L_x_6689) ;  /* 0x0000000000104947 */ /* 0x008fea0003800000 */
[----:B------:R-:W-:Y:S01]  /*1120*/  MOV R89, RZ ;  /* 0x000000ff00597202 */ /* 0x000fe20000000f00 */
[----:B------:R-:W-:Y:S06]  /*1130*/  @!P2 BRA `(.L_x_6690) ;  /* 0x000000000018a947 */ /* 0x000fec0003800000 */
[----:B-----5:R-:W-:Y:S01]  /*1140*/  SHF.L.U32 R89, R80, 0x10, RZ ;  /* 0x0000001050597819 */ /* 0x020fe200000006ff */
[----:B------:R-:W-:Y:S06]  /*1150*/  BRA `(.L_x_6690) ;  /* 0x0000000000107947 */ /* 0x000fec0003800000 */
.L_x_6689:
[----:B-----5:R-:W-:Y:S02]  /*1160*/  SHF.L.U32 R89, R76, 0x10, RZ ;  /* 0x000000104c597819 */ /* 0x020fe400000006ff */
[----:B------:R-:W-:-:S03]  /*1170*/  @P2 SHF.L.U32 R6, R80, 0x10, RZ ;  /* 0x0000001050062819 */ /* 0x000fc600000006ff */
[----:B------:R-:W-:-:S04]  /*1180*/  FMUL.FTZ R89, R89, UR8 ;  /* 0x0000000859597c20 */ /* 0x000fc80008410000 */
[----:B------:R-:W-:-:S07]  /*1190*/  @P2 FADD.FTZ R89, R6, R89 ;  /* 0x0000005906592221 */ /* 0x000fce0000010000 */
.L_x_6690:
[----:B------:R-:W-:Y:S05]  /*11a0*/  BSYNC B1 ;  /* 0x0000000000017941 */ /* 0x000fea0003800000 */
.L_x_6688:
[----:B------:R-:W-:Y:S04]  /*11b0*/  BSSY B1, `(.L_x_6691) ;  /* 0x000000d000017945 */ /* 0x000fe80003800000 */
[----:B------:R-:W-:Y:S05]  /*11c0*/  @P4 BRA `(.L_x_6692) ;  /* 0x0000000000144947 */ /* 0x000fea0003800000 */
[----:B------:R-:W-:Y:S01]  /*11d0*/  HFMA2.MMA R88, -RZ, RZ, 0, 0 ;  /* 0x00000000ff587435 */ /* 0x000fe200000001ff */
[----:B------:R-:W-:Y:S10]  /*11e0*/  @!P2 BRA `(.L_x_6693) ;  /* 0x000000000024a947 */ /* 0x000ff40003800000 */
[----:B-----5:R-:W-:-:S04]  /*11f0*/  PRMT R88, R80, 0x7632, R88 ;  /* 0x0000763250587816 */ /* 0x020fc80000000058 */
[----:B------:R-:W-:Y:S01]  /*1200*/  SHF.L.U32 R88, R88, 0x10, RZ ;  /* 0x0000001058587819 */ /* 0x000fe200000006ff */
[----:B------:R-:W-:Y:S06]  /*1210*/  BRA `(.L_x_6693) ;  /* 0x0000000000187947 */ /* 0x000fec0003800000 */
.L_x_6692:
[----:B-----5:R-:W-:Y:S02]  /*1220*/  PRMT R6, R76, 0x7632, R6 ;  /* 0x000076324c067816 */ /* 0x020fe40000000006 */
[----:B------:R-:W-:Y:S02]  /*1230*/  @P2 PRMT R7, R80, 0x7632, R7 ;  /* 0x0000763250072816 */ /* 0x000fe40000000007 */
[----:B------:R-:W-:Y:S02]  /*1240*/  SHF.L.U32 R6, R6, 0x10, RZ ;  /* 0x0000001006067819 */ /* 0x000fe400000006ff */
[----:B------:R-:W-:-:S03]  /*1250*/  @P2 SHF.L.U32 R7, R7, 0x10, RZ ;  /* 0x0000001007072819 */ /* 0x000fc600000006ff */
[----:B------:R-:W-:-:S04]  /*1260*/  FMUL.FTZ R88, R6, UR8 ;  /* 0x0000000806587c20 */ /* 0x000fc80008410000 */
[----:B------:R-:W-:-:S07]  /*1270*/  @P2 FADD.FTZ R88, R7, R88 ;  /* 0x0000005807582221 */ /* 0x000fce0000010000 */
.L_x_6693:
[----:B------:R-:W-:Y:S05]  /*1280*/  BSYNC B1 ;  /* 0x0000000000017941 */ /* 0x000fea0003800000 */
.L_x_6691:
[----:B------:R-:W-:Y:S04]  /*1290*/  BSSY B1, `(.L_x_6694) ;  /* 0x000000a000017945 */ /* 0x000fe80003800000 */
[----:B------:R-:W-:Y:S05]  /*12a0*/  @P4 BRA `(.L_x_6695) ;  /* 0x0000000000104947 */ /* 0x000fea0003800000 */
[----:B------:R-:W-:Y:S01]  /*12b0*/  MOV R11, RZ ;  /* 0x000000ff000b7202 */ /* 0x000fe20000000f00 */
[----:B------:R-:W-:Y:S06]  /*12c0*/  @!P2 BRA `(.L_x_6696) ;  /* 0x000000000018a947 */ /* 0x000fec0003800000 */
[----:B-----5:R-:W-:Y:S01]  /*12d0*/  SHF.L.U32 R11, R81, 0x10, RZ ;  /* 0x00000010510b7819 */ /* 0x020fe200000006ff */
[----:B------:R-:W-:Y:S06]  /*12e0*/  BRA `(.L_x_6696) ;  /* 0x0000000000107947 */ /* 0x000fec0003800000 */
.L_x_6695:
[----:B-----5:R-:W-:Y:S02]  /*12f0*/  SHF.L.U32 R11, R77, 0x10, RZ ;  /* 0x000000104d0b7819 */ /* 0x020fe400000006ff */
[----:B------:R-:W-:-:S03]  /*1300*/  @P2 SHF.L.U32 R6, R81, 0x10, RZ ;  /* 0x0000001051062819 */ /* 0x000fc600000006ff */
[----:B------:R-:W-:-:S04]  /*1310*/  FMUL.FTZ R11, R11, UR8 ;  /* 0x000000080b0b7c20 */ /* 0x000fc80008410000 */
[----:B------:R-:W-:-:S07]  /*1320*/  @P2 FADD.FTZ R11, R6, R11 ;  /* 0x0000000b060b2221 */ /* 0x000fce0000010000 */
.L_x_6696:
[----:B------:R-:W-:Y:S05]  /*1330*/  BSYNC B1 ;  /* 0x0000000000017941 */ /* 0x000fea0003800000 */
.L_x_6694:
[----:B------:R-:W-:Y:S04]  /*1340*/  BSSY B1, `(.L_x_6697) ;  /* 0x000000d000017945 */ /* 0x000fe80003800000 */
[----:B------:R-:W-:Y:S05]  /*1350*/  @P4 BRA `(.L_x_6698) ;  /* 0x0000000000144947 */ /* 0x000fea0003800000 */
[----:B------:R-:W-:Y:S01]  /*1360*/  HFMA2.MMA R10, -RZ, RZ, 0, 0 ;  /* 0x00000000ff0a7435 */ /* 0x000fe200000001ff */
[----:B------:R-:W-:Y:S10]  /*1370*/  @!P2 BRA `(.L_x_6699) ;  /* 0x000000000024a947 */ /* 0x000ff40003800000 */
[----:B-----5:R-:W-:-:S04]  /*1380*/  PRMT R10, R81, 0x7632, R10 ;  /* 0x00007632510a7816 */ /* 0x020fc8000000000a */
[----:B------:R-:W-:Y:S01]  /*1390*/  SHF.L.U32 R10, R10, 0x10, RZ ;  /* 0x000000100a0a7819 */ /* 0x000fe200000006ff */
[----:B------:R-:W-:Y:S06]  /*13a0*/  BRA `(.L_x_6699) ;  /* 0x0000000000187947 */ /* 0x000fec0003800000 */
.L_x_6698:
[----:B-----5:R-:W-:Y:S02]  /*13b0*/  PRMT R6, R77, 0x7632, R6 ;  /* 0x000076324d067816 */ /* 0x020fe40000000006 */
[----:B------:R-:W-:Y:S02]  /*13c0*/  @P2 PRMT R7, R81, 0x7632, R7 ;  /* 0x0000763251072816 */ /* 0x000fe40000000007 */
[----:B------:R-:W-:Y:S02]  /*13d0*/  SHF.L.U32 R6, R6, 0x10, RZ ;  /* 0x0000001006067819 */ /* 0x000fe400000006ff */
[----:B------:R-:W-:-:S03]  /*13e0*/  @P2 SHF.L.U32 R7, R7, 0x10, RZ ;  /* 0x0000001007072819 */ /* 0x000fc600000006ff */
[----:B------:R-:W-:-:S04]  /*13f0*/  FMUL.FTZ R10, R6, UR8 ;  /* 0x00000008060a7c20 */ /* 0x000fc80008410000 */
[----:B------:R-:W-:-:S07]  /*1400*/  @P2 FADD.FTZ R10, R7, R10 ;  /* 0x0000000a070a2221 */ /* 0x000fce0000010000 */
.L_x_6699:
[----:B------:R-:W-:Y:S05]  /*1410*/  BSYNC B1 ;  /* 0x0000000000017941 */ /* 0x000fea0003800000 */
.L_x_6697:
[----:B------:R-:W-:Y:S04]  /*1420*/  BSSY B1, `(.L_x_6700) ;  /* 0x000000a000017945 */ /* 0x000fe80003800000 */
[----:B------:R-:W-:Y:S05]  /*1430*/  @P4 BRA `(.L_x_6701) ;  /* 0x0000000000104947 */ /* 0x000fea0003800000 */
[----:B------:R-:W-:Y:S01]  /*1440*/  MOV R9, RZ ;  /* 0x000000ff00097202 */ /* 0x000fe20000000f00 */
[----:B------:R-:W-:Y:S06]  /*1450*/  @!P2 BRA `(.L_x_6702) ;  /* 0x000000000018a947 */ /* 0x000fec0003800000 */
[----:B-----5:R-:W-:Y:S01]  /*1460*/  SHF.L.U32 R9, R82, 0x10, RZ ;  /* 0x0000001052097819 */ /* 0x020fe200000006ff */
[----:B------:R-:W-:Y:S06]  /*1470*/  BRA `(.L_x_6702) ;  /* 0x0000000000107947 */ /* 0x000fec0003800000 */
.L_x_6701:
[----:B-----5:R-:W-:Y:S02]  /*1480*/  SHF.L.U32 R9, R78, 0x10, RZ ;  /* 0x000000104e097819 */ /* 0x020fe400000006ff */
[----:B------:R-:W-:-:S03]  /*1490*/  @P2 SHF.L.U32 R6, R82, 0x10, RZ ;  /* 0x0000001052062819 */ /* 0x000fc600000006ff */
[----:B------:R-:W-:-:S04]  /*14a0*/  FMUL.FTZ R9, R9, UR8 ;  /* 0x0000000809097c20 */ /* 0x000fc80008410000 */
[----:B------:R-:W-:-:S07]  /*14b0*/  @P2 FADD.FTZ R9, R6, R9 ;  /* 0x0000000906092221 */ /* 0x000fce0000010000 */
.L_x_6702:
[----:B------:R-:W-:Y:S05]  /*14c0*/  BSYNC B1 ;  /* 0x0000000000017941 */ /* 0x000fea0003800000 */
.L_x_6700:
[----:B------:R-:W-:Y:S04]  /*14d0*/  BSSY B1, `(.L_x_6703) ;  /* 0x000000d000017945 */ /* 0x000fe80003800000 */
[----:B------:R-:W-:Y:S05]  /*14e0*/  @P4 BRA `(.L_x_6704) ;  /* 0x0000000000144947 */ /* 0x000fea0003800000 */
[----:B------:R-:W-:Y:S01]  /*14f0*/  HFMA2.MMA R8, -RZ, RZ, 0, 0 ;  /* 0x00000000ff087435 */ /* 0x000fe200000001ff */
[----:B------:R-:W-:Y:S10]  /*1500*/  @!P2 BRA `(.L_x_6705) ;  /* 0x000000000024a947 */ /* 0x000ff40003800000 */
[----:B-----5:R-:W-:-:S04]  /*1510*/  PRMT R8, R82, 0x7632, R8 ;  /* 0x0000763252087816 */ /* 0x020fc80000000008 */
[----:B------:R-:W-:Y:S01]  /*1520*/  SHF.L.U32 R8, R8, 0x10, RZ ;  /* 0x0000001008087819 */ /* 0x000fe200000006ff */
[----:B------:R-:W-:Y:S06]  /*1530*/  BRA `(.L_x_6705) ;  /* 0x0000000000187947 */ /* 0x000fec0003800000 */
.L_x_6704:
[----:B-----5:R-:W-:Y:S02]  /*1540*/  PRMT R6, R78, 0x7632, R6 ;  /* 0x000076324e067816 */ /* 0x020fe40000000006 */
[----:B------:R-:W-:Y:S02]  /*1550*/  @P2 PRMT R7, R82, 0x7632, R7 ;  /* 0x0000763252072816 */ /* 0x000fe40000000007 */
[----:B------:R-:W-:Y:S02]  /*1560*/  SHF.L.U32 R6, R6, 0x10, RZ ;  /* 0x0000001006067819 */ /* 0x000fe400000006ff */
[----:B------:R-:W-:-:S03]  /*1570*/  @P2 SHF.L.U32 R7, R7, 0x10, RZ ;  /* 0x0000001007072819 */ /* 0x000fc600000006ff */
[----:B------:R-:W-:-:S04]  /*1580*/  FMUL.FTZ R8, R6, UR8 ;  /* 0x0000000806087c20 */ /* 0x000fc80008410000 */
[----:B------:R-:W-:-:S07]  /*1590*/  @P2 FADD.FTZ R8, R7, R8 ;  /* 0x0000000807082221 */ /* 0x000fce0000010000 */
.L_x_6705:
[----:B------:R-:W-:Y:S05]  /*15a0*/  BSYNC B1 ;  /* 0x0000000000017941 */ /* 0x000fea0003800000 */
.L_x_6703:
[----:B------:R-:W-:Y:S04]  /*15b0*/  BSSY B1, `(.L_x_6706) ;  /* 0x000000a000017945 */ /* 0x000fe80003800000 */
[----:B------:R-:W-:Y:S05]  /*15c0*/  @P4 BRA `(.L_x_6707) ;  /* 0x0000000000104947 */ /* 0x000fea0003800000 */
[----:B------:R-:W-:Y:S01]  /*15d0*/  MOV R7, RZ ;  /* 0x000000ff00077202 */ /* 0x000fe20000000f00 */
[----:B------:R-:W-:Y:S06]  /*15e0*/  @!P2 BRA `(.L_x_6708) ;  /* 0x000000000018a947 */ /* 0x000fec0003800000 */
[----:B-----5:R-:W-:Y:S01]  /*15f0*/  SHF.L.U32 R7, R83, 0x10, RZ ;  /* 0x0000001053077819 */ /* 0x020fe200000006ff */
[----:B------:R-:W-:Y:S06]  /*1600*/  BRA `(.L_x_6708) ;  /* 0x0000000000107947 */ /* 0x000fec0003800000 */
.L_x_6707:
[----:B-----5:R-:W-:Y:S02]  /*1610*/  SHF.L.U32 R7, R79, 0x10, RZ ;  /* 0x000000104f077819 */ /* 0x020fe400000006ff */
[----:B------:R-:W-:-:S03]  /*1620*/  @P2 SHF.L.U32 R6, R83, 0x10, RZ ;  /* 0x0000001053062819 */ /* 0x000fc600000006ff */
[----:B------:R-:W-:-:S04]  /*1630*/  FMUL.FTZ R7, R7, UR8 ;  /* 0x0000000807077c20 */ /* 0x000fc80008410000 */
[----:B------:R-:W-:-:S07]  /*1640*/  @P2 FADD.FTZ R7, R6, R7 ;  /* 0x0000000706072221 */ /* 0x000fce0000010000 */
.L_x_6708:
[----:B------:R-:W-:Y:S05]  /*1650*/  BSYNC B1 ;  /* 0x0000000000017941 */ /* 0x000fea0003800000 */
.L_x_6706:
[----:B------:R-:W-:Y:S04]  /*1660*/  BSSY B1, `(.L_x_6709) ;  /* 0x000000d000017945 */ /* 0x000fe80003800000 */
[----:B------:R-:W-:Y:S05]  /*1670*/  @P4 BRA `(.L_x_6710) ;  /* 0x0000000000144947 */ /* 0x000fea0003800000 */
[----:B------:R-:W-:Y:S01]  /*1680*/  HFMA2.MMA R6, -RZ, RZ, 0, 0 ;  /* 0x00000000ff067435 */ /* 0x000fe200000001ff */
[----:B------:R-:W-:Y:S10]  /*1690*/  @!P2 BRA `(.L_x_6711) ;  /* 0x000000000024a947 */ /* 0x000ff40003800000 */
[----:B-----5:R-:W-:-:S04]  /*16a0*/  PRMT R6, R83, 0x7632, R6 ;  /* 0x0000763253067816 */ /* 0x020fc80000000006 */
[----:B------:R-:W-:Y:S01]  /*16b0*/  SHF.L.U32 R6, R6, 0x10, RZ ;  /* 0x0000001006067819 */ /* 0x000fe200000006ff */
[----:B------:R-:W-:Y:S06]  /*16c0*/  BRA `(.L_x_6711) ;  /* 0x0000000000187947 */ /* 0x000fec0003800000 */
.L_x_6710:
[----:B-----5:R-:W-:Y:S02]  /*16d0*/  PRMT R6, R79, 0x7632, R6 ;  /* 0x000076324f067816 */ /* 0x020fe40000000006 */
[----:B--2---:R-:W-:Y:S02]  /*16e0*/  @P2 PRMT R84, R83, 0x7632, R84 ;  /* 0x0000763253542816 */ /* 0x004fe40000000054 */
[----:B------:R-:W-:Y:S02]  /*16f0*/  SHF.L.U32 R6, R6, 0x10, RZ ;  /* 0x0000001006067819 */ /* 0x000fe400000006ff */
[----:B------:R-:W-:-:S03]  /*1700*/  @P2 SHF.L.U32 R85, R84, 0x10, RZ ;  /* 0x0000001054552819 */ /* 0x000fc600000006ff */
[----:B------:R-:W-:-:S04]  /*1710*/  FMUL.FTZ R6, R6, UR8 ;  /* 0x0000000806067c20 */ /* 0x000fc80008410000 */
[----:B------:R-:W-:-:S07]  /*1720*/  @P2 FADD.FTZ R6, R85, R6 ;  /* 0x0000000655062221 */ /* 0x000fce0000010000 */
.L_x_6711:
[----:B------:R-:W-:Y:S05]  /*1730*/  BSYNC B1 ;  /* 0x0000000000017941 */ /* 0x000fea0003800000 */
.L_x_6709:
[----:B--2---:R-:W2:Y:S01]  /*1740*/  LDC.64 R124, c[0x0][0x238] ;  /* 0x00008e00ff7c7b82 */ /* 0x004ea20000000a00 */
        /* <DEDUP_REMOVED lines=8> */
.L_x_6687:
[----:B------:R-:W-:Y:S05]  /*17d0*/  BSYNC B0 ;  /* 0x0000000000007941 */ /* 0x000fea0003800000 */
.L_x_6686:
[----:B------:R-:W-:Y:S01]  /*17e0*/  ISETP.NE.AND P2, PT, R115, RZ, PT ;  /* 0x000000ff7300720c */ /* 0x000fe20003f45270 */
[----:B------:R-:W-:-:S12]  /*17f0*/  BSSY B0, `(.L_x_6712) ;  /* 0x0000078000007945 */ /* 0x000fd80003800000 */
[----:B------:R-:W-:Y:S05]  /*1800*/  @!P2 BRA `(.L_x_6713) ;  /* 0x0000000400d8a947 */ /* 0x000fea0003800000 */
[----:B------:R-:W-:Y:S01]  /*1810*/  ISETP.NE.U32.AND P2, PT, RZ, UR6, PT ;  /* 0x00000006ff007c0c */ /* 0x000fe2000bf45070 */
[----:B------:R-:W4:Y:S03]  /*1820*/  @P3 LDC.64 R4, c[0x0][0x220] ;  /* 0x00008800ff043b82 */ /* 0x000f260000000a00 */
[----:B------:R-:W-:-:S13]  /*1830*/  ISETP.NE.AND.EX P2, PT, RZ, UR7, PT, P2 ;  /* 0x00000007ff007c0c */ /* 0x000fda000bf45320 */
[----:B0-----:R-:W0:Y:S01]  /*1840*/  @P2 LDC.64 R2, c[0x0][0x230] ;  /* 0x00008c00ff022b82 */ /* 0x001e220000000a00 */
[----:B----4-:R-:W-:-:S05]  /*1850*/  @P3 IMAD.WIDE.U32 R4, R123, 0x10, R4 ;  /* 0x000000107b043825 */ /* 0x010fca00078e0004 */
[----:B-----5:R4:W5:Y:S01]  /*1860*/  @P3 LDG.E.128 R76, desc[UR4][R4.64] ;  /* 0x00000004044c3981 */ /* 0x020962000c1e1d00 */
[----:B0-----:R-:W-:-:S05]  /*1870*/  @P2 IMAD.WIDE.U32 R2, R122, 0x10, R2 ;  /* 0x000000107a022825 */ /* 0x001fca00078e0002 */
[----:B------:R4:W5:Y:S01]  /*1880*/  @P2 LDG.E.128 R80, desc[UR4][R2.64] ;  /* 0x0000000402502981 */ /* 0x000962000c1e1d00 */
[----:B------:R-:W-:Y:S01]  /*1890*/  ISETP.GT.AND P4, PT, R121, RZ, PT ;  /* 0x000000ff7900720c */ /* 0x000fe20003f84270 */
[----:B------:R-:W-:-:S12]  /*18a0*/  BSSY B1, `(.L_x_6714) ;  /* 0x000000a000017945 */ /* 0x000fd80003800000 */
[----:B----4-:R-:W-:Y:S05]  /*18b0*/  @P4 BRA `(.L_x_6715) ;  /* 0x0000000000104947 */ /* 0x010fea0003800000 */
[----:B------:R-:W-:Y:S01]  /*18c0*/  MOV R5, RZ ;  /* 0x000000ff00057202 */ /* 0x000fe20000000f00 */
[----:B------:R-:W-:Y:S06]  /*18d0*/  @!P2 BRA `(.L_x_6716) ;  /* 0x000000000018a947 */ /* 0x000fec0003800000 */
[----:B-----5:R-:W-:Y:S01]  /*18e0*/  SHF.L.U32 R5, R80, 0x10, RZ ;  /* 0x0000001050057819 */ /* 0x020fe200000006ff */
[----:B------:R-:W-:Y:S06]  /*18f0*/  BRA `(.L_x_6716) ;  /* 0x0000000000107947 */ /* 0x000fec0003800000 */
.L_x_6715:
[----:B-----5:R-:W-:Y:S02]  /*1900*/  SHF.L.U32 R5, R76, 0x10, RZ ;  /* 0x000000104c057819 */ /* 0x020fe400000006ff */
[----:B------:R-:W-:-:S03]  /*1910*/  @P2 SHF.L.U32 R0, R80, 0x10, RZ ;  /* 0x0000001050002819 */ /* 0x000fc600000006ff */
[----:B------:R-:W-:-:S04]  /*1920*/  FMUL.FTZ R5, R5, UR8 ;  /* 0x0000000805057c20 */ /* 0x000fc80008410000 */
[----:B------:R-:W-:-:S07]  /*1930*/  @P2 FADD.FTZ R5, R0, R5 ;  /* 0x0000000500052221 */ /* 0x000fce0000010000 */
.L_x_6716:
[----:B------:R-:W-:Y:S05]  /*1940*/  BSYNC B1 ;  /* 0x0000000000017941 */ /* 0x000fea0003800000 */
.L_x_6714:
[----:B------:R-:W-:Y:S04]  /*1950*/  BSSY B1, `(.L_x_6717) ;  /* 0x000000d000017945 */ /* 0x000fe80003800000 */
[----:B------:R-:W-:Y:S05]  /*1960*/  @P4 BRA `(.L_x_6718) ;  /* 0x0000000000144947 */ /* 0x000fea0003800000 */
[----:B------:R-:W-:Y:S01]  /*1970*/  HFMA2.MMA R4, -RZ, RZ, 0, 0 ;  /* 0x00000000ff047435 */ /* 0x000fe200000001ff */
[----:B------:R-:W-:Y:S10]  /*1980*/  @!P2 BRA `(.L_x_6719) ;  /* 0x000000000024a947 */ /* 0x000ff40003800000 */
[----:B-----5:R-:W-:-:S04]  /*1990*/  PRMT R4, R80, 0x7632, R4 ;  /* 0x0000763250047816 */ /* 0x020fc80000000004 */
[----:B------:R-:W-:Y:S01]  /*19a0*/  SHF.L.U32 R4, R4, 0x10, RZ ;  /* 0x0000001004047819 */ /* 0x000fe200000006ff */
[----:B------:R-:W-:Y:S06]  /*19b0*/  BRA `(.L_x_6719) ;  /* 0x0000000000187947 */ /* 0x000fec0003800000 */
.L_x_6718:
[----:B-----5:R-:W-:Y:S02]  /*19c0*/  PRMT R0, R76, 0x7632, R0 ;  /* 0x000076324c007816 */ /* 0x020fe40000000000 */
[----:B------:R-:W-:Y:S02]  /*19d0*/  @P2 PRMT R2, R80, 0x7632, R2 ;  /* 0x0000763250022816 */ /* 0x000fe40000000002 */
[----:B------:R-:W-:Y:S02]  /*19e0*/  SHF.L.U32 R0, R0, 0x10, RZ ;  /* 0x0000001000007819 */ /* 0x000fe400000006ff */
[----:B------:R-:W-:-:S03]  /*19f0*/  @P2 SHF.L.U32 R3, R2, 0x10, RZ ;  /* 0x0000001002032819 */ /* 0x000fc600000006ff */
[----:B------:R-:W-:-:S04]  /*1a00*/  FMUL.FTZ R4, R0, UR8 ;  /* 0x0000000800047c20 */ /* 0x000fc80008410000 */
[----:B------:R-:W-:-:S07]  /*1a10*/  @P2 FADD.FTZ R4, R3, R4 ;  /* 0x0000000403042221 */ /* 0x000fce0000010000 */
.L_x_6719:
[----:B------:R-:W-:Y:S05]  /*1a20*/  BSYNC B1 ;  /* 0x0000000000017941 */ /* 0x000fea0003800000 */
.L_x_6717:
[----:B------:R-:W-:Y:S04]  /*1a30*/  BSSY B1, `(.L_x_6720) ;  /* 0x000000a000017945 */ /* 0x000fe80003800000 */
[----:B------:R-:W-:Y:S05]  /*1a40*/  @P4 BRA `(.L_x_6721) ;  /* 0x0000000000104947 */ /* 0x000fea0003800000 */
[----:B------:R-:W-:Y:S01]  /*1a50*/  MOV R3, RZ ;  /* 0x000000ff00037202 */ /* 0x000fe20000000f00 */
[----:B------:R-:W-:Y:S06]  /*1a60*/  @!P2 BRA `(.L_x_6722) ;  /* 0x000000000018a947 */ /* 0x000fec0003800000 */
[----:B-----5:R-:W-:Y:S01]  /*1a70*/  SHF.L.U32 R3, R81, 0x10, RZ ;  /* 0x0000001051037819 */ /* 0x020fe200000006ff */
[----:B------:R-:W-:Y:S06]  /*1a80*/  BRA `(.L_x_6722) ;  /* 0x0000000000107947 */ /* 0x000fec0003800000 */
.L_x_6721:
[----:B-----5:R-:W-:Y:S02]  /*1a90*/  SHF.L.U32 R3, R77, 0x10, RZ ;  /* 0x000000104d037819 */ /* 0x020fe400000006ff */
[----:B------:R-:W-:-:S03]  /*1aa0*/  @P2 SHF.L.U32 R0, R81, 0x10, RZ ;  /* 0x0000001051002819 */ /* 0x000fc600000006ff */
[----:B------:R-:W-:-:S04]  /*1ab0*/  FMUL.FTZ R3, R3, UR8 ;  /* 0x0000000803037c20 */ /* 0x000fc80008410000 */
[----:B------:R-:W-:-:S07]  /*1ac0*/  @P2 FADD.FTZ R3, R0, R3 ;  /* 0x0000000300032221 */ /* 0x000fce0000010000 */
.L_x_6722:
[----:B------:R-:W-:Y:S05]  /*1ad0*/  BSYNC B1 ;  /* 0x0000000000017941 */ /* 0x000fea0003800000 */
.L_x_6720:
[----:B------:R-:W-:Y:S04]  /*1ae0*/  BSSY B1, `(.L_x_6723) ;  /* 0x000000d000017945 */ /* 0x000fe80003800000 */
[----:B------:R-:W-:Y:S05]  /*1af0*/  @P4 BRA `(.L_x_6724) ;  /* 0x0000000000144947 */ /* 0x000fea0003800000 */
[----:B------:R-:W-:Y:S01]  /*1b00*/  HFMA2.MMA R2, -RZ, RZ, 0, 0 ;  /* 0x00000000ff027435 */ /* 0x000fe200000001ff */
[----:B------:R-:W-:Y:S10]  /*1b10*/  @!P2 BRA `(.L_x_6725) ;  /* 0x000000000024a947 */ /* 0x000ff40003800000 */
[----:B-----5:R-:W-:-:S04]  /*1b20*/  PRMT R2, R81, 0x7632, R2 ;  /* 0x0000763251027816 */ /* 0x020fc80000000002 */
[----:B------:R-:W-:Y:S01]  /*1b30*/  SHF.L.U32 R2, R2, 0x10, RZ ;  /* 0x0000001002027819 */ /* 0x000fe200000006ff */
[----:B------:R-:W-:Y:S06]  /*1b40*/  BRA `(.L_x_6725) ;  /* 0x0000000000187947 */ /* 0x000fec0003800000 */
.L_x_6724:
[----:B-----5:R-:W-:Y:S02]  /*1b50*/  PRMT R0, R77, 0x7632, R0 ;  /* 0x000076324d007816 */ /* 0x020fe40000000000 */
[----:B------:R-:W-:Y:S02]  /*1b60*/  @P2 PRMT R2, R81, 0x7632, R2 ;  /* 0x0000763251022816 */ /* 0x000fe40000000002 */
[----:B------:R-:W-:Y:S02]  /*1b70*/  SHF.L.U32 R0, R0, 0x10, RZ ;  /* 0x0000001000007819 */ /* 0x000fe400000006ff */
[----:B--23--:R-:W-:-:S03]  /*1b80*/  @P2 SHF.L.U32 R85, R2, 0x10, RZ ;  /* 0x0000001002552819 */ /* 0x00cfc600000006ff */
[----:B------:R-:W-:-:S04]  /*1b90*/  FMUL.FTZ R2, R0, UR8 ;  /* 0x0000000800027c20 */ /* 0x000fc80008410000 */
[----:B------:R-:W-:-:S07]  /*1ba0*/  @P2 FADD.FTZ R2, R85, R2 ;  /* 0x0000000255022221 */ /* 0x000fce0000010000 */
.L_x_6725:
[----:B------:R-:W-:Y:S05]  /*1bb0*/  BSYNC B1 ;  /* 0x0000000000017941 */ /* 0x000fea0003800000 */
.L_x_6723:
[----:B------:R-:W-:Y:S04]  /*1bc0*/  BSSY B1, `(.L_x_6726) ;  /* 0x000000a000017945 */ /* 0x000fe80003800000 */
[----:B------:R-:W-:Y:S05]  /*1bd0*/  @P4 BRA `(.L_x_6727) ;  /* 0x0000000000104947 */ /* 0x000fea0003800000 */
[----:B------:R-:W-:Y:S01]  /*1be0*/  MOV R0, RZ ;  /* 0x000000ff00007202 */ /* 0x000fe20000000f00 */
[----:B------:R-:W-:Y:S06]  /*1bf0*/  @!P2 BRA `(.L_x_6728) ;  /* 0x000000000018a947 */ /* 0x000fec0003800000 */
[----:B-----5:R-:W-:Y:S01]  /*1c00*/  SHF.L.U32 R0, R82, 0x10, RZ ;  /* 0x0000001052007819 */ /* 0x020fe200000006ff */
[----:B------:R-:W-:Y:S06]  /*1c10*/  BRA `(.L_x_6728) ;  /* 0x0000000000107947 */ /* 0x000fec0003800000 */
.L_x_6727:
[----:B-----5:R-:W-:Y:S02]  /*1c20*/  SHF.L.U32 R0, R78, 0x10, RZ ;  /* 0x000000104e007819 */ /* 0x020fe400000006ff */
[----:B--23--:R-:W-:-:S03]  /*1c30*/  @P2 SHF.L.U32 R85, R82, 0x10, RZ ;  /* 0x0000001052552819 */ /* 0x00cfc600000006ff */
[----:B------:R-:W-:-:S04]  /*1c40*/  FMUL.FTZ R0, R0, UR8 ;  /* 0x0000000800007c20 */ /* 0x000fc80008410000 */
[----:B------:R-:W-:-:S07]  /*1c50*/  @P2 FADD.FTZ R0, R85, R0 ;  /* 0x0000000055002221 */ /* 0x000fce0000010000 */
.L_x_6728:
[----:B------:R-:W-:Y:S05]  /*1c60*/  BSYNC B1 ;  /* 0x0000000000017941 */ /* 0x000fea0003800000 */
.L_x_6726:
[----:B------:R-:W-:Y:S04]  /*1c70*/  BSSY B1, `(.L_x_6729) ;  /* 0x000000d000017945 */ /* 0x000fe80003800000 */
[----:B------:R-:W-:Y:S05]  /*1c80*/  @P4 BRA `(.L_x_6730) ;  /* 0x0000000000144947 */ /* 0x000fea0003800000 */
[----:B------:R-:W-:Y:S01]  /*1c90*/  HFMA2.MMA R98, -RZ, RZ, 0, 0 ;  /* 0x00000000ff627435 */ /* 0x000fe200000001ff */
[----:B------:R-:W-:Y:S10]  /*1ca0*/  @!P2 BRA `(.L_x_6731) ;  /* 0x000000000024a947 */ /* 0x000ff40003800000 */
[----:B-----5:R-:W-:-:S04]  /*1cb0*/  PRMT R98, R82, 0x7632, R98 ;  /* 0x0000763252627816 */ /* 0x020fc80000000062 */
[----:B------:R-:W-:Y:S01]  /*1cc0*/  SHF.L.U32 R98, R98, 0x10, RZ ;  /* 0x0000001062627819 */ /* 0x000fe200000006ff */
[----:B------:R-:W-:Y:S06]  /*1cd0*/  BRA `(.L_x_6731) ;  /* 0x0000000000187947 */ /* 0x000fec0003800000 */
.L_x_6730:
[----:B--23-5:R-:W-:Y:S02]  /*1ce0*/  PRMT R84, R78, 0x7632, R84 ;  /* 0x000076324e547816 */ /* 0x02cfe40000000054 */
[----:B------:R-:W-:Y:S02]  /*1cf0*/  @P2 PRMT R85, R82, 0x7632, R85 ;  /* 0x0000763252552816 */ /* 0x000fe40000000055 */
[----:B------:R-:W-:Y:S02]  /*1d00*/  SHF.L.U32 R84, R84, 0x10, RZ ;  /* 0x0000001054547819 */ /* 0x000fe400000006ff */
[----:B------:R-:W-:-:S03]  /*1d10*/  @P2 SHF.L.U32 R85, R85, 0x10, RZ ;  /* 0x0000001055552819 */ /* 0x000fc600000006ff */
[----:B------:R-:W-:-:S04]  /*1d20*/  FMUL.FTZ R98, R84, UR8 ;  /* 0x0000000854627c20 */ /* 0x000fc80008410000 */
[----:B------:R-:W-:-:S07]  /*1d30*/  @P2 FADD.FTZ R98, R85, R98 ;  /* 0x0000006255622221 */ /* 0x000fce0000010000 */
.L_x_6731:
[----:B------:R-:W-:Y:S05]  /*1d40*/  BSYNC B1 ;  /* 0x0000000000017941 */ /* 0x000fea0003800000 */
.L_x_6729:
[----:B------:R-:W-:Y:S04]  /*1d50*/  BSSY B1, `(.L_x_6732) ;  /* 0x000000a000017945 */ /* 0x000fe80003800000 */
[----:B------:R-:W-:Y:S05]  /*1d60*/  @P4 BRA `(.L_x_6733) ;  /* 0x0000000000104947 */ /* 0x000fea0003800000 */
[----:B------:R-:W-:Y:S01]  /*1d70*/  MOV R99, RZ ;  /* 0x000000ff00637202 */ /* 0x000fe20000000f00 */
[----:B------:R-:W-:Y:S06]  /*1d80*/  @!P2 BRA `(.L_x_6734) ;  /* 0x000000000018a947 */ /* 0x000fec0003800000 */
[----:B-----5:R-:W-:Y:S01]  /*1d90*/  SHF.L.U32 R99, R83, 0x10, RZ ;  /* 0x0000001053637819 */ /* 0x020fe200000006ff */
[----:B------:R-:W-:Y:S06]  /*1da0*/  BRA `(.L_x_6734) ;  /* 0x0000000000107947 */ /* 0x000fec0003800000 */
.L_x_6733:
[----:B-----5:R-:W-:Y:S02]  /*1db0*/  SHF.L.U32 R99, R79, 0x10, RZ ;  /* 0x000000104f637819 */ /* 0x020fe400000006ff */
[----:B--23--:R-:W-:-:S03]  /*1dc0*/  @P2 SHF.L.U32 R84, R83, 0x10, RZ ;  /* 0x0000001053542819 */ /* 0x00cfc600000006ff */
[----:B------:R-:W-:-:S04]  /*1dd0*/  FMUL.FTZ R99, R99, UR8 ;  /* 0x0000000863637c20 */ /* 0x000fc80008410000 */
[----:B------:R-:W-:-:S07]  /*1de0*/  @P2 FADD.FTZ R99, R84, R99 ;  /* 0x0000006354632221 */ /* 0x000fce0000010000 */
.L_x_6734:
[----:B------:R-:W-:Y:S05]  /*1df0*/  BSYNC B1 ;  /* 0x0000000000017941 */ /* 0x000fea0003800000 */
.L_x_6732:
[----:B------:R-:W-:Y:S04]  /*1e00*/  BSSY B1, `(.L_x_6735) ;  /* 0x000000d000017945 */ /* 0x000fe80003800000 */
[----:B------:R-:W-:Y:S05]  /*1e10*/  @P4 BRA `(.L_x_6736) ;  /* 0x0000000000144947 */ /* 0x000fea0003800000 */
[----:B------:R-:W-:Y:S01]  /*1e20*/  HFMA2.MMA R100, -RZ, RZ, 0, 0 ;  /* 0x00000000ff647435 */ /* 0x000fe200000001ff */
[----:B------:R-:W-:Y:S10]  /*1e30*/  @!P2 BRA `(.L_x_6737) ;  /* 0x000000000024a947 */ /* 0x000ff40003800000 */
[----:B-----5:R-:W-:-:S04]  /*1e40*/  PRMT R100, R83, 0x7632, R100 ;  /* 0x0000763253647816 */ /* 0x020fc80000000064 */
[----:B------:R-:W-:Y:S01]  /*1e50*/  SHF.L.U32 R100, R100, 0x10, RZ ;  /* 0x0000001064647819 */ /* 0x000fe200000006ff */
[----:B------:R-:W-:Y:S06]  /*1e60*/  BRA `(.L_x_6737) ;  /* 0x0000000000187947 */ /* 0x000fec0003800000 */
.L_x_6736:
[----:B--23-5:R-:W-:Y:S02]  /*1e70*/  PRMT R84, R79, 0x7632, R84 ;  /* 0x000076324f547816 */ /* 0x02cfe40000000054 */
[----:B------:R-:W-:Y:S02]  /*1e80*/  @P2 PRMT R85, R83, 0x7632, R85 ;  /* 0x0000763253552816 */ /* 0x000fe40000000055 */
[----:B------:R-:W-:Y:S02]  /*1e90*/  SHF.L.U32 R84, R84, 0x10, RZ ;  /* 0x0000001054547819 */ /* 0x000fe400000006ff */
[----:B------:R-:W-:-:S03]  /*1ea0*/  @P2 SHF.L.U32 R85, R85, 0x10, RZ ;  /* 0x0000001055552819 */ /* 0x000fc600000006ff */
[----:B------:R-:W-:-:S04]  /*1eb0*/  FMUL.FTZ R100, R84, UR8 ;  /* 0x0000000854647c20 */ /* 0x000fc80008410000 */
[----:B------:R-:W-:-:S07]  /*1ec0*/  @P2 FADD.FTZ R100, R85, R100 ;  /* 0x0000006455642221 */ /* 0x000fce0000010000 */
.L_x_6737:
[----:B------:R-:W-:Y:S05]  /*1ed0*/  BSYNC B1 ;  /* 0x0000000000017941 */ /* 0x000fea0003800000 */
.L_x_6735:
[----:B--23--:R-:W0:Y:S01]  /*1ee0*/  LDC.64 R124, c[0x0][0x238] ;  /* 0x00008e00ff7c7b82 */ /* 0x00ce220000000a00 */
        /* <DEDUP_REMOVED lines=8> */
.L_x_6713:
[----:B------:R-:W-:Y:S05]  /*1f70*/  BSYNC B0 ;  /* 0x0000000000007941 */ /* 0x000fea0003800000 */
.L_x_6712:
[----:B------:R-:W-:Y:S04]  /*1f80*/  BSSY B0, `(.L_x_6738) ;  /* 0x0000076000007945 */ /* 0x000fe80003800000 */
[----:B------:R-:W-:Y:S05]  /*1f90*/  @!P1 BRA `(.L_x_6739) ;  /* 0x0000000400d09947 */ /* 0x000fea0003800000 */
[----:B------:R-:W-:Y:S01]  /*1fa0*/  ISETP.NE.U32.AND P2, PT, RZ, UR6, PT ;  /* 0x00000006ff007c0c */ /* 0x000fe2000bf45070 */
[----:B--234-:R-:W2:Y:S03]  /*1fb0*/  @P3 LDC.64 R86, c[0x0][0x220] ;  /* 0x00008800ff563b82 */ /* 0x01cea60000000a00 */
[----:B------:R-:W-:-:S13]  /*1fc0*/  ISETP.NE.AND.EX P2, PT, RZ, UR7, PT, P2 ;  /* 0x00000007ff007c0c */ /* 0x000fda000bf45320 */
[----:B------:R-:W3:Y:S01]  /*1fd0*/  @P2 LDC.64 R84, c[0x0][0x230] ;  /* 0x00008c00ff542b82 */ /* 0x000ee20000000a00 */
[----:B--2---:R-:W-:-:S05]  /*1fe0*/  @P3 IMAD.WIDE.U32 R86, R123, 0x10, R86 ;  /* 0x000000107b563825 */ /* 0x004fca00078e0056 */
[----:B-----5:R2:W5:Y:S01]  /*1ff0*/  @P3 LDG.E.128 R76, desc[UR4][R86.64] ;  /* 0x00000004564c3981 */ /* 0x020562000c1e1d00 */
        /* <DEDUP_REMOVED lines=9> */
.L_x_6741:
[----:B-----5:R-:W-:Y:S02]  /*2090*/  SHF.L.U32 R101, R76, 0x10, RZ ;  /* 0x000000104c657819 */ /* 0x020fe400000006ff */
[----:B------:R-:W-:-:S03]  /*20a0*/  @P2 SHF.L.U32 R84, R80, 0x10, RZ ;  /* 0x0000001050542819 */ /* 0x000fc600000006ff */
[----:B------:R-:W-:-:S04]  /*20b0*/  FMUL.FTZ R101, R101, UR8 ;  /* 0x0000000865657c20 */ /* 0x000fc80008410000 */
[----:B------:R-:W-:-:S07]  /*20c0*/  @P2 FADD.FTZ R101, R84, R101 ;  /* 0x0000006554652221 */ /* 0x000fce0000010000 */
.L_x_6742:
[----:B------:R-:W-:Y:S05]  /*20d0*/  BSYNC B1 ;  /* 0x0000000000017941 */ /* 0x000fea0003800000 */
.L_x_6740:
[----:B------:R-:W-:Y:S04]  /*20e0*/  BSSY B1, `(.L_x_6743) ;  /* 0x000000d000017945 */ /* 0x000fe80003800000 */
[----:B------:R-:W-:Y:S05]  /*20f0*/  @P3 BRA `(.L_x_6744) ;  /* 0x0000000000143947 */ /* 0x000fea0003800000 */
[----:B------:R-:W-:Y:S01]  /*2100*/  HFMA2.MMA R102, -RZ, RZ, 0, 0 ;  /* 0x00000000ff667435 */ /* 0x000fe200000001ff */
[----:B------:R-:W-:Y:S10]  /*2110*/  @!P2 BRA `(.L_x_6745) ;  /* 0x000000000024a947 */ /* 0x000ff40003800000 */
[----:B-----5:R-:W-:-:S04]  /*2120*/  PRMT R102, R80, 0x7632, R102 ;  /* 0x0000763250667816 */ /* 0x020fc80000000066 */
[----:B------:R-:W-:Y:S01]  /*2130*/  SHF.L.U32 R102, R102, 0x10, RZ ;  /* 0x0000001066667819 */ /* 0x000fe200000006ff */
[----:B------:R-:W-:Y:S06]  /*2140*/  BRA `(.L_x_6745) ;  /* 0x0000000000187947 */ /* 0x000fec0003800000 */
.L_x_6744:
[----:B-----5:R-:W-:Y:S02]  /*2150*/  PRMT R84, R76, 0x7632, R84 ;  /* 0x000076324c547816 */ /* 0x020fe40000000054 */
[----:B------:R-:W-:Y:S02]  /*2160*/  @P2 PRMT R85, R80, 0x7632, R85 ;  /* 0x0000763250552816 */ /* 0x000fe40000000055 */
[----:B------:R-:W-:Y:S02]  /*2170*/  SHF.L.U32 R84, R84, 0x10, RZ ;  /* 0x0000001054547819 */ /* 0x000fe400000006ff */
[----:B------:R-:W-:-:S03]  /*2180*/  @P2 SHF.L.U32 R85, R85, 0x10, RZ ;  /* 0x0000001055552819 */ /* 0x000fc600000006ff */
[----:B------:R-:W-:-:S04]  /*2190*/  FMUL.FTZ R102, R84, UR8 ;  /* 0x0000000854667c20 */ /* 0x000fc80008410000 */
[----:B------:R-:W-:-:S07]  /*21a0*/  @P2 FADD.FTZ R102, R85, R102 ;  /* 0x0000006655662221 */ /* 0x000fce0000010000 */
.L_x_6745:
[----:B------:R-:W-:Y:S05]  /*21b0*/  BSYNC B1 ;  /* 0x0000000000017941 */ /* 0x000fea0003800000 */
.L_x_6743:
[----:B------:R-:W-:Y:S04]  /*21c0*/  BSSY B1, `(.L_x_6746) ;  /* 0x000000a000017945 */ /* 0x000fe80003800000 */
[----:B------:R-:W-:Y:S05]  /*21d0*/  @P3 BRA `(.L_x_6747) ;  /* 0x0000000000103947 */ /* 0x000fea0003800000 */
[----:B------:R-:W-:Y:S01]  /*21e0*/  MOV R103, RZ ;  /* 0x000000ff00677202 */ /* 0x000fe20000000f00 */
[----:B------:R-:W-:Y:S06]  /*21f0*/  @!P2 BRA `(.L_x_6748) ;  /* 0x000000000018a947 */ /* 0x000fec0003800000 */
[----:B-----5:R-:W-:Y:S01]  /*2200*/  SHF.L.U32 R103, R81, 0x10, RZ ;  /* 0x0000001051677819 */ /* 0x020fe200000006ff */
[----:B------:R-:W-:Y:S06]  /*2210*/  BRA `(.L_x_6748) ;  /* 0x0000000000107947 */ /* 0x000fec0003800000 */
.L_x_6747:
[----:B-----5:R-:W-:Y:S02]  /*2220*/  SHF.L.U32 R103, R77, 0x10, RZ ;  /* 0x000000104d677819 */ /* 0x020fe400000006ff */
[----:B------:R-:W-:-:S03]  /*2230*/  @P2 SHF.L.U32 R84, R81, 0x10, RZ ;  /* 0x0000001051542819 */ /* 0x000fc600000006ff */
[----:B------:R-:W-:-:S04]  /*2240*/  FMUL.FTZ R103, R103, UR8 ;  /* 0x0000000867677c20 */ /* 0x000fc80008410000 */
[----:B------:R-:W-:-:S07]  /*2250*/  @P2 FADD.FTZ R103, R84, R103 ;  /* 0x0000006754672221 */ /* 0x000fce0000010000 */
.L_x_6748:
[----:B------:R-:W-:Y:S05]  /*2260*/  BSYNC B1 ;  /* 0x0000000000017941 */ /* 0x000fea0003800000 */
.L_x_6746:
[----:B------:R-:W-:Y:S04]  /*2270*/  BSSY B1, `(.L_x_6749) ;  /* 0x000000d000017945 */ /* 0x000fe80003800000 */
[----:B------:R-:W-:Y:S05]  /*2280*/  @P3 BRA `(.L_x_6750) ;  /* 0x0000000000143947 */ /* 0x000fea0003800000 */
[----:B------:R-:W-:Y:S01]  /*2290*/  HFMA2.MMA R104, -RZ, RZ, 0, 0 ;  /* 0x00000000ff687435 */ /* 0x000fe200000001ff */
[----:B------:R-:W-:Y:S10]  /*22a0*/  @!P2 BRA `(.L_x_6751) ;  /* 0x000000000024a947 */ /* 0x000ff40003800000 */
[----:B-----5:R-:W-:-:S04]  /*22b0*/  PRMT R104, R81, 0x7632, R104 ;  /* 0x0000763251687816 */ /* 0x020fc80000000068 */
[----:B------:R-:W-:Y:S01]  /*22c0*/  SHF.L.U32 R104, R104, 0x10, RZ ;  /* 0x0000001068687819 */ /* 0x000fe200000006ff */
[----:B------:R-:W-:Y:S06]  /*22d0*/  BRA `(.L_x_6751) ;  /* 0x0000000000187947 */ /* 0x000fec0003800000 */
.L_x_6750:
[----:B-----5:R-:W-:Y:S02]  /*22e0*/  PRMT R84, R77, 0x7632, R84 ;  /* 0x000076324d547816 */ /* 0x020fe40000000054 */
[----:B------:R-:W-:Y:S02]  /*22f0*/  @P2 PRMT R85, R81, 0x7632, R85 ;  /* 0x0000763251552816 */ /* 0x000fe40000000055 */
[----:B------:R-:W-:Y:S02]  /*2300*/  SHF.L.U32 R84, R84, 0x10, RZ ;  /* 0x0000001054547819 */ /* 0x000fe400000006ff */
[----:B------:R-:W-:-:S03]  /*2310*/  @P2 SHF.L.U32 R85, R85, 0x10, RZ ;  /* 0x0000001055552819 */ /* 0x000fc600000006ff */
[----:B------:R-:W-:-:S04]  /*2320*/  FMUL.FTZ R104, R84, UR8 ;  /* 0x0000000854687c20 */ /* 0x000fc80008410000 */
[----:B------:R-:W-:-:S07]  /*2330*/  @P2 FADD.FTZ R104, R85, R104 ;  /* 0x0000006855682221 */ /* 0x000fce0000010000 */
.L_x_6751:
[----:B------:R-:W-:Y:S05]  /*2340*/  BSYNC B1 ;  /* 0x0000000000017941 */ /* 0x000fea0003800000 */
.L_x_6749:
[----:B------:R-:W-:Y:S04]  /*2350*/  BSSY B1, `(.L_x_6752) ;  /* 0x000000a000017945 */ /* 0x000fe80003800000 */
[----:B------:R-:W-:Y:S05]  /*2360*/  @P3 BRA `(.L_x_6753) ;  /* 0x0000000000103947 */ /* 0x000fea0003800000 */
[----:B------:R-:W-:Y:S01]  /*2370*/  MOV R105, RZ ;  /* 0x000000ff00697202 */ /* 0x000fe20000000f00 */
[----:B------:R-:W-:Y:S06]  /*2380*/  @!P2 BRA `(.L_x_6754) ;  /* 0x000000000018a947 */ /* 0x000fec0003800000 */
[----:B-----5:R-:W-:Y:S01]  /*2390*/  SHF.L.U32 R105, R82, 0x10, RZ ;  /* 0x0000001052697819 */ /* 0x020fe200000006ff */
[----:B------:R-:W-:Y:S06]  /*23a0*/  BRA `(.L_x_6754) ;  /* 0x0000000000107947 */ /* 0x000fec0003800000 */
.L_x_6753:
[----:B-----5:R-:W-:Y:S02]  /*23b0*/  SHF.L.U32 R105, R78, 0x10, RZ ;  /* 0x000000104e697819 */ /* 0x020fe400000006ff */
[----:B------:R-:W-:-:S03]  /*23c0*/  @P2 SHF.L.U32 R84, R82, 0x10, RZ ;  /* 0x0000001052542819 */ /* 0x000fc600000006ff */
[----:B------:R-:W-:-:S04]  /*23d0*/  FMUL.FTZ R105, R105, UR8 ;  /* 0x0000000869697c20 */ /* 0x000fc80008410000 */
[----:B------:R-:W-:-:S07]  /*23e0*/  @P2 FADD.FTZ R105, R84, R105 ;  /* 0x0000006954692221 */ /* 0x000fce0000010000 */
.L_x_6754:
[----:B------:R-:W-:Y:S05]  /*23f0*/  BSYNC B1 ;  /* 0x0000000000017941 */ /* 0x000fea0003800000 */
.L_x_6752:
[----:B------:R-:W-:Y:S04]  /*2400*/  BSSY B1, `(.L_x_6755) ;  /* 0x000000d000017945 */ /* 0x000fe80003800000 */
[----:B------:R-:W-:Y:S05]  /*2410*/  @P3 BRA `(.L_x_6756) ;  /* 0x0000000000143947 */ /* 0x000fea0003800000 */
[----:B------:R-:W-:Y:S01]  /*2420*/  HFMA2.MMA R106, -RZ, RZ, 0, 0 ;  /* 0x00000000ff6a7435 */ /* 0x000fe200000001ff */
[----:B------:R-:W-:Y:S10]  /*2430*/  @!P2 BRA `(.L_x_6757) ;  /* 0x000000000024a947 */ /* 0x000ff40003800000 */
[----:B-----5:R-:W-:-:S04]  /*2440*/  PRMT R106, R82, 0x7632, R106 ;  /* 0x00007632526a7816 */ /* 0x020fc8000000006a */
[----:B------:R-:W-:Y:S01]  /*2450*/  SHF.L.U32 R106, R106, 0x10, RZ ;  /* 0x000000106a6a7819 */ /* 0x000fe200000006ff */
[----:B------:R-:W-:Y:S06]  /*2460*/  BRA `(.L_x_6757) ;  /* 0x0000000000187947 */ /* 0x000fec0003800000 */
.L_x_6756:
[----:B-----5:R-:W-:Y:S02]  /*2470*/  PRMT R84, R78, 0x7632, R84 ;  /* 0x000076324e547816 */ /* 0x020fe40000000054 */
[----:B------:R-:W-:Y:S02]  /*2480*/  @P2 PRMT R85, R82, 0x7632, R85 ;  /* 0x0000763252552816 */ /* 0x000fe40000000055 */
[----:B------:R-:W-:Y:S02]  /*2490*/  SHF.L.U32 R84, R84, 0x10, RZ ;  /* 0x0000001054547819 */ /* 0x000fe400000006ff */
[----:B------:R-:W-:-:S03]  /*24a0*/  @P2 SHF.L.U32 R85, R85, 0x10, RZ ;  /* 0x0000001055552819 */ /* 0x000fc600000006ff */
[----:B------:R-:W-:-:S04]  /*24b0*/  FMUL.FTZ R106, R84, UR8 ;  /* 0x00000008546a7c20 */ /* 0x000fc80008410000 */
[----:B------:R-:W-:-:S07]  /*24c0*/  @P2 FADD.FTZ R106, R85, R106 ;  /* 0x0000006a556a2221 */ /* 0x000fce0000010000 */
.L_x_6757:
[----:B------:R-:W-:Y:S05]  /*24d0*/  BSYNC B1 ;  /* 0x0000000000017941 */ /* 0x000fea0003800000 */
.L_x_6755:
[----:B------:R-:W-:Y:S04]  /*24e0*/  BSSY B1, `(.L_x_6758) ;  /* 0x000000a000017945 */ /* 0x000fe80003800000 */
[----:B------:R-:W-:Y:S05]  /*24f0*/  @P3 BRA `(.L_x_6759) ;  /* 0x0000000000103947 */ /* 0x000fea0003800000 */
[----:B------:R-:W-:Y:S01]  /*2500*/  MOV R107, RZ ;  /* 0x000000ff006b7202 */ /* 0x000fe20000000f00 */
[----:B------:R-:W-:Y:S06]  /*2510*/  @!P2 BRA `(.L_x_6760) ;  /* 0x000000000018a947 */ /* 0x000fec0003800000 */
[----:B-----5:R-:W-:Y:S01]  /*2520*/  SHF.L.U32 R107, R83, 0x10, RZ ;  /* 0x00000010536b7819 */ /* 0x020fe200000006ff */
[----:B------:R-:W-:Y:S06]  /*2530*/  BRA `(.L_x_6760) ;  /* 0x0000000000107947 */ /* 0x000fec0003800000 */
.L_x_6759:
[----:B-----5:R-:W-:Y:S02]  /*2540*/  SHF.L.U32 R107, R79, 0x10, RZ ;  /* 0x000000104f6b7819 */ /* 0x020fe400000006ff */
[----:B------:R-:W-:-:S03]  /*2550*/  @P2 SHF.L.U32 R84, R83, 0x10, RZ ;  /* 0x0000001053542819 */ /* 0x000fc600000006ff */
[----:B------:R-:W-:-:S04]  /*2560*/  FMUL.FTZ R107, R107, UR8 ;  /* 0x000000086b6b7c20 */ /* 0x000fc80008410000 */
[----:B------:R-:W-:-:S07]  /*2570*/  @P2 FADD.FTZ R107, R84, R107 ;  /* 0x0000006b546b2221 */ /* 0x000fce0000010000 */
.L_x_6760:
[----:B------:R-:W-:Y:S05]  /*2580*/  BSYNC B1 ;  /* 0x0000000000017941 */ /* 0x000fea0003800000 */
.L_x_6758:
[----:B------:R-:W-:Y:S04]  /*2590*/  BSSY B1, `(.L_x_6761) ;  /* 0x000000d000017945 */ /* 0x000fe80003800000 */
[----:B------:R-:W-:Y:S05]  /*25a0*/  @P3 BRA `(.L_x_6762) ;  /* 0x0000000000143947 */ /* 0x000fea0003800000 */
[----:B------:R-:W-:Y:S01]  /*25b0*/  HFMA2.MMA R108, -RZ, RZ, 0, 0 ;  /* 0x00000000ff6c7435 */ /* 0x000fe200000001ff */
[----:B------:R-:W-:Y:S10]  /*25c0*/  @!P2 BRA `(.L_x_6763) ;  /* 0x000000000024a947 */ /* 0x000ff40003800000 */
[----:B-----5:R-:W-:-:S04]  /*25d0*/  PRMT R108, R83, 0x7632, R108 ;  /* 0x00007632536c7816 */ /* 0x020fc8000000006c */
[----:B------:R-:W-:Y:S01]  /*25e0*/  SHF.L.U32 R108, R108, 0x10, RZ ;  /* 0x000000106c6c7819 */ /* 0x000fe200000006ff */
[----:B------:R-:W-:Y:S06]  /*25f0*/  BRA `(.L_x_6763) ;  /* 0x0000000000187947 */ /* 0x000fec0003800000 */
.L_x_6762:
[----:B-----5:R-:W-:Y:S02]  /*2600*/  PRMT R84, R79, 0x7632, R84 ;  /* 0x000076324f547816 */ /* 0x020fe40000000054 */
[----:B------:R-:W-:Y:S02]  /*2610*/  @P2 PRMT R85, R83, 0x7632, R85 ;  /* 0x0000763253552816 */ /* 0x000fe40000000055 */
[----:B------:R-:W-:Y:S02]  /*2620*/  SHF.L.U32 R84, R84, 0x10, RZ ;  /* 0x0000001054547819 */ /* 0x000fe400000006ff */
[----:B------:R-:W-:-:S03]  /*2630*/  @P2 SHF.L.U32 R85, R85, 0x10, RZ ;  /* 0x0000001055552819 */ /* 0x000fc600000006ff */
[----:B------:R-:W-:-:S04]  /*2640*/  FMUL.FTZ R108, R84, UR8 ;  /* 0x00000008546c7c20 */ /* 0x000fc80008410000 */
[----:B------:R-:W-:-:S07]  /*2650*/  @P2 FADD.FTZ R108, R85, R108 ;  /* 0x0000006c556c2221 */ /* 0x000fce0000010000 */
.L_x_6763:
[----:B------:R-:W-:Y:S05]  /*2660*/  BSYNC B1 ;  /* 0x0000000000017941 */ /* 0x000fea0003800000 */
.L_x_6761:
[----:B------:R-:W2:Y:S01]  /*2670*/  LDC.64 R84, c[0x0][0x238] ;  /* 0x00008e00ff547b82 */ /* 0x000ea20000000a00 */
[----:B------:R-:W-:Y:S02]  /*2680*/  F2FP.BF16.F32.PACK_AB R87, R108, R107 ;  /* 0x0000006b6c57723e */ /* 0x000fe400000010ff */
[----:B------:R-:W-:Y:S01]  /*2690*/  F2FP.BF16.F32.PACK_AB R86, R106, R105 ;  /* 0x000000696a56723e */ /* 0x000fe200000010ff */
[----:B--2---:R-:W-:Y:S01]  /*26a0*/  IMAD.WIDE.U32 R122, R122, 0x10, R84 ;  /* 0x000000107a7a7825 */ /* 0x004fe200078e0054 */
[----:B------:R-:W-:Y:S02]  /*26b0*/  F2FP.BF16.F32.PACK_AB R85, R104, R103 ;  /* 0x000000676855723e */ /* 0x000fe400000010ff */
[----:B------:R-:W-:-:S05]  /*26c0*/  F2FP.BF16.F32.PACK_AB R84, R102, R101 ;  /* 0x000000656654723e */ /* 0x000fca00000010ff */
[----:B------:R2:W-:Y:S02]  /*26d0*/  STG.E.128 desc[UR4][R122.64], R84 ;  /* 0x000000547a007986 */ /* 0x0005e4000c101d04 */
.L_x_6739:
[----:B------:R-:W-:Y:S05]  /*26e0*/  BSYNC B0 ;  /* 0x0000000000007941 */ /* 0x000fea0003800000 */
.L_x_6738:
[----:B--234-:R-:W-:Y:S01]  /*26f0*/  FADD.FTZ R85, RZ, R97 ;  /* 0x00000061ff557221 */ /* 0x01cfe20000010000 */
        /* <DEDUP_REMOVED lines=43> */
[----:B------:R-:W2:Y:S02]  /*29b0*/  SHFL.BFLY PT, R124, R122, 0x1, 0x1f ;  /* 0x0c201f007a7c7f89 */ /* 0x000ea400000e0000 */
[----:B--2---:R-:W-:-:S05]  /*29c0*/  FADD.FTZ R125, R122, R124 ;  /* 0x0000007c7a7d7221 */ /* 0x004fca0000010000 */
[----:B------:R-:W2:Y:S02]  /*29d0*/  SHFL.BFLY PT, R124, R125, 0x2, 0x1f ;  /* 0x0c401f007d7c7f89 */ /* 0x000ea400000e0000 */
[----:B--2---:R-:W-:-:S05]  /*29e0*/  FADD.FTZ R125, R125, R124 ;  /* 0x0000007c7d7d7221 */ /* 0x004fca0000010000 */
[----:B------:R-:W2:Y:S02]  /*29f0*/  SHFL.BFLY PT, R124, R125, 0x4, 0x1f ;  /* 0x0c801f007d7c7f89 */ /* 0x000ea400000e0000 */
[----:B--2---:R-:W-:-:S05]  /*2a00*/  FADD.FTZ R84, R125, R124 ;  /* 0x0000007c7d547221 */ /* 0x004fca0000010000 */
[----:B------:R-:W2:Y:S02]  /*2a10*/  SHFL.BFLY PT, R124, R84, 0x8, 0x1f ;  /* 0x0d001f00547c7f89 */ /* 0x000ea400000e0000 */
[----:B--2---:R-:W-:-:S05]  /*2a20*/  FADD.FTZ R85, R84, R124 ;  /* 0x0000007c54557221 */ /* 0x004fca0000010000 */
[----:B------:R-:W2:Y:S02]  /*2a30*/  SHFL.BFLY PT, R124, R85, 0x10, 0x1f ;  /* 0x0e001f00557c7f89 */ /* 0x000ea400000e0000 */
[----:B--2---:R-:W-:-:S04]  /*2a40*/  FADD.FTZ R124, R85, R124 ;  /* 0x0000007c557c7221 */ /* 0x004fc80000010000 */
[----:B-1----:R-:W-:-:S04]  /*2a50*/  FMUL.FTZ R84, R111, R124 ;  /* 0x0000007c6f547220 */ /* 0x002fc80000410000 */
        /* <DEDUP_REMOVED lines=73> */
[----:B------:R1:W2:Y:S02]  /*2ef0*/  SHFL.BFLY PT, R124, R85, 0x10, 0x1f ;  /* 0x0e001f00557c7f89 */ /* 0x0002a400000e0000 */
.L_x_6784:
[----:B------:R-:W-:Y:S01]  /*2f00*/  LOP3.LUT P2, RZ, R109, 0x1f, RZ, 0xc0, !PT ;  /* 0x0000001f6dff7812 */ /* 0x000fe2000784c0ff */
[----:B-12---:R-:W-:Y:S01]  /*2f10*/  FADD.FTZ R85, R85, R124 ;  /* 0x0000007c55557221 */ /* 0x006fe20000010000 */
        /* <DEDUP_REMOVED lines=14> */
[----:B------:R-:W-:Y:S01]  /*3000*/  BAR.SYNC.DEFER_BLOCKING 0x0 ;  /* 0x0000000000007b1d */ /* 0x000fe20000010000 */
[----:B------:R-:W-:-:S03]  /*3010*/  PLOP3.LUT P3, PT, PT, PT, UP0, 0x40, 0x0 ;  /* 0x000000000000781c */ /* 0x000fc60003f6e808 */
[----:B------:R-:W-:Y:S02]  /*3020*/  @!P2 MOV R122, R110 ;  /* 0x0000006e007aa202 */ /* 0x000fe40000000f00 */
[----:B------:R-:W-:Y:S03]  /*3030*/  BSSY B0, `(.L_x_6765) ;  /* 0x00000cc000007945 */ /* 0x000fe60003800000 */
[----:B------:R-:W2:Y:S01]  /*3040*/  SHFL.DOWN PT, R123, R122, 0x2, 0x1f ;  /* 0x08401f007a7b7f89 */ /* 0x000ea200000e0000 */
[----:B-1----:R-:W-:-:S04]  /*3050*/  @!P2 LEA R85, R85, R84, 0x18 ;  /* 0x000000545555a211 */ /* 0x002fc800078ec0ff */
[----:B------:R-:W-:Y:S02]  /*3060*/  @!P2 LEA R121, R86, R85, 0x3 ;  /* 0x000000555679a211 */ /* 0x000fe400078e18ff */
[----:B------:R-:W-:Y:S02]  /*3070*/  CS2R R84, SRZ ;  /* 0x0000000000547805 */ /* 0x000fe4000001ff00 */
[----:B--2---:R-:W-:Y:S02]  /*3080*/  I2FP.F32.S32 R86, R123 ;  /* 0x0000007b00567245 */ /* 0x004fe40000201400 */
[-C--:B------:R-:W-:Y:S02]  /*3090*/  IADD3 R120, R123, R122.reuse, RZ ;  /* 0x0000007a7b787210 */ /* 0x080fe40007ffe0ff */
[----:B------:R-:W-:Y:S01]  /*30a0*/  I2FP.F32.S32 R123, R122 ;  /* 0x0000007a007b7245 */ /* 0x000fe20000201400 */
[----:B------:R-:W1:Y:S01]  /*30b0*/  @!P2 LDS.64 R84, [R121] ;  /* 0x000000007954a984 */ /* 0x000e620000000a00 */
[----:B------:R-:W-:-:S03]  /*30c0*/  LOP3.LUT P2, RZ, R87, 0x1f, R109, 0xf8, !PT ;  /* 0x0000001f57ff7812 */ /* 0x000fc6000784f86d */
[----:B-1----:R-:W1:Y:S02]  /*30d0*/  SHFL.DOWN PT, R125, R84, 0x2, 0x1f ;  /* 0x08401f00547d7f89 */ /* 0x002e6400000e0000 */
[C---:B-1----:R-:W-:Y:S01]  /*30e0*/  FADD.FTZ R124, -R125.reuse, R84 ;  /* 0x000000547d7c7221 */ /* 0x042fe20000010100 */
[----:B------:R-:W-:-:S03]  /*30f0*/  FMUL.FTZ R125, R125, R86 ;  /* 0x000000567d7d7220 */ /* 0x000fc60000410000 */
[----:B------:R-:W-:Y:S01]  /*3100*/  FMUL.FTZ R124, R124, R124 ;  /* 0x0000007c7c7c7220 */ /* 0x000fe20000410000 */
[----:B------:R-:W-:Y:S01]  /*3110*/  FFMA.FTZ R121, R123, R84, R125 ;  /* 0x000000547b797223 */ /* 0x000fe2000001007d */
[----:B------:R-:W-:Y:S01]  /*3120*/  I2FP.F32.S32 R84, R120 ;  /* 0x0000007800547245 */ /* 0x000fe20000201400 */
[----:B------:R-:W-:Y:S01]  /*3130*/  SHFL.DOWN PT, R125, R120, 0x1, 0x1f ;  /* 0x08201f00787d7f89 */ /* 0x000fe200000e0000 */
[----:B------:R-:W-:Y:S02]  /*3140*/  FMUL.FTZ R123, R124, R123 ;  /* 0x0000007b7c7b7220 */ /* 0x000fe40000410000 */
[----:B------:R-:W1:Y:S01]  /*3150*/  MUFU.RCP R122, R84 ;  /* 0x00000054007a7308 */ /* 0x000e620000001000 */
[----:B------:R-:W2:Y:S01]  /*3160*/  SHFL.DOWN PT, R124, R85, 0x2, 0x1f ;  /* 0x08401f00557c7f89 */ /* 0x000ea200000e0000 */
[----:B------:R-:W-:Y:S01]  /*3170*/  FMUL.FTZ R86, R123, R86 ;  /* 0x000000567b567220 */ /* 0x000fe20000410000 */
[----:B--2---:R-:W-:Y:S01]  /*3180*/  FADD.FTZ R123, R124, R85 ;  /* 0x000000557c7b7221 */ /* 0x004fe20000010000 */
[----:B------:R-:W-:-:S02]  /*3190*/  IADD3 R124, R120, R125, RZ ;  /* 0x0000007d787c7210 */ /* 0x000fc40007ffe0ff */
[----:B------:R-:W2:Y:S01]  /*31a0*/  LDC R120, c[0x0][0x2d8] ;  /* 0x0000b600ff787b82 */ /* 0x000ea20000000800 */
[C---:B-1----:R-:W-:Y:S01]  /*31b0*/  FFMA.FTZ R86, R122.reuse, R86, R123 ;  /* 0x000000567a567223 */ /* 0x042fe2000001007b */
[----:B------:R-:W-:Y:S01]  /*31c0*/  FMUL.FTZ R123, R122, R121 ;  /* 0x000000797a7b7220 */ /* 0x000fe20000410000 */
[----:B------:R-:W-:Y:S02]  /*31d0*/  I2FP.F32.S32 R121, R125 ;  /* 0x0000007d00797245 */ /* 0x000fe40000201400 */
[----:B------:R-:W-:Y:S02]  /*31e0*/  I2FP.F32.S32 R124, R124 ;  /* 0x0000007c007c7245 */ /* 0x000fe40000201400 */
[----:B------:R-:W1:Y:S02]  /*31f0*/  SHFL.DOWN PT, R122, R123, 0x1, 0x1f ;  /* 0x08201f007b7a7f89 */ /* 0x000e6400000e0000 */
[----:B-1----:R-:W-:Y:S01]  /*3200*/  FMUL.FTZ R125, R122, R121 ;  /* 0x000000797a7d7220 */ /* 0x002fe20000410000 */
[----:B------:R-:W-:-:S03]  /*3210*/  FADD.FTZ R85, R123, -R122 ;  /* 0x8000007a7b557221 */ /* 0x000fc60000010000 */
[C---:B------:R-:W-:Y:S01]  /*3220*/  FFMA.FTZ R122, R84.reuse, R123, R125 ;  /* 0x0000007b547a7223 */ /* 0x040fe2000001007d */
[----:B------:R-:W-:Y:S01]  /*3230*/  FMUL.FTZ R85, R85, R85 ;  /* 0x0000005555557220 */ /* 0x000fe20000410000 */
[----:B------:R-:W1:Y:S01]  /*3240*/  SHFL.DOWN PT, R123, R86, 0x1, 0x1f ;  /* 0x08201f00567b7f89 */ /* 0x000e6200000e0000 */
[----:B------:R-:W3:Y:S02]  /*3250*/  MUFU.RCP R125, R124 ;  /* 0x0000007c007d7308 */ /* 0x000ee40000001000 */
[----:B------:R-:W-:-:S04]  /*3260*/  FMUL.FTZ R84, R84, R85 ;  /* 0x0000005554547220 */ /* 0x000fc80000410000 */
[----:B------:R-:W-:Y:S01]  /*3270*/  FMUL.FTZ R121, R84, R121 ;  /* 0x0000007954797220 */ /* 0x000fe20000410000 */
[C---:B---3--:R-:W-:Y:S01]  /*3280*/  FMUL.FTZ R122, R125.reuse, R122 ;  /* 0x0000007a7d7a7220 */ /* 0x048fe20000410000 */
[----:B-1----:R-:W-:Y:S02]  /*3290*/  FADD.FTZ R84, R86, R123 ;  /* 0x0000007b56547221 */ /* 0x002fe40000010000 */
[----:B------:R-:W1:Y:S02]  /*32a0*/  @!P2 LDC.64 R86, c[0x0][0x258] ;  /* 0x00009600ff56ab82 */ /* 0x000e640000000a00 */
[----:B------:R-:W-:Y:S02]  /*32b0*/  FFMA.FTZ R125, R125, R121, R84 ;  /* 0x000000797d7d7223 */ /* 0x000fe40000010054 */
[----:B------:R-:W3:Y:S04]  /*32c0*/  SHFL.IDX PT, R121, R122, RZ, 0x1f ;  /* 0x00001fff7a797589 */ /* 0x000ee800000e0000 */
[----:B------:R-:W2:Y:S01]  /*32d0*/  SHFL.IDX PT, R125, R125, RZ, 0x1f ;  /* 0x00001fff7d7d7589 */ /* 0x000ea200000e0000 */
[----:B------:R-:W4:Y:S01]  /*32e0*/  @!P2 LDC.64 R84, c[0x0][0x250] ;  /* 0x00009400ff54ab82 */ /* 0x000f220000000a00 */
[----:B---3--:R-:W-:Y:S01]  /*32f0*/  FMUL.FTZ R123, R121, R121 ;  /* 0x00000079797b7220 */ /* 0x008fe20000410000 */
[----:B--2---:R-:W-:-:S04]  /*3300*/  FFMA.FTZ R120, R125, UR9, R120 ;  /* 0x000000097d787c23 */ /* 0x004fc80008010078 */
[----:B------:R-:W-:Y:S02]  /*3310*/  FSEL R123, R123, RZ, !P3 ;  /* 0x000000ff7b7b7208 */ /* 0x000fe40005800000 */
[----:B----4-:R-:W-:-:S03]  /*3320*/  @!P2 LEA R84, P3, R112, R84, 0x2 ;  /* 0x000000547054a211 */ /* 0x010fc600078610ff */
[----:B------:R-:W-:Y:S01]  /*3330*/  FADD.FTZ R120, R120, R123 ;  /* 0x0000007b78787221 */ /* 0x000fe20000010000 */
[C---:B------:R-:W-:Y:S02]  /*3340*/  @!P2 LEA.HI.X R85, R112.reuse, R85, R119, 0x2, P3 ;  /* 0x000000557055a211 */ /* 0x040fe400018f1477 */
[----:B-1----:R-:W-:-:S03]  /*3350*/  @!P2 LEA R86, P3, R112, R86, 0x2 ;  /* 0x000000567056a211 */ /* 0x002fc600078610ff */
[----:B------:R-:W1:Y:S01]  /*3360*/  MUFU.RSQ R120, R120 ;  /* 0x0000007800787308 */ /* 0x000e620000001400 */
[----:B------:R-:W-:Y:S01]  /*3370*/  @!P2 LEA.HI.X R87, R112, R87, R119, 0x2, P3 ;  /* 0x000000577057a211 */ /* 0x000fe200018f1477 */
[----:B------:R2:W-:Y:S04]  /*3380*/  @!P2 STG.E desc[UR4][R84.64], R121 ;  /* 0x000000795400a986 */ /* 0x0005e8000c101904 */
[----:B-1----:R2:W-:Y:S01]  /*3390*/  @!P2 STG.E desc[UR4][R86.64], R120 ;  /* 0x000000785600a986 */ /* 0x0025e2000c101904 */
[----:B-----5:R-:W-:-:S13]  /*33a0*/  ISETP.GE.AND P2, PT, R118, 0x1, PT ;  /* 0x000000017600780c */ /* 0x020fda0003f46270 */
[----:B--2---:R-:W-:Y:S05]  /*33b0*/  @!P2 BRA `(.L_x_6766) ;  /* 0x00000008004ca947 */ /* 0x004fea0003800000 */
        /* <DEDUP_REMOVED lines=24> */
[----:B------:R-:W-:Y:S01]  /*3540*/  F2FP.BF16.F32.PACK_AB R84, R85, R84 ;  /* 0x000000545554723e */ /* 0x000fe200000010ff */
[--C-:B------:R-:W-:Y:S01]  /*3550*/  FADD.FTZ R125, R90, -R118.reuse ;  /* 0x800000765a7d7221 */ /* 0x100fe20000010000 */
[----:B------:R-:W-:Y:S01]  /*3560*/  F2FP.BF16.F32.PACK_AB R85, R122, R119 ;  /* 0x000000777a55723e */ /* 0x000fe200000010ff */
[----:B------:R-:W-:Y:S01]  /*3570*/  FADD.FTZ R119, R92, -R118 ;  /* 0x800000765c777221 */ /* 0x000fe20000010000 */
[----:B------:R-:W1:Y:S01]  /*3580*/  LDC.64 R122, c[0x0][0x2b8] ;  /* 0x0000ae00ff7a7b82 */ /* 0x000e620000000a00 */
        /* <DEDUP_REMOVED lines=8> */
[----:B------:R-:W-:Y:S02]  /*3610*/  F2FP.BF16.F32.PACK_AB R86, R124, R87 ;  /* 0x000000577c56723e */ /* 0x000fe400000010ff */
[----:B------:R-:W-:Y:S01]  /*3620*/  F2FP.BF16.F32.PACK_AB R87, R121, R119 ;  /* 0x000000777957723e */ /* 0x000fe200000010ff */
[C---:B-1----:R-:W-:Y:S01]  /*3630*/  IMAD.WIDE.U32 R122, R117.reuse, 0x10, R122 ;  /* 0x00000010757a7825 */ /* 0x042fe200078e007a */
[----:B------:R-:W-:-:S04]  /*3640*/  IADD3 R117, R117, 0x80, RZ ;  /* 0x0000008075757810 */ /* 0x000fc80007ffe0ff */
[----:B------:R1:W-:Y:S03]  /*3650*/  STG.E.128 desc[UR4][R122.64], R84 ;  /* 0x000000547a007986 */ /* 0x0003e6000c101d04 */
.L_x_6768:
[----:B------:R-:W-:Y:S05]  /*3660*/  BSYNC B1 ;  /* 0x0000000000017941 */ /* 0x000fea0003800000 */
.L_x_6767:
[----:B------:R-:W-:Y:S01]  /*3670*/  ISETP.NE.AND P2, PT, R116, RZ, PT ;  /* 0x000000ff7400720c */ /* 0x000fe20003f45270 */
[----:B------:R-:W-:-:S12]  /*3680*/  BSSY B1, `(.L_x_6769) ;  /* 0x0000022000017945 */ /* 0x000fd80003800000 */
[----:B------:R-:W-:Y:S05]  /*3690*/  @!P2 BRA `(.L_x_6770) ;  /* 0x000000000080a947 */ /* 0x000fea0003800000 */
[--C-:B-1----:R-:W-:Y:S01]  /*36a0*/  FADD.FTZ R85, R89, -R118.reuse ;  /* 0x8000007659557221 */ /* 0x102fe20000010000 */
        /* <DEDUP_REMOVED lines=31> */
.L_x_6770:
[----:B------:R-:W-:Y:S05]  /*38a0*/  BSYNC B1 ;  /* 0x0000000000017941 */ /* 0x000fea0003800000 */
.L_x_6769:
[----:B------:R-:W-:Y:S01]  /*38b0*/  ISETP.NE.AND P2, PT, R115, RZ, PT ;  /* 0x000000ff7300720c */ /* 0x000fe20003f45270 */
[----:B------:R-:W-:-:S12]  /*38c0*/  BSSY B1, `(.L_x_6771) ;  /* 0x0000022000017945 */ /* 0x000fd80003800000 */
[----:B------:R-:W-:Y:S05]  /*38d0*/  @!P2 BRA `(.L_x_6772) ;  /* 0x000000000080a947 */ /* 0x000fea0003800000 */
[--C-:B-12---:R-:W-:Y:S01]  /*38e0*/  FADD.FTZ R85, R5, -R118.reuse ;  /* 0x8000007605557221 */ /* 0x106fe20000010000 */
        /* <DEDUP_REMOVED lines=31> */
.L_x_6772:
[----:B------:R-:W-:Y:S05]  /*3ae0*/  BSYNC B1 ;  /* 0x0000000000017941 */ /* 0x000fea0003800000 */
.L_x_6771:
[----:B------:R-:W-:Y:S05]  /*3af0*/  @!P1 BRA `(.L_x_6766) ;  /* 0x00000000007c9947 */ /* 0x000fea0003800000 */
[--C-:B------:R-:W-:Y:S01]  /*3b00*/  FADD.FTZ R121, R102, -R118.reuse ;  /* 0x8000007666797221 */ /* 0x100fe20000010000 */
[--C-:B-123--:R-:W-:Y:S01]  /*3b10*/  FADD.FTZ R122, R103, -R118.reuse ;  /* 0x80000076677a7221 */ /* 0x10efe20000010000 */
[--C-:B------:R-:W-:Y:S01]  /*3b20*/  FADD.FTZ R119, R106, -R118.reuse ;  /* 0x800000766a777221 */ /* 0x100fe20000010000 */
[--C-:B------:R-:W-:Y:S01]  /*3b30*/  FADD.FTZ R85, R101, -R118.reuse ;  /* 0x8000007665557221 */ /* 0x100fe20000010000 */
[C---:B------:R-:W-:Y:S01]  /*3b40*/  FMUL.FTZ R84, R120.reuse, R121 ;  /* 0x0000007978547220 */ /* 0x040fe20000410000 */
[----:B------:R-:W-:Y:S01]  /*3b50*/  FMUL.FTZ R121, R120, R122 ;  /* 0x0000007a78797220 */ /* 0x000fe20000410000 */
[--C-:B------:R-:W-:Y:S01]  /*3b60*/  FADD.FTZ R86, R104, -R118.reuse ;  /* 0x8000007668567221 */ /* 0x100fe20000010000 */
[--C-:B------:R-:W-:Y:S01]  /*3b70*/  FADD.FTZ R123, R105, -R118.reuse ;  /* 0x80000076697b7221 */ /* 0x100fe20000010000 */
[--C-:B------:R-:W-:Y:S01]  /*3b80*/  FADD.FTZ R87, R107, -R118.reuse ;  /* 0x800000766b577221 */ /* 0x100fe20000010000 */
[----:B------:R-:W-:Y:S01]  /*3b90*/  FADD.FTZ R125, R108, -R118 ;  /* 0x800000766c7d7221 */ /* 0x000fe20000010000 */
[C---:B------:R-:W-:Y:S01]  /*3ba0*/  FMUL.FTZ R122, R120.reuse, R119 ;  /* 0x00000077787a7220 */ /* 0x040fe20000410000 */
[C---:B------:R-:W-:Y:S01]  /*3bb0*/  FMUL.FTZ R85, R120.reuse, R85 ;  /* 0x0000005578557220 */ /* 0x040fe20000410000 */
        /* <DEDUP_REMOVED lines=9> */
[----:B------:R-:W-:-:S02]  /*3c50*/  FFMA.FTZ R122, R71, R86, R63 ;  /* 0x00000056477a7223 */ /* 0x000fc4000001003f */
[----:B------:R-:W-:Y:S02]  /*3c60*/  F2FP.BF16.F32.PACK_AB R86, R124, R123 ;  /* 0x0000007b7c56723e */ /* 0x000fe400000010ff */
[----:B------:R-:W-:Y:S01]  /*3c70*/  F2FP.BF16.F32.PACK_AB R87, R120, R87 ;  /* 0x000000577857723e */ /* 0x000fe200000010ff */
[----:B------:R-:W-:Y:S01]  /*3c80*/  FFMA.FTZ R120, R68, R85, R60 ;  /* 0x0000005544787223 */ /* 0x000fe2000001003c */
[----:B------:R-:W-:Y:S01]  /*3c90*/  FFMA.FTZ R85, R70, R121, R62 ;  /* 0x0000007946557223 */ /* 0x000fe2000001003e */
[----:B------:R-:W-:-:S04]  /*3ca0*/  FFMA.FTZ R121, R69, R84, R61 ;  /* 0x0000005445797223 */ /* 0x000fc8000001003d */
[----:B------:R-:W-:Y:S02]  /*3cb0*/  F2FP.BF16.F32.PACK_AB R85, R122, R85 ;  /* 0x000000557a55723e */ /* 0x000fe400000010ff */
[----:B------:R-:W-:Y:S01]  /*3cc0*/  F2FP.BF16.F32.PACK_AB R84, R121, R120 ;  /* 0x000000787954723e */ /* 0x000fe200000010ff */
[----:B-1----:R-:W-:-:S05]  /*3cd0*/  IMAD.WIDE.U32 R118, R117, 0x10, R118 ;  /* 0x0000001075767825 */ /* 0x002fca00078e0076 */
[----:B------:R4:W-:Y:S02]  /*3ce0*/  STG.E.128 desc[UR4][R118.64], R84 ;  /* 0x0000005476007986 */ /* 0x0009e4000c101d04 */
.L_x_6766:
[----:B------:R-:W-:Y:S05]  /*3cf0*/  BSYNC B0 ;  /* 0x0000000000007941 */ /* 0x000fea0003800000 */
.L_x_6765:
[----:B------:R-:W-:Y:S02]  /*3d00*/  IADD3 R112, R112, UR10, RZ ;  /* 0x0000000a70707c10 */ /* 0x000fe4000fffe0ff */
[----:B------:R-:W-:Y:S02]  /*3d10*/  SEL R120, RZ, 0x1, P5 ;  /* 0x00000001ff787807 */ /* 0x000fe40002800000 */
[----:B------:R-:W-:-:S13]  /*3d20*/  ISETP.GE.AND P2, PT, R112, UR11, PT ;  /* 0x0000000b70007c0c */ /* 0x000fda000bf46270 */
[----:B------:R-:W-:Y:S05]  /*3d30*/  @!P2 BRA `(.L_x_6773) ;  /* 0xffffffc80090a947 */ /* 0x000fea000383ffff */
[----:B------:R-:W-:Y:S05]  /*3d40*/  EXIT ;  /* 0x000000000000794d */ /* 0x000fea0003800000 */
.L_x_6764:
[----:B------:R-:W-:Y:S01]  /*3d50*/  HFMA2.MMA R120, -RZ, RZ, 0, 5.9604644775390625e-08 ;  /* 0x00000001ff787435 */ /* 0x000fe200000001ff */
[----:B------:R-:W-:Y:S02]  /*3d60*/  MOV R121, 0x1f ;  /* 0x0000001f00797802 */ /* 0x000fe40000000f00 */
[----:B------:R-:W-:-:S08]  /*3d70*/  MOV R123, 0xffffffff ;  /* 0xffffffff007b7802 */ /* 0x000fd00000000f00 */
[----:B01---5:R-:W-:Y:S05]  /*3d80*/  WARPSYNC.COLLECTIVE R123, `(.L_x_6774) ;  /* 0x000000007b087348 */ /* 0x023fea0003c00000 */
[----:B------:R2:W3:Y:S02]  /*3d90*/  SHFL.BFLY P6, R124, R122, R120, R121 ;  /* 0x0c0000787a7c7389 */ /* 0x0004e400000c0079 */
[----:B0123-5:R-:W-:Y:S01]  /*3da0*/  ENDCOLLECTIVE ;  /* 0x000000000000791b */ /* 0x02ffe20003800000 */
.L_x_6774:
[----:B------:R-:W-:Y:S01]  /*3db0*/  HFMA2.MMA R120, -RZ, RZ, 0, 1.1920928955078125e-07 ;  /* 0x00000002ff787435 */ /* 0x000fe200000001ff */
[----:B------:R-:W-:-:S05]  /*3dc0*/  FADD.FTZ R125, R122, R124 ;  /* 0x0000007c7a7d7221 */ /* 0x000fca0000010000 */
[----:B------:R-:W-:-:S07]  /*3dd0*/  MOV R122, R125 ;  /* 0x0000007d007a7202 */ /* 0x000fce0000000f00 */
[----:B------:R-:W-:Y:S05]  /*3de0*/  WARPSYNC.COLLECTIVE R123, `(.L_x_6775) ;  /* 0x000000007b087348 */ /* 0x000fea0003c00000 */
[----:B------:R0:W1:Y:S02]  /*3df0*/  SHFL.BFLY P6, R124, R122, R120, R121 ;  /* 0x0c0000787a7c7389 */ /* 0x00006400000c0079 */
[----:B01----:R-:W-:Y:S01]  /*3e00*/  ENDCOLLECTIVE ;  /* 0x000000000000791b */ /* 0x003fe20003800000 */
.L_x_6775:
[----:B------:R-:W-:Y:S01]  /*3e10*/  HFMA2.MMA R120, -RZ, RZ, 0, 2.384185791015625e-07 ;  /* 0x00000004ff787435 */ /* 0x000fe200000001ff */
[----:B------:R-:W-:-:S05]  /*3e20*/  FADD.FTZ R125, R125, R124 ;  /* 0x0000007c7d7d7221 */ /* 0x000fca0000010000 */
[----:B------:R-:W-:-:S07]  /*3e30*/  MOV R122, R125 ;  /* 0x0000007d007a7202 */ /* 0x000fce0000000f00 */
[----:B------:R-:W-:Y:S05]  /*3e40*/  WARPSYNC.COLLECTIVE R123, `(.L_x_6776) ;  /* 0x000000007b087348 */ /* 0x000fea0003c00000 */
[----:B------:R0:W1:Y:S02]  /*3e50*/  SHFL.BFLY P6, R124, R122, R120, R121 ;  /* 0x0c0000787a7c7389 */ /* 0x00006400000c0079 */
[----:B01----:R-:W-:Y:S01]  /*3e60*/  ENDCOLLECTIVE ;  /* 0x000000000000791b */ /* 0x003fe20003800000 */
.L_x_6776:
[----:B------:R-:W-:Y:S01]  /*3e70*/  HFMA2.MMA R120, -RZ, RZ, 0, 4.76837158203125e-07 ;  /* 0x00000008ff787435 */ /* 0x000fe200000001ff */
[----:B------:R-:W-:-:S05]  /*3e80*/  FADD.FTZ R84, R125, R124 ;  /* 0x0000007c7d547221 */ /* 0x000fca0000010000 */
[----:B------:R-:W-:-:S07]  /*3e90*/  MOV R122, R84 ;  /* 0x00000054007a7202 */ /* 0x000fce0000000f00 */
[----:B------:R-:W-:Y:S05]  /*3ea0*/  WARPSYNC.COLLECTIVE R123, `(.L_x_6777) ;  /* 0x000000007b087348 */ /* 0x000fea0003c00000 */
[----:B------:R0:W1:Y:S02]  /*3eb0*/  SHFL.BFLY P6, R124, R122, R120, R121 ;  /* 0x0c0000787a7c7389 */ /* 0x00006400000c0079 */
[----:B01----:R-:W-:Y:S01]  /*3ec0*/  ENDCOLLECTIVE ;  /* 0x000000000000791b */ /* 0x003fe20003800000 */
.L_x_6777:
[----:B------:R-:W-:Y:S01]  /*3ed0*/  HFMA2.MMA R120, -RZ, RZ, 0, 9.5367431640625e-07 ;  /* 0x00000010ff787435 */ /* 0x000fe200000001ff */
[----:B------:R-:W-:-:S05]  /*3ee0*/  FADD.FTZ R85, R84, R124 ;  /* 0x0000007c54557221 */ /* 0x000fca0000010000 */
[----:B------:R-:W-:-:S07]  /*3ef0*/  MOV R122, R85 ;  /* 0x00000055007a7202 */ /* 0x000fce0000000f00 */
[----:B------:R-:W-:Y:S05]  /*3f00*/  WARPSYNC.COLLECTIVE R123, `(.L_x_6778) ;  /* 0x000000007b087348 */ /* 0x000fea0003c00000 */
[----:B------:R0:W1:Y:S02]  /*3f10*/  SHFL.BFLY P6, R124, R122, R120, R121 ;  /* 0x0c0000787a7c7389 */ /* 0x00006400000c0079 */
[----:B01----:R-:W-:Y:S01]  /*3f20*/  ENDCOLLECTIVE ;  /* 0x000000000000791b */ /* 0x003fe20003800000 */
.L_x_6778:
        /* <DEDUP_REMOVED lines=73> */
.L_x_6779:
[----:B------:R-:W-:Y:S01]  /*43c0*/  HFMA2.MMA R120, -RZ, RZ, 0, 1.1920928955078125e-07 ;  /* 0x00000002ff787435 */ /* 0x000fe200000001ff */
[----:B------:R-:W-:-:S10]  /*43d0*/  FADD.FTZ R122, R85, R124 ;  /* 0x0000007c557a7221 */ /* 0x000fd40000010000 */
[----:B------:R-:W-:Y:S05]  /*43e0*/  WARPSYNC.COLLECTIVE R123, `(.L_x_6780) ;  /* 0x000000007b087348 */ /* 0x000fea0003c00000 */
[----:B------:R0:W1:Y:S02]  /*43f0*/  SHFL.BFLY P6, R124, R122, R120, R121 ;  /* 0x0c0000787a7c7389 */ /* 0x00006400000c0079 */
[----:B01----:R-:W-:Y:S01]  /*4400*/  ENDCOLLECTIVE ;  /* 0x000000000000791b */ /* 0x003fe20003800000 */
.L_x_6780:
[----:B------:R-:W-:Y:S01]  /*4410*/  HFMA2.MMA R120, -RZ, RZ, 0, 2.384185791015625e-07 ;  /* 0x00000004ff787435 */ /* 0x000fe200000001ff */
[----:B------:R-:W-:-:S05]  /*4420*/  FADD.FTZ R125, R122, R124 ;  /* 0x0000007c7a7d7221 */ /* 0x000fca0000010000 */
[----:B------:R-:W-:-:S07]  /*4430*/  MOV R122, R125 ;  /* 0x0000007d007a7202 */ /* 0x000fce0000000f00 */
[----:B------:R-:W-:Y:S05]  /*4440*/  WARPSYNC.COLLECTIVE R123, `(.L_x_6781) ;  /* 0x000000007b087348 */ /* 0x000fea0003c00000 */
[----:B------:R0:W1:Y:S02]  /*4450*/  SHFL.BFLY P6, R124, R122, R120, R121 ;  /* 0x0c0000787a7c7389 */ /* 0x00006400000c0079 */
[----:B01----:R-:W-:Y:S01]  /*4460*/  ENDCOLLECTIVE ;  /* 0x000000000000791b */ /* 0x003fe20003800000 */
.L_x_6781:
[----:B------:R-:W-:Y:S01]  /*4470*/  HFMA2.MMA R120, -RZ, RZ, 0, 4.76837158203125e-07 ;  /* 0x00000008ff787435 */ /* 0x000fe200000001ff */
[----:B------:R-:W-:-:S05]  /*4480*/  FADD.FTZ R125, R125, R124 ;  /* 0x0000007c7d7d7221 */ /* 0x000fca0000010000 */
[----:B------:R-:W-:-:S07]  /*4490*/  MOV R122, R125 ;  /* 0x0000007d007a7202 */ /* 0x000fce0000000f00 */
[----:B------:R-:W-:Y:S05]  /*44a0*/  WARPSYNC.COLLECTIVE R123, `(.L_x_6782) ;  /* 0x000000007b087348 */ /* 0x000fea0003c00000 */
[----:B------:R0:W1:Y:S02]  /*44b0*/  SHFL.BFLY P6, R124, R122, R120, R121 ;  /* 0x0c0000787a7c7389 */ /* 0x00006400000c0079 */
[----:B01----:R-:W-:Y:S01]  /*44c0*/  ENDCOLLECTIVE ;  /* 0x000000000000791b */ /* 0x003fe20003800000 */
.L_x_6782:
[----:B------:R-:W-:Y:S01]  /*44d0*/  HFMA2.MMA R120, -RZ, RZ, 0, 9.5367431640625e-07 ;  /* 0x00000010ff787435 */ /* 0x000fe200000001ff */
[----:B------:R-:W-:-:S05]  /*44e0*/  FADD.FTZ R85, R125, R124 ;  /* 0x0000007c7d557221 */ /* 0x000fca0000010000 */
[----:B------:R-:W-:-:S07]  /*44f0*/  MOV R122, R85 ;  /* 0x00000055007a7202 */ /* 0x000fce0000000f00 */
[----:B------:R-:W-:Y:S05]  /*4500*/  WARPSYNC.COLLECTIVE R123, `(.L_x_6783) ;  /* 0x000000007b087348 */ /* 0x000fea0003c00000 */
[----:B------:R0:W1:Y:S02]  /*4510*/  SHFL.BFLY P6, R124, R122, R120, R121 ;  /* 0x0c0000787a7c7389 */ /* 0x00006400000c0079 */
[----:B01----:R-:W-:Y:S01]  /*4520*/  ENDCOLLECTIVE ;  /* 0x000000000000791b */ /* 0x003fe20003800000 */
.L_x_6783:
[----:B------:R-:W-:Y:S05]  /*4530*/  BRA `(.L_x_6784) ;  /* 0xffffffe800707947 */ /* 0x000fea000383ffff */
.L_x_6785:
        /* <DEDUP_REMOVED lines=12> */
.L_x_30218:


//--------------------- .text._ZN10layer_norm13ln_fwd_kernelINS_13Kernel_traitsIf13__nv_bfloat16S2_S2_fjLj4096ELj1ELj1ELj4ELj16ENS_18Kernel_traits_baseILj4096EfS2_S2_S2_fjLj128EEEEELb0ELb0ELb1ELb1EEEvNS_9FwdParamsE --------------------------
	.section	.text._ZN10layer_norm13ln_fwd_kernelINS_13Kernel_traitsIf13__nv_bfloat16S2_S2_fjLj4096ELj1ELj1ELj4ELj16ENS_18Kernel_traits_baseILj4096EfS2_S2_S2_fjLj128EEEEELb0ELb0ELb1ELb1EEEvNS_9FwdParamsE,"ax",@progbits
	.align	128
        .global         _ZN10layer_norm13ln_fwd_kernelINS_13Kernel_traitsIf13__nv_bfloat16S2_S2_fjLj4096ELj1ELj1ELj4ELj16ENS_18Kernel_traits_baseILj4096EfS2_S2_S2_fjLj128EEEEELb0ELb0ELb1ELb1EEEvNS_9FwdParamsE
        .type           _ZN10layer_norm13ln_fwd_kernelINS_13Kernel_traitsIf13__nv_bfloat16S2_S2_fjLj4096ELj1ELj1ELj4ELj16ENS_18Kernel_traits_baseILj4096EfS2_S2_S2_fjLj128EEEEELb0ELb0ELb1ELb1EEEvNS_9FwdParamsE,@function
        .size           _ZN10layer_norm13ln_fwd_kernelINS_13Kernel_traitsIf13__nv_bfloat16S2_S2_fjLj4096ELj1ELj1ELj4ELj16ENS_18Kernel_traits_baseILj4096EfS2_S2_S2_fjLj128EEEEELb0ELb0ELb1ELb1EEEvNS_9FwdParamsE,(.L_x_30219 - _ZN10layer_norm13ln_fwd_kernelINS_13Kernel_traitsIf13__nv_bfloat16S2_S2_fjLj4096ELj1ELj1ELj4ELj16ENS_18Kernel_traits_baseILj4096EfS2_S2_S2_fjLj128EEEEELb0ELb0ELb1ELb1EEEvNS_9FwdParamsE)
        .other          _ZN10layer_norm13ln_fwd_kernelINS_13Kernel_traitsIf13__nv_bfloat16S2_S2_fjLj4096ELj1ELj1ELj4ELj16ENS_18Kernel_traits_baseILj4096EfS2_S2_S2_fjLj128EEEEELb0ELb0ELb1ELb1EEEvNS_9FwdParamsE,@"STO_CUDA_ENTRY STV_DEFAULT"
_ZN10layer_norm13ln_fwd_kernelINS_13Kernel_traitsIf13__nv_bfloat16S2_S2_fjLj4096ELj1ELj1ELj4ELj16ENS_18Kernel_traits_baseILj4096EfS2_S2_S2_fjLj128EEEEELb0ELb0ELb1ELb1EEEvNS_9FwdParamsE:
.text._ZN10layer_norm13ln_fwd_kernelINS_13Kernel_traitsIf13__nv_bfloat16S2_S2_fjLj4096ELj1ELj1ELj4ELj16ENS_18Kernel_traits_baseILj4096EfS2_S2_S2_fjLj128EEEEELb0ELb0ELb1ELb1EEEvNS_9FwdParamsE:
        /* <DEDUP_REMOVED lines=22> */
[----:B0-----:R-:W-:-:S04]  /*0160*/  SHF.L.U32 R0, R117, 0x5, RZ ;  /* 0x0000000575007819 */ /* 0x001fc800000006ff */
[----:B------:R-:W-:-:S04]  /*0170*/  LOP3.LUT R0, R0, 0xfe0, RZ, 0xc0, !PT ;  /* 0x00000fe000007812 */ /* 0x000fc800078ec0ff */
[C---:B------:R-:W-:Y:S02]  /*0180*/  IADD3 R4, P2, R0.reuse, UR4, RZ ;  /* 0x0000000400047c10 */ /* 0x040fe4000ff5e0ff */
[----:B------:R-:W-:Y:S01]  /*0190*/  IADD3 R2, P1, R0, UR6, RZ ;  /* 0x0000000600027c10 */ /* 0x000fe2000ff3e0ff */
[----:B------:R-:W0:Y:S01]  /*01a0*/  S2UR UR6, SR_CTAID.X ;  /* 0x00000000000679c3 */ /* 0x000e220000002500 */
[----:B------:R-:W-:Y:S01]  /*01b0*/  IADD3.X R5, RZ, UR5, RZ, P2, !PT ;  /* 0x00000005ff057c10 */ /* 0x000fe200097fe4ff */
[----:B------:R-:W-:Y:S01]  /*01c0*/  ULDC.64 UR4, c[0x0][0x208] ;  /* 0x0000820000047ab9 */ /* 0x000fe20000000a00 */
[----:B------:R-:W-:Y:S01]  /*01d0*/  IADD3.X R3, RZ, UR7, RZ, P1, !PT ;  /* 0x00000007ff037c10 */ /* 0x000fe20008ffe4ff */
[----:B------:R-:W-:Y:S02]  /*01e0*/  ULDC UR7, c[0x0][0x214] ;  /* 0x0000850000077ab9 */ /* 0x000fe40000000800 */
[----:B------:R1:W5:Y:S04]  /*01f0*/  @P0 LDG.E.128 R12, desc[UR4][R4.64] ;  /* 0x00000004040c0981 */ /* 0x000368000c1e1d00 */
[----:B------:R1:W5:Y:S04]  /*0200*/  @P0 LDG.E.128 R16, desc[UR4][R4.64+0x10] ;  /* 0x0000100404100981 */ /* 0x000368000c1e1d00 */
[----:B------:R1:W5:Y:S04]  /*0210*/  @P0 LDG.E.128 R20, desc[UR4][R4.64+0x1000] ;  /* 0x0010000404140981 */ /* 0x000368000c1e1d00 */
[----:B------:R1:W5:Y:S04]  /*0220*/  @P0 LDG.E.128 R24, desc[UR4][R4.64+0x1010] ;  /* 0x0010100404180981 */ /* 0x000368000c1e1d00 */
[----:B------:R1:W5:Y:S01]  /*0230*/  @P0 LDG.E.128 R28, desc[UR4][R4.64+0x2000] ;  /* 0x00200004041c0981 */ /* 0x000362000c1e1d00 */
[----:B0-----:R-:W-:-:S03]  /*0240*/  LEA.HI R91, R117, UR6, RZ, 0x19 ;  /* 0x00000006755b7c11 */ /* 0x001fc6000f8fc8ff */
[----:B------:R1:W5:Y:S01]  /*0250*/  @P0 LDG.E.128 R32, desc[UR4][R4.64+0x2010] ;  /* 0x0020100404200981 */ /* 0x000362000c1e1d00 */
[----:B------:R-:W-:-:S03]  /*0260*/  ISETP.GE.AND P1, PT, R91, UR7, PT ;  /* 0x000000075b007c0c */ /* 0x000fc6000bf26270 */
[----:B------:R1:W5:Y:S04]  /*0270*/  @P0 LDG.E.128 R36, desc[UR4][R4.64+0x3000] ;  /* 0x0030000404240981 */ /* 0x000368000c1e1d00 */
[----:B------:R1:W5:Y:S06]  /*0280*/  @P0 LDG.E.128 R40, desc[UR4][R4.64+0x3010] ;  /* 0x0030100404280981 */ /* 0x00036c000c1e1d00 */
[----:B------:R-:W-:Y:S05]  /*0290*/  @P1 EXIT ;  /* 0x000000000000194d */ /* 0x000fea0003800000 */
[----:B------:R0:W5:Y:S04]  /*02a0*/  LDG.E.128 R44, desc[UR4][R2.64] ;  /* 0x00000004022c7981 */ /* 0x000168000c1e1d00 */
[----:B------:R0:W5:Y:S04]  /*02b0*/  LDG.E.128 R48, desc[UR4][R2.64+0x10] ;  /* 0x0000100402307981 */ /* 0x000168000c1e1d00 */
[----:B------:R0:W5:Y:S04]  /*02c0*/  LDG.E.128 R52, desc[UR4][R2.64+0x1000] ;  /* 0x0010000402347981 */ /* 0x000168000c1e1d00 */
[----:B------:R0:W5:Y:S04]  /*02d0*/  LDG.E.128 R56, desc[UR4][R2.64+0x1010] ;  /* 0x0010100402387981 */ /* 0x000168000c1e1d00 */
[----:B------:R0:W5:Y:S04]  /*02e0*/  LDG.E.128 R60, desc[UR4][R2.64+0x2000] ;  /* 0x00200004023c7981 */ /* 0x000168000c1e1d00 */
[----:B------:R0:W5:Y:S04]  /*02f0*/  LDG.E.128 R64, desc[UR4][R2.64+0x2010] ;  /* 0x0020100402407981 */ /* 0x000168000c1e1d00 */
[----:B------:R0:W5:Y:S04]  /*0300*/  LDG.E.128 R68, desc[UR4][R2.64+0x3000] ;  /* 0x0030000402447981 */ /* 0x000168000c1e1d00 */
[----:B------:R0:W5:Y:S01]  /*0310*/  LDG.E.128 R72, desc[UR4][R2.64+0x3010] ;  /* 0x0030100402487981 */ /* 0x000162000c1e1d00 */
[----:B------:R-:W-:Y:S01]  /*0320*/  SHF.R.U32.HI R88, RZ, 0x5, R117 ;  /* 0x00000005ff587819 */ /* 0x000fe20000011675 */
[----:B------:R-:W-:Y:S01]  /*0330*/  HFMA2.MMA R108, -RZ, RZ, 0, 5.9604644775390625e-08 ;  /* 0x00000001ff6c7435 */ /* 0x000fe200000001ff */
[----:B------:R-:W-:Y:S01]  /*0340*/  ULDC.U8 UR6, c[0x0][0x2a0] ;  /* 0x0000a80000067ab9 */ /* 0x000fe20000000000 */
[C---:B------:R-:W-:Y:S01]  /*0350*/  LOP3.LUT R90, R117.reuse, 0x1f, RZ, 0xc0, !PT ;  /* 0x0000001f755a7812 */ /* 0x040fe200078ec0ff */
[----:B------:R-:W-:Y:S01]  /*0360*/  ULDC UR8, c[0x0][0x29c] ;  /* 0x0000a70000087ab9 */ /* 0x000fe20000000800 */
[----:B------:R-:W-:Y:S01]  /*0370*/  LOP3.LUT R89, R117, 0x7f, RZ, 0xc0, !PT ;  /* 0x0000007f75597812 */ /* 0x000fe200078ec0ff */
[----:B------:R-:W-:Y:S01]  /*0380*/  ULDC UR9, c[0x0][0x290] ;  /* 0x0000a40000097ab9 */ /* 0x000fe20000000800 */
[----:B------:R-:W-:Y:S01]  /*0390*/  LOP3.LUT R88, R88, 0x3, RZ, 0xc0, !PT ;  /* 0x0000000358587812 */ /* 0x000fe200078ec0ff */
[----:B------:R-:W-:Y:S01]  /*03a0*/  ULDC.64 UR10, c[0x0][0x210] ;  /* 0x00008400000a7ab9 */ /* 0x000fe20000000a00 */
[----:B------:R-:W-:Y:S01]  /*03b0*/  ISETP.NE.AND P1, PT, RZ, UR6, PT ;  /* 0x00000006ff007c0c */ /* 0x000fe2000bf25270 */
[----:B0-----:R-:W-:-:S12]  /*03c0*/  ULDC.64 UR6, c[0x0][0x230] ;  /* 0x00008c0000067ab9 */ /* 0x001fd80000000a00 */
.L_x_6885:
[----:B------:R-:W0:Y:S01]  /*03d0*/  LDC.64 R2, c[0x0][0x280] ;  /* 0x0000a000ff027b82 */ /* 0x000e220000000a00 */
[----:B------:R-:W-:-:S07]  /*03e0*/  ISETP.NE.U32.AND P0, PT, RZ, UR6, PT ;  /* 0x00000006ff007c0c */ /* 0x000fce000bf05070 */
[----:B------:R-:W2:Y:S08]  /*03f0*/  LDC R11, c[0x0][0x218] ;  /* 0x00008600ff0b7b82 */ /* 0x000eb00000000800 */
[----:B-1----:R-:W1:Y:S01]  /*0400*/  LDC.64 R4, c[0x0][0x288] ;  /* 0x0000a200ff047b82 */ /* 0x002e620000000a00 */
[----:B0-----:R-:W-:-:S05]  /*0410*/  IMAD.WIDE R2, R91, 0x4, R2 ;  /* 0x000000045b027825 */ /* 0x001fca00078e0202 */
[----:B------:R-:W3:Y:S01]  /*0420*/  LDG.E R84, desc[UR4][R2.64] ;  /* 0x0000000402547981 */ /* 0x000ee2000c1e1900 */
[----:B------:R-:W-:Y:S01]  /*0430*/  ISETP.NE.AND.EX P0, PT, RZ, UR7, PT, P0 ;  /* 0x00000007ff007c0c */ /* 0x000fe2000bf05300 */
[----:B--2---:R-:W-:Y:S01]  /*0440*/  IMAD R0, R91, R11, RZ ;  /* 0x0000000b5b007224 */ /* 0x004fe200078e02ff */
[----:B------:R-:W-:-:S04]  /*0450*/  MOV R114, RZ ;  /* 0x000000ff00727202 */ /* 0x000fc80000000f00 */
[----:B------:R-:W-:-:S04]  /*0460*/  SHF.R.S32.HI R85, RZ, 0x1f, R0 ;  /* 0x0000001fff557819 */ /* 0x000fc80000011400 */
[----:B------:R-:W-:-:S03]  /*0470*/  LEA.HI R0, R85, R0, RZ, 0x3 ;  /* 0x0000000055007211 */ /* 0x000fc600078f18ff */
[----:B------:R-:W0:Y:S01]  /*0480*/  @P0 LDC.64 R6, c[0x0][0x230] ;  /* 0x00008c00ff060b82 */ /* 0x000e220000000a00 */
[----:B------:R-:W-:-:S05]  /*0490*/  LEA.HI.SX32 R109, R0, R89, 0x1d ;  /* 0x00000059006d7211 */ /* 0x000fca00078feaff */
[----:B0-----:R-:W-:-:S05]  /*04a0*/  @P0 IMAD.WIDE.U32 R6, R109, 0x10, R6 ;  /* 0x000000106d060825 */ /* 0x001fca00078e0006 */
[----:B-----5:R0:W5:Y:S01]  /*04b0*/  @P0 LDG.E.128 R76, desc[UR4][R6.64] ;  /* 0x00000004064c0981 */ /* 0x020162000c1e1d00 */
[----:B---3--:R-:W-:-:S13]  /*04c0*/  ISETP.GE.AND P2, PT, R84, 0x1, PT ;  /* 0x000000015400780c */ /* 0x008fda0003f46270 */
[----:B------:R-:W2:Y:S01]  /*04d0*/  @P2 LDC.64 R8, c[0x0][0x220] ;  /* 0x00008800ff082b82 */ /* 0x000ea20000000a00 */
[----:B------:R-:W-:Y:S02]  /*04e0*/  @P2 IADD3 R10, R84, -0x1, RZ ;  /* 0xffffffff540a2810 */ /* 0x000fe40007ffe0ff */
[----:B------:R-:W-:-:S03]  /*04f0*/  @P2 LOP3.LUT R89, R117, 0x7f, RZ, 0xc0, !PT ;  /* 0x0000007f75592812 */ /* 0x000fc600078ec0ff */
[----:B------:R-:W-:-:S05]  /*0500*/  @P2 IMAD R10, R10, R11, RZ ;  /* 0x0000000b0a0a2224 */ /* 0x000fca00078e02ff */
[----:B------:R-:W-:-:S04]  /*0510*/  @P2 SHF.R.S32.HI R3, RZ, 0x1f, R10 ;  /* 0x0000001fff032819 */ /* 0x000fc8000001140a */
[----:B------:R-:W-:Y:S01]  /*0520*/  @P2 LEA.HI R10, R3, R10, RZ, 0x3 ;  /* 0x0000000a030a2211 */ /* 0x000fe200078f18ff */
[----:B-1----:R-:W-:-:S03]  /*0530*/  IMAD.WIDE R2, R91, 0x4, R4 ;  /* 0x000000045b027825 */ /* 0x002fc600078e0204 */
[----:B------:R-:W-:Y:S02]  /*0540*/  @P2 LEA.HI.SX32 R114, R10, R89, 0x1d ;  /* 0x000000590a722211 */ /* 0x000fe400078feaff */
[----:B------:R0:W5:Y:S03]  /*0550*/  LDG.E R10, desc[UR4][R2.64] ;  /* 0x00000004020a7981 */ /* 0x000166000c1e1900 */
[----:B--2---:R-:W-:-:S05]  /*0560*/  @P2 IMAD.WIDE.U32 R4, R114, 0x10, R8 ;  /* 0x0000001072042825 */ /* 0x004fca00078e0008 */
[----:B------:R0:W5:Y:S01]  /*0570*/  @P2 LDG.E.128 R80, desc[UR4][R4.64] ;  /* 0x0000000404502981 */ /* 0x000162000c1e1d00 */
[----:B------:R-:W-:Y:S01]  /*0580*/  ISETP.GT.AND P3, PT, R84, RZ, PT ;  /* 0x000000ff5400720c */ /* 0x000fe20003f64270 */
[----:B------:R-:W-:Y:S01]  /*0590*/  BSSY B0, `(.L_x_6786) ;  /* 0x000000b000007945 */ /* 0x000fe20003800000 */
[----:B------:R-:W-:-:S11]  /*05a0*/  SHF.R.S32.HI R9, RZ, 0x1f, R91 ;  /* 0x0000001fff097819 */ /* 0x000fd6000001145b */
[----:B0-----:R-:W-:Y:S05]  /*05b0*/  @P3 BRA `(.L_x_6787) ;  /* 0x0000000000103947 */ /* 0x001fea0003800000 */
[----:B------:R-:W-:Y:S01]  /*05c0*/  MOV R8, RZ ;  /* 0x000000ff00087202 */ /* 0x000fe20000000f00 */
[----:B------:R-:W-:Y:S06]  /*05d0*/  @!P0 BRA `(.L_x_6788) ;  /* 0x0000000000188947 */ /* 0x000fec0003800000 */
[----:B-----5:R-:W-:Y:S01]  /*05e0*/  SHF.L.U32 R8, R76, 0x10, RZ ;  /* 0x000000104c087819 */ /* 0x020fe200000006ff */
[----:B------:R-:W-:Y:S06]  /*05f0*/  BRA `(.L_x_6788) ;  /* 0x0000000000107947 */ /* 0x000fec0003800000 */
.L_x_6787:
[----:B-----5:R-:W-:Y:S02]  /*0600*/  SHF.L.U32 R8, R80, 0x10, RZ ;  /* 0x0000001050087819 */ /* 0x020fe400000006ff */
[----:B------:R-:W-:-:S03]  /*0610*/  @P0 SHF.L.U32 R3, R76, 0x10, RZ ;  /* 0x000000104c030819 */ /* 0x000fc600000006ff */
[----:B------:R-:W-:-:S04]  /*0620*/  FMUL.FTZ R8, R8, UR8 ;  /* 0x0000000808087c20 */ /* 0x000fc80008410000 */
[----:B------:R-:W-:-:S07]  /*0630*/  @P0 FADD.FTZ R8, R8, R3 ;  /* 0x0000000308080221 */ /* 0x000fce0000010000 */
.L_x_6788:
[----:B------:R-:W-:Y:S05]  /*0640*/  BSYNC B0 ;  /* 0x0000000000007941 */ /* 0x000fea0003800000 */
.L_x_6786:
[----:B------:R-:W-:Y:S04]  /*0650*/  BSSY B0, `(.L_x_6789) ;  /* 0x000000d000007945 */ /* 0x000fe80003800000 */
[----:B------:R-:W-:Y:S05]  /*0660*/  @P3 BRA `(.L_x_6790) ;  /* 0x0000000000143947 */ /* 0x000fea0003800000 */
[----:B------:R-:W-:Y:S01]  /*0670*/  HFMA2.MMA R7, -RZ, RZ, 0, 0 ;  /* 0x00000000ff077435 */ /* 0x000fe200000001ff */
[----:B------:R-:W-:Y:S10]  /*0680*/  @!P0 BRA `(.L_x_6791) ;  /* 0x0000000000248947 */ /* 0x000ff40003800000 */
[----:B-----5:R-:W-:-:S04]  /*0690*/  PRMT R7, R76, 0x7632, R7 ;  /* 0x000076324c077816 */ /* 0x020fc80000000007 */
[----:B------:R-:W-:Y:S01]  /*06a0*/  SHF.L.U32 R7, R7, 0x10, RZ ;  /* 0x0000001007077819 */ /* 0x000fe200000006ff */
[----:B------:R-:W-:Y:S06]  /*06b0*/  BRA `(.L_x_6791) ;  /* 0x0000000000187947 */ /* 0x000fec0003800000 */
.L_x_6790:
[----:B-----5:R-:W-:Y:S02]  /*06c0*/  PRMT R0, R80, 0x7632, R0 ;  /* 0x0000763250007816 */ /* 0x020fe40000000000 */
[----:B------:R-:W-:Y:S02]  /*06d0*/  @P0 PRMT R2, R76, 0x7632, R2 ;  /* 0x000076324c020816 */ /* 0x000fe40000000002 */
[----:B------:R-:W-:Y:S02]  /*06e0*/  SHF.L.U32 R0, R0, 0x10, RZ ;  /* 0x0000001000007819 */ /* 0x000fe400000006ff */
[----:B------:R-:W-:-:S03]  /*06f0*/  @P0 SHF.L.U32 R2, R2, 0x10, RZ ;  /* 0x0000001002020819 */ /* 0x000fc600000006ff */
[----:B------:R-:W-:-:S04]  /*0700*/  FMUL.FTZ R7, R0, UR8 ;  /* 0x0000000800077c20 */ /* 0x000fc80008410000 */
[----:B------:R-:W-:-:S07]  /*0710*/  @P0 FADD.FTZ R7, R7, R2 ;  /* 0x0000000207070221 */ /* 0x000fce0000010000 */
.L_x_6791:
[----:B------:R-:W-:Y:S05]  /*0720*/  BSYNC B0 ;  /* 0x0000000000007941 */ /* 0x000fea0003800000 */
.L_x_6789:
[----:B------:R-:W-:Y:S04]  /*0730*/  BSSY B0, `(.L_x_6792) ;  /* 0x000000a000007945 */ /* 0x000fe80003800000 */
[----:B------:R-:W-:Y:S05]  /*0740*/  @P3 BRA `(.L_x_6793) ;  /* 0x0000000000103947 */ /* 0x000fea0003800000 */
[----:B------:R-:W-:Y:S01]  /*0750*/  MOV R6, RZ ;  /* 0x000000ff00067202 */ /* 0x000fe20000000f00 */
[----:B------:R-:W-:Y:S06]  /*0760*/  @!P0 BRA `(.L_x_6794) ;  /* 0x0000000000188947 */ /* 0x000fec0003800000 */
[----:B-----5:R-:W-:Y:S01]  /*0770*/  SHF.L.U32 R6, R77, 0x10, RZ ;  /* 0x000000104d067819 */ /* 0x020fe200000006ff */
[----:B------:R-:W-:Y:S06]  /*0780*/  BRA `(.L_x_6794) ;  /* 0x0000000000107947 */ /* 0x000fec0003800000 */
.L_x_6793:
[----:B-----5:R-:W-:Y:S02]  /*0790*/  SHF.L.U32 R6, R81, 0x10, RZ ;  /* 0x0000001051067819 */ /* 0x020fe400000006ff */
[----:B------:R-:W-:-:S03]  /*07a0*/  @P0 SHF.L.U32 R3, R77, 0x10, RZ ;  /* 0x000000104d030819 */ /* 0x000fc600000006ff */
[----:B------:R-:W-:-:S04]  /*07b0*/  FMUL.FTZ R6, R6, UR8 ;  /* 0x0000000806067c20 */ /* 0x000fc80008410000 */
[----:B------:R-:W-:-:S07]  /*07c0*/  @P0 FADD.FTZ R6, R6, R3 ;  /* 0x0000000306060221 */ /* 0x000fce0000010000 */
.L_x_6794:
[----:B------:R-:W-:Y:S05]  /*07d0*/  BSYNC B0 ;  /* 0x0000000000007941 */ /* 0x000fea0003800000 */
.L_x_6792:
[----:B------:R-:W-:Y:S04]  /*07e0*/  BSSY B0, `(.L_x_6795) ;  /* 0x000000d000007945 */ /* 0x000fe80003800000 */
[----:B------:R-:W-:Y:S05]  /*07f0*/  @P3 BRA `(.L_x_6796) ;  /* 0x0000000000143947 */ /* 0x000fea0003800000 */
[----:B------:R-:W-:Y:S01]  /*0800*/  HFMA2.MMA R5, -RZ, RZ, 0, 0 ;  /* 0x00000000ff057435 */ /* 0x000fe200000001ff */
[----:B------:R-:W-:Y:S10]  /*0810*/  @!P0 BRA `(.L_x_6797) ;  /* 0x0000000000248947 */ /* 0x000ff40003800000 */
[----:B-----5:R-:W-:-:S04]  /*0820*/  PRMT R5, R77, 0x7632, R5 ;  /* 0x000076324d057816 */ /* 0x020fc80000000005 */
[----:B------:R-:W-:Y:S01]  /*0830*/  SHF.L.U32 R5, R5, 0x10, RZ ;  /* 0x0000001005057819 */ /* 0x000fe200000006ff */
[----:B------:R-:W-:Y:S06]  /*0840*/  BRA `(.L_x_6797) ;  /* 0x0000000000187947 */ /* 0x000fec0003800000 */
.L_x_6796:
[----:B-----5:R-:W-:Y:S02]  /*0850*/  PRMT R0, R81, 0x7632, R0 ;  /* 0x0000763251007816 */ /* 0x020fe40000000000 */
[----:B------:R-:W-:Y:S02]  /*0860*/  @P0 PRMT R2, R77, 0x7632, R2 ;  /* 0x000076324d020816 */ /* 0x000fe40000000002 */
[----:B------:R-:W-:Y:S02]  /*0870*/  SHF.L.U32 R0, R0, 0x10, RZ ;  /* 0x0000001000007819 */ /* 0x000fe400000006ff */
[----:B------:R-:W-:-:S03]  /*0880*/  @P0 SHF.L.U32 R2, R2, 0x10, RZ ;  /* 0x0000001002020819 */ /* 0x000fc600000006ff */
[----:B------:R-:W-:-:S04]  /*0890*/  FMUL.FTZ R5, R0, UR8 ;  /* 0x0000000800057c20 */ /* 0x000fc80008410000 */
[----:B------:R-:W-:-:S07]  /*08a0*/  @P0 FADD.FTZ R5, R5, R2 ;  /* 0x0000000205050221 */ /* 0x000fce0000010000 */
.L_x_6797:
[----:B------:R-:W-:Y:S05]  /*08b0*/  BSYNC B0 ;  /* 0x0000000000007941 */ /* 0x000fea0003800000 */
.L_x_6795:
[----:B------:R-:W-:Y:S04]  /*08c0*/  BSSY B0, `(.L_x_6798) ;  /* 0x000000a000007945 */ /* 0x000fe80003800000 */
[----:B------:R-:W-:Y:S05]  /*08d0*/  @P3 BRA `(.L_x_6799) ;  /* 0x0000000000103947 */ /* 0x000fea0003800000 */
[----:B------:R-:W-:Y:S01]  /*08e0*/  MOV R4, RZ ;  /* 0x000000ff00047202 */ /* 0x000fe20000000f00 */
[----:B------:R-:W-:Y:S06]  /*08f0*/  @!P0 BRA `(.L_x_6800) ;  /* 0x0000000000188947 */ /* 0x000fec0003800000 */
[----:B-----5:R-:W-:Y:S01]  /*0900*/  SHF.L.U32 R4, R78, 0x10, RZ ;  /* 0x000000104e047819 */ /* 0x020fe200000006ff */
[----:B------:R-:W-:Y:S06]  /*0910*/  BRA `(.L_x_6800) ;  /* 0x0000000000107947 */ /* 0x000fec0003800000 */
.L_x_6799:
[----:B-----5:R-:W-:Y:S02]  /*0920*/  SHF.L.U32 R4, R82, 0x10, RZ ;  /* 0x0000001052047819 */ /* 0x020fe400000006ff */
[----:B------:R-:W-:-:S03]  /*0930*/  @P0 SHF.L.U32 R3, R78, 0x10, RZ ;  /* 0x000000104e030819 */ /* 0x000fc600000006ff */
[----:B------:R-:W-:-:S04]  /*0940*/  FMUL.FTZ R4, R4, UR8 ;  /* 0x0000000804047c20 */ /* 0x000fc80008410000 */
[----:B------:R-:W-:-:S07]  /*0950*/  @P0 FADD.FTZ R4, R4, R3 ;  /* 0x0000000304040221 */ /* 0x000fce0000010000 */
.L_x_6800:
[----:B------:R-:W-:Y:S05]  /*0960*/  BSYNC B0 ;  /* 0x0000000000007941 */ /* 0x000fea0003800000 */
.L_x_6798:
[----:B------:R-:W-:Y:S04]  /*0970*/  BSSY B0, `(.L_x_6801) ;  /* 0x000000d000007945 */ /* 0x000fe80003800000 */
[----:B------:R-:W-:Y:S05]  /*0980*/  @P3 BRA `(.L_x_6802) ;  /* 0x0000000000143947 */ /* 0x000fea0003800000 */
[----:B------:R-:W-:Y:S01]  /*0990*/  HFMA2.MMA R3, -RZ, RZ, 0, 0 ;  /* 0x00000000ff037435 */ /* 0x000fe200000001ff */
[----:B------:R-:W-:Y:S10]  /*09a0*/  @!P0 BRA `(.L_x_6803) ;  /* 0x0000000000248947 */ /* 0x000ff40003800000 */
[----:B-----5:R-:W-:-:S04]  /*09b0*/  PRMT R3, R78, 0x7632, R3 ;  /* 0x000076324e037816 */ /* 0x020fc80000000003 */
[----:B------:R-:W-:Y:S01]  /*09c0*/  SHF.L.U32 R3, R3, 0x10, RZ ;  /* 0x0000001003037819 */ /* 0x000fe200000006ff */
[----:B------:R-:W-:Y:S06]  /*09d0*/  BRA `(.L_x_6803) ;  /* 0x0000000000187947 */ /* 0x000fec0003800000 */
.L_x_6802:
[----:B-----5:R-:W-:Y:S02]  /*09e0*/  PRMT R0, R82, 0x7632, R0 ;  /* 0x0000763252007816 */ /* 0x020fe40000000000 */
[----:B------:R-:W-:Y:S02]  /*09f0*/  @P0 PRMT R2, R78, 0x7632, R2 ;  /* 0x000076324e020816 */ /* 0x000fe40000000002 */
[----:B------:R-:W-:Y:S02]  /*0a00*/  SHF.L.U32 R0, R0, 0x10, RZ ;  /* 0x0000001000007819 */ /* 0x000fe400000006ff */
[----:B------:R-:W-:-:S03]  /*0a10*/  @P0 SHF.L.U32 R2, R2, 0x10, RZ ;  /* 0x0000001002020819 */ /* 0x000fc600000006ff */
[----:B------:R-:W-:-:S04]  /*0a20*/  FMUL.FTZ R3, R0, UR8 ;  /* 0x0000000800037c20 */ /* 0x000fc80008410000 */
[----:B------:R-:W-:-:S07]  /*0a30*/  @P0 FADD.FTZ R3, R3, R2 ;  /* 0x0000000203030221 */ /* 0x000fce0000010000 */
.L_x_6803:
[----:B------:R-:W-:Y:S05]  /*0a40*/  BSYNC B0 ;  /* 0x0000000000007941 */ /* 0x000fea0003800000 */
.L_x_6801:
[----:B------:R-:W-:Y:S04]  /*0a50*/  BSSY B0, `(.L_x_6804) ;  /* 0x000000a000007945 */ /* 0x000fe80003800000 */
[----:B------:R-:W-:Y:S05]  /*0a60*/  @P3 BRA `(.L_x_6805) ;  /* 0x0000000000103947 */ /* 0x000fea0003800000 */
[----:B------:R-:W-:Y:S01]  /*0a70*/  MOV R2, RZ ;  /* 0x000000ff00027202 */ /* 0x000fe20000000f00 */
[----:B------:R-:W-:Y:S06]  /*0a80*/  @!P0 BRA `(.L_x_6806) ;  /* 0x0000000000188947 */ /* 0x000fec0003800000 */
[----:B-----5:R-:W-:Y:S01]  /*0a90*/  SHF.L.U32 R2, R79, 0x10, RZ ;  /* 0x000000104f027819 */ /* 0x020fe200000006ff */
[----:B------:R-:W-:Y:S06]  /*0aa0*/  BRA `(.L_x_6806) ;  /* 0x0000000000107947 */ /* 0x000fec0003800000 */
.L_x_6805:
[----:B-----5:R-:W-:Y:S02]  /*0ab0*/  SHF.L.U32 R2, R83, 0x10, RZ ;  /* 0x0000001053027819 */ /* 0x020fe400000006ff */
[----:B------:R-:W-:-:S03]  /*0ac0*/  @P0 SHF.L.U32 R85, R79, 0x10, RZ ;  /* 0x000000104f550819 */ /* 0x000fc600000006ff */
[----:B------:R-:W-:-:S04]  /*0ad0*/  FMUL.FTZ R2, R2, UR8 ;  /* 0x0000000802027c20 */ /* 0x000fc80008410000 */
[----:B------:R-:W-:-:S07]  /*0ae0*/  @P0 FADD.FTZ R2, R2, R85 ;  /* 0x0000005502020221 */ /* 0x000fce0000010000 */
.L_x_6806:
[----:B------:R-:W-:Y:S05]  /*0af0*/  BSYNC B0 ;  /* 0x0000000000007941 */ /* 0x000fea0003800000 */
.L_x_6804:
[----:B------:R-:W-:Y:S04]  /*0b00*/  BSSY B0, `(.L_x_6807) ;  /* 0x000000d000007945 */ /* 0x000fe80003800000 */
[----:B------:R-:W-:Y:S05]  /*0b10*/  @P3 BRA `(.L_x_6808) ;  /* 0x0000000000143947 */ /* 0x000fea0003800000 */
[----:B------:R-:W-:Y:S01]  /*0b20*/  HFMA2.MMA R0, -RZ, RZ, 0, 0 ;  /* 0x00000000ff007435 */ /* 0x000fe200000001ff */
[----:B------:R-:W-:Y:S10]  /*0b30*/  @!P0 BRA `(.L_x_6809) ;  /* 0x0000000000248947 */ /* 0x000ff40003800000 */
[----:B-----5:R-:W-:-:S04]  /*0b40*/  PRMT R0, R79, 0x7632, R0 ;  /* 0x000076324f007816 */ /* 0x020fc80000000000 */
[----:B------:R-:W-:Y:S01]  /*0b50*/  SHF.L.U32 R0, R0, 0x10, RZ ;  /* 0x0000001000007819 */ /* 0x000fe200000006ff */
[----:B------:R-:W-:Y:S06]  /*0b60*/  BRA `(.L_x_6809) ;  /* 0x0000000000187947 */ /* 0x000fec0003800000 */
.L_x_6808:
[----:B-----5:R-:W-:Y:S02]  /*0b70*/  PRMT R0, R83, 0x7632, R0 ;  /* 0x0000763253007816 */ /* 0x020fe40000000000 */
[----:B------:R-:W-:Y:S02]  /*0b80*/  @P0 PRMT R84, R79, 0x7632, R84 ;  /* 0x000076324f540816 */ /* 0x000fe40000000054 */
[----:B------:R-:W-:Y:S02]  /*0b90*/  SHF.L.U32 R0, R0, 0x10, RZ ;  /* 0x0000001000007819 */ /* 0x000fe400000006ff */
[----:B------:R-:W-:-:S03]  /*0ba0*/  @P0 SHF.L.U32 R85, R84, 0x10, RZ ;  /* 0x0000001054550819 */ /* 0x000fc600000006ff */
[----:B------:R-:W-:-:S04]  /*0bb0*/  FMUL.FTZ R0, R0, UR8 ;  /* 0x0000000800007c20 */ /* 0x000fc80008410000 */
[----:B------:R-:W-:-:S07]  /*0bc0*/  @P0 FADD.FTZ R0, R0, R85 ;  /* 0x0000005500000221 */ /* 0x000fce0000010000 */
.L_x_6809:
[----:B------:R-:W-:Y:S05]  /*0bd0*/  BSYNC B0 ;  /* 0x0000000000007941 */ /* 0x000fea0003800000 */
.L_x_6807:
        /* <DEDUP_REMOVED lines=19> */
[----:B-----5:R-:W-:Y:S01]  /*0d10*/  SHF.L.U32 R99, R76, 0x10, RZ ;  /* 0x000000104c637819 */ /* 0x020fe200000006ff */
[----:B------:R-:W-:Y:S06]  /*0d20*/  BRA `(.L_x_6812) ;  /* 0x0000000000107947 */ /* 0x000fec0003800000 */
.L_x_6811:
[----:B-----5:R-:W-:Y:S02]  /*0d30*/  SHF.L.U32 R99, R80, 0x10, RZ ;  /* 0x0000001050637819 */ /* 0x020fe400000006ff */
[----:B0-----:R-:W-:-:S03]  /*0d40*/  @P0 SHF.L.U32 R84, R76, 0x10, RZ ;  /* 0x000000104c540819 */ /* 0x001fc600000006ff */
[----:B------:R-:W-:-:S04]  /*0d50*/  FMUL.FTZ R99, R99, UR8 ;  /* 0x0000000863637c20 */ /* 0x000fc80008410000 */
[----:B------:R-:W-:-:S07]  /*0d60*/  @P0 FADD.FTZ R99, R84, R99 ;  /* 0x0000006354630221 */ /* 0x000fce0000010000 */
.L_x_6812:
[----:B------:R-:W-:Y:S05]  /*0d70*/  BSYNC B0 ;  /* 0x0000000000007941 */ /* 0x000fea0003800000 */
.L_x_6810:
[----:B------:R-:W-:Y:S04]  /*0d80*/  BSSY B0, `(.L_x_6813) ;  /* 0x000000d000007945 */ /* 0x000fe80003800000 */
[----:B------:R-:W-:Y:S05]  /*0d90*/  @P3 BRA `(.L_x_6814) ;  /* 0x0000000000143947 */ /* 0x000fea0003800000 */
[----:B------:R-:W-:Y:S01]  /*0da0*/  HFMA2.MMA R98, -RZ, RZ, 0, 0 ;  /* 0x00000000ff627435 */ /* 0x000fe200000001ff */
[----:B------:R-:W-:Y:S10]  /*0db0*/  @!P0 BRA `(.L_x_6815) ;  /* 0x0000000000248947 */ /* 0x000ff40003800000 */
[----:B-----5:R-:W-:-:S04]  /*0dc0*/  PRMT R98, R76, 0x7632, R98 ;  /* 0x000076324c627816 */ /* 0x020fc80000000062 */
[----:B------:R-:W-:Y:S01]  /*0dd0*/  SHF.L.U32 R98, R98, 0x10, RZ ;  /* 0x0000001062627819 */ /* 0x000fe200000006ff */
[----:B------:R-:W-:Y:S06]  /*0de0*/  BRA `(.L_x_6815) ;  /* 0x0000000000187947 */ /* 0x000fec0003800000 */
.L_x_6814:
[----:B0----5:R-:W-:Y:S02]  /*0df0*/  PRMT R84, R80, 0x7632, R84 ;  /* 0x0000763250547816 */ /* 0x021fe40000000054 */
[----:B------:R-:W-:Y:S02]  /*0e00*/  @P0 PRMT R85, R76, 0x7632, R85 ;  /* 0x000076324c550816 */ /* 0x000fe40000000055 */
[----:B------:R-:W-:Y:S02]  /*0e10*/  SHF.L.U32 R84, R84, 0x10, RZ ;  /* 0x0000001054547819 */ /* 0x000fe400000006ff */
[----:B------:R-:W-:-:S03]  /*0e20*/  @P0 SHF.L.U32 R85, R85, 0x10, RZ ;  /* 0x0000001055550819 */ /* 0x000fc600000006ff */
[----:B------:R-:W-:-:S04]  /*0e30*/  FMUL.FTZ R98, R84, UR8 ;  /* 0x0000000854627c20 */ /* 0x000fc80008410000 */
[----:B------:R-:W-:-:S07]  /*0e40*/  @P0 FADD.FTZ R98, R98, R85 ;  /* 0x0000005562620221 */ /* 0x000fce0000010000 */
.L_x_6815:
[----:B------:R-:W-:Y:S05]  /*0e50*/  BSYNC B0 ;  /* 0x0000000000007941 */ /* 0x000fea0003800000 */
.L_x_6813:
[----:B------:R-:W-:Y:S04]  /*0e60*/  BSSY B0, `(.L_x_6816) ;  /* 0x000000a000007945 */ /* 0x000fe80003800000 */
[----:B------:R-:W-:Y:S05]  /*0e70*/  @P3 BRA `(.L_x_6817) ;  /* 0x0000000000103947 */ /* 0x000fea0003800000 */
[----:B0-----:R-:W-:Y:S01]  /*0e80*/  MOV R97, RZ ;  /* 0x000000ff00617202 */ /* 0x001fe20000000f00 */
[----:B------:R-:W-:Y:S06]  /*0e90*/  @!P0 BRA `(.L_x_6818) ;  /* 0x0000000000188947 */ /* 0x000fec0003800000 */
[----:B-----5:R-:W-:Y:S01]  /*0ea0*/  SHF.L.U32 R97, R77, 0x10, RZ ;  /* 0x000000104d617819 */ /* 0x020fe200000006ff */
[----:B------:R-:W-:Y:S06]  /*0eb0*/  BRA `(.L_x_6818) ;  /* 0x0000000000107947 */ /* 0x000fec0003800000 */
.L_x_6817:
[----:B0----5:R-:W-:Y:S02]  /*0ec0*/  SHF.L.U32 R97, R81, 0x10, RZ ;  /* 0x0000001051617819 */ /* 0x021fe400000006ff */
[----:B------:R-:W-:-:S03]  /*0ed0*/  @P0 SHF.L.U32 R84, R77, 0x10, RZ ;  /* 0x000000104d540819 */ /* 0x000fc600000006ff */
[----:B------:R-:W-:-:S04]  /*0ee0*/  FMUL.FTZ R97, R97, UR8 ;  /* 0x0000000861617c20 */ /* 0x000fc80008410000 */
[----:B------:R-:W-:-:S07]  /*0ef0*/  @P0 FADD.FTZ R97, R84, R97 ;  /* 0x0000006154610221 */ /* 0x000fce0000010000 */
.L_x_6818:
[----:B------:R-:W-:Y:S05]  /*0f00*/  BSYNC B0 ;  /* 0x0000000000007941 */ /* 0x000fea0003800000 */
.L_x_6816:
[----:B------:R-:W-:Y:S04]  /*0f10*/  BSSY B0, `(.L_x_6819) ;  /* 0x000000d000007945 */ /* 0x000fe80003800000 */
[----:B------:R-:W-:Y:S05]  /*0f20*/  @P3 BRA `(.L_x_6820) ;  /* 0x0000000000143947 */ /* 0x000fea0003800000 */
[----:B------:R-:W-:Y:S01]  /*0f30*/  HFMA2.MMA R96, -RZ, RZ, 0, 0 ;  /* 0x00000000ff607435 */ /* 0x000fe200000001ff */
[----:B------:R-:W-:Y:S10]  /*0f40*/  @!P0 BRA `(.L_x_6821) ;  /* 0x0000000000248947 */ /* 0x000ff40003800000 */
[----:B-----5:R-:W-:-:S04]  /*0f50*/  PRMT R96, R77, 0x7632, R96 ;  /* 0x000076324d607816 */ /* 0x020fc80000000060 */
[----:B------:R-:W-:Y:S01]  /*0f60*/  SHF.L.U32 R96, R96, 0x10, RZ ;  /* 0x0000001060607819 */ /* 0x000fe200000006ff */
[----:B------:R-:W-:Y:S06]  /*0f70*/  BRA `(.L_x_6821) ;  /* 0x0000000000187947 */ /* 0x000fec0003800000 */
.L_x_6820:
[----:B-----5:R-:W-:Y:S02]  /*0f80*/  PRMT R84, R81, 0x7632, R84 ;  /* 0x0000763251547816 */ /* 0x020fe40000000054 */
[----:B------:R-:W-:Y:S02]  /*0f90*/  @P0 PRMT R85, R77, 0x7632, R85 ;  /* 0x000076324d550816 */ /* 0x000fe40000000055 */
[----:B------:R-:W-:Y:S02]  /*0fa0*/  SHF.L.U32 R84, R84, 0x10, RZ ;  /* 0x0000001054547819 */ /* 0x000fe400000006ff */
[----:B------:R-:W-:-:S03]  /*0fb0*/  @P0 SHF.L.U32 R85, R85, 0x10, RZ ;  /* 0x0000001055550819 */ /* 0x000fc600000006ff */
[----:B------:R-:W-:-:S04]  /*0fc0*/  FMUL.FTZ R96, R84, UR8 ;  /* 0x0000000854607c20 */ /* 0x000fc80008410000 */
[----:B------:R-:W-:-:S07]  /*0fd0*/  @P0 FADD.FTZ R96, R96, R85 ;  /* 0x0000005560600221 */ /* 0x000fce0000010000 */
.L_x_6821:
[----:B------:R-:W-:Y:S05]  /*0fe0*/  BSYNC B0 ;  /* 0x0000000000007941 */ /* 0x000fea0003800000 */
.L_x_6819:
[----:B------:R-:W-:Y:S04]  /*0ff0*/  BSSY B0, `(.L_x_6822) ;  /* 0x000000a000007945 */ /* 0x000fe80003800000 */
[----:B------:R-:W-:Y:S05]  /*1000*/  @P3 BRA `(.L_x_6823) ;  /* 0x0000000000103947 */ /* 0x000fea0003800000 */
[----:B------:R-:W-:Y:S01]  /*1010*/  MOV R95, RZ ;  /* 0x000000ff005f7202 */ /* 0x000fe20000000f00 */
[----:B------:R-:W-:Y:S06]  /*1020*/  @!P0 BRA `(.L_x_6824) ;  /* 0x0000000000188947 */ /* 0x000fec0003800000 */
[----:B-----5:R-:W-:Y:S01]  /*1030*/  SHF.L.U32 R95, R78, 0x10, RZ ;  /* 0x000000104e5f7819 */ /* 0x020fe200000006ff */
[----:B------:R-:W-:Y:S06]  /*1040*/  BRA `(.L_x_6824) ;  /* 0x0000000000107947 */ /* 0x000fec0003800000 */
.L_x_6823:
[----:B-----5:R-:W-:Y:S02]  /*1050*/  SHF.L.U32 R95, R82, 0x10, RZ ;  /* 0x00000010525f7819 */ /* 0x020fe400000006ff */
[----:B------:R-:W-:-:S03]  /*1060*/  @P0 SHF.L.U32 R84, R78, 0x10, RZ ;  /* 0x000000104e540819 */ /* 0x000fc600000006ff */
[----:B------:R-:W-:-:S04]  /*1070*/  FMUL.FTZ R95, R95, UR8 ;  /* 0x000000085f5f7c20 */ /* 0x000fc80008410000 */
[----:B------:R-:W-:-:S07]  /*1080*/  @P0 FADD.FTZ R95, R84, R95 ;  /* 0x0000005f545f0221 */ /* 0x000fce0000010000 */
.L_x_6824:
[----:B------:R-:W-:Y:S05]  /*1090*/  BSYNC B0 ;  /* 0x0000000000007941 */ /* 0x000fea0003800000 */
.L_x_6822:
[----:B------:R-:W-:Y:S04]  /*10a0*/  BSSY B0, `(.L_x_6825) ;  /* 0x000000d000007945 */ /* 0x000fe80003800000 */
[----:B------:R-:W-:Y:S05]  /*10b0*/  @P3 BRA `(.L_x_6826) ;  /* 0x0000000000143947 */ /* 0x000fea0003800000 */
[----:B------:R-:W-:Y:S01]  /*10c0*/  HFMA2.MMA R94, -RZ, RZ, 0, 0 ;  /* 0x00000000ff5e7435 */ /* 0x000fe200000001ff */
[----:B------:R-:W-:Y:S10]  /*10d0*/  @!P0 BRA `(.L_x_6827) ;  /* 0x0000000000248947 */ /* 0x000ff40003800000 */
[----:B-----5:R-:W-:-:S04]  /*10e0*/  PRMT R94, R78, 0x7632, R94 ;  /* 0x000076324e5e7816 */ /* 0x020fc8000000005e */
[----:B------:R-:W-:Y:S01]  /*10f0*/  SHF.L.U32 R94, R94, 0x10, RZ ;  /* 0x000000105e5e7819 */ /* 0x000fe200000006ff */
[----:B------:R-:W-:Y:S06]  /*1100*/  BRA `(.L_x_6827) ;  /* 0x0000000000187947 */ /* 0x000fec0003800000 */
.L_x_6826:
[----:B-----5:R-:W-:Y:S02]  /*1110*/  PRMT R84, R82, 0x7632, R84 ;  /* 0x0000763252547816 */ /* 0x020fe40000000054 */
[----:B------:R-:W-:Y:S02]  /*1120*/  @P0 PRMT R85, R78, 0x7632, R85 ;  /* 0x000076324e550816 */ /* 0x000fe40000000055 */
[----:B------:R-:W-:Y:S02]  /*1130*/  SHF.L.U32 R84, R84, 0x10, RZ ;  /* 0x0000001054547819 */ /* 0x000fe400000006ff */
[----:B------:R-:W-:-:S03]  /*1140*/  @P0 SHF.L.U32 R85, R85, 0x10, RZ ;  /* 0x0000001055550819 */ /* 0x000fc600000006ff */
[----:B------:R-:W-:-:S04]  /*1150*/  FMUL.FTZ R94, R84, UR8 ;  /* 0x00000008545e7c20 */ /* 0x000fc80008410000 */
[----:B------:R-:W-:-:S07]  /*1160*/  @P0 FADD.FTZ R94, R94, R85 ;  /* 0x000000555e5e0221 */ /* 0x000fce0000010000 */
.L_x_6827:
[----:B------:R-:W-:Y:S05]  /*1170*/  BSYNC B0 ;  /* 0x0000000000007941 */ /* 0x000fea0003800000 */
.L_x_6825:
[----:B------:R-:W-:Y:S04]  /*1180*/  BSSY B0, `(.L_x_6828) ;  /* 0x000000a000007945 */ /* 0x000fe80003800000 */
[----:B------:R-:W-:Y:S05]  /*1190*/  @P3 BRA `(.L_x_6829) ;  /* 0x0000000000103947 */ /* 0x000fea0003800000 */
[----:B------:R-:W-:Y:S01]  /*11a0*/  MOV R93, RZ ;  /* 0x000000ff005d7202 */ /* 0x000fe20000000f00 */
[----:B------:R-:W-:Y:S06]  /*11b0*/  @!P0 BRA `(.L_x_6830) ;  /* 0x0000000000188947 */ /* 0x000fec0003800000 */
[----:B-----5:R-:W-:Y:S01]  /*11c0*/  SHF.L.U32 R93, R79, 0x10, RZ ;  /* 0x000000104f5d7819 */ /* 0x020fe200000006ff */
[----:B------:R-:W-:Y:S06]  /*11d0*/  BRA `(.L_x_6830) ;  /* 0x0000000000107947 */ /* 0x000fec0003800000 */
.L_x_6829:
[----:B-----5:R-:W-:Y:S02]  /*11e0*/  SHF.L.U32 R93, R83, 0x10, RZ ;  /* 0x00000010535d7819 */ /* 0x020fe400000006ff */
[----:B------:R-:W-:-:S03]  /*11f0*/  @P0 SHF.L.U32 R84, R79, 0x10, RZ ;  /* 0x000000104f540819 */ /* 0x000fc600000006ff */
[----:B------:R-:W-:-:S04]  /*1200*/  FMUL.FTZ R93, R93, UR8 ;  /* 0x000000085d5d7c20 */ /* 0x000fc80008410000 */
[----:B------:R-:W-:-:S07]  /*1210*/  @P0 FADD.FTZ R93, R84, R93 ;  /* 0x0000005d545d0221 */ /* 0x000fce0000010000 */
.L_x_6830:
[----:B------:R-:W-:Y:S05]  /*1220*/  BSYNC B0 ;  /* 0x0000000000007941 */ /* 0x000fea0003800000 */
.L_x_6828:
[----:B------:R-:W-:Y:S04]  /*1230*/  BSSY B0, `(.L_x_6831) ;  /* 0x000000d000007945 */ /* 0x000fe80003800000 */
[----:B------:R-:W-:Y:S05]  /*1240*/  @P3 BRA `(.L_x_6832) ;  /* 0x0000000000143947 */ /* 0x000fea0003800000 */
[----:B------:R-:W-:Y:S01]  /*1250*/  HFMA2.MMA R92, -RZ, RZ, 0, 0 ;  /* 0x00000000ff5c7435 */ /* 0x000fe200000001ff */
[----:B------:R-:W-:Y:S10]  /*1260*/  @!P0 BRA `(.L_x_6833) ;  /* 0x0000000000248947 */ /* 0x000ff40003800000 */
[----:B-----5:R-:W-:-:S04]  /*1270*/  PRMT R92, R79, 0x7632, R92 ;  /* 0x000076324f5c7816 */ /* 0x020fc8000000005c */
[----:B------:R-:W-:Y:S01]  /*1280*/  SHF.L.U32 R92, R92, 0x10, RZ ;  /* 0x000000105c5c7819 */ /* 0x000fe200000006ff */
[----:B------:R-:W-:Y:S06]  /*1290*/  BRA `(.L_x_6833) ;  /* 0x0000000000187947 */ /* 0x000fec0003800000 */
.L_x_6832:
[----:B-----5:R-:W-:Y:S02]  /*12a0*/  PRMT R84, R83, 0x7632, R84 ;  /* 0x0000763253547816 */ /* 0x020fe40000000054 */
[----:B------:R-:W-:Y:S02]  /*12b0*/  @P0 PRMT R85, R79, 0x7632, R85 ;  /* 0x000076324f550816 */ /* 0x000fe40000000055 */
[----:B------:R-:W-:Y:S02]  /*12c0*/  SHF.L.U32 R84, R84, 0x10, RZ ;  /* 0x0000001054547819 */ /* 0x000fe400000006ff */
[----:B------:R-:W-:-:S03]  /*12d0*/  @P0 SHF.L.U32 R85, R85, 0x10, RZ ;  /* 0x0000001055550819 */ /* 0x000fc600000006ff */
[----:B------:R-:W-:-:S04]  /*12e0*/  FMUL.FTZ R92, R84, UR8 ;  /* 0x00000008545c7c20 */ /* 0x000fc80008410000 */
[----:B------:R-:W-:-:S07]  /*12f0*/  @P0 FADD.FTZ R92, R92, R85 ;  /* 0x000000555c5c0221 */ /* 0x000fce0000010000 */
.L_x_6833:
[----:B------:R-:W-:Y:S05]  /*1300*/  BSYNC B0 ;  /* 0x0000000000007941 */ /* 0x000fea0003800000 */
.L_x_6831:
        /* <DEDUP_REMOVED lines=18> */
[----:B-----5:R-:W-:Y:S01]  /*1430*/  SHF.L.U32 R107, R76, 0x10, RZ ;  /* 0x000000104c6b7819 */ /* 0x020fe200000006ff */
[----:B------:R-:W-:Y:S06]  /*1440*/  BRA `(.L_x_6836) ;  /* 0x0000000000107947 */ /* 0x000fec0003800000 */
.L_x_6835:
[----:B-----5:R-:W-:Y:S02]  /*1450*/  SHF.L.U32 R107, R80, 0x10, RZ ;  /* 0x00000010506b7819 */ /* 0x020fe400000006ff */
[----:B--2---:R-:W-:-:S03]  /*1460*/  @P0 SHF.L.U32 R84, R76, 0x10, RZ ;  /* 0x000000104c540819 */ /* 0x004fc600000006ff */
[----:B------:R-:W-:-:S04]  /*1470*/  FMUL.FTZ R107, R107, UR8 ;  /* 0x000000086b6b7c20 */ /* 0x000fc80008410000 */
[----:B------:R-:W-:-:S07]  /*1480*/  @P0 FADD.FTZ R107, R84, R107 ;  /* 0x0000006b546b0221 */ /* 0x000fce0000010000 */
.L_x_6836:
[----:B------:R-:W-:Y:S05]  /*1490*/  BSYNC B0 ;  /* 0x0000000000007941 */ /* 0x000fea0003800000 */
.L_x_6834:
[----:B------:R-:W-:Y:S04]  /*14a0*/  BSSY B0, `(.L_x_6837) ;  /* 0x000000d000007945 */ /* 0x000fe80003800000 */
[----:B------:R-:W-:Y:S05]  /*14b0*/  @P3 BRA `(.L_x_6838) ;  /* 0x0000000000143947 */ /* 0x000fea0003800000 */
[----:B------:R-:W-:Y:S01]  /*14c0*/  HFMA2.MMA R106, -RZ, RZ, 0, 0 ;  /* 0x00000000ff6a7435 */ /* 0x000fe200000001ff */
[----:B------:R-:W-:Y:S10]  /*14d0*/  @!P0 BRA `(.L_x_6839) ;  /* 0x0000000000248947 */ /* 0x000ff40003800000 */
[----:B-----5:R-:W-:-:S04]  /*14e0*/  PRMT R106, R76, 0x7632, R106 ;  /* 0x000076324c6a7816 */ /* 0x020fc8000000006a */
[----:B------:R-:W-:Y:S01]  /*14f0*/  SHF.L.U32 R106, R106, 0x10, RZ ;  /* 0x000000106a6a7819 */ /* 0x000fe200000006ff */
[----:B------:R-:W-:Y:S06]  /*1500*/  BRA `(.L_x_6839) ;  /* 0x0000000000187947 */ /* 0x000fec0003800000 */
.L_x_6838:
[----:B--2--5:R-:W-:Y:S02]  /*1510*/  PRMT R84, R80, 0x7632, R84 ;  /* 0x0000763250547816 */ /* 0x024fe40000000054 */
[----:B------:R-:W-:Y:S02]  /*1520*/  @P0 PRMT R85, R76, 0x7632, R85 ;  /* 0x000076324c550816 */ /* 0x000fe40000000055 */
[----:B------:R-:W-:Y:S02]  /*1530*/  SHF.L.U32 R84, R84, 0x10, RZ ;  /* 0x0000001054547819 */ /* 0x000fe400000006ff */
[----:B------:R-:W-:-:S03]  /*1540*/  @P0 SHF.L.U32 R85, R85, 0x10, RZ ;  /* 0x0000001055550819 */ /* 0x000fc600000006ff */
[----:B------:R-:W-:-:S04]  /*1550*/  FMUL.FTZ R106, R84, UR8 ;  /* 0x00000008546a7c20 */ /* 0x000fc80008410000 */
[----:B------:R-:W-:-:S07]  /*1560*/  @P0 FADD.FTZ R106, R106, R85 ;  /* 0x000000556a6a0221 */ /* 0x000fce0000010000 */
.L_x_6839:
[----:B------:R-:W-:Y:S05]  /*1570*/  BSYNC B0 ;  /* 0x0000000000007941 */ /* 0x000fea0003800000 */
.L_x_6837:
[----:B------:R-:W-:Y:S04]  /*1580*/  BSSY B0, `(.L_x_6840) ;  /* 0x000000a000007945 */ /* 0x000fe80003800000 */
[----:B------:R-:W-:Y:S05]  /*1590*/  @P3 BRA `(.L_x_6841) ;  /* 0x0000000000103947 */ /* 0x000fea0003800000 */
[----:B--2---:R-:W-:Y:S01]  /*15a0*/  MOV R105, RZ ;  /* 0x000000ff00697202 */ /* 0x004fe20000000f00 */
[----:B------:R-:W-:Y:S06]  /*15b0*/  @!P0 BRA `(.L_x_6842) ;  /* 0x0000000000188947 */ /* 0x000fec0003800000 */
[----:B-----5:R-:W-:Y:S01]  /*15c0*/  SHF.L.U32 R105, R77, 0x10, RZ ;  /* 0x000000104d697819 */ /* 0x020fe200000006ff */
[----:B------:R-:W-:Y:S06]  /*15d0*/  BRA `(.L_x_6842) ;  /* 0x0000000000107947 */ /* 0x000fec0003800000 */
.L_x_6841:
[----:B--2--5:R-:W-:Y:S02]  /*15e0*/  SHF.L.U32 R105, R81, 0x10, RZ ;  /* 0x0000001051697819 */ /* 0x024fe400000006ff */
[----:B------:R-:W-:-:S03]  /*15f0*/  @P0 SHF.L.U32 R84, R77, 0x10, RZ ;  /* 0x000000104d540819 */ /* 0x000fc600000006ff */
[----:B------:R-:W-:-:S04]  /*1600*/  FMUL.FTZ R105, R105, UR8 ;  /* 0x0000000869697c20 */ /* 0x000fc80008410000 */
[----:B------:R-:W-:-:S07]  /*1610*/  @P0 FADD.FTZ R105, R84, R105 ;  /* 0x0000006954690221 */ /* 0x000fce0000010000 */
.L_x_6842:
[----:B------:R-:W-:Y:S05]  /*1620*/  BSYNC B0 ;  /* 0x0000000000007941 */ /* 0x000fea0003800000 */
.L_x_6840:
[----:B------:R-:W-:Y:S04]  /*1630*/  BSSY B0, `(.L_x_6843) ;  /* 0x000000d000007945 */ /* 0x000fe80003800000 */
[----:B------:R-:W-:Y:S05]  /*1640*/  @P3 BRA `(.L_x_6844) ;  /* 0x0000000000143947 */ /* 0x000fea0003800000 */
[----:B------:R-:W-:Y:S01]  /*1650*/  HFMA2.MMA R104, -RZ, RZ, 0, 0 ;  /* 0x00000000ff687435 */ /* 0x000fe200000001ff */
[----:B------:R-:W-:Y:S10]  /*1660*/  @!P0 BRA `(.L_x_6845) ;  /* 0x0000000000248947 */ /* 0x000ff40003800000 */
[----:B-----5:R-:W-:-:S04]  /*1670*/  PRMT R104, R77, 0x7632, R104 ;  /* 0x000076324d687816 */ /* 0x020fc80000000068 */
[----:B------:R-:W-:Y:S01]  /*1680*/  SHF.L.U32 R104, R104, 0x10, RZ ;  /* 0x0000001068687819 */ /* 0x000fe200000006ff */
[----:B------:R-:W-:Y:S06]  /*1690*/  BRA `(.L_x_6845) ;  /* 0x0000000000187947 */ /* 0x000fec0003800000 */
.L_x_6844:
[----:B-----5:R-:W-:Y:S02]  /*16a0*/  PRMT R84, R81, 0x7632, R84 ;  /* 0x0000763251547816 */ /* 0x020fe40000000054 */
[----:B------:R-:W-:Y:S02]  /*16b0*/  @P0 PRMT R85, R77, 0x7632, R85 ;  /* 0x000076324d550816 */ /* 0x000fe40000000055 */
[----:B------:R-:W-:Y:S02]  /*16c0*/  SHF.L.U32 R84, R84, 0x10, RZ ;  /* 0x0000001054547819 */ /* 0x000fe400000006ff */
[----:B------:R-:W-:-:S03]  /*16d0*/  @P0 SHF.L.U32 R85, R85, 0x10, RZ ;  /* 0x0000001055550819 */ /* 0x000fc600000006ff */
[----:B------:R-:W-:-:S04]  /*16e0*/  FMUL.FTZ R104, R84, UR8 ;  /* 0x0000000854687c20 */ /* 0x000fc80008410000 */
[----:B------:R-:W-:-:S07]  /*16f0*/  @P0 FADD.FTZ R104, R104, R85 ;  /* 0x0000005568680221 */ /* 0x000fce0000010000 */
.L_x_6845:
[----:B------:R-:W-:Y:S05]  /*1700*/  BSYNC B0 ;  /* 0x0000000000007941 */ /* 0x000fea0003800000 */
.L_x_6843:
[----:B------:R-:W-:Y:S04]  /*1710*/  BSSY B0, `(.L_x_6846) ;  /* 0x000000a000007945 */ /* 0x000fe80003800000 */
[----:B------:R-:W-:Y:S05]  /*1720*/  @P3 BRA `(.L_x_6847) ;  /* 0x0000000000103947 */ /* 0x000fea0003800000 */
[----:B------:R-:W-:Y:S01]  /*1730*/  MOV R103, RZ ;  /* 0x000000ff00677202 */ /* 0x000fe20000000f00 */
[----:B------:R-:W-:Y:S06]  /*1740*/  @!P0 BRA `(.L_x_6848) ;  /* 0x0000000000188947 */ /* 0x000fec0003800000 */
[----:B-----5:R-:W-:Y:S01]  /*1750*/  SHF.L.U32 R103, R78, 0x10, RZ ;  /* 0x000000104e677819 */ /* 0x020fe200000006ff */
[----:B------:R-:W-:Y:S06]  /*1760*/  BRA `(.L_x_6848) ;  /* 0x0000000000107947 */ /* 0x000fec0003800000 */
.L_x_6847:
[----:B-----5:R-:W-:Y:S02]  /*1770*/  SHF.L.U32 R103, R82, 0x10, RZ ;  /* 0x0000001052677819 */ /* 0x020fe400000006ff */
[----:B------:R-:W-:-:S03]  /*1780*/  @P0 SHF.L.U32 R84, R78, 0x10, RZ ;  /* 0x000000104e540819 */ /* 0x000fc600000006ff */
[----:B------:R-:W-:-:S04]  /*1790*/  FMUL.FTZ R103, R103, UR8 ;  /* 0x0000000867677c20 */ /* 0x000fc80008410000 */
[----:B------:R-:W-:-:S07]  /*17a0*/  @P0 FADD.FTZ R103, R84, R103 ;  /* 0x0000006754670221 */ /* 0x000fce0000010000 */
.L_x_6848:
[----:B------:R-:W-:Y:S05]  /*17b0*/  BSYNC B0 ;  /* 0x0000000000007941 */ /* 0x000fea0003800000 */
.L_x_6846:
[----:B------:R-:W-:Y:S04]  /*17c0*/  BSSY B0, `(.L_x_6849) ;  /* 0x000000d000007945 */ /* 0x000fe80003800000 */
[----:B------:R-:W-:Y:S05]  /*17d0*/  @P3 BRA `(.L_x_6850) ;  /* 0x0000000000143947 */ /* 0x000fea0003800000 */
[----:B------:R-:W-:Y:S01]  /*17e0*/  HFMA2.MMA R102, -RZ, RZ, 0, 0 ;  /* 0x00000000ff667435 */ /* 0x000fe200000001ff */
[----:B------:R-:W-:Y:S10]  /*17f0*/  @!P0 BRA `(.L_x_6851) ;  /* 0x0000000000248947 */ /* 0x000ff40003800000 */
[----:B-----5:R-:W-:-:S04]  /*1800*/  PRMT R102, R78, 0x7632, R102 ;  /* 0x000076324e667816 */ /* 0x020fc80000000066 */
[----:B------:R-:W-:Y:S01]  /*1810*/  SHF.L.U32 R102, R102, 0x10, RZ ;  /* 0x0000001066667819 */ /* 0x000fe200000006ff */
[----:B------:R-:W-:Y:S06]  /*1820*/  BRA `(.L_x_6851) ;  /* 0x0000000000187947 */ /* 0x000fec0003800000 */
.L_x_6850:
[----:B-----5:R-:W-:Y:S02]  /*1830*/  PRMT R84, R82, 0x7632, R84 ;  /* 0x0000763252547816 */ /* 0x020fe40000000054 */
[----:B------:R-:W-:Y:S02]  /*1840*/  @P0 PRMT R85, R78, 0x7632, R85 ;  /* 0x000076324e550816 */ /* 0x000fe40000000055 */
[----:B------:R-:W-:Y:S02]  /*1850*/  SHF.L.U32 R84, R84, 0x10, RZ ;  /* 0x0000001054547819 */ /* 0x000fe400000006ff */
[----:B------:R-:W-:-:S03]  /*1860*/  @P0 SHF.L.U32 R85, R85, 0x10, RZ ;  /* 0x0000001055550819 */ /* 0x000fc600000006ff */
[----:B------:R-:W-:-:S04]  /*1870*/  FMUL.FTZ R102, R84, UR8 ;  /* 0x0000000854667c20 */ /* 0x000fc80008410000 */
[----:B------:R-:W-:-:S07]  /*1880*/  @P0 FADD.FTZ R102, R102, R85 ;  /* 0x0000005566660221 */ /* 0x000fce0000010000 */
.L_x_6851:
[----:B------:R-:W-:Y:S05]  /*1890*/  BSYNC B0 ;  /* 0x0000000000007941 */ /* 0x000fea0003800000 */
.L_x_6849:
[----:B------:R-:W-:Y:S04]  /*18a0*/  BSSY B0, `(.L_x_6852) ;  /* 0x000000a000007945 */ /* 0x000fe80003800000 */
[----:B------:R-:W-:Y:S05]  /*18b0*/  @P3 BRA `(.L_x_6853) ;  /* 0x0000000000103947 */ /* 0x000fea0003800000 */
[----:B------:R-:W-:Y:S01]  /*18c0*/  MOV R101, RZ ;  /* 0x000000ff00657202 */ /* 0x000fe20000000f00 */
[----:B------:R-:W-:Y:S06]  /*18d0*/  @!P0 BRA `(.L_x_6854) ;  /* 0x0000000000188947 */ /* 0x000fec0003800000 */
[----:B-----5:R-:W-:Y:S01]  /*18e0*/  SHF.L.U32 R101, R79, 0x10, RZ ;  /* 0x000000104f657819 */ /* 0x020fe200000006ff */
[----:B------:R-:W-:Y:S06]  /*18f0*/  BRA `(.L_x_6854) ;  /* 0x0000000000107947 */ /* 0x000fec0003800000 */
.L_x_6853:
[----:B-----5:R-:W-:Y:S02]  /*1900*/  SHF.L.U32 R101, R83, 0x10, RZ ;  /* 0x0000001053657819 */ /* 0x020fe400000006ff */
[----:B------:R-:W-:-:S03]  /*1910*/  @P0 SHF.L.U32 R84, R79, 0x10, RZ ;  /* 0x000000104f540819 */ /* 0x000fc600000006ff */
[----:B------:R-:W-:-:S04]  /*1920*/  FMUL.FTZ R101, R101, UR8 ;  /* 0x0000000865657c20 */ /* 0x000fc80008410000 */
[----:B------:R-:W-:-:S07]  /*1930*/  @P0 FADD.FTZ R101, R84, R101 ;  /* 0x0000006554650221 */ /* 0x000fce0000010000 */
.L_x_6854:
[----:B------:R-:W-:Y:S05]  /*1940*/  BSYNC B0 ;  /* 0x0000000000007941 */ /* 0x000fea0003800000 */
.L_x_6852:
[----:B------:R-:W-:Y:S04]  /*1950*/  BSSY B0, `(.L_x_6855) ;  /* 0x000000d000007945 */ /* 0x000fe80003800000 */
[----:B------:R-:W-:Y:S05]  /*1960*/  @P3 BRA `(.L_x_6856) ;  /* 0x0000000000143947 */ /* 0x000fea0003800000 */
[----:B------:R-:W-:Y:S01]  /*1970*/  HFMA2.MMA R100, -RZ, RZ, 0, 0 ;  /* 0x00000000ff647435 */ /* 0x000fe200000001ff */
[----:B------:R-:W-:Y:S10]  /*1980*/  @!P0 BRA `(.L_x_6857) ;  /* 0x0000000000248947 */ /* 0x000ff40003800000 */
[----:B-----5:R-:W-:-:S04]  /*1990*/  PRMT R100, R79, 0x7632, R100 ;  /* 0x000076324f647816 */ /* 0x020fc80000000064 */
[----:B------:R-:W-:Y:S01]  /*19a0*/  SHF.L.U32 R100, R100, 0x10, RZ ;  /* 0x0000001064647819 */ /* 0x000fe200000006ff */
[----:B------:R-:W-:Y:S06]  /*19b0*/  BRA `(.L_x_6857) ;  /* 0x0000000000187947 */ /* 0x000fec0003800000 */
.L_x_6856:
[----:B-----5:R-:W-:Y:S02]  /*19c0*/  PRMT R84, R83, 0x7632, R84 ;  /* 0x0000763253547816 */ /* 0x020fe40000000054 */
[----:B------:R-:W-:Y:S02]  /*19d0*/  @P0 PRMT R85, R79, 0x7632, R85 ;  /* 0x000076324f550816 */ /* 0x000fe40000000055 */
[----:B------:R-:W-:Y:S02]  /*19e0*/  SHF.L.U32 R84, R84, 0x10, RZ ;  /* 0x0000001054547819 */ /* 0x000fe400000006ff */
[----:B------:R-:W-:-:S03]  /*19f0*/  @P0 SHF.L.U32 R85, R85, 0x10, RZ ;  /* 0x0000001055550819 */ /* 0x000fc600000006ff */
[----:B------:R-:W-:-:S04]  /*1a00*/  FMUL.FTZ R100, R84, UR8 ;  /* 0x0000000854647c20 */ /* 0x000fc80008410000 */
[----:B------:R-:W-:-:S07]  /*1a10*/  @P0 FADD.FTZ R100, R100, R85 ;  /* 0x0000005564640221 */ /* 0x000fce0000010000 */
.L_x_6857:
[----:B------:R-:W-:Y:S05]  /*1a20*/  BSYNC B0 ;  /* 0x0000000000007941 */ /* 0x000fea0003800000 */
.L_x_6855:
        /* <DEDUP_REMOVED lines=18> */
[----:B-----5:R-:W-:Y:S01]  /*1b50*/  SHF.L.U32 R116, R76, 0x10, RZ ;  /* 0x000000104c747819 */ /* 0x020fe200000006ff */
[----:B------:R-:W-:Y:S06]  /*1b60*/  BRA `(.L_x_6860) ;  /* 0x0000000000107947 */ /* 0x000fec0003800000 */
.L_x_6859:
[----:B--2--5:R-:W-:Y:S02]  /*1b70*/  SHF.L.U32 R116, R80, 0x10, RZ ;  /* 0x0000001050747819 */ /* 0x024fe400000006ff */
[----:B------:R-:W-:-:S03]  /*1b80*/  @P0 SHF.L.U32 R85, R76, 0x10, RZ ;  /* 0x000000104c550819 */ /* 0x000fc600000006ff */
[----:B------:R-:W-:-:S04]  /*1b90*/  FMUL.FTZ R116, R116, UR8 ;  /* 0x0000000874747c20 */ /* 0x000fc80008410000 */
[----:B------:R-:W-:-:S07]  /*1ba0*/  @P0 FADD.FTZ R116, R85, R116 ;  /* 0x0000007455740221 */ /* 0x000fce0000010000 */
.L_x_6860:
[----:B------:R-:W-:Y:S05]  /*1bb0*/  BSYNC B0 ;  /* 0x0000000000007941 */ /* 0x000fea0003800000 */
.L_x_6858:
[----:B------:R-:W-:Y:S04]  /*1bc0*/  BSSY B0, `(.L_x_6861) ;  /* 0x000000d000007945 */ /* 0x000fe80003800000 */
[----:B------:R-:W-:Y:S05]  /*1bd0*/  @P3 BRA `(.L_x_6862) ;  /* 0x0000000000143947 */ /* 0x000fea0003800000 */
[----:B------:R-:W-:Y:S01]  /*1be0*/  HFMA2.MMA R115, -RZ, RZ, 0, 0 ;  /* 0x00000000ff737435 */ /* 0x000fe200000001ff */
[----:B------:R-:W-:Y:S10]  /*1bf0*/  @!P0 BRA `(.L_x_6863) ;  /* 0x0000000000248947 */ /* 0x000ff40003800000 */
[----:B-----5:R-:W-:-:S04]  /*1c00*/  PRMT R115, R76, 0x7632, R115 ;  /* 0x000076324c737816 */ /* 0x020fc80000000073 */
[----:B------:R-:W-:Y:S01]  /*1c10*/  SHF.L.U32 R115, R115, 0x10, RZ ;  /* 0x0000001073737819 */ /* 0x000fe200000006ff */
[----:B------:R-:W-:Y:S06]  /*1c20*/  BRA `(.L_x_6863) ;  /* 0x0000000000187947 */ /* 0x000fec0003800000 */
.L_x_6862:
[----:B-----5:R-:W-:Y:S02]  /*1c30*/  PRMT R84, R80, 0x7632, R84 ;  /* 0x0000763250547816 */ /* 0x020fe40000000054 */
[----:B------:R-:W-:Y:S02]  /*1c40*/  @P0 PRMT R85, R76, 0x7632, R85 ;  /* 0x000076324c550816 */ /* 0x000fe40000000055 */
[----:B------:R-:W-:Y:S02]  /*1c50*/  SHF.L.U32 R84, R84, 0x10, RZ ;  /* 0x0000001054547819 */ /* 0x000fe400000006ff */
[----:B------:R-:W-:-:S03]  /*1c60*/  @P0 SHF.L.U32 R86, R85, 0x10, RZ ;  /* 0x0000001055560819 */ /* 0x000fc600000006ff */
[----:B------:R-:W-:-:S04]  /*1c70*/  FMUL.FTZ R115, R84, UR8 ;  /* 0x0000000854737c20 */ /* 0x000fc80008410000 */
[----:B------:R-:W-:-:S07]  /*1c80*/  @P0 FADD.FTZ R115, R115, R86 ;  /* 0x0000005673730221 */ /* 0x000fce0000010000 */
.L_x_6863:
[----:B------:R-:W-:Y:S05]  /*1c90*/  BSYNC B0 ;  /* 0x0000000000007941 */ /* 0x000fea0003800000 */
.L_x_6861:
[----:B------:R-:W-:Y:S04]  /*1ca0*/  BSSY B0, `(.L_x_6864) ;  /* 0x000000a000007945 */ /* 0x000fe80003800000 */
[----:B------:R-:W-:Y:S05]  /*1cb0*/  @P3 BRA `(.L_x_6865) ;  /* 0x0000000000103947 */ /* 0x000fea0003800000 */
[----:B------:R-:W-:Y:S01]  /*1cc0*/  MOV R114, RZ ;  /* 0x000000ff00727202 */ /* 0x000fe20000000f00 */
[----:B------:R-:W-:Y:S06]  /*1cd0*/  @!P0 BRA `(.L_x_6866) ;  /* 0x0000000000188947 */ /* 0x000fec0003800000 */
[----:B-----5:R-:W-:Y:S01]  /*1ce0*/  SHF.L.U32 R114, R77, 0x10, RZ ;  /* 0x000000104d727819 */ /* 0x020fe200000006ff */
[----:B------:R-:W-:Y:S06]  /*1cf0*/  BRA `(.L_x_6866) ;  /* 0x0000000000107947 */ /* 0x000fec0003800000 */
.L_x_6865:
[----:B-----5:R-:W-:Y:S02]  /*1d00*/  SHF.L.U32 R114, R81, 0x10, RZ ;  /* 0x0000001051727819 */ /* 0x020fe400000006ff */
[----:B------:R-:W-:-:S03]  /*1d10*/  @P0 SHF.L.U32 R85, R77, 0x10, RZ ;  /* 0x000000104d550819 */ /* 0x000fc600000006ff */
[----:B------:R-:W-:-:S04]  /*1d20*/  FMUL.FTZ R114, R114, UR8 ;  /* 0x0000000872727c20 */ /* 0x000fc80008410000 */
[----:B------:R-:W-:-:S07]  /*1d30*/  @P0 FADD.FTZ R114, R85, R114 ;  /* 0x0000007255720221 */ /* 0x000fce0000010000 */
.L_x_6866:
[----:B------:R-:W-:Y:S05]  /*1d40*/  BSYNC B0 ;  /* 0x0000000000007941 */ /* 0x000fea0003800000 */
.L_x_6864:
[----:B------:R-:W-:Y:S04]  /*1d50*/  BSSY B0, `(.L_x_6867) ;  /* 0x000000d000007945 */ /* 0x000fe80003800000 */
[----:B------:R-:W-:Y:S05]  /*1d60*/  @P3 BRA `(.L_x_6868) ;  /* 0x0000000000143947 */ /* 0x000fea0003800000 */
[----:B------:R-:W-:Y:S01]  /*1d70*/  HFMA2.MMA R113, -RZ, RZ, 0, 0 ;  /* 0x00000000ff717435 */ /* 0x000fe200000001ff */
[----:B------:R-:W-:Y:S10]  /*1d80*/  @!P0 BRA `(.L_x_6869) ;  /* 0x0000000000248947 */ /* 0x000ff40003800000 */
[----:B-----5:R-:W-:-:S04]  /*1d90*/  PRMT R113, R77, 0x7632, R113 ;  /* 0x000076324d717816 */ /* 0x020fc80000000071 */
[----:B------:R-:W-:Y:S01]  /*1da0*/  SHF.L.U32 R113, R113, 0x10, RZ ;  /* 0x0000001071717819 */ /* 0x000fe200000006ff */
[----:B------:R-:W-:Y:S06]  /*1db0*/  BRA `(.L_x_6869) ;  /* 0x0000000000187947 */ /* 0x000fec0003800000 */
.L_x_6868:
[----:B-----5:R-:W-:Y:S02]  /*1dc0*/  PRMT R84, R81, 0x7632, R84 ;  /* 0x0000763251547816 */ /* 0x020fe40000000054 */
[----:B------:R-:W-:Y:S02]  /*1dd0*/  @P0 PRMT R85, R77, 0x7632, R85 ;  /* 0x000076324d550816 */ /* 0x000fe40000000055 */
[----:B------:R-:W-:Y:S02]  /*1de0*/  SHF.L.U32 R84, R84, 0x10, RZ ;  /* 0x0000001054547819 */ /* 0x000fe400000006ff */
[----:B------:R-:W-:-:S03]  /*1df0*/  @P0 SHF.L.U32 R86, R85, 0x10, RZ ;  /* 0x0000001055560819 */ /* 0x000fc600000006ff */
[----:B------:R-:W-:-:S04]  /*1e00*/  FMUL.FTZ R113, R84, UR8 ;  /* 0x0000000854717c20 */ /* 0x000fc80008410000 */
[----:B------:R-:W-:-:S07]  /*1e10*/  @P0 FADD.FTZ R113, R113, R86 ;  /* 0x0000005671710221 */ /* 0x000fce0000010000 */
.L_x_6869:
[----:B------:R-:W-:Y:S05]  /*1e20*/  BSYNC B0 ;  /* 0x0000000000007941 */ /* 0x000fea0003800000 */
.L_x_6867:
[----:B------:R-:W-:Y:S04]  /*1e30*/  BSSY B0, `(.L_x_6870) ;  /* 0x000000a000007945 */ /* 0x000fe80003800000 */
[----:B------:R-:W-:Y:S05]  /*1e40*/  @P3 BRA `(.L_x_6871) ;  /* 0x0000000000103947 */ /* 0x000fea0003800000 */
[----:B------:R-:W-:Y:S01]  /*1e50*/  MOV R112, RZ ;  /* 0x000000ff00707202 */ /* 0x000fe20000000f00 */
[----:B------:R-:W-:Y:S06]  /*1e60*/  @!P0 BRA `(.L_x_6872) ;  /* 0x0000000000188947 */ /* 0x000fec0003800000 */
[----:B-----5:R-:W-:Y:S01]  /*1e70*/  SHF.L.U32 R112, R78, 0x10, RZ ;  /* 0x000000104e707819 */ /* 0x020fe200000006ff */
[----:B------:R-:W-:Y:S06]  /*1e80*/  BRA `(.L_x_6872) ;  /* 0x0000000000107947 */ /* 0x000fec0003800000 */
.L_x_6871:
[----:B-----5:R-:W-:Y:S02]  /*1e90*/  SHF.L.U32 R112, R82, 0x10, RZ ;  /* 0x0000001052707819 */ /* 0x020fe400000006ff */
[----:B------:R-:W-:-:S03]  /*1ea0*/  @P0 SHF.L.U32 R85, R78, 0x10, RZ ;  /* 0x000000104e550819 */ /* 0x000fc600000006ff */
[----:B------:R-:W-:-:S04]  /*1eb0*/  FMUL.FTZ R112, R112, UR8 ;  /* 0x0000000870707c20 */ /* 0x000fc80008410000 */
[----:B------:R-:W-:-:S07]  /*1ec0*/  @P0 FADD.FTZ R112, R85, R112 ;  /* 0x0000007055700221 */ /* 0x000fce0000010000 */
.L_x_6872:
[----:B------:R-:W-:Y:S05]  /*1ed0*/  BSYNC B0 ;  /* 0x0000000000007941 */ /* 0x000fea0003800000 */
.L_x_6870:
[----:B------:R-:W-:Y:S04]  /*1ee0*/  BSSY B0, `(.L_x_6873) ;  /* 0x000000d000007945 */ /* 0x000fe80003800000 */
[----:B------:R-:W-:Y:S05]  /*1ef0*/  @P3 BRA `(.L_x_6874) ;  /* 0x0000000000143947 */ /* 0x000fea0003800000 */
[----:B------:R-:W-:Y:S01]  /*1f00*/  HFMA2.MMA R111, -RZ, RZ, 0, 0 ;  /* 0x00000000ff6f7435 */ /* 0x000fe200000001ff */
[----:B------:R-:W-:Y:S10]  /*1f10*/  @!P0 BRA `(.L_x_6875) ;  /* 0x0000000000248947 */ /* 0x000ff40003800000 */
[----:B-----5:R-:W-:-:S04]  /*1f20*/  PRMT R111, R78, 0x7632, R111 ;  /* 0x000076324e6f7816 */ /* 0x020fc8000000006f */
[----:B------:R-:W-:Y:S01]  /*1f30*/  SHF.L.U32 R111, R111, 0x10, RZ ;  /* 0x000000106f6f7819 */ /* 0x000fe200000006ff */
[----:B------:R-:W-:Y:S06]  /*1f40*/  BRA `(.L_x_6875) ;  /* 0x0000000000187947 */ /* 0x000fec0003800000 */
.L_x_6874:
[----:B-----5:R-:W-:Y:S02]  /*1f50*/  PRMT R84, R82, 0x7632, R84 ;  /* 0x0000763252547816 */ /* 0x020fe40000000054 */
[----:B------:R-:W-:Y:S02]  /*1f60*/  @P0 PRMT R85, R78, 0x7632, R85 ;  /* 0x000076324e550816 */ /* 0x000fe40000000055 */
[----:B------:R-:W-:Y:S02]  /*1f70*/  SHF.L.U32 R84, R84, 0x10, RZ ;  /* 0x0000001054547819 */ /* 0x000fe400000006ff */
[----:B------:R-:W-:-:S03]  /*1f80*/  @P0 SHF.L.U32 R86, R85, 0x10, RZ ;  /* 0x0000001055560819 */ /* 0x000fc600000006ff */
[----:B------:R-:W-:-:S04]  /*1f90*/  FMUL.FTZ R111, R84, UR8 ;  /* 0x00000008546f7c20 */ /* 0x000fc80008410000 */
[----:B------:R-:W-:-:S07]  /*1fa0*/  @P0 FADD.FTZ R111, R111, R86 ;  /* 0x000000566f6f0221 */ /* 0x000fce0000010000 */
.L_x_6875:
[----:B------:R-:W-:Y:S05]  /*1fb0*/  BSYNC B0 ;  /* 0x0000000000007941 */ /* 0x000fea0003800000 */
.L_x_6873:
[----:B------:R-:W-:Y:S04]  /*1fc0*/  BSSY B0, `(.L_x_6876) ;  /* 0x000000a000007945 */ /* 0x000fe80003800000 */
[----:B------:R-:W-:Y:S05]  /*1fd0*/  @P3 BRA `(.L_x_6877) ;  /* 0x0000000000103947 */ /* 0x000fea0003800000 */
[----:B------:R-:W-:Y:S01]  /*1fe0*/  MOV R110, RZ ;  /* 0x000000ff006e7202 */ /* 0x000fe20000000f00 */
[----:B------:R-:W-:Y:S06]  /*1ff0*/  @!P0 BRA `(.L_x_6878) ;  /* 0x0000000000188947 */ /* 0x000fec0003800000 */
[----:B-----5:R-:W-:Y:S01]  /*2000*/  SHF.L.U32 R110, R79, 0x10, RZ ;  /* 0x000000104f6e7819 */ /* 0x020fe200000006ff */
[----:B------:R-:W-:Y:S06]  /*2010*/  BRA `(.L_x_6878) ;  /* 0x0000000000107947 */ /* 0x000fec0003800000 */
.L_x_6877:
[----:B-----5:R-:W-:Y:S02]  /*2020*/  SHF.L.U32 R110, R83, 0x10, RZ ;  /* 0x00000010536e7819 */ /* 0x020fe400000006ff */
[----:B------:R-:W-:-:S03]  /*2030*/  @P0 SHF.L.U32 R85, R79, 0x10, RZ ;  /* 0x000000104f550819 */ /* 0x000fc600000006ff */
[----:B------:R-:W-:-:S04]  /*2040*/  FMUL.FTZ R110, R110, UR8 ;  /* 0x000000086e6e7c20 */ /* 0x000fc80008410000 */
[----:B------:R-:W-:-:S07]  /*2050*/  @P0 FADD.FTZ R110, R85, R110 ;  /* 0x0000006e556e0221 */ /* 0x000fce0000010000 */
.L_x_6878:
[----:B------:R-:W-:Y:S05]  /*2060*/  BSYNC B0 ;  /* 0x0000000000007941 */ /* 0x000fea0003800000 */
.L_x_6876:
[----:B------:R-:W-:Y:S04]  /*2070*/  BSSY B0, `(.L_x_6879) ;  /* 0x000000d000007945 */ /* 0x000fe80003800000 */
[----:B------:R-:W-:Y:S05]  /*2080*/  @P3 BRA `(.L_x_6880) ;  /* 0x0000000000143947 */ /* 0x000fea0003800000 */
[----:B------:R-:W-:Y:S01]  /*2090*/  HFMA2.MMA R109, -RZ, RZ, 0, 0 ;  /* 0x00000000ff6d7435 */ /* 0x000fe200000001ff */
[----:B------:R-:W-:Y:S10]  /*20a0*/  @!P0 BRA `(.L_x_6881) ;  /* 0x0000000000248947 */ /* 0x000ff40003800000 */
[----:B-----5:R-:W-:-:S04]  /*20b0*/  PRMT R109, R79, 0x7632, R109 ;  /* 0x000076324f6d7816 */ /* 0x020fc8000000006d */
[----:B------:R-:W-:Y:S01]  /*20c0*/  SHF.L.U32 R109, R109, 0x10, RZ ;  /* 0x000000106d6d7819 */ /* 0x000fe200000006ff */
[----:B------:R-:W-:Y:S06]  /*20d0*/  BRA `(.L_x_6881) ;  /* 0x0000000000187947 */ /* 0x000fec0003800000 */
.L_x_6880:
[----:B-----5:R-:W-:Y:S02]  /*20e0*/  PRMT R84, R83, 0x7632, R84 ;  /* 0x0000763253547816 */ /* 0x020fe40000000054 */
[----:B------:R-:W-:Y:S02]  /*20f0*/  @P0 PRMT R85, R79, 0x7632, R85 ;  /* 0x000076324f550816 */ /* 0x000fe40000000055 */
[----:B------:R-:W-:Y:S02]  /*2100*/  SHF.L.U32 R84, R84, 0x10, RZ ;  /* 0x0000001054547819 */ /* 0x000fe400000006ff */
[----:B------:R-:W-:-:S03]  /*2110*/  @P0 SHF.L.U32 R86, R85, 0x10, RZ ;  /* 0x0000001055560819 */ /* 0x000fc600000006ff */
[----:B------:R-:W-:-:S04]  /*2120*/  FMUL.FTZ R109, R84, UR8 ;  /* 0x00000008546d7c20 */ /* 0x000fc80008410000 */
[----:B------:R-:W-:-:S07]  /*2130*/  @P0 FADD.FTZ R109, R109, R86 ;  /* 0x000000566d6d0221 */ /* 0x000fce0000010000 */
.L_x_6881:
[----:B------:R-:W-:Y:S05]  /*2140*/  BSYNC B0 ;  /* 0x0000000000007941 */ /* 0x000fea0003800000 */
.L_x_6879:
[----:B------:R-:W-:Y:S01]  /*2150*/  FADD.FTZ R120, RZ, R8 ;  /* 0x00000008ff787221 */ /* 0x000fe20000010000 */
[----:B------:R-:W-:Y:S01]  /*2160*/  IMAD.WIDE.U32 R118, R121, 0x10, R118 ;  /* 0x0000001079767825 */ /* 0x000fe200078e0076 */
[----:B------:R-:W-:Y:S01]  /*2170*/  F2FP.BF16.F32.PACK_AB R87, R109, R110 ;  /* 0x0000006e6d57723e */ /* 0x000fe200000010ff */
[----:B------:R-:W-:Y:S02]  /*2180*/  UMOV UR12, 0xffffffff ;  /* 0xffffffff000c7882 */ /* 0x000fe40000000000 */
[----:B------:R-:W-:Y:S01]  /*2190*/  FADD.FTZ R117, R120, R7 ;  /* 0x0000000778757221 */ /* 0x000fe20000010000 */
[----:B------:R-:W-:Y:S02]  /*21a0*/  F2FP.BF16.F32.PACK_AB R86, R111, R112 ;  /* 0x000000706f56723e */ /* 0x000fe400000010ff */
[----:B------:R-:W-:Y:S01]  /*21b0*/  F2FP.BF16.F32.PACK_AB R85, R113, R114 ;  /* 0x000000727155723e */ /* 0x000fe200000010ff */
[----:B------:R-:W-:Y:S01]  /*21c0*/  FADD.FTZ R120, R117, R6 ;  /* 0x0000000675787221 */ /* 0x000fe20000010000 */
[----:B------:R-:W-:-:S02]  /*21d0*/  F2FP.BF16.F32.PACK_AB R84, R115, R116 ;  /* 0x000000747354723e */ /* 0x000fc400000010ff */
[----:B------:R-:W-:Y:S01]  /*21e0*/  LOP3.LUT P0, RZ, R108, 0xff, RZ, 0xc0, !PT ;  /* 0x000000ff6cff7812 */ /* 0x000fe2000780c0ff */
[----:B------:R-:W-:Y:S01]  /*21f0*/  FADD.FTZ R117, R120, R5 ;  /* 0x0000000578757221 */ /* 0x000fe20000010000 */
[----:B------:R-:W-:Y:S01]  /*2200*/  ISETP.NE.AND P2, PT, R90, RZ, PT ;  /* 0x000000ff5a00720c */ /* 0x000fe20003f45270 */
[----:B------:R0:W-:Y:S02]  /*2210*/  STG.E.128 desc[UR4][R118.64], R84 ;  /* 0x0000005476007986 */ /* 0x0001e4000c101d04 */
[----:B------:R-:W-:-:S04]  /*2220*/  FADD.FTZ R120, R117, R4 ;  /* 0x0000000475787221 */ /* 0x000fc80000010000 */
[----:B------:R-:W-:-:S04]  /*2230*/  FADD.FTZ R117, R120, R3 ;  /* 0x0000000378757221 */ /* 0x000fc80000010000 */
[----:B------:R-:W-:-:S04]  /*2240*/  FADD.FTZ R117, R117, R2 ;  /* 0x0000000275757221 */ /* 0x000fc80000010000 */
[----:B------:R-:W-:-:S04]  /*2250*/  FADD.FTZ R120, R117, R0 ;  /* 0x0000000075787221 */ /* 0x000fc80000010000 */
[----:B------:R-:W-:-:S04]  /*2260*/  FADD.FTZ R117, R120, R99 ;  /* 0x0000006378757221 */ /* 0x000fc80000010000 */
[----:B------:R-:W-:Y:S02]  /*2270*/  FADD.FTZ R120, R117, R98 ;  /* 0x0000006275787221 */ /* 0x000fe40000010000 */
[----:B------:R-:W1:Y:S02]  /*2280*/  S2R R117, SR_TID.X ;  /* 0x0000000000757919 */ /* 0x000e640000002100 */
[----:B0-----:R-:W-:-:S04]  /*2290*/  FADD.FTZ R85, R120, R97 ;  /* 0x0000006178557221 */ /* 0x001fc80000010000 */
[----:B------:R-:W-:-:S04]  /*22a0*/  FADD.FTZ R84, R85, R96 ;  /* 0x0000006055547221 */ /* 0x000fc80000010000 */
[----:B------:R-:W-:-:S04]  /*22b0*/  FADD.FTZ R85, R84, R95 ;  /* 0x0000005f54557221 */ /* 0x000fc80000010000 */
[----:B------:R-:W-:-:S04]  /*22c0*/  FADD.FTZ R84, R85, R94 ;  /* 0x0000005e55547221 */ /* 0x000fc80000010000 */
[----:B------:R-:W-:-:S04]  /*22d0*/  FADD.FTZ R85, R84, R93 ;  /* 0x0000005d54557221 */ /* 0x000fc80000010000 */
[----:B------:R-:W-:-:S04]  /*22e0*/  FADD.FTZ R84, R85, R92 ;  /* 0x0000005c55547221 */ /* 0x000fc80000010000 */
[----:B------:R-:W-:-:S04]  /*22f0*/  FADD.FTZ R85, R84, R107 ;  /* 0x0000006b54557221 */ /* 0x000fc80000010000 */
[----:B------:R-:W-:Y:S01]  /*2300*/  FADD.FTZ R84, R85, R106 ;  /* 0x0000006a55547221 */ /* 0x000fe20000010000 */
[----:B-1----:R-:W-:-:S03]  /*2310*/  SHF.R.U32.HI R87, RZ, 0x5, R117 ;  /* 0x00000005ff577819 */ /* 0x002fc60000011675 */
[----:B------:R-:W-:Y:S01]  /*2320*/  FADD.FTZ R85, R84, R105 ;  /* 0x0000006954557221 */ /* 0x000fe20000010000 */
[----:B------:R-:W-:-:S03]  /*2330*/  LOP3.LUT R87, R87, 0x7fffffc, RZ, 0xc0, !PT ;  /* 0x07fffffc57577812 */ /* 0x000fc600078ec0ff */
[----:B------:R-:W-:Y:S01]  /*2340*/  FADD.FTZ R84, R85, R104 ;  /* 0x0000006855547221 */ /* 0x000fe20000010000 */
[----:B------:R-:W-:-:S03]  /*2350*/  @!P0 IADD3 R87, R87, 0x4, RZ ;  /* 0x0000000457578810 */ /* 0x000fc60007ffe0ff */
        /* <DEDUP_REMOVED lines=97> */
.L_x_6896:
[----:B------:R-:W2:Y:S01]  /*2970*/  @!P2 S2R R119, SR_CgaCtaId ;  /* 0x000000000077a919 */ /* 0x000ea20000008800 */
[----:B------:R-:W-:Y:S01]  /*2980*/  @!P2 MOV R86, 0x400 ;  /* 0x000004000056a802 */ /* 0x000fe20000000f00 */
[----:B-1----:R-:W-:Y:S01]  /*2990*/  FADD.FTZ R85, R123, R122 ;  /* 0x0000007a7b557221 */ /* 0x002fe20000010000 */
[----:B------:R-:W-:Y:S05]  /*29a0*/  WARPSYNC.ALL ;  /* 0x0000000000007948 */ /* 0x000fea0003800000 */
[----:B--2---:R-:W-:Y:S02]  /*29b0*/  @!P2 LEA R119, R119, R86, 0x18 ;  /* 0x000000567777a211 */ /* 0x004fe400078ec0ff */
[----:B------:R-:W-:-:S04]  /*29c0*/  @!P2 IADD3 R86, R88, R87, RZ ;  /* 0x000000575856a210 */ /* 0x000fc80007ffe0ff */
        /* <DEDUP_REMOVED lines=12> */
[----:B-1----:R-:W-:-:S04]  /*2a90*/  @!P2 LEA R84, R85, R84, 0x18 ;  /* 0x000000545554a211 */ /* 0x002fc800078ec0ff */
[----:B------:R-:W-:Y:S02]  /*2aa0*/  @!P2 LEA R87, R87, R84, 0x3 ;  /* 0x000000545757a211 */ /* 0x000fe400078e18ff */
[----:B------:R-:W-:Y:S02]  /*2ab0*/  CS2R R84, SRZ ;  /* 0x0000000000547805 */ /* 0x000fe4000001ff00 */
[----:B--2---:R-:W-:Y:S02]  /*2ac0*/  I2FP.F32.S32 R108, R86 ;  /* 0x00000056006c7245 */ /* 0x004fe40000201400 */
[----:B------:R-:W-:Y:S02]  /*2ad0*/  IADD3 R86, R86, R119, RZ ;  /* 0x0000007756567210 */ /* 0x000fe40007ffe0ff */
[----:B------:R1:W2:Y:S01]  /*2ae0*/  @!P2 LDS.64 R84, [R87] ;  /* 0x000000005754a984 */ /* 0x0002a20000000a00 */
[----:B------:R-:W-:-:S03]  /*2af0*/  LOP3.LUT P2, RZ, R88, R90, RZ, 0xfc, !PT ;  /* 0x0000005a58ff7212 */ /* 0x000fc6000784fcff */
[----:B------:R-:W-:Y:S01]  /*2b00*/  SHFL.DOWN PT, R119, R86, 0x1, 0x1f ;  /* 0x08201f0056777f89 */ /* 0x000fe200000e0000 */
[----:B-1----:R-:W-:-:S04]  /*2b10*/  I2FP.F32.S32 R87, R86 ;  /* 0x0000005600577245 */ /* 0x002fc80000201400 */
[----:B------:R-:W1:Y:S01]  /*2b20*/  MUFU.RCP R118, R87 ;  /* 0x0000005700767308 */ /* 0x000e620000001000 */
[----:B--2---:R-:W0:Y:S04]  /*2b30*/  SHFL.DOWN PT, R121, R84, 0x2, 0x1f ;  /* 0x08401f0054797f89 */ /* 0x004e2800000e0000 */
[----:B------:R-:W2:Y:S01]  /*2b40*/  SHFL.DOWN PT, R120, R85, 0x2, 0x1f ;  /* 0x08401f0055787f89 */ /* 0x000ea200000e0000 */
[C---:B0-----:R-:W-:Y:S01]  /*2b50*/  FMUL.FTZ R123, R121.reuse, R108 ;  /* 0x0000006c797b7220 */ /* 0x041fe20000410000 */
[----:B------:R-:W-:-:S03]  /*2b60*/  FADD.FTZ R121, -R121, R84 ;  /* 0x0000005479797221 */ /* 0x000fc60000010100 */
[----:B------:R-:W-:Y:S01]  /*2b70*/  FFMA.FTZ R123, R122, R84, R123 ;  /* 0x000000547a7b7223 */ /* 0x000fe2000001007b */
[----:B------:R-:W-:-:S03]  /*2b80*/  FMUL.FTZ R121, R121, R121 ;  /* 0x0000007979797220 */ /* 0x000fc60000410000 */
[----:B-1----:R-:W-:Y:S01]  /*2b90*/  FMUL.FTZ R84, R118, R123 ;  /* 0x0000007b76547220 */ /* 0x002fe20000410000 */
[----:B------:R-:W-:Y:S01]  /*2ba0*/  FMUL.FTZ R121, R121, R122 ;  /* 0x0000007a79797220 */ /* 0x000fe20000410000 */
[----:B--2---:R-:W-:-:S03]  /*2bb0*/  FADD.FTZ R123, R120, R85 ;  /* 0x00000055787b7221 */ /* 0x004fc60000010000 */
[----:B------:R-:W-:Y:S02]  /*2bc0*/  FMUL.FTZ R108, R121, R108 ;  /* 0x0000006c796c7220 */ /* 0x000fe40000410000 */
[----:B------:R-:W0:Y:S02]  /*2bd0*/  SHFL.DOWN PT, R121, R84, 0x1, 0x1f ;  /* 0x08201f0054797f89 */ /* 0x000e2400000e0000 */
[----:B------:R-:W-:Y:S01]  /*2be0*/  FFMA.FTZ R118, R118, R108, R123 ;  /* 0x0000006c76767223 */ /* 0x000fe2000001007b */
[-C--:B------:R-:W-:Y:S02]  /*2bf0*/  IADD3 R108, R86, R119.reuse, RZ ;  /* 0x00000077566c7210 */ /* 0x080fe40007ffe0ff */
[----:B------:R-:W-:Y:S02]  /*2c00*/  I2FP.F32.S32 R119, R119 ;  /* 0x0000007700777245 */ /* 0x000fe40000201400 */
[----:B------:R-:W1:Y:S01]  /*2c10*/  SHFL.DOWN PT, R123, R118, 0x1, 0x1f ;  /* 0x08201f00767b7f89 */ /* 0x000e6200000e0000 */
[----:B------:R-:W-:-:S06]  /*2c20*/  I2FP.F32.S32 R85, R108 ;  /* 0x0000006c00557245 */ /* 0x000fcc0000201400 */
[----:B------:R-:W2:Y:S01]  /*2c30*/  MUFU.RCP R85, R85 ;  /* 0x0000005500557308 */ /* 0x000ea20000001000 */
[----:B0-----:R-:W-:Y:S01]  /*2c40*/  FADD.FTZ R86, R84, -R121 ;  /* 0x8000007954567221 */ /* 0x001fe20000010000 */
[----:B------:R-:W-:-:S03]  /*2c50*/  FMUL.FTZ R108, R121, R119 ;  /* 0x00000077796c7220 */ /* 0x000fc60000410000 */
[----:B------:R-:W-:Y:S01]  /*2c60*/  FMUL.FTZ R86, R86, R86 ;  /* 0x0000005656567220 */ /* 0x000fe20000410000 */
[C---:B------:R-:W-:Y:S01]  /*2c70*/  FFMA.FTZ R108, R87.reuse, R84, R108 ;  /* 0x00000054576c7223 */ /* 0x040fe2000001006c */
[----:B-1----:R-:W-:Y:S02]  /*2c80*/  FADD.FTZ R84, R118, R123 ;  /* 0x0000007b76547221 */ /* 0x002fe40000010000 */
[----:B------:R-:W-:-:S04]  /*2c90*/  FMUL.FTZ R86, R87, R86 ;  /* 0x0000005657567220 */ /* 0x000fc80000410000 */
[----:B------:R-:W-:Y:S01]  /*2ca0*/  FMUL.FTZ R86, R86, R119 ;  /* 0x0000007756567220 */ /* 0x000fe20000410000 */
[C---:B--2---:R-:W-:Y:S02]  /*2cb0*/  FMUL.FTZ R119, R85.reuse, R108 ;  /* 0x0000006c55777220 */ /* 0x044fe40000410000 */
        /* <DEDUP_REMOVED lines=19> */
[----:B------:R-:W-:Y:S02]  /*2df0*/  IADD3 R10, R10, -0x1, RZ ;  /* 0xffffffff0a0a7810 */ /* 0x000fe40007ffe0ff */
[----:B------:R-:W-:Y:S02]  /*2e00*/  FSEL R9, R119, RZ, !P1 ;  /* 0x000000ff77097208 */ /* 0x000fe40004800000 */
[----:B------:R-:W-:Y:S01]  /*2e10*/  LOP3.LUT R89, R117, 0x7f, RZ, 0xc0, !PT ;  /* 0x0000007f75597812 */ /* 0x000fe200078ec0ff */
        /* <DEDUP_REMOVED lines=8> */
[----:B------:R-:W-:Y:S01]  /*2ea0*/  LEA.HI R84, R84, R11, RZ, 0x3 ;  /* 0x0000000b54547211 */ /* 0x000fe200078f18ff */
[C---:B------:R-:W-:Y:S01]  /*2eb0*/  FADD.FTZ R93, -R9.reuse, R93 ;  /* 0x0000005d095d7221 */ /* 0x040fe20000010100 */
[----:B------:R-:W0:Y:S01]  /*2ec0*/  LDC.64 R10, c[0x0][0x2b8] ;  /* 0x0000ae00ff0a7b82 */ /* 0x000e220000000a00 */
[C---:B------:R-:W-:Y:S01]  /*2ed0*/  FADD.FTZ R92, -R9.reuse, R92 ;  /* 0x0000005c095c7221 */ /* 0x040fe20000010100 */
[----:B------:R-:W-:Y:S01]  /*2ee0*/  LEA.HI.SX32 R121, R84, R89, 0x1d ;  /* 0x0000005954797211 */ /* 0x000fe200078feaff */
[C---:B------:R-:W-:Y:S01]  /*2ef0*/  FMUL.FTZ R6, R108.reuse, R6 ;  /* 0x000000066c067220 */ /* 0x040fe20000410000 */
[C---:B------:R-:W-:Y:S01]  /*2f00*/  FMUL.FTZ R5, R108.reuse, R5 ;  /* 0x000000056c057220 */ /* 0x040fe20000410000 */
[C---:B------:R-:W-:Y:S01]  /*2f10*/  FMUL.FTZ R4, R108.reuse, R4 ;  /* 0x000000046c047220 */ /* 0x040fe20000410000 */
[C---:B------:R-:W-:Y:S01]  /*2f20*/  FMUL.FTZ R3, R108.reuse, R3 ;  /* 0x000000036c037220 */ /* 0x040fe20000410000 */
        /* <DEDUP_REMOVED lines=23> */
[C---:B------:R-:W-:Y:S01]  /*30a0*/  FMUL.FTZ R8, R108.reuse, R8 ;  /* 0x000000086c087220 */ /* 0x040fe20000410000 */
[C---:B------:R-:W-:Y:S01]  /*30b0*/  FMUL.FTZ R7, R108.reuse, R7 ;  /* 0x000000076c077220 */ /* 0x040fe20000410000 */
[----:B------:R-:W-:Y:S01]  /*30c0*/  FADD.FTZ R9, -R9, R109 ;  /* 0x0000006d09097221 */ /* 0x000fe20000010100 */
[C---:B------:R-:W-:Y:S01]  /*30d0*/  FMUL.FTZ R93, R108.reuse, R93 ;  /* 0x0000005d6c5d7220 */ /* 0x040fe20000410000 */
[----:B------:R-:W-:Y:S01]  /*30e0*/  FMUL.FTZ R92, R108, R92 ;  /* 0x0000005c6c5c7220 */ /* 0x000fe20000410000 */
[C---:B------:R-:W-:Y:S01]  /*30f0*/  IADD3 R119, R121.reuse, 0x80, RZ ;  /* 0x0000008079777810 */ /* 0x040fe20007ffe0ff */
[----:B------:R-:W-:Y:S01]  /*3100*/  FFMA.FTZ R6, R46, R6, R14 ;  /* 0x000000062e067223 */ /* 0x000fe2000001000e */
[C---:B------:R-:W-:Y:S01]  /*3110*/  IADD3 R109, R121.reuse, 0x100, RZ ;  /* 0x00000100796d7810 */ /* 0x040fe20007ffe0ff */
[----:B------:R-:W-:Y:S01]  /*3120*/  FFMA.FTZ R4, R48, R4, R16 ;  /* 0x0000000430047223 */ /* 0x000fe20000010010 */
[----:B------:R-:W-:Y:S01]  /*3130*/  IADD3 R123, R121, 0x180, RZ ;  /* 0x00000180797b7810 */ /* 0x000fe20007ffe0ff */
[----:B------:R-:W-:Y:S01]  /*3140*/  FFMA.FTZ R3, R49, R3, R17 ;  /* 0x0000000331037223 */ /* 0x000fe20000010011 */
[----:B------:R-:W-:Y:S01]  /*3150*/  FFMA.FTZ R5, R47, R5, R15 ;  /* 0x000000052f057223 */ /* 0x000fe2000001000f */
[----:B------:R-:W-:Y:S01]  /*3160*/  FFMA.FTZ R8, R44, R8, R12 ;  /* 0x000000082c087223 */ /* 0x000fe2000001000c */
[----:B------:R-:W-:Y:S01]  /*3170*/  FFMA.FTZ R7, R45, R7, R13 ;  /* 0x000000072d077223 */ /* 0x000fe2000001000d */
        /* <DEDUP_REMOVED lines=26> */
[----:B0-----:R-:W-:Y:S01]  /*3320*/  IMAD.WIDE.U32 R120, R121, 0x10, R10 ;  /* 0x0000001079787825 */ /* 0x001fe200078e000a */
[----:B------:R-:W-:-:S03]  /*3330*/  F2FP.BF16.F32.PACK_AB R9, R5, R6 ;  /* 0x000000060509723e */ /* 0x000fc600000010ff */
[----:B------:R-:W-:Y:S01]  /*3340*/  FFMA.FTZ R6, R56, R95, R24 ;  /* 0x0000005f38067223 */ /* 0x000fe20000010018 */
[----:B------:R-:W-:Y:S01]  /*3350*/  F2FP.BF16.F32.PACK_AB R8, R7, R8 ;  /* 0x000000080708723e */ /* 0x000fe200000010ff */
[----:B------:R-:W-:Y:S01]  /*3360*/  IMAD.WIDE.U32 R118, R119, 0x10, R10 ;  /* 0x0000001077767825 */ /* 0x000fe200078e000a */
[----:B------:R-:W-:-:S03]  /*3370*/  F2FP.BF16.F32.PACK_AB R7, R92, R93 ;  /* 0x0000005d5c07723e */ /* 0x000fc600000010ff */
[----:B------:R-:W-:Y:S01]  /*3380*/  FFMA.FTZ R2, R50, R2, R18 ;  /* 0x0000000232027223 */ /* 0x000fe20000010012 */
[----:B------:R-:W-:Y:S01]  /*3390*/  FFMA.FTZ R86, R64, R103, R32 ;  /* 0x0000006740567223 */ /* 0x000fe20000010020 */
[----:B------:R-:W-:-:S04]  /*33a0*/  IMAD.WIDE.U32 R108, R109, 0x10, R10 ;  /* 0x000000106d6c7825 */ /* 0x000fc800078e000a */
[----:B------:R-:W-:Y:S01]  /*33b0*/  FFMA.FTZ R93, R65, R102, R33 ;  /* 0x00000066415d7223 */ /* 0x000fe20000010021 */
[----:B------:R-:W-:Y:S01]  /*33c0*/  FFMA.FTZ R5, R54, R97, R22 ;  /* 0x0000006136057223 */ /* 0x000fe20000010016 */
[----:B------:R-:W-:Y:S01]  /*33d0*/  FFMA.FTZ R96, R55, R96, R23 ;  /* 0x0000006037607223 */ /* 0x000fe20000010017 */
[----:B------:R-:W-:Y:S01]  /*33e0*/  IMAD.WIDE.U32 R122, R123, 0x10, R10 ;  /* 0x000000107b7a7825 */ /* 0x000fe200078e000a */
[----:B------:R-:W-:-:S03]  /*33f0*/  F2FP.BF16.F32.PACK_AB R10, R3, R4 ;  /* 0x00000004030a723e */ /* 0x000fc600000010ff */
        /* <DEDUP_REMOVED lines=32> */
[----:B------:R-:W-:-:S05]  /*3600*/  F2FP.BF16.F32.PACK_AB R92, R115, R92 ;  /* 0x0000005c735c723e */ /* 0x000fca00000010ff */
[----:B------:R0:W-:Y:S02]  /*3610*/  STG.E.128 desc[UR4][R122.64], R92 ;  /* 0x0000005c7a007986 */ /* 0x0001e4000c101d04 */
.L_x_6884:
[----:B------:R-:W-:Y:S05]  /*3620*/  BSYNC B0 ;  /* 0x0000000000007941 */ /* 0x000fea0003800000 */
.L_x_6883:
[----:B------:R-:W-:Y:S02]  /*3630*/  IADD3 R91, R91, UR10, RZ ;  /* 0x0000000a5b5b7c10 */ /* 0x000fe4000fffe0ff */
[----:B0-----:R-:W-:Y:S02]  /*3640*/  SEL R108, RZ, 0x1, P0 ;  /* 0x00000001ff6c7807 */ /* 0x001fe40000000000 */
[----:B------:R-:W-:-:S13]  /*3650*/  ISETP.GE.AND P2, PT, R91, UR11, PT ;  /* 0x0000000b5b007c0c */ /* 0x000fda000bf46270 */
[----:B------:R-:W-:Y:S05]  /*3660*/  @!P2 BRA `(.L_x_6885) ;  /* 0xffffffcc0058a947 */ /* 0x000fea000383ffff */
[----:B------:R-:W-:Y:S05]  /*3670*/  EXIT ;  /* 0x000000000000794d */ /* 0x000fea0003800000 */
.L_x_6882:
[----:B------:R-:W-:Y:S01]  /*3680*/  HFMA2.MMA R108, -RZ, RZ, 0, 5.9604644775390625e-08 ;  /* 0x00000001ff6c7435 */ /* 0x000fe200000001ff */
[----:B------:R-:W-:Y:S02]  /*3690*/  MOV R125, R85 ;  /* 0x00000055007d7202 */ /* 0x000fe40000000f00 */
[----:B------:R-:W-:Y:S02]  /*36a0*/  MOV R119, 0x1f ;  /* 0x0000001f00777802 */ /* 0x000fe40000000f00 */
[----:B------:R-:W-:-:S07]  /*36b0*/  MOV R86, 0xffffffff ;  /* 0xffffffff00567802 */ /* 0x000fce0000000f00 */
[----:B-----5:R-:W-:Y:S05]  /*36c0*/  WARPSYNC.COLLECTIVE R86, `(.L_x_6886) ;  /* 0x0000000056087348 */ /* 0x020fea0003c00000 */
[----:B------:R0:W1:Y:S02]  /*36d0*/  SHFL.BFLY P3, R122, R125, R108, R119 ;  /* 0x0c00006c7d7a7389 */ /* 0x0000640000060077 */
[----:B01---5:R-:W-:Y:S01]  /*36e0*/  ENDCOLLECTIVE ;  /* 0x000000000000791b */ /* 0x023fe20003800000 */
.L_x_6886:
[----:B------:R-:W-:Y:S01]  /*36f0*/  HFMA2.MMA R108, -RZ, RZ, 0, 1.1920928955078125e-07 ;  /* 0x00000002ff6c7435 */ /* 0x000fe200000001ff */
[----:B------:R-:W-:-:S05]  /*3700*/  MOV R84, R122 ;  /* 0x0000007a00547202 */ /* 0x000fca0000000f00 */
[----:B------:R-:W-:-:S05]  /*3710*/  FADD.FTZ R118, R85, R84 ;  /* 0x0000005455767221 */ /* 0x000fca0000010000 */
[----:B------:R-:W-:-:S07]  /*3720*/  MOV R125, R118 ;  /* 0x00000076007d7202 */ /* 0x000fce0000000f00 */
[----:B------:R-:W-:Y:S05]  /*3730*/  WARPSYNC.COLLECTIVE R86, `(.L_x_6887) ;  /* 0x0000000056087348 */ /* 0x000fea0003c00000 */
[----:B------:R0:W1:Y:S02]  /*3740*/  SHFL.BFLY P3, R122, R125, R108, R119 ;  /* 0x0c00006c7d7a7389 */ /* 0x0000640000060077 */
[----:B01----:R-:W-:Y:S01]  /*3750*/  ENDCOLLECTIVE ;  /* 0x000000000000791b */ /* 0x003fe20003800000 */
.L_x_6887:
[----:B------:R-:W-:Y:S01]  /*3760*/  HFMA2.MMA R108, -RZ, RZ, 0, 2.384185791015625e-07 ;  /* 0x00000004ff6c7435 */ /* 0x000fe200000001ff */
[----:B------:R-:W-:-:S05]  /*3770*/  MOV R121, R122 ;  /* 0x0000007a00797202 */ /* 0x000fca0000000f00 */
[----:B------:R-:W-:-:S05]  /*3780*/  FADD.FTZ R121, R118, R121 ;  /* 0x0000007976797221 */ /* 0x000fca0000010000 */
[----:B------:R-:W-:-:S07]  /*3790*/  MOV R125, R121 ;  /* 0x00000079007d7202 */ /* 0x000fce0000000f00 */
[----:B------:R-:W-:Y:S05]  /*37a0*/  WARPSYNC.COLLECTIVE R86, `(.L_x_6888) ;  /* 0x0000000056087348 */ /* 0x000fea0003c00000 */
[----:B------:R0:W1:Y:S02]  /*37b0*/  SHFL.BFLY P3, R122, R125, R108, R119 ;  /* 0x0c00006c7d7a7389 */ /* 0x0000640000060077 */
[----:B01----:R-:W-:Y:S01]  /*37c0*/  ENDCOLLECTIVE ;  /* 0x000000000000791b */ /* 0x003fe20003800000 */
.L_x_6888:
[----:B------:R-:W-:Y:S01]  /*37d0*/  HFMA2.MMA R108, -RZ, RZ, 0, 4.76837158203125e-07 ;  /* 0x00000008ff6c7435 */ /* 0x000fe200000001ff */
[----:B------:R-:W-:-:S05]  /*37e0*/  MOV R84, R122 ;  /* 0x0000007a00547202 */ /* 0x000fca0000000f00 */
[----:B------:R-:W-:-:S05]  /*37f0*/  FADD.FTZ R120, R121, R84 ;  /* 0x0000005479787221 */ /* 0x000fca0000010000 */
[----:B------:R-:W-:-:S07]  /*3800*/  MOV R125, R120 ;  /* 0x00000078007d7202 */ /* 0x000fce0000000f00 */
[----:B------:R-:W-:Y:S05]  /*3810*/  WARPSYNC.COLLECTIVE R86, `(.L_x_6889) ;  /* 0x0000000056087348 */ /* 0x000fea0003c00000 */
[----:B------:R0:W1:Y:S02]  /*3820*/  SHFL.BFLY P3, R122, R125, R108, R119 ;  /* 0x0c00006c7d7a7389 */ /* 0x0000640000060077 */
[----:B01----:R-:W-:Y:S01]  /*3830*/  ENDCOLLECTIVE ;  /* 0x000000000000791b */ /* 0x003fe20003800000 */
.L_x_6889:
[----:B------:R-:W-:Y:S01]  /*3840*/  HFMA2.MMA R108, -RZ, RZ, 0, 9.5367431640625e-07 ;  /* 0x00000010ff6c7435 */ /* 0x000fe200000001ff */
[----:B------:R-:W-:-:S05]  /*3850*/  MOV R123, R122 ;  /* 0x0000007a007b7202 */ /* 0x000fca0000000f00 */
[----:B------:R-:W-:-:S05]  /*3860*/  FADD.FTZ R123, R120, R123 ;  /* 0x0000007b787b7221 */ /* 0x000fca0000010000 */
[----:B------:R-:W-:-:S07]  /*3870*/  MOV R125, R123 ;  /* 0x0000007b007d7202 */ /* 0x000fce0000000f00 */
[----:B------:R-:W-:Y:S05]  /*3880*/  WARPSYNC.COLLECTIVE R86, `(.L_x_6890) ;  /* 0x0000000056087348 */ /* 0x000fea0003c00000 */
[----:B------:R0:W1:Y:S02]  /*3890*/  SHFL.BFLY P3, R122, R125, R108, R119 ;  /* 0x0c00006c7d7a7389 */ /* 0x0000640000060077 */
[----:B01----:R-:W-:Y:S01]  /*38a0*/  ENDCOLLECTIVE ;  /* 0x000000000000791b */ /* 0x003fe20003800000 */
.L_x_6890:
        /* <DEDUP_REMOVED lines=73> */
.L_x_6891:
[----:B------:R-:W-:Y:S01]  /*3d40*/  HFMA2.MMA R108, -RZ, RZ, 0, 1.1920928955078125e-07 ;  /* 0x00000002ff6c7435 */ /* 0x000fe200000001ff */
[----:B------:R-:W-:-:S05]  /*3d50*/  MOV R118, R122 ;  /* 0x0000007a00767202 */ /* 0x000fca0000000f00 */
[----:B------:R-:W-:-:S05]  /*3d60*/  FADD.FTZ R118, R85, R118 ;  /* 0x0000007655767221 */ /* 0x000fca0000010000 */
[----:B------:R-:W-:-:S07]  /*3d70*/  MOV R125, R118 ;  /* 0x00000076007d7202 */ /* 0x000fce0000000f00 */
[----:B------:R-:W-:Y:S05]  /*3d80*/  WARPSYNC.COLLECTIVE R86, `(.L_x_6892) ;  /* 0x0000000056087348 */ /* 0x000fea0003c00000 */
[----:B------:R0:W1:Y:S02]  /*3d90*/  SHFL.BFLY P3, R122, R125, R108, R119 ;  /* 0x0c00006c7d7a7389 */ /* 0x0000640000060077 */
[----:B01----:R-:W-:Y:S01]  /*3da0*/  ENDCOLLECTIVE ;  /* 0x000000000000791b */ /* 0x003fe20003800000 */
.L_x_6892:
[----:B------:R-:W-:Y:S01]  /*3db0*/  HFMA2.MMA R108, -RZ, RZ, 0, 2.384185791015625e-07 ;  /* 0x00000004ff6c7435 */ /* 0x000fe200000001ff */
[----:B------:R-:W-:-:S05]  /*3dc0*/  MOV R121, R122 ;  /* 0x0000007a00797202 */ /* 0x000fca0000000f00 */
[----:B------:R-:W-:-:S05]  /*3dd0*/  FADD.FTZ R121, R118, R121 ;  /* 0x0000007976797221 */ /* 0x000fca0000010000 */
[----:B------:R-:W-:-:S07]  /*3de0*/  MOV R125, R121 ;  /* 0x00000079007d7202 */ /* 0x000fce0000000f00 */
[----:B------:R-:W-:Y:S05]  /*3df0*/  WARPSYNC.COLLECTIVE R86, `(.L_x_6893) ;  /* 0x0000000056087348 */ /* 0x000fea0003c00000 */
[----:B------:R0:W1:Y:S02]  /*3e00*/  SHFL.BFLY P3, R122, R125, R108, R119 ;  /* 0x0c00006c7d7a7389 */ /* 0x0000640000060077 */
[----:B01----:R-:W-:Y:S01]  /*3e10*/  ENDCOLLECTIVE ;  /* 0x000000000000791b */ /* 0x003fe20003800000 */
.L_x_6893:
[----:B------:R-:W-:Y:S01]  /*3e20*/  HFMA2.MMA R108, -RZ, RZ, 0, 4.76837158203125e-07 ;  /* 0x00000008ff6c7435 */ /* 0x000fe200000001ff */
[----:B------:R-:W-:-:S05]  /*3e30*/  MOV R120, R122 ;  /* 0x0000007a00787202 */ /* 0x000fca0000000f00 */
[----:B------:R-:W-:-:S05]  /*3e40*/  FADD.FTZ R120, R121, R120 ;  /* 0x0000007879787221 */ /* 0x000fca0000010000 */
[----:B------:R-:W-:-:S07]  /*3e50*/  MOV R125, R120 ;  /* 0x00000078007d7202 */ /* 0x000fce0000000f00 */
[----:B------:R-:W-:Y:S05]  /*3e60*/  WARPSYNC.COLLECTIVE R86, `(.L_x_6894) ;  /* 0x0000000056087348 */ /* 0x000fea0003c00000 */
[----:B------:R0:W1:Y:S02]  /*3e70*/  SHFL.BFLY P3, R122, R125, R108, R119 ;  /* 0x0c00006c7d7a7389 */ /* 0x0000640000060077 */
[----:B01----:R-:W-:Y:S01]  /*3e80*/  ENDCOLLECTIVE ;  /* 0x000000000000791b */ /* 0x003fe20003800000 */
.L_x_6894:
[----:B------:R-:W-:Y:S01]  /*3e90*/  HFMA2.MMA R108, -RZ, RZ, 0, 9.5367431640625e-07 ;  /* 0x00000010ff6c7435 */ /* 0x000fe200000001ff */
[----:B------:R-:W-:-:S05]  /*3ea0*/  MOV R123, R122 ;  /* 0x0000007a007b7202 */ /* 0x000fca0000000f00 */
[----:B------:R-:W-:-:S05]  /*3eb0*/  FADD.FTZ R123, R120, R123 ;  /* 0x0000007b787b7221 */ /* 0x000fca0000010000 */
[----:B------:R-:W-:-:S07]  /*3ec0*/  MOV R125, R123 ;  /* 0x0000007b007d7202 */ /* 0x000fce0000000f00 */
[----:B------:R-:W-:Y:S05]  /*3ed0*/  WARPSYNC.COLLECTIVE R86, `(.L_x_6895) ;  /* 0x0000000056087348 */ /* 0x000fea0003c00000 */
[----:B------:R0:W1:Y:S02]  /*3ee0*/  SHFL.BFLY P3, R122, R125, R108, R119 ;  /* 0x0c00006c7d7a7389 */ /* 0x0000640000060077 */
[----:B01----:R-:W-:Y:S01]  /*3ef0*/  ENDCOLLECTIVE ;  /* 0x000000000000791b */ /* 0x003fe20003800000 */
.L_x_6895:
[----:B------:R-:W-:Y:S05]  /*3f00*/  BRA `(.L_x_6896) ;  /* 0xffffffe800987947 */ /* 0x000fea000383ffff */
.L_x_6897:
        /* <DEDUP_REMOVED lines=15> */
.L_x_30219:


//--------------------- .text._ZN10layer_norm13ln_fwd_kernelINS_13Kernel_traitsIf13__nv_bfloat16S2_S2_fjLj4096ELj1ELj1ELj4ELj16ENS_18Kernel_traits_baseILj4096EfS2_S2_S2_fjLj128EEEEELb0ELb1ELb0ELb0EEEvNS_9FwdParamsE --------------------------
	.section	.text._ZN10layer_norm13ln_fwd_kernelINS_13Kernel_traitsIf13__nv_bfloat16S2_S2_fjLj4096ELj1ELj1ELj4ELj16ENS_18Kernel_traits_baseILj4096EfS2_S2_S2_fjLj128EEEEELb0ELb1ELb0ELb0EEEvNS_9FwdParamsE,"ax",@progbits
	.align	128
        .global         _ZN10layer_norm13ln_fwd_kernelINS_13Kernel_traitsIf13__nv_bfloat16S2_S2_fjLj4096ELj1ELj1ELj4ELj16ENS_18Kernel_traits_baseILj4096EfS2_S2_S2_fjLj128EEEEELb0ELb1ELb0ELb0EEEvNS_9FwdParamsE
        .type           _ZN10layer_norm13ln_fwd_kernelINS_13Kernel_traitsIf13__nv_bfloat16S2_S2_fjLj4096ELj1ELj1ELj4ELj16ENS_18Kernel_traits_baseILj4096EfS2_S2_S2_fjLj128EEEEELb0ELb1ELb0ELb0EEEvNS_9FwdParamsE,@function
        .size           _ZN10layer_norm13ln_fwd_kernelINS_13Kernel_traitsIf13__nv_bfloat16S2_S2_fjLj4096ELj1ELj1ELj4ELj16ENS_18Kernel_traits_baseILj4096EfS2_S2_S2_fjLj128EEEEELb0ELb1ELb0ELb0EEEvNS_9FwdParamsE,(.L_x_30220 - _ZN10layer_norm13ln_fwd_kernelINS_13Kernel_traitsIf13__nv_bfloat16S2_S2_fjLj4096ELj1ELj1ELj4ELj16ENS_18Kernel_traits_baseILj4096EfS2_S2_S2_fjLj128EEEEELb0ELb1ELb0ELb0EEEvNS_9FwdParamsE)
        .other          _ZN10layer_norm13ln_fwd_kernelINS_13Kernel_traitsIf13__nv_bfloat16S2_S2_fjLj4096ELj1ELj1ELj4ELj16ENS_18Kernel_traits_baseILj4096EfS2_S2_S2_fjLj128EEEEELb0ELb1ELb0ELb0EEEvNS_9FwdParamsE,@"STO_CUDA_ENTRY STV_DEFAULT"
_ZN10layer_norm13ln_fwd_kernelINS_13Kernel_traitsIf13__nv_bfloat16S2_S2_fjLj4096ELj1ELj1ELj4ELj16ENS_18Kernel_traits_baseILj4096EfS2_S2_S2_fjLj128EEEEELb0ELb1ELb0ELb0EEEvNS_9FwdParamsE:
.text._ZN10layer_norm13ln_fwd_kernelINS_13Kernel_traitsIf13__nv_bfloat16S2_S2_fjLj4096ELj1ELj1ELj4ELj16ENS_18Kernel_traits_baseILj4096EfS2_S2_S2_fjLj128EEEEELb0ELb1ELb0ELb0EEEvNS_9FwdParamsE:
        /* <DEDUP_REMOVED lines=19> */
[----:B------:R-:W-:Y:S01]  /*0130*/  ISETP.NE.U32.AND P2, PT, RZ, UR6, PT ;  /* 0x00000006ff007c0c */ /* 0x000fe2000bf45070 */
[----:B------:R-:W-:Y:S01]  /*0140*/  ULDC.64 UR8, c[0x0][0x278] ;  /* 0x00009e0000087ab9 */ /* 0x000fe20000000a00 */
[----:B------:R-:W-:Y:S02]  /*0150*/  CS2R R18, SRZ ;  /* 0x0000000000127805 */ /* 0x000fe4000001ff00 */
[----:B------:R-:W-:Y:S02]  /*0160*/  CS2R R16, SRZ ;  /* 0x0000000000107805 */ /* 0x000fe4000001ff00 */
[----:B------:R-:W-:Y:S02]  /*0170*/  ISETP.NE.AND.EX P2, PT, RZ, UR7, PT, P2 ;  /* 0x00000007ff007c0c */ /* 0x000fe4000bf45320 */
[----:B------:R-:W-:-:S02]  /*0180*/  CS2R R22, SRZ ;  /* 0x0000000000167805 */ /* 0x000fc4000001ff00 */
[----:B------:R-:W-:-:S09]  /*0190*/  CS2R R20, SRZ ;  /* 0x0000000000147805 */ /* 0x000fd2000001ff00 */
[----:B------:R-:W-:-:S04]  /*01a0*/  @P2 LEA R6, P3, R11, UR6, 0x5 ;  /* 0x000000060b062c11 */ /* 0x000fc8000f8628ff */
[C---:B------:R-:W-:Y:S02]  /*01b0*/  @P2 LEA.HI.X R7, R11.reuse, UR7, RZ, 0x5, P3 ;  /* 0x000000070b072c11 */ /* 0x040fe400098f2cff */
[C---:B------:R-:W-:Y:S01]  /*01c0*/  LEA R8, P3, R11.reuse, UR8, 0x5 ;  /* 0x000000080b087c11 */ /* 0x040fe2000f8628ff */
[C---:B0-----:R-:W-:Y:S02]  /*01d0*/  IMAD.WIDE.U32 R4, R11.reuse, 0x20, R4 ;  /* 0x000000200b047825 */ /* 0x041fe400078e0004 */
[----:B------:R0:W5:Y:S01]  /*01e0*/  @P2 LDG.E.128 R16, desc[UR4][R6.64] ;  /* 0x0000000406102981 */ /* 0x000162000c1e1d00 */
[----:B------:R-:W-:-:S03]  /*01f0*/  LEA.HI.X R9, R11, UR9, RZ, 0x5, P3 ;  /* 0x000000090b097c11 */ /* 0x000fc600098f2cff */
[----:B------:R0:W5:Y:S04]  /*0200*/  @P2 LDG.E.128 R20, desc[UR4][R6.64+0x10] ;  /* 0x0000100406142981 */ /* 0x000168000c1e1d00 */
[----:B------:R0:W5:Y:S04]  /*0210*/  LDG.E.128 R24, desc[UR4][R4.64] ;  /* 0x0000000404187981 */ /* 0x000168000c1e1d00 */
[----:B------:R0:W5:Y:S04]  /*0220*/  LDG.E.128 R28, desc[UR4][R4.64+0x10] ;  /* 0x00001004041c7981 */ /* 0x000168000c1e1d00 */
[----:B------:R0:W5:Y:S04]  /*0230*/  LDG.E.128 R32, desc[UR4][R8.64] ;  /* 0x0000000408207981 */ /* 0x000168000c1e1d00 */
[----:B------:R0:W5:Y:S01]  /*0240*/  LDG.E.128 R36, desc[UR4][R8.64+0x10] ;  /* 0x0000100408247981 */ /* 0x000162000c1e1d00 */
[----:B------:R-:W-:-:S07]  /*0250*/  LOP3.LUT R11, R11, 0x80, RZ, 0xfc, !PT ;  /* 0x000000800b0b7812 */ /* 0x000fce00078efcff */
.L_x_6899:
[----:B------:R-:W-:Y:S05]  /*0260*/  BSYNC B0 ;  /* 0x0000000000007941 */ /* 0x000fea0003800000 */
.L_x_6898:
[----:B------:R-:W-:Y:S04]  /*0270*/  BSSY B0, `(.L_x_6900) ;  /* 0x0000017000007945 */ /* 0x000fe80003800000 */
[----:B------:R-:W-:Y:S05]  /*0280*/  @!P5 BRA `(.L_x_6901) ;  /* 0x000000000054d947 */ /* 0x000fea0003800000 */
[----:B------:R-:W-:Y:S01]  /*0290*/  ULDC.64 UR6, c[0x0][0x2c8] ;  /* 0x0000b20000067ab9 */ /* 0x000fe20000000a00 */
[----:B0-----:R-:W0:Y:S01]  /*02a0*/  LDC.64 R8, c[0x0][0x260] ;  /* 0x00009800ff087b82 */ /* 0x001e220000000a00 */
        /* <DEDUP_REMOVED lines=18> */
[----:B------:R-:W-:-:S07]  /*03d0*/  IADD3 R11, R11, 0x80, RZ ;  /* 0x000000800b0b7810 */ /* 0x000fce0007ffe0ff */
.L_x_6901:
[----:B------:R-:W-:Y:S05]  /*03e0*/  BSYNC B0 ;  /* 0x0000000000007941 */ /* 0x000fea0003800000 */
.L_x_6900:
[----:B------:R-:W-:Y:S04]  /*03f0*/  BSSY B0, `(.L_x_6902) ;  /* 0x0000017000007945 */ /* 0x000fe80003800000 */
[----:B------:R-:W-:Y:S05]  /*0400*/  @!P4 BRA `(.L_x_6903) ;  /* 0x000000000054c947 */ /* 0x000fea0003800000 */
[----:B------:R-:W-:Y:S01]  /*0410*/  ULDC.64 UR6, c[0x0][0x2c8] ;  /* 0x0000b20000067ab9 */ /* 0x000fe20000000a00 */
[----:B01----:R-:W0:Y:S01]  /*0420*/  LDC.64 R8, c[0x0][0x260] ;  /* 0x00009800ff087b82 */ /* 0x003e220000000a00 */
        /* <DEDUP_REMOVED lines=19> */
.L_x_6903:
[----:B------:R-:W-:Y:S05]  /*0560*/  BSYNC B0 ;  /* 0x0000000000007941 */ /* 0x000fea0003800000 */
.L_x_6902:
[----:B------:R-:W-:Y:S04]  /*0570*/  BSSY B0, `(.L_x_6904) ;  /* 0x0000016000007945 */ /* 0x000fe80003800000 */
[----:B------:R-:W-:Y:S05]  /*0580*/  @!P1 BRA `(.L_x_6905) ;  /* 0x0000000000509947 */ /* 0x000fea0003800000 */
[----:B------:R-:W-:Y:S01]  /*0590*/  ULDC.64 UR6, c[0x0][0x2c8] ;  /* 0x0000b20000067ab9 */ /* 0x000fe20000000a00 */
[----:B012---:R-:W0:Y:S01]  /*05a0*/  LDC.64 R4, c[0x0][0x260] ;  /* 0x00009800ff047b82 */ /* 0x007e220000000a00 */
        /* <DEDUP_REMOVED lines=17> */
[----:B------:R3:W5:Y:S02]  /*06c0*/  LDG.E.128 R108, desc[UR4][R8.64+0x10] ;  /* 0x00001004086c7981 */ /* 0x000764000c1e1d00 */
.L_x_6905:
[----:B------:R-:W-:Y:S05]  /*06d0*/  BSYNC B0 ;  /* 0x0000000000007941 */ /* 0x000fea0003800000 */
.L_x_6904:
[----:B------:R-:W0:Y:S02]  /*06e0*/  S2UR UR6, SR_CTAID.X ;  /* 0x00000000000679c3 */ /* 0x000e240000002500 */
[----:B0123--:R-:W-:Y:S01]  /*06f0*/  LEA.HI R4, R0, UR6, RZ, 0x19 ;  /* 0x0000000600047c11 */ /* 0x00ffe2000f8fc8ff */
[----:B------:R-:W-:-:S03]  /*0700*/  ULDC UR6, c[0x0][0x214] ;  /* 0x0000850000067ab9 */ /* 0x000fc60000000800 */
[----:B------:R-:W-:-:S13]  /*0710*/  ISETP.GE.AND P2, PT, R4, UR6, PT ;  /* 0x0000000604007c0c */ /* 0x000fda000bf46270 */
[----:B------:R-:W-:Y:S05]  /*0720*/  @P2 EXIT ;  /* 0x000000000000294d */ /* 0x000fea0003800000 */
[----:B------:R-:W-:Y:S01]  /*0730*/  SHF.R.S32.HI R3, RZ, 0x3, R3 ;  /* 0x00000003ff037819 */ /* 0x000fe20000011403 */
[----:B------:R-:W-:Y:S01]  /*0740*/  ULDC.64 UR6, c[0x0][0x270] ;  /* 0x00009c0000067ab9 */ /* 0x000fe20000000a00 */
[----:B------:R-:W-:Y:S01]  /*0750*/  LOP3.LUT R6, R0, 0x60, RZ, 0xc0, !PT ;  /* 0x0000006000067812 */ /* 0x000fe200078ec0ff */
[----:B------:R-:W-:Y:S01]  /*0760*/  HFMA2.MMA R143, -RZ, RZ, 0, 5.9604644775390625e-08 ;  /* 0x00000001ff8f7435 */ /* 0x000fe200000001ff */
[----:B------:R-:W-:Y:S01]  /*0770*/  LOP3.LUT R5, R3, 0x7f, RZ, 0xc0, !PT ;  /* 0x0000007f03057812 */ /* 0x000fe200078ec0ff */
[----:B------:R-:W-:Y:S01]  /*0780*/  UISETP.NE.U32.AND UP0, UPT, UR6, URZ, UPT ;  /* 0x0000003f0600728c */ /* 0x000fe2000bf05070 */
[----:B------:R-:W-:Y:S01]  /*0790*/  SHF.R.U32.HI R3, RZ, 0x2, R3 ;  /* 0x00000002ff037819 */ /* 0x000fe20000011603 */
[----:B------:R-:W-:Y:S01]  /*07a0*/  ULDC UR13, c[0x0][0x218] ;  /* 0x00008600000d7ab9 */ /* 0x000fe20000000800 */
[----:B------:R-:W-:Y:S01]  /*07b0*/  VIADDMNMX R6, R5, -R6, RZ, !PT ;  /* 0x8000000605067246 */ /* 0x000fe200078001ff */
[----:B------:R-:W-:Y:S01]  /*07c0*/  ULDC.U8 UR6, c[0x0][0x2a0] ;  /* 0x0000a80000067ab9 */ /* 0x000fe20000000000 */
[----:B------:R-:W-:Y:S01]  /*07d0*/  LOP3.LUT R7, R3, 0x3fffffe0, RZ, 0xc0, !PT ;  /* 0x3fffffe003077812 */ /* 0x000fe200078ec0ff */
[----:B------:R-:W-:Y:S01]  /*07e0*/  UISETP.NE.AND.EX UP0, UPT, UR7, URZ, UPT, UP0 ;  /* 0x0000003f0700728c */ /* 0x000fe2000bf05300 */
[----:B------:R-:W-:Y:S01]  /*07f0*/  VIMNMX R6, R6, 0x20, PT ;  /* 0x0000002006067848 */ /* 0x000fe20003fe0100 */
[----:B------:R-:W-:Y:S01]  /*0800*/  UISETP.NE.AND UP1, UPT, UR6, URZ, UPT ;  /* 0x0000003f0600728c */ /* 0x000fe2000bf25270 */
[----:B------:R-:W-:Y:S01]  /*0810*/  SHF.L.U32 R3, R0, 0x5, RZ ;  /* 0x0000000500037819 */ /* 0x000fe200000006ff */
[----:B------:R-:W-:Y:S01]  /*0820*/  ULDC UR12, c[0x0][0x290] ;  /* 0x0000a400000c7ab9 */ /* 0x000fe20000000800 */
[----:B------:R-:W-:Y:S01]  /*0830*/  IADD3 R6, R6, R7, RZ ;  /* 0x0000000706067210 */ /* 0x000fe20007ffe0ff */
[----:B------:R-:W-:Y:S01]  /*0840*/  ULDC.64 UR8, c[0x0][0x230] ;  /* 0x00008c0000087ab9 */ /* 0x000fe20000000a00 */
[----:B------:R-:W-:Y:S01]  /*0850*/  LOP3.LUT R8, R3, 0x3e0, RZ, 0xc0, !PT ;  /* 0x000003e003087812 */ /* 0x000fe200078ec0ff */
[----:B------:R-:W-:Y:S01]  /*0860*/  ULDC.64 UR10, c[0x0][0x238] ;  /* 0x00008e00000a7ab9 */ /* 0x000fe20000000a00 */
[----:B------:R-:W-:Y:S01]  /*0870*/  SHF.L.U32 R6, R6, 0x3, RZ ;  /* 0x0000000306067819 */ /* 0x000fe200000006ff */
[----:B------:R-:W-:Y:S01]  /*0880*/  ULDC.64 UR14, c[0x0][0x210] ;  /* 0x00008400000e7ab9 */ /* 0x000fe20000000a00 */
[----:B------:R-:W-:-:S02]  /*0890*/  VIADDMNMX R8, R5, -R8, RZ, !PT ;  /* 0x8000000805087246 */ /* 0x000fc400078001ff */
[----:B------:R-:W-:Y:S02]  /*08a0*/  I2FP.F32.U32 R3, R6 ;  /* 0x0000000600037245 */ /* 0x000fe40000201000 */
[----:B------:R-:W-:-:S04]  /*08b0*/  VIMNMX R8, R8, 0x20, PT ;  /* 0x0000002008087848 */ /* 0x000fc80003fe0100 */
[----:B------:R-:W0:Y:S01]  /*08c0*/  MUFU.RCP R3, R3 ;  /* 0x0000000300037308 */ /* 0x000e220000001000 */
[----:B------:R-:W-:-:S04]  /*08d0*/  IADD3 R5, R7, R8, RZ ;  /* 0x0000000807057210 */ /* 0x000fc80007ffe0ff */
[----:B------:R-:W-:-:S07]  /*08e0*/  SHF.L.U32 R5, R5, 0x3, RZ ;  /* 0x0000000305057819 */ /* 0x000fce00000006ff */
.L_x_6923:
        /* <DEDUP_REMOVED lines=17> */
[----:B------:R-:W1:Y:S01]  /*0a00*/  LDC.64 R14, c[0x0][0x220] ;  /* 0x00008800ff0e7b82 */ /* 0x000e620000000a00 */
[----:B------:R-:W-:-:S04]  /*0a10*/  ISETP.NE.U32.AND P2, PT, RZ, UR8, PT ;  /* 0x00000008ff007c0c */ /* 0x000fc8000bf45070 */
[----:B------:R-:W-:Y:S01]  /*0a20*/  ISETP.NE.AND.EX P2, PT, RZ, UR9, PT, P2 ;  /* 0x00000009ff007c0c */ /* 0x000fe2000bf45320 */
[----:B-1----:R-:W-:-:S12]  /*0a30*/  IMAD.WIDE.U32 R116, R142, 0x10, R14 ;  /* 0x000000108e747825 */ /* 0x002fd800078e000e */
[C---:B------:R-:W-:Y:S01]  /*0a40*/  @P2 LEA R14, P3, R142.reuse, UR8, 0x4 ;  /* 0x000000088e0e2c11 */ /* 0x040fe2000f8620ff */
[----:B------:R-:W2:Y:S03]  /*0a50*/  LDG.E.128 R116, desc[UR4][R116.64] ;  /* 0x0000000474747981 */ /* 0x000ea6000c1e1d00 */
[----:B------:R-:W-:-:S05]  /*0a60*/  @P2 LEA.HI.X R15, R142, UR9, RZ, 0x4, P3 ;  /* 0x000000098e0f2c11 */ /* 0x000fca00098f24ff */
[----:B------:R1:W3:Y:S01]  /*0a70*/  @P2 LDG.E.128 R112, desc[UR4][R14.64] ;  /* 0x000000040e702981 */ /* 0x0002e2000c1e1d00 */
[----:B--2---:R-:W-:Y:S02]  /*0a80*/  SHF.L.U32 R121, R116, 0x10, RZ ;  /* 0x0000001074797819 */ /* 0x004fe400000006ff */
[----:B------:R-:W-:Y:S02]  /*0a90*/  SHF.L.U32 R123, R117, 0x10, RZ ;  /* 0x00000010757b7819 */ /* 0x000fe400000006ff */
[C---:B------:R-:W-:Y:S01]  /*0aa0*/  SHF.L.U32 R125, R118.reuse, 0x10, RZ ;  /* 0x00000010767d7819 */ /* 0x040fe200000006ff */
[-C--:B------:R-:W-:Y:S01]  /*0ab0*/  FMUL.FTZ R121, R121, R144.reuse ;  /* 0x0000009079797220 */ /* 0x080fe20000410000 */
[----:B------:R-:W-:Y:S01]  /*0ac0*/  PRMT R118, R118, 0x7632, R118 ;  /* 0x0000763276767816 */ /* 0x000fe20000000076 */
[-C--:B------:R-:W-:Y:S01]  /*0ad0*/  FMUL.FTZ R123, R123, R144.reuse ;  /* 0x000000907b7b7220 */ /* 0x080fe20000410000 */
[----:B------:R-:W-:Y:S01]  /*0ae0*/  PRMT R124, R117, 0x7632, R124 ;  /* 0x00007632757c7816 */ /* 0x000fe2000000007c */
[-C--:B------:R-:W-:Y:S01]  /*0af0*/  FMUL.FTZ R125, R125, R144.reuse ;  /* 0x000000907d7d7220 */ /* 0x080fe20000410000 */
[----:B------:R-:W-:Y:S01]  /*0b00*/  SHF.L.U32 R145, R119, 0x10, RZ ;  /* 0x0000001077917819 */ /* 0x000fe200000006ff */
[----:B-1---5:R-:W-:Y:S01]  /*0b10*/  FMUL.FTZ R14, R32, R121 ;  /* 0x00000079200e7220 */ /* 0x022fe20000410000 */
[----:B------:R-:W-:Y:S01]  /*0b20*/  PRMT R122, R116, 0x7632, R122 ;  /* 0x00007632747a7816 */ /* 0x000fe2000000007a */
[----:B------:R-:W-:Y:S01]  /*0b30*/  FMUL.FTZ R15, R34, R123 ;  /* 0x0000007b220f7220 */ /* 0x000fe20000410000 */
[----:B---3--:R-:W-:Y:S01]  /*0b40*/  @P2 SHF.L.U32 R117, R112, 0x10, RZ ;  /* 0x0000001070752819 */ /* 0x008fe200000006ff */
[----:B------:R-:W-:Y:S01]  /*0b50*/  FMUL.FTZ R145, R145, R144 ;  /* 0x0000009091917220 */ /* 0x000fe20000410000 */
[----:B------:R-:W-:Y:S01]  /*0b60*/  @P2 SHF.L.U32 R116, R113, 0x10, RZ ;  /* 0x0000001071742819 */ /* 0x000fe200000006ff */
[----:B------:R-:W-:Y:S01]  /*0b70*/  FMUL.FTZ R120, R36, R125 ;  /* 0x0000007d24787220 */ /* 0x000fe20000410000 */
[----:B------:R-:W-:Y:S01]  /*0b80*/  SHF.L.U32 R121, R118, 0x10, RZ ;  /* 0x0000001076797819 */ /* 0x000fe200000006ff */
[----:B------:R-:W-:Y:S01]  /*0b90*/  @P2 FADD.FTZ R14, R117, R14 ;  /* 0x0000000e750e2221 */ /* 0x000fe20000010000 */
[----:B------:R-:W-:Y:S01]  /*0ba0*/  PRMT R146, R119, 0x7632, R146 ;  /* 0x0000763277927816 */ /* 0x000fe20000000092 */
[----:B------:R-:W-:Y:S01]  /*0bb0*/  @P2 FADD.FTZ R15, R116, R15 ;  /* 0x0000000f740f2221 */ /* 0x000fe20000010000 */
[----:B------:R-:W-:-:S02]  /*0bc0*/  @P2 SHF.L.U32 R119, R114, 0x10, RZ ;  /* 0x0000001072772819 */ /* 0x000fc400000006ff */
[----:B------:R-:W-:Y:S01]  /*0bd0*/  SHF.L.U32 R117, R122, 0x10, RZ ;  /* 0x000000107a757819 */ /* 0x000fe200000006ff */
[----:B------:R-:W-:Y:S01]  /*0be0*/  FMUL.FTZ R122, R121, R144 ;  /* 0x00000090797a7220 */ /* 0x000fe20000410000 */
[----:B------:R-:W-:Y:S01]  /*0bf0*/  @P2 PRMT R116, R114, 0x7632, R116 ;  /* 0x0000763272742816 */ /* 0x000fe20000000074 */
[----:B------:R-:W-:Y:S01]  /*0c00*/  FMUL.FTZ R121, R38, R145 ;  /* 0x0000009126797220 */ /* 0x000fe20000410000 */
[----:B------:R-:W-:Y:S01]  /*0c10*/  @P2 SHF.L.U32 R118, R115, 0x10, RZ ;  /* 0x0000001073762819 */ /* 0x000fe200000006ff */
[----:B------:R-:W-:Y:S01]  /*0c20*/  @P2 FADD.FTZ R120, R119, R120 ;  /* 0x0000007877782221 */ /* 0x000fe20000010000 */
[----:B------:R-:W-:Y:S01]  /*0c30*/  SHF.L.U32 R125, R146, 0x10, RZ ;  /* 0x00000010927d7819 */ /* 0x000fe200000006ff */
[----:B------:R-:W-:Y:S01]  /*0c40*/  FMUL.FTZ R122, R37, R122 ;  /* 0x0000007a257a7220 */ /* 0x000fe20000410000 */
[----:B------:R-:W-:Y:S01]  /*0c50*/  SHF.L.U32 R119, R124, 0x10, RZ ;  /* 0x000000107c777819 */ /* 0x000fe200000006ff */
[----:B------:R-:W-:Y:S01]  /*0c60*/  @P2 FADD.FTZ R121, R118, R121 ;  /* 0x0000007976792221 */ /* 0x000fe20000010000 */
[----:B------:R-:W-:Y:S01]  /*0c70*/  @P2 SHF.L.U32 R123, R116, 0x10, RZ ;  /* 0x00000010747b2819 */ /* 0x000fe200000006ff */
[-C--:B------:R-:W-:Y:S01]  /*0c80*/  FMUL.FTZ R116, R117, R144.reuse ;  /* 0x0000009075747220 */ /* 0x080fe20000410000 */
[-C--:B------:R-:W-:Y:S01]  /*0c90*/  FMUL.FTZ R146, R125, R144.reuse ;  /* 0x000000907d927220 */ /* 0x080fe20000410000 */
[----:B------:R-:W-:Y:S01]  /*0ca0*/  @P2 PRMT R118, R113, 0x7632, R118 ;  /* 0x0000763271762816 */ /* 0x000fe20000000076 */
[----:B------:R-:W-:Y:S01]  /*0cb0*/  FMUL.FTZ R124, R119, R144 ;  /* 0x00000090777c7220 */ /* 0x000fe20000410000 */
[----:B------:R-:W-:Y:S01]  /*0cc0*/  @P2 PRMT R117, R112, 0x7632, R117 ;  /* 0x0000763270752816 */ /* 0x000fe20000000075 */
[----:B------:R-:W-:Y:S01]  /*0cd0*/  @P2 FADD.FTZ R122, R123, R122 ;  /* 0x0000007a7b7a2221 */ /* 0x000fe20000010000 */
[----:B------:R-:W-:Y:S01]  /*0ce0*/  @P2 PRMT R125, R115, 0x7632, R125 ;  /* 0x00007632737d2816 */ /* 0x000fe2000000007d */
        /* <DEDUP_REMOVED lines=8> */
[----:B------:R-:W-:Y:S01]  /*0d70*/  LEA R146, P3, R142, UR10, 0x4 ;  /* 0x0000000a8e927c11 */ /* 0x000fe2000f8620ff */
        /* <DEDUP_REMOVED lines=8> */
.L_x_6907:
[----:B------:R-:W-:Y:S05]  /*0e00*/  BSYNC B0 ;  /* 0x0000000000007941 */ /* 0x000fea0003800000 */
.L_x_6906:
[----:B------:R-:W-:Y:S01]  /*0e10*/  ISETP.GE.U32.AND P2, PT, R2, 0x100, PT ;  /* 0x000001000200780c */ /* 0x000fe20003f46070 */
[----:B------:R-:W-:-:S12]  /*0e20*/  BSSY B0, `(.L_x_6908) ;  /* 0x0000042000007945 */ /* 0x000fd80003800000 */
[----:B------:R-:W-:Y:S05]  /*0e30*/  @!P2 BRA `(.L_x_6909) ;  /* 0x000000040000a947 */ /* 0x000fea0003800000 */
[----:B------:R-:W2:Y:S01]  /*0e40*/  LDC.64 R6, c[0x0][0x220] ;  /* 0x00008800ff067b82 */ /* 0x000ea20000000a00 */
[----:B------:R-:W-:-:S04]  /*0e50*/  ISETP.NE.U32.AND P2, PT, RZ, UR8, PT ;  /* 0x00000008ff007c0c */ /* 0x000fc8000bf45070 */
[----:B------:R-:W-:Y:S01]  /*0e60*/  ISETP.NE.AND.EX P2, PT, RZ, UR9, PT, P2 ;  /* 0x00000009ff007c0c */ /* 0x000fe2000bf45320 */
[----:B--2---:R-:W-:-:S05]  /*0e70*/  IMAD.WIDE.U32 R6, R145, 0x10, R6 ;  /* 0x0000001091067825 */ /* 0x004fca00078e0006 */
[----:B------:R2:W3:Y:S07]  /*0e80*/  LDG.E.128 R8, desc[UR4][R6.64] ;  /* 0x0000000406087981 */ /* 0x0004ee000c1e1d00 */
[----:B--2---:R-:W-:-:S04]  /*0e90*/  @P2 LEA R6, P3, R145, UR8, 0x4 ;  /* 0x0000000891062c11 */ /* 0x004fc8000f8620ff */
[----:B------:R-:W-:-:S05]  /*0ea0*/  @P2 LEA.HI.X R7, R145, UR9, RZ, 0x4, P3 ;  /* 0x0000000991072c11 */ /* 0x000fca00098f24ff */
[----:B------:R2:W4:Y:S01]  /*0eb0*/  @P2 LDG.E.128 R112, desc[UR4][R6.64] ;  /* 0x0000000406702981 */ /* 0x000522000c1e1d00 */
[----:B---3--:R-:W-:Y:S02]  /*0ec0*/  SHF.L.U32 R13, R8, 0x10, RZ ;  /* 0x00000010080d7819 */ /* 0x008fe400000006ff */
[C---:B-1----:R-:W-:Y:S02]  /*0ed0*/  SHF.L.U32 R117, R9.reuse, 0x10, RZ ;  /* 0x0000001009757819 */ /* 0x042fe400000006ff */
[----:B------:R-:W-:Y:S01]  /*0ee0*/  PRMT R116, R9, 0x7632, R116 ;  /* 0x0000763209747816 */ /* 0x000fe20000000074 */
[-C--:B------:R-:W-:Y:S01]  /*0ef0*/  FMUL.FTZ R13, R13, R144.reuse ;  /* 0x000000900d0d7220 */ /* 0x080fe20000410000 */
[C---:B------:R-:W-:Y:S01]  /*0f00*/  SHF.L.U32 R9, R10.reuse, 0x10, RZ ;  /* 0x000000100a097819 */ /* 0x040fe200000006ff */
[-C--:B------:R-:W-:Y:S01]  /*0f10*/  FMUL.FTZ R117, R117, R144.reuse ;  /* 0x0000009075757220 */ /* 0x080fe20000410000 */
[----:B------:R-:W-:Y:S01]  /*0f20*/  PRMT R10, R10, 0x7632, R10 ;  /* 0x000076320a0a7816 */ /* 0x000fe2000000000a */
[----:B--2--5:R-:W-:Y:S01]  /*0f30*/  FMUL.FTZ R6, R56, R13 ;  /* 0x0000000d38067220 */ /* 0x024fe20000410000 */
[----:B------:R-:W-:Y:S01]  /*0f40*/  SHF.L.U32 R119, R11, 0x10, RZ ;  /* 0x000000100b777819 */ /* 0x000fe200000006ff */
[-C--:B------:R-:W-:Y:S01]  /*0f50*/  FMUL.FTZ R9, R9, R144.reuse ;  /* 0x0000009009097220 */ /* 0x080fe20000410000 */
[----:B------:R-:W-:Y:S01]  /*0f60*/  PRMT R118, R11, 0x7632, R118 ;  /* 0x000076320b767816 */ /* 0x000fe20000000076 */
[----:B------:R-:W-:Y:S01]  /*0f70*/  FMUL.FTZ R7, R58, R117 ;  /* 0x000000753a077220 */ /* 0x000fe20000410000 */
[----:B------:R-:W-:Y:S01]  /*0f80*/  PRMT R12, R8, 0x7632, R12 ;  /* 0x00007632080c7816 */ /* 0x000fe2000000000c */
[----:B------:R-:W-:Y:S01]  /*0f90*/  FMUL.FTZ R8, R60, R9 ;  /* 0x000000093c087220 */ /* 0x000fe20000410000 */
[----:B------:R-:W-:Y:S01]  /*0fa0*/  SHF.L.U32 R9, R10, 0x10, RZ ;  /* 0x000000100a097819 */ /* 0x000fe200000006ff */
[----:B------:R-:W-:Y:S01]  /*0fb0*/  FMUL.FTZ R119, R119, R144 ;  /* 0x0000009077777220 */ /* 0x000fe20000410000 */
[----:B----4-:R-:W-:-:S02]  /*0fc0*/  @P2 SHF.L.U32 R11, R112, 0x10, RZ ;  /* 0x00000010700b2819 */ /* 0x010fc400000006ff */
[----:B------:R-:W-:Y:S01]  /*0fd0*/  @P2 SHF.L.U32 R13, R114, 0x10, RZ ;  /* 0x00000010720d2819 */ /* 0x000fe200000006ff */
[----:B------:R-:W-:Y:S01]  /*0fe0*/  FMUL.FTZ R10, R9, R144 ;  /* 0x00000090090a7220 */ /* 0x000fe20000410000 */
[----:B------:R-:W-:Y:S01]  /*0ff0*/  FMUL.FTZ R9, R62, R119 ;  /* 0x000000773e097220 */ /* 0x000fe20000410000 */
[----:B------:R-:W-:Y:S01]  /*1000*/  @P2 FADD.FTZ R6, R11, R6 ;  /* 0x000000060b062221 */ /* 0x000fe20000010000 */
[----:B------:R-:W-:Y:S01]  /*1010*/  SHF.L.U32 R11, R12, 0x10, RZ ;  /* 0x000000100c0b7819 */ /* 0x000fe200000006ff */
[----:B------:R-:W-:Y:S01]  /*1020*/  @P2 FADD.FTZ R8, R13, R8 ;  /* 0x000000080d082221 */ /* 0x000fe20000010000 */
[----:B------:R-:W-:Y:S01]  /*1030*/  @P2 PRMT R12, R114, 0x7632, R12 ;  /* 0x00007632720c2816 */ /* 0x000fe2000000000c */
[----:B------:R-:W-:Y:S01]  /*1040*/  FMUL.FTZ R10, R61, R10 ;  /* 0x0000000a3d0a7220 */ /* 0x000fe20000410000 */
[----:B------:R-:W-:Y:S02]  /*1050*/  SHF.L.U32 R13, R116, 0x10, RZ ;  /* 0x00000010740d7819 */ /* 0x000fe400000006ff */
[----:B------:R-:W-:Y:S01]  /*1060*/  @P2 SHF.L.U32 R117, R12, 0x10, RZ ;  /* 0x000000100c752819 */ /* 0x000fe200000006ff */
[-C--:B------:R-:W-:Y:S01]  /*1070*/  FMUL.FTZ R12, R11, R144.reuse ;  /* 0x000000900b0c7220 */ /* 0x080fe20000410000 */
[----:B------:R-:W-:Y:S01]  /*1080*/  SHF.L.U32 R119, R118, 0x10, RZ ;  /* 0x0000001076777819 */ /* 0x000fe200000006ff */
[-C--:B------:R-:W-:Y:S01]  /*1090*/  FMUL.FTZ R116, R13, R144.reuse ;  /* 0x000000900d747220 */ /* 0x080fe20000410000 */
[----:B------:R-:W-:Y:S01]  /*10a0*/  @P2 SHF.L.U32 R146, R113, 0x10, RZ ;  /* 0x0000001071922819 */ /* 0x000fe200000006ff */
[----:B------:R-:W-:Y:S01]  /*10b0*/  @P2 FADD.FTZ R10, R117, R10 ;  /* 0x0000000a750a2221 */ /* 0x000fe20000010000 */
[----:B------:R-:W-:Y:S01]  /*10c0*/  @P2 PRMT R13, R112, 0x7632, R13 ;  /* 0x00007632700d2816 */ /* 0x000fe2000000000d */
[----:B------:R-:W-:Y:S01]  /*10d0*/  FMUL.FTZ R118, R119, R144 ;  /* 0x0000009077767220 */ /* 0x000fe20000410000 */
[----:B------:R-:W-:Y:S01]  /*10e0*/  @P2 PRMT R117, R113, 0x7632, R117 ;  /* 0x0000763271752816 */ /* 0x000fe20000000075 */
[----:B------:R-:W-:Y:S01]  /*10f0*/  FMUL.FTZ R11, R57, R12 ;  /* 0x0000000c390b7220 */ /* 0x000fe20000410000 */
[----:B------:R-:W-:Y:S01]  /*1100*/  @P2 PRMT R119, R115, 0x7632, R119 ;  /* 0x0000763273772816 */ /* 0x000fe20000000077 */
[----:B------:R-:W-:Y:S01]  /*1110*/  @P2 FADD.FTZ R7, R146, R7 ;  /* 0x0000000792072221 */ /* 0x000fe20000010000 */
[----:B------:R-:W-:Y:S01]  /*1120*/  FMUL.FTZ R12, R59, R116 ;  /* 0x000000743b0c7220 */ /* 0x000fe20000410000 */
[----:B------:R-:W-:-:S02]  /*1130*/  @P2 SHF.L.U32 R146, R115, 0x10, RZ ;  /* 0x0000001073922819 */ /* 0x000fc400000006ff */
[----:B------:R-:W-:Y:S02]  /*1140*/  @P2 SHF.L.U32 R117, R117, 0x10, RZ ;  /* 0x0000001075752819 */ /* 0x000fe400000006ff */
[----:B------:R-:W-:Y:S01]  /*1150*/  @P2 SHF.L.U32 R116, R13, 0x10, RZ ;  /* 0x000000100d742819 */ /* 0x000fe200000006ff */
[----:B------:R-:W-:Y:S01]  /*1160*/  FMUL.FTZ R13, R63, R118 ;  /* 0x000000763f0d7220 */ /* 0x000fe20000410000 */
[----:B------:R-:W-:Y:S01]  /*1170*/  @P2 SHF.L.U32 R148, R119, 0x10, RZ ;  /* 0x0000001077942819 */ /* 0x000fe200000006ff */
[----:B------:R-:W-:Y:S01]  /*1180*/  @P2 FADD.FTZ R9, R146, R9 ;  /* 0x0000000992092221 */ /* 0x000fe20000010000 */
        /* <DEDUP_REMOVED lines=8> */
[----:B------:R-:W-:Y:S02]  /*1210*/  F2FP.BF16.F32.PACK_AB R119, R13, R9 ;  /* 0x000000090d77723e */ /* 0x000fe400000010ff */
[----:B------:R-:W-:-:S03]  /*1220*/  IADD3 R145, R145, 0x80, RZ ;  /* 0x0000008091917810 */ /* 0x000fc60007ffe0ff */
[----:B------:R2:W-:Y:S04]  /*1230*/  STG.E.128 desc[UR4][R146.64], R116 ;  /* 0x0000007492007986 */ /* 0x0005e8000c101d04 */
.L_x_6909:
[----:B------:R-:W-:Y:S05]  /*1240*/  BSYNC B0 ;  /* 0x0000000000007941 */ /* 0x000fea0003800000 */
.L_x_6908:
[----:B------:R-:W-:Y:S01]  /*1250*/  ISETP.GE.U32.AND P2, PT, R2, 0x180, PT ;  /* 0x000001800200780c */ /* 0x000fe20003f46070 */
[----:B------:R-:W-:-:S12]  /*1260*/  BSSY B0, `(.L_x_6910) ;  /* 0x0000042000007945 */ /* 0x000fd80003800000 */
[----:B------:R-:W-:Y:S05]  /*1270*/  @!P2 BRA `(.L_x_6911) ;  /* 0x000000040000a947 */ /* 0x000fea0003800000 */
[----:B-12---:R-:W1:Y:S01]  /*1280*/  LDC.64 R116, c[0x0][0x220] ;  /* 0x00008800ff747b82 */ /* 0x006e620000000a00 */
[----:B------:R-:W-:-:S04]  /*1290*/  ISETP.NE.U32.AND P2, PT, RZ, UR8, PT ;  /* 0x00000008ff007c0c */ /* 0x000fc8000bf45070 */
[----:B------:R-:W-:-:S13]  /*12a0*/  ISETP.NE.AND.EX P2, PT, RZ, UR9, PT, P2 ;  /* 0x00000009ff007c0c */ /* 0x000fda000bf45320 */
[C---:B------:R-:W-:Y:S01]  /*12b0*/  @P2 LEA R126, P3, R145.reuse, UR8, 0x4 ;  /* 0x00000008917e2c11 */ /* 0x040fe2000f8620ff */
[----:B-1----:R-:W-:-:S03]  /*12c0*/  IMAD.WIDE.U32 R116, R145, 0x10, R116 ;  /* 0x0000001091747825 */ /* 0x002fc600078e0074 */
[----:B------:R-:W-:-:S03]  /*12d0*/  @P2 LEA.HI.X R127, R145, UR9, RZ, 0x4, P3 ;  /* 0x00000009917f2c11 */ /* 0x000fc600098f24ff */
[----:B------:R-:W2:Y:S04]  /*12e0*/  LDG.E.128 R116, desc[UR4][R116.64] ;  /* 0x0000000474747981 */ /* 0x000ea8000c1e1d00 */
[----:B------:R-:W3:Y:S01]  /*12f0*/  @P2 LDG.E.128 R112, desc[UR4][R126.64] ;  /* 0x000000047e702981 */ /* 0x000ee2000c1e1d00 */
[----:B--2---:R-:W-:Y:S02]  /*1300*/  SHF.L.U32 R133, R117, 0x10, RZ ;  /* 0x0000001075857819 */ /* 0x004fe400000006ff */
[C---:B------:R-:W-:Y:S02]  /*1310*/  SHF.L.U32 R149, R119.reuse, 0x10, RZ ;  /* 0x0000001077957819 */ /* 0x040fe400000006ff */
[----:B------:R-:W-:Y:S01]  /*1320*/  PRMT R148, R119, 0x7632, R148 ;  /* 0x0000763277947816 */ /* 0x000fe20000000094 */
[-C--:B------:R-:W-:Y:S01]  /*1330*/  FMUL.FTZ R133, R133, R144.reuse ;  /* 0x0000009085857220 */ /* 0x080fe20000410000 */
[----:B------:R-:W-:Y:S01]  /*1340*/  SHF.L.U32 R129, R116, 0x10, RZ ;  /* 0x0000001074817819 */ /* 0x000fe200000006ff */
[-C--:B------:R-:W-:Y:S01]  /*1350*/  FMUL.FTZ R149, R149, R144.reuse ;  /* 0x0000009095957220 */ /* 0x080fe20000410000 */
[----:B---3--:R-:W-:Y:S01]  /*1360*/  @P2 SHF.L.U32 R119, R113, 0x10, RZ ;  /* 0x0000001071772819 */ /* 0x008fe200000006ff */
[----:B-----5:R-:W-:Y:S01]  /*1370*/  FMUL.FTZ R128, R82, R133 ;  /* 0x0000008552807220 */ /* 0x020fe20000410000 */
[C---:B------:R-:W-:Y:S01]  /*1380*/  SHF.L.U32 R147, R118.reuse, 0x10, RZ ;  /* 0x0000001076937819 */ /* 0x040fe200000006ff */
[-C--:B------:R-:W-:Y:S01]  /*1390*/  FMUL.FTZ R129, R129, R144.reuse ;  /* 0x0000009081817220 */ /* 0x080fe20000410000 */
[----:B------:R-:W-:Y:S01]  /*13a0*/  PRMT R118, R118, 0x7632, R118 ;  /* 0x0000763276767816 */ /* 0x000fe20000000076 */
[----:B------:R-:W-:Y:S01]  /*13b0*/  @P2 FADD.FTZ R128, R119, R128 ;  /* 0x0000008077802221 */ /* 0x000fe20000010000 */
[----:B------:R-:W-:Y:S01]  /*13c0*/  PRMT R146, R117, 0x7632, R146 ;  /* 0x0000763275927816 */ /* 0x000fe20000000092 */
[-C--:B------:R-:W-:Y:S01]  /*13d0*/  FMUL.FTZ R147, R147, R144.reuse ;  /* 0x0000009093937220 */ /* 0x080fe20000410000 */
[----:B------:R-:W-:Y:S01]  /*13e0*/  SHF.L.U32 R119, R118, 0x10, RZ ;  /* 0x0000001076777819 */ /* 0x000fe200000006ff */
[----:B------:R-:W-:Y:S01]  /*13f0*/  FMUL.FTZ R126, R80, R129 ;  /* 0x00000081507e7220 */ /* 0x000fe20000410000 */
[----:B------:R-:W-:Y:S01]  /*1400*/  @P2 SHF.L.U32 R117, R112, 0x10, RZ ;  /* 0x0000001070752819 */ /* 0x000fe200000006ff */
[----:B------:R-:W-:Y:S01]  /*1410*/  FMUL.FTZ R130, R84, R147 ;  /* 0x0000009354827220 */ /* 0x000fe20000410000 */
[----:B------:R-:W-:Y:S01]  /*1420*/  PRMT R131, R116, 0x7632, R131 ;  /* 0x0000763274837816 */ /* 0x000fe20000000083 */
[----:B------:R-:W-:Y:S01]  /*1430*/  FMUL.FTZ R116, R119, R144 ;  /* 0x0000009077747220 */ /* 0x000fe20000410000 */
[C---:B------:R-:W-:Y:S01]  /*1440*/  @P2 PRMT R118, R114.reuse, 0x7632, R118 ;  /* 0x0000763272762816 */ /* 0x040fe20000000076 */
[----:B------:R-:W-:Y:S01]  /*1450*/  @P2 FADD.FTZ R126, R117, R126 ;  /* 0x0000007e757e2221 */ /* 0x000fe20000010000 */
[----:B------:R-:W-:Y:S01]  /*1460*/  @P2 SHF.L.U32 R127, R114, 0x10, RZ ;  /* 0x00000010727f2819 */ /* 0x000fe200000006ff */
[----:B------:R-:W-:Y:S01]  /*1470*/  FMUL.FTZ R132, R86, R149 ;  /* 0x0000009556847220 */ /* 0x000fe20000410000 */
[----:B------:R-:W-:Y:S01]  /*1480*/  SHF.L.U32 R117, R131, 0x10, RZ ;  /* 0x0000001083757819 */ /* 0x000fe200000006ff */
[----:B------:R-:W-:Y:S01]  /*1490*/  FMUL.FTZ R131, R85, R116 ;  /* 0x0000007455837220 */ /* 0x000fe20000410000 */
[----:B------:R-:W-:Y:S01]  /*14a0*/  @P2 SHF.L.U32 R118, R118, 0x10, RZ ;  /* 0x0000001076762819 */ /* 0x000fe200000006ff */
[----:B------:R-:W-:Y:S01]  /*14b0*/  @P2 FADD.FTZ R130, R127, R130 ;  /* 0x000000827f822221 */ /* 0x000fe20000010000 */
[----:B------:R-:W-:Y:S01]  /*14c0*/  SHF.L.U32 R119, R146, 0x10, RZ ;  /* 0x0000001092777819 */ /* 0x000fe200000006ff */
[-C--:B------:R-:W-:Y:S01]  /*14d0*/  FMUL.FTZ R116, R117, R144.reuse ;  /* 0x0000009075747220 */ /* 0x080fe20000410000 */
[----:B------:R-:W-:Y:S01]  /*14e0*/  SHF.L.U32 R127, R148, 0x10, RZ ;  /* 0x00000010947f7819 */ /* 0x000fe200000006ff */
[----:B------:R-:W-:Y:S01]  /*14f0*/  @P2 FADD.FTZ R131, R118, R131 ;  /* 0x0000008376832221 */ /* 0x000fe20000010000 */
[----:B------:R-:W-:Y:S01]  /*1500*/  @P2 SHF.L.U32 R129, R115, 0x10, RZ ;  /* 0x0000001073812819 */ /* 0x000fe200000006ff */
[-C--:B------:R-:W-:Y:S01]  /*1510*/  FMUL.FTZ R118, R119, R144.reuse ;  /* 0x0000009077767220 */ /* 0x080fe20000410000 */
[----:B------:R-:W-:Y:S01]  /*1520*/  @P2 PRMT R117, R112, 0x7632, R117 ;  /* 0x0000763270752816 */ /* 0x000fe20000000075 */
[----:B------:R-:W-:Y:S01]  /*1530*/  FMUL.FTZ R146, R127, R144 ;  /* 0x000000907f927220 */ /* 0x000fe20000410000 */
[----:B------:R-:W-:Y:S01]  /*1540*/  @P2 PRMT R119, R113, 0x7632, R119 ;  /* 0x0000763271772816 */ /* 0x000fe20000000077 */
[----:B------:R-:W-:Y:S01]  /*1550*/  @P2 FADD.FTZ R132, R129, R132 ;  /* 0x0000008481842221 */ /* 0x000fe20000010000 */
[----:B------:R-:W-:Y:S01]  /*1560*/  @P2 PRMT R133, R115, 0x7632, R133 ;  /* 0x0000763273852816 */ /* 0x000fe20000000085 */
[----:B------:R-:W-:Y:S01]  /*1570*/  FMUL.FTZ R127, R81, R116 ;  /* 0x00000074517f7220 */ /* 0x000fe20000410000 */
[----:B------:R-:W-:Y:S01]  /*1580*/  FMUL.FTZ R129, R83, R118 ;  /* 0x0000007653817220 */ /* 0x000fe20000410000 */
[----:B------:R-:W-:-:S02]  /*1590*/  @P2 SHF.L.U32 R118, R119, 0x10, RZ ;  /* 0x0000001077762819 */ /* 0x000fc400000006ff */
[----:B------:R-:W-:Y:S02]  /*15a0*/  @P2 SHF.L.U32 R116, R117, 0x10, RZ ;  /* 0x0000001075742819 */ /* 0x000fe400000006ff */
[----:B------:R-:W-:Y:S01]  /*15b0*/  @P2 SHF.L.U32 R148, R133, 0x10, RZ ;  /* 0x0000001085942819 */ /* 0x000fe200000006ff */
[----:B------:R-:W-:Y:S01]  /*15c0*/  FMUL.FTZ R133, R87, R146 ;  /* 0x0000009257857220 */ /* 0x000fe20000410000 */
[----:B------:R-:W-:Y:S01]  /*15d0*/  @P2 FADD.FTZ R129, R118, R129 ;  /* 0x0000008176812221 */ /* 0x000fe20000010000 */
[----:B------:R-:W-:Y:S01]  /*15e0*/  @P2 FADD.FTZ R127, R116, R127 ;  /* 0x0000007f747f2221 */ /* 0x000fe20000010000 */
[----:B------:R-:W-:Y:S01]  /*15f0*/  LEA R146, P3, R145, UR10, 0x4 ;  /* 0x0000000a91927c11 */ /* 0x000fe2000f8620ff */
        /* <DEDUP_REMOVED lines=8> */
.L_x_6911:
[----:B------:R-:W-:Y:S05]  /*1680*/  BSYNC B0 ;  /* 0x0000000000007941 */ /* 0x000fea0003800000 */
.L_x_6910:
[----:B------:R-:W-:Y:S04]  /*1690*/  BSSY B0, `(.L_x_6912) ;  /* 0x0000041000007945 */ /* 0x000fe80003800000 */
[----:B------:R-:W-:Y:S05]  /*16a0*/  @!P1 BRA `(.L_x_6913) ;  /* 0x0000000000fc9947 */ /* 0x000fea0003800000 */
[----:B-123--:R-:W1:Y:S01]  /*16b0*/  LDC.64 R116, c[0x0][0x220] ;  /* 0x00008800ff747b82 */ /* 0x00ee620000000a00 */
[----:B------:R-:W-:-:S04]  /*16c0*/  ISETP.NE.U32.AND P2, PT, RZ, UR8, PT ;  /* 0x00000008ff007c0c */ /* 0x000fc8000bf45070 */
[----:B------:R-:W-:Y:S01]  /*16d0*/  ISETP.NE.AND.EX P2, PT, RZ, UR9, PT, P2 ;  /* 0x00000009ff007c0c */ /* 0x000fe2000bf45320 */
[----:B-1----:R-:W-:-:S12]  /*16e0*/  IMAD.WIDE.U32 R116, R145, 0x10, R116 ;  /* 0x0000001091747825 */ /* 0x002fd800078e0074 */
[C---:B------:R-:W-:Y:S01]  /*16f0*/  @P2 LEA R134, P3, R145.reuse, UR8, 0x4 ;  /* 0x0000000891862c11 */ /* 0x040fe2000f8620ff */
[----:B------:R-:W2:Y:S03]  /*1700*/  LDG.E.128 R116, desc[UR4][R116.64] ;  /* 0x0000000474747981 */ /* 0x000ea6000c1e1d00 */
[----:B------:R-:W-:-:S05]  /*1710*/  @P2 LEA.HI.X R135, R145, UR9, RZ, 0x4, P3 ;  /* 0x0000000991872c11 */ /* 0x000fca00098f24ff */
[----:B------:R1:W3:Y:S01]  /*1720*/  @P2 LDG.E.128 R112, desc[UR4][R134.64] ;  /* 0x0000000486702981 */ /* 0x0002e2000c1e1d00 */
[C---:B--2---:R-:W-:Y:S02]  /*1730*/  SHF.L.U32 R137, R116.reuse, 0x10, RZ ;  /* 0x0000001074897819 */ /* 0x044fe400000006ff */
[----:B------:R-:W-:Y:S02]  /*1740*/  PRMT R138, R117, 0x7632, R138 ;  /* 0x00007632758a7816 */ /* 0x000fe4000000008a */
[----:B------:R-:W-:Y:S01]  /*1750*/  PRMT R136, R116, 0x7632, R136 ;  /* 0x0000763274887816 */ /* 0x000fe20000000088 */
[-C--:B------:R-:W-:Y:S01]  /*1760*/  FMUL.FTZ R137, R137, R144.reuse ;  /* 0x0000009089897220 */ /* 0x080fe20000410000 */
[----:B------:R-:W-:Y:S02]  /*1770*/  SHF.L.U32 R139, R117, 0x10, RZ ;  /* 0x00000010758b7819 */ /* 0x000fe400000006ff */
[----:B------:R-:W-:Y:S01]  /*1780*/  SHF.L.U32 R141, R118, 0x10, RZ ;  /* 0x00000010768d7819 */ /* 0x000fe200000006ff */
[----:B-1---5:R-:W-:Y:S01]  /*1790*/  FMUL.FTZ R134, R104, R137 ;  /* 0x0000008968867220 */ /* 0x022fe20000410000 */
[----:B------:R-:W-:Y:S01]  /*17a0*/  PRMT R118, R118, 0x7632, R118 ;  /* 0x0000763276767816 */ /* 0x000fe20000000076 */
[-C--:B------:R-:W-:Y:S01]  /*17b0*/  FMUL.FTZ R139, R139, R144.reuse ;  /* 0x000000908b8b7220 */ /* 0x080fe20000410000 */
[----:B------:R-:W-:Y:S01]  /*17c0*/  SHF.L.U32 R147, R119, 0x10, RZ ;  /* 0x0000001077937819 */ /* 0x000fe200000006ff */
[----:B------:R-:W-:Y:S01]  /*17d0*/  FMUL.FTZ R141, R141, R144 ;  /* 0x000000908d8d7220 */ /* 0x000fe20000410000 */
[----:B------:R-:W-:-:S02]  /*17e0*/  PRMT R116, R119, 0x7632, R116 ;  /* 0x0000763277747816 */ /* 0x000fc40000000074 */
[----:B------:R-:W-:Y:S01]  /*17f0*/  SHF.L.U32 R119, R138, 0x10, RZ ;  /* 0x000000108a777819 */ /* 0x000fe200000006ff */
[-C--:B------:R-:W-:Y:S01]  /*1800*/  FMUL.FTZ R147, R147, R144.reuse ;  /* 0x0000009093937220 */ /* 0x080fe20000410000 */
[----:B------:R-:W-:Y:S01]  /*1810*/  SHF.L.U32 R117, R136, 0x10, RZ ;  /* 0x0000001088757819 */ /* 0x000fe200000006ff */
[----:B------:R-:W-:Y:S01]  /*1820*/  FMUL.FTZ R136, R106, R139 ;  /* 0x0000008b6a887220 */ /* 0x000fe20000410000 */
[----:B------:R-:W-:Y:S01]  /*1830*/  SHF.L.U32 R135, R118, 0x10, RZ ;  /* 0x0000001076877819 */ /* 0x000fe200000006ff */
[-C--:B------:R-:W-:Y:S01]  /*1840*/  FMUL.FTZ R118, R119, R144.reuse ;  /* 0x0000009077767220 */ /* 0x080fe20000410000 */
[----:B---3--:R-:W-:Y:S01]  /*1850*/  @P2 SHF.L.U32 R137, R112, 0x10, RZ ;  /* 0x0000001070892819 */ /* 0x008fe200000006ff */
[----:B------:R-:W-:Y:S01]  /*1860*/  FMUL.FTZ R138, R108, R141 ;  /* 0x0000008d6c8a7220 */ /* 0x000fe20000410000 */
[----:B------:R-:W-:Y:S01]  /*1870*/  SHF.L.U32 R149, R116, 0x10, RZ ;  /* 0x0000001074957819 */ /* 0x000fe200000006ff */
[-C--:B------:R-:W-:Y:S01]  /*1880*/  FMUL.FTZ R116, R117, R144.reuse ;  /* 0x0000009075747220 */ /* 0x080fe20000410000 */
[----:B------:R-:W-:Y:S01]  /*1890*/  @P2 SHF.L.U32 R119, R113, 0x10, RZ ;  /* 0x0000001071772819 */ /* 0x000fe200000006ff */
[-C--:B------:R-:W-:Y:S01]  /*18a0*/  FMUL.FTZ R146, R135, R144.reuse ;  /* 0x0000009087927220 */ /* 0x080fe20000410000 */
[C---:B------:R-:W-:Y:S01]  /*18b0*/  @P2 PRMT R117, R114.reuse, 0x7632, R117 ;  /* 0x0000763272752816 */ /* 0x040fe20000000075 */
[----:B------:R-:W-:Y:S01]  /*18c0*/  @P2 FADD.FTZ R134, R137, R134 ;  /* 0x0000008689862221 */ /* 0x000fe20000010000 */
[----:B------:R-:W-:Y:S01]  /*18d0*/  @P2 SHF.L.U32 R135, R114, 0x10, RZ ;  /* 0x0000001072872819 */ /* 0x000fe200000006ff */
[----:B------:R-:W-:Y:S01]  /*18e0*/  FMUL.FTZ R148, R149, R144 ;  /* 0x0000009095947220 */ /* 0x000fe20000410000 */
[----:B------:R-:W-:Y:S01]  /*18f0*/  @P2 SHF.L.U32 R137, R115, 0x10, RZ ;  /* 0x0000001073892819 */ /* 0x000fe200000006ff */
[----:B------:R-:W-:Y:S01]  /*1900*/  FMUL.FTZ R140, R110, R147 ;  /* 0x000000936e8c7220 */ /* 0x000fe20000410000 */
[----:B------:R-:W-:Y:S01]  /*1910*/  @P2 SHF.L.U32 R144, R117, 0x10, RZ ;  /* 0x0000001075902819 */ /* 0x000fe200000006ff */
[----:B------:R-:W-:Y:S01]  /*1920*/  @P2 FADD.FTZ R136, R119, R136 ;  /* 0x0000008877882221 */ /* 0x000fe20000010000 */
[----:B------:R-:W-:Y:S01]  /*1930*/  @P2 PRMT R117, R112, 0x7632, R117 ;  /* 0x0000763270752816 */ /* 0x000fe20000000075 */
[----:B------:R-:W-:Y:S01]  /*1940*/  @P2 FADD.FTZ R138, R135, R138 ;  /* 0x0000008a878a2221 */ /* 0x000fe20000010000 */
[----:B------:R-:W-:Y:S01]  /*1950*/  @P2 PRMT R119, R113, 0x7632, R119 ;  /* 0x0000763271772816 */ /* 0x000fe20000000077 */
[----:B------:R-:W-:Y:S01]  /*1960*/  @P2 FADD.FTZ R140, R137, R140 ;  /* 0x0000008c898c2221 */ /* 0x000fe20000010000 */
[----:B------:R-:W-:Y:S01]  /*1970*/  @P2 PRMT R141, R115, 0x7632, R141 ;  /* 0x00007632738d2816 */ /* 0x000fe2000000008d */
[----:B------:R-:W-:Y:S01]  /*1980*/  FMUL.FTZ R139, R109, R146 ;  /* 0x000000926d8b7220 */ /* 0x000fe20000410000 */
[----:B------:R-:W-:Y:S01]  /*1990*/  FMUL.FTZ R135, R105, R116 ;  /* 0x0000007469877220 */ /* 0x000fe20000410000 */
[----:B------:R-:W-:Y:S01]  /*19a0*/  FMUL.FTZ R137, R107, R118 ;  /* 0x000000766b897220 */ /* 0x000fe20000410000 */
[----:B------:R-:W-:Y:S01]  /*19b0*/  @P2 SHF.L.U32 R118, R119, 0x10, RZ ;  /* 0x0000001077762819 */ /* 0x000fe200000006ff */
[----:B------:R-:W-:Y:S01]  /*19c0*/  @P2 FADD.FTZ R139, R144, R139 ;  /* 0x0000008b908b2221 */ /* 0x000fe20000010000 */
        /* <DEDUP_REMOVED lines=11> */
[----:B------:R-:W-:-:S05]  /*1a80*/  F2FP.BF16.F32.PACK_AB R119, R141, R140 ;  /* 0x0000008c8d77723e */ /* 0x000fca00000010ff */
[----:B------:R4:W-:Y:S02]  /*1a90*/  STG.E.128 desc[UR4][R144.64], R116 ;  /* 0x0000007490007986 */ /* 0x0009e4000c101d04 */
.L_x_6913:
[----:B------:R-:W-:Y:S05]  /*1aa0*/  BSYNC B0 ;  /* 0x0000000000007941 */ /* 0x000fea0003800000 */
.L_x_6912:
[----:B-1234-:R-:W-:Y:S01]  /*1ab0*/  FADD.FTZ R116, RZ, R14 ;  /* 0x0000000eff747221 */ /* 0x01efe20000010000 */
[C---:B------:R-:W-:Y:S01]  /*1ac0*/  ISETP.GT.U32.AND P2, PT, R2.reuse, 0xff, PT ;  /* 0x000000ff0200780c */ /* 0x040fe20003f44070 */
[----:B------:R-:W-:Y:S01]  /*1ad0*/  UMOV UR6, 0xffffffff ;  /* 0xffffffff00067882 */ /* 0x000fe20000000000 */
[C---:B------:R-:W-:Y:S01]  /*1ae0*/  ISETP.GT.U32.AND P3, PT, R2.reuse, 0x17f, PT ;  /* 0x0000017f0200780c */ /* 0x040fe20003f64070 */
        /* <DEDUP_REMOVED lines=125> */
.L_x_6934:
        /* <DEDUP_REMOVED lines=92> */
[----:B-----5:R-:W-:Y:S01]  /*2880*/  FFMA.FTZ R116, R24, R117, R16 ;  /* 0x0000007518747223 */ /* 0x020fe20000010010 */
        /* <DEDUP_REMOVED lines=14> */
.L_x_6916:
[----:B------:R-:W-:Y:S05]  /*2970*/  BSYNC B0 ;  /* 0x0000000000007941 */ /* 0x000fea0003800000 */
.L_x_6915:
        /* <DEDUP_REMOVED lines=35> */
.L_x_6918:
[----:B------:R-:W-:Y:S05]  /*2bb0*/  BSYNC B0 ;  /* 0x0000000000007941 */ /* 0x000fea0003800000 */
.L_x_6917:
        /* <DEDUP_REMOVED lines=35> */
.L_x_6920:
[----:B------:R-:W-:Y:S05]  /*2df0*/  BSYNC B0 ;  /* 0x0000000000007941 */ /* 0x000fea0003800000 */
.L_x_6919:
        /* <DEDUP_REMOVED lines=33> */
.L_x_6922:
[----:B------:R-:W-:Y:S05]  /*3010*/  BSYNC B0 ;  /* 0x0000000000007941 */ /* 0x000fea0003800000 */
.L_x_6921:
[----:B------:R-:W-:Y:S02]  /*3020*/  IADD3 R4, R4, UR14, RZ ;  /* 0x0000000e04047c10 */ /* 0x000fe4000fffe0ff */
[----:B----4-:R-:W-:Y:S02]  /*3030*/  SEL R143, RZ, 0x1, P4 ;  /* 0x00000001ff8f7807 */ /* 0x010fe40002000000 */
[----:B------:R-:W-:-:S13]  /*3040*/  ISETP.GE.AND P2, PT, R4, UR15, PT ;  /* 0x0000000f04007c0c */ /* 0x000fda000bf46270 */
[----:B------:R-:W-:Y:S05]  /*3050*/  @!P2 BRA `(.L_x_6923) ;  /* 0xffffffd80024a947 */ /* 0x000fea000383ffff */
[----:B------:R-:W-:Y:S05]  /*3060*/  EXIT ;  /* 0x000000000000794d */ /* 0x000fea0003800000 */
.L_x_6914:
[----:B------:R-:W-:Y:S01]  /*3070*/  HFMA2.MMA R151, -RZ, RZ, 0, 5.9604644775390625e-08 ;  /* 0x00000001ff977435 */ /* 0x000fe200000001ff */
[----:B------:R-:W-:Y:S02]  /*3080*/  MOV R150, R117 ;  /* 0x0000007500967202 */ /* 0x000fe40000000f00 */
[----:B------:R-:W-:Y:S02]  /*3090*/  MOV R152, 0x1f ;  /* 0x0000001f00987802 */ /* 0x000fe40000000f00 */
[----:B------:R-:W-:-:S07]  /*30a0*/  MOV R149, 0xffffffff ;  /* 0xffffffff00957802 */ /* 0x000fce0000000f00 */
[----:B0----5:R-:W-:Y:S05]  /*30b0*/  WARPSYNC.COLLECTIVE R149, `(.L_x_6924) ;  /* 0x0000000095087348 */ /* 0x021fea0003c00000 */
[----:B------:R1:W2:Y:S02]  /*30c0*/  SHFL.BFLY P6, R147, R150, R151, R152 ;  /* 0x0c00009796937389 */ /* 0x0002a400000c0098 */
[----:B012--5:R-:W-:Y:S01]  /*30d0*/  ENDCOLLECTIVE ;  /* 0x000000000000791b */ /* 0x027fe20003800000 */
.L_x_6924:
[----:B------:R-:W-:Y:S01]  /*30e0*/  HFMA2.MMA R151, -RZ, RZ, 0, 1.1920928955078125e-07 ;  /* 0x00000002ff977435 */ /* 0x000fe200000001ff */
[----:B------:R-:W-:-:S05]  /*30f0*/  MOV R116, R147 ;  /* 0x0000009300747202 */ /* 0x000fca0000000f00 */
[----:B------:R-:W-:-:S05]  /*3100*/  FADD.FTZ R143, R117, R116 ;  /* 0x00000074758f7221 */ /* 0x000fca0000010000 */
[----:B------:R-:W-:-:S07]  /*3110*/  MOV R150, R143 ;  /* 0x0000008f00967202 */ /* 0x000fce0000000f00 */
[----:B------:R-:W-:Y:S05]  /*3120*/  WARPSYNC.COLLECTIVE R149, `(.L_x_6925) ;  /* 0x0000000095087348 */ /* 0x000fea0003c00000 */
[----:B------:R0:W1:Y:S02]  /*3130*/  SHFL.BFLY P6, R147, R150, R151, R152 ;  /* 0x0c00009796937389 */ /* 0x00006400000c0098 */
[----:B01----:R-:W-:Y:S01]  /*3140*/  ENDCOLLECTIVE ;  /* 0x000000000000791b */ /* 0x003fe20003800000 */
.L_x_6925:
[----:B------:R-:W-:Y:S01]  /*3150*/  HFMA2.MMA R151, -RZ, RZ, 0, 2.384185791015625e-07 ;  /* 0x00000004ff977435 */ /* 0x000fe200000001ff */
[----:B------:R-:W-:-:S05]  /*3160*/  MOV R116, R147 ;  /* 0x0000009300747202 */ /* 0x000fca0000000f00 */
[----:B------:R-:W-:-:S05]  /*3170*/  FADD.FTZ R144, R143, R116 ;  /* 0x000000748f907221 */ /* 0x000fca0000010000 */
[----:B------:R-:W-:-:S07]  /*3180*/  MOV R150, R144 ;  /* 0x0000009000967202 */ /* 0x000fce0000000f00 */
[----:B------:R-:W-:Y:S05]  /*3190*/  WARPSYNC.COLLECTIVE R149, `(.L_x_6926) ;  /* 0x0000000095087348 */ /* 0x000fea0003c00000 */
[----:B------:R0:W1:Y:S02]  /*31a0*/  SHFL.BFLY P6, R147, R150, R151, R152 ;  /* 0x0c00009796937389 */ /* 0x00006400000c0098 */
[----:B01----:R-:W-:Y:S01]  /*31b0*/  ENDCOLLECTIVE ;  /* 0x000000000000791b */ /* 0x003fe20003800000 */
.L_x_6926:
[----:B------:R-:W-:Y:S01]  /*31c0*/  HFMA2.MMA R151, -RZ, RZ, 0, 4.76837158203125e-07 ;  /* 0x00000008ff977435 */ /* 0x000fe200000001ff */
[----:B------:R-:W-:-:S05]  /*31d0*/  MOV R145, R147 ;  /* 0x0000009300917202 */ /* 0x000fca0000000f00 */
[----:B------:R-:W-:-:S05]  /*31e0*/  FADD.FTZ R145, R144, R145 ;  /* 0x0000009190917221 */ /* 0x000fca0000010000 */
[----:B------:R-:W-:-:S07]  /*31f0*/  MOV R150, R145 ;  /* 0x0000009100967202 */ /* 0x000fce0000000f00 */
[----:B------:R-:W-:Y:S05]  /*3200*/  WARPSYNC.COLLECTIVE R149, `(.L_x_6927) ;  /* 0x0000000095087348 */ /* 0x000fea0003c00000 */
[----:B------:R0:W1:Y:S02]  /*3210*/  SHFL.BFLY P6, R147, R150, R151, R152 ;  /* 0x0c00009796937389 */ /* 0x00006400000c0098 */
[----:B01----:R-:W-:Y:S01]  /*3220*/  ENDCOLLECTIVE ;  /* 0x000000000000791b */ /* 0x003fe20003800000 */
.L_x_6927:
[----:B------:R-:W-:Y:S01]  /*3230*/  HFMA2.MMA R151, -RZ, RZ, 0, 9.5367431640625e-07 ;  /* 0x00000010ff977435 */ /* 0x000fe200000001ff */
[----:B------:R-:W-:-:S05]  /*3240*/  MOV R116, R147 ;  /* 0x0000009300747202 */ /* 0x000fca0000000f00 */
[----:B------:R-:W-:-:S05]  /*3250*/  FADD.FTZ R146, R145, R116 ;  /* 0x0000007491927221 */ /* 0x000fca0000010000 */
[----:B------:R-:W-:-:S07]  /*3260*/  MOV R150, R146 ;  /* 0x0000009200967202 */ /* 0x000fce0000000f00 */
[----:B------:R-:W-:Y:S05]  /*3270*/  WARPSYNC.COLLECTIVE R149, `(.L_x_6928) ;  /* 0x0000000095087348 */ /* 0x000fea0003c00000 */
[----:B------:R0:W1:Y:S02]  /*3280*/  SHFL.BFLY P6, R147, R150, R151, R152 ;  /* 0x0c00009796937389 */ /* 0x00006400000c0098 */
[----:B01----:R-:W-:Y:S01]  /*3290*/  ENDCOLLECTIVE ;  /* 0x000000000000791b */ /* 0x003fe20003800000 */
.L_x_6928:
        /* <DEDUP_REMOVED lines=72> */
.L_x_6929:
[----:B------:R-:W-:Y:S01]  /*3720*/  HFMA2.MMA R151, -RZ, RZ, 0, 1.1920928955078125e-07 ;  /* 0x00000002ff977435 */ /* 0x000fe200000001ff */
[----:B------:R-:W-:-:S05]  /*3730*/  MOV R144, R147 ;  /* 0x0000009300907202 */ /* 0x000fca0000000f00 */
[----:B------:R-:W-:-:S05]  /*3740*/  FADD.FTZ R144, R117, R144 ;  /* 0x0000009075907221 */ /* 0x000fca0000010000 */
[----:B------:R-:W-:-:S07]  /*3750*/  MOV R150, R144 ;  /* 0x0000009000967202 */ /* 0x000fce0000000f00 */
[----:B------:R-:W-:Y:S05]  /*3760*/  WARPSYNC.COLLECTIVE R149, `(.L_x_6930) ;  /* 0x0000000095087348 */ /* 0x000fea0003c00000 */
[----:B------:R0:W1:Y:S02]  /*3770*/  SHFL.BFLY P6, R147, R150, R151, R152 ;  /* 0x0c00009796937389 */ /* 0x00006400000c0098 */
[----:B01----:R-:W-:Y:S01]  /*3780*/  ENDCOLLECTIVE ;  /* 0x000000000000791b */ /* 0x003fe20003800000 */
.L_x_6930:
[----:B------:R-:W-:Y:S01]  /*3790*/  HFMA2.MMA R151, -RZ, RZ, 0, 2.384185791015625e-07 ;  /* 0x00000004ff977435 */ /* 0x000fe200000001ff */
[----:B------:R-:W-:-:S05]  /*37a0*/  MOV R143, R147 ;  /* 0x00000093008f7202 */ /* 0x000fca0000000f00 */
[----:B------:R-:W-:-:S05]  /*37b0*/  FADD.FTZ R143, R144, R143 ;  /* 0x0000008f908f7221 */ /* 0x000fca0000010000 */
[----:B------:R-:W-:-:S07]  /*37c0*/  MOV R150, R143 ;  /* 0x0000008f00967202 */ /* 0x000fce0000000f00 */
[----:B------:R-:W-:Y:S05]  /*37d0*/  WARPSYNC.COLLECTIVE R149, `(.L_x_6931) ;  /* 0x0000000095087348 */ /* 0x000fea0003c00000 */
[----:B------:R0:W1:Y:S02]  /*37e0*/  SHFL.BFLY P6, R147, R150, R151, R152 ;  /* 0x0c00009796937389 */ /* 0x00006400000c0098 */
[----:B01----:R-:W-:Y:S01]  /*37f0*/  ENDCOLLECTIVE ;  /* 0x000000000000791b */ /* 0x003fe20003800000 */
.L_x_6931:
[----:B------:R-:W-:Y:S01]  /*3800*/  HFMA2.MMA R151, -RZ, RZ, 0, 4.76837158203125e-07 ;  /* 0x00000008ff977435 */ /* 0x000fe200000001ff */
[----:B------:R-:W-:-:S05]  /*3810*/  MOV R146, R147 ;  /* 0x0000009300927202 */ /* 0x000fca0000000f00 */
[----:B------:R-:W-:-:S05]  /*3820*/  FADD.FTZ R146, R143, R146 ;  /* 0x000000928f927221 */ /* 0x000fca0000010000 */
[----:B------:R-:W-:-:S07]  /*3830*/  MOV R150, R146 ;  /* 0x0000009200967202 */ /* 0x000fce0000000f00 */
[----:B------:R-:W-:Y:S05]  /*3840*/  WARPSYNC.COLLECTIVE R149, `(.L_x_6932) ;  /* 0x0000000095087348 */ /* 0x000fea0003c00000 */
[----:B------:R0:W1:Y:S02]  /*3850*/  SHFL.BFLY P6, R147, R150, R151, R152 ;  /* 0x0c00009796937389 */ /* 0x00006400000c0098 */
[----:B01----:R-:W-:Y:S01]  /*3860*/  ENDCOLLECTIVE ;  /* 0x000000000000791b */ /* 0x003fe20003800000 */
.L_x_6932:
[----:B------:R-:W-:Y:S01]  /*3870*/  HFMA2.MMA R151, -RZ, RZ, 0, 9.5367431640625e-07 ;  /* 0x00000010ff977435 */ /* 0x000fe200000001ff */
[----:B------:R-:W-:-:S05]  /*3880*/  MOV R145, R147 ;  /* 0x0000009300917202 */ /* 0x000fca0000000f00 */
[----:B------:R-:W-:-:S05]  /*3890*/  FADD.FTZ R145, R146, R145 ;  /* 0x0000009192917221 */ /* 0x000fca0000010000 */
[----:B------:R-:W-:-:S07]  /*38a0*/  MOV R150, R145 ;  /* 0x0000009100967202 */ /* 0x000fce0000000f00 */
[----:B------:R-:W-:Y:S05]  /*38b0*/  WARPSYNC.COLLECTIVE R149, `(.L_x_6933) ;  /* 0x0000000095087348 */ /* 0x000fea0003c00000 */
[----:B------:R0:W1:Y:S02]  /*38c0*/  SHFL.BFLY P6, R147, R150, R151, R152 ;  /* 0x0c00009796937389 */ /* 0x00006400000c0098 */
[----:B01----:R-:W-:Y:S01]  /*38d0*/  ENDCOLLECTIVE ;  /* 0x000000000000791b */ /* 0x003fe20003800000 */
.L_x_6933:
[----:B------:R-:W-:Y:S01]  /*38e0*/  MOV R148, R147 ;  /* 0x0000009300947202 */ /* 0x000fe20000000f00 */
[----:B------:R-:W-:Y:S06]  /*38f0*/  BRA `(.L_x_6934) ;  /* 0xffffffe800707947 */ /* 0x000fec000383ffff */
.L_x_6935:
        /* <DEDUP_REMOVED lines=16> */
.L_x_30220:


//--------------------- .text._ZN10layer_norm13ln_fwd_kernelINS_13Kernel_traitsIf13__nv_bfloat16S2_S2_fjLj4096ELj1ELj1ELj4ELj16ENS_18Kernel_traits_baseILj4096EfS2_S2_S2_fjLj128EEEEELb0ELb1ELb0ELb1EEEvNS_9FwdParamsE --------------------------
	.section	.text._ZN10layer_norm13ln_fwd_kernelINS_13Kernel_traitsIf13__nv_bfloat16S2_S2_fjLj4096ELj1ELj1ELj4ELj16ENS_18Kernel_traits_baseILj4096EfS2_S2_S2_fjLj128EEEEELb0ELb1ELb0ELb1EEEvNS_9FwdParamsE,"ax",@progbits
	.align	128
        .global         _ZN10layer_norm13ln_fwd_kernelINS_13Kernel_traitsIf13__nv_bfloat16S2_S2_fjLj4096ELj1ELj1ELj4ELj16ENS_18Kernel_traits_baseILj4096EfS2_S2_S2_fjLj128EEEEELb0ELb1ELb0ELb1EEEvNS_9FwdParamsE
        .type           _ZN10layer_norm13ln_fwd_kernelINS_13Kernel_traitsIf13__nv_bfloat16S2_S2_fjLj4096ELj1ELj1ELj4ELj16ENS_18Kernel_traits_baseILj4096EfS2_S2_S2_fjLj128EEEEELb0ELb1ELb0ELb1EEEvNS_9FwdParamsE,@function
        .size           _ZN10layer_norm13ln_fwd_kernelINS_13Kernel_traitsIf13__nv_bfloat16S2_S2_fjLj4096ELj1ELj1ELj4ELj16ENS_18Kernel_traits_baseILj4096EfS2_S2_S2_fjLj128EEEEELb0ELb1ELb0ELb1EEEvNS_9FwdParamsE,(.L_x_30221 - _ZN10layer_norm13ln_fwd_kernelINS_13Kernel_traitsIf13__nv_bfloat16S2_S2_fjLj4096ELj1ELj1ELj4ELj16ENS_18Kernel_traits_baseILj4096EfS2_S2_S2_fjLj128EEEEELb0ELb1ELb0ELb1EEEvNS_9FwdParamsE)
        .other          _ZN10layer_norm13ln_fwd_kernelINS_13Kernel_traitsIf13__nv_bfloat16S2_S2_fjLj4096ELj1ELj1ELj4ELj16ENS_18Kernel_traits_baseILj4096EfS2_S2_S2_fjLj128EEEEELb0ELb1ELb0ELb1EEEvNS_9FwdParamsE,@"STO_CUDA_ENTRY STV_DEFAULT"
_ZN10layer_norm13ln_fwd_kernelINS_13Kernel_traitsIf13__nv_bfloat16S2_S2_fjLj4096ELj1ELj1ELj4ELj16ENS_18Kernel_traits_baseILj4096EfS2_S2_S2_fjLj128EEEEELb0ELb1ELb0ELb1EEEvNS_9FwdParamsE:
.text._ZN10layer_norm13ln_fwd_kernelINS_13Kernel_traitsIf13__nv_bfloat16S2_S2_fjLj4096ELj1ELj1ELj4ELj16ENS_18Kernel_traits_baseILj4096EfS2_S2_S2_fjLj128EEEEELb0ELb1ELb0ELb1EEEvNS_9FwdParamsE:
        /* <DEDUP_REMOVED lines=22> */
[----:B------:R-:W-:Y:S01]  /*0160*/  ULDC.64 UR8, c[0x0][0x278] ;  /* 0x00009e0000087ab9 */ /* 0x000fe20000000a00 */
[C---:B0-----:R-:W-:Y:S02]  /*0170*/  SHF.L.U32 R0, R129.reuse, 0x5, RZ ;  /* 0x0000000581007819 */ /* 0x041fe400000006ff */
[----:B------:R-:W-:Y:S02]  /*0180*/  SHF.R.U32.HI R19, RZ, 0x7, R129 ;  /* 0x00000007ff137819 */ /* 0x000fe40000011681 */
[----:B------:R-:W-:Y:S02]  /*0190*/  LOP3.LUT R0, R0, 0xfe0, RZ, 0xc0, !PT ;  /* 0x00000fe000007812 */ /* 0x000fe400078ec0ff */
[----:B------:R-:W-:Y:S02]  /*01a0*/  LOP3.LUT R14, R129, 0x7f, RZ, 0xc0, !PT ;  /* 0x0000007f810e7812 */ /* 0x000fe400078ec0ff */
[----:B------:R-:W-:-:S02]  /*01b0*/  IADD3 R4, P2, R0, UR4, RZ ;  /* 0x0000000400047c10 */ /* 0x000fc4000ff5e0ff */
[----:B------:R-:W-:Y:S01]  /*01c0*/  IADD3 R2, P1, R0, UR6, RZ ;  /* 0x0000000600027c10 */ /* 0x000fe2000ff3e0ff */
[----:B------:R-:W0:Y:S01]  /*01d0*/  S2UR UR6, SR_CTAID.X ;  /* 0x00000000000679c3 */ /* 0x000e220000002500 */
[----:B------:R-:W-:Y:S01]  /*01e0*/  IADD3.X R5, RZ, UR5, RZ, P2, !PT ;  /* 0x00000005ff057c10 */ /* 0x000fe200097fe4ff */
[----:B------:R-:W-:Y:S01]  /*01f0*/  ULDC.64 UR4, c[0x0][0x208] ;  /* 0x0000820000047ab9 */ /* 0x000fe20000000a00 */
[----:B------:R-:W-:Y:S01]  /*0200*/  IADD3.X R3, RZ, UR7, RZ, P1, !PT ;  /* 0x00000007ff037c10 */ /* 0x000fe20008ffe4ff */
[----:B------:R-:W-:Y:S01]  /*0210*/  ULDC UR7, c[0x0][0x214] ;  /* 0x0000850000077ab9 */ /* 0x000fe20000000800 */
[----:B------:R-:W-:Y:S01]  /*0220*/  LEA R6, P3, R14, UR8, 0x5 ;  /* 0x000000080e067c11 */ /* 0x000fe2000f8628ff */
[----:B------:R1:W5:Y:S03]  /*0230*/  @P0 LDG.E.128 R24, desc[UR4][R4.64] ;  /* 0x0000000404180981 */ /* 0x000366000c1e1d00 */
[----:B------:R-:W-:Y:S01]  /*0240*/  IADD3.X R7, RZ, UR9, RZ, P3, !PT ;  /* 0x00000009ff077c10 */ /* 0x000fe20009ffe4ff */
        /* <DEDUP_REMOVED lines=10> */
[----:B------:R-:W5:Y:S04]  /*02f0*/  LDG.E.128 R56, desc[UR4][R2.64] ;  /* 0x0000000402387981 */ /* 0x000f68000c1e1d00 */
[----:B------:R-:W5:Y:S04]  /*0300*/  LDG.E.128 R60, desc[UR4][R2.64+0x10] ;  /* 0x00001004023c7981 */ /* 0x000f68000c1e1d00 */
[----:B------:R-:W5:Y:S04]  /*0310*/  LDG.E.128 R64, desc[UR4][R2.64+0x1000] ;  /* 0x0010000402407981 */ /* 0x000f68000c1e1d00 */
[----:B------:R-:W5:Y:S04]  /*0320*/  LDG.E.128 R68, desc[UR4][R2.64+0x1010] ;  /* 0x0010100402447981 */ /* 0x000f68000c1e1d00 */
[----:B------:R-:W5:Y:S04]  /*0330*/  LDG.E.128 R72, desc[UR4][R2.64+0x2000] ;  /* 0x0020000402487981 */ /* 0x000f68000c1e1d00 */
[----:B------:R-:W5:Y:S04]  /*0340*/  LDG.E.128 R76, desc[UR4][R2.64+0x2010] ;  /* 0x00201004024c7981 */ /* 0x000f68000c1e1d00 */
[----:B------:R-:W5:Y:S04]  /*0350*/  LDG.E.128 R80, desc[UR4][R2.64+0x3000] ;  /* 0x0030000402507981 */ /* 0x000f68000c1e1d00 */
[----:B------:R-:W5:Y:S01]  /*0360*/  LDG.E.128 R84, desc[UR4][R2.64+0x3010] ;  /* 0x0030100402547981 */ /* 0x000f62000c1e1d00 */
[----:B------:R-:W-:Y:S01]  /*0370*/  HFMA2.MMA R0, -RZ, RZ, 0, 5.9604644775390625e-08 ;  /* 0x00000001ff007435 */ /* 0x000fe200000001ff */
[----:B------:R-:W-:Y:S01]  /*0380*/  ULDC.64 UR6, c[0x0][0x270] ;  /* 0x00009c0000067ab9 */ /* 0x000fe20000000a00 */
[----:B------:R-:W-:Y:S01]  /*0390*/  SHF.L.U32 R19, R19, 0x2, RZ ;  /* 0x0000000213137819 */ /* 0x000fe200000006ff */
[----:B------:R-:W5:Y:S01]  /*03a0*/  LDG.E.128 R88, desc[UR4][R6.64] ;  /* 0x0000000406587981 */ /* 0x000f62000c1e1d00 */
[----:B------:R-:W-:Y:S01]  /*03b0*/  SHF.R.U32.HI R8, RZ, 0x5, R129 ;  /* 0x00000005ff087819 */ /* 0x000fe20000011681 */
[----:B------:R-:W-:Y:S01]  /*03c0*/  ULDC UR12, c[0x0][0x290] ;  /* 0x0000a400000c7ab9 */ /* 0x000fe20000000800 */
[----:B------:R-:W-:Y:S01]  /*03d0*/  ISETP.NE.U32.AND P0, PT, RZ, UR6, PT ;  /* 0x00000006ff007c0c */ /* 0x000fe2000bf05070 */
[----:B------:R-:W-:Y:S01]  /*03e0*/  ULDC.U8 UR6, c[0x0][0x2a0] ;  /* 0x0000a80000067ab9 */ /* 0x000fe20000000000 */
[----:B------:R-:W5:Y:S01]  /*03f0*/  LDG.E.128 R92, desc[UR4][R6.64+0x10] ;  /* 0x00001004065c7981 */ /* 0x000f62000c1e1d00 */
[----:B------:R-:W-:Y:S01]  /*0400*/  ISETP.NE.AND P2, PT, RZ, UR6, PT ;  /* 0x00000006ff007c0c */ /* 0x000fe2000bf45270 */
[----:B------:R-:W-:Y:S01]  /*0410*/  ULDC.64 UR8, c[0x0][0x230] ;  /* 0x00008c0000087ab9 */ /* 0x000fe20000000a00 */
[----:B------:R-:W-:Y:S01]  /*0420*/  LOP3.LUT R10, R129, 0x1f, RZ, 0xc0, !PT ;  /* 0x0000001f810a7812 */ /* 0x000fe200078ec0ff */
[----:B------:R-:W5:Y:S01]  /*0430*/  LDG.E.128 R96, desc[UR4][R6.64+0x1000] ;  /* 0x0010000406607981 */ /* 0x000f62000c1e1d00 */
[----:B------:R-:W-:Y:S01]  /*0440*/  LOP3.LUT R8, R8, 0x3, RZ, 0xc0, !PT ;  /* 0x0000000308087812 */ /* 0x000fe200078ec0ff */
[----:B------:R-:W-:Y:S01]  /*0450*/  ULDC.64 UR10, c[0x0][0x238] ;  /* 0x00008e00000a7ab9 */ /* 0x000fe20000000a00 */
[----:B-1----:R-:W-:Y:S01]  /*0460*/  IADD3 R4, R19, 0x4, RZ ;  /* 0x0000000413047810 */ /* 0x002fe20007ffe0ff */
[----:B------:R-:W5:Y:S01]  /*0470*/  LDG.E.128 R100, desc[UR4][R6.64+0x1010] ;  /* 0x0010100406647981 */ /* 0x000f62000c1e1d00 */
[----:B------:R-:W-:Y:S01]  /*0480*/  ISETP.NE.AND.EX P0, PT, RZ, UR7, PT, P0 ;  /* 0x00000007ff007c0c */ /* 0x000fe2000bf05300 */
[----:B------:R-:W-:Y:S01]  /*0490*/  ULDC UR7, c[0x0][0x218] ;  /* 0x0000860000077ab9 */ /* 0x000fe20000000800 */
[----:B------:R-:W-:Y:S01]  /*04a0*/  ULDC.64 UR14, c[0x0][0x2b8] ;  /* 0x0000ae00000e7ab9 */ /* 0x000fe20000000a00 */
[----:B------:R-:W5:Y:S01]  /*04b0*/  LDG.E.128 R104, desc[UR4][R6.64+0x2000] ;  /* 0x0020000406687981 */ /* 0x000f62000c1e1d00 */
[----:B------:R-:W-:-:S03]  /*04c0*/  ULDC.64 UR16, c[0x0][0x210] ;  /* 0x0000840000107ab9 */ /* 0x000fc60000000a00 */
[----:B------:R-:W5:Y:S04]  /*04d0*/  LDG.E.128 R108, desc[UR4][R6.64+0x2010] ;  /* 0x00201004066c7981 */ /* 0x000f68000c1e1d00 */
[----:B------:R-:W5:Y:S04]  /*04e0*/  LDG.E.128 R112, desc[UR4][R6.64+0x3000] ;  /* 0x0030000406707981 */ /* 0x000f68000c1e1d00 */
[----:B------:R0:W5:Y:S02]  /*04f0*/  LDG.E.128 R116, desc[UR4][R6.64+0x3010] ;  /* 0x0030100406747981 */ /* 0x000164000c1e1d00 */
[----:B0-----:R-:W-:-:S07]  /*0500*/  PRMT R6, R0, 0x7610, R6 ;  /* 0x0000761000067816 */ /* 0x001fce0000000006 */
.L_x_6937:
        /* <DEDUP_REMOVED lines=20> */
[----:B------:R-:W-:Y:S01]  /*0650*/  PRMT R0, R120, 0x7632, R0 ;  /* 0x0000763278007816 */ /* 0x000fe20000000000 */
[-C--:B------:R-:W-:Y:S01]  /*0660*/  FMUL.FTZ R5, R5, R16.reuse ;  /* 0x0000001005057220 */ /* 0x080fe20000410000 */
[----:B------:R-:W-:Y:S01]  /*0670*/  SHF.L.U32 R9, R122, 0x10, RZ ;  /* 0x000000107a097819 */ /* 0x000fe200000006ff */
[-C--:B------:R-:W-:Y:S01]  /*0680*/  FMUL.FTZ R7, R7, R16.reuse ;  /* 0x0000001007077220 */ /* 0x080fe20000410000 */
[----:B----4-:R-:W-:Y:S01]  /*0690*/  @P1 SHF.L.U32 R120, R21, 0x10, RZ ;  /* 0x0000001015781819 */ /* 0x010fe200000006ff */
[----:B-----5:R-:W-:Y:S01]  /*06a0*/  FMUL.FTZ R17, R88, R5 ;  /* 0x0000000558117220 */ /* 0x020fe20000410000 */
[----:B------:R-:W-:Y:S01]  /*06b0*/  @P1 SHF.L.U32 R2, R20, 0x10, RZ ;  /* 0x0000001014021819 */ /* 0x000fe200000006ff */
[----:B------:R-:W-:Y:S01]  /*06c0*/  FMUL.FTZ R15, R90, R7 ;  /* 0x000000075a0f7220 */ /* 0x000fe20000410000 */
[----:B------:R-:W-:Y:S01]  /*06d0*/  SHF.L.U32 R5, R123, 0x10, RZ ;  /* 0x000000107b057819 */ /* 0x000fe200000006ff */
[-C--:B------:R-:W-:Y:S01]  /*06e0*/  FMUL.FTZ R9, R9, R16.reuse ;  /* 0x0000001009097220 */ /* 0x080fe20000410000 */
[----:B------:R-:W-:Y:S01]  /*06f0*/  SHF.L.U32 R3, R0, 0x10, RZ ;  /* 0x0000001000037819 */ /* 0x000fe200000006ff */
[----:B------:R-:W-:Y:S01]  /*0700*/  @P1 FADD.FTZ R15, R15, R120 ;  /* 0x000000780f0f1221 */ /* 0x000fe20000010000 */
[----:B------:R-:W-:Y:S01]  /*0710*/  PRMT R18, R121, 0x7632, R18 ;  /* 0x0000763279127816 */ /* 0x000fe20000000012 */
[----:B------:R-:W-:Y:S01]  /*0720*/  @P1 FADD.FTZ R17, R17, R2 ;  /* 0x0000000211111221 */ /* 0x000fe20000010000 */
[----:B------:R-:W-:Y:S01]  /*0730*/  PRMT R122, R122, 0x7632, R122 ;  /* 0x000076327a7a7816 */ /* 0x000fe2000000007a */
[-C--:B------:R-:W-:Y:S01]  /*0740*/  FMUL.FTZ R5, R5, R16.reuse ;  /* 0x0000001005057220 */ /* 0x080fe20000410000 */
[----:B------:R-:W-:Y:S01]  /*0750*/  PRMT R123, R123, 0x7632, R123 ;  /* 0x000076327b7b7816 */ /* 0x000fe2000000007b */
[----:B------:R-:W-:Y:S01]  /*0760*/  FMUL.FTZ R0, R3, R16 ;  /* 0x0000001003007220 */ /* 0x000fe20000410000 */
[----:B------:R-:W-:Y:S01]  /*0770*/  @P1 SHF.L.U32 R120, R22, 0x10, RZ ;  /* 0x0000001016781819 */ /* 0x000fe200000006ff */
[----:B------:R-:W-:Y:S01]  /*0780*/  FMUL.FTZ R13, R92, R9 ;  /* 0x000000095c0d7220 */ /* 0x000fe20000410000 */
[----:B------:R-:W-:Y:S01]  /*0790*/  SHF.L.U32 R123, R123, 0x10, RZ ;  /* 0x000000107b7b7819 */ /* 0x000fe200000006ff */
[----:B------:R-:W-:Y:S01]  /*07a0*/  FMUL.FTZ R11, R94, R5 ;  /* 0x000000055e0b7220 */ /* 0x000fe20000410000 */
[----:B------:R-:W-:Y:S01]  /*07b0*/  @P1 PRMT R2, R20, 0x7632, R2 ;  /* 0x0000763214021816 */ /* 0x000fe20000000002 */
[----:B------:R-:W-:Y:S01]  /*07c0*/  FMUL.FTZ R9, R89, R0 ;  /* 0x0000000059097220 */ /* 0x000fe20000410000 */
[----:B------:R-:W-:Y:S01]  /*07d0*/  SHF.L.U32 R121, R122, 0x10, RZ ;  /* 0x000000107a797819 */ /* 0x000fe200000006ff */
[----:B------:R-:W-:Y:S01]  /*07e0*/  @P1 FADD.FTZ R13, R13, R120 ;  /* 0x000000780d0d1221 */ /* 0x000fe20000010000 */
[----:B------:R-:W-:Y:S01]  /*07f0*/  SHF.L.U32 R3, R18, 0x10, RZ ;  /* 0x0000001012037819 */ /* 0x000fe200000006ff */
[-C--:B------:R-:W-:Y:S01]  /*0800*/  FMUL.FTZ R126, R123, R16.reuse ;  /* 0x000000107b7e7220 */ /* 0x080fe20000410000 */
[----:B------:R-:W-:Y:S01]  /*0810*/  @P1 PRMT R7, R23, 0x7632, R7 ;  /* 0x0000763217071816 */ /* 0x000fe20000000007 */
[-C--:B------:R-:W-:Y:S01]  /*0820*/  FMUL.FTZ R120, R121, R16.reuse ;  /* 0x0000001079787220 */ /* 0x080fe20000410000 */
[----:B------:R-:W-:Y:S01]  /*0830*/  @P1 SHF.L.U32 R2, R2, 0x10, RZ ;  /* 0x0000001002021819 */ /* 0x000fe200000006ff */
[----:B------:R-:W-:Y:S01]  /*0840*/  FMUL.FTZ R0, R3, R16 ;  /* 0x0000001003007220 */ /* 0x000fe20000410000 */
[----:B------:R-:W-:-:S02]  /*0850*/  @P1 PRMT R5, R21, 0x7632, R5 ;  /* 0x0000763215051816 */ /* 0x000fc40000000005 */
[----:B------:R-:W-:Y:S01]  /*0860*/  @P1 PRMT R122, R22, 0x7632, R122 ;  /* 0x00007632167a1816 */ /* 0x000fe2000000007a */
[----:B------:R-:W-:Y:S01]  /*0870*/  @P1 FADD.FTZ R9, R9, R2 ;  /* 0x0000000209091221 */ /* 0x000fe20000010000 */
[----:B------:R-:W-:Y:S01]  /*0880*/  @P1 SHF.L.U32 R124, R23, 0x10, RZ ;  /* 0x00000010177c1819 */ /* 0x000fe200000006ff */
[----:B------:R-:W-:Y:S01]  /*0890*/  FMUL.FTZ R3, R91, R0 ;  /* 0x000000005b037220 */ /* 0x000fe20000410000 */
        /* <DEDUP_REMOVED lines=10> */
[----:B------:R-:W-:Y:S01]  /*0940*/  SHF.R.U32.HI R0, RZ, 0x1c, R136 ;  /* 0x0000001cff007819 */ /* 0x000fe20000011688 */
[----:B------:R-:W-:Y:S01]  /*0950*/  IMAD.WIDE.U32 R124, R145, 0x10, R134 ;  /* 0x00000010917c7825 */ /* 0x000fe200078e0086 */
[----:B------:R-:W-:-:S02]  /*0960*/  IADD3 R130, P3, R2, UR10, RZ ;  /* 0x0000000a02827c10 */ /* 0x000fc4000ff7e0ff */
[----:B------:R-:W-:Y:S02]  /*0970*/  F2FP.BF16.F32.PACK_AB R123, R7, R11 ;  /* 0x0000000b077b723e */ /* 0x000fe400000010ff */
        /* <DEDUP_REMOVED lines=8> */
[----:B------:R-:W0:Y:S01]  /*0a00*/  @P1 LDG.E.128 R20, desc[UR4][R132.64] ;  /* 0x0000000484141981 */ /* 0x000e22000c1e1d00 */
[----:B--2---:R-:W-:Y:S02]  /*0a10*/  SHF.L.U32 R139, R125, 0x10, RZ ;  /* 0x000000107d8b7819 */ /* 0x004fe400000006ff */
[C---:B------:R-:W-:Y:S02]  /*0a20*/  SHF.L.U32 R137, R124.reuse, 0x10, RZ ;  /* 0x000000107c897819 */ /* 0x040fe400000006ff */
[----:B0-----:R-:W-:Y:S01]  /*0a30*/  @P1 SHF.L.U32 R122, R21, 0x10, RZ ;  /* 0x00000010157a1819 */ /* 0x001fe200000006ff */
[-C--:B------:R-:W-:Y:S01]  /*0a40*/  FMUL.FTZ R139, R139, R16.reuse ;  /* 0x000000108b8b7220 */ /* 0x080fe20000410000 */
[----:B------:R-:W-:Y:S01]  /*0a50*/  SHF.L.U32 R123, R127, 0x10, RZ ;  /* 0x000000107f7b7819 */ /* 0x000fe200000006ff */
[-C--:B------:R-:W-:Y:S01]  /*0a60*/  FMUL.FTZ R137, R137, R16.reuse ;  /* 0x0000001089897220 */ /* 0x080fe20000410000 */
[----:B------:R-:W-:Y:S01]  /*0a70*/  PRMT R18, R124, 0x7632, R18 ;  /* 0x000076327c127816 */ /* 0x000fe20000000012 */
[----:B------:R-:W-:Y:S01]  /*0a80*/  FMUL.FTZ R131, R98, R139 ;  /* 0x0000008b62837220 */ /* 0x000fe20000410000 */
[----:B------:R-:W-:Y:S01]  /*0a90*/  PRMT R127, R127, 0x7632, R127 ;  /* 0x000076327f7f7816 */ /* 0x000fe2000000007f */
[----:B------:R-:W-:Y:S01]  /*0aa0*/  FMUL.FTZ R133, R96, R137 ;  /* 0x0000008960857220 */ /* 0x000fe20000410000 */
[----:B------:R-:W-:Y:S01]  /*0ab0*/  @P1 SHF.L.U32 R120, R20, 0x10, RZ ;  /* 0x0000001014781819 */ /* 0x000fe200000006ff */
[----:B------:R-:W-:Y:S01]  /*0ac0*/  @P1 FADD.FTZ R131, R122, R131 ;  /* 0x000000837a831221 */ /* 0x000fe20000010000 */
[----:B------:R-:W-:Y:S01]  /*0ad0*/  SHF.L.U32 R141, R126, 0x10, RZ ;  /* 0x000000107e8d7819 */ /* 0x000fe200000006ff */
[-C--:B------:R-:W-:Y:S01]  /*0ae0*/  FMUL.FTZ R123, R123, R16.reuse ;  /* 0x000000107b7b7220 */ /* 0x080fe20000410000 */
[----:B------:R-:W-:Y:S01]  /*0af0*/  @P1 PRMT R122, R23, 0x7632, R122 ;  /* 0x00007632177a1816 */ /* 0x000fe2000000007a */
[----:B------:R-:W-:Y:S01]  /*0b00*/  @P1 FADD.FTZ R133, R120, R133 ;  /* 0x0000008578851221 */ /* 0x000fe20000010000 */
[----:B------:R-:W-:Y:S01]  /*0b10*/  SHF.L.U32 R121, R18, 0x10, RZ ;  /* 0x0000001012797819 */ /* 0x000fe200000006ff */
[-C--:B------:R-:W-:Y:S01]  /*0b20*/  FMUL.FTZ R141, R141, R16.reuse ;  /* 0x000000108d8d7220 */ /* 0x080fe20000410000 */
[----:B------:R-:W-:Y:S01]  /*0b30*/  SHF.L.U32 R127, R127, 0x10, RZ ;  /* 0x000000107f7f7819 */ /* 0x000fe200000006ff */
[----:B------:R-:W-:Y:S01]  /*0b40*/  FMUL.FTZ R147, R102, R123 ;  /* 0x0000007b66937220 */ /* 0x000fe20000410000 */
[----:B------:R-:W-:Y:S01]  /*0b50*/  @P1 PRMT R120, R20, 0x7632, R120 ;  /* 0x0000763214781816 */ /* 0x000fe20000000078 */
[-C--:B------:R-:W-:Y:S01]  /*0b60*/  FMUL.FTZ R18, R121, R16.reuse ;  /* 0x0000001079127220 */ /* 0x080fe20000410000 */
[----:B------:R-:W-:Y:S01]  /*0b70*/  @P1 SHF.L.U32 R124, R122, 0x10, RZ ;  /* 0x000000107a7c1819 */ /* 0x000fe200000006ff */
[----:B------:R-:W-:Y:S01]  /*0b80*/  FMUL.FTZ R122, R127, R16 ;  /* 0x000000107f7a7220 */ /* 0x000fe20000410000 */
[----:B------:R-:W-:Y:S01]  /*0b90*/  PRMT R128, R125, 0x7632, R128 ;  /* 0x000076327d807816 */ /* 0x000fe20000000080 */
[----:B------:R-:W-:Y:S01]  /*0ba0*/  FMUL.FTZ R149, R100, R141 ;  /* 0x0000008d64957220 */ /* 0x000fe20000410000 */
[----:B------:R-:W-:Y:S01]  /*0bb0*/  PRMT R126, R126, 0x7632, R126 ;  /* 0x000076327e7e7816 */ /* 0x000fe2000000007e */
[----:B------:R-:W-:Y:S01]  /*0bc0*/  FMUL.FTZ R141, R97, R18 ;  /* 0x00000012618d7220 */ /* 0x000fe20000410000 */
[----:B------:R-:W-:Y:S01]  /*0bd0*/  @P1 SHF.L.U32 R120, R120, 0x10, RZ ;  /* 0x0000001078781819 */ /* 0x000fe200000006ff */
[----:B------:R-:W-:Y:S01]  /*0be0*/  FMUL.FTZ R137, R103, R122 ;  /* 0x0000007a67897220 */ /* 0x000fe20000410000 */
[----:B------:R-:W-:-:S02]  /*0bf0*/  SHF.L.U32 R123, R126, 0x10, RZ ;  /* 0x000000107e7b7819 */ /* 0x000fc400000006ff */
[----:B------:R-:W-:Y:S01]  /*0c00*/  SHF.L.U32 R121, R128, 0x10, RZ ;  /* 0x0000001080797819 */ /* 0x000fe200000006ff */
[----:B------:R-:W-:Y:S01]  /*0c10*/  @P1 FADD.FTZ R141, R141, R120 ;  /* 0x000000788d8d1221 */ /* 0x000fe20000010000 */
[----:B------:R-:W-:Y:S01]  /*0c20*/  @P1 FADD.FTZ R137, R137, R124 ;  /* 0x0000007c89891221 */ /* 0x000fe20000010000 */
[----:B------:R-:W-:Y:S01]  /*0c30*/  @P1 PRMT R122, R21, 0x7632, R122 ;  /* 0x00007632157a1816 */ /* 0x000fe2000000007a */
[-C--:B------:R-:W-:Y:S01]  /*0c40*/  FMUL.FTZ R124, R123, R16.reuse ;  /* 0x000000107b7c7220 */ /* 0x080fe20000410000 */
[C---:B------:R-:W-:Y:S01]  /*0c50*/  @P1 PRMT R125, R22.reuse, 0x7632, R125 ;  /* 0x00007632167d1816 */ /* 0x040fe2000000007d */
        /* <DEDUP_REMOVED lines=11> */
[----:B------:R-:W-:Y:S01]  /*0d10*/  IADD3 R130, R136, 0x100, RZ ;  /* 0x0000010088827810 */ /* 0x000fe20007ffe0ff */
[----:B------:R-:W-:Y:S01]  /*0d20*/  @P1 FADD.FTZ R139, R139, R126 ;  /* 0x0000007e8b8b1221 */ /* 0x000fe20000010000 */
[----:B------:R-:W-:-:S02]  /*0d30*/  SHF.R.U32.HI R128, RZ, 0x1c, R145 ;  /* 0x0000001cff807819 */ /* 0x000fc40000011691 */
[----:B------:R-:W-:Y:S01]  /*0d40*/  IADD3 R150, P3, R18, UR10, RZ ;  /* 0x0000000a12967c10 */ /* 0x000fe2000ff7e0ff */
[----:B------:R-:W-:Y:S01]  /*0d50*/  IMAD.WIDE.U32 R124, R130, 0x10, R134 ;  /* 0x00000010827c7825 */ /* 0x000fe200078e0086 */
[----:B------:R-:W-:Y:S02]  /*0d60*/  F2FP.BF16.F32.PACK_AB R123, R137, R147 ;  /* 0x00000093897b723e */ /* 0x000fe400000010ff */
        /* <DEDUP_REMOVED lines=8> */
[----:B------:R-:W0:Y:S01]  /*0df0*/  @P1 LDG.E.128 R20, desc[UR4][R144.64] ;  /* 0x0000000490141981 */ /* 0x000e22000c1e1d00 */
[----:B------:R-:W-:Y:S02]  /*0e00*/  IADD3 R146, R136, 0x180, RZ ;  /* 0x0000018088927810 */ /* 0x000fe40007ffe0ff */
[----:B--2---:R-:W-:Y:S02]  /*0e10*/  SHF.L.U32 R153, R124, 0x10, RZ ;  /* 0x000000107c997819 */ /* 0x004fe400000006ff */
[----:B------:R-:W-:Y:S02]  /*0e20*/  SHF.L.U32 R155, R125, 0x10, RZ ;  /* 0x000000107d9b7819 */ /* 0x000fe400000006ff */
[----:B0-----:R-:W-:Y:S01]  /*0e30*/  @P1 SHF.L.U32 R120, R20, 0x10, RZ ;  /* 0x0000001014781819 */ /* 0x001fe200000006ff */
[-C--:B------:R-:W-:Y:S01]  /*0e40*/  FMUL.FTZ R153, R153, R16.reuse ;  /* 0x0000001099997220 */ /* 0x080fe20000410000 */
[----:B------:R-:W-:Y:S01]  /*0e50*/  PRMT R138, R124, 0x7632, R138 ;  /* 0x000076327c8a7816 */ /* 0x000fe2000000008a */
[-C--:B------:R-:W-:Y:S01]  /*0e60*/  FMUL.FTZ R155, R155, R16.reuse ;  /* 0x000000109b9b7220 */ /* 0x080fe20000410000 */
[----:B------:R-:W-:Y:S01]  /*0e70*/  @P1 SHF.L.U32 R122, R21, 0x10, RZ ;  /* 0x00000010157a1819 */ /* 0x000fe200000006ff */
[----:B------:R-:W-:Y:S01]  /*0e80*/  FMUL.FTZ R153, R104, R153 ;  /* 0x0000009968997220 */ /* 0x000fe20000410000 */
[C---:B------:R-:W-:Y:S01]  /*0e90*/  SHF.L.U32 R123, R127.reuse, 0x10, RZ ;  /* 0x000000107f7b7819 */ /* 0x040fe200000006ff */
[----:B------:R-:W-:Y:S01]  /*0ea0*/  FMUL.FTZ R151, R106, R155 ;  /* 0x0000009b6a977220 */ /* 0x000fe20000410000 */
[----:B------:R-:W-:Y:S01]  /*0eb0*/  SHF.L.U32 R121, R138, 0x10, RZ ;  /* 0x000000108a797819 */ /* 0x000fe200000006ff */
[----:B------:R-:W-:Y:S01]  /*0ec0*/  @P1 FADD.FTZ R153, R120, R153 ;  /* 0x0000009978991221 */ /* 0x000fe20000010000 */
[----:B------:R-:W-:Y:S01]  /*0ed0*/  @P1 PRMT R120, R20, 0x7632, R120 ;  /* 0x0000763214781816 */ /* 0x000fe20000000078 */
[----:B------:R-:W-:Y:S01]  /*0ee0*/  @P1 FADD.FTZ R151, R122, R151 ;  /* 0x000000977a971221 */ /* 0x000fe20000010000 */
[----:B------:R-:W-:Y:S01]  /*0ef0*/  PRMT R127, R127, 0x7632, R127 ;  /* 0x000076327f7f7816 */ /* 0x000fe2000000007f */
[-C--:B------:R-:W-:Y:S01]  /*0f00*/  FMUL.FTZ R123, R123, R16.reuse ;  /* 0x000000107b7b7220 */ /* 0x080fe20000410000 */
[----:B------:R-:W-:Y:S01]  /*0f10*/  @P1 SHF.L.U32 R122, R120, 0x10, RZ ;  /* 0x00000010787a1819 */ /* 0x000fe200000006ff */
[----:B------:R-:W-:Y:S01]  /*0f20*/  FMUL.FTZ R120, R121, R16 ;  /* 0x0000001079787220 */ /* 0x000fe20000410000 */
[----:B------:R-:W-:Y:S01]  /*0f30*/  SHF.L.U32 R157, R126, 0x10, RZ ;  /* 0x000000107e9d7819 */ /* 0x000fe200000006ff */
[----:B------:R-:W-:Y:S01]  /*0f40*/  FMUL.FTZ R163, R110, R123 ;  /* 0x0000007b6ea37220 */ /* 0x000fe20000410000 */
[----:B------:R-:W-:Y:S01]  /*0f50*/  @P1 PRMT R124, R23, 0x7632, R124 ;  /* 0x00007632177c1816 */ /* 0x000fe2000000007c */
[----:B------:R-:W-:Y:S01]  /*0f60*/  FMUL.FTZ R161, R105, R120 ;  /* 0x0000007869a17220 */ /* 0x000fe20000410000 */
[----:B------:R-:W-:Y:S01]  /*0f70*/  SHF.L.U32 R127, R127, 0x10, RZ ;  /* 0x000000107f7f7819 */ /* 0x000fe200000006ff */
[-C--:B------:R-:W-:Y:S01]  /*0f80*/  FMUL.FTZ R157, R157, R16.reuse ;  /* 0x000000109d9d7220 */ /* 0x080fe20000410000 */
[----:B------:R-:W-:Y:S01]  /*0f90*/  PRMT R132, R125, 0x7632, R132 ;  /* 0x000076327d847816 */ /* 0x000fe20000000084 */
[----:B------:R-:W-:Y:S01]  /*0fa0*/  @P1 FADD.FTZ R161, R161, R122 ;  /* 0x0000007aa1a11221 */ /* 0x000fe20000010000 */
[----:B------:R-:W-:Y:S01]  /*0fb0*/  PRMT R126, R126, 0x7632, R126 ;  /* 0x000076327e7e7816 */ /* 0x000fe2000000007e */
[----:B------:R-:W-:Y:S01]  /*0fc0*/  FMUL.FTZ R165, R108, R157 ;  /* 0x0000009d6ca57220 */ /* 0x000fe20000410000 */
[----:B------:R-:W-:Y:S01]  /*0fd0*/  @P1 SHF.L.U32 R138, R124, 0x10, RZ ;  /* 0x000000107c8a1819 */ /* 0x000fe200000006ff */
[----:B------:R-:W-:Y:S01]  /*0fe0*/  FMUL.FTZ R124, R127, R16 ;  /* 0x000000107f7c7220 */ /* 0x000fe20000410000 */
[----:B------:R-:W-:-:S02]  /*0ff0*/  SHF.L.U32 R123, R126, 0x10, RZ ;  /* 0x000000107e7b7819 */ /* 0x000fc400000006ff */
[----:B------:R-:W-:Y:S01]  /*1000*/  SHF.L.U32 R121, R132, 0x10, RZ ;  /* 0x0000001084797819 */ /* 0x000fe200000006ff */
[----:B------:R-:W-:Y:S01]  /*1010*/  FMUL.FTZ R159, R111, R124 ;  /* 0x0000007c6f9f7220 */ /* 0x000fe20000410000 */
        /* <DEDUP_REMOVED lines=28> */
[----:B------:R-:W3:Y:S01]  /*11e0*/  @P1 LDG.E.128 R20, desc[UR4][R134.64] ;  /* 0x0000000486141981 */ /* 0x000ee2000c1e1d00 */
[----:B------:R-:W-:Y:S01]  /*11f0*/  UMOV UR6, 0xffffffff ;  /* 0xffffffff00067882 */ /* 0x000fe20000000000 */
[----:B0-----:R-:W-:-:S04]  /*1200*/  FADD.FTZ R144, RZ, R17 ;  /* 0x00000011ff907221 */ /* 0x001fc80000010000 */
        /* <DEDUP_REMOVED lines=23> */
[----:B--2---:R-:W-:Y:S02]  /*1380*/  PRMT R138, R124, 0x7632, R138 ;  /* 0x000076327c8a7816 */ /* 0x004fe4000000008a */
[----:B------:R-:W-:Y:S02]  /*1390*/  SHF.L.U32 R140, R125, 0x10, RZ ;  /* 0x000000107d8c7819 */ /* 0x000fe400000006ff */
[----:B------:R-:W-:Y:S02]  /*13a0*/  PRMT R120, R127, 0x7632, R120 ;  /* 0x000076327f787816 */ /* 0x000fe40000000078 */
[----:B------:R-:W-:Y:S01]  /*13b0*/  SHF.L.U32 R121, R138, 0x10, RZ ;  /* 0x000000108a797819 */ /* 0x000fe200000006ff */
[-C--:B------:R-:W-:Y:S01]  /*13c0*/  FMUL.FTZ R123, R140, R16.reuse ;  /* 0x000000108c7b7220 */ /* 0x080fe20000410000 */
[----:B------:R-:W-:Y:S02]  /*13d0*/  SHF.L.U32 R122, R120, 0x10, RZ ;  /* 0x00000010787a7819 */ /* 0x000fe400000006ff */
[----:B---3--:R-:W-:Y:S01]  /*13e0*/  @P1 PRMT R120, R20, 0x7632, R120 ;  /* 0x0000763214781816 */ /* 0x008fe20000000078 */
[-C--:B------:R-:W-:Y:S01]  /*13f0*/  FMUL.FTZ R140, R121, R16.reuse ;  /* 0x00000010798c7220 */ /* 0x080fe20000410000 */
[----:B------:R-:W-:Y:S01]  /*1400*/  SHF.L.U32 R148, R126, 0x10, RZ ;  /* 0x000000107e947819 */ /* 0x000fe200000006ff */
        /* <DEDUP_REMOVED lines=10> */
[----:B------:R-:W-:Y:S01]  /*14b0*/  SHF.L.U32 R125, R142, 0x10, RZ ;  /* 0x000000108e7d7819 */ /* 0x000fe200000006ff */
[-C--:B------:R-:W-:Y:S01]  /*14c0*/  FMUL.FTZ R135, R150, R16.reuse ;  /* 0x0000001096877220 */ /* 0x080fe20000410000 */
[----:B------:R-:W-:Y:S01]  /*14d0*/  SHF.L.U32 R127, R126, 0x10, RZ ;  /* 0x000000107e7f7819 */ /* 0x000fe200000006ff */
[-C--:B------:R-:W-:Y:S01]  /*14e0*/  FMUL.FTZ R145, R136, R16.reuse ;  /* 0x0000001088917220 */ /* 0x080fe20000410000 */
[----:B------:R-:W-:Y:S01]  /*14f0*/  @P1 SHF.L.U32 R121, R22, 0x10, RZ ;  /* 0x0000001016791819 */ /* 0x000fe200000006ff */
[----:B------:R-:W-:Y:S01]  /*1500*/  FMUL.FTZ R126, R125, R16 ;  /* 0x000000107d7e7220 */ /* 0x000fe20000410000 */
[----:B------:R-:W-:Y:S01]  /*1510*/  FMUL.FTZ R142, R116, R148 ;  /* 0x00000094748e7220 */ /* 0x000fe20000410000 */
[----:B------:R-:W-:Y:S01]  /*1520*/  FMUL.FTZ R134, R127, R16 ;  /* 0x000000107f867220 */ /* 0x000fe20000410000 */
        /* <DEDUP_REMOVED lines=22> */
[----:B------:R-:W-:-:S02]  /*1690*/  SHF.R.U32.HI R16, RZ, 0x1c, R146 ;  /* 0x0000001cff107819 */ /* 0x000fc40000011692 */
[----:B------:R-:W-:Y:S02]  /*16a0*/  IADD3 R124, P3, R136, UR10, RZ ;  /* 0x0000000a887c7c10 */ /* 0x000fe4000ff7e0ff */
[----:B------:R-:W-:Y:S02]  /*16b0*/  F2FP.BF16.F32.PACK_AB R123, R127, R135 ;  /* 0x000000877f7b723e */ /* 0x000fe400000010ff */
[----:B------:R-:W-:Y:S02]  /*16c0*/  IADD3.X R125, R16, UR11, RZ, P3, !PT ;  /* 0x0000000b107d7c10 */ /* 0x000fe40009ffe4ff */
[----:B------:R-:W-:Y:S02]  /*16d0*/  F2FP.BF16.F32.PACK_AB R122, R134, R142 ;  /* 0x0000008e867a723e */ /* 0x000fe400000010ff */
[----:B------:R-:W-:Y:S02]  /*16e0*/  F2FP.BF16.F32.PACK_AB R121, R126, R138 ;  /* 0x0000008a7e79723e */ /* 0x000fe400000010ff */
[----:B------:R-:W-:-:S02]  /*16f0*/  F2FP.BF16.F32.PACK_AB R120, R140, R145 ;  /* 0x000000918c78723e */ /* 0x000fc400000010ff */
[----:B------:R-:W-:-:S03]  /*1700*/  LOP3.LUT P1, RZ, R6, 0xff, RZ, 0xc0, !PT ;  /* 0x000000ff06ff7812 */ /* 0x000fc6000782c0ff */
        /* <DEDUP_REMOVED lines=95> */
.L_x_6948:
[----:B------:R-:W-:Y:S01]  /*1d00*/  ISETP.NE.AND P3, PT, R10, RZ, PT ;  /* 0x000000ff0a00720c */ /* 0x000fe20003f65270 */
[----:B-1----:R-:W-:Y:S01]  /*1d10*/  FADD.FTZ R121, R124, R144 ;  /* 0x000000907c797221 */ /* 0x002fe20000010000 */
[----:B------:R-:W-:Y:S01]  /*1d20*/  ISETP.GT.U32.AND P4, PT, R10, 0x3, PT ;  /* 0x000000030a00780c */ /* 0x000fe20003f84070 */
[----:B------:R-:W-:Y:S05]  /*1d30*/  WARPSYNC.ALL ;  /* 0x0000000000007948 */ /* 0x000fea0003800000 */
[----:B------:R-:W-:-:S05]  /*1d40*/  IADD3 R136, P5, R136, UR14, RZ ;  /* 0x0000000e88887c10 */ /* 0x000fca000ffbe0ff */
[----:B------:R-:W1:Y:S01]  /*1d50*/  @!P3 S2R R125, SR_CgaCtaId ;  /* 0x00000000007db919 */ /* 0x000e620000008800 */
[----:B------:R-:W-:Y:S02]  /*1d60*/  @!P3 MOV R6, 0x400 ;  /* 0x000004000006b802 */ /* 0x000fe40000000f00 */
[----:B------:R-:W-:Y:S01]  /*1d70*/  @!P4 MOV R122, 0x400 ;  /* 0x00000400007ac802 */ /* 0x000fe20000000f00 */
[----:B------:R-:W2:Y:S01]  /*1d80*/  @!P4 S2R R146, SR_CgaCtaId ;  /* 0x000000000092c919 */ /* 0x000ea20000008800 */
[----:B-1----:R-:W-:Y:S02]  /*1d90*/  @!P3 LEA R125, R125, R6, 0x18 ;  /* 0x000000067d7db211 */ /* 0x002fe400078ec0ff */
[----:B------:R-:W-:Y:S02]  /*1da0*/  @!P3 IADD3 R6, R8, R123, RZ ;  /* 0x0000007b0806b210 */ /* 0x000fe40007ffe0ff */
[----:B--2---:R-:W-:Y:S02]  /*1db0*/  @!P4 LEA R122, R146, R122, 0x18 ;  /* 0x0000007a927ac211 */ /* 0x004fe400078ec0ff */
[----:B------:R-:W-:-:S02]  /*1dc0*/  @!P3 LEA R6, R6, R125, 0x3 ;  /* 0x0000007d0606b211 */ /* 0x000fc400078e18ff */
[----:B------:R-:W-:Y:S02]  /*1dd0*/  @!P4 IADD3 R123, R10, R123, RZ ;  /* 0x0000007b0a7bc210 */ /* 0x000fe40007ffe0ff */
[----:B------:R-:W-:Y:S01]  /*1de0*/  MOV R125, RZ ;  /* 0x000000ff007d7202 */ /* 0x000fe20000000f00 */
[----:B------:R-:W-:Y:S01]  /*1df0*/  @!P3 STS.64 [R6], R120 ;  /* 0x000000780600b388 */ /* 0x000fe20000000a00 */
[----:B------:R-:W-:Y:S02]  /*1e00*/  @!P4 LEA R144, R123, R122, 0x3 ;  /* 0x0000007a7b90c211 */ /* 0x000fe400078e18ff */
[----:B------:R-:W-:Y:S02]  /*1e10*/  CS2R R122, SRZ ;  /* 0x00000000007a7805 */ /* 0x000fe4000001ff00 */
[----:B------:R-:W-:Y:S01]  /*1e20*/  @!P4 MOV R125, 0x400 ;  /* 0x00000400007dc802 */ /* 0x000fe20000000f00 */
[----:B------:R-:W-:Y:S01]  /*1e30*/  BAR.SYNC.DEFER_BLOCKING 0x0 ;  /* 0x0000000000007b1d */ /* 0x000fe20000010000 */
[----:B------:R-:W-:-:S05]  /*1e40*/  LOP3.LUT P3, RZ, R8, 0x1f, R129, 0xf8, !PT ;  /* 0x0000001f08ff7812 */ /* 0x000fca000786f881 */
[----:B0-----:R-:W0:Y:S04]  /*1e50*/  SHFL.DOWN PT, R124, R125, 0x2, 0x1f ;  /* 0x08401f007d7c7f89 */ /* 0x001e2800000e0000 */
[----:B------:R1:W2:Y:S01]  /*1e60*/  @!P4 LDS.64 R122, [R144] ;  /* 0x00000000907ac984 */ /* 0x0002a20000000a00 */
[----:B------:R-:W-:Y:S02]  /*1e70*/  IADD3 R2, P4, R2, UR14, RZ ;  /* 0x0000000e02027c10 */ /* 0x000fe4000ff9e0ff */
[----:B0-----:R-:W-:Y:S02]  /*1e80*/  IADD3 R6, R124, R125, RZ ;  /* 0x0000007d7c067210 */ /* 0x001fe40007ffe0ff */
[----:B------:R-:W-:Y:S02]  /*1e90*/  I2FP.F32.S32 R150, R124 ;  /* 0x0000007c00967245 */ /* 0x000fe40000201400 */
[----:B------:R-:W-:-:S02]  /*1ea0*/  I2FP.F32.S32 R120, R6 ;  /* 0x0000000600787245 */ /* 0x000fc40000201400 */
        /* <DEDUP_REMOVED lines=12> */
[C---:B0-----:R-:W-:Y:S01]  /*1f70*/  FMUL.FTZ R122, R121.reuse, R146 ;  /* 0x00000092797a7220 */ /* 0x041fe20000410000 */
        /* <DEDUP_REMOVED lines=10> */
[----:B------:R-:W-:Y:S01]  /*2020*/  FFMA.FTZ R144, R120, R122, R144 ;  /* 0x0000007a78907223 */ /* 0x000fe20000010090 */
[----:B--2---:R-:W-:Y:S02]  /*2030*/  FADD.FTZ R124, R124, R121 ;  /* 0x000000797c7c7221 */ /* 0x004fe40000010000 */
[----:B------:R-:W-:Y:S01]  /*2040*/  FMUL.FTZ R125, R120, R125 ;  /* 0x0000007d787d7220 */ /* 0x000fe20000410000 */
[----:B-1----:R-:W-:Y:S01]  /*2050*/  FMUL.FTZ R144, R123, R144 ;  /* 0x000000907b907220 */ /* 0x002fe20000410000 */
[----:B------:R-:W0:Y:S02]  /*2060*/  @!P3 LDC.64 R120, c[0x0][0x250] ;  /* 0x00009400ff78bb82 */ /* 0x000e240000000a00 */
[----:B------:R-:W-:-:S04]  /*2070*/  FMUL.FTZ R125, R125, R6 ;  /* 0x000000067d7d7220 */ /* 0x000fc80000410000 */
[----:B------:R-:W-:Y:S02]  /*2080*/  FFMA.FTZ R124, R123, R125, R124 ;  /* 0x0000007d7b7c7223 */ /* 0x000fe4000001007c */
[----:B------:R-:W1:Y:S01]  /*2090*/  SHFL.IDX PT, R125, R144, RZ, 0x1f ;  /* 0x00001fff907d7589 */ /* 0x000e6200000e0000 */
[----:B------:R-:W2:Y:S03]  /*20a0*/  LDC R6, c[0x0][0x2d8] ;  /* 0x0000b600ff067b82 */ /* 0x000ea60000000800 */
[----:B------:R-:W2:Y:S01]  /*20b0*/  SHFL.IDX PT, R123, R124, RZ, 0x1f ;  /* 0x00001fff7c7b7589 */ /* 0x000ea200000e0000 */
[----:B0-----:R-:W-:-:S04]  /*20c0*/  @!P3 IMAD.WIDE R120, R12, 0x4, R120 ;  /* 0x000000040c78b825 */ /* 0x001fc800078e0278 */
[----:B-1----:R-:W-:Y:S01]  /*20d0*/  FMUL.FTZ R122, R125, R125 ;  /* 0x0000007d7d7a7220 */ /* 0x002fe20000410000 */
[----:B------:R0:W-:Y:S01]  /*20e0*/  @!P3 STG.E desc[UR4][R120.64], R125 ;  /* 0x0000007d7800b986 */ /* 0x0001e2000c101904 */
[----:B--2---:R-:W-:-:S03]  /*20f0*/  FFMA.FTZ R6, R123, UR12, R6 ;  /* 0x0000000c7b067c23 */ /* 0x004fc60008010006 */
[----:B------:R-:W-:Y:S02]  /*2100*/  FSEL R123, R122, RZ, P2 ;  /* 0x000000ff7a7b7208 */ /* 0x000fe40001000000 */
[----:B------:R-:W-:-:S03]  /*2110*/  FSEL R122, R125, RZ, !P2 ;  /* 0x000000ff7d7a7208 */ /* 0x000fc60005000000 */
[----:B------:R-:W-:Y:S02]  /*2120*/  FADD.FTZ R6, R6, R123 ;  /* 0x0000007b06067221 */ /* 0x000fe40000010000 */
[C---:B------:R-:W-:Y:S01]  /*2130*/  FADD.FTZ R7, -R122.reuse, R7 ;  /* 0x000000077a077221 */ /* 0x040fe20000010100 */
[C---:B------:R-:W-:Y:S01]  /*2140*/  FADD.FTZ R11, -R122.reuse, R11 ;  /* 0x0000000b7a0b7221 */ /* 0x040fe20000010100 */
[----:B------:R-:W1:Y:S01]  /*2150*/  MUFU.RSQ R124, R6 ;  /* 0x00000006007c7308 */ /* 0x000e620000001400 */
[C---:B------:R-:W-:Y:S01]  /*2160*/  FADD.FTZ R5, -R122.reuse, R5 ;  /* 0x000000057a057221 */ /* 0x040fe20000010100 */
[C---:B------:R-:W-:Y:S01]  /*2170*/  FADD.FTZ R15, -R122.reuse, R15 ;  /* 0x0000000f7a0f7221 */ /* 0x040fe20000010100 */
[C---:B------:R-:W-:Y:S01]  /*2180*/  FADD.FTZ R3, -R122.reuse, R3 ;  /* 0x000000037a037221 */ /* 0x040fe20000010100 */
[C---:B0-----:R-:W-:Y:S01]  /*2190*/  FADD.FTZ R125, -R122.reuse, R140 ;  /* 0x0000008c7a7d7221 */ /* 0x041fe20000010100 */
        /* <DEDUP_REMOVED lines=13> */
[----:B------:R-:W-:Y:S01]  /*2270*/  FMUL.FTZ R121, R124, R11 ;  /* 0x0000000b7c797220 */ /* 0x000fe20000410000 */
[C---:B------:R-:W-:Y:S01]  /*2280*/  FADD.FTZ R161, -R122.reuse, R161 ;  /* 0x000000a17aa17221 */ /* 0x040fe20000010100 */
[----:B------:R-:W-:Y:S01]  /*2290*/  FADD.FTZ R151, -R122, R151 ;  /* 0x000000977a977221 */ /* 0x000fe20000010100 */
[----:B------:R-:W-:Y:S01]  /*22a0*/  FFMA.FTZ R120, R63, R6, R31 ;  /* 0x000000063f787223 */ /* 0x000fe2000001001f */
[----:B------:R-:W-:Y:S01]  /*22b0*/  FFMA.FTZ R121, R62, R121, R30 ;  /* 0x000000793e797223 */ /* 0x000fe2000001001e */
[----:B------:R-:W0:Y:S01]  /*22c0*/  @!P3 LDC.64 R6, c[0x0][0x258] ;  /* 0x00009600ff06bb82 */ /* 0x000e220000000a00 */
        /* <DEDUP_REMOVED lines=14> */
[----:B------:R-:W-:Y:S01]  /*23b0*/  FMUL.FTZ R122, R124, R3 ;  /* 0x000000037c7a7220 */ /* 0x000fe20000410000 */
[----:B------:R-:W-:Y:S01]  /*23c0*/  F2FP.BF16.F32.PACK_AB R123, R120, R121 ;  /* 0x00000079787b723e */ /* 0x000fe200000010ff */
        /* <DEDUP_REMOVED lines=9> */
[----:B------:R-:W-:Y:S01]  /*2460*/  IADD3.X R3, R0, UR15, RZ, P4, !PT ;  /* 0x0000000f00037c10 */ /* 0x000fe2000a7fe4ff */
[----:B------:R-:W-:Y:S01]  /*2470*/  FMUL.FTZ R133, R124, R133 ;  /* 0x000000857c857220 */ /* 0x000fe20000410000 */
[----:B------:R-:W-:Y:S01]  /*2480*/  F2FP.BF16.F32.PACK_AB R121, R140, R15 ;  /* 0x0000000f8c79723e */ /* 0x000fe200000010ff */
[C---:B------:R-:W-:Y:S01]  /*2490*/  FMUL.FTZ R0, R124.reuse, R141 ;  /* 0x0000008d7c007220 */ /* 0x040fe20000410000 */
[C---:B------:R-:W-:Y:S01]  /*24a0*/  FMUL.FTZ R131, R124.reuse, R131 ;  /* 0x000000837c837220 */ /* 0x040fe20000410000 */
[----:B------:R-:W-:Y:S01]  /*24b0*/  FMUL.FTZ R140, R124, R143 ;  /* 0x0000008f7c8c7220 */ /* 0x000fe20000410000 */
[----:B0-----:R-:W-:Y:S01]  /*24c0*/  @!P3 IMAD.WIDE R6, R12, 0x4, R6 ;  /* 0x000000040c06b825 */ /* 0x001fe200078e0206 */
[----:B------:R-:W-:-:S03]  /*24d0*/  F2FP.BF16.F32.PACK_AB R122, R142, R13 ;  /* 0x0000000d8e7a723e */ /* 0x000fc600000010ff */
[----:B------:R-:W-:Y:S01]  /*24e0*/  FMUL.FTZ R153, R124, R153 ;  /* 0x000000997c997220 */ /* 0x000fe20000410000 */
[----:B------:R-:W-:Y:S01]  /*24f0*/  F2FP.BF16.F32.PACK_AB R120, R120, R17 ;  /* 0x000000117878723e */ /* 0x000fe200000010ff */
        /* <DEDUP_REMOVED lines=24> */
[----:B------:R1:W-:Y:S01]  /*2680*/  STG.E.128 desc[UR4][R2.64], R120 ;  /* 0x0000007802007986 */ /* 0x0003e2000c101d04 */
        /* <DEDUP_REMOVED lines=16> */
[----:B-1----:R-:W-:Y:S01]  /*2790*/  FFMA.FTZ R3, R73, R144, R41 ;  /* 0x0000009049037223 */ /* 0x002fe20000010029 */
[----:B------:R-:W-:-:S02]  /*27a0*/  F2FP.BF16.F32.PACK_AB R121, R140, R131 ;  /* 0x000000838c79723e */ /* 0x000fc400000010ff */
[----:B------:R-:W-:Y:S01]  /*27b0*/  F2FP.BF16.F32.PACK_AB R120, R0, R133 ;  /* 0x000000850078723e */ /* 0x000fe200000010ff */
[----:B------:R-:W-:Y:S01]  /*27c0*/  FFMA.FTZ R133, R82, R5, R50 ;  /* 0x0000000552857223 */ /* 0x000fe20000010032 */
[----:B------:R-:W-:Y:S01]  /*27d0*/  IADD3 R2, P3, R18, UR14, RZ ;  /* 0x0000000e12027c10 */ /* 0x000fe2000ff7e0ff */
[----:B------:R-:W-:Y:S01]  /*27e0*/  FFMA.FTZ R0, R87, R126, R55 ;  /* 0x0000007e57007223 */ /* 0x000fe20000010037 */
[----:B------:R-:W-:Y:S01]  /*27f0*/  IADD3 R140, P4, R132, UR14, RZ ;  /* 0x0000000e848c7c10 */ /* 0x000fe2000ff9e0ff */
[----:B------:R-:W-:Y:S01]  /*2800*/  FFMA.FTZ R132, R80, R145, R48 ;  /* 0x0000009150847223 */ /* 0x000fe20000010030 */
[----:B------:R-:W-:Y:S01]  /*2810*/  FFMA.FTZ R5, R81, R142, R49 ;  /* 0x0000008e51057223 */ /* 0x000fe20000010031 */
[----:B------:R-:W-:Y:S02]  /*2820*/  F2FP.BF16.F32.PACK_AB R124, R3, R124 ;  /* 0x0000007c037c723e */ /* 0x000fe400000010ff */
[----:B------:R-:W-:Y:S02]  /*2830*/  F2FP.BF16.F32.PACK_AB R123, R152, R147 ;  /* 0x00000093987b723e */ /* 0x000fe400000010ff */
[----:B------:R-:W-:-:S02]  /*2840*/  F2FP.BF16.F32.PACK_AB R122, R146, R149 ;  /* 0x00000095927a723e */ /* 0x000fc400000010ff */
[----:B------:R-:W-:Y:S02]  /*2850*/  IADD3.X R3, R128, UR15, RZ, P3, !PT ;  /* 0x0000000f80037c10 */ /* 0x000fe40009ffe4ff */
[----:B------:R-:W-:Y:S02]  /*2860*/  F2FP.BF16.F32.PACK_AB R126, R150, R165 ;  /* 0x000000a5967e723e */ /* 0x000fe400000010ff */
[----:B------:R-:W-:Y:S01]  /*2870*/  F2FP.BF16.F32.PACK_AB R125, R148, R125 ;  /* 0x0000007d947d723e */ /* 0x000fe200000010ff */
[----:B------:R0:W-:Y:S01]  /*2880*/  STG.E.128 desc[UR4][R2.64], R120 ;  /* 0x0000007802007986 */ /* 0x0001e2000c101d04 */
[----:B------:R-:W-:Y:S02]  /*2890*/  IADD3.X R141, R130, UR15, RZ, P4, !PT ;  /* 0x0000000f828d7c10 */ /* 0x000fe4000a7fe4ff */
[----:B------:R-:W-:Y:S02]  /*28a0*/  F2FP.BF16.F32.PACK_AB R135, R0, R135 ;  /* 0x000000870087723e */ /* 0x000fe400000010ff */
[----:B------:R-:W-:Y:S01]  /*28b0*/  F2FP.BF16.F32.PACK_AB R134, R134, R11 ;  /* 0x0000000b8686723e */ /* 0x000fe200000010ff */
[----:B------:R0:W-:Y:S01]  /*28c0*/  STG.E.128 desc[UR4][R140.64], R124 ;  /* 0x0000007c8c007986 */ /* 0x0001e2000c101d04 */
[----:B------:R-:W-:-:S02]  /*28d0*/  F2FP.BF16.F32.PACK_AB R133, R138, R133 ;  /* 0x000000858a85723e */ /* 0x000fc400000010ff */
[----:B------:R-:W-:Y:S02]  /*28e0*/  F2FP.BF16.F32.PACK_AB R132, R5, R132 ;  /* 0x000000840584723e */ /* 0x000fe400000010ff */
[----:B------:R-:W-:Y:S02]  /*28f0*/  IADD3.X R137, R16, UR15, RZ, P5, !PT ;  /* 0x0000000f10897c10 */ /* 0x000fe4000affe4ff */
[----:B------:R-:W-:Y:S02]  /*2900*/  IADD3 R12, R12, UR16, RZ ;  /* 0x000000100c0c7c10 */ /* 0x000fe4000fffe0ff */
[----:B------:R-:W-:Y:S01]  /*2910*/  SEL R6, RZ, 0x1, P1 ;  /* 0x00000001ff067807 */ /* 0x000fe20000800000 */
[----:B------:R0:W-:Y:S01]  /*2920*/  STG.E.128 desc[UR4][R136.64], R132 ;  /* 0x0000008488007986 */ /* 0x0001e2000c101d04 */
[----:B------:R-:W-:-:S13]  /*2930*/  ISETP.GE.AND P3, PT, R12, UR17, PT ;  /* 0x000000110c007c0c */ /* 0x000fda000bf66270 */
[----:B------:R-:W-:Y:S05]  /*2940*/  @!P3 BRA `(.L_x_6937) ;  /* 0xffffffd800f0b947 */ /* 0x000fea000383ffff */
[----:B------:R-:W-:Y:S05]  /*2950*/  EXIT ;  /* 0x000000000000794d */ /* 0x000fea0003800000 */
.L_x_6936:
[----:B------:R-:W-:Y:S01]  /*2960*/  HFMA2.MMA R150, -RZ, RZ, 0, 5.9604644775390625e-08 ;  /* 0x00000001ff967435 */ /* 0x000fe200000001ff */
[----:B------:R-:W-:Y:S02]  /*2970*/  MOV R148, R6 ;  /* 0x0000000600947202 */ /* 0x000fe40000000f00 */
[----:B------:R-:W-:Y:S02]  /*2980*/  MOV R152, 0x1f ;  /* 0x0000001f00987802 */ /* 0x000fe40000000f00 */
[----:B------:R-:W-:-:S07]  /*2990*/  MOV R146, 0xffffffff ;  /* 0xffffffff00927802 */ /* 0x000fce0000000f00 */
[----:B------:R-:W-:Y:S05]  /*29a0*/  WARPSYNC.COLLECTIVE R146, `(.L_x_6938) ;  /* 0x0000000092087348 */ /* 0x000fea0003c00000 */
[----:B------:R0:W1:Y:S02]  /*29b0*/  SHFL.BFLY P3, R144, R148, R150, R152 ;  /* 0x0c00009694907389 */ /* 0x0000640000060098 */
[----:B01----:R-:W-:Y:S01]  /*29c0*/  ENDCOLLECTIVE ;  /* 0x000000000000791b */ /* 0x003fe20003800000 */
.L_x_6938:
[----:B------:R-:W-:Y:S01]  /*29d0*/  HFMA2.MMA R150, -RZ, RZ, 0, 1.1920928955078125e-07 ;  /* 0x00000002ff967435 */ /* 0x000fe200000001ff */
[----:B------:R-:W-:-:S05]  /*29e0*/  MOV R121, R144 ;  /* 0x0000009000797202 */ /* 0x000fca0000000f00 */
[----:B------:R-:W-:-:S05]  /*29f0*/  FADD.FTZ R121, R6, R121 ;  /* 0x0000007906797221 */ /* 0x000fca0000010000 */
[----:B------:R-:W-:-:S07]  /*2a00*/  MOV R148, R121 ;  /* 0x0000007900947202 */ /* 0x000fce0000000f00 */
[----:B------:R-:W-:Y:S05]  /*2a10*/  WARPSYNC.COLLECTIVE R146, `(.L_x_6939) ;  /* 0x0000000092087348 */ /* 0x000fea0003c00000 */
[----:B------:R0:W1:Y:S02]  /*2a20*/  SHFL.BFLY P3, R144, R148, R150, R152 ;  /* 0x0c00009694907389 */ /* 0x0000640000060098 */
[----:B01----:R-:W-:Y:S01]  /*2a30*/  ENDCOLLECTIVE ;  /* 0x000000000000791b */ /* 0x003fe20003800000 */
.L_x_6939:
[----:B------:R-:W-:Y:S01]  /*2a40*/  HFMA2.MMA R150, -RZ, RZ, 0, 2.384185791015625e-07 ;  /* 0x00000004ff967435 */ /* 0x000fe200000001ff */
[----:B------:R-:W-:-:S05]  /*2a50*/  MOV R120, R144 ;  /* 0x0000009000787202 */ /* 0x000fca0000000f00 */
[----:B------:R-:W-:-:S05]  /*2a60*/  FADD.FTZ R122, R121, R120 ;  /* 0x00000078797a7221 */ /* 0x000fca0000010000 */
[----:B------:R-:W-:-:S07]  /*2a70*/  MOV R148, R122 ;  /* 0x0000007a00947202 */ /* 0x000fce0000000f00 */
[----:B------:R-:W-:Y:S05]  /*2a80*/  WARPSYNC.COLLECTIVE R146, `(.L_x_6940) ;  /* 0x0000000092087348 */ /* 0x000fea0003c00000 */
[----:B------:R0:W1:Y:S02]  /*2a90*/  SHFL.BFLY P3, R144, R148, R150, R152 ;  /* 0x0c00009694907389 */ /* 0x0000640000060098 */
[----:B01----:R-:W-:Y:S01]  /*2aa0*/  ENDCOLLECTIVE ;  /* 0x000000000000791b */ /* 0x003fe20003800000 */
.L_x_6940:
[----:B------:R-:W-:Y:S01]  /*2ab0*/  HFMA2.MMA R150, -RZ, RZ, 0, 4.76837158203125e-07 ;  /* 0x00000008ff967435 */ /* 0x000fe200000001ff */
[----:B------:R-:W-:-:S05]  /*2ac0*/  MOV R125, R144 ;  /* 0x00000090007d7202 */ /* 0x000fca0000000f00 */
[----:B------:R-:W-:-:S05]  /*2ad0*/  FADD.FTZ R125, R122, R125 ;  /* 0x0000007d7a7d7221 */ /* 0x000fca0000010000 */
[----:B------:R-:W-:-:S07]  /*2ae0*/  MOV R148, R125 ;  /* 0x0000007d00947202 */ /* 0x000fce0000000f00 */
[----:B------:R-:W-:Y:S05]  /*2af0*/  WARPSYNC.COLLECTIVE R146, `(.L_x_6941) ;  /* 0x0000000092087348 */ /* 0x000fea0003c00000 */
[----:B------:R0:W1:Y:S02]  /*2b00*/  SHFL.BFLY P3, R144, R148, R150, R152 ;  /* 0x0c00009694907389 */ /* 0x0000640000060098 */
[----:B01----:R-:W-:Y:S01]  /*2b10*/  ENDCOLLECTIVE ;  /* 0x000000000000791b */ /* 0x003fe20003800000 */
.L_x_6941:
[----:B------:R-:W-:Y:S01]  /*2b20*/  HFMA2.MMA R150, -RZ, RZ, 0, 9.5367431640625e-07 ;  /* 0x00000010ff967435 */ /* 0x000fe200000001ff */
[----:B------:R-:W-:-:S05]  /*2b30*/  MOV R120, R144 ;  /* 0x0000009000787202 */ /* 0x000fca0000000f00 */
[----:B------:R-:W-:-:S05]  /*2b40*/  FADD.FTZ R124, R125, R120 ;  /* 0x000000787d7c7221 */ /* 0x000fca0000010000 */
[----:B------:R-:W-:-:S07]  /*2b50*/  MOV R148, R124 ;  /* 0x0000007c00947202 */ /* 0x000fce0000000f00 */
[----:B------:R-:W-:Y:S05]  /*2b60*/  WARPSYNC.COLLECTIVE R146, `(.L_x_6942) ;  /* 0x0000000092087348 */ /* 0x000fea0003c00000 */
[----:B------:R0:W1:Y:S02]  /*2b70*/  SHFL.BFLY P3, R144, R148, R150, R152 ;  /* 0x0c00009694907389 */ /* 0x0000640000060098 */
[----:B01----:R-:W-:Y:S01]  /*2b80*/  ENDCOLLECTIVE ;  /* 0x000000000000791b */ /* 0x003fe20003800000 */
.L_x_6942:
        /* <DEDUP_REMOVED lines=72> */
.L_x_6943:
[----:B------:R-:W-:Y:S01]  /*3010*/  HFMA2.MMA R150, -RZ, RZ, 0, 1.1920928955078125e-07 ;  /* 0x00000002ff967435 */ /* 0x000fe200000001ff */
[----:B------:R-:W-:-:S05]  /*3020*/  MOV R121, R144 ;  /* 0x0000009000797202 */ /* 0x000fca0000000f00 */
[----:B------:R-:W-:-:S05]  /*3030*/  FADD.FTZ R121, R6, R121 ;  /* 0x0000007906797221 */ /* 0x000fca0000010000 */
[----:B------:R-:W-:-:S07]  /*3040*/  MOV R148, R121 ;  /* 0x0000007900947202 */ /* 0x000fce0000000f00 */
[----:B------:R-:W-:Y:S05]  /*3050*/  WARPSYNC.COLLECTIVE R146, `(.L_x_6944) ;  /* 0x0000000092087348 */ /* 0x000fea0003c00000 */
[----:B------:R0:W1:Y:S02]  /*3060*/  SHFL.BFLY P3, R144, R148, R150, R152 ;  /* 0x0c00009694907389 */ /* 0x0000640000060098 */
[----:B01----:R-:W-:Y:S01]  /*3070*/  ENDCOLLECTIVE ;  /* 0x000000000000791b */ /* 0x003fe20003800000 */
.L_x_6944:
[----:B------:R-:W-:Y:S01]  /*3080*/  HFMA2.MMA R150, -RZ, RZ, 0, 2.384185791015625e-07 ;  /* 0x00000004ff967435 */ /* 0x000fe200000001ff */
[----:B------:R-:W-:-:S05]  /*3090*/  MOV R122, R144 ;  /* 0x00000090007a7202 */ /* 0x000fca0000000f00 */
[----:B------:R-:W-:-:S05]  /*30a0*/  FADD.FTZ R122, R121, R122 ;  /* 0x0000007a797a7221 */ /* 0x000fca0000010000 */
[----:B------:R-:W-:-:S07]  /*30b0*/  MOV R148, R122 ;  /* 0x0000007a00947202 */ /* 0x000fce0000000f00 */
[----:B------:R-:W-:Y:S05]  /*30c0*/  WARPSYNC.COLLECTIVE R146, `(.L_x_6945) ;  /* 0x0000000092087348 */ /* 0x000fea0003c00000 */
[----:B------:R0:W1:Y:S02]  /*30d0*/  SHFL.BFLY P3, R144, R148, R150, R152 ;  /* 0x0c00009694907389 */ /* 0x0000640000060098 */
[----:B01----:R-:W-:Y:S01]  /*30e0*/  ENDCOLLECTIVE ;  /* 0x000000000000791b */ /* 0x003fe20003800000 */
.L_x_6945:
[----:B------:R-:W-:Y:S01]  /*30f0*/  HFMA2.MMA R150, -RZ, RZ, 0, 4.76837158203125e-07 ;  /* 0x00000008ff967435 */ /* 0x000fe200000001ff */
[----:B------:R-:W-:-:S05]  /*3100*/  MOV R125, R144 ;  /* 0x00000090007d7202 */ /* 0x000fca0000000f00 */
[----:B------:R-:W-:-:S05]  /*3110*/  FADD.FTZ R125, R122, R125 ;  /* 0x0000007d7a7d7221 */ /* 0x000fca0000010000 */
[----:B------:R-:W-:-:S07]  /*3120*/  MOV R148, R125 ;  /* 0x0000007d00947202 */ /* 0x000fce0000000f00 */
[----:B------:R-:W-:Y:S05]  /*3130*/  WARPSYNC.COLLECTIVE R146, `(.L_x_6946) ;  /* 0x0000000092087348 */ /* 0x000fea0003c00000 */
[----:B------:R0:W1:Y:S02]  /*3140*/  SHFL.BFLY P3, R144, R148, R150, R152 ;  /* 0x0c00009694907389 */ /* 0x0000640000060098 */
[----:B01----:R-:W-:Y:S01]  /*3150*/  ENDCOLLECTIVE ;  /* 0x000000000000791b */ /* 0x003fe20003800000 */
.L_x_6946:
[----:B------:R-:W-:Y:S01]  /*3160*/  HFMA2.MMA R150, -RZ, RZ, 0, 9.5367431640625e-07 ;  /* 0x00000010ff967435 */ /* 0x000fe200000001ff */
[----:B------:R-:W-:-:S05]  /*3170*/  MOV R124, R144 ;  /* 0x00000090007c7202 */ /* 0x000fca0000000f00 */
[----:B------:R-:W-:-:S05]  /*3180*/  FADD.FTZ R124, R125, R124 ;  /* 0x0000007c7d7c7221 */ /* 0x000fca0000010000 */
[----:B------:R-:W-:-:S07]  /*3190*/  MOV R148, R124 ;  /* 0x0000007c00947202 */ /* 0x000fce0000000f00 */
[----:B------:R-:W-:Y:S05]  /*31a0*/  WARPSYNC.COLLECTIVE R146, `(.L_x_6947) ;  /* 0x0000000092087348 */ /* 0x000fea0003c00000 */
[----:B------:R0:W1:Y:S02]  /*31b0*/  SHFL.BFLY P3, R144, R148, R150, R152 ;  /* 0x0c00009694907389 */ /* 0x0000640000060098 */
[----:B01----:R-:W-:Y:S01]  /*31c0*/  ENDCOLLECTIVE ;  /* 0x000000000000791b */ /* 0x003fe20003800000 */
.L_x_6947:
[----:B------:R-:W-:Y:S05]  /*31d0*/  BRA `(.L_x_6948) ;  /* 0xffffffe800c87947 */ /* 0x000fea000383ffff */
.L_x_6949:
        /* <DEDUP_REMOVED lines=10> */
.L_x_30221:


//--------------------- .text._ZN10layer_norm13ln_fwd_kernelINS_13Kernel_traitsIf13__nv_bfloat16S2_S2_fjLj4096ELj1ELj1ELj4ELj16ENS_18Kernel_traits_baseILj4096EfS2_S2_S2_fjLj128EEEEELb0ELb1ELb1ELb0EEEvNS_9FwdParamsE --------------------------
	.section	.text._ZN10layer_norm13ln_fwd_kernelINS_13Kernel_traitsIf13__nv_bfloat16S2_S2_fjLj4096ELj1ELj1ELj4ELj16ENS_18Kernel_traits_baseILj4096EfS2_S2_S2_fjLj128EEEEELb0ELb1ELb1ELb0EEEvNS_9FwdParamsE,"ax",@progbits
	.align	128
        .global         _ZN10layer_norm13ln_fwd_kernelINS_13Kernel_traitsIf13__nv_bfloat16S2_S2_fjLj4096ELj1ELj1ELj4ELj16ENS_18Kernel_traits_baseILj4096EfS2_S2_S2_fjLj128EEEEELb0ELb1ELb1ELb0EEEvNS_9FwdParamsE
        .type           _ZN10layer_norm13ln_fwd_kernelINS_13Kernel_traitsIf13__nv_bfloat16S2_S2_fjLj4096ELj1ELj1ELj4ELj16ENS_18Kernel_traits_baseILj4096EfS2_S2_S2_fjLj128EEEEELb0ELb1ELb1ELb0EEEvNS_9FwdParamsE,@function
        .size           _ZN10layer_norm13ln_fwd_kernelINS_13Kernel_traitsIf13__nv_bfloat16S2_S2_fjLj4096ELj1ELj1ELj4ELj16ENS_18Kernel_traits_baseILj4096EfS2_S2_S2_fjLj128EEEEELb0ELb1ELb1ELb0EEEvNS_9FwdParamsE,(.L_x_30222 - _ZN10layer_norm13ln_fwd_kernelINS_13Kernel_traitsIf13__nv_bfloat16S2_S2_fjLj4096ELj1ELj1ELj4ELj16ENS_18Kernel_traits_baseILj4096EfS2_S2_S2_fjLj128EEEEELb0ELb1ELb1ELb0EEEvNS_9FwdParamsE)
        .other          _ZN10layer_norm13ln_fwd_kernelINS_13Kernel_traitsIf13__nv_bfloat16S2_S2_fjLj4096ELj1ELj1ELj4ELj16ENS_18Kernel_traits_baseILj4096EfS2_S2_S2_fjLj128EEEEELb0ELb1ELb1ELb0EEEvNS_9FwdParamsE,@"STO_CUDA_ENTRY STV_DEFAULT"
_ZN10layer_norm13ln_fwd_kernelINS_13Kernel_traitsIf13__nv_bfloat16S2_S2_fjLj4096ELj1ELj1ELj4ELj16ENS_18Kernel_traits_baseILj4096EfS2_S2_S2_fjLj128EEEEELb0ELb1ELb1ELb0EEEvNS_9FwdParamsE:
.text._ZN10layer_norm13ln_fwd_kernelINS_13Kernel_traitsIf13__nv_bfloat16S2_S2_fjLj4096ELj1ELj1ELj4ELj16ENS_18Kernel_traits_baseILj4096EfS2_S2_S2_fjLj128EEEEELb0ELb1ELb1ELb0EEEvNS_9FwdParamsE:
        /* <DEDUP_REMOVED lines=39> */
.L_x_6951:
[----:B------:R-:W-:Y:S05]  /*0270*/  BSYNC B0 ;  /* 0x0000000000007941 */ /* 0x000fea0003800000 */
.L_x_6950:
        /* <DEDUP_REMOVED lines=23> */
.L_x_6953:
[----:B------:R-:W-:Y:S05]  /*03f0*/  BSYNC B0 ;  /* 0x0000000000007941 */ /* 0x000fea0003800000 */
.L_x_6952:
        /* <DEDUP_REMOVED lines=23> */
.L_x_6955:
[----:B------:R-:W-:Y:S05]  /*0570*/  BSYNC B0 ;  /* 0x0000000000007941 */ /* 0x000fea0003800000 */
.L_x_6954:
        /* <DEDUP_REMOVED lines=22> */
.L_x_6957:
[----:B------:R-:W-:Y:S05]  /*06e0*/  BSYNC B0 ;  /* 0x0000000000007941 */ /* 0x000fea0003800000 */
.L_x_6956:
        /* <DEDUP_REMOVED lines=29> */
.L_x_7071:
[----:B-1234-:R-:W2:Y:S08]  /*08c0*/  LDC.64 R120, c[0x0][0x280] ;  /* 0x0000a000ff787b82 */ /* 0x01eeb00000000a00 */
[----:B------:R-:W3:Y:S01]  /*08d0*/  LDC R149, c[0x0][0x218] ;  /* 0x00008600ff957b82 */ /* 0x000ee20000000800 */
[----:B--2---:R-:W-:-:S05]  /*08e0*/  IMAD.WIDE R120, R144, 0x4, R120 ;  /* 0x0000000490787825 */ /* 0x004fca00078e0278 */
[----:B------:R2:W4:Y:S02]  /*08f0*/  LDG.E R153, desc[UR4][R120.64] ;  /* 0x0000000478997981 */ /* 0x000524000c1e1900 */
[----:B--2---:R-:W2:Y:S02]  /*0900*/  LDC.64 R120, c[0x0][0x288] ;  /* 0x0000a200ff787b82 */ /* 0x004ea40000000a00 */
[----:B--2---:R-:W-:-:S05]  /*0910*/  IMAD.WIDE R120, R144, 0x4, R120 ;  /* 0x0000000490787825 */ /* 0x004fca00078e0278 */
[----:B-----5:R2:W5:Y:S01]  /*0920*/  LDG.E R150, desc[UR4][R120.64] ;  /* 0x0000000478967981 */ /* 0x020562000c1e1900 */
[----:B------:R-:W-:Y:S01]  /*0930*/  BSSY B0, `(.L_x_6958) ;  /* 0x000008c000007945 */ /* 0x000fe20003800000 */
[----:B------:R-:W-:Y:S02]  /*0940*/  MOV R157, RZ ;  /* 0x000000ff009d7202 */ /* 0x000fe40000000f00 */
[----:B----4-:R-:W-:-:S13]  /*0950*/  ISETP.GE.AND P3, PT, R153, 0x1, PT ;  /* 0x000000019900780c */ /* 0x010fda0003f66270 */
[----:B------:R-:W-:-:S05]  /*0960*/  @P3 IADD3 R122, R153, -0x1, RZ ;  /* 0xffffffff997a3810 */ /* 0x000fca0007ffe0ff */
[-C--:B---3--:R-:W-:Y:S02]  /*0970*/  @P3 IMAD R151, R122, R149.reuse, RZ ;  /* 0x000000957a973224 */ /* 0x088fe400078e02ff */
        /* <DEDUP_REMOVED lines=8> */
[----:B--2---:R-:W-:Y:S06]  /*0a00*/  @!P0 BRA `(.L_x_6959) ;  /* 0x0000000400f88947 */ /* 0x004fec0003800000 */
[----:B------:R-:W-:Y:S01]  /*0a10*/  ISETP.NE.U32.AND P2, PT, RZ, UR6, PT ;  /* 0x00000006ff007c0c */ /* 0x000fe2000bf45070 */
[----:B------:R-:W2:Y:S03]  /*0a20*/  @P3 LDC.64 R4, c[0x0][0x220] ;  /* 0x00008800ff043b82 */ /* 0x000ea60000000a00 */
[----:B------:R-:W-:-:S13]  /*0a30*/  ISETP.NE.AND.EX P2, PT, RZ, UR7, PT, P2 ;  /* 0x00000007ff007c0c */ /* 0x000fda000bf45320 */
[----:B0-----:R-:W0:Y:S01]  /*0a40*/  @P2 LDC.64 R2, c[0x0][0x230] ;  /* 0x00008c00ff022b82 */ /* 0x001e220000000a00 */
[----:B--2---:R-:W-:-:S05]  /*0a50*/  @P3 IMAD.WIDE.U32 R4, R157, 0x10, R4 ;  /* 0x000000109d043825 */ /* 0x004fca00078e0004 */
[----:B------:R2:W5:Y:S01]  /*0a60*/  @P3 LDG.E.128 R112, desc[UR4][R4.64] ;  /* 0x0000000404703981 */ /* 0x000562000c1e1d00 */
[----:B0-----:R-:W-:-:S05]  /*0a70*/  @P2 IMAD.WIDE.U32 R2, R156, 0x10, R2 ;  /* 0x000000109c022825 */ /* 0x001fca00078e0002 */
        /* <DEDUP_REMOVED lines=8> */
.L_x_6961:
[----:B-----5:R-:W-:Y:S02]  /*0b00*/  SHF.L.U32 R0, R112, 0x10, RZ ;  /* 0x0000001070007819 */ /* 0x020fe400000006ff */
[----:B------:R-:W-:-:S03]  /*0b10*/  @P2 SHF.L.U32 R5, R116, 0x10, RZ ;  /* 0x0000001074052819 */ /* 0x000fc600000006ff */
[----:B------:R-:W-:-:S04]  /*0b20*/  FMUL.FTZ R3, R0, UR8 ;  /* 0x0000000800037c20 */ /* 0x000fc80008410000 */
[----:B------:R-:W-:-:S04]  /*0b30*/  FMUL.FTZ R0, R36, R3 ;  /* 0x0000000324007220 */ /* 0x000fc80000410000 */
[----:B------:R-:W-:-:S07]  /*0b40*/  @P2 FADD.FTZ R0, R5, R0 ;  /* 0x0000000005002221 */ /* 0x000fce0000010000 */
.L_x_6962:
[----:B------:R-:W-:Y:S05]  /*0b50*/  BSYNC B1 ;  /* 0x0000000000017941 */ /* 0x000fea0003800000 */
.L_x_6960:
[----:B------:R-:W-:Y:S04]  /*0b60*/  BSSY B1, `(.L_x_6963) ;  /* 0x000000e000017945 */ /* 0x000fe80003800000 */
[----:B------:R-:W-:Y:S05]  /*0b70*/  @P4 BRA `(.L_x_6964) ;  /* 0x0000000000144947 */ /* 0x000fea0003800000 */
[----:B------:R-:W-:Y:S01]  /*0b80*/  HFMA2.MMA R2, -RZ, RZ, 0, 0 ;  /* 0x00000000ff027435 */ /* 0x000fe200000001ff */
[----:B------:R-:W-:Y:S10]  /*0b90*/  @!P2 BRA `(.L_x_6965) ;  /* 0x000000000028a947 */ /* 0x000ff40003800000 */
[----:B-----5:R-:W-:-:S04]  /*0ba0*/  PRMT R2, R116, 0x7632, R2 ;  /* 0x0000763274027816 */ /* 0x020fc80000000002 */
[----:B------:R-:W-:Y:S01]  /*0bb0*/  SHF.L.U32 R2, R2, 0x10, RZ ;  /* 0x0000001002027819 */ /* 0x000fe200000006ff */
[----:B------:R-:W-:Y:S06]  /*0bc0*/  BRA `(.L_x_6965) ;  /* 0x00000000001c7947 */ /* 0x000fec0003800000 */
.L_x_6964:
[----:B-----5:R-:W-:Y:S02]  /*0bd0*/  PRMT R2, R112, 0x7632, R2 ;  /* 0x0000763270027816 */ /* 0x020fe40000000002 */
[----:B------:R-:W-:Y:S02]  /*0be0*/  @P2 PRMT R3, R116, 0x7632, R3 ;  /* 0x0000763274032816 */ /* 0x000fe40000000003 */
[----:B------:R-:W-:Y:S02]  /*0bf0*/  SHF.L.U32 R2, R2, 0x10, RZ ;  /* 0x0000001002027819 */ /* 0x000fe400000006ff */
[----:B------:R-:W-:-:S03]  /*0c00*/  @P2 SHF.L.U32 R3, R3, 0x10, RZ ;  /* 0x0000001003032819 */ /* 0x000fc600000006ff */
[----:B------:R-:W-:-:S04]  /*0c10*/  FMUL.FTZ R2, R2, UR8 ;  /* 0x0000000802027c20 */ /* 0x000fc80008410000 */
[----:B------:R-:W-:-:S04]  /*0c20*/  FMUL.FTZ R2, R37, R2 ;  /* 0x0000000225027220 */ /* 0x000fc80000410000 */
[----:B------:R-:W-:-:S07]  /*0c30*/  @P2 FADD.FTZ R2, R3, R2 ;  /* 0x0000000203022221 */ /* 0x000fce0000010000 */
.L_x_6965:
[----:B------:R-:W-:Y:S05]  /*0c40*/  BSYNC B1 ;  /* 0x0000000000017941 */ /* 0x000fea0003800000 */
.L_x_6963:
[----:B------:R-:W-:Y:S04]  /*0c50*/  BSSY B1, `(.L_x_6966) ;  /* 0x000000b000017945 */ /* 0x000fe80003800000 */
[----:B------:R-:W-:Y:S05]  /*0c60*/  @P4 BRA `(.L_x_6967) ;  /* 0x0000000000104947 */ /* 0x000fea0003800000 */
[----:B------:R-:W-:Y:S01]  /*0c70*/  MOV R3, RZ ;  /* 0x000000ff00037202 */ /* 0x000fe20000000f00 */
[----:B------:R-:W-:Y:S06]  /*0c80*/  @!P2 BRA `(.L_x_6968) ;  /* 0x00000000001ca947 */ /* 0x000fec0003800000 */
[----:B-----5:R-:W-:Y:S01]  /*0c90*/  SHF.L.U32 R3, R117, 0x10, RZ ;  /* 0x0000001075037819 */ /* 0x020fe200000006ff */
[----:B------:R-:W-:Y:S06]  /*0ca0*/  BRA `(.L_x_6968) ;  /* 0x0000000000147947 */ /* 0x000fec0003800000 */
.L_x_6967:
[----:B-----5:R-:W-:Y:S02]  /*0cb0*/  SHF.L.U32 R3, R113, 0x10, RZ ;  /* 0x0000001071037819 */ /* 0x020fe400000006ff */
[----:B------:R-:W-:-:S03]  /*0cc0*/  @P2 SHF.L.U32 R4, R117, 0x10, RZ ;  /* 0x0000001075042819 */ /* 0x000fc600000006ff */
[----:B------:R-:W-:-:S04]  /*0cd0*/  FMUL.FTZ R3, R3, UR8 ;  /* 0x0000000803037c20 */ /* 0x000fc80008410000 */
[----:B------:R-:W-:-:S04]  /*0ce0*/  FMUL.FTZ R3, R38, R3 ;  /* 0x0000000326037220 */ /* 0x000fc80000410000 */
[----:B------:R-:W-:-:S07]  /*0cf0*/  @P2 FADD.FTZ R3, R4, R3 ;  /* 0x0000000304032221 */ /* 0x000fce0000010000 */
.L_x_6968:
[----:B------:R-:W-:Y:S05]  /*0d00*/  BSYNC B1 ;  /* 0x0000000000017941 */ /* 0x000fea0003800000 */
.L_x_6966:
[----:B------:R-:W-:Y:S04]  /*0d10*/  BSSY B1, `(.L_x_6969) ;  /* 0x000000e000017945 */ /* 0x000fe80003800000 */
[----:B------:R-:W-:Y:S05]  /*0d20*/  @P4 BRA `(.L_x_6970) ;  /* 0x0000000000144947 */ /* 0x000fea0003800000 */
[----:B------:R-:W-:Y:S01]  /*0d30*/  HFMA2.MMA R4, -RZ, RZ, 0, 0 ;  /* 0x00000000ff047435 */ /* 0x000fe200000001ff */
[----:B------:R-:W-:Y:S10]  /*0d40*/  @!P2 BRA `(.L_x_6971) ;  /* 0x000000000028a947 */ /* 0x000ff40003800000 */
[----:B-----5:R-:W-:-:S04]  /*0d50*/  PRMT R4, R117, 0x7632, R4 ;  /* 0x0000763275047816 */ /* 0x020fc80000000004 */
[----:B------:R-:W-:Y:S01]  /*0d60*/  SHF.L.U32 R4, R4, 0x10, RZ ;  /* 0x0000001004047819 */ /* 0x000fe200000006ff */
[----:B------:R-:W-:Y:S06]  /*0d70*/  BRA `(.L_x_6971) ;  /* 0x00000000001c7947 */ /* 0x000fec0003800000 */
.L_x_6970:
[----:B-----5:R-:W-:Y:S02]  /*0d80*/  PRMT R4, R113, 0x7632, R4 ;  /* 0x0000763271047816 */ /* 0x020fe40000000004 */
[----:B------:R-:W-:Y:S02]  /*0d90*/  @P2 PRMT R5, R117, 0x7632, R5 ;  /* 0x0000763275052816 */ /* 0x000fe40000000005 */
[----:B------:R-:W-:Y:S02]  /*0da0*/  SHF.L.U32 R4, R4, 0x10, RZ ;  /* 0x0000001004047819 */ /* 0x000fe400000006ff */
[----:B------:R-:W-:-:S03]  /*0db0*/  @P2 SHF.L.U32 R5, R5, 0x10, RZ ;  /* 0x0000001005052819 */ /* 0x000fc600000006ff */
[----:B------:R-:W-:-:S04]  /*0dc0*/  FMUL.FTZ R4, R4, UR8 ;  /* 0x0000000804047c20 */ /* 0x000fc80008410000 */
[----:B------:R-:W-:-:S04]  /*0dd0*/  FMUL.FTZ R4, R39, R4 ;  /* 0x0000000427047220 */ /* 0x000fc80000410000 */
[----:B------:R-:W-:-:S07]  /*0de0*/  @P2 FADD.FTZ R4, R5, R4 ;  /* 0x0000000405042221 */ /* 0x000fce0000010000 */
.L_x_6971:
[----:B------:R-:W-:Y:S05]  /*0df0*/  BSYNC B1 ;  /* 0x0000000000017941 */ /* 0x000fea0003800000 */
.L_x_6969:
[----:B------:R-:W-:Y:S04]  /*0e00*/  BSSY B1, `(.L_x_6972) ;  /* 0x000000b000017945 */ /* 0x000fe80003800000 */
[----:B------:R-:W-:Y:S05]  /*0e10*/  @P4 BRA `(.L_x_6973) ;  /* 0x0000000000104947 */ /* 0x000fea0003800000 */
[----:B------:R-:W-:Y:S01]  /*0e20*/  MOV R5, RZ ;  /* 0x000000ff00057202 */ /* 0x000fe20000000f00 */
[----:B------:R-:W-:Y:S06]  /*0e30*/  @!P2 BRA `(.L_x_6974) ;  /* 0x00000000001ca947 */ /* 0x000fec0003800000 */
[----:B-----5:R-:W-:Y:S01]  /*0e40*/  SHF.L.U32 R5, R118, 0x10, RZ ;  /* 0x0000001076057819 */ /* 0x020fe200000006ff */
[----:B------:R-:W-:Y:S06]  /*0e50*/  BRA `(.L_x_6974) ;  /* 0x0000000000147947 */ /* 0x000fec0003800000 */
.L_x_6973:
[----:B-----5:R-:W-:Y:S02]  /*0e60*/  SHF.L.U32 R5, R114, 0x10, RZ ;  /* 0x0000001072057819 */ /* 0x020fe400000006ff */
[----:B------:R-:W-:-:S03]  /*0e70*/  @P2 SHF.L.U32 R6, R118, 0x10, RZ ;  /* 0x0000001076062819 */ /* 0x000fc600000006ff */
[----:B------:R-:W-:-:S04]  /*0e80*/  FMUL.FTZ R5, R5, UR8 ;  /* 0x0000000805057c20 */ /* 0x000fc80008410000 */
[----:B------:R-:W-:-:S04]  /*0e90*/  FMUL.FTZ R5, R32, R5 ;  /* 0x0000000520057220 */ /* 0x000fc80000410000 */
[----:B------:R-:W-:-:S07]  /*0ea0*/  @P2 FADD.FTZ R5, R6, R5 ;  /* 0x0000000506052221 */ /* 0x000fce0000010000 */
.L_x_6974:
[----:B------:R-:W-:Y:S05]  /*0eb0*/  BSYNC B1 ;  /* 0x0000000000017941 */ /* 0x000fea0003800000 */
.L_x_6972:
[----:B------:R-:W-:Y:S04]  /*0ec0*/  BSSY B1, `(.L_x_6975) ;  /* 0x000000e000017945 */ /* 0x000fe80003800000 */
[----:B------:R-:W-:Y:S05]  /*0ed0*/  @P4 BRA `(.L_x_6976) ;  /* 0x0000000000144947 */ /* 0x000fea0003800000 */
[----:B------:R-:W-:Y:S01]  /*0ee0*/  HFMA2.MMA R6, -RZ, RZ, 0, 0 ;  /* 0x00000000ff067435 */ /* 0x000fe200000001ff */
[----:B------:R-:W-:Y:S10]  /*0ef0*/  @!P2 BRA `(.L_x_6977) ;  /* 0x000000000028a947 */ /* 0x000ff40003800000 */
[----:B-----5:R-:W-:-:S04]  /*0f00*/  PRMT R6, R118, 0x7632, R6 ;  /* 0x0000763276067816 */ /* 0x020fc80000000006 */
[----:B------:R-:W-:Y:S01]  /*0f10*/  SHF.L.U32 R6, R6, 0x10, RZ ;  /* 0x0000001006067819 */ /* 0x000fe200000006ff */
[----:B------:R-:W-:Y:S06]  /*0f20*/  BRA `(.L_x_6977) ;  /* 0x00000000001c7947 */ /* 0x000fec0003800000 */
.L_x_6976:
[----:B-----5:R-:W-:Y:S02]  /*0f30*/  PRMT R6, R114, 0x7632, R6 ;  /* 0x0000763272067816 */ /* 0x020fe40000000006 */
[----:B------:R-:W-:Y:S02]  /*0f40*/  @P2 PRMT R7, R118, 0x7632, R7 ;  /* 0x0000763276072816 */ /* 0x000fe40000000007 */
[----:B------:R-:W-:Y:S02]  /*0f50*/  SHF.L.U32 R6, R6, 0x10, RZ ;  /* 0x0000001006067819 */ /* 0x000fe400000006ff */
[----:B------:R-:W-:-:S03]  /*0f60*/  @P2 SHF.L.U32 R7, R7, 0x10, RZ ;  /* 0x0000001007072819 */ /* 0x000fc600000006ff */
[----:B------:R-:W-:-:S04]  /*0f70*/  FMUL.FTZ R6, R6, UR8 ;  /* 0x0000000806067c20 */ /* 0x000fc80008410000 */
[----:B------:R-:W-:-:S04]  /*0f80*/  FMUL.FTZ R6, R33, R6 ;  /* 0x0000000621067220 */ /* 0x000fc80000410000 */
[----:B------:R-:W-:-:S07]  /*0f90*/  @P2 FADD.FTZ R6, R7, R6 ;  /* 0x0000000607062221 */ /* 0x000fce0000010000 */
.L_x_6977:
[----:B------:R-:W-:Y:S05]  /*0fa0*/  BSYNC B1 ;  /* 0x0000000000017941 */ /* 0x000fea0003800000 */
.L_x_6975:
[----:B------:R-:W-:Y:S04]  /*0fb0*/  BSSY B1, `(.L_x_6978) ;  /* 0x000000b000017945 */ /* 0x000fe80003800000 */
[----:B------:R-:W-:Y:S05]  /*0fc0*/  @P4 BRA `(.L_x_6979) ;  /* 0x0000000000104947 */ /* 0x000fea0003800000 */
[----:B------:R-:W-:Y:S01]  /*0fd0*/  MOV R7, RZ ;  /* 0x000000ff00077202 */ /* 0x000fe20000000f00 */
[----:B------:R-:W-:Y:S06]  /*0fe0*/  @!P2 BRA `(.L_x_6980) ;  /* 0x00000000001ca947 */ /* 0x000fec0003800000 */
[----:B-----5:R-:W-:Y:S01]  /*0ff0*/  SHF.L.U32 R7, R119, 0x10, RZ ;  /* 0x0000001077077819 */ /* 0x020fe200000006ff */
[----:B------:R-:W-:Y:S06]  /*1000*/  BRA `(.L_x_6980) ;  /* 0x0000000000147947 */ /* 0x000fec0003800000 */
.L_x_6979:
[----:B-----5:R-:W-:Y:S02]  /*1010*/  SHF.L.U32 R7, R115, 0x10, RZ ;  /* 0x0000001073077819 */ /* 0x020fe400000006ff */
[----:B------:R-:W-:-:S03]  /*1020*/  @P2 SHF.L.U32 R8, R119, 0x10, RZ ;  /* 0x0000001077082819 */ /* 0x000fc600000006ff */
[----:B------:R-:W-:-:S04]  /*1030*/  FMUL.FTZ R7, R7, UR8 ;  /* 0x0000000807077c20 */ /* 0x000fc80008410000 */
[----:B------:R-:W-:-:S04]  /*1040*/  FMUL.FTZ R7, R34, R7 ;  /* 0x0000000722077220 */ /* 0x000fc80000410000 */
[----:B------:R-:W-:-:S07]  /*1050*/  @P2 FADD.FTZ R7, R8, R7 ;  /* 0x0000000708072221 */ /* 0x000fce0000010000 */
.L_x_6980:
[----:B------:R-:W-:Y:S05]  /*1060*/  BSYNC B1 ;  /* 0x0000000000017941 */ /* 0x000fea0003800000 */
.L_x_6978:
[----:B------:R-:W-:Y:S04]  /*1070*/  BSSY B1, `(.L_x_6981) ;  /* 0x000000e000017945 */ /* 0x000fe80003800000 */
[----:B------:R-:W-:Y:S05]  /*1080*/  @P4 BRA `(.L_x_6982) ;  /* 0x0000000000144947 */ /* 0x000fea0003800000 */
[----:B------:R-:W-:Y:S01]  /*1090*/  HFMA2.MMA R8, -RZ, RZ, 0, 0 ;  /* 0x00000000ff087435 */ /* 0x000fe200000001ff */
[----:B------:R-:W-:Y:S10]  /*10a0*/  @!P2 BRA `(.L_x_6983) ;  /* 0x000000000028a947 */ /* 0x000ff40003800000 */
[----:B-----5:R-:W-:-:S04]  /*10b0*/  PRMT R8, R119, 0x7632, R8 ;  /* 0x0000763277087816 */ /* 0x020fc80000000008 */
[----:B------:R-:W-:Y:S01]  /*10c0*/  SHF.L.U32 R8, R8, 0x10, RZ ;  /* 0x0000001008087819 */ /* 0x000fe200000006ff */
[----:B------:R-:W-:Y:S06]  /*10d0*/  BRA `(.L_x_6983) ;  /* 0x00000000001c7947 */ /* 0x000fec0003800000 */
.L_x_6982:
[----:B-----5:R-:W-:Y:S02]  /*10e0*/  PRMT R8, R115, 0x7632, R8 ;  /* 0x0000763273087816 */ /* 0x020fe40000000008 */
[----:B------:R-:W-:Y:S02]  /*10f0*/  @P2 PRMT R120, R119, 0x7632, R120 ;  /* 0x0000763277782816 */ /* 0x000fe40000000078 */
[----:B------:R-:W-:Y:S02]  /*1100*/  SHF.L.U32 R8, R8, 0x10, RZ ;  /* 0x0000001008087819 */ /* 0x000fe400000006ff */
[----:B------:R-:W-:-:S03]  /*1110*/  @P2 SHF.L.U32 R121, R120, 0x10, RZ ;  /* 0x0000001078792819 */ /* 0x000fc600000006ff */
[----:B------:R-:W-:-:S04]  /*1120*/  FMUL.FTZ R8, R8, UR8 ;  /* 0x0000000808087c20 */ /* 0x000fc80008410000 */
[----:B------:R-:W-:-:S04]  /*1130*/  FMUL.FTZ R8, R35, R8 ;  /* 0x0000000823087220 */ /* 0x000fc80000410000 */
[----:B------:R-:W-:-:S07]  /*1140*/  @P2 FADD.FTZ R8, R121, R8 ;  /* 0x0000000879082221 */ /* 0x000fce0000010000 */
.L_x_6983:
[----:B------:R-:W-:Y:S05]  /*1150*/  BSYNC B1 ;  /* 0x0000000000017941 */ /* 0x000fea0003800000 */
.L_x_6981:
        /* <DEDUP_REMOVED lines=9> */
.L_x_6959:
[----:B------:R-:W-:Y:S05]  /*11f0*/  BSYNC B0 ;  /* 0x0000000000007941 */ /* 0x000fea0003800000 */
.L_x_6958:
        /* <DEDUP_REMOVED lines=18> */
.L_x_6987:
[----:B-----5:R-:W-:Y:S02]  /*1320*/  SHF.L.U32 R9, R112, 0x10, RZ ;  /* 0x0000001070097819 */ /* 0x020fe400000006ff */
[----:B------:R-:W-:-:S03]  /*1330*/  @P2 SHF.L.U32 R10, R116, 0x10, RZ ;  /* 0x00000010740a2819 */ /* 0x000fc600000006ff */
[----:B------:R-:W-:-:S04]  /*1340*/  FMUL.FTZ R9, R9, UR8 ;  /* 0x0000000809097c20 */ /* 0x000fc80008410000 */
[----:B------:R-:W-:-:S04]  /*1350*/  FMUL.FTZ R9, R60, R9 ;  /* 0x000000093c097220 */ /* 0x000fc80000410000 */
[----:B------:R-:W-:-:S07]  /*1360*/  @P2 FADD.FTZ R9, R10, R9 ;  /* 0x000000090a092221 */ /* 0x000fce0000010000 */
.L_x_6988:
[----:B------:R-:W-:Y:S05]  /*1370*/  BSYNC B1 ;  /* 0x0000000000017941 */ /* 0x000fea0003800000 */
.L_x_6986:
[----:B------:R-:W-:Y:S04]  /*1380*/  BSSY B1, `(.L_x_6989) ;  /* 0x000000e000017945 */ /* 0x000fe80003800000 */
[----:B------:R-:W-:Y:S05]  /*1390*/  @P4 BRA `(.L_x_6990) ;  /* 0x0000000000144947 */ /* 0x000fea0003800000 */
[----:B------:R-:W-:Y:S01]  /*13a0*/  HFMA2.MMA R10, -RZ, RZ, 0, 0 ;  /* 0x00000000ff0a7435 */ /* 0x000fe200000001ff */
[----:B------:R-:W-:Y:S10]  /*13b0*/  @!P2 BRA `(.L_x_6991) ;  /* 0x000000000028a947 */ /* 0x000ff40003800000 */
[----:B-----5:R-:W-:-:S04]  /*13c0*/  PRMT R10, R116, 0x7632, R10 ;  /* 0x00007632740a7816 */ /* 0x020fc8000000000a */
[----:B------:R-:W-:Y:S01]  /*13d0*/  SHF.L.U32 R10, R10, 0x10, RZ ;  /* 0x000000100a0a7819 */ /* 0x000fe200000006ff */
[----:B------:R-:W-:Y:S06]  /*13e0*/  BRA `(.L_x_6991) ;  /* 0x00000000001c7947 */ /* 0x000fec0003800000 */
.L_x_6990:
[----:B-----5:R-:W-:Y:S02]  /*13f0*/  PRMT R10, R112, 0x7632, R10 ;  /* 0x00007632700a7816 */ /* 0x020fe4000000000a */
[----:B------:R-:W-:Y:S02]  /*1400*/  @P2 PRMT R11, R116, 0x7632, R11 ;  /* 0x00007632740b2816 */ /* 0x000fe4000000000b */
[----:B------:R-:W-:Y:S02]  /*1410*/  SHF.L.U32 R10, R10, 0x10, RZ ;  /* 0x000000100a0a7819 */ /* 0x000fe400000006ff */
[----:B------:R-:W-:-:S03]  /*1420*/  @P2 SHF.L.U32 R11, R11, 0x10, RZ ;  /* 0x000000100b0b2819 */ /* 0x000fc600000006ff */
[----:B------:R-:W-:-:S04]  /*1430*/  FMUL.FTZ R10, R10, UR8 ;  /* 0x000000080a0a7c20 */ /* 0x000fc80008410000 */
[----:B------:R-:W-:-:S04]  /*1440*/  FMUL.FTZ R10, R61, R10 ;  /* 0x0000000a3d0a7220 */ /* 0x000fc80000410000 */
[----:B------:R-:W-:-:S07]  /*1450*/  @P2 FADD.FTZ R10, R11, R10 ;  /* 0x0000000a0b0a2221 */ /* 0x000fce0000010000 */
.L_x_6991:
[----:B------:R-:W-:Y:S05]  /*1460*/  BSYNC B1 ;  /* 0x0000000000017941 */ /* 0x000fea0003800000 */
.L_x_6989:
[----:B------:R-:W-:Y:S04]  /*1470*/  BSSY B1, `(.L_x_6992) ;  /* 0x000000b000017945 */ /* 0x000fe80003800000 */
[----:B------:R-:W-:Y:S05]  /*1480*/  @P4 BRA `(.L_x_6993) ;  /* 0x0000000000104947 */ /* 0x000fea0003800000 */
[----:B------:R-:W-:Y:S01]  /*1490*/  MOV R11, RZ ;  /* 0x000000ff000b7202 */ /* 0x000fe20000000f00 */
[----:B------:R-:W-:Y:S06]  /*14a0*/  @!P2 BRA `(.L_x_6994) ;  /* 0x00000000001ca947 */ /* 0x000fec0003800000 */
[----:B-----5:R-:W-:Y:S01]  /*14b0*/  SHF.L.U32 R11, R117, 0x10, RZ ;  /* 0x00000010750b7819 */ /* 0x020fe200000006ff */
[----:B------:R-:W-:Y:S06]  /*14c0*/  BRA `(.L_x_6994) ;  /* 0x0000000000147947 */ /* 0x000fec0003800000 */
.L_x_6993:
[----:B-----5:R-:W-:Y:S02]  /*14d0*/  SHF.L.U32 R11, R113, 0x10, RZ ;  /* 0x00000010710b7819 */ /* 0x020fe400000006ff */
[----:B------:R-:W-:-:S03]  /*14e0*/  @P2 SHF.L.U32 R12, R117, 0x10, RZ ;  /* 0x00000010750c2819 */ /* 0x000fc600000006ff */
[----:B------:R-:W-:-:S04]  /*14f0*/  FMUL.FTZ R11, R11, UR8 ;  /* 0x000000080b0b7c20 */ /* 0x000fc80008410000 */
[----:B------:R-:W-:-:S04]  /*1500*/  FMUL.FTZ R11, R62, R11 ;  /* 0x0000000b3e0b7220 */ /* 0x000fc80000410000 */
[----:B------:R-:W-:-:S07]  /*1510*/  @P2 FADD.FTZ R11, R12, R11 ;  /* 0x0000000b0c0b2221 */ /* 0x000fce0000010000 */
.L_x_6994:
[----:B------:R-:W-:Y:S05]  /*1520*/  BSYNC B1 ;  /* 0x0000000000017941 */ /* 0x000fea0003800000 */
.L_x_6992:
[----:B------:R-:W-:Y:S04]  /*1530*/  BSSY B1, `(.L_x_6995) ;  /* 0x000000e000017945 */ /* 0x000fe80003800000 */
[----:B------:R-:W-:Y:S05]  /*1540*/  @P4 BRA `(.L_x_6996) ;  /* 0x0000000000144947 */ /* 0x000fea0003800000 */
[----:B------:R-:W-:Y:S01]  /*1550*/  HFMA2.MMA R12, -RZ, RZ, 0, 0 ;  /* 0x00000000ff0c7435 */ /* 0x000fe200000001ff */
[----:B------:R-:W-:Y:S10]  /*1560*/  @!P2 BRA `(.L_x_6997) ;  /* 0x000000000028a947 */ /* 0x000ff40003800000 */
[----:B-----5:R-:W-:-:S04]  /*1570*/  PRMT R12, R117, 0x7632, R12 ;  /* 0x00007632750c7816 */ /* 0x020fc8000000000c */
[----:B------:R-:W-:Y:S01]  /*1580*/  SHF.L.U32 R12, R12, 0x10, RZ ;  /* 0x000000100c0c7819 */ /* 0x000fe200000006ff */
[----:B------:R-:W-:Y:S06]  /*1590*/  BRA `(.L_x_6997) ;  /* 0x00000000001c7947 */ /* 0x000fec0003800000 */
.L_x_6996:
[----:B-----5:R-:W-:Y:S02]  /*15a0*/  PRMT R12, R113, 0x7632, R12 ;  /* 0x00007632710c7816 */ /* 0x020fe4000000000c */
[----:B------:R-:W-:Y:S02]  /*15b0*/  @P2 PRMT R13, R117, 0x7632, R13 ;  /* 0x00007632750d2816 */ /* 0x000fe4000000000d */
[----:B------:R-:W-:Y:S02]  /*15c0*/  SHF.L.U32 R12, R12, 0x10, RZ ;  /* 0x000000100c0c7819 */ /* 0x000fe400000006ff */
[----:B------:R-:W-:-:S03]  /*15d0*/  @P2 SHF.L.U32 R13, R13, 0x10, RZ ;  /* 0x000000100d0d2819 */ /* 0x000fc600000006ff */
[----:B------:R-:W-:-:S04]  /*15e0*/  FMUL.FTZ R12, R12, UR8 ;  /* 0x000000080c0c7c20 */ /* 0x000fc80008410000 */
[----:B------:R-:W-:-:S04]  /*15f0*/  FMUL.FTZ R12, R63, R12 ;  /* 0x0000000c3f0c7220 */ /* 0x000fc80000410000 */
[----:B------:R-:W-:-:S07]  /*1600*/  @P2 FADD.FTZ R12, R13, R12 ;  /* 0x0000000c0d0c2221 */ /* 0x000fce0000010000 */
.L_x_6997:
[----:B------:R-:W-:Y:S05]  /*1610*/  BSYNC B1 ;  /* 0x0000000000017941 */ /* 0x000fea0003800000 */
.L_x_6995:
[----:B------:R-:W-:Y:S04]  /*1620*/  BSSY B1, `(.L_x_6998) ;  /* 0x000000b000017945 */ /* 0x000fe80003800000 */
[----:B------:R-:W-:Y:S05]  /*1630*/  @P4 BRA `(.L_x_6999) ;  /* 0x0000000000104947 */ /* 0x000fea0003800000 */
[----:B------:R-:W-:Y:S01]  /*1640*/  MOV R13, RZ ;  /* 0x000000ff000d7202 */ /* 0x000fe20000000f00 */
[----:B------:R-:W-:Y:S06]  /*1650*/  @!P2 BRA `(.L_x_7000) ;  /* 0x00000000001ca947 */ /* 0x000fec0003800000 */
[----:B-----5:R-:W-:Y:S01]  /*1660*/  SHF.L.U32 R13, R118, 0x10, RZ ;  /* 0x00000010760d7819 */ /* 0x020fe200000006ff */
[----:B------:R-:W-:Y:S06]  /*1670*/  BRA `(.L_x_7000) ;  /* 0x0000000000147947 */ /* 0x000fec0003800000 */
.L_x_6999:
[----:B-----5:R-:W-:Y:S02]  /*1680*/  SHF.L.U32 R13, R114, 0x10, RZ ;  /* 0x00000010720d7819 */ /* 0x020fe400000006ff */
[----:B------:R-:W-:-:S03]  /*1690*/  @P2 SHF.L.U32 R14, R118, 0x10, RZ ;  /* 0x00000010760e2819 */ /* 0x000fc600000006ff */
[----:B------:R-:W-:-:S04]  /*16a0*/  FMUL.FTZ R13, R13, UR8 ;  /* 0x000000080d0d7c20 */ /* 0x000fc80008410000 */
[----:B------:R-:W-:-:S04]  /*16b0*/  FMUL.FTZ R13, R56, R13 ;  /* 0x0000000d380d7220 */ /* 0x000fc80000410000 */
[----:B------:R-:W-:-:S07]  /*16c0*/  @P2 FADD.FTZ R13, R14, R13 ;  /* 0x0000000d0e0d2221 */ /* 0x000fce0000010000 */
.L_x_7000:
[----:B------:R-:W-:Y:S05]  /*16d0*/  BSYNC B1 ;  /* 0x0000000000017941 */ /* 0x000fea0003800000 */
.L_x_6998:
[----:B------:R-:W-:Y:S04]  /*16e0*/  BSSY B1, `(.L_x_7001) ;  /* 0x000000e000017945 */ /* 0x000fe80003800000 */
[----:B------:R-:W-:Y:S05]  /*16f0*/  @P4 BRA `(.L_x_7002) ;  /* 0x0000000000144947 */ /* 0x000fea0003800000 */
[----:B------:R-:W-:Y:S01]  /*1700*/  HFMA2.MMA R14, -RZ, RZ, 0, 0 ;  /* 0x00000000ff0e7435 */ /* 0x000fe200000001ff */
[----:B------:R-:W-:Y:S10]  /*1710*/  @!P2 BRA `(.L_x_7003) ;  /* 0x000000000028a947 */ /* 0x000ff40003800000 */
[----:B-----5:R-:W-:-:S04]  /*1720*/  PRMT R14, R118, 0x7632, R14 ;  /* 0x00007632760e7816 */ /* 0x020fc8000000000e */
[----:B------:R-:W-:Y:S01]  /*1730*/  SHF.L.U32 R14, R14, 0x10, RZ ;  /* 0x000000100e0e7819 */ /* 0x000fe200000006ff */
[----:B------:R-:W-:Y:S06]  /*1740*/  BRA `(.L_x_7003) ;  /* 0x00000000001c7947 */ /* 0x000fec0003800000 */
.L_x_7002:
[----:B-----5:R-:W-:Y:S02]  /*1750*/  PRMT R14, R114, 0x7632, R14 ;  /* 0x00007632720e7816 */ /* 0x020fe4000000000e */
[----:B------:R-:W-:Y:S02]  /*1760*/  @P2 PRMT R15, R118, 0x7632, R15 ;  /* 0x00007632760f2816 */ /* 0x000fe4000000000f */
[----:B------:R-:W-:Y:S02]  /*1770*/  SHF.L.U32 R14, R14, 0x10, RZ ;  /* 0x000000100e0e7819 */ /* 0x000fe400000006ff */
[----:B------:R-:W-:-:S03]  /*1780*/  @P2 SHF.L.U32 R15, R15, 0x10, RZ ;  /* 0x000000100f0f2819 */ /* 0x000fc600000006ff */
[----:B------:R-:W-:-:S04]  /*1790*/  FMUL.FTZ R14, R14, UR8 ;  /* 0x000000080e0e7c20 */ /* 0x000fc80008410000 */
[----:B------:R-:W-:-:S04]  /*17a0*/  FMUL.FTZ R14, R57, R14 ;  /* 0x0000000e390e7220 */ /* 0x000fc80000410000 */
[----:B------:R-:W-:-:S07]  /*17b0*/  @P2 FADD.FTZ R14, R15, R14 ;  /* 0x0000000e0f0e2221 */ /* 0x000fce0000010000 */
.L_x_7003:
[----:B------:R-:W-:Y:S05]  /*17c0*/  BSYNC B1 ;  /* 0x0000000000017941 */ /* 0x000fea0003800000 */
.L_x_7001:
[----:B------:R-:W-:Y:S04]  /*17d0*/  BSSY B1, `(.L_x_7004) ;  /* 0x000000b000017945 */ /* 0x000fe80003800000 */
[----:B------:R-:W-:Y:S05]  /*17e0*/  @P4 BRA `(.L_x_7005) ;  /* 0x0000000000104947 */ /* 0x000fea0003800000 */
[----:B------:R-:W-:Y:S01]  /*17f0*/  MOV R15, RZ ;  /* 0x000000ff000f7202 */ /* 0x000fe20000000f00 */
[----:B------:R-:W-:Y:S06]  /*1800*/  @!P2 BRA `(.L_x_7006) ;  /* 0x00000000001ca947 */ /* 0x000fec0003800000 */
[----:B-----5:R-:W-:Y:S01]  /*1810*/  SHF.L.U32 R15, R119, 0x10, RZ ;  /* 0x00000010770f7819 */ /* 0x020fe200000006ff */
[----:B------:R-:W-:Y:S06]  /*1820*/  BRA `(.L_x_7006) ;  /* 0x0000000000147947 */ /* 0x000fec0003800000 */
.L_x_7005:
[----:B-----5:R-:W-:Y:S02]  /*1830*/  SHF.L.U32 R15, R115, 0x10, RZ ;  /* 0x00000010730f7819 */ /* 0x020fe400000006ff */
[----:B--2---:R-:W-:-:S03]  /*1840*/  @P2 SHF.L.U32 R120, R119, 0x10, RZ ;  /* 0x0000001077782819 */ /* 0x004fc600000006ff */
[----:B------:R-:W-:-:S04]  /*1850*/  FMUL.FTZ R15, R15, UR8 ;  /* 0x000000080f0f7c20 */ /* 0x000fc80008410000 */
[----:B------:R-:W-:-:S04]  /*1860*/  FMUL.FTZ R15, R58, R15 ;  /* 0x0000000f3a0f7220 */ /* 0x000fc80000410000 */
[----:B------:R-:W-:-:S07]  /*1870*/  @P2 FADD.FTZ R15, R120, R15 ;  /* 0x0000000f780f2221 */ /* 0x000fce0000010000 */
.L_x_7006:
[----:B------:R-:W-:Y:S05]  /*1880*/  BSYNC B1 ;  /* 0x0000000000017941 */ /* 0x000fea0003800000 */
.L_x_7004:
[----:B------:R-:W-:Y:S04]  /*1890*/  BSSY B1, `(.L_x_7007) ;  /* 0x000000e000017945 */ /* 0x000fe80003800000 */
[----:B------:R-:W-:Y:S05]  /*18a0*/  @P4 BRA `(.L_x_7008) ;  /* 0x0000000000144947 */ /* 0x000fea0003800000 */
[----:B------:R-:W-:Y:S01]  /*18b0*/  HFMA2.MMA R124, -RZ, RZ, 0, 0 ;  /* 0x00000000ff7c7435 */ /* 0x000fe200000001ff */
[----:B------:R-:W-:Y:S10]  /*18c0*/  @!P2 BRA `(.L_x_7009) ;  /* 0x000000000028a947 */ /* 0x000ff40003800000 */
[----:B-----5:R-:W-:-:S04]  /*18d0*/  PRMT R124, R119, 0x7632, R124 ;  /* 0x00007632777c7816 */ /* 0x020fc8000000007c */
[----:B------:R-:W-:Y:S01]  /*18e0*/  SHF.L.U32 R124, R124, 0x10, RZ ;  /* 0x000000107c7c7819 */ /* 0x000fe200000006ff */
[----:B------:R-:W-:Y:S06]  /*18f0*/  BRA `(.L_x_7009) ;  /* 0x00000000001c7947 */ /* 0x000fec0003800000 */
.L_x_7008:
[----:B--2--5:R-:W-:Y:S02]  /*1900*/  PRMT R120, R115, 0x7632, R120 ;  /* 0x0000763273787816 */ /* 0x024fe40000000078 */
[----:B------:R-:W-:Y:S02]  /*1910*/  @P2 PRMT R121, R119, 0x7632, R121 ;  /* 0x0000763277792816 */ /* 0x000fe40000000079 */
[----:B------:R-:W-:Y:S02]  /*1920*/  SHF.L.U32 R120, R120, 0x10, RZ ;  /* 0x0000001078787819 */ /* 0x000fe400000006ff */
[----:B------:R-:W-:-:S03]  /*1930*/  @P2 SHF.L.U32 R121, R121, 0x10, RZ ;  /* 0x0000001079792819 */ /* 0x000fc600000006ff */
[----:B------:R-:W-:-:S04]  /*1940*/  FMUL.FTZ R120, R120, UR8 ;  /* 0x0000000878787c20 */ /* 0x000fc80008410000 */
[----:B------:R-:W-:-:S04]  /*1950*/  FMUL.FTZ R124, R59, R120 ;  /* 0x000000783b7c7220 */ /* 0x000fc80000410000 */
[----:B------:R-:W-:-:S07]  /*1960*/  @P2 FADD.FTZ R124, R121, R124 ;  /* 0x0000007c797c2221 */ /* 0x000fce0000010000 */
.L_x_7009:
[----:B------:R-:W-:Y:S05]  /*1970*/  BSYNC B1 ;  /* 0x0000000000017941 */ /* 0x000fea0003800000 */
.L_x_7007:
        /* <DEDUP_REMOVED lines=9> */
.L_x_6985:
[----:B------:R-:W-:Y:S05]  /*1a10*/  BSYNC B0 ;  /* 0x0000000000007941 */ /* 0x000fea0003800000 */
.L_x_6984:
[----:B------:R-:W-:Y:S01]  /*1a20*/  ISETP.NE.AND P2, PT, R147, RZ, PT ;  /* 0x000000ff9300720c */ /* 0x000fe20003f45270 */
[----:B------:R-:W-:-:S12]  /*1a30*/  BSSY B0, `(.L_x_7010) ;  /* 0x0000080000007945 */ /* 0x000fd80003800000 */
[----:B------:R-:W-:Y:S05]  /*1a40*/  @!P2 BRA `(.L_x_7011) ;  /* 0x0000000400f8a947 */ /* 0x000fea0003800000 */
[----:B------:R-:W-:Y:S01]  /*1a50*/  ISETP.NE.U32.AND P2, PT, RZ, UR6, PT ;  /* 0x00000006ff007c0c */ /* 0x000fe2000bf45070 */
[----:B--23--:R-:W2:Y:S03]  /*1a60*/  @P3 LDC.64 R122, c[0x0][0x220] ;  /* 0x00008800ff7a3b82 */ /* 0x00cea60000000a00 */
        /* <DEDUP_REMOVED lines=13> */
.L_x_7013:
[----:B-----5:R-:W-:-:S05]  /*1b40*/  SHF.L.U32 R120, R112, 0x10, RZ ;  /* 0x0000001070787819 */ /* 0x020fca00000006ff */
[----:B------:R-:W-:Y:S01]  /*1b50*/  FMUL.FTZ R125, R120, UR8 ;  /* 0x00000008787d7c20 */ /* 0x000fe20008410000 */
[----:B------:R-:W-:-:S03]  /*1b60*/  @P2 SHF.L.U32 R120, R116, 0x10, RZ ;  /* 0x0000001074782819 */ /* 0x000fc600000006ff */
[----:B------:R-:W-:-:S04]  /*1b70*/  FMUL.FTZ R125, R84, R125 ;  /* 0x0000007d547d7220 */ /* 0x000fc80000410000 */
[----:B------:R-:W-:-:S07]  /*1b80*/  @P2 FADD.FTZ R125, R120, R125 ;  /* 0x0000007d787d2221 */ /* 0x000fce0000010000 */
.L_x_7014:
[----:B------:R-:W-:Y:S05]  /*1b90*/  BSYNC B1 ;  /* 0x0000000000017941 */ /* 0x000fea0003800000 */
.L_x_7012:
[----:B------:R-:W-:Y:S04]  /*1ba0*/  BSSY B1, `(.L_x_7015) ;  /* 0x000000e000017945 */ /* 0x000fe80003800000 */
[----:B------:R-:W-:Y:S05]  /*1bb0*/  @P4 BRA `(.L_x_7016) ;  /* 0x0000000000144947 */ /* 0x000fea0003800000 */
[----:B------:R-:W-:Y:S01]  /*1bc0*/  HFMA2.MMA R126, -RZ, RZ, 0, 0 ;  /* 0x00000000ff7e7435 */ /* 0x000fe200000001ff */
[----:B------:R-:W-:Y:S10]  /*1bd0*/  @!P2 BRA `(.L_x_7017) ;  /* 0x000000000028a947 */ /* 0x000ff40003800000 */
[----:B-----5:R-:W-:-:S04]  /*1be0*/  PRMT R126, R116, 0x7632, R126 ;  /* 0x00007632747e7816 */ /* 0x020fc8000000007e */
[----:B------:R-:W-:Y:S01]  /*1bf0*/  SHF.L.U32 R126, R126, 0x10, RZ ;  /* 0x000000107e7e7819 */ /* 0x000fe200000006ff */
[----:B------:R-:W-:Y:S06]  /*1c00*/  BRA `(.L_x_7017) ;  /* 0x00000000001c7947 */ /* 0x000fec0003800000 */
.L_x_7016:
[----:B-----5:R-:W-:Y:S02]  /*1c10*/  PRMT R120, R112, 0x7632, R120 ;  /* 0x0000763270787816 */ /* 0x020fe40000000078 */
[----:B------:R-:W-:Y:S02]  /*1c20*/  @P2 PRMT R121, R116, 0x7632, R121 ;  /* 0x0000763274792816 */ /* 0x000fe40000000079 */
[----:B------:R-:W-:Y:S02]  /*1c30*/  SHF.L.U32 R120, R120, 0x10, RZ ;  /* 0x0000001078787819 */ /* 0x000fe400000006ff */
[----:B------:R-:W-:-:S03]  /*1c40*/  @P2 SHF.L.U32 R121, R121, 0x10, RZ ;  /* 0x0000001079792819 */ /* 0x000fc600000006ff */
[----:B------:R-:W-:-:S04]  /*1c50*/  FMUL.FTZ R120, R120, UR8 ;  /* 0x0000000878787c20 */ /* 0x000fc80008410000 */
[----:B------:R-:W-:-:S04]  /*1c60*/  FMUL.FTZ R126, R85, R120 ;  /* 0x00000078557e7220 */ /* 0x000fc80000410000 */
[----:B------:R-:W-:-:S07]  /*1c70*/  @P2 FADD.FTZ R126, R121, R126 ;  /* 0x0000007e797e2221 */ /* 0x000fce0000010000 */
.L_x_7017:
[----:B------:R-:W-:Y:S05]  /*1c80*/  BSYNC B1 ;  /* 0x0000000000017941 */ /* 0x000fea0003800000 */
.L_x_7015:
[----:B------:R-:W-:Y:S04]  /*1c90*/  BSSY B1, `(.L_x_7018) ;  /* 0x000000b000017945 */ /* 0x000fe80003800000 */
[----:B------:R-:W-:Y:S05]  /*1ca0*/  @P4 BRA `(.L_x_7019) ;  /* 0x0000000000104947 */ /* 0x000fea0003800000 */
[----:B------:R-:W-:Y:S01]  /*1cb0*/  MOV R127, RZ ;  /* 0x000000ff007f7202 */ /* 0x000fe20000000f00 */
[----:B------:R-:W-:Y:S06]  /*1cc0*/  @!P2 BRA `(.L_x_7020) ;  /* 0x00000000001ca947 */ /* 0x000fec0003800000 */
[----:B-----5:R-:W-:Y:S01]  /*1cd0*/  SHF.L.U32 R127, R117, 0x10, RZ ;  /* 0x00000010757f7819 */ /* 0x020fe200000006ff */
[----:B------:R-:W-:Y:S06]  /*1ce0*/  BRA `(.L_x_7020) ;  /* 0x0000000000147947 */ /* 0x000fec0003800000 */
.L_x_7019:
[----:B-----5:R-:W-:-:S05]  /*1cf0*/  SHF.L.U32 R120, R113, 0x10, RZ ;  /* 0x0000001071787819 */ /* 0x020fca00000006ff */
[----:B------:R-:W-:Y:S01]  /*1d00*/  FMUL.FTZ R127, R120, UR8 ;  /* 0x00000008787f7c20 */ /* 0x000fe20008410000 */
[----:B------:R-:W-:-:S03]  /*1d10*/  @P2 SHF.L.U32 R120, R117, 0x10, RZ ;  /* 0x0000001075782819 */ /* 0x000fc600000006ff */
[----:B------:R-:W-:-:S04]  /*1d20*/  FMUL.FTZ R127, R86, R127 ;  /* 0x0000007f567f7220 */ /* 0x000fc80000410000 */
[----:B------:R-:W-:-:S07]  /*1d30*/  @P2 FADD.FTZ R127, R120, R127 ;  /* 0x0000007f787f2221 */ /* 0x000fce0000010000 */
.L_x_7020:
[----:B------:R-:W-:Y:S05]  /*1d40*/  BSYNC B1 ;  /* 0x0000000000017941 */ /* 0x000fea0003800000 */
.L_x_7018:
[----:B------:R-:W-:Y:S04]  /*1d50*/  BSSY B1, `(.L_x_7021) ;  /* 0x000000e000017945 */ /* 0x000fe80003800000 */
[----:B------:R-:W-:Y:S05]  /*1d60*/  @P4 BRA `(.L_x_7022) ;  /* 0x0000000000144947 */ /* 0x000fea0003800000 */
[----:B------:R-:W-:Y:S01]  /*1d70*/  HFMA2.MMA R128, -RZ, RZ, 0, 0 ;  /* 0x00000000ff807435 */ /* 0x000fe200000001ff */
[----:B------:R-:W-:Y:S10]  /*1d80*/  @!P2 BRA `(.L_x_7023) ;  /* 0x000000000028a947 */ /* 0x000ff40003800000 */
[----:B-----5:R-:W-:-:S04]  /*1d90*/  PRMT R128, R117, 0x7632, R128 ;  /* 0x0000763275807816 */ /* 0x020fc80000000080 */
[----:B------:R-:W-:Y:S01]  /*1da0*/  SHF.L.U32 R128, R128, 0x10, RZ ;  /* 0x0000001080807819 */ /* 0x000fe200000006ff */
[----:B------:R-:W-:Y:S06]  /*1db0*/  BRA `(.L_x_7023) ;  /* 0x00000000001c7947 */ /* 0x000fec0003800000 */
.L_x_7022:
[----:B-----5:R-:W-:Y:S02]  /*1dc0*/  PRMT R120, R113, 0x7632, R120 ;  /* 0x0000763271787816 */ /* 0x020fe40000000078 */
[----:B------:R-:W-:Y:S02]  /*1dd0*/  @P2 PRMT R121, R117, 0x7632, R121 ;  /* 0x0000763275792816 */ /* 0x000fe40000000079 */
[----:B------:R-:W-:Y:S02]  /*1de0*/  SHF.L.U32 R120, R120, 0x10, RZ ;  /* 0x0000001078787819 */ /* 0x000fe400000006ff */
[----:B------:R-:W-:-:S03]  /*1df0*/  @P2 SHF.L.U32 R121, R121, 0x10, RZ ;  /* 0x0000001079792819 */ /* 0x000fc600000006ff */
[----:B------:R-:W-:-:S04]  /*1e00*/  FMUL.FTZ R120, R120, UR8 ;  /* 0x0000000878787c20 */ /* 0x000fc80008410000 */
[----:B------:R-:W-:-:S04]  /*1e10*/  FMUL.FTZ R128, R87, R120 ;  /* 0x0000007857807220 */ /* 0x000fc80000410000 */
[----:B------:R-:W-:-:S07]  /*1e20*/  @P2 FADD.FTZ R128, R121, R128 ;  /* 0x0000008079802221 */ /* 0x000fce0000010000 */
.L_x_7023:
[----:B------:R-:W-:Y:S05]  /*1e30*/  BSYNC B1 ;  /* 0x0000000000017941 */ /* 0x000fea0003800000 */
.L_x_7021:
[----:B------:R-:W-:Y:S04]  /*1e40*/  BSSY B1, `(.L_x_7024) ;  /* 0x000000b000017945 */ /* 0x000fe80003800000 */
[----:B------:R-:W-:Y:S05]  /*1e50*/  @P4 BRA `(.L_x_7025) ;  /* 0x0000000000104947 */ /* 0x000fea0003800000 */
[----:B------:R-:W-:Y:S01]  /*1e60*/  MOV R129, RZ ;  /* 0x000000ff00817202 */ /* 0x000fe20000000f00 */
[----:B------:R-:W-:Y:S06]  /*1e70*/  @!P2 BRA `(.L_x_7026) ;  /* 0x00000000001ca947 */ /* 0x000fec0003800000 */
[----:B-----5:R-:W-:Y:S01]  /*1e80*/  SHF.L.U32 R129, R118, 0x10, RZ ;  /* 0x0000001076817819 */ /* 0x020fe200000006ff */
[----:B------:R-:W-:Y:S06]  /*1e90*/  BRA `(.L_x_7026) ;  /* 0x0000000000147947 */ /* 0x000fec0003800000 */
.L_x_7025:
[----:B-----5:R-:W-:-:S05]  /*1ea0*/  SHF.L.U32 R120, R114, 0x10, RZ ;  /* 0x0000001072787819 */ /* 0x020fca00000006ff */
[----:B------:R-:W-:Y:S01]  /*1eb0*/  FMUL.FTZ R129, R120, UR8 ;  /* 0x0000000878817c20 */ /* 0x000fe20008410000 */
[----:B------:R-:W-:-:S03]  /*1ec0*/  @P2 SHF.L.U32 R120, R118, 0x10, RZ ;  /* 0x0000001076782819 */ /* 0x000fc600000006ff */
[----:B------:R-:W-:-:S04]  /*1ed0*/  FMUL.FTZ R129, R80, R129 ;  /* 0x0000008150817220 */ /* 0x000fc80000410000 */
[----:B------:R-:W-:-:S07]  /*1ee0*/  @P2 FADD.FTZ R129, R120, R129 ;  /* 0x0000008178812221 */ /* 0x000fce0000010000 */
.L_x_7026:
[----:B------:R-:W-:Y:S05]  /*1ef0*/  BSYNC B1 ;  /* 0x0000000000017941 */ /* 0x000fea0003800000 */
.L_x_7024:
[----:B------:R-:W-:Y:S04]  /*1f00*/  BSSY B1, `(.L_x_7027) ;  /* 0x000000e000017945 */ /* 0x000fe80003800000 */
[----:B------:R-:W-:Y:S05]  /*1f10*/  @P4 BRA `(.L_x_7028) ;  /* 0x0000000000144947 */ /* 0x000fea0003800000 */
[----:B------:R-:W-:Y:S01]  /*1f20*/  HFMA2.MMA R130, -RZ, RZ, 0, 0 ;  /* 0x00000000ff827435 */ /* 0x000fe200000001ff */
[----:B------:R-:W-:Y:S10]  /*1f30*/  @!P2 BRA `(.L_x_7029) ;  /* 0x000000000028a947 */ /* 0x000ff40003800000 */
[----:B-----5:R-:W-:-:S04]  /*1f40*/  PRMT R130, R118, 0x7632, R130 ;  /* 0x0000763276827816 */ /* 0x020fc80000000082 */
[----:B------:R-:W-:Y:S01]  /*1f50*/  SHF.L.U32 R130, R130, 0x10, RZ ;  /* 0x0000001082827819 */ /* 0x000fe200000006ff */
[----:B------:R-:W-:Y:S06]  /*1f60*/  BRA `(.L_x_7029) ;  /* 0x00000000001c7947 */ /* 0x000fec0003800000 */
.L_x_7028:
[----:B-----5:R-:W-:Y:S02]  /*1f70*/  PRMT R120, R114, 0x7632, R120 ;  /* 0x0000763272787816 */ /* 0x020fe40000000078 */
[----:B------:R-:W-:Y:S02]  /*1f80*/  @P2 PRMT R121, R118, 0x7632, R121 ;  /* 0x0000763276792816 */ /* 0x000fe40000000079 */
[----:B------:R-:W-:Y:S02]  /*1f90*/  SHF.L.U32 R120, R120, 0x10, RZ ;  /* 0x0000001078787819 */ /* 0x000fe400000006ff */
[----:B------:R-:W-:-:S03]  /*1fa0*/  @P2 SHF.L.U32 R121, R121, 0x10, RZ ;  /* 0x0000001079792819 */ /* 0x000fc600000006ff */
[----:B------:R-:W-:-:S04]  /*1fb0*/  FMUL.FTZ R120, R120, UR8 ;  /* 0x0000000878787c20 */ /* 0x000fc80008410000 */
[----:B------:R-:W-:-:S04]  /*1fc0*/  FMUL.FTZ R130, R81, R120 ;  /* 0x0000007851827220 */ /* 0x000fc80000410000 */
[----:B------:R-:W-:-:S07]  /*1fd0*/  @P2 FADD.FTZ R130, R121, R130 ;  /* 0x0000008279822221 */ /* 0x000fce0000010000 */
.L_x_7029:
[----:B------:R-:W-:Y:S05]  /*1fe0*/  BSYNC B1 ;  /* 0x0000000000017941 */ /* 0x000fea0003800000 */
.L_x_7027:
[----:B------:R-:W-:Y:S04]  /*1ff0*/  BSSY B1, `(.L_x_7030) ;  /* 0x000000b000017945 */ /* 0x000fe80003800000 */
[----:B------:R-:W-:Y:S05]  /*2000*/  @P4 BRA `(.L_x_7031) ;  /* 0x0000000000104947 */ /* 0x000fea0003800000 */
[----:B------:R-:W-:Y:S01]  /*2010*/  MOV R131, RZ ;  /* 0x000000ff00837202 */ /* 0x000fe20000000f00 */
[----:B------:R-:W-:Y:S06]  /*2020*/  @!P2 BRA `(.L_x_7032) ;  /* 0x00000000001ca947 */ /* 0x000fec0003800000 */
[----:B-----5:R-:W-:Y:S01]  /*2030*/  SHF.L.U32 R131, R119, 0x10, RZ ;  /* 0x0000001077837819 */ /* 0x020fe200000006ff */
[----:B------:R-:W-:Y:S06]  /*2040*/  BRA `(.L_x_7032) ;  /* 0x0000000000147947 */ /* 0x000fec0003800000 */
.L_x_7031:
[----:B-----5:R-:W-:-:S05]  /*2050*/  SHF.L.U32 R120, R115, 0x10, RZ ;  /* 0x0000001073787819 */ /* 0x020fca00000006ff */
[----:B------:R-:W-:Y:S01]  /*2060*/  FMUL.FTZ R131, R120, UR8 ;  /* 0x0000000878837c20 */ /* 0x000fe20008410000 */
[----:B------:R-:W-:-:S03]  /*2070*/  @P2 SHF.L.U32 R120, R119, 0x10, RZ ;  /* 0x0000001077782819 */ /* 0x000fc600000006ff */
[----:B------:R-:W-:-:S04]  /*2080*/  FMUL.FTZ R131, R82, R131 ;  /* 0x0000008352837220 */ /* 0x000fc80000410000 */
[----:B------:R-:W-:-:S07]  /*2090*/  @P2 FADD.FTZ R131, R120, R131 ;  /* 0x0000008378832221 */ /* 0x000fce0000010000 */
.L_x_7032:
[----:B------:R-:W-:Y:S05]  /*20a0*/  BSYNC B1 ;  /* 0x0000000000017941 */ /* 0x000fea0003800000 */
.L_x_7030:
[----:B------:R-:W-:Y:S04]  /*20b0*/  BSSY B1, `(.L_x_7033) ;  /* 0x000000e000017945 */ /* 0x000fe80003800000 */
[----:B------:R-:W-:Y:S05]  /*20c0*/  @P4 BRA `(.L_x_7034) ;  /* 0x0000000000144947 */ /* 0x000fea0003800000 */
[----:B------:R-:W-:Y:S01]  /*20d0*/  HFMA2.MMA R132, -RZ, RZ, 0, 0 ;  /* 0x00000000ff847435 */ /* 0x000fe200000001ff */
[----:B------:R-:W-:Y:S10]  /*20e0*/  @!P2 BRA `(.L_x_7035) ;  /* 0x000000000028a947 */ /* 0x000ff40003800000 */
[----:B-----5:R-:W-:-:S04]  /*20f0*/  PRMT R132, R119, 0x7632, R132 ;  /* 0x0000763277847816 */ /* 0x020fc80000000084 */
[----:B------:R-:W-:Y:S01]  /*2100*/  SHF.L.U32 R132, R132, 0x10, RZ ;  /* 0x0000001084847819 */ /* 0x000fe200000006ff */
[----:B------:R-:W-:Y:S06]  /*2110*/  BRA `(.L_x_7035) ;  /* 0x00000000001c7947 */ /* 0x000fec0003800000 */
.L_x_7034:
[----:B-----5:R-:W-:Y:S02]  /*2120*/  PRMT R120, R115, 0x7632, R120 ;  /* 0x0000763273787816 */ /* 0x020fe40000000078 */
[----:B------:R-:W-:Y:S02]  /*2130*/  @P2 PRMT R121, R119, 0x7632, R121 ;  /* 0x0000763277792816 */ /* 0x000fe40000000079 */
[----:B------:R-:W-:Y:S02]  /*2140*/  SHF.L.U32 R120, R120, 0x10, RZ ;  /* 0x0000001078787819 */ /* 0x000fe400000006ff */
[----:B------:R-:W-:-:S03]  /*2150*/  @P2 SHF.L.U32 R121, R121, 0x10, RZ ;  /* 0x0000001079792819 */ /* 0x000fc600000006ff */
[----:B------:R-:W-:-:S04]  /*2160*/  FMUL.FTZ R120, R120, UR8 ;  /* 0x0000000878787c20 */ /* 0x000fc80008410000 */
[----:B------:R-:W-:-:S04]  /*2170*/  FMUL.FTZ R132, R83, R120 ;  /* 0x0000007853847220 */ /* 0x000fc80000410000 */
[----:B------:R-:W-:-:S07]  /*2180*/  @P2 FADD.FTZ R132, R121, R132 ;  /* 0x0000008479842221 */ /* 0x000fce0000010000 */
.L_x_7035:
[----:B------:R-:W-:Y:S05]  /*2190*/  BSYNC B1 ;  /* 0x0000000000017941 */ /* 0x000fea0003800000 */
.L_x_7033:
        /* <DEDUP_REMOVED lines=9> */
.L_x_7011:
[----:B------:R-:W-:Y:S05]  /*2230*/  BSYNC B0 ;  /* 0x0000000000007941 */ /* 0x000fea0003800000 */
.L_x_7010:
        /* <DEDUP_REMOVED lines=17> */
.L_x_7039:
[----:B-----5:R-:W-:-:S05]  /*2350*/  SHF.L.U32 R120, R112, 0x10, RZ ;  /* 0x0000001070787819 */ /* 0x020fca00000006ff */
[----:B------:R-:W-:Y:S01]  /*2360*/  FMUL.FTZ R133, R120, UR8 ;  /* 0x0000000878857c20 */ /* 0x000fe20008410000 */
[----:B------:R-:W-:-:S03]  /*2370*/  @P2 SHF.L.U32 R120, R116, 0x10, RZ ;  /* 0x0000001074782819 */ /* 0x000fc600000006ff */
[----:B------:R-:W-:-:S04]  /*2380*/  FMUL.FTZ R133, R108, R133 ;  /* 0x000000856c857220 */ /* 0x000fc80000410000 */
[----:B------:R-:W-:-:S07]  /*2390*/  @P2 FADD.FTZ R133, R120, R133 ;  /* 0x0000008578852221 */ /* 0x000fce0000010000 */
.L_x_7040:
[----:B------:R-:W-:Y:S05]  /*23a0*/  BSYNC B1 ;  /* 0x0000000000017941 */ /* 0x000fea0003800000 */
.L_x_7038:
[----:B------:R-:W-:Y:S04]  /*23b0*/  BSSY B1, `(.L_x_7041) ;  /* 0x000000e000017945 */ /* 0x000fe80003800000 */
[----:B------:R-:W-:Y:S05]  /*23c0*/  @P3 BRA `(.L_x_7042) ;  /* 0x0000000000143947 */ /* 0x000fea0003800000 */
[----:B------:R-:W-:Y:S01]  /*23d0*/  HFMA2.MMA R134, -RZ, RZ, 0, 0 ;  /* 0x00000000ff867435 */ /* 0x000fe200000001ff */
[----:B------:R-:W-:Y:S10]  /*23e0*/  @!P2 BRA `(.L_x_7043) ;  /* 0x000000000028a947 */ /* 0x000ff40003800000 */
[----:B-----5:R-:W-:-:S04]  /*23f0*/  PRMT R134, R116, 0x7632, R134 ;  /* 0x0000763274867816 */ /* 0x020fc80000000086 */
[----:B------:R-:W-:Y:S01]  /*2400*/  SHF.L.U32 R134, R134, 0x10, RZ ;  /* 0x0000001086867819 */ /* 0x000fe200000006ff */
[----:B------:R-:W-:Y:S06]  /*2410*/  BRA `(.L_x_7043) ;  /* 0x00000000001c7947 */ /* 0x000fec0003800000 */
.L_x_7042:
[----:B-----5:R-:W-:Y:S02]  /*2420*/  PRMT R120, R112, 0x7632, R120 ;  /* 0x0000763270787816 */ /* 0x020fe40000000078 */
[----:B------:R-:W-:Y:S02]  /*2430*/  @P2 PRMT R121, R116, 0x7632, R121 ;  /* 0x0000763274792816 */ /* 0x000fe40000000079 */
[----:B------:R-:W-:Y:S02]  /*2440*/  SHF.L.U32 R120, R120, 0x10, RZ ;  /* 0x0000001078787819 */ /* 0x000fe400000006ff */
[----:B------:R-:W-:-:S03]  /*2450*/  @P2 SHF.L.U32 R121, R121, 0x10, RZ ;  /* 0x0000001079792819 */ /* 0x000fc600000006ff */
[----:B------:R-:W-:-:S04]  /*2460*/  FMUL.FTZ R120, R120, UR8 ;  /* 0x0000000878787c20 */ /* 0x000fc80008410000 */
[----:B------:R-:W-:-:S04]  /*2470*/  FMUL.FTZ R134, R109, R120 ;  /* 0x000000786d867220 */ /* 0x000fc80000410000 */
[----:B------:R-:W-:-:S07]  /*2480*/  @P2 FADD.FTZ R134, R121, R134 ;  /* 0x0000008679862221 */ /* 0x000fce0000010000 */
.L_x_7043:
[----:B------:R-:W-:Y:S05]  /*2490*/  BSYNC B1 ;  /* 0x0000000000017941 */ /* 0x000fea0003800000 */
.L_x_7041:
[----:B------:R-:W-:Y:S04]  /*24a0*/  BSSY B1, `(.L_x_7044) ;  /* 0x000000b000017945 */ /* 0x000fe80003800000 */
[----:B------:R-:W-:Y:S05]  /*24b0*/  @P3 BRA `(.L_x_7045) ;  /* 0x0000000000103947 */ /* 0x000fea0003800000 */
[----:B------:R-:W-:Y:S01]  /*24c0*/  MOV R135, RZ ;  /* 0x000000ff00877202 */ /* 0x000fe20000000f00 */
[----:B------:R-:W-:Y:S06]  /*24d0*/  @!P2 BRA `(.L_x_7046) ;  /* 0x00000000001ca947 */ /* 0x000fec0003800000 */
[----:B-----5:R-:W-:Y:S01]  /*24e0*/  SHF.L.U32 R135, R117, 0x10, RZ ;  /* 0x0000001075877819 */ /* 0x020fe200000006ff */
[----:B------:R-:W-:Y:S06]  /*24f0*/  BRA `(.L_x_7046) ;  /* 0x0000000000147947 */ /* 0x000fec0003800000 */
.L_x_7045:
[----:B-----5:R-:W-:-:S05]  /*2500*/  SHF.L.U32 R120, R113, 0x10, RZ ;  /* 0x0000001071787819 */ /* 0x020fca00000006ff */
[----:B------:R-:W-:Y:S01]  /*2510*/  FMUL.FTZ R135, R120, UR8 ;  /* 0x0000000878877c20 */ /* 0x000fe20008410000 */
[----:B------:R-:W-:-:S03]  /*2520*/  @P2 SHF.L.U32 R120, R117, 0x10, RZ ;  /* 0x0000001075782819 */ /* 0x000fc600000006ff */
[----:B------:R-:W-:-:S04]  /*2530*/  FMUL.FTZ R135, R110, R135 ;  /* 0x000000876e877220 */ /* 0x000fc80000410000 */
[----:B------:R-:W-:-:S07]  /*2540*/  @P2 FADD.FTZ R135, R120, R135 ;  /* 0x0000008778872221 */ /* 0x000fce0000010000 */
.L_x_7046:
[----:B------:R-:W-:Y:S05]  /*2550*/  BSYNC B1 ;  /* 0x0000000000017941 */ /* 0x000fea0003800000 */
.L_x_7044:
[----:B------:R-:W-:Y:S04]  /*2560*/  BSSY B1, `(.L_x_7047) ;  /* 0x000000e000017945 */ /* 0x000fe80003800000 */
[----:B------:R-:W-:Y:S05]  /*2570*/  @P3 BRA `(.L_x_7048) ;  /* 0x0000000000143947 */ /* 0x000fea0003800000 */
[----:B------:R-:W-:Y:S01]  /*2580*/  HFMA2.MMA R136, -RZ, RZ, 0, 0 ;  /* 0x00000000ff887435 */ /* 0x000fe200000001ff */
[----:B------:R-:W-:Y:S10]  /*2590*/  @!P2 BRA `(.L_x_7049) ;  /* 0x000000000028a947 */ /* 0x000ff40003800000 */
[----:B-----5:R-:W-:-:S04]  /*25a0*/  PRMT R136, R117, 0x7632, R136 ;  /* 0x0000763275887816 */ /* 0x020fc80000000088 */
[----:B------:R-:W-:Y:S01]  /*25b0*/  SHF.L.U32 R136, R136, 0x10, RZ ;  /* 0x0000001088887819 */ /* 0x000fe200000006ff */
[----:B------:R-:W-:Y:S06]  /*25c0*/  BRA `(.L_x_7049) ;  /* 0x00000000001c7947 */ /* 0x000fec0003800000 */
.L_x_7048:
[----:B-----5:R-:W-:Y:S02]  /*25d0*/  PRMT R120, R113, 0x7632, R120 ;  /* 0x0000763271787816 */ /* 0x020fe40000000078 */
[----:B------:R-:W-:Y:S02]  /*25e0*/  @P2 PRMT R121, R117, 0x7632, R121 ;  /* 0x0000763275792816 */ /* 0x000fe40000000079 */
[----:B------:R-:W-:Y:S02]  /*25f0*/  SHF.L.U32 R120, R120, 0x10, RZ ;  /* 0x0000001078787819 */ /* 0x000fe400000006ff */
[----:B------:R-:W-:-:S03]  /*2600*/  @P2 SHF.L.U32 R121, R121, 0x10, RZ ;  /* 0x0000001079792819 */ /* 0x000fc600000006ff */
[----:B------:R-:W-:-:S04]  /*2610*/  FMUL.FTZ R120, R120, UR8 ;  /* 0x0000000878787c20 */ /* 0x000fc80008410000 */
[----:B------:R-:W-:-:S04]  /*2620*/  FMUL.FTZ R136, R111, R120 ;  /* 0x000000786f887220 */ /* 0x000fc80000410000 */
[----:B------:R-:W-:-:S07]  /*2630*/  @P2 FADD.FTZ R136, R121, R136 ;  /* 0x0000008879882221 */ /* 0x000fce0000010000 */
.L_x_7049:
[----:B------:R-:W-:Y:S05]  /*2640*/  BSYNC B1 ;  /* 0x0000000000017941 */ /* 0x000fea0003800000 */
.L_x_7047:
[----:B------:R-:W-:Y:S04]  /*2650*/  BSSY B1, `(.L_x_7050) ;  /* 0x000000b000017945 */ /* 0x000fe80003800000 */
[----:B------:R-:W-:Y:S05]  /*2660*/  @P3 BRA `(.L_x_7051) ;  /* 0x0000000000103947 */ /* 0x000fea0003800000 */
[----:B------:R-:W-:Y:S01]  /*2670*/  MOV R137, RZ ;  /* 0x000000ff00897202 */ /* 0x000fe20000000f00 */
[----:B------:R-:W-:Y:S06]  /*2680*/  @!P2 BRA `(.L_x_7052) ;  /* 0x00000000001ca947 */ /* 0x000fec0003800000 */
[----:B-----5:R-:W-:Y:S01]  /*2690*/  SHF.L.U32 R137, R118, 0x10, RZ ;  /* 0x0000001076897819 */ /* 0x020fe200000006ff */
[----:B------:R-:W-:Y:S06]  /*26a0*/  BRA `(.L_x_7052) ;  /* 0x0000000000147947 */ /* 0x000fec0003800000 */
.L_x_7051:
[----:B-----5:R-:W-:-:S05]  /*26b0*/  SHF.L.U32 R120, R114, 0x10, RZ ;  /* 0x0000001072787819 */ /* 0x020fca00000006ff */
[----:B------:R-:W-:Y:S01]  /*26c0*/  FMUL.FTZ R137, R120, UR8 ;  /* 0x0000000878897c20 */ /* 0x000fe20008410000 */
[----:B------:R-:W-:-:S03]  /*26d0*/  @P2 SHF.L.U32 R120, R118, 0x10, RZ ;  /* 0x0000001076782819 */ /* 0x000fc600000006ff */
[----:B------:R-:W-:-:S04]  /*26e0*/  FMUL.FTZ R137, R104, R137 ;  /* 0x0000008968897220 */ /* 0x000fc80000410000 */
[----:B------:R-:W-:-:S07]  /*26f0*/  @P2 FADD.FTZ R137, R120, R137 ;  /* 0x0000008978892221 */ /* 0x000fce0000010000 */
.L_x_7052:
[----:B------:R-:W-:Y:S05]  /*2700*/  BSYNC B1 ;  /* 0x0000000000017941 */ /* 0x000fea0003800000 */
.L_x_7050:
[----:B------:R-:W-:Y:S04]  /*2710*/  BSSY B1, `(.L_x_7053) ;  /* 0x000000e000017945 */ /* 0x000fe80003800000 */
[----:B------:R-:W-:Y:S05]  /*2720*/  @P3 BRA `(.L_x_7054) ;  /* 0x0000000000143947 */ /* 0x000fea0003800000 */
[----:B------:R-:W-:Y:S01]  /*2730*/  HFMA2.MMA R138, -RZ, RZ, 0, 0 ;  /* 0x00000000ff8a7435 */ /* 0x000fe200000001ff */
[----:B------:R-:W-:Y:S10]  /*2740*/  @!P2 BRA `(.L_x_7055) ;  /* 0x000000000028a947 */ /* 0x000ff40003800000 */
[----:B-----5:R-:W-:-:S04]  /*2750*/  PRMT R138, R118, 0x7632, R138 ;  /* 0x00007632768a7816 */ /* 0x020fc8000000008a */
[----:B------:R-:W-:Y:S01]  /*2760*/  SHF.L.U32 R138, R138, 0x10, RZ ;  /* 0x000000108a8a7819 */ /* 0x000fe200000006ff */
[----:B------:R-:W-:Y:S06]  /*2770*/  BRA `(.L_x_7055) ;  /* 0x00000000001c7947 */ /* 0x000fec0003800000 */
.L_x_7054:
[----:B-----5:R-:W-:Y:S02]  /*2780*/  PRMT R120, R114, 0x7632, R120 ;  /* 0x0000763272787816 */ /* 0x020fe40000000078 */
[----:B------:R-:W-:Y:S02]  /*2790*/  @P2 PRMT R121, R118, 0x7632, R121 ;  /* 0x0000763276792816 */ /* 0x000fe40000000079 */
[----:B------:R-:W-:Y:S02]  /*27a0*/  SHF.L.U32 R120, R120, 0x10, RZ ;  /* 0x0000001078787819 */ /* 0x000fe400000006ff */
[----:B------:R-:W-:-:S03]  /*27b0*/  @P2 SHF.L.U32 R121, R121, 0x10, RZ ;  /* 0x0000001079792819 */ /* 0x000fc600000006ff */
[----:B------:R-:W-:-:S04]  /*27c0*/  FMUL.FTZ R120, R120, UR8 ;  /* 0x0000000878787c20 */ /* 0x000fc80008410000 */
[----:B------:R-:W-:-:S04]  /*27d0*/  FMUL.FTZ R138, R105, R120 ;  /* 0x00000078698a7220 */ /* 0x000fc80000410000 */
[----:B------:R-:W-:-:S07]  /*27e0*/  @P2 FADD.FTZ R138, R121, R138 ;  /* 0x0000008a798a2221 */ /* 0x000fce0000010000 */
.L_x_7055:
[----:B------:R-:W-:Y:S05]  /*27f0*/  BSYNC B1 ;  /* 0x0000000000017941 */ /* 0x000fea0003800000 */
.L_x_7053:
[----:B------:R-:W-:Y:S04]  /*2800*/  BSSY B1, `(.L_x_7056) ;  /* 0x000000b000017945 */ /* 0x000fe80003800000 */
[----:B------:R-:W-:Y:S05]  /*2810*/  @P3 BRA `(.L_x_7057) ;  /* 0x0000000000103947 */ /* 0x000fea0003800000 */
[----:B------:R-:W-:Y:S01]  /*2820*/  MOV R139, RZ ;  /* 0x000000ff008b7202 */ /* 0x000fe20000000f00 */
[----:B------:R-:W-:Y:S06]  /*2830*/  @!P2 BRA `(.L_x_7058) ;  /* 0x00000000001ca947 */ /* 0x000fec0003800000 */
[----:B-----5:R-:W-:Y:S01]  /*2840*/  SHF.L.U32 R139, R119, 0x10, RZ ;  /* 0x00000010778b7819 */ /* 0x020fe200000006ff */
[----:B------:R-:W-:Y:S06]  /*2850*/  BRA `(.L_x_7058) ;  /* 0x0000000000147947 */ /* 0x000fec0003800000 */
.L_x_7057:
[----:B-----5:R-:W-:-:S05]  /*2860*/  SHF.L.U32 R120, R115, 0x10, RZ ;  /* 0x0000001073787819 */ /* 0x020fca00000006ff */
[----:B------:R-:W-:Y:S01]  /*2870*/  FMUL.FTZ R139, R120, UR8 ;  /* 0x00000008788b7c20 */ /* 0x000fe20008410000 */
[----:B------:R-:W-:-:S03]  /*2880*/  @P2 SHF.L.U32 R120, R119, 0x10, RZ ;  /* 0x0000001077782819 */ /* 0x000fc600000006ff */
[----:B------:R-:W-:-:S04]  /*2890*/  FMUL.FTZ R139, R106, R139 ;  /* 0x0000008b6a8b7220 */ /* 0x000fc80000410000 */
[----:B------:R-:W-:-:S07]  /*28a0*/  @P2 FADD.FTZ R139, R120, R139 ;  /* 0x0000008b788b2221 */ /* 0x000fce0000010000 */
.L_x_7058:
[----:B------:R-:W-:Y:S05]  /*28b0*/  BSYNC B1 ;  /* 0x0000000000017941 */ /* 0x000fea0003800000 */
.L_x_7056:
[----:B------:R-:W-:Y:S04]  /*28c0*/  BSSY B1, `(.L_x_7059) ;  /* 0x000000e000017945 */ /* 0x000fe80003800000 */
[----:B------:R-:W-:Y:S05]  /*28d0*/  @P3 BRA `(.L_x_7060) ;  /* 0x0000000000143947 */ /* 0x000fea0003800000 */
[----:B------:R-:W-:Y:S01]  /*28e0*/  HFMA2.MMA R140, -RZ, RZ, 0, 0 ;  /* 0x00000000ff8c7435 */ /* 0x000fe200000001ff */
[----:B------:R-:W-:Y:S10]  /*28f0*/  @!P2 BRA `(.L_x_7061) ;  /* 0x000000000028a947 */ /* 0x000ff40003800000 */
[----:B-----5:R-:W-:-:S04]  /*2900*/  PRMT R140, R119, 0x7632, R140 ;  /* 0x00007632778c7816 */ /* 0x020fc8000000008c */
[----:B------:R-:W-:Y:S01]  /*2910*/  SHF.L.U32 R140, R140, 0x10, RZ ;  /* 0x000000108c8c7819 */ /* 0x000fe200000006ff */
[----:B------:R-:W-:Y:S06]  /*2920*/  BRA `(.L_x_7061) ;  /* 0x00000000001c7947 */ /* 0x000fec0003800000 */
.L_x_7060:
[----:B-----5:R-:W-:Y:S02]  /*2930*/  PRMT R120, R115, 0x7632, R120 ;  /* 0x0000763273787816 */ /* 0x020fe40000000078 */
[----:B------:R-:W-:Y:S02]  /*2940*/  @P2 PRMT R121, R119, 0x7632, R121 ;  /* 0x0000763277792816 */ /* 0x000fe40000000079 */
[----:B------:R-:W-:Y:S02]  /*2950*/  SHF.L.U32 R120, R120, 0x10, RZ ;  /* 0x0000001078787819 */ /* 0x000fe400000006ff */
[----:B------:R-:W-:-:S03]  /*2960*/  @P2 SHF.L.U32 R121, R121, 0x10, RZ ;  /* 0x0000001079792819 */ /* 0x000fc600000006ff */
[----:B------:R-:W-:-:S04]  /*2970*/  FMUL.FTZ R120, R120, UR8 ;  /* 0x0000000878787c20 */ /* 0x000fc80008410000 */
[----:B------:R-:W-:-:S04]  /*2980*/  FMUL.FTZ R140, R107, R120 ;  /* 0x000000786b8c7220 */ /* 0x000fc80000410000 */
[----:B------:R-:W-:-:S07]  /*2990*/  @P2 FADD.FTZ R140, R121, R140 ;  /* 0x0000008c798c2221 */ /* 0x000fce0000010000 */
.L_x_7061:
[----:B------:R-:W-:Y:S05]  /*29a0*/  BSYNC B1 ;  /* 0x0000000000017941 */ /* 0x000fea0003800000 */
.L_x_7059:
[----:B------:R-:W2:Y:S01]  /*29b0*/  LDC.64 R120, c[0x0][0x238] ;  /* 0x00008e00ff787b82 */ /* 0x000ea20000000a00 */
[----:B------:R-:W-:Y:S02]  /*29c0*/  F2FP.BF16.F32.PACK_AB R123, R140, R139 ;  /* 0x0000008b8c7b723e */ /* 0x000fe400000010ff */
[----:B------:R-:W-:Y:S01]  /*29d0*/  F2FP.BF16.F32.PACK_AB R122, R138, R137 ;  /* 0x000000898a7a723e */ /* 0x000fe200000010ff */
[----:B--2---:R-:W-:Y:S01]  /*29e0*/  IMAD.WIDE.U32 R156, R156, 0x10, R120 ;  /* 0x000000109c9c7825 */ /* 0x004fe200078e0078 */
[----:B------:R-:W-:Y:S02]  /*29f0*/  F2FP.BF16.F32.PACK_AB R121, R136, R135 ;  /* 0x000000878879723e */ /* 0x000fe400000010ff */
[----:B------:R-:W-:-:S05]  /*2a00*/  F2FP.BF16.F32.PACK_AB R120, R134, R133 ;  /* 0x000000858678723e */ /* 0x000fca00000010ff */
[----:B------:R2:W-:Y:S02]  /*2a10*/  STG.E.128 desc[UR4][R156.64], R120 ;  /* 0x000000789c007986 */ /* 0x0005e4000c101d04 */
.L_x_7037:
[----:B------:R-:W-:Y:S05]  /*2a20*/  BSYNC B0 ;  /* 0x0000000000007941 */ /* 0x000fea0003800000 */
.L_x_7036:
[----:B--234-:R-:W-:Y:S01]  /*2a30*/  FADD.FTZ R121, RZ, R0 ;  /* 0x00000000ff797221 */ /* 0x01cfe20000010000 */
[C---:B------:R-:W-:Y:S01]  /*2a40*/  ISETP.GT.U32.AND P2, PT, R145.reuse, 0xff, PT ;  /* 0x000000ff9100780c */ /* 0x040fe20003f44070 */
[----:B------:R-:W-:Y:S01]  /*2a50*/  UMOV UR12, 0xffffffff ;  /* 0xffffffff000c7882 */ /* 0x000fe20000000000 */
[C---:B------:R-:W-:Y:S01]  /*2a60*/  ISETP.GT.U32.AND P3, PT, R145.reuse, 0x17f, PT ;  /* 0x0000017f9100780c */ /* 0x040fe20003f64070 */
        /* <DEDUP_REMOVED lines=125> */
.L_x_7082:
[----:B------:R-:W-:Y:S01]  /*3240*/  LOP3.LUT P2, RZ, R141, 0x1f, RZ, 0xc0, !PT ;  /* 0x0000001f8dff7812 */ /* 0x000fe2000784c0ff */
[----:B--2---:R-:W-:Y:S01]  /*3250*/  FADD.FTZ R121, R155, R156 ;  /* 0x0000009c9b797221 */ /* 0x004fe20000010000 */
[----:B------:R-:W-:Y:S01]  /*3260*/  LOP3.LUT R152, R152, 0x3, RZ, 0xc0, !PT ;  /* 0x0000000398987812 */ /* 0x000fe200078ec0ff */
[----:B------:R-:W-:Y:S05]  /*3270*/  WARPSYNC.ALL ;  /* 0x0000000000007948 */ /* 0x000fea0003800000 */
[----:B------:R-:W-:-:S05]  /*3280*/  LOP3.LUT R154, R141, 0x1f, RZ, 0xc0, !PT ;  /* 0x0000001f8d9a7812 */ /* 0x000fca00078ec0ff */
[----:B------:R-:W2:Y:S01]  /*3290*/  @!P2 S2R R153, SR_CgaCtaId ;  /* 0x000000000099a919 */ /* 0x000ea20000008800 */
[----:B------:R-:W-:-:S04]  /*32a0*/  @!P2 MOV R122, 0x400 ;  /* 0x00000400007aa802 */ /* 0x000fc80000000f00 */
[----:B--2---:R-:W-:Y:S02]  /*32b0*/  @!P2 LEA R153, R153, R122, 0x18 ;  /* 0x0000007a9999a211 */ /* 0x004fe400078ec0ff */
[----:B------:R-:W-:-:S04]  /*32c0*/  @!P2 IADD3 R122, R123, R152, RZ ;  /* 0x000000987b7aa210 */ /* 0x000fc80007ffe0ff */
[----:B------:R-:W-:-:S05]  /*32d0*/  @!P2 LEA R122, R122, R153, 0x3 ;  /* 0x000000997a7aa211 */ /* 0x000fca00078e18ff */
[----:B------:R2:W-:Y:S01]  /*32e0*/  @!P2 STS.64 [R122], R120 ;  /* 0x000000787a00a388 */ /* 0x0005e20000000a00 */
[----:B------:R-:W-:-:S13]  /*32f0*/  ISETP.GT.U32.AND P2, PT, R154, 0x3, PT ;  /* 0x000000039a00780c */ /* 0x000fda0003f44070 */
[----:B--2---:R-:W2:Y:S01]  /*3300*/  @!P2 S2R R121, SR_CgaCtaId ;  /* 0x000000000079a919 */ /* 0x004ea20000008800 */
[----:B------:R-:W-:Y:S01]  /*3310*/  @!P2 MOV R120, 0x400 ;  /* 0x000004000078a802 */ /* 0x000fe20000000f00 */
[----:B-1----:R-:W-:Y:S01]  /*3320*/  HFMA2.MMA R155, -RZ, RZ, 0, 0 ;  /* 0x00000000ff9b7435 */ /* 0x002fe200000001ff */
[----:B------:R-:W-:Y:S01]  /*3330*/  @!P2 IADD3 R123, R123, R154, RZ ;  /* 0x0000009a7b7ba210 */ /* 0x000fe20007ffe0ff */
[----:B------:R-:W-:Y:S01]  /*3340*/  BAR.SYNC.DEFER_BLOCKING 0x0 ;  /* 0x0000000000007b1d */ /* 0x000fe20000010000 */
[----:B------:R-:W-:-:S03]  /*3350*/  PLOP3.LUT P3, PT, PT, PT, UP0, 0x40, 0x0 ;  /* 0x000000000000781c */ /* 0x000fc60003f6e808 */
[----:B------:R-:W-:Y:S02]  /*3360*/  @!P2 MOV R155, R142 ;  /* 0x0000008e009ba202 */ /* 0x000fe40000000f00 */
[----:B------:R-:W-:Y:S02]  /*3370*/  BSSY B0, `(.L_x_7063) ;  /* 0x00000cc000007945 */ /* 0x000fe40003800000 */
[----:B------:R-:W-:Y:S01]  /*3380*/  I2FP.F32.S32 R158, R155 ;  /* 0x0000009b009e7245 */ /* 0x000fe20000201400 */
[----:B------:R-:W1:Y:S01]  /*3390*/  SHFL.DOWN PT, R154, R155, 0x2, 0x1f ;  /* 0x08401f009b9a7f89 */ /* 0x000e6200000e0000 */
[----:B--2---:R-:W-:-:S04]  /*33a0*/  @!P2 LEA R120, R121, R120, 0x18 ;  /* 0x000000787978a211 */ /* 0x004fc800078ec0ff */
[----:B------:R-:W-:Y:S02]  /*33b0*/  @!P2 LEA R156, R123, R120, 0x3 ;  /* 0x000000787b9ca211 */ /* 0x000fe400078e18ff */
[----:B------:R-:W-:Y:S02]  /*33c0*/  CS2R R120, SRZ ;  /* 0x0000000000787805 */ /* 0x000fe4000001ff00 */
[----:B-1----:R-:W-:Y:S02]  /*33d0*/  IADD3 R123, R154, R155, RZ ;  /* 0x0000009b9a7b7210 */ /* 0x002fe40007ffe0ff */
[----:B------:R-:W-:Y:S02]  /*33e0*/  I2FP.F32.S32 R160, R154 ;  /* 0x0000009a00a07245 */ /* 0x000fe40000201400 */
[----:B------:R-:W-:Y:S01]  /*33f0*/  I2FP.F32.S32 R122, R123 ;  /* 0x0000007b007a7245 */ /* 0x000fe20000201400 */
[----:B------:R-:W1:Y:S01]  /*3400*/  @!P2 LDS.64 R120, [R156] ;  /* 0x000000009c78a984 */ /* 0x000e620000000a00 */
[----:B------:R-:W-:-:S02]  /*3410*/  LOP3.LUT P2, RZ, R152, 0x1f, R141, 0xf8, !PT ;  /* 0x0000001f98ff7812 */ /* 0x000fc4000784f88d */
[----:B------:R-:W2:Y:S01]  /*3420*/  MUFU.RCP R153, R122 ;  /* 0x0000007a00997308 */ /* 0x000ea20000001000 */
[----:B------:R-:W-:Y:S01]  /*3430*/  SHFL.DOWN PT, R156, R123, 0x1, 0x1f ;  /* 0x08201f007b9c7f89 */ /* 0x000fe200000e0000 */
[----:B------:R-:W3:Y:S03]  /*3440*/  LDC R152, c[0x0][0x2d8] ;  /* 0x0000b600ff987b82 */ /* 0x000ee60000000800 */
[----:B-1----:R-:W1:Y:S04]  /*3450*/  SHFL.DOWN PT, R157, R120, 0x2, 0x1f ;  /* 0x08401f00789d7f89 */ /* 0x002e6800000e0000 */
[----:B------:R-:W4:Y:S01]  /*3460*/  SHFL.DOWN PT, R154, R121, 0x2, 0x1f ;  /* 0x08401f00799a7f89 */ /* 0x000f2200000e0000 */
[C---:B-1----:R-:W-:Y:S01]  /*3470*/  FMUL.FTZ R159, R157.reuse, R160 ;  /* 0x000000a09d9f7220 */ /* 0x042fe20000410000 */
[----:B------:R-:W-:-:S03]  /*3480*/  FADD.FTZ R157, -R157, R120 ;  /* 0x000000789d9d7221 */ /* 0x000fc60000010100 */
[----:B------:R-:W-:Y:S01]  /*3490*/  FFMA.FTZ R162, R158, R120, R159 ;  /* 0x000000789ea27223 */ /* 0x000fe2000001009f */
[----:B------:R-:W-:Y:S01]  /*34a0*/  FMUL.FTZ R157, R157, R157 ;  /* 0x0000009d9d9d7220 */ /* 0x000fe20000410000 */
[----:B----4-:R-:W-:Y:S02]  /*34b0*/  FADD.FTZ R154, R154, R121 ;  /* 0x000000799a9a7221 */ /* 0x010fe40000010000 */
[----:B--2---:R-:W-:Y:S01]  /*34c0*/  FMUL.FTZ R155, R153, R162 ;  /* 0x000000a2999b7220 */ /* 0x004fe20000410000 */
[----:B------:R-:W-:-:S04]  /*34d0*/  FMUL.FTZ R157, R157, R158 ;  /* 0x0000009e9d9d7220 */ /* 0x000fc80000410000 */
[----:B------:R-:W1:Y:S01]  /*34e0*/  SHFL.DOWN PT, R120, R155, 0x1, 0x1f ;  /* 0x08201f009b787f89 */ /* 0x000e6200000e0000 */
[----:B------:R-:W-:-:S04]  /*34f0*/  FMUL.FTZ R157, R157, R160 ;  /* 0x000000a09d9d7220 */ /* 0x000fc80000410000 */
[----:B------:R-:W-:Y:S01]  /*3500*/  FFMA.FTZ R154, R153, R157, R154 ;  /* 0x0000009d999a7223 */ /* 0x000fe2000001009a */
[-C--:B------:R-:W-:Y:S02]  /*3510*/  IADD3 R153, R123, R156.reuse, RZ ;  /* 0x0000009c7b997210 */ /* 0x080fe40007ffe0ff */
[----:B------:R-:W-:Y:S02]  /*3520*/  I2FP.F32.S32 R156, R156 ;  /* 0x0000009c009c7245 */ /* 0x000fe40000201400 */
[----:B------:R-:W2:Y:S01]  /*3530*/  SHFL.DOWN PT, R121, R154, 0x1, 0x1f ;  /* 0x08201f009a797f89 */ /* 0x000ea200000e0000 */
[----:B------:R-:W-:-:S06]  /*3540*/  I2FP.F32.S32 R153, R153 ;  /* 0x0000009900997245 */ /* 0x000fcc0000201400 */
[----:B------:R-:W4:Y:S01]  /*3550*/  MUFU.RCP R153, R153 ;  /* 0x0000009900997308 */ /* 0x000f220000001000 */
[----:B-1----:R-:W-:Y:S01]  /*3560*/  FADD.FTZ R123, R155, -R120 ;  /* 0x800000789b7b7221 */ /* 0x002fe20000010000 */
[----:B------:R-:W-:-:S03]  /*3570*/  FMUL.FTZ R157, R120, R156 ;  /* 0x0000009c789d7220 */ /* 0x000fc60000410000 */
[----:B------:R-:W-:-:S04]  /*3580*/  FMUL.FTZ R123, R123, R123 ;  /* 0x0000007b7b7b7220 */ /* 0x000fc80000410000 */
[C---:B------:R-:W-:Y:S01]  /*3590*/  FMUL.FTZ R123, R122.reuse, R123 ;  /* 0x0000007b7a7b7220 */ /* 0x040fe20000410000 */
[----:B------:R-:W-:Y:S01]  /*35a0*/  FFMA.FTZ R122, R122, R155, R157 ;  /* 0x0000009b7a7a7223 */ /* 0x000fe2000001009d */
[----:B--2---:R-:W-:Y:S02]  /*35b0*/  FADD.FTZ R120, R154, R121 ;  /* 0x000000799a787221 */ /* 0x004fe40000010000 */
[----:B------:R-:W-:Y:S01]  /*35c0*/  FMUL.FTZ R123, R123, R156 ;  /* 0x0000009c7b7b7220 */ /* 0x000fe20000410000 */
[----:B----4-:R-:W-:-:S03]  /*35d0*/  FMUL.FTZ R155, R153, R122 ;  /* 0x0000007a999b7220 */ /* 0x010fc60000410000 */
[----:B------:R-:W-:Y:S02]  /*35e0*/  FFMA.FTZ R154, R153, R123, R120 ;  /* 0x0000007b999a7223 */ /* 0x000fe40000010078 */
[----:B------:R-:W1:Y:S01]  /*35f0*/  SHFL.IDX PT, R153, R155, RZ, 0x1f ;  /* 0x00001fff9b997589 */ /* 0x000e6200000e0000 */
[----:B------:R-:W2:Y:S03]  /*3600*/  @!P2 LDC.64 R120, c[0x0][0x250] ;  /* 0x00009400ff78ab82 */ /* 0x000ea60000000a00 */
[----:B------:R-:W3:Y:S05]  /*3610*/  SHFL.IDX PT, R157, R154, RZ, 0x1f ;  /* 0x00001fff9a9d7589 */ /* 0x000eea00000e0000 */
[----:B------:R-:W4:Y:S01]  /*3620*/  @!P2 LDC.64 R122, c[0x0][0x258] ;  /* 0x00009600ff7aab82 */ /* 0x000f220000000a00 */
[----:B-1----:R-:W-:Y:S01]  /*3630*/  FMUL.FTZ R156, R153, R153 ;  /* 0x00000099999c7220 */ /* 0x002fe20000410000 */
[----:B---3--:R-:W-:-:S04]  /*3640*/  FFMA.FTZ R152, R157, UR9, R152 ;  /* 0x000000099d987c23 */ /* 0x008fc80008010098 */
[----:B------:R-:W-:Y:S02]  /*3650*/  FSEL R157, R156, RZ, !P3 ;  /* 0x000000ff9c9d7208 */ /* 0x000fe40005800000 */
[----:B--2---:R-:W-:-:S03]  /*3660*/  @!P2 LEA R120, P3, R144, R120, 0x2 ;  /* 0x000000789078a211 */ /* 0x004fc600078610ff */
[----:B------:R-:W-:Y:S01]  /*3670*/  FADD.FTZ R152, R152, R157 ;  /* 0x0000009d98987221 */ /* 0x000fe20000010000 */
[C---:B------:R-:W-:Y:S02]  /*3680*/  @!P2 LEA.HI.X R121, R144.reuse, R121, R151, 0x2, P3 ;  /* 0x000000799079a211 */ /* 0x040fe400018f1497 */
[----:B----4-:R-:W-:-:S03]  /*3690*/  @!P2 LEA R122, P3, R144, R122, 0x2 ;  /* 0x0000007a907aa211 */ /* 0x010fc600078610ff */
        /* <DEDUP_REMOVED lines=18> */
[----:B------:R-:W1:Y:S01]  /*37c0*/  LDC.64 R150, c[0x0][0x2b8] ;  /* 0x0000ae00ff967b82 */ /* 0x000e620000000a00 */
        /* <DEDUP_REMOVED lines=9> */
[C---:B------:R-:W-:Y:S01]  /*3860*/  FMUL.FTZ R123, R152.reuse, R123 ;  /* 0x0000007b987b7220 */ /* 0x040fe20000410000 */
[C---:B------:R-:W-:Y:S01]  /*3870*/  FMUL.FTZ R157, R152.reuse, R157 ;  /* 0x0000009d989d7220 */ /* 0x040fe20000410000 */
[----:B------:R-:W-:Y:S01]  /*3880*/  F2FP.BF16.F32.PACK_AB R120, R121, R120 ;  /* 0x000000787978723e */ /* 0x000fe200000010ff */
[----:B------:R-:W-:Y:S01]  /*3890*/  FADD.FTZ R121, R5, -R153 ;  /* 0x8000009905797221 */ /* 0x000fe20000010000 */
[----:B------:R-:W-:Y:S01]  /*38a0*/  FMUL.FTZ R156, R152, R159 ;  /* 0x0000009f989c7220 */ /* 0x000fe20000410000 */
[----:B------:R-:W-:-:S02]  /*38b0*/  FFMA.FTZ R122, R27, R122, R19 ;  /* 0x0000007a1b7a7223 */ /* 0x000fc40000010013 */
[----:B------:R-:W-:Y:S01]  /*38c0*/  FMUL.FTZ R155, R152, R121 ;  /* 0x00000079989b7220 */ /* 0x000fe20000410000 */
[----:B------:R-:W-:Y:S01]  /*38d0*/  FADD.FTZ R121, R6, -R153 ;  /* 0x8000009906797221 */ /* 0x000fe20000010000 */
[----:B------:R-:W-:Y:S02]  /*38e0*/  FFMA.FTZ R156, R31, R156, R23 ;  /* 0x0000009c1f9c7223 */ /* 0x000fe40000010017 */
[----:B------:R-:W-:Y:S01]  /*38f0*/  FFMA.FTZ R155, R28, R155, R20 ;  /* 0x0000009b1c9b7223 */ /* 0x000fe20000010014 */
[----:B------:R-:W-:Y:S01]  /*3900*/  FMUL.FTZ R154, R152, R121 ;  /* 0x00000079989a7220 */ /* 0x000fe20000410000 */
[----:B------:R-:W-:Y:S01]  /*3910*/  FFMA.FTZ R121, R26, R123, R18 ;  /* 0x0000007b1a797223 */ /* 0x000fe20000010012 */
[----:B------:R-:W-:Y:S01]  /*3920*/  FFMA.FTZ R123, R30, R157, R22 ;  /* 0x0000009d1e7b7223 */ /* 0x000fe20000010016 */
[----:B-1----:R-:W-:-:S04]  /*3930*/  IMAD.WIDE.U32 R150, R149, 0x10, R150 ;  /* 0x0000001095967825 */ /* 0x002fc800078e0096 */
[----:B------:R-:W-:Y:S01]  /*3940*/  FFMA.FTZ R154, R29, R154, R21 ;  /* 0x0000009a1d9a7223 */ /* 0x000fe20000010015 */
[----:B------:R-:W-:Y:S02]  /*3950*/  IADD3 R149, R149, 0x80, RZ ;  /* 0x0000008095957810 */ /* 0x000fe40007ffe0ff */
[----:B------:R-:W-:Y:S02]  /*3960*/  F2FP.BF16.F32.PACK_AB R121, R122, R121 ;  /* 0x000000797a79723e */ /* 0x000fe400000010ff */
[----:B------:R-:W-:Y:S02]  /*3970*/  F2FP.BF16.F32.PACK_AB R122, R154, R155 ;  /* 0x0000009b9a7a723e */ /* 0x000fe400000010ff */
[----:B------:R-:W-:-:S05]  /*3980*/  F2FP.BF16.F32.PACK_AB R123, R156, R123 ;  /* 0x0000007b9c7b723e */ /* 0x000fca00000010ff */
[----:B------:R1:W-:Y:S02]  /*3990*/  STG.E.128 desc[UR4][R150.64], R120 ;  /* 0x0000007896007986 */ /* 0x0003e4000c101d04 */
.L_x_7066:
[----:B------:R-:W-:Y:S05]  /*39a0*/  BSYNC B1 ;  /* 0x0000000000017941 */ /* 0x000fea0003800000 */
.L_x_7065:
[----:B------:R-:W-:Y:S01]  /*39b0*/  ISETP.NE.AND P2, PT, R148, RZ, PT ;  /* 0x000000ff9400720c */ /* 0x000fe20003f45270 */
[----:B------:R-:W-:-:S12]  /*39c0*/  BSSY B1, `(.L_x_7067) ;  /* 0x0000022000017945 */ /* 0x000fd80003800000 */
[----:B------:R-:W-:Y:S05]  /*39d0*/  @!P2 BRA `(.L_x_7068) ;  /* 0x000000000080a947 */ /* 0x000fea0003800000 */
[--C-:B-1----:R-:W-:Y:S01]  /*39e0*/  FADD.FTZ R121, R9, -R153.reuse ;  /* 0x8000009909797221 */ /* 0x102fe20000010000 */
        /* <DEDUP_REMOVED lines=31> */
.L_x_7068:
[----:B------:R-:W-:Y:S05]  /*3be0*/  BSYNC B1 ;  /* 0x0000000000017941 */ /* 0x000fea0003800000 */
.L_x_7067:
[----:B------:R-:W-:Y:S01]  /*3bf0*/  ISETP.NE.AND P2, PT, R147, RZ, PT ;  /* 0x000000ff9300720c */ /* 0x000fe20003f45270 */
[----:B------:R-:W-:-:S12]  /*3c00*/  BSSY B1, `(.L_x_7069) ;  /* 0x0000022000017945 */ /* 0x000fd80003800000 */
[----:B------:R-:W-:Y:S05]  /*3c10*/  @!P2 BRA `(.L_x_7070) ;  /* 0x000000000080a947 */ /* 0x000fea0003800000 */
[--C-:B-12---:R-:W-:Y:S01]  /*3c20*/  FADD.FTZ R121, R125, -R153.reuse ;  /* 0x800000997d797221 */ /* 0x106fe20000010000 */
        /* <DEDUP_REMOVED lines=31> */
.L_x_7070:
[----:B------:R-:W-:Y:S05]  /*3e20*/  BSYNC B1 ;  /* 0x0000000000017941 */ /* 0x000fea0003800000 */
.L_x_7069:
[----:B------:R-:W-:Y:S05]  /*3e30*/  @!P1 BRA `(.L_x_7064) ;  /* 0x00000000007c9947 */ /* 0x000fea0003800000 */
[----:B-123--:R-:W1:Y:S01]  /*3e40*/  LDC.64 R150, c[0x0][0x2b8] ;  /* 0x0000ae00ff967b82 */ /* 0x00ee620000000a00 */
        /* <DEDUP_REMOVED lines=14> */
[C---:B------:R-:W-:Y:S01]  /*3f30*/  FMUL.FTZ R163, R152.reuse, R163 ;  /* 0x000000a398a37220 */ /* 0x040fe20000410000 */
[----:B------:R-:W-:Y:S01]  /*3f40*/  FFMA.FTZ R156, R103, R154, R95 ;  /* 0x0000009a679c7223 */ /* 0x000fe2000001005f */
        /* <DEDUP_REMOVED lines=12> */
[----:B------:R-:W-:-:S05]  /*4010*/  F2FP.BF16.F32.PACK_AB R120, R153, R120 ;  /* 0x000000789978723e */ /* 0x000fca00000010ff */
[----:B------:R4:W-:Y:S02]  /*4020*/  STG.E.128 desc[UR4][R150.64], R120 ;  /* 0x0000007896007986 */ /* 0x0009e4000c101d04 */
.L_x_7064:
[----:B------:R-:W-:Y:S05]  /*4030*/  BSYNC B0 ;  /* 0x0000000000007941 */ /* 0x000fea0003800000 */
.L_x_7063:
[----:B------:R-:W-:Y:S02]  /*4040*/  IADD3 R144, R144, UR10, RZ ;  /* 0x0000000a90907c10 */ /* 0x000fe4000fffe0ff */
[----:B------:R-:W-:Y:S02]  /*4050*/  SEL R152, RZ, 0x1, P4 ;  /* 0x00000001ff987807 */ /* 0x000fe40002000000 */
[----:B------:R-:W-:-:S13]  /*4060*/  ISETP.GE.AND P2, PT, R144, UR11, PT ;  /* 0x0000000b90007c0c */ /* 0x000fda000bf46270 */
[----:B------:R-:W-:Y:S05]  /*4070*/  @!P2 BRA `(.L_x_7071) ;  /* 0xffffffc80010a947 */ /* 0x000fea000383ffff */
[----:B------:R-:W-:Y:S05]  /*4080*/  EXIT ;  /* 0x000000000000794d */ /* 0x000fea0003800000 */
.L_x_7062:
[----:B------:R-:W-:Y:S01]  /*4090*/  HFMA2.MMA R159, -RZ, RZ, 0, 5.9604644775390625e-08 ;  /* 0x00000001ff9f7435 */ /* 0x000fe200000001ff */
[----:B------:R-:W-:Y:S02]  /*40a0*/  MOV R160, R122 ;  /* 0x0000007a00a07202 */ /* 0x000fe40000000f00 */
[----:B------:R-:W-:Y:S02]  /*40b0*/  MOV R162, 0x1f ;  /* 0x0000001f00a27802 */ /* 0x000fe40000000f00 */
[----:B------:R-:W-:-:S07]  /*40c0*/  MOV R157, 0xffffffff ;  /* 0xffffffff009d7802 */ /* 0x000fce0000000f00 */
[----:B01---5:R-:W-:Y:S05]  /*40d0*/  WARPSYNC.COLLECTIVE R157, `(.L_x_7072) ;  /* 0x000000009d087348 */ /* 0x023fea0003c00000 */
[----:B------:R2:W3:Y:S02]  /*40e0*/  SHFL.BFLY P6, R158, R160, R159, R162 ;  /* 0x0c00009fa09e7389 */ /* 0x0004e400000c00a2 */
[----:B0123-5:R-:W-:Y:S01]  /*40f0*/  ENDCOLLECTIVE ;  /* 0x000000000000791b */ /* 0x02ffe20003800000 */
.L_x_7072:
[----:B------:R-:W-:Y:S01]  /*4100*/  HFMA2.MMA R159, -RZ, RZ, 0, 1.1920928955078125e-07 ;  /* 0x00000002ff9f7435 */ /* 0x000fe200000001ff */
[----:B------:R-:W-:-:S05]  /*4110*/  MOV R121, R158 ;  /* 0x0000009e00797202 */ /* 0x000fca0000000f00 */
[----:B------:R-:W-:-:S05]  /*4120*/  FADD.FTZ R153, R122, R121 ;  /* 0x000000797a997221 */ /* 0x000fca0000010000 */
[----:B------:R-:W-:-:S07]  /*4130*/  MOV R160, R153 ;  /* 0x0000009900a07202 */ /* 0x000fce0000000f00 */
[----:B------:R-:W-:Y:S05]  /*4140*/  WARPSYNC.COLLECTIVE R157, `(.L_x_7073) ;  /* 0x000000009d087348 */ /* 0x000fea0003c00000 */
[----:B------:R0:W1:Y:S02]  /*4150*/  SHFL.BFLY P6, R158, R160, R159, R162 ;  /* 0x0c00009fa09e7389 */ /* 0x00006400000c00a2 */
[----:B01----:R-:W-:Y:S01]  /*4160*/  ENDCOLLECTIVE ;  /* 0x000000000000791b */ /* 0x003fe20003800000 */
.L_x_7073:
[----:B------:R-:W-:Y:S01]  /*4170*/  HFMA2.MMA R159, -RZ, RZ, 0, 2.384185791015625e-07 ;  /* 0x00000004ff9f7435 */ /* 0x000fe200000001ff */
[----:B------:R-:W-:-:S05]  /*4180*/  MOV R120, R158 ;  /* 0x0000009e00787202 */ /* 0x000fca0000000f00 */
[----:B------:R-:W-:-:S05]  /*4190*/  FADD.FTZ R154, R153, R120 ;  /* 0x00000078999a7221 */ /* 0x000fca0000010000 */
[----:B------:R-:W-:-:S07]  /*41a0*/  MOV R160, R154 ;  /* 0x0000009a00a07202 */ /* 0x000fce0000000f00 */
[----:B------:R-:W-:Y:S05]  /*41b0*/  WARPSYNC.COLLECTIVE R157, `(.L_x_7074) ;  /* 0x000000009d087348 */ /* 0x000fea0003c00000 */
[----:B------:R0:W1:Y:S02]  /*41c0*/  SHFL.BFLY P6, R158, R160, R159, R162 ;  /* 0x0c00009fa09e7389 */ /* 0x00006400000c00a2 */
[----:B01----:R-:W-:Y:S01]  /*41d0*/  ENDCOLLECTIVE ;  /* 0x000000000000791b */ /* 0x003fe20003800000 */
.L_x_7074:
[----:B------:R-:W-:Y:S01]  /*41e0*/  HFMA2.MMA R159, -RZ, RZ, 0, 4.76837158203125e-07 ;  /* 0x00000008ff9f7435 */ /* 0x000fe200000001ff */
[----:B------:R-:W-:-:S05]  /*41f0*/  MOV R121, R158 ;  /* 0x0000009e00797202 */ /* 0x000fca0000000f00 */
[----:B------:R-:W-:-:S05]  /*4200*/  FADD.FTZ R155, R154, R121 ;  /* 0x000000799a9b7221 */ /* 0x000fca0000010000 */
[----:B------:R-:W-:-:S07]  /*4210*/  MOV R160, R155 ;  /* 0x0000009b00a07202 */ /* 0x000fce0000000f00 */
[----:B------:R-:W-:Y:S05]  /*4220*/  WARPSYNC.COLLECTIVE R157, `(.L_x_7075) ;  /* 0x000000009d087348 */ /* 0x000fea0003c00000 */
[----:B------:R0:W1:Y:S02]  /*4230*/  SHFL.BFLY P6, R158, R160, R159, R162 ;  /* 0x0c00009fa09e7389 */ /* 0x00006400000c00a2 */
[----:B01----:R-:W-:Y:S01]  /*4240*/  ENDCOLLECTIVE ;  /* 0x000000000000791b */ /* 0x003fe20003800000 */
.L_x_7075:
[----:B------:R-:W-:Y:S01]  /*4250*/  HFMA2.MMA R159, -RZ, RZ, 0, 9.5367431640625e-07 ;  /* 0x00000010ff9f7435 */ /* 0x000fe200000001ff */
[----:B------:R-:W-:-:S05]  /*4260*/  MOV R120, R158 ;  /* 0x0000009e00787202 */ /* 0x000fca0000000f00 */
[----:B------:R-:W-:-:S05]  /*4270*/  FADD.FTZ R156, R155, R120 ;  /* 0x000000789b9c7221 */ /* 0x000fca0000010000 */
[----:B------:R-:W-:-:S07]  /*4280*/  MOV R160, R156 ;  /* 0x0000009c00a07202 */ /* 0x000fce0000000f00 */
[----:B------:R-:W-:Y:S05]  /*4290*/  WARPSYNC.COLLECTIVE R157, `(.L_x_7076) ;  /* 0x000000009d087348 */ /* 0x000fea0003c00000 */
[----:B------:R0:W1:Y:S02]  /*42a0*/  SHFL.BFLY P6, R158, R160, R159, R162 ;  /* 0x0c00009fa09e7389 */ /* 0x00006400000c00a2 */
[----:B01----:R-:W-:Y:S01]  /*42b0*/  ENDCOLLECTIVE ;  /* 0x000000000000791b */ /* 0x003fe20003800000 */
.L_x_7076:
        /* <DEDUP_REMOVED lines=73> */
.L_x_7077:
[----:B------:R-:W-:Y:S01]  /*4750*/  HFMA2.MMA R159, -RZ, RZ, 0, 1.1920928955078125e-07 ;  /* 0x00000002ff9f7435 */ /* 0x000fe200000001ff */
[----:B------:R-:W-:-:S05]  /*4760*/  MOV R122, R158 ;  /* 0x0000009e007a7202 */ /* 0x000fca0000000f00 */
[----:B------:R-:W-:-:S05]  /*4770*/  FADD.FTZ R122, R121, R122 ;  /* 0x0000007a797a7221 */ /* 0x000fca0000010000 */
[----:B------:R-:W-:-:S07]  /*4780*/  MOV R160, R122 ;  /* 0x0000007a00a07202 */ /* 0x000fce0000000f00 */
[----:B------:R-:W-:Y:S05]  /*4790*/  WARPSYNC.COLLECTIVE R157, `(.L_x_7078) ;  /* 0x000000009d087348 */ /* 0x000fea0003c00000 */
[----:B------:R0:W1:Y:S02]  /*47a0*/  SHFL.BFLY P6, R158, R160, R159, R162 ;  /* 0x0c00009fa09e7389 */ /* 0x00006400000c00a2 */
[----:B01----:R-:W-:Y:S01]  /*47b0*/  ENDCOLLECTIVE ;  /* 0x000000000000791b */ /* 0x003fe20003800000 */
.L_x_7078:
[----:B------:R-:W-:Y:S01]  /*47c0*/  HFMA2.MMA R159, -RZ, RZ, 0, 2.384185791015625e-07 ;  /* 0x00000004ff9f7435 */ /* 0x000fe200000001ff */
[----:B------:R-:W-:-:S05]  /*47d0*/  MOV R153, R158 ;  /* 0x0000009e00997202 */ /* 0x000fca0000000f00 */
[----:B------:R-:W-:-:S05]  /*47e0*/  FADD.FTZ R153, R122, R153 ;  /* 0x000000997a997221 */ /* 0x000fca0000010000 */
[----:B------:R-:W-:-:S07]  /*47f0*/  MOV R160, R153 ;  /* 0x0000009900a07202 */ /* 0x000fce0000000f00 */
[----:B------:R-:W-:Y:S05]  /*4800*/  WARPSYNC.COLLECTIVE R157, `(.L_x_7079) ;  /* 0x000000009d087348 */ /* 0x000fea0003c00000 */
[----:B------:R0:W1:Y:S02]  /*4810*/  SHFL.BFLY P6, R158, R160, R159, R162 ;  /* 0x0c00009fa09e7389 */ /* 0x00006400000c00a2 */
[----:B01----:R-:W-:Y:S01]  /*4820*/  ENDCOLLECTIVE ;  /* 0x000000000000791b */ /* 0x003fe20003800000 */
.L_x_7079:
[----:B------:R-:W-:Y:S01]  /*4830*/  HFMA2.MMA R159, -RZ, RZ, 0, 4.76837158203125e-07 ;  /* 0x00000008ff9f7435 */ /* 0x000fe200000001ff */
[----:B------:R-:W-:-:S05]  /*4840*/  MOV R154, R158 ;  /* 0x0000009e009a7202 */ /* 0x000fca0000000f00 */
[----:B------:R-:W-:-:S05]  /*4850*/  FADD.FTZ R154, R153, R154 ;  /* 0x0000009a999a7221 */ /* 0x000fca0000010000 */
[----:B------:R-:W-:-:S07]  /*4860*/  MOV R160, R154 ;  /* 0x0000009a00a07202 */ /* 0x000fce0000000f00 */
[----:B------:R-:W-:Y:S05]  /*4870*/  WARPSYNC.COLLECTIVE R157, `(.L_x_7080) ;  /* 0x000000009d087348 */ /* 0x000fea0003c00000 */
[----:B------:R0:W1:Y:S02]  /*4880*/  SHFL.BFLY P6, R158, R160, R159, R162 ;  /* 0x0c00009fa09e7389 */ /* 0x00006400000c00a2 */
[----:B01----:R-:W-:Y:S01]  /*4890*/  ENDCOLLECTIVE ;  /* 0x000000000000791b */ /* 0x003fe20003800000 */
.L_x_7080:
[----:B------:R-:W-:Y:S01]  /*48a0*/  HFMA2.MMA R159, -RZ, RZ, 0, 9.5367431640625e-07 ;  /* 0x00000010ff9f7435 */ /* 0x000fe200000001ff */
[----:B------:R-:W-:-:S05]  /*48b0*/  MOV R155, R158 ;  /* 0x0000009e009b7202 */ /* 0x000fca0000000f00 */
[----:B------:R-:W-:-:S05]  /*48c0*/  FADD.FTZ R155, R154, R155 ;  /* 0x0000009b9a9b7221 */ /* 0x000fca0000010000 */
[----:B------:R-:W-:-:S07]  /*48d0*/  MOV R160, R155 ;  /* 0x0000009b00a07202 */ /* 0x000fce0000000f00 */
[----:B------:R-:W-:Y:S05]  /*48e0*/  WARPSYNC.COLLECTIVE R157, `(.L_x_7081) ;  /* 0x000000009d087348 */ /* 0x000fea0003c00000 */
[----:B------:R0:W1:Y:S02]  /*48f0*/  SHFL.BFLY P6, R158, R160, R159, R162 ;  /* 0x0c00009fa09e7389 */ /* 0x00006400000c00a2 */
[----:B01----:R-:W-:Y:S01]  /*4900*/  ENDCOLLECTIVE ;  /* 0x000000000000791b */ /* 0x003fe20003800000 */
.L_x_7081:
[----:B------:R-:W-:Y:S01]  /*4910*/  MOV R156, R158 ;  /* 0x0000009e009c7202 */ /* 0x000fe20000000f00 */
[----:B------:R-:W-:Y:S06]  /*4920*/  BRA `(.L_x_7082) ;  /* 0xffffffe800447947 */ /* 0x000fec000383ffff */
.L_x_7083:
        /* <DEDUP_REMOVED lines=13> */
.L_x_30222:


//--------------------- .text._ZN10layer_norm13ln_fwd_kernelINS_13Kernel_traitsIf13__nv_bfloat16S2_S2_fjLj4096ELj1ELj1ELj4ELj16ENS_18Kernel_traits_baseILj4096EfS2_S2_S2_fjLj128EEEEELb0ELb1ELb1ELb1EEEvNS_9FwdParamsE --------------------------
	.section	.text._ZN10layer_norm13ln_fwd_kernelINS_13Kernel_traitsIf13__nv_bfloat16S2_S2_fjLj4096ELj1ELj1ELj4ELj16ENS_18Kernel_traits_baseILj4096EfS2_S2_S2_fjLj128EEEEELb0ELb1ELb1ELb1EEEvNS_9FwdParamsE,"ax",@progbits
	.align	128
        .global         _ZN10layer_norm13ln_fwd_kernelINS_13Kernel_traitsIf13__nv_bfloat16S2_S2_fjLj4096ELj1ELj1ELj4ELj16ENS_18Kernel_traits_baseILj4096EfS2_S2_S2_fjLj128EEEEELb0ELb1ELb1ELb1EEEvNS_9FwdParamsE
        .type           _ZN10layer_norm13ln_fwd_kernelINS_13Kernel_traitsIf13__nv_bfloat16S2_S2_fjLj4096ELj1ELj1ELj4ELj16ENS_18Kernel_traits_baseILj4096EfS2_S2_S2_fjLj128EEEEELb0ELb1ELb1ELb1EEEvNS_9FwdParamsE,@function
        .size           _ZN10layer_norm13ln_fwd_kernelINS_13Kernel_traitsIf13__nv_bfloat16S2_S2_fjLj4096ELj1ELj1ELj4ELj16ENS_18Kernel_traits_baseILj4096EfS2_S2_S2_fjLj128EEEEELb0ELb1ELb1ELb1EEEvNS_9FwdParamsE,(.L_x_30223 - _ZN10layer_norm13ln_fwd_kernelINS_13Kernel_traitsIf13__nv_bfloat16S2_S2_fjLj4096ELj1ELj1ELj4ELj16ENS_18Kernel_traits_baseILj4096EfS2_S2_S2_fjLj128EEEEELb0ELb1ELb1ELb1EEEvNS_9FwdParamsE)
        .other          _ZN10layer_norm13ln_fwd_kernelINS_13Kernel_traitsIf13__nv_bfloat16S2_S2_fjLj4096ELj1ELj1ELj4ELj16ENS_18Kernel_traits_baseILj4096EfS2_S2_S2_fjLj128EEEEELb0ELb1ELb1ELb1EEEvNS_9FwdParamsE,@"STO_CUDA_ENTRY STV_DEFAULT"
_ZN10layer_norm13ln_fwd_kernelINS_13Kernel_traitsIf13__nv_bfloat16S2_S2_fjLj4096ELj1ELj1ELj4ELj16ENS_18Kernel_traits_baseILj4096EfS2_S2_S2_fjLj128EEEEELb0ELb1ELb1ELb1EEEvNS_9FwdParamsE:
.text._ZN10layer_norm13ln_fwd_kernelINS_13Kernel_traitsIf13__nv_bfloat16S2_S2_fjLj4096ELj1ELj1ELj4ELj16ENS_18Kernel_traits_baseILj4096EfS2_S2_S2_fjLj128EEEEELb0ELb1ELb1ELb1EEEvNS_9FwdParamsE:
        /* <DEDUP_REMOVED lines=23> */
[----:B0-----:R-:W-:Y:S02]  /*0170*/  SHF.L.U32 R0, R126, 0x5, RZ ;  /* 0x000000057e007819 */ /* 0x001fe400000006ff */
        /* <DEDUP_REMOVED lines=39> */
[----:B------:R-:W-:Y:S01]  /*03f0*/  SHF.L.U32 R124, R124, 0x2, RZ ;  /* 0x000000027c7c7819 */ /* 0x000fe200000006ff */
[----:B------:R-:W-:Y:S01]  /*0400*/  HFMA2.MMA R153, -RZ, RZ, 0, 5.9604644775390625e-08 ;  /* 0x00000001ff997435 */ /* 0x000fe200000001ff */
[----:B------:R-:W-:Y:S01]  /*0410*/  SHF.R.U32.HI R13, RZ, 0x5, R126 ;  /* 0x00000005ff0d7819 */ /* 0x000fe2000001167e */
[----:B------:R-:W-:Y:S01]  /*0420*/  ULDC.U8 UR6, c[0x0][0x2a0] ;  /* 0x0000a80000067ab9 */ /* 0x000fe20000000000 */
[----:B------:R-:W-:Y:S01]  /*0430*/  LOP3.LUT R14, R126, 0x1f, RZ, 0xc0, !PT ;  /* 0x0000001f7e0e7812 */ /* 0x000fe200078ec0ff */
[----:B------:R-:W-:Y:S01]  /*0440*/  ULDC UR8, c[0x0][0x29c] ;  /* 0x0000a70000087ab9 */ /* 0x000fe20000000800 */
[----:B------:R-:W-:Y:S01]  /*0450*/  LOP3.LUT R13, R13, 0x3, RZ, 0xc0, !PT ;  /* 0x000000030d0d7812 */ /* 0x000fe200078ec0ff */
[----:B------:R-:W-:Y:S01]  /*0460*/  ULDC UR9, c[0x0][0x290] ;  /* 0x0000a40000097ab9 */ /* 0x000fe20000000800 */
[----:B------:R-:W-:Y:S01]  /*0470*/  IADD3 R12, R124, 0x4, RZ ;  /* 0x000000047c0c7810 */ /* 0x000fe20007ffe0ff */
[----:B------:R-:W-:Y:S01]  /*0480*/  ULDC.64 UR10, c[0x0][0x210] ;  /* 0x00008400000a7ab9 */ /* 0x000fe20000000a00 */
[----:B------:R-:W-:Y:S01]  /*0490*/  ISETP.NE.AND P1, PT, RZ, UR6, PT ;  /* 0x00000006ff007c0c */ /* 0x000fe2000bf25270 */
[----:B0-----:R-:W-:-:S12]  /*04a0*/  ULDC.64 UR6, c[0x0][0x230] ;  /* 0x00008c0000067ab9 */ /* 0x001fd80000000a00 */
.L_x_7183:
[----:B0-----:R-:W0:Y:S01]  /*04b0*/  LDC.64 R2, c[0x0][0x280] ;  /* 0x0000a000ff027b82 */ /* 0x001e220000000a00 */
[----:B------:R-:W-:-:S07]  /*04c0*/  ISETP.NE.U32.AND P0, PT, RZ, UR6, PT ;  /* 0x00000006ff007c0c */ /* 0x000fce000bf05070 */
[----:B------:R-:W2:Y:S08]  /*04d0*/  LDC R11, c[0x0][0x218] ;  /* 0x00008600ff0b7b82 */ /* 0x000eb00000000800 */
[----:B-1----:R-:W1:Y:S01]  /*04e0*/  LDC.64 R4, c[0x0][0x288] ;  /* 0x0000a200ff047b82 */ /* 0x002e620000000a00 */
[----:B0-----:R-:W-:-:S05]  /*04f0*/  IMAD.WIDE R2, R15, 0x4, R2 ;  /* 0x000000040f027825 */ /* 0x001fca00078e0202 */
[----:B------:R0:W3:Y:S01]  /*0500*/  LDG.E R120, desc[UR4][R2.64] ;  /* 0x0000000402787981 */ /* 0x0000e2000c1e1900 */
[----:B------:R-:W-:Y:S01]  /*0510*/  ISETP.NE.AND.EX P0, PT, RZ, UR7, PT, P0 ;  /* 0x00000007ff007c0c */ /* 0x000fe2000bf05300 */
[----:B--2---:R-:W-:Y:S01]  /*0520*/  IMAD R0, R15, R11, RZ ;  /* 0x0000000b0f007224 */ /* 0x004fe200078e02ff */
[----:B------:R-:W-:-:S04]  /*0530*/  MOV R145, RZ ;  /* 0x000000ff00917202 */ /* 0x000fc80000000f00 */
[----:B0-----:R-:W-:-:S07]  /*0540*/  SHF.R.S32.HI R3, RZ, 0x1f, R0 ;  /* 0x0000001fff037819 */ /* 0x001fce0000011400 */
[----:B------:R-:W0:Y:S01]  /*0550*/  @P0 LDC.64 R6, c[0x0][0x230] ;  /* 0x00008c00ff060b82 */ /* 0x000e220000000a00 */
[----:B------:R-:W-:Y:S01]  /*0560*/  LEA.HI R152, R3, R0, RZ, 0x3 ;  /* 0x0000000003987211 */ /* 0x000fe200078f18ff */
[----:B-1----:R-:W-:-:S03]  /*0570*/  IMAD.WIDE R2, R15, 0x4, R4 ;  /* 0x000000040f027825 */ /* 0x002fc600078e0204 */
[----:B------:R-:W-:-:S05]  /*0580*/  LEA.HI.SX32 R152, R152, R125, 0x1d ;  /* 0x0000007d98987211 */ /* 0x000fca00078feaff */
[----:B0-----:R-:W-:-:S05]  /*0590*/  @P0 IMAD.WIDE.U32 R6, R152, 0x10, R6 ;  /* 0x0000001098060825 */ /* 0x001fca00078e0006 */
[----:B-----5:R0:W5:Y:S01]  /*05a0*/  @P0 LDG.E.128 R112, desc[UR4][R6.64] ;  /* 0x0000000406700981 */ /* 0x020162000c1e1d00 */
[----:B---3--:R-:W-:-:S13]  /*05b0*/  ISETP.GE.AND P2, PT, R120, 0x1, PT ;  /* 0x000000017800780c */ /* 0x008fda0003f46270 */
[----:B------:R-:W1:Y:S01]  /*05c0*/  @P2 LDC.64 R8, c[0x0][0x220] ;  /* 0x00008800ff082b82 */ /* 0x000e620000000a00 */
[----:B------:R-:W-:-:S05]  /*05d0*/  @P2 IADD3 R10, R120, -0x1, RZ ;  /* 0xffffffff780a2810 */ /* 0x000fca0007ffe0ff */
[----:B------:R-:W-:-:S05]  /*05e0*/  @P2 IMAD R10, R10, R11, RZ ;  /* 0x0000000b0a0a2224 */ /* 0x000fca00078e02ff */
[----:B------:R-:W-:-:S04]  /*05f0*/  @P2 SHF.R.S32.HI R121, RZ, 0x1f, R10 ;  /* 0x0000001fff792819 */ /* 0x000fc8000001140a */
[----:B------:R-:W-:-:S04]  /*0600*/  @P2 LEA.HI R10, R121, R10, RZ, 0x3 ;  /* 0x0000000a790a2211 */ /* 0x000fc800078f18ff */
[----:B------:R-:W-:Y:S02]  /*0610*/  @P2 LEA.HI.SX32 R145, R10, R125, 0x1d ;  /* 0x0000007d0a912211 */ /* 0x000fe400078feaff */
[----:B------:R0:W5:Y:S03]  /*0620*/  LDG.E R10, desc[UR4][R2.64] ;  /* 0x00000004020a7981 */ /* 0x000166000c1e1900 */
[----:B-1----:R-:W-:-:S05]  /*0630*/  @P2 IMAD.WIDE.U32 R4, R145, 0x10, R8 ;  /* 0x0000001091042825 */ /* 0x002fca00078e0008 */
        /* <DEDUP_REMOVED lines=9> */
.L_x_7085:
[----:B-----5:R-:W-:Y:S02]  /*06d0*/  SHF.L.U32 R0, R116, 0x10, RZ ;  /* 0x0000001074007819 */ /* 0x020fe400000006ff */
[----:B------:R-:W-:-:S03]  /*06e0*/  @P0 SHF.L.U32 R5, R112, 0x10, RZ ;  /* 0x0000001070050819 */ /* 0x000fc600000006ff */
[----:B------:R-:W-:-:S04]  /*06f0*/  FMUL.FTZ R3, R0, UR8 ;  /* 0x0000000800037c20 */ /* 0x000fc80008410000 */
[----:B------:R-:W-:-:S04]  /*0700*/  FMUL.FTZ R8, R80, R3 ;  /* 0x0000000350087220 */ /* 0x000fc80000410000 */
[----:B------:R-:W-:-:S07]  /*0710*/  @P0 FADD.FTZ R8, R8, R5 ;  /* 0x0000000508080221 */ /* 0x000fce0000010000 */
.L_x_7086:
[----:B------:R-:W-:Y:S05]  /*0720*/  BSYNC B0 ;  /* 0x0000000000007941 */ /* 0x000fea0003800000 */
.L_x_7084:
[----:B------:R-:W-:Y:S04]  /*0730*/  BSSY B0, `(.L_x_7087) ;  /* 0x000000e000007945 */ /* 0x000fe80003800000 */
[----:B------:R-:W-:Y:S05]  /*0740*/  @P3 BRA `(.L_x_7088) ;  /* 0x0000000000143947 */ /* 0x000fea0003800000 */
[----:B------:R-:W-:Y:S01]  /*0750*/  HFMA2.MMA R7, -RZ, RZ, 0, 0 ;  /* 0x00000000ff077435 */ /* 0x000fe200000001ff */
[----:B------:R-:W-:Y:S10]  /*0760*/  @!P0 BRA `(.L_x_7089) ;  /* 0x0000000000288947 */ /* 0x000ff40003800000 */
[----:B-----5:R-:W-:-:S04]  /*0770*/  PRMT R7, R112, 0x7632, R7 ;  /* 0x0000763270077816 */ /* 0x020fc80000000007 */
[----:B------:R-:W-:Y:S01]  /*0780*/  SHF.L.U32 R7, R7, 0x10, RZ ;  /* 0x0000001007077819 */ /* 0x000fe200000006ff */
[----:B------:R-:W-:Y:S06]  /*0790*/  BRA `(.L_x_7089) ;  /* 0x00000000001c7947 */ /* 0x000fec0003800000 */
.L_x_7088:
[----:B-----5:R-:W-:Y:S02]  /*07a0*/  PRMT R0, R116, 0x7632, R0 ;  /* 0x0000763274007816 */ /* 0x020fe40000000000 */
[----:B------:R-:W-:Y:S02]  /*07b0*/  @P0 PRMT R2, R112, 0x7632, R2 ;  /* 0x0000763270020816 */ /* 0x000fe40000000002 */
[----:B------:R-:W-:Y:S02]  /*07c0*/  SHF.L.U32 R0, R0, 0x10, RZ ;  /* 0x0000001000007819 */ /* 0x000fe400000006ff */
[----:B------:R-:W-:-:S03]  /*07d0*/  @P0 SHF.L.U32 R2, R2, 0x10, RZ ;  /* 0x0000001002020819 */ /* 0x000fc600000006ff */
[----:B------:R-:W-:-:S04]  /*07e0*/  FMUL.FTZ R0, R0, UR8 ;  /* 0x0000000800007c20 */ /* 0x000fc80008410000 */
[----:B------:R-:W-:-:S04]  /*07f0*/  FMUL.FTZ R7, R81, R0 ;  /* 0x0000000051077220 */ /* 0x000fc80000410000 */
[----:B------:R-:W-:-:S07]  /*0800*/  @P0 FADD.FTZ R7, R7, R2 ;  /* 0x0000000207070221 */ /* 0x000fce0000010000 */
.L_x_7089:
[----:B------:R-:W-:Y:S05]  /*0810*/  BSYNC B0 ;  /* 0x0000000000007941 */ /* 0x000fea0003800000 */
.L_x_7087:
[----:B------:R-:W-:Y:S04]  /*0820*/  BSSY B0, `(.L_x_7090) ;  /* 0x000000b000007945 */ /* 0x000fe80003800000 */
[----:B------:R-:W-:Y:S05]  /*0830*/  @P3 BRA `(.L_x_7091) ;  /* 0x0000000000103947 */ /* 0x000fea0003800000 */
[----:B------:R-:W-:Y:S01]  /*0840*/  MOV R6, RZ ;  /* 0x000000ff00067202 */ /* 0x000fe20000000f00 */
[----:B------:R-:W-:Y:S06]  /*0850*/  @!P0 BRA `(.L_x_7092) ;  /* 0x00000000001c8947 */ /* 0x000fec0003800000 */
[----:B-----5:R-:W-:Y:S01]  /*0860*/  SHF.L.U32 R6, R113, 0x10, RZ ;  /* 0x0000001071067819 */ /* 0x020fe200000006ff */
[----:B------:R-:W-:Y:S06]  /*0870*/  BRA `(.L_x_7092) ;  /* 0x0000000000147947 */ /* 0x000fec0003800000 */
.L_x_7091:
[----:B-----5:R-:W-:Y:S02]  /*0880*/  SHF.L.U32 R0, R117, 0x10, RZ ;  /* 0x0000001075007819 */ /* 0x020fe400000006ff */
[----:B------:R-:W-:-:S03]  /*0890*/  @P0 SHF.L.U32 R5, R113, 0x10, RZ ;  /* 0x0000001071050819 */ /* 0x000fc600000006ff */
[----:B------:R-:W-:-:S04]  /*08a0*/  FMUL.FTZ R3, R0, UR8 ;  /* 0x0000000800037c20 */ /* 0x000fc80008410000 */
[----:B------:R-:W-:-:S04]  /*08b0*/  FMUL.FTZ R6, R82, R3 ;  /* 0x0000000352067220 */ /* 0x000fc80000410000 */
[----:B------:R-:W-:-:S07]  /*08c0*/  @P0 FADD.FTZ R6, R6, R5 ;  /* 0x0000000506060221 */ /* 0x000fce0000010000 */
.L_x_7092:
[----:B------:R-:W-:Y:S05]  /*08d0*/  BSYNC B0 ;  /* 0x0000000000007941 */ /* 0x000fea0003800000 */
.L_x_7090:
[----:B------:R-:W-:Y:S04]  /*08e0*/  BSSY B0, `(.L_x_7093) ;  /* 0x000000e000007945 */ /* 0x000fe80003800000 */
[----:B------:R-:W-:Y:S05]  /*08f0*/  @P3 BRA `(.L_x_7094) ;  /* 0x0000000000143947 */ /* 0x000fea0003800000 */
[----:B------:R-:W-:Y:S01]  /*0900*/  HFMA2.MMA R5, -RZ, RZ, 0, 0 ;  /* 0x00000000ff057435 */ /* 0x000fe200000001ff */
[----:B------:R-:W-:Y:S10]  /*0910*/  @!P0 BRA `(.L_x_7095) ;  /* 0x0000000000288947 */ /* 0x000ff40003800000 */
[----:B-----5:R-:W-:-:S04]  /*0920*/  PRMT R5, R113, 0x7632, R5 ;  /* 0x0000763271057816 */ /* 0x020fc80000000005 */
[----:B------:R-:W-:Y:S01]  /*0930*/  SHF.L.U32 R5, R5, 0x10, RZ ;  /* 0x0000001005057819 */ /* 0x000fe200000006ff */
[----:B------:R-:W-:Y:S06]  /*0940*/  BRA `(.L_x_7095) ;  /* 0x00000000001c7947 */ /* 0x000fec0003800000 */
.L_x_7094:
[----:B-----5:R-:W-:Y:S02]  /*0950*/  PRMT R0, R117, 0x7632, R0 ;  /* 0x0000763275007816 */ /* 0x020fe40000000000 */
[----:B------:R-:W-:Y:S02]  /*0960*/  @P0 PRMT R2, R113, 0x7632, R2 ;  /* 0x0000763271020816 */ /* 0x000fe40000000002 */
[----:B------:R-:W-:Y:S02]  /*0970*/  SHF.L.U32 R0, R0, 0x10, RZ ;  /* 0x0000001000007819 */ /* 0x000fe400000006ff */
[----:B------:R-:W-:-:S03]  /*0980*/  @P0 SHF.L.U32 R2, R2, 0x10, RZ ;  /* 0x0000001002020819 */ /* 0x000fc600000006ff */
[----:B------:R-:W-:-:S04]  /*0990*/  FMUL.FTZ R0, R0, UR8 ;  /* 0x0000000800007c20 */ /* 0x000fc80008410000 */
[----:B------:R-:W-:-:S04]  /*09a0*/  FMUL.FTZ R5, R83, R0 ;  /* 0x0000000053057220 */ /* 0x000fc80000410000 */
[----:B------:R-:W-:-:S07]  /*09b0*/  @P0 FADD.FTZ R5, R5, R2 ;  /* 0x0000000205050221 */ /* 0x000fce0000010000 */
.L_x_7095:
[----:B------:R-:W-:Y:S05]  /*09c0*/  BSYNC B0 ;  /* 0x0000000000007941 */ /* 0x000fea0003800000 */
.L_x_7093:
[----:B------:R-:W-:Y:S04]  /*09d0*/  BSSY B0, `(.L_x_7096) ;  /* 0x000000b000007945 */ /* 0x000fe80003800000 */
[----:B------:R-:W-:Y:S05]  /*09e0*/  @P3 BRA `(.L_x_7097) ;  /* 0x0000000000103947 */ /* 0x000fea0003800000 */
[----:B------:R-:W-:Y:S01]  /*09f0*/  MOV R4, RZ ;  /* 0x000000ff00047202 */ /* 0x000fe20000000f00 */
[----:B------:R-:W-:Y:S06]  /*0a00*/  @!P0 BRA `(.L_x_7098) ;  /* 0x00000000001c8947 */ /* 0x000fec0003800000 */
[----:B-----5:R-:W-:Y:S01]  /*0a10*/  SHF.L.U32 R4, R114, 0x10, RZ ;  /* 0x0000001072047819 */ /* 0x020fe200000006ff */
[----:B------:R-:W-:Y:S06]  /*0a20*/  BRA `(.L_x_7098) ;  /* 0x0000000000147947 */ /* 0x000fec0003800000 */
.L_x_7097:
[----:B-----5:R-:W-:Y:S02]  /*0a30*/  SHF.L.U32 R0, R118, 0x10, RZ ;  /* 0x0000001076007819 */ /* 0x020fe400000006ff */
[----:B------:R-:W-:-:S03]  /*0a40*/  @P0 SHF.L.U32 R121, R114, 0x10, RZ ;  /* 0x0000001072790819 */ /* 0x000fc600000006ff */
[----:B------:R-:W-:-:S04]  /*0a50*/  FMUL.FTZ R3, R0, UR8 ;  /* 0x0000000800037c20 */ /* 0x000fc80008410000 */
[----:B------:R-:W-:-:S04]  /*0a60*/  FMUL.FTZ R4, R84, R3 ;  /* 0x0000000354047220 */ /* 0x000fc80000410000 */
[----:B------:R-:W-:-:S07]  /*0a70*/  @P0 FADD.FTZ R4, R4, R121 ;  /* 0x0000007904040221 */ /* 0x000fce0000010000 */
.L_x_7098:
[----:B------:R-:W-:Y:S05]  /*0a80*/  BSYNC B0 ;  /* 0x0000000000007941 */ /* 0x000fea0003800000 */
.L_x_7096:
[----:B------:R-:W-:Y:S04]  /*0a90*/  BSSY B0, `(.L_x_7099) ;  /* 0x000000e000007945 */ /* 0x000fe80003800000 */
[----:B------:R-:W-:Y:S05]  /*0aa0*/  @P3 BRA `(.L_x_7100) ;  /* 0x0000000000143947 */ /* 0x000fea0003800000 */
[----:B------:R-:W-:Y:S01]  /*0ab0*/  HFMA2.MMA R3, -RZ, RZ, 0, 0 ;  /* 0x00000000ff037435 */ /* 0x000fe200000001ff */
[----:B------:R-:W-:Y:S10]  /*0ac0*/  @!P0 BRA `(.L_x_7101) ;  /* 0x0000000000288947 */ /* 0x000ff40003800000 */
[----:B-----5:R-:W-:-:S04]  /*0ad0*/  PRMT R3, R114, 0x7632, R3 ;  /* 0x0000763272037816 */ /* 0x020fc80000000003 */
[----:B------:R-:W-:Y:S01]  /*0ae0*/  SHF.L.U32 R3, R3, 0x10, RZ ;  /* 0x0000001003037819 */ /* 0x000fe200000006ff */
[----:B------:R-:W-:Y:S06]  /*0af0*/  BRA `(.L_x_7101) ;  /* 0x00000000001c7947 */ /* 0x000fec0003800000 */
.L_x_7100:
[----:B-----5:R-:W-:Y:S02]  /*0b00*/  PRMT R0, R118, 0x7632, R0 ;  /* 0x0000763276007816 */ /* 0x020fe40000000000 */
[----:B------:R-:W-:Y:S02]  /*0b10*/  @P0 PRMT R2, R114, 0x7632, R2 ;  /* 0x0000763272020816 */ /* 0x000fe40000000002 */
[----:B------:R-:W-:Y:S02]  /*0b20*/  SHF.L.U32 R0, R0, 0x10, RZ ;  /* 0x0000001000007819 */ /* 0x000fe400000006ff */
[----:B------:R-:W-:-:S03]  /*0b30*/  @P0 SHF.L.U32 R2, R2, 0x10, RZ ;  /* 0x0000001002020819 */ /* 0x000fc600000006ff */
[----:B------:R-:W-:-:S04]  /*0b40*/  FMUL.FTZ R0, R0, UR8 ;  /* 0x0000000800007c20 */ /* 0x000fc80008410000 */
[----:B------:R-:W-:-:S04]  /*0b50*/  FMUL.FTZ R3, R85, R0 ;  /* 0x0000000055037220 */ /* 0x000fc80000410000 */
[----:B------:R-:W-:-:S07]  /*0b60*/  @P0 FADD.FTZ R3, R3, R2 ;  /* 0x0000000203030221 */ /* 0x000fce0000010000 */
.L_x_7101:
[----:B------:R-:W-:Y:S05]  /*0b70*/  BSYNC B0 ;  /* 0x0000000000007941 */ /* 0x000fea0003800000 */
.L_x_7099:
[----:B------:R-:W-:Y:S04]  /*0b80*/  BSSY B0, `(.L_x_7102) ;  /* 0x000000b000007945 */ /* 0x000fe80003800000 */
[----:B------:R-:W-:Y:S05]  /*0b90*/  @P3 BRA `(.L_x_7103) ;  /* 0x0000000000103947 */ /* 0x000fea0003800000 */
[----:B------:R-:W-:Y:S01]  /*0ba0*/  MOV R2, RZ ;  /* 0x000000ff00027202 */ /* 0x000fe20000000f00 */
[----:B------:R-:W-:Y:S06]  /*0bb0*/  @!P0 BRA `(.L_x_7104) ;  /* 0x00000000001c8947 */ /* 0x000fec0003800000 */
[----:B-----5:R-:W-:Y:S01]  /*0bc0*/  SHF.L.U32 R2, R115, 0x10, RZ ;  /* 0x0000001073027819 */ /* 0x020fe200000006ff */
[----:B------:R-:W-:Y:S06]  /*0bd0*/  BRA `(.L_x_7104) ;  /* 0x0000000000147947 */ /* 0x000fec0003800000 */
.L_x_7103:
[----:B-----5:R-:W-:Y:S02]  /*0be0*/  SHF.L.U32 R0, R119, 0x10, RZ ;  /* 0x0000001077007819 */ /* 0x020fe400000006ff */
[----:B------:R-:W-:-:S03]  /*0bf0*/  @P0 SHF.L.U32 R123, R115, 0x10, RZ ;  /* 0x00000010737b0819 */ /* 0x000fc600000006ff */
[----:B------:R-:W-:-:S04]  /*0c00*/  FMUL.FTZ R121, R0, UR8 ;  /* 0x0000000800797c20 */ /* 0x000fc80008410000 */
[----:B------:R-:W-:-:S04]  /*0c10*/  FMUL.FTZ R2, R86, R121 ;  /* 0x0000007956027220 */ /* 0x000fc80000410000 */
[----:B------:R-:W-:-:S07]  /*0c20*/  @P0 FADD.FTZ R2, R2, R123 ;  /* 0x0000007b02020221 */ /* 0x000fce0000010000 */
.L_x_7104:
[----:B------:R-:W-:Y:S05]  /*0c30*/  BSYNC B0 ;  /* 0x0000000000007941 */ /* 0x000fea0003800000 */
.L_x_7102:
[----:B------:R-:W-:Y:S04]  /*0c40*/  BSSY B0, `(.L_x_7105) ;  /* 0x000000e000007945 */ /* 0x000fe80003800000 */
[----:B------:R-:W-:Y:S05]  /*0c50*/  @P3 BRA `(.L_x_7106) ;  /* 0x0000000000143947 */ /* 0x000fea0003800000 */
[----:B------:R-:W-:Y:S01]  /*0c60*/  HFMA2.MMA R0, -RZ, RZ, 0, 0 ;  /* 0x00000000ff007435 */ /* 0x000fe200000001ff */
[----:B------:R-:W-:Y:S10]  /*0c70*/  @!P0 BRA `(.L_x_7107) ;  /* 0x0000000000288947 */ /* 0x000ff40003800000 */
[----:B-----5:R-:W-:-:S04]  /*0c80*/  PRMT R0, R115, 0x7632, R0 ;  /* 0x0000763273007816 */ /* 0x020fc80000000000 */
[----:B------:R-:W-:Y:S01]  /*0c90*/  SHF.L.U32 R0, R0, 0x10, RZ ;  /* 0x0000001000007819 */ /* 0x000fe200000006ff */
[----:B------:R-:W-:Y:S06]  /*0ca0*/  BRA `(.L_x_7107) ;  /* 0x00000000001c7947 */ /* 0x000fec0003800000 */
.L_x_7106:
[----:B-----5:R-:W-:Y:S02]  /*0cb0*/  PRMT R0, R119, 0x7632, R0 ;  /* 0x0000763277007816 */ /* 0x020fe40000000000 */
[----:B------:R-:W-:Y:S02]  /*0cc0*/  @P0 PRMT R120, R115, 0x7632, R120 ;  /* 0x0000763273780816 */ /* 0x000fe40000000078 */
[----:B------:R-:W-:Y:S02]  /*0cd0*/  SHF.L.U32 R0, R0, 0x10, RZ ;  /* 0x0000001000007819 */ /* 0x000fe400000006ff */
[----:B------:R-:W-:-:S03]  /*0ce0*/  @P0 SHF.L.U32 R121, R120, 0x10, RZ ;  /* 0x0000001078790819 */ /* 0x000fc600000006ff */
[----:B------:R-:W-:-:S04]  /*0cf0*/  FMUL.FTZ R0, R0, UR8 ;  /* 0x0000000800007c20 */ /* 0x000fc80008410000 */
[----:B------:R-:W-:-:S04]  /*0d00*/  FMUL.FTZ R0, R87, R0 ;  /* 0x0000000057007220 */ /* 0x000fc80000410000 */
[----:B------:R-:W-:-:S07]  /*0d10*/  @P0 FADD.FTZ R0, R0, R121 ;  /* 0x0000007900000221 */ /* 0x000fce0000010000 */
.L_x_7107:
[----:B------:R-:W-:Y:S05]  /*0d20*/  BSYNC B0 ;  /* 0x0000000000007941 */ /* 0x000fea0003800000 */
.L_x_7105:
        /* <DEDUP_REMOVED lines=21> */
.L_x_7109:
[----:B0----5:R-:W-:Y:S02]  /*0e80*/  SHF.L.U32 R120, R116, 0x10, RZ ;  /* 0x0000001074787819 */ /* 0x021fe400000006ff */
[----:B------:R-:W-:-:S03]  /*0e90*/  @P0 SHF.L.U32 R123, R112, 0x10, RZ ;  /* 0x00000010707b0819 */ /* 0x000fc600000006ff */
[----:B------:R-:W-:-:S04]  /*0ea0*/  FMUL.FTZ R121, R120, UR8 ;  /* 0x0000000878797c20 */ /* 0x000fc80008410000 */
[----:B------:R-:W-:-:S04]  /*0eb0*/  FMUL.FTZ R136, R88, R121 ;  /* 0x0000007958887220 */ /* 0x000fc80000410000 */
[----:B------:R-:W-:-:S07]  /*0ec0*/  @P0 FADD.FTZ R136, R123, R136 ;  /* 0x000000887b880221 */ /* 0x000fce0000010000 */
.L_x_7110:
[----:B------:R-:W-:Y:S05]  /*0ed0*/  BSYNC B0 ;  /* 0x0000000000007941 */ /* 0x000fea0003800000 */
.L_x_7108:
[----:B------:R-:W-:Y:S04]  /*0ee0*/  BSSY B0, `(.L_x_7111) ;  /* 0x000000e000007945 */ /* 0x000fe80003800000 */
[----:B------:R-:W-:Y:S05]  /*0ef0*/  @P3 BRA `(.L_x_7112) ;  /* 0x0000000000143947 */ /* 0x000fea0003800000 */
[----:B0-----:R-:W-:Y:S01]  /*0f00*/  HFMA2.MMA R135, -RZ, RZ, 0, 0 ;  /* 0x00000000ff877435 */ /* 0x001fe200000001ff */
[----:B------:R-:W-:Y:S10]  /*0f10*/  @!P0 BRA `(.L_x_7113) ;  /* 0x0000000000288947 */ /* 0x000ff40003800000 */
[----:B-----5:R-:W-:-:S04]  /*0f20*/  PRMT R135, R112, 0x7632, R135 ;  /* 0x0000763270877816 */ /* 0x020fc80000000087 */
[----:B------:R-:W-:Y:S01]  /*0f30*/  SHF.L.U32 R135, R135, 0x10, RZ ;  /* 0x0000001087877819 */ /* 0x000fe200000006ff */
[----:B------:R-:W-:Y:S06]  /*0f40*/  BRA `(.L_x_7113) ;  /* 0x00000000001c7947 */ /* 0x000fec0003800000 */
.L_x_7112:
[----:B0----5:R-:W-:Y:S02]  /*0f50*/  PRMT R120, R116, 0x7632, R120 ;  /* 0x0000763274787816 */ /* 0x021fe40000000078 */
[----:B------:R-:W-:Y:S02]  /*0f60*/  @P0 PRMT R121, R112, 0x7632, R121 ;  /* 0x0000763270790816 */ /* 0x000fe40000000079 */
[----:B------:R-:W-:Y:S02]  /*0f70*/  SHF.L.U32 R120, R120, 0x10, RZ ;  /* 0x0000001078787819 */ /* 0x000fe400000006ff */
[----:B------:R-:W-:-:S03]  /*0f80*/  @P0 SHF.L.U32 R122, R121, 0x10, RZ ;  /* 0x00000010797a0819 */ /* 0x000fc600000006ff */
[----:B------:R-:W-:-:S04]  /*0f90*/  FMUL.FTZ R120, R120, UR8 ;  /* 0x0000000878787c20 */ /* 0x000fc80008410000 */
[----:B------:R-:W-:-:S04]  /*0fa0*/  FMUL.FTZ R135, R89, R120 ;  /* 0x0000007859877220 */ /* 0x000fc80000410000 */
[----:B------:R-:W-:-:S07]  /*0fb0*/  @P0 FADD.FTZ R135, R135, R122 ;  /* 0x0000007a87870221 */ /* 0x000fce0000010000 */
.L_x_7113:
[----:B------:R-:W-:Y:S05]  /*0fc0*/  BSYNC B0 ;  /* 0x0000000000007941 */ /* 0x000fea0003800000 */
.L_x_7111:
[----:B------:R-:W-:Y:S04]  /*0fd0*/  BSSY B0, `(.L_x_7114) ;  /* 0x000000b000007945 */ /* 0x000fe80003800000 */
[----:B------:R-:W-:Y:S05]  /*0fe0*/  @P3 BRA `(.L_x_7115) ;  /* 0x0000000000103947 */ /* 0x000fea0003800000 */
[----:B------:R-:W-:Y:S01]  /*0ff0*/  MOV R134, RZ ;  /* 0x000000ff00867202 */ /* 0x000fe20000000f00 */
[----:B------:R-:W-:Y:S06]  /*1000*/  @!P0 BRA `(.L_x_7116) ;  /* 0x00000000001c8947 */ /* 0x000fec0003800000 */
[----:B-----5:R-:W-:Y:S01]  /*1010*/  SHF.L.U32 R134, R113, 0x10, RZ ;  /* 0x0000001071867819 */ /* 0x020fe200000006ff */
[----:B------:R-:W-:Y:S06]  /*1020*/  BRA `(.L_x_7116) ;  /* 0x0000000000147947 */ /* 0x000fec0003800000 */
.L_x_7115:
[----:B-----5:R-:W-:Y:S02]  /*1030*/  SHF.L.U32 R120, R117, 0x10, RZ ;  /* 0x0000001075787819 */ /* 0x020fe400000006ff */
[----:B------:R-:W-:-:S03]  /*1040*/  @P0 SHF.L.U32 R123, R113, 0x10, RZ ;  /* 0x00000010717b0819 */ /* 0x000fc600000006ff */
[----:B------:R-:W-:-:S04]  /*1050*/  FMUL.FTZ R121, R120, UR8 ;  /* 0x0000000878797c20 */ /* 0x000fc80008410000 */
[----:B------:R-:W-:-:S04]  /*1060*/  FMUL.FTZ R134, R90, R121 ;  /* 0x000000795a867220 */ /* 0x000fc80000410000 */
[----:B------:R-:W-:-:S07]  /*1070*/  @P0 FADD.FTZ R134, R123, R134 ;  /* 0x000000867b860221 */ /* 0x000fce0000010000 */
.L_x_7116:
[----:B------:R-:W-:Y:S05]  /*1080*/  BSYNC B0 ;  /* 0x0000000000007941 */ /* 0x000fea0003800000 */
.L_x_7114:
[----:B------:R-:W-:Y:S04]  /*1090*/  BSSY B0, `(.L_x_7117) ;  /* 0x000000e000007945 */ /* 0x000fe80003800000 */
[----:B------:R-:W-:Y:S05]  /*10a0*/  @P3 BRA `(.L_x_7118) ;  /* 0x0000000000143947 */ /* 0x000fea0003800000 */
[----:B------:R-:W-:Y:S01]  /*10b0*/  HFMA2.MMA R131, -RZ, RZ, 0, 0 ;  /* 0x00000000ff837435 */ /* 0x000fe200000001ff */
[----:B------:R-:W-:Y:S10]  /*10c0*/  @!P0 BRA `(.L_x_7119) ;  /* 0x0000000000288947 */ /* 0x000ff40003800000 */
[----:B-----5:R-:W-:-:S04]  /*10d0*/  PRMT R131, R113, 0x7632, R131 ;  /* 0x0000763271837816 */ /* 0x020fc80000000083 */
[----:B------:R-:W-:Y:S01]  /*10e0*/  SHF.L.U32 R131, R131, 0x10, RZ ;  /* 0x0000001083837819 */ /* 0x000fe200000006ff */
[----:B------:R-:W-:Y:S06]  /*10f0*/  BRA `(.L_x_7119) ;  /* 0x00000000001c7947 */ /* 0x000fec0003800000 */
.L_x_7118:
[----:B-----5:R-:W-:Y:S02]  /*1100*/  PRMT R120, R117, 0x7632, R120 ;  /* 0x0000763275787816 */ /* 0x020fe40000000078 */
[----:B------:R-:W-:Y:S02]  /*1110*/  @P0 PRMT R121, R113, 0x7632, R121 ;  /* 0x0000763271790816 */ /* 0x000fe40000000079 */
[----:B------:R-:W-:Y:S02]  /*1120*/  SHF.L.U32 R120, R120, 0x10, RZ ;  /* 0x0000001078787819 */ /* 0x000fe400000006ff */
[----:B------:R-:W-:-:S03]  /*1130*/  @P0 SHF.L.U32 R122, R121, 0x10, RZ ;  /* 0x00000010797a0819 */ /* 0x000fc600000006ff */
[----:B------:R-:W-:-:S04]  /*1140*/  FMUL.FTZ R120, R120, UR8 ;  /* 0x0000000878787c20 */ /* 0x000fc80008410000 */
[----:B------:R-:W-:-:S04]  /*1150*/  FMUL.FTZ R131, R91, R120 ;  /* 0x000000785b837220 */ /* 0x000fc80000410000 */
[----:B------:R-:W-:-:S07]  /*1160*/  @P0 FADD.FTZ R131, R131, R122 ;  /* 0x0000007a83830221 */ /* 0x000fce0000010000 */
.L_x_7119:
[----:B------:R-:W-:Y:S05]  /*1170*/  BSYNC B0 ;  /* 0x0000000000007941 */ /* 0x000fea0003800000 */
.L_x_7117:
[----:B------:R-:W-:Y:S04]  /*1180*/  BSSY B0, `(.L_x_7120) ;  /* 0x000000b000007945 */ /* 0x000fe80003800000 */
[----:B------:R-:W-:Y:S05]  /*1190*/  @P3 BRA `(.L_x_7121) ;  /* 0x0000000000103947 */ /* 0x000fea0003800000 */
[----:B------:R-:W-:Y:S01]  /*11a0*/  MOV R130, RZ ;  /* 0x000000ff00827202 */ /* 0x000fe20000000f00 */
[----:B------:R-:W-:Y:S06]  /*11b0*/  @!P0 BRA `(.L_x_7122) ;  /* 0x00000000001c8947 */ /* 0x000fec0003800000 */
[----:B-----5:R-:W-:Y:S01]  /*11c0*/  SHF.L.U32 R130, R114, 0x10, RZ ;  /* 0x0000001072827819 */ /* 0x020fe200000006ff */
[----:B------:R-:W-:Y:S06]  /*11d0*/  BRA `(.L_x_7122) ;  /* 0x0000000000147947 */ /* 0x000fec0003800000 */
.L_x_7121:
[----:B-----5:R-:W-:Y:S02]  /*11e0*/  SHF.L.U32 R120, R118, 0x10, RZ ;  /* 0x0000001076787819 */ /* 0x020fe400000006ff */
[----:B------:R-:W-:-:S03]  /*11f0*/  @P0 SHF.L.U32 R123, R114, 0x10, RZ ;  /* 0x00000010727b0819 */ /* 0x000fc600000006ff */
[----:B------:R-:W-:-:S04]  /*1200*/  FMUL.FTZ R121, R120, UR8 ;  /* 0x0000000878797c20 */ /* 0x000fc80008410000 */
[----:B------:R-:W-:-:S04]  /*1210*/  FMUL.FTZ R130, R92, R121 ;  /* 0x000000795c827220 */ /* 0x000fc80000410000 */
[----:B------:R-:W-:-:S07]  /*1220*/  @P0 FADD.FTZ R130, R123, R130 ;  /* 0x000000827b820221 */ /* 0x000fce0000010000 */
.L_x_7122:
[----:B------:R-:W-:Y:S05]  /*1230*/  BSYNC B0 ;  /* 0x0000000000007941 */ /* 0x000fea0003800000 */
.L_x_7120:
[----:B------:R-:W-:Y:S04]  /*1240*/  BSSY B0, `(.L_x_7123) ;  /* 0x000000e000007945 */ /* 0x000fe80003800000 */
[----:B------:R-:W-:Y:S05]  /*1250*/  @P3 BRA `(.L_x_7124) ;  /* 0x0000000000143947 */ /* 0x000fea0003800000 */
[----:B------:R-:W-:Y:S01]  /*1260*/  HFMA2.MMA R129, -RZ, RZ, 0, 0 ;  /* 0x00000000ff817435 */ /* 0x000fe200000001ff */
[----:B------:R-:W-:Y:S10]  /*1270*/  @!P0 BRA `(.L_x_7125) ;  /* 0x0000000000288947 */ /* 0x000ff40003800000 */
[----:B-----5:R-:W-:-:S04]  /*1280*/  PRMT R129, R114, 0x7632, R129 ;  /* 0x0000763272817816 */ /* 0x020fc80000000081 */
[----:B------:R-:W-:Y:S01]  /*1290*/  SHF.L.U32 R129, R129, 0x10, RZ ;  /* 0x0000001081817819 */ /* 0x000fe200000006ff */
[----:B------:R-:W-:Y:S06]  /*12a0*/  BRA `(.L_x_7125) ;  /* 0x00000000001c7947 */ /* 0x000fec0003800000 */
.L_x_7124:
[----:B-----5:R-:W-:Y:S02]  /*12b0*/  PRMT R120, R118, 0x7632, R120 ;  /* 0x0000763276787816 */ /* 0x020fe40000000078 */
[----:B------:R-:W-:Y:S02]  /*12c0*/  @P0 PRMT R121, R114, 0x7632, R121 ;  /* 0x0000763272790816 */ /* 0x000fe40000000079 */
[----:B------:R-:W-:Y:S02]  /*12d0*/  SHF.L.U32 R120, R120, 0x10, RZ ;  /* 0x0000001078787819 */ /* 0x000fe400000006ff */
[----:B------:R-:W-:-:S03]  /*12e0*/  @P0 SHF.L.U32 R122, R121, 0x10, RZ ;  /* 0x00000010797a0819 */ /* 0x000fc600000006ff */
[----:B------:R-:W-:-:S04]  /*12f0*/  FMUL.FTZ R120, R120, UR8 ;  /* 0x0000000878787c20 */ /* 0x000fc80008410000 */
[----:B------:R-:W-:-:S04]  /*1300*/  FMUL.FTZ R129, R93, R120 ;  /* 0x000000785d817220 */ /* 0x000fc80000410000 */
[----:B------:R-:W-:-:S07]  /*1310*/  @P0 FADD.FTZ R129, R129, R122 ;  /* 0x0000007a81810221 */ /* 0x000fce0000010000 */
.L_x_7125:
[----:B------:R-:W-:Y:S05]  /*1320*/  BSYNC B0 ;  /* 0x0000000000007941 */ /* 0x000fea0003800000 */
.L_x_7123:
[----:B------:R-:W-:Y:S04]  /*1330*/  BSSY B0, `(.L_x_7126) ;  /* 0x000000b000007945 */ /* 0x000fe80003800000 */
[----:B------:R-:W-:Y:S05]  /*1340*/  @P3 BRA `(.L_x_7127) ;  /* 0x0000000000103947 */ /* 0x000fea0003800000 */
[----:B------:R-:W-:Y:S01]  /*1350*/  MOV R128, RZ ;  /* 0x000000ff00807202 */ /* 0x000fe20000000f00 */
[----:B------:R-:W-:Y:S06]  /*1360*/  @!P0 BRA `(.L_x_7128) ;  /* 0x00000000001c8947 */ /* 0x000fec0003800000 */
[----:B-----5:R-:W-:Y:S01]  /*1370*/  SHF.L.U32 R128, R115, 0x10, RZ ;  /* 0x0000001073807819 */ /* 0x020fe200000006ff */
[----:B------:R-:W-:Y:S06]  /*1380*/  BRA `(.L_x_7128) ;  /* 0x0000000000147947 */ /* 0x000fec0003800000 */
.L_x_7127:
[----:B-----5:R-:W-:Y:S02]  /*1390*/  SHF.L.U32 R120, R119, 0x10, RZ ;  /* 0x0000001077787819 */ /* 0x020fe400000006ff */
[----:B------:R-:W-:-:S03]  /*13a0*/  @P0 SHF.L.U32 R123, R115, 0x10, RZ ;  /* 0x00000010737b0819 */ /* 0x000fc600000006ff */
[----:B------:R-:W-:-:S04]  /*13b0*/  FMUL.FTZ R121, R120, UR8 ;  /* 0x0000000878797c20 */ /* 0x000fc80008410000 */
[----:B------:R-:W-:-:S04]  /*13c0*/  FMUL.FTZ R128, R94, R121 ;  /* 0x000000795e807220 */ /* 0x000fc80000410000 */
[----:B------:R-:W-:-:S07]  /*13d0*/  @P0 FADD.FTZ R128, R123, R128 ;  /* 0x000000807b800221 */ /* 0x000fce0000010000 */
.L_x_7128:
[----:B------:R-:W-:Y:S05]  /*13e0*/  BSYNC B0 ;  /* 0x0000000000007941 */ /* 0x000fea0003800000 */
.L_x_7126:
[----:B------:R-:W-:Y:S04]  /*13f0*/  BSSY B0, `(.L_x_7129) ;  /* 0x000000e000007945 */ /* 0x000fe80003800000 */
[----:B------:R-:W-:Y:S05]  /*1400*/  @P3 BRA `(.L_x_7130) ;  /* 0x0000000000143947 */ /* 0x000fea0003800000 */
[----:B------:R-:W-:Y:S01]  /*1410*/  HFMA2.MMA R127, -RZ, RZ, 0, 0 ;  /* 0x00000000ff7f7435 */ /* 0x000fe200000001ff */
[----:B------:R-:W-:Y:S10]  /*1420*/  @!P0 BRA `(.L_x_7131) ;  /* 0x0000000000288947 */ /* 0x000ff40003800000 */
[----:B-----5:R-:W-:-:S04]  /*1430*/  PRMT R127, R115, 0x7632, R127 ;  /* 0x00007632737f7816 */ /* 0x020fc8000000007f */
[----:B------:R-:W-:Y:S01]  /*1440*/  SHF.L.U32 R127, R127, 0x10, RZ ;  /* 0x000000107f7f7819 */ /* 0x000fe200000006ff */
[----:B------:R-:W-:Y:S06]  /*1450*/  BRA `(.L_x_7131) ;  /* 0x00000000001c7947 */ /* 0x000fec0003800000 */
.L_x_7130:
[----:B-----5:R-:W-:Y:S02]  /*1460*/  PRMT R120, R119, 0x7632, R120 ;  /* 0x0000763277787816 */ /* 0x020fe40000000078 */
[----:B------:R-:W-:Y:S02]  /*1470*/  @P0 PRMT R121, R115, 0x7632, R121 ;  /* 0x0000763273790816 */ /* 0x000fe40000000079 */
[----:B------:R-:W-:Y:S02]  /*1480*/  SHF.L.U32 R120, R120, 0x10, RZ ;  /* 0x0000001078787819 */ /* 0x000fe400000006ff */
[----:B------:R-:W-:-:S03]  /*1490*/  @P0 SHF.L.U32 R122, R121, 0x10, RZ ;  /* 0x00000010797a0819 */ /* 0x000fc600000006ff */
[----:B------:R-:W-:-:S04]  /*14a0*/  FMUL.FTZ R120, R120, UR8 ;  /* 0x0000000878787c20 */ /* 0x000fc80008410000 */
[----:B------:R-:W-:-:S04]  /*14b0*/  FMUL.FTZ R127, R95, R120 ;  /* 0x000000785f7f7220 */ /* 0x000fc80000410000 */
[----:B------:R-:W-:-:S07]  /*14c0*/  @P0 FADD.FTZ R127, R127, R122 ;  /* 0x0000007a7f7f0221 */ /* 0x000fce0000010000 */
.L_x_7131:
[----:B------:R-:W-:Y:S05]  /*14d0*/  BSYNC B0 ;  /* 0x0000000000007941 */ /* 0x000fea0003800000 */
.L_x_7129:
        /* <DEDUP_REMOVED lines=20> */
.L_x_7133:
[----:B--2--5:R-:W-:Y:S02]  /*1620*/  SHF.L.U32 R120, R116, 0x10, RZ ;  /* 0x0000001074787819 */ /* 0x024fe400000006ff */
[----:B------:R-:W-:-:S03]  /*1630*/  @P0 SHF.L.U32 R123, R112, 0x10, RZ ;  /* 0x00000010707b0819 */ /* 0x000fc600000006ff */
[----:B------:R-:W-:-:S04]  /*1640*/  FMUL.FTZ R121, R120, UR8 ;  /* 0x0000000878797c20 */ /* 0x000fc80008410000 */
[----:B------:R-:W-:-:S04]  /*1650*/  FMUL.FTZ R144, R96, R121 ;  /* 0x0000007960907220 */ /* 0x000fc80000410000 */
[----:B------:R-:W-:-:S07]  /*1660*/  @P0 FADD.FTZ R144, R123, R144 ;  /* 0x000000907b900221 */ /* 0x000fce0000010000 */
.L_x_7134:
[----:B------:R-:W-:Y:S05]  /*1670*/  BSYNC B0 ;  /* 0x0000000000007941 */ /* 0x000fea0003800000 */
.L_x_7132:
[----:B------:R-:W-:Y:S04]  /*1680*/  BSSY B0, `(.L_x_7135) ;  /* 0x000000e000007945 */ /* 0x000fe80003800000 */
[----:B------:R-:W-:Y:S05]  /*1690*/  @P3 BRA `(.L_x_7136) ;  /* 0x0000000000143947 */ /* 0x000fea0003800000 */
[----:B--2---:R-:W-:Y:S01]  /*16a0*/  HFMA2.MMA R143, -RZ, RZ, 0, 0 ;  /* 0x00000000ff8f7435 */ /* 0x004fe200000001ff */
[----:B------:R-:W-:Y:S10]  /*16b0*/  @!P0 BRA `(.L_x_7137) ;  /* 0x0000000000288947 */ /* 0x000ff40003800000 */
[----:B-----5:R-:W-:-:S04]  /*16c0*/  PRMT R143, R112, 0x7632, R143 ;  /* 0x00007632708f7816 */ /* 0x020fc8000000008f */
[----:B------:R-:W-:Y:S01]  /*16d0*/  SHF.L.U32 R143, R143, 0x10, RZ ;  /* 0x000000108f8f7819 */ /* 0x000fe200000006ff */
[----:B------:R-:W-:Y:S06]  /*16e0*/  BRA `(.L_x_7137) ;  /* 0x00000000001c7947 */ /* 0x000fec0003800000 */
.L_x_7136:
[----:B--2--5:R-:W-:Y:S02]  /*16f0*/  PRMT R120, R116, 0x7632, R120 ;  /* 0x0000763274787816 */ /* 0x024fe40000000078 */
[----:B------:R-:W-:Y:S02]  /*1700*/  @P0 PRMT R121, R112, 0x7632, R121 ;  /* 0x0000763270790816 */ /* 0x000fe40000000079 */
[----:B------:R-:W-:Y:S02]  /*1710*/  SHF.L.U32 R120, R120, 0x10, RZ ;  /* 0x0000001078787819 */ /* 0x000fe400000006ff */
[----:B------:R-:W-:-:S03]  /*1720*/  @P0 SHF.L.U32 R122, R121, 0x10, RZ ;  /* 0x00000010797a0819 */ /* 0x000fc600000006ff */
[----:B------:R-:W-:-:S04]  /*1730*/  FMUL.FTZ R120, R120, UR8 ;  /* 0x0000000878787c20 */ /* 0x000fc80008410000 */
[----:B------:R-:W-:-:S04]  /*1740*/  FMUL.FTZ R143, R97, R120 ;  /* 0x00000078618f7220 */ /* 0x000fc80000410000 */
[----:B------:R-:W-:-:S07]  /*1750*/  @P0 FADD.FTZ R143, R143, R122 ;  /* 0x0000007a8f8f0221 */ /* 0x000fce0000010000 */
.L_x_7137:
[----:B------:R-:W-:Y:S05]  /*1760*/  BSYNC B0 ;  /* 0x0000000000007941 */ /* 0x000fea0003800000 */
.L_x_7135:
[----:B------:R-:W-:Y:S04]  /*1770*/  BSSY B0, `(.L_x_7138) ;  /* 0x000000b000007945 */ /* 0x000fe80003800000 */
[----:B------:R-:W-:Y:S05]  /*1780*/  @P3 BRA `(.L_x_7139) ;  /* 0x0000000000103947 */ /* 0x000fea0003800000 */
[----:B------:R-:W-:Y:S01]  /*1790*/  MOV R142, RZ ;  /* 0x000000ff008e7202 */ /* 0x000fe20000000f00 */
[----:B------:R-:W-:Y:S06]  /*17a0*/  @!P0 BRA `(.L_x_7140) ;  /* 0x00000000001c8947 */ /* 0x000fec0003800000 */
[----:B-----5:R-:W-:Y:S01]  /*17b0*/  SHF.L.U32 R142, R113, 0x10, RZ ;  /* 0x00000010718e7819 */ /* 0x020fe200000006ff */
[----:B------:R-:W-:Y:S06]  /*17c0*/  BRA `(.L_x_7140) ;  /* 0x0000000000147947 */ /* 0x000fec0003800000 */
.L_x_7139:
[----:B-----5:R-:W-:Y:S02]  /*17d0*/  SHF.L.U32 R120, R117, 0x10, RZ ;  /* 0x0000001075787819 */ /* 0x020fe400000006ff */
[----:B------:R-:W-:-:S03]  /*17e0*/  @P0 SHF.L.U32 R123, R113, 0x10, RZ ;  /* 0x00000010717b0819 */ /* 0x000fc600000006ff */
[----:B------:R-:W-:-:S04]  /*17f0*/  FMUL.FTZ R121, R120, UR8 ;  /* 0x0000000878797c20 */ /* 0x000fc80008410000 */
[----:B------:R-:W-:-:S04]  /*1800*/  FMUL.FTZ R142, R98, R121 ;  /* 0x00000079628e7220 */ /* 0x000fc80000410000 */
[----:B------:R-:W-:-:S07]  /*1810*/  @P0 FADD.FTZ R142, R123, R142 ;  /* 0x0000008e7b8e0221 */ /* 0x000fce0000010000 */
.L_x_7140:
[----:B------:R-:W-:Y:S05]  /*1820*/  BSYNC B0 ;  /* 0x0000000000007941 */ /* 0x000fea0003800000 */
.L_x_7138:
[----:B------:R-:W-:Y:S04]  /*1830*/  BSSY B0, `(.L_x_7141) ;  /* 0x000000e000007945 */ /* 0x000fe80003800000 */
[----:B------:R-:W-:Y:S05]  /*1840*/  @P3 BRA `(.L_x_7142) ;  /* 0x0000000000143947 */ /* 0x000fea0003800000 */
[----:B------:R-:W-:Y:S01]  /*1850*/  HFMA2.MMA R141, -RZ, RZ, 0, 0 ;  /* 0x00000000ff8d7435 */ /* 0x000fe200000001ff */
[----:B------:R-:W-:Y:S10]  /*1860*/  @!P0 BRA `(.L_x_7143) ;  /* 0x0000000000288947 */ /* 0x000ff40003800000 */
[----:B-----5:R-:W-:-:S04]  /*1870*/  PRMT R141, R113, 0x7632, R141 ;  /* 0x00007632718d7816 */ /* 0x020fc8000000008d */
[----:B------:R-:W-:Y:S01]  /*1880*/  SHF.L.U32 R141, R141, 0x10, RZ ;  /* 0x000000108d8d7819 */ /* 0x000fe200000006ff */
[----:B------:R-:W-:Y:S06]  /*1890*/  BRA `(.L_x_7143) ;  /* 0x00000000001c7947 */ /* 0x000fec0003800000 */
.L_x_7142:
[----:B-----5:R-:W-:Y:S02]  /*18a0*/  PRMT R120, R117, 0x7632, R120 ;  /* 0x0000763275787816 */ /* 0x020fe40000000078 */
[----:B------:R-:W-:Y:S02]  /*18b0*/  @P0 PRMT R121, R113, 0x7632, R121 ;  /* 0x0000763271790816 */ /* 0x000fe40000000079 */
[----:B------:R-:W-:Y:S02]  /*18c0*/  SHF.L.U32 R120, R120, 0x10, RZ ;  /* 0x0000001078787819 */ /* 0x000fe400000006ff */
[----:B------:R-:W-:-:S03]  /*18d0*/  @P0 SHF.L.U32 R122, R121, 0x10, RZ ;  /* 0x00000010797a0819 */ /* 0x000fc600000006ff */
[----:B------:R-:W-:-:S04]  /*18e0*/  FMUL.FTZ R120, R120, UR8 ;  /* 0x0000000878787c20 */ /* 0x000fc80008410000 */
[----:B------:R-:W-:-:S04]  /*18f0*/  FMUL.FTZ R141, R99, R120 ;  /* 0x00000078638d7220 */ /* 0x000fc80000410000 */
[----:B------:R-:W-:-:S07]  /*1900*/  @P0 FADD.FTZ R141, R141, R122 ;  /* 0x0000007a8d8d0221 */ /* 0x000fce0000010000 */
.L_x_7143:
[----:B------:R-:W-:Y:S05]  /*1910*/  BSYNC B0 ;  /* 0x0000000000007941 */ /* 0x000fea0003800000 */
.L_x_7141:
[----:B------:R-:W-:Y:S04]  /*1920*/  BSSY B0, `(.L_x_7144) ;  /* 0x000000b000007945 */ /* 0x000fe80003800000 */
[----:B------:R-:W-:Y:S05]  /*1930*/  @P3 BRA `(.L_x_7145) ;  /* 0x0000000000103947 */ /* 0x000fea0003800000 */
[----:B------:R-:W-:Y:S01]  /*1940*/  MOV R140, RZ ;  /* 0x000000ff008c7202 */ /* 0x000fe20000000f00 */
[----:B------:R-:W-:Y:S06]  /*1950*/  @!P0 BRA `(.L_x_7146) ;  /* 0x00000000001c8947 */ /* 0x000fec0003800000 */
[----:B-----5:R-:W-:Y:S01]  /*1960*/  SHF.L.U32 R140, R114, 0x10, RZ ;  /* 0x00000010728c7819 */ /* 0x020fe200000006ff */
[----:B------:R-:W-:Y:S06]  /*1970*/  BRA `(.L_x_7146) ;  /* 0x0000000000147947 */ /* 0x000fec0003800000 */
.L_x_7145:
[----:B-----5:R-:W-:Y:S02]  /*1980*/  SHF.L.U32 R120, R118, 0x10, RZ ;  /* 0x0000001076787819 */ /* 0x020fe400000006ff */
[----:B------:R-:W-:-:S03]  /*1990*/  @P0 SHF.L.U32 R123, R114, 0x10, RZ ;  /* 0x00000010727b0819 */ /* 0x000fc600000006ff */
[----:B------:R-:W-:-:S04]  /*19a0*/  FMUL.FTZ R121, R120, UR8 ;  /* 0x0000000878797c20 */ /* 0x000fc80008410000 */
[----:B------:R-:W-:-:S04]  /*19b0*/  FMUL.FTZ R140, R100, R121 ;  /* 0x00000079648c7220 */ /* 0x000fc80000410000 */
[----:B------:R-:W-:-:S07]  /*19c0*/  @P0 FADD.FTZ R140, R123, R140 ;  /* 0x0000008c7b8c0221 */ /* 0x000fce0000010000 */
.L_x_7146:
[----:B------:R-:W-:Y:S05]  /*19d0*/  BSYNC B0 ;  /* 0x0000000000007941 */ /* 0x000fea0003800000 */
.L_x_7144:
[----:B------:R-:W-:Y:S04]  /*19e0*/  BSSY B0, `(.L_x_7147) ;  /* 0x000000e000007945 */ /* 0x000fe80003800000 */
[----:B------:R-:W-:Y:S05]  /*19f0*/  @P3 BRA `(.L_x_7148) ;  /* 0x0000000000143947 */ /* 0x000fea0003800000 */
[----:B------:R-:W-:Y:S01]  /*1a00*/  HFMA2.MMA R139, -RZ, RZ, 0, 0 ;  /* 0x00000000ff8b7435 */ /* 0x000fe200000001ff */
[----:B------:R-:W-:Y:S10]  /*1a10*/  @!P0 BRA `(.L_x_7149) ;  /* 0x0000000000288947 */ /* 0x000ff40003800000 */
[----:B-----5:R-:W-:-:S04]  /*1a20*/  PRMT R139, R114, 0x7632, R139 ;  /* 0x00007632728b7816 */ /* 0x020fc8000000008b */
[----:B------:R-:W-:Y:S01]  /*1a30*/  SHF.L.U32 R139, R139, 0x10, RZ ;  /* 0x000000108b8b7819 */ /* 0x000fe200000006ff */
[----:B------:R-:W-:Y:S06]  /*1a40*/  BRA `(.L_x_7149) ;  /* 0x00000000001c7947 */ /* 0x000fec0003800000 */
.L_x_7148:
[----:B-----5:R-:W-:Y:S02]  /*1a50*/  PRMT R120, R118, 0x7632, R120 ;  /* 0x0000763276787816 */ /* 0x020fe40000000078 */
[----:B------:R-:W-:Y:S02]  /*1a60*/  @P0 PRMT R121, R114, 0x7632, R121 ;  /* 0x0000763272790816 */ /* 0x000fe40000000079 */
[----:B------:R-:W-:Y:S02]  /*1a70*/  SHF.L.U32 R120, R120, 0x10, RZ ;  /* 0x0000001078787819 */ /* 0x000fe400000006ff */
[----:B------:R-:W-:-:S03]  /*1a80*/  @P0 SHF.L.U32 R122, R121, 0x10, RZ ;  /* 0x00000010797a0819 */ /* 0x000fc600000006ff */
[----:B------:R-:W-:-:S04]  /*1a90*/  FMUL.FTZ R120, R120, UR8 ;  /* 0x0000000878787c20 */ /* 0x000fc80008410000 */
[----:B------:R-:W-:-:S04]  /*1aa0*/  FMUL.FTZ R139, R101, R120 ;  /* 0x00000078658b7220 */ /* 0x000fc80000410000 */
[----:B------:R-:W-:-:S07]  /*1ab0*/  @P0 FADD.FTZ R139, R139, R122 ;  /* 0x0000007a8b8b0221 */ /* 0x000fce0000010000 */
.L_x_7149:
[----:B------:R-:W-:Y:S05]  /*1ac0*/  BSYNC B0 ;  /* 0x0000000000007941 */ /* 0x000fea0003800000 */
.L_x_7147:
[----:B------:R-:W-:Y:S04]  /*1ad0*/  BSSY B0, `(.L_x_7150) ;  /* 0x000000b000007945 */ /* 0x000fe80003800000 */
[----:B------:R-:W-:Y:S05]  /*1ae0*/  @P3 BRA `(.L_x_7151) ;  /* 0x0000000000103947 */ /* 0x000fea0003800000 */
[----:B------:R-:W-:Y:S01]  /*1af0*/  MOV R138, RZ ;  /* 0x000000ff008a7202 */ /* 0x000fe20000000f00 */
[----:B------:R-:W-:Y:S06]  /*1b00*/  @!P0 BRA `(.L_x_7152) ;  /* 0x00000000001c8947 */ /* 0x000fec0003800000 */
[----:B-----5:R-:W-:Y:S01]  /*1b10*/  SHF.L.U32 R138, R115, 0x10, RZ ;  /* 0x00000010738a7819 */ /* 0x020fe200000006ff */
[----:B------:R-:W-:Y:S06]  /*1b20*/  BRA `(.L_x_7152) ;  /* 0x0000000000147947 */ /* 0x000fec0003800000 */
.L_x_7151:
[----:B-----5:R-:W-:Y:S02]  /*1b30*/  SHF.L.U32 R120, R119, 0x10, RZ ;  /* 0x0000001077787819 */ /* 0x020fe400000006ff */
[----:B------:R-:W-:-:S03]  /*1b40*/  @P0 SHF.L.U32 R123, R115, 0x10, RZ ;  /* 0x00000010737b0819 */ /* 0x000fc600000006ff */
[----:B------:R-:W-:-:S04]  /*1b50*/  FMUL.FTZ R121, R120, UR8 ;  /* 0x0000000878797c20 */ /* 0x000fc80008410000 */
[----:B------:R-:W-:-:S04]  /*1b60*/  FMUL.FTZ R138, R102, R121 ;  /* 0x00000079668a7220 */ /* 0x000fc80000410000 */
[----:B------:R-:W-:-:S07]  /*1b70*/  @P0 FADD.FTZ R138, R123, R138 ;  /* 0x0000008a7b8a0221 */ /* 0x000fce0000010000 */
.L_x_7152:
[----:B------:R-:W-:Y:S05]  /*1b80*/  BSYNC B0 ;  /* 0x0000000000007941 */ /* 0x000fea0003800000 */
.L_x_7150:
[----:B------:R-:W-:Y:S04]  /*1b90*/  BSSY B0, `(.L_x_7153) ;  /* 0x000000e000007945 */ /* 0x000fe80003800000 */
[----:B------:R-:W-:Y:S05]  /*1ba0*/  @P3 BRA `(.L_x_7154) ;  /* 0x0000000000143947 */ /* 0x000fea0003800000 */
[----:B------:R-:W-:Y:S01]  /*1bb0*/  HFMA2.MMA R137, -RZ, RZ, 0, 0 ;  /* 0x00000000ff897435 */ /* 0x000fe200000001ff */
[----:B------:R-:W-:Y:S10]  /*1bc0*/  @!P0 BRA `(.L_x_7155) ;  /* 0x0000000000288947 */ /* 0x000ff40003800000 */
[----:B-----5:R-:W-:-:S04]  /*1bd0*/  PRMT R137, R115, 0x7632, R137 ;  /* 0x0000763273897816 */ /* 0x020fc80000000089 */
[----:B------:R-:W-:Y:S01]  /*1be0*/  SHF.L.U32 R137, R137, 0x10, RZ ;  /* 0x0000001089897819 */ /* 0x000fe200000006ff */
[----:B------:R-:W-:Y:S06]  /*1bf0*/  BRA `(.L_x_7155) ;  /* 0x00000000001c7947 */ /* 0x000fec0003800000 */
.L_x_7154:
[----:B-----5:R-:W-:Y:S02]  /*1c00*/  PRMT R120, R119, 0x7632, R120 ;  /* 0x0000763277787816 */ /* 0x020fe40000000078 */
[----:B------:R-:W-:Y:S02]  /*1c10*/  @P0 PRMT R121, R115, 0x7632, R121 ;  /* 0x0000763273790816 */ /* 0x000fe40000000079 */
[----:B------:R-:W-:Y:S02]  /*1c20*/  SHF.L.U32 R120, R120, 0x10, RZ ;  /* 0x0000001078787819 */ /* 0x000fe400000006ff */
[----:B------:R-:W-:-:S03]  /*1c30*/  @P0 SHF.L.U32 R122, R121, 0x10, RZ ;  /* 0x00000010797a0819 */ /* 0x000fc600000006ff */
[----:B------:R-:W-:-:S04]  /*1c40*/  FMUL.FTZ R120, R120, UR8 ;  /* 0x0000000878787c20 */ /* 0x000fc80008410000 */
[----:B------:R-:W-:-:S04]  /*1c50*/  FMUL.FTZ R137, R103, R120 ;  /* 0x0000007867897220 */ /* 0x000fc80000410000 */
[----:B------:R-:W-:-:S07]  /*1c60*/  @P0 FADD.FTZ R137, R137, R122 ;  /* 0x0000007a89890221 */ /* 0x000fce0000010000 */
.L_x_7155:
[----:B------:R-:W-:Y:S05]  /*1c70*/  BSYNC B0 ;  /* 0x0000000000007941 */ /* 0x000fea0003800000 */
.L_x_7153:
        /* <DEDUP_REMOVED lines=20> */
.L_x_7157:
[----:B--2--5:R-:W-:Y:S02]  /*1dc0*/  SHF.L.U32 R120, R116, 0x10, RZ ;  /* 0x0000001074787819 */ /* 0x024fe400000006ff */
[----:B------:R-:W-:-:S03]  /*1dd0*/  @P0 SHF.L.U32 R123, R112, 0x10, RZ ;  /* 0x00000010707b0819 */ /* 0x000fc600000006ff */
[----:B------:R-:W-:-:S04]  /*1de0*/  FMUL.FTZ R121, R120, UR8 ;  /* 0x0000000878797c20 */ /* 0x000fc80008410000 */
[----:B------:R-:W-:-:S04]  /*1df0*/  FMUL.FTZ R150, R104, R121 ;  /* 0x0000007968967220 */ /* 0x000fc80000410000 */
[----:B------:R-:W-:-:S07]  /*1e00*/  @P0 FADD.FTZ R150, R123, R150 ;  /* 0x000000967b960221 */ /* 0x000fce0000010000 */
.L_x_7158:
[----:B------:R-:W-:Y:S05]  /*1e10*/  BSYNC B0 ;  /* 0x0000000000007941 */ /* 0x000fea0003800000 */
.L_x_7156:
[----:B------:R-:W-:Y:S04]  /*1e20*/  BSSY B0, `(.L_x_7159) ;  /* 0x000000e000007945 */ /* 0x000fe80003800000 */
[----:B------:R-:W-:Y:S05]  /*1e30*/  @P3 BRA `(.L_x_7160) ;  /* 0x0000000000143947 */ /* 0x000fea0003800000 */
[----:B------:R-:W-:Y:S01]  /*1e40*/  HFMA2.MMA R151, -RZ, RZ, 0, 0 ;  /* 0x00000000ff977435 */ /* 0x000fe200000001ff */
[----:B------:R-:W-:Y:S10]  /*1e50*/  @!P0 BRA `(.L_x_7161) ;  /* 0x0000000000288947 */ /* 0x000ff40003800000 */
[----:B-----5:R-:W-:-:S04]  /*1e60*/  PRMT R151, R112, 0x7632, R151 ;  /* 0x0000763270977816 */ /* 0x020fc80000000097 */
[----:B------:R-:W-:Y:S01]  /*1e70*/  SHF.L.U32 R151, R151, 0x10, RZ ;  /* 0x0000001097977819 */ /* 0x000fe200000006ff */
[----:B------:R-:W-:Y:S06]  /*1e80*/  BRA `(.L_x_7161) ;  /* 0x00000000001c7947 */ /* 0x000fec0003800000 */
.L_x_7160:
[----:B-----5:R-:W-:Y:S02]  /*1e90*/  PRMT R120, R116, 0x7632, R120 ;  /* 0x0000763274787816 */ /* 0x020fe40000000078 */
[----:B------:R-:W-:Y:S02]  /*1ea0*/  @P0 PRMT R121, R112, 0x7632, R121 ;  /* 0x0000763270790816 */ /* 0x000fe40000000079 */
[----:B------:R-:W-:Y:S02]  /*1eb0*/  SHF.L.U32 R120, R120, 0x10, RZ ;  /* 0x0000001078787819 */ /* 0x000fe400000006ff */
[----:B------:R-:W-:-:S03]  /*1ec0*/  @P0 SHF.L.U32 R122, R121, 0x10, RZ ;  /* 0x00000010797a0819 */ /* 0x000fc600000006ff */
[----:B------:R-:W-:-:S04]  /*1ed0*/  FMUL.FTZ R120, R120, UR8 ;  /* 0x0000000878787c20 */ /* 0x000fc80008410000 */
[----:B------:R-:W-:-:S04]  /*1ee0*/  FMUL.FTZ R151, R105, R120 ;  /* 0x0000007869977220 */ /* 0x000fc80000410000 */
[----:B------:R-:W-:-:S07]  /*1ef0*/  @P0 FADD.FTZ R151, R151, R122 ;  /* 0x0000007a97970221 */ /* 0x000fce0000010000 */
.L_x_7161:
[----:B------:R-:W-:Y:S05]  /*1f00*/  BSYNC B0 ;  /* 0x0000000000007941 */ /* 0x000fea0003800000 */
.L_x_7159:
[----:B------:R-:W-:Y:S04]  /*1f10*/  BSSY B0, `(.L_x_7162) ;  /* 0x000000b000007945 */ /* 0x000fe80003800000 */
[----:B------:R-:W-:Y:S05]  /*1f20*/  @P3 BRA `(.L_x_7163) ;  /* 0x0000000000103947 */ /* 0x000fea0003800000 */
[----:B------:R-:W-:Y:S01]  /*1f30*/  MOV R145, RZ ;  /* 0x000000ff00917202 */ /* 0x000fe20000000f00 */
[----:B------:R-:W-:Y:S06]  /*1f40*/  @!P0 BRA `(.L_x_7164) ;  /* 0x00000000001c8947 */ /* 0x000fec0003800000 */
[----:B-----5:R-:W-:Y:S01]  /*1f50*/  SHF.L.U32 R145, R113, 0x10, RZ ;  /* 0x0000001071917819 */ /* 0x020fe200000006ff */
[----:B------:R-:W-:Y:S06]  /*1f60*/  BRA `(.L_x_7164) ;  /* 0x0000000000147947 */ /* 0x000fec0003800000 */
.L_x_7163:
[----:B-----5:R-:W-:-:S05]  /*1f70*/  SHF.L.U32 R120, R117, 0x10, RZ ;  /* 0x0000001075787819 */ /* 0x020fca00000006ff */
[----:B------:R-:W-:Y:S01]  /*1f80*/  FMUL.FTZ R145, R120, UR8 ;  /* 0x0000000878917c20 */ /* 0x000fe20008410000 */
[----:B------:R-:W-:-:S03]  /*1f90*/  @P0 SHF.L.U32 R120, R113, 0x10, RZ ;  /* 0x0000001071780819 */ /* 0x000fc600000006ff */
[----:B------:R-:W-:-:S04]  /*1fa0*/  FMUL.FTZ R145, R106, R145 ;  /* 0x000000916a917220 */ /* 0x000fc80000410000 */
[----:B------:R-:W-:-:S07]  /*1fb0*/  @P0 FADD.FTZ R145, R120, R145 ;  /* 0x0000009178910221 */ /* 0x000fce0000010000 */
.L_x_7164:
[----:B------:R-:W-:Y:S05]  /*1fc0*/  BSYNC B0 ;  /* 0x0000000000007941 */ /* 0x000fea0003800000 */
.L_x_7162:
[----:B------:R-:W-:Y:S04]  /*1fd0*/  BSSY B0, `(.L_x_7165) ;  /* 0x000000e000007945 */ /* 0x000fe80003800000 */
[----:B------:R-:W-:Y:S05]  /*1fe0*/  @P3 BRA `(.L_x_7166) ;  /* 0x0000000000143947 */ /* 0x000fea0003800000 */
[----:B------:R-:W-:Y:S01]  /*1ff0*/  HFMA2.MMA R146, -RZ, RZ, 0, 0 ;  /* 0x00000000ff927435 */ /* 0x000fe200000001ff */
[----:B------:R-:W-:Y:S10]  /*2000*/  @!P0 BRA `(.L_x_7167) ;  /* 0x0000000000288947 */ /* 0x000ff40003800000 */
[----:B-----5:R-:W-:-:S04]  /*2010*/  PRMT R146, R113, 0x7632, R146 ;  /* 0x0000763271927816 */ /* 0x020fc80000000092 */
[----:B------:R-:W-:Y:S01]  /*2020*/  SHF.L.U32 R146, R146, 0x10, RZ ;  /* 0x0000001092927819 */ /* 0x000fe200000006ff */
[----:B------:R-:W-:Y:S06]  /*2030*/  BRA `(.L_x_7167) ;  /* 0x00000000001c7947 */ /* 0x000fec0003800000 */
.L_x_7166:
[----:B-----5:R-:W-:Y:S02]  /*2040*/  PRMT R120, R117, 0x7632, R120 ;  /* 0x0000763275787816 */ /* 0x020fe40000000078 */
[----:B------:R-:W-:Y:S02]  /*2050*/  @P0 PRMT R121, R113, 0x7632, R121 ;  /* 0x0000763271790816 */ /* 0x000fe40000000079 */
[----:B------:R-:W-:Y:S02]  /*2060*/  SHF.L.U32 R120, R120, 0x10, RZ ;  /* 0x0000001078787819 */ /* 0x000fe400000006ff */
[----:B------:R-:W-:-:S03]  /*2070*/  @P0 SHF.L.U32 R121, R121, 0x10, RZ ;  /* 0x0000001079790819 */ /* 0x000fc600000006ff */
[----:B------:R-:W-:-:S04]  /*2080*/  FMUL.FTZ R120, R120, UR8 ;  /* 0x0000000878787c20 */ /* 0x000fc80008410000 */
[----:B------:R-:W-:-:S04]  /*2090*/  FMUL.FTZ R146, R107, R120 ;  /* 0x000000786b927220 */ /* 0x000fc80000410000 */
[----:B------:R-:W-:-:S07]  /*20a0*/  @P0 FADD.FTZ R146, R146, R121 ;  /* 0x0000007992920221 */ /* 0x000fce0000010000 */
.L_x_7167:
[----:B------:R-:W-:Y:S05]  /*20b0*/  BSYNC B0 ;  /* 0x0000000000007941 */ /* 0x000fea0003800000 */
.L_x_7165:
[----:B------:R-:W-:Y:S04]  /*20c0*/  BSSY B0, `(.L_x_7168) ;  /* 0x000000b000007945 */ /* 0x000fe80003800000 */
[----:B------:R-:W-:Y:S05]  /*20d0*/  @P3 BRA `(.L_x_7169) ;  /* 0x0000000000103947 */ /* 0x000fea0003800000 */
[----:B------:R-:W-:Y:S01]  /*20e0*/  MOV R148, RZ ;  /* 0x000000ff00947202 */ /* 0x000fe20000000f00 */
[----:B------:R-:W-:Y:S06]  /*20f0*/  @!P0 BRA `(.L_x_7170) ;  /* 0x00000000001c8947 */ /* 0x000fec0003800000 */
[----:B-----5:R-:W-:Y:S01]  /*2100*/  SHF.L.U32 R148, R114, 0x10, RZ ;  /* 0x0000001072947819 */ /* 0x020fe200000006ff */
[----:B------:R-:W-:Y:S06]  /*2110*/  BRA `(.L_x_7170) ;  /* 0x0000000000147947 */ /* 0x000fec0003800000 */
.L_x_7169:
[----:B-----5:R-:W-:Y:S02]  /*2120*/  SHF.L.U32 R120, R118, 0x10, RZ ;  /* 0x0000001076787819 */ /* 0x020fe400000006ff */
[----:B------:R-:W-:-:S03]  /*2130*/  @P0 SHF.L.U32 R123, R114, 0x10, RZ ;  /* 0x00000010727b0819 */ /* 0x000fc600000006ff */
[----:B------:R-:W-:-:S04]  /*2140*/  FMUL.FTZ R121, R120, UR8 ;  /* 0x0000000878797c20 */ /* 0x000fc80008410000 */
[----:B------:R-:W-:-:S04]  /*2150*/  FMUL.FTZ R148, R108, R121 ;  /* 0x000000796c947220 */ /* 0x000fc80000410000 */
[----:B------:R-:W-:-:S07]  /*2160*/  @P0 FADD.FTZ R148, R123, R148 ;  /* 0x000000947b940221 */ /* 0x000fce0000010000 */
.L_x_7170:
[----:B------:R-:W-:Y:S05]  /*2170*/  BSYNC B0 ;  /* 0x0000000000007941 */ /* 0x000fea0003800000 */
.L_x_7168:
[----:B------:R-:W-:Y:S04]  /*2180*/  BSSY B0, `(.L_x_7171) ;  /* 0x000000e000007945 */ /* 0x000fe80003800000 */
[----:B------:R-:W-:Y:S05]  /*2190*/  @P3 BRA `(.L_x_7172) ;  /* 0x0000000000143947 */ /* 0x000fea0003800000 */
[----:B------:R-:W-:Y:S01]  /*21a0*/  HFMA2.MMA R152, -RZ, RZ, 0, 0 ;  /* 0x00000000ff987435 */ /* 0x000fe200000001ff */
[----:B------:R-:W-:Y:S10]  /*21b0*/  @!P0 BRA `(.L_x_7173) ;  /* 0x0000000000288947 */ /* 0x000ff40003800000 */
[----:B-----5:R-:W-:-:S04]  /*21c0*/  PRMT R152, R114, 0x7632, R152 ;  /* 0x0000763272987816 */ /* 0x020fc80000000098 */
[----:B------:R-:W-:Y:S01]  /*21d0*/  SHF.L.U32 R152, R152, 0x10, RZ ;  /* 0x0000001098987819 */ /* 0x000fe200000006ff */
[----:B------:R-:W-:Y:S06]  /*21e0*/  BRA `(.L_x_7173) ;  /* 0x00000000001c7947 */ /* 0x000fec0003800000 */
.L_x_7172:
[----:B-----5:R-:W-:Y:S02]  /*21f0*/  PRMT R120, R118, 0x7632, R120 ;  /* 0x0000763276787816 */ /* 0x020fe40000000078 */
[----:B------:R-:W-:Y:S02]  /*2200*/  @P0 PRMT R121, R114, 0x7632, R121 ;  /* 0x0000763272790816 */ /* 0x000fe40000000079 */
[----:B------:R-:W-:Y:S02]  /*2210*/  SHF.L.U32 R120, R120, 0x10, RZ ;  /* 0x0000001078787819 */ /* 0x000fe400000006ff */
[----:B------:R-:W-:-:S03]  /*2220*/  @P0 SHF.L.U32 R121, R121, 0x10, RZ ;  /* 0x0000001079790819 */ /* 0x000fc600000006ff */
[----:B------:R-:W-:-:S04]  /*2230*/  FMUL.FTZ R120, R120, UR8 ;  /* 0x0000000878787c20 */ /* 0x000fc80008410000 */
[----:B------:R-:W-:-:S04]  /*2240*/  FMUL.FTZ R152, R109, R120 ;  /* 0x000000786d987220 */ /* 0x000fc80000410000 */
[----:B------:R-:W-:-:S07]  /*2250*/  @P0 FADD.FTZ R152, R152, R121 ;  /* 0x0000007998980221 */ /* 0x000fce0000010000 */
.L_x_7173:
[----:B------:R-:W-:Y:S05]  /*2260*/  BSYNC B0 ;  /* 0x0000000000007941 */ /* 0x000fea0003800000 */
.L_x_7171:
[----:B------:R-:W-:Y:S04]  /*2270*/  BSSY B0, `(.L_x_7174) ;  /* 0x000000b000007945 */ /* 0x000fe80003800000 */
[----:B------:R-:W-:Y:S05]  /*2280*/  @P3 BRA `(.L_x_7175) ;  /* 0x0000000000103947 */ /* 0x000fea0003800000 */
[----:B------:R-:W-:Y:S01]  /*2290*/  MOV R149, RZ ;  /* 0x000000ff00957202 */ /* 0x000fe20000000f00 */
[----:B------:R-:W-:Y:S06]  /*22a0*/  @!P0 BRA `(.L_x_7176) ;  /* 0x00000000001c8947 */ /* 0x000fec0003800000 */
[----:B-----5:R-:W-:Y:S01]  /*22b0*/  SHF.L.U32 R149, R115, 0x10, RZ ;  /* 0x0000001073957819 */ /* 0x020fe200000006ff */
[----:B------:R-:W-:Y:S06]  /*22c0*/  BRA `(.L_x_7176) ;  /* 0x0000000000147947 */ /* 0x000fec0003800000 */
.L_x_7175:
[----:B-----5:R-:W-:-:S05]  /*22d0*/  SHF.L.U32 R120, R119, 0x10, RZ ;  /* 0x0000001077787819 */ /* 0x020fca00000006ff */
[----:B------:R-:W-:Y:S01]  /*22e0*/  FMUL.FTZ R149, R120, UR8 ;  /* 0x0000000878957c20 */ /* 0x000fe20008410000 */
[----:B------:R-:W-:-:S03]  /*22f0*/  @P0 SHF.L.U32 R120, R115, 0x10, RZ ;  /* 0x0000001073780819 */ /* 0x000fc600000006ff */
[----:B------:R-:W-:-:S04]  /*2300*/  FMUL.FTZ R149, R110, R149 ;  /* 0x000000956e957220 */ /* 0x000fc80000410000 */
[----:B------:R-:W-:-:S07]  /*2310*/  @P0 FADD.FTZ R149, R120, R149 ;  /* 0x0000009578950221 */ /* 0x000fce0000010000 */
.L_x_7176:
[----:B------:R-:W-:Y:S05]  /*2320*/  BSYNC B0 ;  /* 0x0000000000007941 */ /* 0x000fea0003800000 */
.L_x_7174:
[----:B------:R-:W-:Y:S04]  /*2330*/  BSSY B0, `(.L_x_7177) ;  /* 0x000000e000007945 */ /* 0x000fe80003800000 */
[----:B------:R-:W-:Y:S05]  /*2340*/  @P3 BRA `(.L_x_7178) ;  /* 0x0000000000143947 */ /* 0x000fea0003800000 */
[----:B------:R-:W-:Y:S01]  /*2350*/  HFMA2.MMA R147, -RZ, RZ, 0, 0 ;  /* 0x00000000ff937435 */ /* 0x000fe200000001ff */
[----:B------:R-:W-:Y:S10]  /*2360*/  @!P0 BRA `(.L_x_7179) ;  /* 0x0000000000288947 */ /* 0x000ff40003800000 */
[----:B-----5:R-:W-:-:S04]  /*2370*/  PRMT R147, R115, 0x7632, R147 ;  /* 0x0000763273937816 */ /* 0x020fc80000000093 */
[----:B------:R-:W-:Y:S01]  /*2380*/  SHF.L.U32 R147, R147, 0x10, RZ ;  /* 0x0000001093937819 */ /* 0x000fe200000006ff */
[----:B------:R-:W-:Y:S06]  /*2390*/  BRA `(.L_x_7179) ;  /* 0x00000000001c7947 */ /* 0x000fec0003800000 */
.L_x_7178:
[----:B-----5:R-:W-:Y:S02]  /*23a0*/  PRMT R120, R119, 0x7632, R120 ;  /* 0x0000763277787816 */ /* 0x020fe40000000078 */
[----:B------:R-:W-:Y:S02]  /*23b0*/  @P0 PRMT R121, R115, 0x7632, R121 ;  /* 0x0000763273790816 */ /* 0x000fe40000000079 */
[----:B------:R-:W-:Y:S02]  /*23c0*/  SHF.L.U32 R120, R120, 0x10, RZ ;  /* 0x0000001078787819 */ /* 0x000fe400000006ff */
[----:B------:R-:W-:-:S03]  /*23d0*/  @P0 SHF.L.U32 R122, R121, 0x10, RZ ;  /* 0x00000010797a0819 */ /* 0x000fc600000006ff */
[----:B------:R-:W-:-:S04]  /*23e0*/  FMUL.FTZ R120, R120, UR8 ;  /* 0x0000000878787c20 */ /* 0x000fc80008410000 */
[----:B------:R-:W-:-:S04]  /*23f0*/  FMUL.FTZ R147, R111, R120 ;  /* 0x000000786f937220 */ /* 0x000fc80000410000 */
[----:B------:R-:W-:-:S07]  /*2400*/  @P0 FADD.FTZ R147, R147, R122 ;  /* 0x0000007a93930221 */ /* 0x000fce0000010000 */
.L_x_7179:
[----:B------:R-:W-:Y:S05]  /*2410*/  BSYNC B0 ;  /* 0x0000000000007941 */ /* 0x000fea0003800000 */
.L_x_7177:
        /* <DEDUP_REMOVED lines=126> */
.L_x_7194:
        /* <DEDUP_REMOVED lines=143> */
[----:B------:R-:W-:Y:S01]  /*34f0*/  LEA.HI.SX32 R9, R120, R125, 0x1d ;  /* 0x0000007d78097211 */ /* 0x000fe200078feaff */
[----:B------:R-:W-:Y:S01]  /*3500*/  FFMA.FTZ R8, R48, R8, R16 ;  /* 0x0000000830087223 */ /* 0x000fe20000010010 */
[----:B------:R-:W-:Y:S01]  /*3510*/  FFMA.FTZ R7, R49, R7, R17 ;  /* 0x0000000731077223 */ /* 0x000fe20000010011 */
[----:B------:R-:W-:Y:S01]  /*3520*/  FFMA.FTZ R6, R50, R6, R18 ;  /* 0x0000000632067223 */ /* 0x000fe20000010012 */
[----:B------:R-:W-:Y:S01]  /*3530*/  IADD3 R121, R9, 0x80, RZ ;  /* 0x0000008009797810 */ /* 0x000fe20007ffe0ff */
        /* <DEDUP_REMOVED lines=12> */
[----:B------:R-:W-:-:S03]  /*3600*/  F2FP.BF16.F32.PACK_AB R9, R5, R6 ;  /* 0x000000060509723e */ /* 0x000fc600000010ff */
[----:B------:R-:W-:Y:S01]  /*3610*/  FFMA.FTZ R135, R57, R135, R25 ;  /* 0x0000008739877223 */ /* 0x000fe20000010019 */
[----:B------:R-:W-:Y:S01]  /*3620*/  F2FP.BF16.F32.PACK_AB R8, R7, R8 ;  /* 0x000000080708723e */ /* 0x000fe200000010ff */
[----:B------:R-:W-:Y:S01]  /*3630*/  IMAD.WIDE.U32 R120, R121, 0x10, R10 ;  /* 0x0000001079787825 */ /* 0x000fe200078e000a */
[----:B------:R-:W-:-:S03]  /*3640*/  F2FP.BF16.F32.PACK_AB R7, R127, R128 ;  /* 0x000000807f07723e */ /* 0x000fc600000010ff */
[----:B------:R-:W-:Y:S01]  /*3650*/  FFMA.FTZ R5, R58, R134, R26 ;  /* 0x000000863a057223 */ /* 0x000fe2000001001a */
[----:B------:R-:W-:Y:S01]  /*3660*/  F2FP.BF16.F32.PACK_AB R6, R129, R130 ;  /* 0x000000828106723e */ /* 0x000fe200000010ff */
[----:B------:R-:W-:-:S04]  /*3670*/  IMAD.WIDE.U32 R122, R123, 0x10, R10 ;  /* 0x000000107b7a7825 */ /* 0x000fc800078e000a */
[----:B------:R-:W-:Y:S01]  /*3680*/  FFMA.FTZ R129, R66, R142, R34 ;  /* 0x0000008e42817223 */ /* 0x000fe20000010022 */
[----:B------:R-:W-:Y:S01]  /*3690*/  FFMA.FTZ R128, R67, R141, R35 ;  /* 0x0000008d43807223 */ /* 0x000fe20000010023 */
[----:B------:R-:W-:Y:S01]  /*36a0*/  FFMA.FTZ R134, R71, R137, R39 ;  /* 0x0000008947867223 */ /* 0x000fe20000010027 */
[----:B------:R-:W-:Y:S01]  /*36b0*/  IMAD.WIDE.U32 R154, R155, 0x10, R10 ;  /* 0x000000109b9a7825 */ /* 0x000fe200078e000a */
[----:B------:R-:W-:-:S03]  /*36c0*/  F2FP.BF16.F32.PACK_AB R11, R0, R147 ;  /* 0x00000093000b723e */ /* 0x000fc600000010ff */
[----:B------:R-:W-:Y:S01]  /*36d0*/  FFMA.FTZ R0, R59, R131, R27 ;  /* 0x000000833b007223 */ /* 0x000fe2000001001b */
[----:B------:R-:W-:Y:S01]  /*36e0*/  F2FP.BF16.F32.PACK_AB R10, R133, R4 ;  /* 0x00000004850a723e */ /* 0x000fe200000010ff */
[----:B------:R-:W-:Y:S01]  /*36f0*/  FFMA.FTZ R4, R56, R136, R24 ;  /* 0x0000008838047223 */ /* 0x000fe20000010018 */
        /* <DEDUP_REMOVED lines=24> */
[----:B------:R-:W-:Y:S02]  /*3880*/  F2FP.BF16.F32.PACK_AB R133, R146, R133 ;  /* 0x000000859285723e */ /* 0x000fe400000010ff */
[----:B------:R-:W-:-:S05]  /*3890*/  F2FP.BF16.F32.PACK_AB R132, R151, R150 ;  /* 0x000000969784723e */ /* 0x000fca00000010ff */
[----:B------:R0:W-:Y:S02]  /*38a0*/  STG.E.128 desc[UR4][R154.64], R132 ;  /* 0x000000849a007986 */ /* 0x0001e4000c101d04 */
.L_x_7182:
[----:B------:R-:W-:Y:S05]  /*38b0*/  BSYNC B0 ;  /* 0x0000000000007941 */ /* 0x000fea0003800000 */
.L_x_7181:
[----:B------:R-:W-:Y:S02]  /*38c0*/  IADD3 R15, R15, UR10, RZ ;  /* 0x0000000a0f0f7c10 */ /* 0x000fe4000fffe0ff */
[----:B------:R-:W-:Y:S02]  /*38d0*/  SEL R153, RZ, 0x1, P0 ;  /* 0x00000001ff997807 */ /* 0x000fe40000000000 */
[----:B------:R-:W-:-:S13]  /*38e0*/  ISETP.GE.AND P2, PT, R15, UR11, PT ;  /* 0x0000000b0f007c0c */ /* 0x000fda000bf46270 */
[----:B------:R-:W-:Y:S05]  /*38f0*/  @!P2 BRA `(.L_x_7183) ;  /* 0xffffffc800eca947 */ /* 0x000fea000383ffff */
[----:B------:R-:W-:Y:S05]  /*3900*/  EXIT ;  /* 0x000000000000794d */ /* 0x000fea0003800000 */
.L_x_7180:
[----:B------:R-:W-:Y:S01]  /*3910*/  HFMA2.MMA R157, -RZ, RZ, 0, 5.9604644775390625e-08 ;  /* 0x00000001ff9d7435 */ /* 0x000fe200000001ff */
[----:B------:R-:W-:Y:S02]  /*3920*/  MOV R158, R121 ;  /* 0x00000079009e7202 */ /* 0x000fe40000000f00 */
[----:B------:R-:W-:Y:S02]  /*3930*/  MOV R160, 0x1f ;  /* 0x0000001f00a07802 */ /* 0x000fe40000000f00 */
[----:B------:R-:W-:-:S07]  /*3940*/  MOV R155, 0xffffffff ;  /* 0xffffffff009b7802 */ /* 0x000fce0000000f00 */
[----:B-----5:R-:W-:Y:S05]  /*3950*/  WARPSYNC.COLLECTIVE R155, `(.L_x_7184) ;  /* 0x000000009b087348 */ /* 0x020fea0003c00000 */
[----:B------:R0:W1:Y:S02]  /*3960*/  SHFL.BFLY P2, R156, R158, R157, R160 ;  /* 0x0c00009d9e9c7389 */ /* 0x00006400000400a0 */
[----:B01---5:R-:W-:Y:S01]  /*3970*/  ENDCOLLECTIVE ;  /* 0x000000000000791b */ /* 0x023fe20003800000 */
.L_x_7184:
[----:B------:R-:W-:Y:S01]  /*3980*/  HFMA2.MMA R157, -RZ, RZ, 0, 1.1920928955078125e-07 ;  /* 0x00000002ff9d7435 */ /* 0x000fe200000001ff */
[----:B------:R-:W-:-:S05]  /*3990*/  MOV R120, R156 ;  /* 0x0000009c00787202 */ /* 0x000fca0000000f00 */
[----:B------:R-:W-:-:S05]  /*39a0*/  FADD.FTZ R123, R121, R120 ;  /* 0x00000078797b7221 */ /* 0x000fca0000010000 */
[----:B------:R-:W-:-:S07]  /*39b0*/  MOV R158, R123 ;  /* 0x0000007b009e7202 */ /* 0x000fce0000000f00 */
[----:B------:R-:W-:Y:S05]  /*39c0*/  WARPSYNC.COLLECTIVE R155, `(.L_x_7185) ;  /* 0x000000009b087348 */ /* 0x000fea0003c00000 */
[----:B------:R0:W1:Y:S02]  /*39d0*/  SHFL.BFLY P2, R156, R158, R157, R160 ;  /* 0x0c00009d9e9c7389 */ /* 0x00006400000400a0 */
[----:B01----:R-:W-:Y:S01]  /*39e0*/  ENDCOLLECTIVE ;  /* 0x000000000000791b */ /* 0x003fe20003800000 */
.L_x_7185:
[----:B------:R-:W-:Y:S01]  /*39f0*/  HFMA2.MMA R157, -RZ, RZ, 0, 2.384185791015625e-07 ;  /* 0x00000004ff9d7435 */ /* 0x000fe200000001ff */
[----:B------:R-:W-:-:S05]  /*3a00*/  MOV R120, R156 ;  /* 0x0000009c00787202 */ /* 0x000fca0000000f00 */
[----:B------:R-:W-:-:S05]  /*3a10*/  FADD.FTZ R132, R123, R120 ;  /* 0x000000787b847221 */ /* 0x000fca0000010000 */
[----:B------:R-:W-:-:S07]  /*3a20*/  MOV R158, R132 ;  /* 0x00000084009e7202 */ /* 0x000fce0000000f00 */
[----:B------:R-:W-:Y:S05]  /*3a30*/  WARPSYNC.COLLECTIVE R155, `(.L_x_7186) ;  /* 0x000000009b087348 */ /* 0x000fea0003c00000 */
[----:B------:R0:W1:Y:S02]  /*3a40*/  SHFL.BFLY P2, R156, R158, R157, R160 ;  /* 0x0c00009d9e9c7389 */ /* 0x00006400000400a0 */
[----:B01----:R-:W-:Y:S01]  /*3a50*/  ENDCOLLECTIVE ;  /* 0x000000000000791b */ /* 0x003fe20003800000 */
.L_x_7186:
[----:B------:R-:W-:Y:S01]  /*3a60*/  HFMA2.MMA R157, -RZ, RZ, 0, 4.76837158203125e-07 ;  /* 0x00000008ff9d7435 */ /* 0x000fe200000001ff */
[----:B------:R-:W-:-:S05]  /*3a70*/  MOV R133, R156 ;  /* 0x0000009c00857202 */ /* 0x000fca0000000f00 */
[----:B------:R-:W-:-:S05]  /*3a80*/  FADD.FTZ R133, R132, R133 ;  /* 0x0000008584857221 */ /* 0x000fca0000010000 */
[----:B------:R-:W-:-:S07]  /*3a90*/  MOV R158, R133 ;  /* 0x00000085009e7202 */ /* 0x000fce0000000f00 */
[----:B------:R-:W-:Y:S05]  /*3aa0*/  WARPSYNC.COLLECTIVE R155, `(.L_x_7187) ;  /* 0x000000009b087348 */ /* 0x000fea0003c00000 */
[----:B------:R0:W1:Y:S02]  /*3ab0*/  SHFL.BFLY P2, R156, R158, R157, R160 ;  /* 0x0c00009d9e9c7389 */ /* 0x00006400000400a0 */
[----:B01----:R-:W-:Y:S01]  /*3ac0*/  ENDCOLLECTIVE ;  /* 0x000000000000791b */ /* 0x003fe20003800000 */
.L_x_7187:
[----:B------:R-:W-:Y:S01]  /*3ad0*/  HFMA2.MMA R157, -RZ, RZ, 0, 9.5367431640625e-07 ;  /* 0x00000010ff9d7435 */ /* 0x000fe200000001ff */
[----:B------:R-:W-:-:S05]  /*3ae0*/  MOV R120, R156 ;  /* 0x0000009c00787202 */ /* 0x000fca0000000f00 */
[----:B------:R-:W-:-:S05]  /*3af0*/  FADD.FTZ R153, R133, R120 ;  /* 0x0000007885997221 */ /* 0x000fca0000010000 */
[----:B------:R-:W-:-:S07]  /*3b00*/  MOV R158, R153 ;  /* 0x00000099009e7202 */ /* 0x000fce0000000f00 */
[----:B------:R-:W-:Y:S05]  /*3b10*/  WARPSYNC.COLLECTIVE R155, `(.L_x_7188) ;  /* 0x000000009b087348 */ /* 0x000fea0003c00000 */
[----:B------:R0:W1:Y:S02]  /*3b20*/  SHFL.BFLY P2, R156, R158, R157, R160 ;  /* 0x0c00009d9e9c7389 */ /* 0x00006400000400a0 */
[----:B01----:R-:W-:Y:S01]  /*3b30*/  ENDCOLLECTIVE ;  /* 0x000000000000791b */ /* 0x003fe20003800000 */
.L_x_7188:
        /* <DEDUP_REMOVED lines=72> */
.L_x_7189:
[----:B------:R-:W-:Y:S01]  /*3fc0*/  HFMA2.MMA R157, -RZ, RZ, 0, 1.1920928955078125e-07 ;  /* 0x00000002ff9d7435 */ /* 0x000fe200000001ff */
[----:B------:R-:W-:-:S05]  /*3fd0*/  MOV R132, R156 ;  /* 0x0000009c00847202 */ /* 0x000fca0000000f00 */
[----:B------:R-:W-:-:S05]  /*3fe0*/  FADD.FTZ R132, R121, R132 ;  /* 0x0000008479847221 */ /* 0x000fca0000010000 */
[----:B------:R-:W-:-:S07]  /*3ff0*/  MOV R158, R132 ;  /* 0x00000084009e7202 */ /* 0x000fce0000000f00 */
[----:B------:R-:W-:Y:S05]  /*4000*/  WARPSYNC.COLLECTIVE R155, `(.L_x_7190) ;  /* 0x000000009b087348 */ /* 0x000fea0003c00000 */
[----:B------:R0:W1:Y:S02]  /*4010*/  SHFL.BFLY P2, R156, R158, R157, R160 ;  /* 0x0c00009d9e9c7389 */ /* 0x00006400000400a0 */
[----:B01----:R-:W-:Y:S01]  /*4020*/  ENDCOLLECTIVE ;  /* 0x000000000000791b */ /* 0x003fe20003800000 */
.L_x_7190:
[----:B------:R-:W-:Y:S01]  /*4030*/  HFMA2.MMA R157, -RZ, RZ, 0, 2.384185791015625e-07 ;  /* 0x00000004ff9d7435 */ /* 0x000fe200000001ff */
[----:B------:R-:W-:-:S05]  /*4040*/  MOV R123, R156 ;  /* 0x0000009c007b7202 */ /* 0x000fca0000000f00 */
[----:B------:R-:W-:-:S05]  /*4050*/  FADD.FTZ R123, R132, R123 ;  /* 0x0000007b847b7221 */ /* 0x000fca0000010000 */
[----:B------:R-:W-:-:S07]  /*4060*/  MOV R158, R123 ;  /* 0x0000007b009e7202 */ /* 0x000fce0000000f00 */
[----:B------:R-:W-:Y:S05]  /*4070*/  WARPSYNC.COLLECTIVE R155, `(.L_x_7191) ;  /* 0x000000009b087348 */ /* 0x000fea0003c00000 */
[----:B------:R0:W1:Y:S02]  /*4080*/  SHFL.BFLY P2, R156, R158, R157, R160 ;  /* 0x0c00009d9e9c7389 */ /* 0x00006400000400a0 */
[----:B01----:R-:W-:Y:S01]  /*4090*/  ENDCOLLECTIVE ;  /* 0x000000000000791b */ /* 0x003fe20003800000 */
.L_x_7191:
[----:B------:R-:W-:Y:S01]  /*40a0*/  HFMA2.MMA R157, -RZ, RZ, 0, 4.76837158203125e-07 ;  /* 0x00000008ff9d7435 */ /* 0x000fe200000001ff */
[----:B------:R-:W-:-:S05]  /*40b0*/  MOV R154, R156 ;  /* 0x0000009c009a7202 */ /* 0x000fca0000000f00 */
[----:B------:R-:W-:-:S05]  /*40c0*/  FADD.FTZ R154, R123, R154 ;  /* 0x0000009a7b9a7221 */ /* 0x000fca0000010000 */
[----:B------:R-:W-:-:S07]  /*40d0*/  MOV R158, R154 ;  /* 0x0000009a009e7202 */ /* 0x000fce0000000f00 */
[----:B------:R-:W-:Y:S05]  /*40e0*/  WARPSYNC.COLLECTIVE R155, `(.L_x_7192) ;  /* 0x000000009b087348 */ /* 0x000fea0003c00000 */
[----:B------:R0:W1:Y:S02]  /*40f0*/  SHFL.BFLY P2, R156, R158, R157, R160 ;  /* 0x0c00009d9e9c7389 */ /* 0x00006400000400a0 */
[----:B01----:R-:W-:Y:S01]  /*4100*/  ENDCOLLECTIVE ;  /* 0x000000000000791b */ /* 0x003fe20003800000 */
.L_x_7192:
[----:B------:R-:W-:Y:S01]  /*4110*/  HFMA2.MMA R157, -RZ, RZ, 0, 9.5367431640625e-07 ;  /* 0x00000010ff9d7435 */ /* 0x000fe200000001ff */
[----:B------:R-:W-:-:S05]  /*4120*/  MOV R133, R156 ;  /* 0x0000009c00857202 */ /* 0x000fca0000000f00 */
[----:B------:R-:W-:-:S05]  /*4130*/  FADD.FTZ R133, R154, R133 ;  /* 0x000000859a857221 */ /* 0x000fca0000010000 */
[----:B------:R-:W-:-:S07]  /*4140*/  MOV R158, R133 ;  /* 0x00000085009e7202 */ /* 0x000fce0000000f00 */
[----:B------:R-:W-:Y:S05]  /*4150*/  WARPSYNC.COLLECTIVE R155, `(.L_x_7193) ;  /* 0x000000009b087348 */ /* 0x000fea0003c00000 */
[----:B------:R0:W1:Y:S02]  /*4160*/  SHFL.BFLY P2, R156, R158, R157, R160 ;  /* 0x0c00009d9e9c7389 */ /* 0x00006400000400a0 */
[----:B01----:R-:W-:Y:S01]  /*4170*/  ENDCOLLECTIVE ;  /* 0x000000000000791b */ /* 0x003fe20003800000 */
.L_x_7193:
[----:B------:R-:W-:Y:S05]  /*4180*/  BRA `(.L_x_7194) ;  /* 0xffffffe8009c7947 */ /* 0x000fea000383ffff */
.L_x_7195:
        /* <DEDUP_REMOVED lines=15> */
.L_x_30223:


//--------------------- .text._ZN10layer_norm13ln_fwd_kernelINS_13Kernel_traitsIf13__nv_bfloat16S2_S2_fjLj4096ELj1ELj1ELj4ELj16ENS_18Kernel_traits_baseILj4096EfS2_S2_S2_fjLj128EEEEELb1ELb0ELb0ELb0EEEvNS_9FwdParamsE --------------------------
	.section	.text._ZN10layer_norm13ln_fwd_kernelINS_13Kernel_traitsIf13__nv_bfloat16S2_S2_fjLj4096ELj1ELj1ELj4ELj16ENS_18Kernel_traits_baseILj4096EfS2_S2_S2_fjLj128EEEEELb1ELb0ELb0ELb0EEEvNS_9FwdParamsE,"ax",@progbits
	.align	128
        .global         _ZN10layer_norm13ln_fwd_kernelINS_13Kernel_traitsIf13__nv_bfloat16S2_S2_fjLj4096ELj1ELj1ELj4ELj16ENS_18Kernel_traits_baseILj4096EfS2_S2_S2_fjLj128EEEEELb1ELb0ELb0ELb0EEEvNS_9FwdParamsE
        .type           _ZN10layer_norm13ln_fwd_kernelINS_13Kernel_traitsIf13__nv_bfloat16S2_S2_fjLj4096ELj1ELj1ELj4ELj16ENS_18Kernel_traits_baseILj4096EfS2_S2_S2_fjLj128EEEEELb1ELb0ELb0ELb0EEEvNS_9FwdParamsE,@function
        .size           _ZN10layer_norm13ln_fwd_kernelINS_13Kernel_traitsIf13__nv_bfloat16S2_S2_fjLj4096ELj1ELj1ELj4ELj16ENS_18Kernel_traits_baseILj4096EfS2_S2_S2_fjLj128EEEEELb1ELb0ELb0ELb0EEEvNS_9FwdParamsE,(.L_x_30224 - _ZN10layer_norm13ln_fwd_kernelINS_13Kernel_traitsIf13__nv_bfloat16S2_S2_fjLj4096ELj1ELj1ELj4ELj16ENS_18Kernel_traits_baseILj4096EfS2_S2_S2_fjLj128EEEEELb1ELb0ELb0ELb0EEEvNS_9FwdParamsE)
        .other          _ZN10layer_norm13ln_fwd_kernelINS_13Kernel_traitsIf13__nv_bfloat16S2_S2_fjLj4096ELj1ELj1ELj4ELj16ENS_18Kernel_traits_baseILj4096EfS2_S2_S2_fjLj128EEEEELb1ELb0ELb0ELb0EEEvNS_9FwdParamsE,@"STO_CUDA_ENTRY STV_DEFAULT"
_ZN10layer_norm13ln_fwd_kernelINS_13Kernel_traitsIf13__nv_bfloat16S2_S2_fjLj4096ELj1ELj1ELj4ELj16ENS_18Kernel_traits_baseILj4096EfS2_S2_S2_fjLj128EEEEELb1ELb0ELb0ELb0EEEvNS_9FwdParamsE:
.text._ZN10layer_norm13ln_fwd_kernelINS_13Kernel_traitsIf13__nv_bfloat16S2_S2_fjLj4096ELj1ELj1ELj4ELj16ENS_18Kernel_traits_baseILj4096EfS2_S2_S2_fjLj128EEEEELb1ELb0ELb0ELb0EEEvNS_9FwdParamsE:
        /* <DEDUP_REMOVED lines=18> */
[----:B------:R-:W-:Y:S01]  /*0120*/  BSSY B0, `(.L_x_7196) ;  /* 0x000005c000007945 */ /* 0x000fe20003800000 */
[----:B--2---:R-:W-:-:S02]  /*0130*/  @P0 R2UR UR6, R2 ;  /* 0x00000000020602ca */ /* 0x004fc400000e0000 */
[----:B------:R-:W-:Y:S01]  /*0140*/  @P0 R2UR UR7, R3 ;  /* 0x00000000030702ca */ /* 0x000fe200000e0000 */
[----:B0-----:R-:W-:-:S04]  /*0150*/  IMAD R2, R9, UR8, R0 ;  /* 0x0000000809027c24 */ /* 0x001fc8000f8e0200 */
[----:B------:R-:W-:Y:S01]  /*0160*/  IMAD.WIDE.U32 R8, R2, -0x326172a9, RZ ;  /* 0xcd9e8d5702087825 */ /* 0x000fe200078e00ff */
[----:B---3--:R-:W-:-:S05]  /*0170*/  @P0 IADD3 R10, P1, R4, R13, RZ ;  /* 0x0000000d040a0210 */ /* 0x008fca0007f3e0ff */
        /* <DEDUP_REMOVED lines=36> */
[----:B------:R-:W-:Y:S01]  /*03c0*/  UIADD3 UR30, UR7, 0x646e171e, URZ ;  /* 0x646e171e071e7890 */ /* 0x000fe2000fffe03f */
[----:B------:R-:W-:Y:S01]  /*03d0*/  IMAD.WIDE.U32 R8, R9, -0x326172a9, RZ ;  /* 0xcd9e8d5709087825 */ /* 0x000fe200078e00ff */
[----:B------:R-:W-:-:S03]  /*03e0*/  UIADD3 UR29, UR6, -0x4ab325aa, URZ ;  /* 0xb54cda56061d7890 */ /* 0x000fc6000fffe03f */
[----:B------:R-:W-:Y:S01]  /*03f0*/  IMAD.WIDE.U32 R6, R6, -0x2daee0ad, RZ ;  /* 0xd2511f5306067825 */ /* 0x000fe200078e00ff */
[----:B-1----:R-:W-:-:S04]  /*0400*/  SHF.R.S32.HI R5, RZ, 0x1f, R18 ;  /* 0x0000001fff057819 */ /* 0x002fc80000011412 */
[----:B------:R-:W-:Y:S02]  /*0410*/  LOP3.LUT R12, R7, UR30, R12, 0x96, !PT ;  /* 0x0000001e070c7c12 */ /* 0x000fe4000f8e960c */
[----:B------:R-:W-:Y:S02]  /*0420*/  LOP3.LUT R7, R0, 0x7f, RZ, 0xc0, !PT ;  /* 0x0000007f00077812 */ /* 0x000fe400078ec0ff */
[----:B------:R-:W-:Y:S02]  /*0430*/  LOP3.LUT R16, R9, UR29, R14, 0x96, !PT ;  /* 0x0000001d09107c12 */ /* 0x000fe4000f8e960e */
[----:B------:R-:W-:Y:S02]  /*0440*/  LEA.HI R14, R5, R18, RZ, 0x3 ;  /* 0x00000012050e7211 */ /* 0x000fe400078f18ff */
        /* <DEDUP_REMOVED lines=15> */
[----:B------:R-:W-:Y:S01]  /*0540*/  UIADD3 UR35, UR6, -0x700cb87f, URZ ;  /* 0x8ff3478106237890 */ /* 0x000fe2000fffe03f */
[----:B------:R-:W-:Y:S01]  /*0550*/  LEA.HI R6, R0, UR8, RZ, 0x19 ;  /* 0x0000000800067c11 */ /* 0x000fe2000f8fc8ff */
        /* <DEDUP_REMOVED lines=24> */
.L_x_7197:
[----:B------:R-:W-:Y:S05]  /*06e0*/  BSYNC B0 ;  /* 0x0000000000007941 */ /* 0x000fea0003800000 */
.L_x_7196:
        /* <DEDUP_REMOVED lines=18> */
.L_x_7199:
[----:B------:R-:W-:Y:S05]  /*0810*/  BSYNC B0 ;  /* 0x0000000000007941 */ /* 0x000fea0003800000 */
.L_x_7198:
        /* <DEDUP_REMOVED lines=17> */
[----:B------:R-:W-:-:S07]  /*0930*/  VIADD R7, R7, 0x80 ;  /* 0x0000008007077836 */ /* 0x000fce0000000000 */
.L_x_7201:
[----:B------:R-:W-:Y:S05]  /*0940*/  BSYNC B0 ;  /* 0x0000000000007941 */ /* 0x000fea0003800000 */
.L_x_7200:
        /* <DEDUP_REMOVED lines=17> */
.L_x_7203:
[----:B------:R-:W-:Y:S05]  /*0a60*/  BSYNC B0 ;  /* 0x0000000000007941 */ /* 0x000fea0003800000 */
.L_x_7202:
[----:B------:R-:W-:Y:S01]  /*0a70*/  ULDC UR8, c[0x0][0x214] ;  /* 0x0000850000087ab9 */ /* 0x000fe20000000800 */
[----:B------:R-:W-:Y:S02]  /*0a80*/  LOP3.LUT R17, R11, UR34, R16, 0x96, !PT ;  /* 0x000000220b117c12 */ /* 0x000fe4000f8e9610 */
[----:B------:R-:W-:-:S13]  /*0a90*/  ISETP.GE.AND P0, PT, R6, UR8, PT ;  /* 0x0000000806007c0c */ /* 0x000fda000bf06270 */
[----:B------:R-:W-:Y:S05]  /*0aa0*/  @P0 EXIT ;  /* 0x000000000000094d */ /* 0x000fea0003800000 */
[----:B------:R-:W-:Y:S01]  /*0ab0*/  SHF.R.S32.HI R14, RZ, 0x3, R14 ;  /* 0x00000003ff0e7819 */ /* 0x000fe2000001140e */
[C---:B------:R-:W-:Y:S01]  /*0ac0*/  IMAD.SHL.U32 R11, R0.reuse, 0x20, RZ ;  /* 0x00000020000b7824 */ /* 0x040fe200078e00ff */
[----:B------:R-:W-:Y:S01]  /*0ad0*/  LOP3.LUT R7, R0, 0x60, RZ, 0xc0, !PT ;  /* 0x0000006000077812 */ /* 0x000fe200078ec0ff */
[----:B0123--:R-:W-:Y:S01]  /*0ae0*/  IMAD R12, R21, -0x326172a9, RZ ;  /* 0xcd9e8d57150c7824 */ /* 0x00ffe200078e02ff */
[----:B------:R-:W-:Y:S01]  /*0af0*/  LOP3.LUT R8, R14, 0x7f, RZ, 0xc0, !PT ;  /* 0x0000007f0e087812 */ /* 0x000fe200078ec0ff */
[----:B------:R-:W-:Y:S01]  /*0b00*/  IMAD.HI.U32 R13, R17, -0x326172a9, RZ ;  /* 0xcd9e8d57110d7827 */ /* 0x000fe200078e00ff */
[----:B------:R-:W-:Y:S01]  /*0b10*/  SHF.R.U32.HI R14, RZ, 0x2, R14 ;  /* 0x00000002ff0e7819 */ /* 0x000fe2000001160e */
[----:B------:R-:W-:Y:S01]  /*0b20*/  ULDC.64 UR8, c[0x0][0x270] ;  /* 0x00009c0000087ab9 */ /* 0x000fe20000000a00 */
[----:B------:R-:W-:Y:S01]  /*0b30*/  VIADDMNMX R9, R8, -R7, RZ, !PT ;  /* 0x8000000708097246 */ /* 0x000fe200078001ff */
[----:B------:R-:W-:Y:S01]  /*0b40*/  HFMA2.MMA R96, -RZ, RZ, 0, 5.9604644775390625e-08 ;  /* 0x00000001ff607435 */ /* 0x000fe200000001ff */
[----:B------:R-:W-:Y:S01]  /*0b50*/  LOP3.LUT R14, R14, 0x3fffffe0, RZ, 0xc0, !PT ;  /* 0x3fffffe00e0e7812 */ /* 0x000fe200078ec0ff */
[----:B------:R-:W-:Y:S01]  /*0b60*/  UISETP.NE.U32.AND UP0, UPT, UR8, URZ, UPT ;  /* 0x0000003f0800728c */ /* 0x000fe2000bf05070 */
[----:B------:R-:W-:Y:S01]  /*0b70*/  VIMNMX R9, R9, 0x20, PT ;  /* 0x0000002009097848 */ /* 0x000fe20003fe0100 */
[----:B------:R-:W-:Y:S01]  /*0b80*/  ULDC UR37, c[0x0][0x218] ;  /* 0x0000860000257ab9 */ /* 0x000fe20000000800 */
[----:B------:R-:W-:Y:S01]  /*0b90*/  LOP3.LUT R11, R11, 0x3e0, RZ, 0xc0, !PT ;  /* 0x000003e00b0b7812 */ /* 0x000fe200078ec0ff */
[----:B------:R-:W-:Y:S01]  /*0ba0*/  ULDC.U8 UR8, c[0x0][0x2a0] ;  /* 0x0000a80000087ab9 */ /* 0x000fe20000000000 */
[----:B------:R-:W-:Y:S01]  /*0bb0*/  IADD3 R9, R9, R14, RZ ;  /* 0x0000000e09097210 */ /* 0x000fe20007ffe0ff */
[----:B------:R-:W-:Y:S01]  /*0bc0*/  UISETP.NE.AND.EX UP0, UPT, UR9, URZ, UPT, UP0 ;  /* 0x0000003f0900728c */ /* 0x000fe2000bf05300 */
[----:B------:R-:W-:Y:S01]  /*0bd0*/  VIADDMNMX R11, R8, -R11, RZ, !PT ;  /* 0x8000000b080b7246 */ /* 0x000fe200078001ff */
[----:B------:R-:W-:Y:S01]  /*0be0*/  IMAD R8, R19, -0x2daee0ad, RZ ;  /* 0xd2511f5313087824 */ /* 0x000fe200078e02ff */
[----:B------:R-:W-:Y:S01]  /*0bf0*/  LOP3.LUT R7, R13, UR35, R12, 0x96, !PT ;  /* 0x000000230d077c12 */ /* 0x000fe2000f8e960c */
[----:B------:R-:W-:Y:S01]  /*0c00*/  IMAD.SHL.U32 R9, R9, 0x8, RZ ;  /* 0x0000000809097824 */ /* 0x000fe200078e00ff */
[----:B------:R-:W-:Y:S01]  /*0c10*/  VIMNMX R11, R11, 0x20, PT ;  /* 0x000000200b0b7848 */ /* 0x000fe20003fe0100 */
[----:B------:R-:W-:Y:S01]  /*0c20*/  IMAD.HI.U32 R13, R23, -0x2daee0ad, RZ ;  /* 0xd2511f53170d7827 */ /* 0x000fe200078e00ff */
[----:B------:R-:W-:Y:S01]  /*0c30*/  ULDC UR16, c[0x0][0x290] ;  /* 0x0000a40000107ab9 */ /* 0x000fe20000000800 */
[----:B------:R-:W-:Y:S01]  /*0c40*/  UISETP.NE.AND UP1, UPT, UR8, URZ, UPT ;  /* 0x0000003f0800728c */ /* 0x000fe2000bf25270 */
[----:B------:R-:W-:Y:S01]  /*0c50*/  I2FP.F32.U32 R16, R9 ;  /* 0x0000000900107245 */ /* 0x000fe20000201000 */
[----:B------:R-:W-:Y:S01]  /*0c60*/  IMAD R12, R17, -0x326172a9, RZ ;  /* 0xcd9e8d57110c7824 */ /* 0x000fe200078e02ff */
[----:B------:R-:W-:Y:S01]  /*0c70*/  LOP3.LUT R9, R10, 0x3, RZ, 0xc0, !PT ;  /* 0x000000030a097812 */ /* 0x000fe200078ec0ff */
[----:B------:R-:W-:Y:S01]  /*0c80*/  ULDC.64 UR10, c[0x0][0x230] ;  /* 0x00008c00000a7ab9 */ /* 0x000fe20000000a00 */
[----:B------:R0:W1:Y:S01]  /*0c90*/  MUFU.RCP R10, R16 ;  /* 0x00000010000a7308 */ /* 0x0000620000001000 */
[----:B------:R-:W-:Y:S01]  /*0ca0*/  LOP3.LUT R8, R13, UR36, R8, 0x96, !PT ;  /* 0x000000240d087c12 */ /* 0x000fe2000f8e9608 */
[----:B------:R-:W-:Y:S01]  /*0cb0*/  IMAD.IADD R13, R14, 0x1, R11 ;  /* 0x000000010e0d7824 */ /* 0x000fe200078e020b */
[----:B------:R-:W-:Y:S01]  /*0cc0*/  ULDC.64 UR12, c[0x0][0x238] ;  /* 0x00008e00000c7ab9 */ /* 0x000fe20000000a00 */
[----:B------:R-:W-:Y:S01]  /*0cd0*/  IMAD R14, R23, -0x2daee0ad, RZ ;  /* 0xd2511f53170e7824 */ /* 0x000fe200078e02ff */
[----:B------:R-:W-:Y:S01]  /*0ce0*/  ULDC.64 UR14, c[0x0][0x240] ;  /* 0x00009000000e7ab9 */ /* 0x000fe20000000a00 */
[----:B------:R-:W-:Y:S01]  /*0cf0*/  IMAD.MOV.U32 R11, RZ, RZ, RZ ;  /* 0x000000ffff0b7224 */ /* 0x000fe200078e00ff */
[----:B------:R-:W-:Y:S01]  /*0d00*/  ULDC.64 UR18, c[0x0][0x210] ;  /* 0x0000840000127ab9 */ /* 0x000fe20000000a00 */
[----:B------:R-:W-:-:S07]  /*0d10*/  IMAD.SHL.U32 R13, R13, 0x8, RZ ;  /* 0x000000080d0d7824 */ /* 0x000fce00078e00ff */
.L_x_7445:
[----:B------:R-:W-:Y:S01]  /*0d20*/  PLOP3.LUT P0, PT, PT, PT, UP0, 0x80, 0x0 ;  /* 0x000000000000781c */ /* 0x000fe20003f0f008 */
[----:B------:R-:W-:Y:S01]  /*0d30*/  @UP0 ULDC.64 UR8, c[0x0][0x270] ;  /* 0x00009c0000080ab9 */ /* 0x000fe20000000a00 */
[----:B------:R-:W-:Y:S02]  /*0d40*/  PLOP3.LUT P1, PT, PT, PT, UP0, 0x80, 0x0 ;  /* 0x000000000000781c */ /* 0x000fe40003f2f008 */
[----:B01234-:R-:W-:Y:S02]  /*0d50*/  MOV R93, 0x2 ;  /* 0x00000002005d7802 */ /* 0x01ffe40000000f00 */
[----:B------:R-:W-:-:S07]  /*0d60*/  ISETP.NE.AND P2, PT, R15, RZ, PT ;  /* 0x000000ff0f00720c */ /* 0x000fce0003f45270 */
[----:B------:R-:W-:-:S06]  /*0d70*/  @P0 IMAD.WIDE R92, R6, R93, UR8 ;  /* 0x00000008065c0e25 */ /* 0x000fcc000f8e025d */
[----:B------:R-:W2:Y:S01]  /*0d80*/  @P1 LDG.E.U16 R92, desc[UR4][R92.64] ;  /* 0x000000045c5c1981 */ /* 0x000ea2000c1e1500 */
[----:B0-----:R-:W-:Y:S01]  /*0d90*/  IMAD R16, R6, UR37, RZ ;  /* 0x0000002506107c24 */ /* 0x001fe2000f8e02ff */
        /* <DEDUP_REMOVED lines=30> */
.L_x_7207:
[----:B------:R-:W-:-:S07]  /*0f80*/  IMAD.MOV.U32 R17, RZ, RZ, R12 ;  /* 0x000000ffff117224 */ /* 0x000fce00078e000c */
.L_x_7208:
[----:B------:R-:W-:Y:S05]  /*0f90*/  BSYNC B1 ;  /* 0x0000000000017941 */ /* 0x000fea0003800000 */
.L_x_7206:
        /* <DEDUP_REMOVED lines=16> */
.L_x_7212:
[----:B------:R-:W-:Y:S05]  /*10a0*/  BSYNC B2 ;  /* 0x0000000000027941 */ /* 0x000fea0003800000 */
.L_x_7211:
        /* <DEDUP_REMOVED lines=44> */
.L_x_7210:
[----:B------:R-:W-:Y:S05]  /*1370*/  BSYNC B1 ;  /* 0x0000000000017941 */ /* 0x000fea0003800000 */
.L_x_7209:
[----:B------:R-:W0:Y:S01]  /*1380*/  LDC R106, c[0x0][0x298] ;  /* 0x0000a600ff6a7b82 */ /* 0x000e220000000800 */
[----:B------:R-:W-:Y:S01]  /*1390*/  I2FP.F32.U32 R9, R17 ;  /* 0x0000001100097245 */ /* 0x000fe20000201000 */
[----:B------:R-:W-:Y:S01]  /*13a0*/  IMAD.MOV.U32 R108, RZ, RZ, 0x2f800000 ;  /* 0x2f800000ff6c7424 */ /* 0x000fe200078e00ff */
[----:B------:R-:W-:Y:S01]  /*13b0*/  ISETP.NE.AND P1, PT, R99, 0x1, PT ;  /* 0x000000016300780c */ /* 0x000fe20003f25270 */
[----:B-----5:R-:W-:Y:S01]  /*13c0*/  IMAD.U32 R17, R92, 0x10000, RZ ;  /* 0x000100005c117824 */ /* 0x020fe200078e00ff */
[----:B------:R-:W-:Y:S01]  /*13d0*/  @P0 SHF.L.U32 R100, R24, 0x10, RZ ;  /* 0x0000001018640819 */ /* 0x000fe200000006ff */
[----:B------:R-:W-:Y:S01]  /*13e0*/  FFMA.FTZ R9, R9, R108, 1.1641532182693481445e-10 ;  /* 0x2f00000009097423 */ /* 0x000fe2000001006c */
[----:B------:R-:W-:Y:S01]  /*13f0*/  BSSY B1, `(.L_x_7213) ;  /* 0x0000014000017945 */ /* 0x000fe20003800000 */
[----:B------:R-:W2:Y:S01]  /*1400*/  LDC R104, c[0x0][0x294] ;  /* 0x0000a500ff687b82 */ /* 0x000ea20000000800 */
[----:B------:R-:W-:Y:S01]  /*1410*/  FMUL.FTZ R17, R17, R98 ;  /* 0x0000006211117220 */ /* 0x000fe20000410000 */
[----:B------:R-:W-:Y:S01]  /*1420*/  PRMT R92, R92, 0x7632, R92 ;  /* 0x000076325c5c7816 */ /* 0x000fe2000000005c */
[----:B------:R-:W-:-:S02]  /*1430*/  VIADD R110, R99, 0x1 ;  /* 0x00000001636e7836 */ /* 0x000fc40000000000 */
[----:B0-----:R-:W-:Y:S01]  /*1440*/  FMUL.FTZ R17, R17, R106 ;  /* 0x0000006a11117220 */ /* 0x001fe20000410000 */
[----:B--2---:R-:W-:-:S04]  /*1450*/  FSETP.GTU.FTZ.AND P2, PT, R9, R104, PT ;  /* 0x000000680900720b */ /* 0x004fc80003f5c000 */
        /* <DEDUP_REMOVED lines=12> */
.L_x_7214:
[----:B------:R-:W-:-:S07]  /*1520*/  IMAD.MOV.U32 R97, RZ, RZ, R12 ;  /* 0x000000ffff617224 */ /* 0x000fce00078e000c */
.L_x_7215:
[----:B------:R-:W-:Y:S05]  /*1530*/  BSYNC B1 ;  /* 0x0000000000017941 */ /* 0x000fea0003800000 */
.L_x_7213:
        /* <DEDUP_REMOVED lines=16> */
.L_x_7219:
[----:B------:R-:W-:Y:S05]  /*1640*/  BSYNC B2 ;  /* 0x0000000000027941 */ /* 0x000fea0003800000 */
.L_x_7218:
        /* <DEDUP_REMOVED lines=44> */
.L_x_7217:
[----:B------:R-:W-:Y:S05]  /*1910*/  BSYNC B1 ;  /* 0x0000000000017941 */ /* 0x000fea0003800000 */
.L_x_7216:
[----:B------:R-:W-:Y:S01]  /*1920*/  I2FP.F32.U32 R9, R97 ;  /* 0x0000006100097245 */ /* 0x000fe20000201000 */
[----:B------:R-:W-:Y:S01]  /*1930*/  IMAD.U32 R97, R92, 0x10000, RZ ;  /* 0x000100005c617824 */ /* 0x000fe200078e00ff */
[----:B------:R-:W-:Y:S01]  /*1940*/  BSSY B1, `(.L_x_7220) ;  /* 0x0000016000017945 */ /* 0x000fe20003800000 */
[----:B------:R-:W-:Y:S02]  /*1950*/  IADD3 R114, R110, 0x1, RZ ;  /* 0x000000016e727810 */ /* 0x000fe40007ffe0ff */
        /* <DEDUP_REMOVED lines=9> */
[----:B------:R-:W-:-:S10]  /*19f0*/  @P0 FADD.FTZ R97, R92, R97 ;  /* 0x000000615c610221 */ /* 0x000fd40000010000 */
        /* <DEDUP_REMOVED lines=9> */
.L_x_7221:
[----:B------:R-:W-:-:S07]  /*1a90*/  IMAD.MOV.U32 R92, RZ, RZ, R12 ;  /* 0x000000ffff5c7224 */ /* 0x000fce00078e000c */
.L_x_7222:
[----:B------:R-:W-:Y:S05]  /*1aa0*/  BSYNC B1 ;  /* 0x0000000000017941 */ /* 0x000fea0003800000 */
.L_x_7220:
        /* <DEDUP_REMOVED lines=16> */
.L_x_7226:
[----:B------:R-:W-:Y:S05]  /*1bb0*/  BSYNC B2 ;  /* 0x0000000000027941 */ /* 0x000fea0003800000 */
.L_x_7225:
        /* <DEDUP_REMOVED lines=44> */
.L_x_7224:
[----:B------:R-:W-:Y:S05]  /*1e80*/  BSYNC B1 ;  /* 0x0000000000017941 */ /* 0x000fea0003800000 */
.L_x_7223:
        /* <DEDUP_REMOVED lines=22> */
.L_x_7228:
[----:B------:R-:W-:-:S07]  /*1ff0*/  MOV R112, R12 ;  /* 0x0000000c00707202 */ /* 0x000fce0000000f00 */
.L_x_7229:
[----:B------:R-:W-:Y:S05]  /*2000*/  BSYNC B1 ;  /* 0x0000000000017941 */ /* 0x000fea0003800000 */
.L_x_7227:
        /* <DEDUP_REMOVED lines=16> */
.L_x_7233:
[----:B------:R-:W-:Y:S05]  /*2110*/  BSYNC B2 ;  /* 0x0000000000027941 */ /* 0x000fea0003800000 */
.L_x_7232:
        /* <DEDUP_REMOVED lines=40> */
[----:B------:R-:W-:-:S03]  /*23a0*/  MOV R14, R92 ;  /* 0x0000005c000e7202 */ /* 0x000fc60000000f00 */
[----:B------:R-:W-:Y:S01]  /*23b0*/  IMAD.MOV.U32 R12, RZ, RZ, R116 ;  /* 0x000000ffff0c7224 */ /* 0x000fe200078e0074 */
[----:B------:R-:W-:Y:S01]  /*23c0*/  LOP3.LUT R7, R117, UR35, R118, 0x96, !PT ;  /* 0x0000002375077c12 */ /* 0x000fe2000f8e9676 */
[----:B------:R-:W-:-:S07]  /*23d0*/  IMAD.MOV.U32 R116, RZ, RZ, RZ ;  /* 0x000000ffff747224 */ /* 0x000fce00078e00ff */
.L_x_7231:
[----:B------:R-:W-:Y:S05]  /*23e0*/  BSYNC B1 ;  /* 0x0000000000017941 */ /* 0x000fea0003800000 */
.L_x_7230:
        /* <DEDUP_REMOVED lines=22> */
.L_x_7235:
[----:B------:R-:W-:-:S07]  /*2550*/  IMAD.MOV.U32 R110, RZ, RZ, R12 ;  /* 0x000000ffff6e7224 */ /* 0x000fce00078e000c */
.L_x_7236:
[----:B------:R-:W-:Y:S05]  /*2560*/  BSYNC B1 ;  /* 0x0000000000017941 */ /* 0x000fea0003800000 */
.L_x_7234:
        /* <DEDUP_REMOVED lines=16> */
.L_x_7240:
[----:B------:R-:W-:Y:S05]  /*2670*/  BSYNC B2 ;  /* 0x0000000000027941 */ /* 0x000fea0003800000 */
.L_x_7239:
        /* <DEDUP_REMOVED lines=41> */
[----:B------:R-:W-:-:S04]  /*2910*/  IMAD.WIDE.U32 R116, R116, -0x326172a9, RZ ;  /* 0xcd9e8d5774747825 */ /* 0x000fc800078e00ff */
[----:B------:R-:W-:Y:S01]  /*2920*/  IMAD.MOV.U32 R12, RZ, RZ, R116 ;  /* 0x000000ffff0c7224 */ /* 0x000fe200078e0074 */
[----:B------:R-:W-:-:S07]  /*2930*/  LOP3.LUT R7, R117, UR35, R128, 0x96, !PT ;  /* 0x0000002375077c12 */ /* 0x000fce000f8e9680 */
.L_x_7238:
[----:B------:R-:W-:Y:S05]  /*2940*/  BSYNC B1 ;  /* 0x0000000000017941 */ /* 0x000fea0003800000 */
.L_x_7237:
[----:B------:R-:W-:Y:S01]  /*2950*/  I2FP.F32.U32 R9, R110 ;  /* 0x0000006e00097245 */ /* 0x000fe20000201000 */
[----:B------:R-:W-:Y:S01]  /*2960*/  IMAD.U32 R93, R94, 0x10000, RZ ;  /* 0x000100005e5d7824 */ /* 0x000fe200078e00ff */
[----:B------:R-:W-:Y:S01]  /*2970*/  ISETP.NE.AND P4, PT, R112, 0x1, PT ;  /* 0x000000017000780c */ /* 0x000fe20003f85270 */
        /* <DEDUP_REMOVED lines=19> */
.L_x_7242:
[----:B------:R-:W-:-:S07]  /*2ab0*/  IMAD.MOV.U32 R110, RZ, RZ, R12 ;  /* 0x000000ffff6e7224 */ /* 0x000fce00078e000c */
.L_x_7243:
[----:B------:R-:W-:Y:S05]  /*2ac0*/  BSYNC B1 ;  /* 0x0000000000017941 */ /* 0x000fea0003800000 */
.L_x_7241:
        /* <DEDUP_REMOVED lines=16> */
.L_x_7247:
[----:B------:R-:W-:Y:S05]  /*2bd0*/  BSYNC B2 ;  /* 0x0000000000027941 */ /* 0x000fea0003800000 */
.L_x_7246:
        /* <DEDUP_REMOVED lines=44> */
.L_x_7245:
[----:B------:R-:W-:Y:S05]  /*2ea0*/  BSYNC B1 ;  /* 0x0000000000017941 */ /* 0x000fea0003800000 */
.L_x_7244:
        /* <DEDUP_REMOVED lines=22> */
.L_x_7249:
[----:B------:R-:W-:-:S07]  /*3010*/  MOV R94, R12 ;  /* 0x0000000c005e7202 */ /* 0x000fce0000000f00 */
.L_x_7250:
[----:B------:R-:W-:Y:S05]  /*3020*/  BSYNC B1 ;  /* 0x0000000000017941 */ /* 0x000fea0003800000 */
.L_x_7248:
        /* <DEDUP_REMOVED lines=16> */
.L_x_7254:
[----:B------:R-:W-:Y:S05]  /*3130*/  BSYNC B2 ;  /* 0x0000000000027941 */ /* 0x000fea0003800000 */
.L_x_7253:
        /* <DEDUP_REMOVED lines=44> */
.L_x_7252:
[----:B------:R-:W-:Y:S05]  /*3400*/  BSYNC B1 ;  /* 0x0000000000017941 */ /* 0x000fea0003800000 */
.L_x_7251:
[----:B------:R-:W-:Y:S01]  /*3410*/  I2FP.F32.U32 R9, R94 ;  /* 0x0000005e00097245 */ /* 0x000fe20000201000 */
[----:B------:R-:W-:Y:S01]  /*3420*/  IMAD.U32 R93, R95, 0x10000, RZ ;  /* 0x000100005f5d7824 */ /* 0x000fe200078e00ff */
[----:B------:R-:W-:Y:S01]  /*3430*/  ISETP.NE.AND P6, PT, R116, 0x1, PT ;  /* 0x000000017400780c */ /* 0x000fe20003fc5270 */
[----:B------:R-:W-:Y:S01]  /*3440*/  BSSY B1, `(.L_x_7255) ;  /* 0x0000014000017945 */ /* 0x000fe20003800000 */
[----:B------:R-:W-:Y:S01]  /*3450*/  @P0 SHF.L.U32 R92, R27, 0x10, RZ ;  /* 0x000000101b5c0819 */ /* 0x000fe200000006ff */
[----:B------:R-:W-:Y:S01]  /*3460*/  FFMA.FTZ R9, R9, R108, 1.1641532182693481445e-10 ;  /* 0x2f00000009097423 */ /* 0x000fe2000001006c */
[----:B------:R-:W-:Y:S01]  /*3470*/  FMUL.FTZ R93, R93, R98 ;  /* 0x000000625d5d7220 */ /* 0x000fe20000410000 */
[----:B------:R-:W-:-:S03]  /*3480*/  PRMT R112, R95, 0x7632, R112 ;  /* 0x000076325f707816 */ /* 0x000fc60000000070 */
[----:B------:R-:W-:Y:S01]  /*3490*/  FMUL.FTZ R93, R93, R106 ;  /* 0x0000006a5d5d7220 */ /* 0x000fe20000410000 */
[----:B------:R-:W-:Y:S01]  /*34a0*/  FSETP.GTU.FTZ.AND P5, PT, R9, R104, PT ;  /* 0x000000680900720b */ /* 0x000fe20003fbc000 */
[----:B------:R-:W-:-:S03]  /*34b0*/  VIADD R9, R116, 0x1 ;  /* 0x0000000174097836 */ /* 0x000fc60000000000 */
        /* <DEDUP_REMOVED lines=11> */
.L_x_7256:
[----:B------:R-:W-:-:S07]  /*3570*/  IMAD.MOV.U32 R110, RZ, RZ, R12 ;  /* 0x000000ffff6e7224 */ /* 0x000fce00078e000c */
.L_x_7257:
[----:B------:R-:W-:Y:S05]  /*3580*/  BSYNC B1 ;  /* 0x0000000000017941 */ /* 0x000fea0003800000 */
.L_x_7255:
        /* <DEDUP_REMOVED lines=18> */
.L_x_7261:
[----:B------:R-:W-:Y:S05]  /*36b0*/  BSYNC B2 ;  /* 0x0000000000027941 */ /* 0x000fea0003800000 */
.L_x_7260:
        /* <DEDUP_REMOVED lines=37> */
[----:B------:R-:W-:-:S05]  /*3910*/  LOP3.LUT R92, R95, UR33, R92, 0x96, !PT ;  /* 0x000000215f5c7c12 */ /* 0x000fca000f8e965c */
[----:B------:R-:W-:-:S04]  /*3920*/  IMAD.WIDE.U32 R92, R92, -0x2daee0ad, RZ ;  /* 0xd2511f535c5c7825 */ /* 0x000fc800078e00ff */
[----:B------:R-:W-:Y:S01]  /*3930*/  IMAD.MOV.U32 R14, RZ, RZ, R92 ;  /* 0x000000ffff0e7224 */ /* 0x000fe200078e005c */
[----:B------:R-:W-:Y:S01]  /*3940*/  LOP3.LUT R8, R93, UR36, R8, 0x96, !PT ;  /* 0x000000245d087c12 */ /* 0x000fe2000f8e9608 */
[----:B------:R-:W-:-:S04]  /*3950*/  IMAD.WIDE.U32 R92, R7, -0x326172a9, RZ ;  /* 0xcd9e8d57075c7825 */ /* 0x000fc800078e00ff */
[----:B------:R-:W-:Y:S01]  /*3960*/  IMAD.MOV.U32 R12, RZ, RZ, R92 ;  /* 0x000000ffff0c7224 */ /* 0x000fe200078e005c */
[----:B------:R-:W-:-:S07]  /*3970*/  LOP3.LUT R7, R93, UR35, R94, 0x96, !PT ;  /* 0x000000235d077c12 */ /* 0x000fce000f8e965e */
.L_x_7259:
[----:B------:R-:W-:Y:S05]  /*3980*/  BSYNC B1 ;  /* 0x0000000000017941 */ /* 0x000fea0003800000 */
.L_x_7258:
[----:B------:R-:W-:Y:S01]  /*3990*/  I2FP.F32.U32 R93, R110 ;  /* 0x0000006e005d7245 */ /* 0x000fe20000201000 */
[----:B------:R-:W-:Y:S01]  /*39a0*/  IMAD.U32 R95, R112, 0x10000, RZ ;  /* 0x00010000705f7824 */ /* 0x000fe200078e00ff */
[----:B------:R-:W-:Y:S02]  /*39b0*/  @P0 PRMT R92, R27, 0x7632, R92 ;  /* 0x000076321b5c0816 */ /* 0x000fe4000000005c */
[----:B------:R-:W-:Y:S01]  /*39c0*/  SEL R155, RZ, 0x10000, P5 ;  /* 0x00010000ff9b7807 */ /* 0x000fe20002800000 */
[----:B------:R-:W-:Y:S01]  /*39d0*/  FMUL.FTZ R95, R95, R98 ;  /* 0x000000625f5f7220 */ /* 0x000fe20000410000 */
[----:B------:R-:W-:Y:S01]  /*39e0*/  FFMA.FTZ R93, R93, R108, 1.1641532182693481445e-10 ;  /* 0x2f0000005d5d7423 */ /* 0x000fe2000001006c */
[----:B------:R-:W-:Y:S01]  /*39f0*/  @P0 IMAD.U32 R92, R92, 0x10000, RZ ;  /* 0x000100005c5c0824 */ /* 0x000fe200078e00ff */
[----:B------:R-:W-:Y:S01]  /*3a00*/  ISETP.NE.AND P5, PT, R100, RZ, PT ;  /* 0x000000ff6400720c */ /* 0x000fe20003fa5270 */
[----:B------:R-:W-:Y:S01]  /*3a10*/  FMUL.FTZ R95, R95, R106 ;  /* 0x0000006a5f5f7220 */ /* 0x000fe20000410000 */
[----:B------:R-:W-:-:S02]  /*3a20*/  SEL R100, RZ, 0x100, P4 ;  /* 0x00000100ff647807 */ /* 0x000fc40002000000 */
[----:B------:R-:W-:Y:S02]  /*3a30*/  FSETP.GTU.FTZ.AND P6, PT, R93, R104, PT ;  /* 0x000000685d00720b */ /* 0x000fe40003fdc000 */
[----:B------:R-:W-:Y:S02]  /*3a40*/  SEL R154, RZ, 0x1, P2 ;  /* 0x00000001ff9a7807 */ /* 0x000fe40001000000 */
[----:B------:R-:W-:Y:S02]  /*3a50*/  FSEL R147, R95, RZ, !P6 ;  /* 0x000000ff5f937208 */ /* 0x000fe40007000000 */
[----:B------:R-:W-:Y:S02]  /*3a60*/  SEL R157, RZ, 0x1, P3 ;  /* 0x00000001ff9d7807 */ /* 0x000fe40001800000 */
[----:B------:R-:W-:Y:S01]  /*3a70*/  F2FP.BF16.F32.PACK_AB R94, R131, R117 ;  /* 0x00000075835e723e */ /* 0x000fe200000010ff */
        /* <DEDUP_REMOVED lines=14> */
[----:B0-----:R-:W-:Y:S01]  /*3b60*/  IMAD.WIDE.U32 R94, R100, 0x10000, RZ ;  /* 0x00010000645e7825 */ /* 0x001fe200078e00ff */
[----:B------:R-:W-:-:S03]  /*3b70*/  IADD3 R100, R16, 0x80, RZ ;  /* 0x0000008010647810 */ /* 0x000fc60007ffe0ff */
        /* <DEDUP_REMOVED lines=8> */
.L_x_7205:
[----:B------:R-:W-:Y:S05]  /*3c00*/  BSYNC B0 ;  /* 0x0000000000007941 */ /* 0x000fea0003800000 */
.L_x_7204:
        /* <DEDUP_REMOVED lines=23> */
.L_x_7265:
[----:B------:R-:W-:-:S07]  /*3d80*/  IMAD.MOV.U32 R19, RZ, RZ, R12 ;  /* 0x000000ffff137224 */ /* 0x000fce00078e000c */
.L_x_7266:
[----:B------:R-:W-:Y:S05]  /*3d90*/  BSYNC B1 ;  /* 0x0000000000017941 */ /* 0x000fea0003800000 */
.L_x_7264:
        /* <DEDUP_REMOVED lines=16> */
.L_x_7270:
[----:B------:R-:W-:Y:S05]  /*3ea0*/  BSYNC B2 ;  /* 0x0000000000027941 */ /* 0x000fea0003800000 */
.L_x_7269:
        /* <DEDUP_REMOVED lines=40> */
[----:B------:R-:W-:Y:S01]  /*4130*/  IMAD.WIDE.U32 R102, R9, -0x2daee0ad, RZ ;  /* 0xd2511f5309667825 */ /* 0x000fe200078e00ff */
[----:B------:R-:W-:-:S03]  /*4140*/  HFMA2.MMA R112, -RZ, RZ, 0, 0 ;  /* 0x00000000ff707435 */ /* 0x000fc600000001ff */
[----:B------:R-:W-:Y:S01]  /*4150*/  IMAD.MOV.U32 R14, RZ, RZ, R102 ;  /* 0x000000ffff0e7224 */ /* 0x000fe200078e0066 */
[----:B------:R-:W-:-:S07]  /*4160*/  LOP3.LUT R8, R103, UR36, R8, 0x96, !PT ;  /* 0x0000002467087c12 */ /* 0x000fce000f8e9608 */
.L_x_7268:
[----:B------:R-:W-:Y:S05]  /*4170*/  BSYNC B1 ;  /* 0x0000000000017941 */ /* 0x000fea0003800000 */
.L_x_7267:
        /* <DEDUP_REMOVED lines=26> */
.L_x_7272:
[----:B------:R-:W-:-:S07]  /*4320*/  IMAD.MOV.U32 R101, RZ, RZ, R12 ;  /* 0x000000ffff657224 */ /* 0x000fce00078e000c */
.L_x_7273:
[----:B------:R-:W-:Y:S05]  /*4330*/  BSYNC B1 ;  /* 0x0000000000017941 */ /* 0x000fea0003800000 */
.L_x_7271:
        /* <DEDUP_REMOVED lines=16> */
.L_x_7277:
[----:B------:R-:W-:Y:S05]  /*4440*/  BSYNC B2 ;  /* 0x0000000000027941 */ /* 0x000fea0003800000 */
.L_x_7276:
        /* <DEDUP_REMOVED lines=40> */
[----:B------:R-:W-:Y:S01]  /*46d0*/  IMAD.WIDE.U32 R112, R112, -0x326172a9, RZ ;  /* 0xcd9e8d5770707825 */ /* 0x000fe200078e00ff */
[----:B------:R-:W-:-:S03]  /*46e0*/  HFMA2.MMA R103, -RZ, RZ, 0, 0 ;  /* 0x00000000ff677435 */ /* 0x000fc600000001ff */
[----:B------:R-:W-:Y:S01]  /*46f0*/  IMAD.MOV.U32 R12, RZ, RZ, R112 ;  /* 0x000000ffff0c7224 */ /* 0x000fe200078e0070 */
[----:B------:R-:W-:-:S07]  /*4700*/  LOP3.LUT R7, R113, UR35, R114, 0x96, !PT ;  /* 0x0000002371077c12 */ /* 0x000fce000f8e9672 */
.L_x_7275:
[----:B------:R-:W-:Y:S05]  /*4710*/  BSYNC B1 ;  /* 0x0000000000017941 */ /* 0x000fea0003800000 */
.L_x_7274:
        /* <DEDUP_REMOVED lines=23> */
.L_x_7279:
[----:B------:R-:W-:-:S07]  /*4890*/  IMAD.MOV.U32 R92, RZ, RZ, R12 ;  /* 0x000000ffff5c7224 */ /* 0x000fce00078e000c */
.L_x_7280:
[----:B------:R-:W-:Y:S05]  /*48a0*/  BSYNC B1 ;  /* 0x0000000000017941 */ /* 0x000fea0003800000 */
.L_x_7278:
        /* <DEDUP_REMOVED lines=16> */
.L_x_7284:
[----:B------:R-:W-:Y:S05]  /*49b0*/  BSYNC B2 ;  /* 0x0000000000027941 */ /* 0x000fea0003800000 */
.L_x_7283:
        /* <DEDUP_REMOVED lines=41> */
[----:B------:R-:W-:Y:S01]  /*4c50*/  IMAD.MOV.U32 R112, RZ, RZ, RZ ;  /* 0x000000ffff707224 */ /* 0x000fe200078e00ff */
[----:B------:R-:W-:Y:S02]  /*4c60*/  LOP3.LUT R7, R115, UR35, R132, 0x96, !PT ;  /* 0x0000002373077c12 */ /* 0x000fe4000f8e9684 */
[----:B------:R-:W-:-:S07]  /*4c70*/  MOV R12, R114 ;  /* 0x00000072000c7202 */ /* 0x000fce0000000f00 */
.L_x_7282:
[----:B------:R-:W-:Y:S05]  /*4c80*/  BSYNC B1 ;  /* 0x0000000000017941 */ /* 0x000fea0003800000 */
.L_x_7281:
        /* <DEDUP_REMOVED lines=22> */
.L_x_7286:
[----:B------:R-:W-:-:S07]  /*4df0*/  MOV R115, R12 ;  /* 0x0000000c00737202 */ /* 0x000fce0000000f00 */
.L_x_7287:
[----:B------:R-:W-:Y:S05]  /*4e00*/  BSYNC B1 ;  /* 0x0000000000017941 */ /* 0x000fea0003800000 */
.L_x_7285:
        /* <DEDUP_REMOVED lines=16> */
.L_x_7291:
[----:B------:R-:W-:Y:S05]  /*4f10*/  BSYNC B2 ;  /* 0x0000000000027941 */ /* 0x000fea0003800000 */
.L_x_7290:
        /* <DEDUP_REMOVED lines=37> */
[----:B------:R-:W-:-:S04]  /*5170*/  IMAD.MOV.U32 R113, RZ, RZ, RZ ;  /* 0x000000ffff717224 */ /* 0x000fc800078e00ff */
[----:B------:R-:W-:-:S04]  /*5180*/  IMAD.WIDE.U32 R92, R92, -0x2daee0ad, RZ ;  /* 0xd2511f535c5c7825 */ /* 0x000fc800078e00ff */
[----:B------:R-:W-:Y:S01]  /*5190*/  IMAD.MOV.U32 R14, RZ, RZ, R92 ;  /* 0x000000ffff0e7224 */ /* 0x000fe200078e005c */
[----:B------:R-:W-:Y:S01]  /*51a0*/  LOP3.LUT R8, R93, UR36, R8, 0x96, !PT ;  /* 0x000000245d087c12 */ /* 0x000fe2000f8e9608 */
[----:B------:R-:W-:-:S05]  /*51b0*/  IMAD.WIDE.U32 R92, R7, -0x326172a9, RZ ;  /* 0xcd9e8d57075c7825 */ /* 0x000fca00078e00ff */
[----:B------:R-:W-:Y:S02]  /*51c0*/  LOP3.LUT R7, R93, UR35, R112, 0x96, !PT ;  /* 0x000000235d077c12 */ /* 0x000fe4000f8e9670 */
[----:B------:R-:W-:-:S07]  /*51d0*/  MOV R12, R92 ;  /* 0x0000005c000c7202 */ /* 0x000fce0000000f00 */
.L_x_7289:
[----:B------:R-:W-:Y:S05]  /*51e0*/  BSYNC B1 ;  /* 0x0000000000017941 */ /* 0x000fea0003800000 */
.L_x_7288:
        /* <DEDUP_REMOVED lines=22> */
.L_x_7293:
[----:B------:R-:W-:-:S07]  /*5350*/  IMAD.MOV.U32 R114, RZ, RZ, R12 ;  /* 0x000000ffff727224 */ /* 0x000fce00078e000c */
.L_x_7294:
[----:B------:R-:W-:Y:S05]  /*5360*/  BSYNC B1 ;  /* 0x0000000000017941 */ /* 0x000fea0003800000 */
.L_x_7292:
        /* <DEDUP_REMOVED lines=16> */
.L_x_7298:
[----:B------:R-:W-:Y:S05]  /*5470*/  BSYNC B2 ;  /* 0x0000000000027941 */ /* 0x000fea0003800000 */
.L_x_7297:
        /* <DEDUP_REMOVED lines=44> */
.L_x_7296:
[----:B------:R-:W-:Y:S05]  /*5740*/  BSYNC B1 ;  /* 0x0000000000017941 */ /* 0x000fea0003800000 */
.L_x_7295:
        /* <DEDUP_REMOVED lines=22> */
.L_x_7300:
[----:B------:R-:W-:-:S07]  /*58b0*/  IMAD.MOV.U32 R112, RZ, RZ, R12 ;  /* 0x000000ffff707224 */ /* 0x000fce00078e000c */
.L_x_7301:
[----:B------:R-:W-:Y:S05]  /*58c0*/  BSYNC B1 ;  /* 0x0000000000017941 */ /* 0x000fea0003800000 */
.L_x_7299:
        /* <DEDUP_REMOVED lines=16> */
.L_x_7305:
[----:B------:R-:W-:Y:S05]  /*59d0*/  BSYNC B2 ;  /* 0x0000000000027941 */ /* 0x000fea0003800000 */
.L_x_7304:
        /* <DEDUP_REMOVED lines=44> */
.L_x_7303:
[----:B------:R-:W-:Y:S05]  /*5ca0*/  BSYNC B1 ;  /* 0x0000000000017941 */ /* 0x000fea0003800000 */
.L_x_7302:
        /* <DEDUP_REMOVED lines=22> */
.L_x_7307:
[----:B------:R-:W-:-:S07]  /*5e10*/  MOV R94, R12 ;  /* 0x0000000c005e7202 */ /* 0x000fce0000000f00 */
.L_x_7308:
[----:B------:R-:W-:Y:S05]  /*5e20*/  BSYNC B1 ;  /* 0x0000000000017941 */ /* 0x000fea0003800000 */
.L_x_7306:
        /* <DEDUP_REMOVED lines=16> */
.L_x_7312:
[----:B------:R-:W-:Y:S05]  /*5f30*/  BSYNC B2 ;  /* 0x0000000000027941 */ /* 0x000fea0003800000 */
.L_x_7311:
        /* <DEDUP_REMOVED lines=43> */
[----:B------:R-:W-:-:S11]  /*61f0*/  HFMA2.MMA R93, -RZ, RZ, 0, 0 ;  /* 0x00000000ff5d7435 */ /* 0x000fd600000001ff */
.L_x_7310:
[----:B------:R-:W-:Y:S05]  /*6200*/  BSYNC B1 ;  /* 0x0000000000017941 */ /* 0x000fea0003800000 */
.L_x_7309:
[----:B------:R-:W-:Y:S01]  /*6210*/  I2FP.F32.U32 R9, R94 ;  /* 0x0000005e00097245 */ /* 0x000fe20000201000 */
[----:B------:R-:W-:Y:S01]  /*6220*/  BSSY B1, `(.L_x_7313) ;  /* 0x0000016000017945 */ /* 0x000fe20003800000 */
[----:B------:R-:W-:Y:S02]  /*6230*/  ISETP.NE.AND P6, PT, R93, 0x1, PT ;  /* 0x000000015d00780c */ /* 0x000fe40003fc5270 */
[----:B------:R-:W-:Y:S01]  /*6240*/  @P0 SHF.L.U32 R92, R27, 0x10, RZ ;  /* 0x000000101b5c0819 */ /* 0x000fe200000006ff */
[----:B------:R-:W-:Y:S01]  /*6250*/  FFMA.FTZ R9, R9, R110, 1.1641532182693481445e-10 ;  /* 0x2f00000009097423 */ /* 0x000fe2000001006e */
[----:B------:R-:W-:-:S04]  /*6260*/  PRMT R112, R95, 0x7632, R112 ;  /* 0x000076325f707816 */ /* 0x000fc80000000070 */
[----:B------:R-:W-:Y:S01]  /*6270*/  FSETP.GTU.FTZ.AND P5, PT, R9, R106, PT ;  /* 0x0000006a0900720b */ /* 0x000fe20003fbc000 */
[----:B------:R-:W-:-:S04]  /*6280*/  IMAD.U32 R9, R95, 0x10000, RZ ;  /* 0x000100005f097824 */ /* 0x000fc800078e00ff */
[----:B------:R-:W-:-:S04]  /*6290*/  FMUL.FTZ R9, R9, R98 ;  /* 0x0000006209097220 */ /* 0x000fc80000410000 */
[----:B------:R-:W-:-:S05]  /*62a0*/  FMUL.FTZ R9, R9, R108 ;  /* 0x0000006c09097220 */ /* 0x000fca0000410000 */
        /* <DEDUP_REMOVED lines=12> */
.L_x_7314:
[----:B------:R-:W-:-:S07]  /*6370*/  IMAD.MOV.U32 R114, RZ, RZ, R12 ;  /* 0x000000ffff727224 */ /* 0x000fce00078e000c */
.L_x_7315:
[----:B------:R-:W-:Y:S05]  /*6380*/  BSYNC B1 ;  /* 0x0000000000017941 */ /* 0x000fea0003800000 */
.L_x_7313:
        /* <DEDUP_REMOVED lines=18> */
.L_x_7319:
[----:B------:R-:W-:Y:S05]  /*64b0*/  BSYNC B2 ;  /* 0x0000000000027941 */ /* 0x000fea0003800000 */
.L_x_7318:
        /* <DEDUP_REMOVED lines=37> */
[----:B------:R-:W-:-:S05]  /*6710*/  LOP3.LUT R92, R95, UR33, R92, 0x96, !PT ;  /* 0x000000215f5c7c12 */ /* 0x000fca000f8e965c */
[----:B------:R-:W-:-:S04]  /*6720*/  IMAD.WIDE.U32 R92, R92, -0x2daee0ad, RZ ;  /* 0xd2511f535c5c7825 */ /* 0x000fc800078e00ff */
[----:B------:R-:W-:Y:S01]  /*6730*/  IMAD.MOV.U32 R14, RZ, RZ, R92 ;  /* 0x000000ffff0e7224 */ /* 0x000fe200078e005c */
[----:B------:R-:W-:Y:S01]  /*6740*/  LOP3.LUT R8, R93, UR36, R8, 0x96, !PT ;  /* 0x000000245d087c12 */ /* 0x000fe2000f8e9608 */
[----:B------:R-:W-:-:S05]  /*6750*/  IMAD.WIDE.U32 R92, R7, -0x326172a9, RZ ;  /* 0xcd9e8d57075c7825 */ /* 0x000fca00078e00ff */
[----:B------:R-:W-:Y:S02]  /*6760*/  LOP3.LUT R7, R93, UR35, R94, 0x96, !PT ;  /* 0x000000235d077c12 */ /* 0x000fe4000f8e965e */
[----:B------:R-:W-:-:S07]  /*6770*/  MOV R12, R92 ;  /* 0x0000005c000c7202 */ /* 0x000fce0000000f00 */
.L_x_7317:
[----:B------:R-:W-:Y:S05]  /*6780*/  BSYNC B1 ;  /* 0x0000000000017941 */ /* 0x000fea0003800000 */
.L_x_7316:
        /* <DEDUP_REMOVED lines=39> */
.L_x_7263:
[----:B------:R-:W-:Y:S05]  /*6a00*/  BSYNC B0 ;  /* 0x0000000000007941 */ /* 0x000fea0003800000 */
.L_x_7262:
[----:B------:R-:W-:Y:S01]  /*6a10*/  ISETP.NE.AND P0, PT, R20, RZ, PT ;  /* 0x000000ff1400720c */ /* 0x000fe20003f05270 */
[----:B------:R-:W-:-:S12]  /*6a20*/  BSSY B0, `(.L_x_7320) ;  /* 0x00002de000007945 */ /* 0x000fd80003800000 */
[----:B------:R-:W-:Y:S05]  /*6a30*/  @!P0 BRA `(.L_x_7321) ;  /* 0x0000002c00708947 */ /* 0x000fea0003800000 */
[----:B0-2---:R-:W0:Y:S01]  /*6a40*/  LDC.64 R92, c[0x0][0x220] ;  /* 0x00008800ff5c7b82 */ /* 0x005e220000000a00 */
        /* <DEDUP_REMOVED lines=19> */
.L_x_7323:
[----:B------:R-:W-:-:S07]  /*6b80*/  IMAD.MOV.U32 R21, RZ, RZ, R12 ;  /* 0x000000ffff157224 */ /* 0x000fce00078e000c */
.L_x_7324:
[----:B------:R-:W-:Y:S05]  /*6b90*/  BSYNC B1 ;  /* 0x0000000000017941 */ /* 0x000fea0003800000 */
.L_x_7322:
        /* <DEDUP_REMOVED lines=16> */
.L_x_7328:
[----:B------:R-:W-:Y:S05]  /*6ca0*/  BSYNC B2 ;  /* 0x0000000000027941 */ /* 0x000fea0003800000 */
.L_x_7327:
        /* <DEDUP_REMOVED lines=44> */
.L_x_7326:
[----:B------:R-:W-:Y:S05]  /*6f70*/  BSYNC B1 ;  /* 0x0000000000017941 */ /* 0x000fea0003800000 */
.L_x_7325:
        /* <DEDUP_REMOVED lines=8> */
[----:B------:R-:W2:Y:S01]  /*7000*/  LDC R106, c[0x0][0x294] ;  /* 0x0000a500ff6a7b82 */ /* 0x000ea20000000800 */
[----:B------:R-:W-:Y:S01]  /*7010*/  PRMT R92, R92, 0x7632, R92 ;  /* 0x000076325c5c7816 */ /* 0x000fe2000000005c */
[----:B------:R-:W-:-:S02]  /*7020*/  VIADD R112, R107, 0x1 ;  /* 0x000000016b707836 */ /* 0x000fc40000000000 */
[----:B------:R-:W-:Y:S01]  /*7030*/  FFMA.FTZ R9, R9, R110, 1.1641532182693481445e-10 ;  /* 0x2f00000009097423 */ /* 0x000fe2000001006e */
[----:B0-----:R-:W-:-:S04]  /*7040*/  FMUL.FTZ R21, R21, R108 ;  /* 0x0000006c15157220 */ /* 0x001fc80000410000 */
[----:B--2---:R-:W-:-:S04]  /*7050*/  FSETP.GTU.FTZ.AND P2, PT, R9, R106, PT ;  /* 0x0000006a0900720b */ /* 0x004fc80003f5c000 */
        /* <DEDUP_REMOVED lines=12> */
.L_x_7330:
[----:B------:R-:W-:-:S07]  /*7120*/  IMAD.MOV.U32 R102, RZ, RZ, R12 ;  /* 0x000000ffff667224 */ /* 0x000fce00078e000c */
.L_x_7331:
[----:B------:R-:W-:Y:S05]  /*7130*/  BSYNC B1 ;  /* 0x0000000000017941 */ /* 0x000fea0003800000 */
.L_x_7329:
        /* <DEDUP_REMOVED lines=16> */
.L_x_7335:
[----:B------:R-:W-:Y:S05]  /*7240*/  BSYNC B2 ;  /* 0x0000000000027941 */ /* 0x000fea0003800000 */
.L_x_7334:
        /* <DEDUP_REMOVED lines=43> */
[----:B------:R-:W-:-:S07]  /*7500*/  LOP3.LUT R7, R123, UR35, R136, 0x96, !PT ;  /* 0x000000237b077c12 */ /* 0x000fce000f8e9688 */
.L_x_7333:
[----:B------:R-:W-:Y:S05]  /*7510*/  BSYNC B1 ;  /* 0x0000000000017941 */ /* 0x000fea0003800000 */
.L_x_7332:
        /* <DEDUP_REMOVED lines=23> */
.L_x_7337:
[----:B------:R-:W-:-:S07]  /*7690*/  MOV R92, R12 ;  /* 0x0000000c005c7202 */ /* 0x000fce0000000f00 */
.L_x_7338:
[----:B------:R-:W-:Y:S05]  /*76a0*/  BSYNC B1 ;  /* 0x0000000000017941 */ /* 0x000fea0003800000 */
.L_x_7336:
        /* <DEDUP_REMOVED lines=16> */
.L_x_7342:
[----:B------:R-:W-:Y:S05]  /*77b0*/  BSYNC B2 ;  /* 0x0000000000027941 */ /* 0x000fea0003800000 */
.L_x_7341:
        /* <DEDUP_REMOVED lines=41> */
[----:B------:R-:W-:-:S05]  /*7a50*/  IMAD.WIDE.U32 R122, R122, -0x326172a9, RZ ;  /* 0xcd9e8d577a7a7825 */ /* 0x000fca00078e00ff */
[----:B------:R-:W-:Y:S02]  /*7a60*/  LOP3.LUT R7, R123, UR35, R136, 0x96, !PT ;  /* 0x000000237b077c12 */ /* 0x000fe4000f8e9688 */
[----:B------:R-:W-:-:S07]  /*7a70*/  MOV R12, R122 ;  /* 0x0000007a000c7202 */ /* 0x000fce0000000f00 */
.L_x_7340:
[----:B------:R-:W-:Y:S05]  /*7a80*/  BSYNC B1 ;  /* 0x0000000000017941 */ /* 0x000fea0003800000 */
.L_x_7339:
        /* <DEDUP_REMOVED lines=22> */
.L_x_7344:
[----:B------:R-:W-:-:S07]  /*7bf0*/  IMAD.MOV.U32 R114, RZ, RZ, R12 ;  /* 0x000000ffff727224 */ /* 0x000fce00078e000c */
.L_x_7345:
[----:B------:R-:W-:Y:S05]  /*7c00*/  BSYNC B1 ;  /* 0x0000000000017941 */ /* 0x000fea0003800000 */
.L_x_7343:
        /* <DEDUP_REMOVED lines=16> */
.L_x_7349:
[----:B------:R-:W-:Y:S05]  /*7d10*/  BSYNC B2 ;  /* 0x0000000000027941 */ /* 0x000fea0003800000 */
.L_x_7348:
        /* <DEDUP_REMOVED lines=44> */
.L_x_7347:
[----:B------:R-:W-:Y:S05]  /*7fe0*/  BSYNC B1 ;  /* 0x0000000000017941 */ /* 0x000fea0003800000 */
.L_x_7346:
        /* <DEDUP_REMOVED lines=22> */
.L_x_7351:
[----:B------:R-:W-:-:S07]  /*8150*/  MOV R112, R12 ;  /* 0x0000000c00707202 */ /* 0x000fce0000000f00 */
.L_x_7352:
[----:B------:R-:W-:Y:S05]  /*8160*/  BSYNC B1 ;  /* 0x0000000000017941 */ /* 0x000fea0003800000 */
.L_x_7350:
        /* <DEDUP_REMOVED lines=16> */
.L_x_7356:
[----:B------:R-:W-:Y:S05]  /*8270*/  BSYNC B2 ;  /* 0x0000000000027941 */ /* 0x000fea0003800000 */
.L_x_7355:
        /* <DEDUP_REMOVED lines=44> */
.L_x_7354:
[----:B------:R-:W-:Y:S05]  /*8540*/  BSYNC B1 ;  /* 0x0000000000017941 */ /* 0x000fea0003800000 */
.L_x_7353:
        /* <DEDUP_REMOVED lines=22> */
.L_x_7358:
[----:B------:R-:W-:-:S07]  /*86b0*/  IMAD.MOV.U32 R112, RZ, RZ, R12 ;  /* 0x000000ffff707224 */ /* 0x000fce00078e000c */
.L_x_7359:
[----:B------:R-:W-:Y:S05]  /*86c0*/  BSYNC B1 ;  /* 0x0000000000017941 */ /* 0x000fea0003800000 */
.L_x_7357:
        /* <DEDUP_REMOVED lines=16> */
.L_x_7363:
[----:B------:R-:W-:Y:S05]  /*87d0*/  BSYNC B2 ;  /* 0x0000000000027941 */ /* 0x000fea0003800000 */
.L_x_7362:
        /* <DEDUP_REMOVED lines=44> */
.L_x_7361:
[----:B------:R-:W-:Y:S05]  /*8aa0*/  BSYNC B1 ;  /* 0x0000000000017941 */ /* 0x000fea0003800000 */
.L_x_7360:
        /* <DEDUP_REMOVED lines=22> */
.L_x_7365:
[----:B------:R-:W-:-:S07]  /*8c10*/  MOV R94, R12 ;  /* 0x0000000c005e7202 */ /* 0x000fce0000000f00 */
.L_x_7366:
[----:B------:R-:W-:Y:S05]  /*8c20*/  BSYNC B1 ;  /* 0x0000000000017941 */ /* 0x000fea0003800000 */
.L_x_7364:
        /* <DEDUP_REMOVED lines=16> */
.L_x_7370:
[----:B------:R-:W-:Y:S05]  /*8d30*/  BSYNC B2 ;  /* 0x0000000000027941 */ /* 0x000fea0003800000 */
.L_x_7369:
        /* <DEDUP_REMOVED lines=44> */
.L_x_7368:
[----:B------:R-:W-:Y:S05]  /*9000*/  BSYNC B1 ;  /* 0x0000000000017941 */ /* 0x000fea0003800000 */
.L_x_7367:
        /* <DEDUP_REMOVED lines=22> */
.L_x_7372:
[----:B------:R-:W-:-:S07]  /*9170*/  IMAD.MOV.U32 R114, RZ, RZ, R12 ;  /* 0x000000ffff727224 */ /* 0x000fce00078e000c */
.L_x_7373:
[----:B------:R-:W-:Y:S05]  /*9180*/  BSYNC B1 ;  /* 0x0000000000017941 */ /* 0x000fea0003800000 */
.L_x_7371:
        /* <DEDUP_REMOVED lines=18> */
.L_x_7377:
[----:B------:R-:W-:Y:S05]  /*92b0*/  BSYNC B2 ;  /* 0x0000000000027941 */ /* 0x000fea0003800000 */
.L_x_7376:
        /* <DEDUP_REMOVED lines=44> */
.L_x_7375:
[----:B------:R-:W-:Y:S05]  /*9580*/  BSYNC B1 ;  /* 0x0000000000017941 */ /* 0x000fea0003800000 */
.L_x_7374:
        /* <DEDUP_REMOVED lines=39> */
.L_x_7321:
[----:B------:R-:W-:Y:S05]  /*9800*/  BSYNC B0 ;  /* 0x0000000000007941 */ /* 0x000fea0003800000 */
.L_x_7320:
[----:B------:R-:W-:Y:S01]  /*9810*/  ISETP.NE.AND P0, PT, R22, RZ, PT ;  /* 0x000000ff1600720c */ /* 0x000fe20003f05270 */
[----:B------:R-:W-:-:S12]  /*9820*/  BSSY B0, `(.L_x_7378) ;  /* 0x00002dd000007945 */ /* 0x000fd80003800000 */
[----:B------:R-:W-:Y:S05]  /*9830*/  @!P0 BRA `(.L_x_7379) ;  /* 0x0000002c006c8947 */ /* 0x000fea0003800000 */
[----:B0-23--:R-:W0:Y:S01]  /*9840*/  LDC.64 R92, c[0x0][0x220] ;  /* 0x00008800ff5c7b82 */ /* 0x00de220000000a00 */
        /* <DEDUP_REMOVED lines=19> */
.L_x_7381:
[----:B------:R-:W-:-:S07]  /*9980*/  IMAD.MOV.U32 R23, RZ, RZ, R12 ;  /* 0x000000ffff177224 */ /* 0x000fce00078e000c */
.L_x_7382:
[----:B------:R-:W-:Y:S05]  /*9990*/  BSYNC B1 ;  /* 0x0000000000017941 */ /* 0x000fea0003800000 */
.L_x_7380:
        /* <DEDUP_REMOVED lines=16> */
.L_x_7386:
[----:B------:R-:W-:Y:S05]  /*9aa0*/  BSYNC B2 ;  /* 0x0000000000027941 */ /* 0x000fea0003800000 */
.L_x_7385:
        /* <DEDUP_REMOVED lines=44> */
.L_x_7384:
[----:B------:R-:W-:Y:S05]  /*9d70*/  BSYNC B1 ;  /* 0x0000000000017941 */ /* 0x000fea0003800000 */
.L_x_7383:
        /* <DEDUP_REMOVED lines=26> */
.L_x_7388:
[----:B------:R-:W-:-:S07]  /*9f20*/  IMAD.MOV.U32 R102, RZ, RZ, R12 ;  /* 0x000000ffff667224 */ /* 0x000fce00078e000c */
.L_x_7389:
[----:B------:R-:W-:Y:S05]  /*9f30*/  BSYNC B1 ;  /* 0x0000000000017941 */ /* 0x000fea0003800000 */
.L_x_7387:
        /* <DEDUP_REMOVED lines=16> */
.L_x_7393:
[----:B------:R-:W-:Y:S05]  /*a040*/  BSYNC B2 ;  /* 0x0000000000027941 */ /* 0x000fea0003800000 */
.L_x_7392:
        /* <DEDUP_REMOVED lines=44> */
.L_x_7391:
[----:B------:R-:W-:Y:S05]  /*a310*/  BSYNC B1 ;  /* 0x0000000000017941 */ /* 0x000fea0003800000 */
.L_x_7390:
        /* <DEDUP_REMOVED lines=23> */
.L_x_7395:
[----:B------:R-:W-:-:S07]  /*a490*/  MOV R92, R12 ;  /* 0x0000000c005c7202 */ /* 0x000fce0000000f00 */
.L_x_7396:
[----:B------:R-:W-:Y:S05]  /*a4a0*/  BSYNC B1 ;  /* 0x0000000000017941 */ /* 0x000fea0003800000 */
.L_x_7394:
        /* <DEDUP_REMOVED lines=16> */
.L_x_7400:
[----:B------:R-:W-:Y:S05]  /*a5b0*/  BSYNC B2 ;  /* 0x0000000000027941 */ /* 0x000fea0003800000 */
.L_x_7399:
        /* <DEDUP_REMOVED lines=44> */
.L_x_7398:
[----:B------:R-:W-:Y:S05]  /*a880*/  BSYNC B1 ;  /* 0x0000000000017941 */ /* 0x000fea0003800000 */
.L_x_7397:
        /* <DEDUP_REMOVED lines=22> */
.L_x_7402:
[----:B------:R-:W-:-:S07]  /*a9f0*/  IMAD.MOV.U32 R114, RZ, RZ, R12 ;  /* 0x000000ffff727224 */ /* 0x000fce00078e000c */
.L_x_7403:
[----:B------:R-:W-:Y:S05]  /*aa00*/  BSYNC B1 ;  /* 0x0000000000017941 */ /* 0x000fea0003800000 */
.L_x_7401:
        /* <DEDUP_REMOVED lines=16> */
.L_x_7407:
[----:B------:R-:W-:Y:S05]  /*ab10*/  BSYNC B2 ;  /* 0x0000000000027941 */ /* 0x000fea0003800000 */
.L_x_7406:
        /* <DEDUP_REMOVED lines=44> */
.L_x_7405:
[----:B------:R-:W-:Y:S05]  /*ade0*/  BSYNC B1 ;  /* 0x0000000000017941 */ /* 0x000fea0003800000 */
.L_x_7404:
        /* <DEDUP_REMOVED lines=22> */
.L_x_7409:
[----:B------:R-:W-:-:S07]  /*af50*/  MOV R112, R12 ;  /* 0x0000000c00707202 */ /* 0x000fce0000000f00 */
.L_x_7410:
[----:B------:R-:W-:Y:S05]  /*af60*/  BSYNC B1 ;  /* 0x0000000000017941 */ /* 0x000fea0003800000 */
.L_x_7408:
        /* <DEDUP_REMOVED lines=16> */
.L_x_7414:
[----:B------:R-:W-:Y:S05]  /*b070*/  BSYNC B2 ;  /* 0x0000000000027941 */ /* 0x000fea0003800000 */
.L_x_7413:
        /* <DEDUP_REMOVED lines=44> */
.L_x_7412:
[----:B------:R-:W-:Y:S05]  /*b340*/  BSYNC B1 ;  /* 0x0000000000017941 */ /* 0x000fea0003800000 */
.L_x_7411:
        /* <DEDUP_REMOVED lines=22> */
.L_x_7416:
[----:B------:R-:W-:-:S07]  /*b4b0*/  IMAD.MOV.U32 R112, RZ, RZ, R12 ;  /* 0x000000ffff707224 */ /* 0x000fce00078e000c */
.L_x_7417:
[----:B------:R-:W-:Y:S05]  /*b4c0*/  BSYNC B1 ;  /* 0x0000000000017941 */ /* 0x000fea0003800000 */
.L_x_7415:
        /* <DEDUP_REMOVED lines=16> */
.L_x_7421:
[----:B------:R-:W-:Y:S05]  /*b5d0*/  BSYNC B2 ;  /* 0x0000000000027941 */ /* 0x000fea0003800000 */
.L_x_7420:
        /* <DEDUP_REMOVED lines=44> */
.L_x_7419:
[----:B------:R-:W-:Y:S05]  /*b8a0*/  BSYNC B1 ;  /* 0x0000000000017941 */ /* 0x000fea0003800000 */
.L_x_7418:
        /* <DEDUP_REMOVED lines=22> */
.L_x_7423:
[----:B------:R-:W-:-:S07]  /*ba10*/  MOV R94, R12 ;  /* 0x0000000c005e7202 */ /* 0x000fce0000000f00 */
.L_x_7424:
[----:B------:R-:W-:Y:S05]  /*ba20*/  BSYNC B1 ;  /* 0x0000000000017941 */ /* 0x000fea0003800000 */
.L_x_7422:
        /* <DEDUP_REMOVED lines=16> */
.L_x_7428:
[----:B------:R-:W-:Y:S05]  /*bb30*/  BSYNC B2 ;  /* 0x0000000000027941 */ /* 0x000fea0003800000 */
.L_x_7427:
        /* <DEDUP_REMOVED lines=44> */
.L_x_7426:
[----:B------:R-:W-:Y:S05]  /*be00*/  BSYNC B1 ;  /* 0x0000000000017941 */ /* 0x000fea0003800000 */
.L_x_7425:
        /* <DEDUP_REMOVED lines=22> */
.L_x_7430:
[----:B------:R-:W-:-:S07]  /*bf70*/  IMAD.MOV.U32 R114, RZ, RZ, R12 ;  /* 0x000000ffff727224 */ /* 0x000fce00078e000c */
.L_x_7431:
[----:B------:R-:W-:Y:S05]  /*bf80*/  BSYNC B1 ;  /* 0x0000000000017941 */ /* 0x000fea0003800000 */
.L_x_7429:
        /* <DEDUP_REMOVED lines=18> */
.L_x_7435:
[----:B------:R-:W-:Y:S05]  /*c0b0*/  BSYNC B2 ;  /* 0x0000000000027941 */ /* 0x000fea0003800000 */
.L_x_7434:
        /* <DEDUP_REMOVED lines=44> */
.L_x_7433:
[----:B------:R-:W-:Y:S05]  /*c380*/  BSYNC B1 ;  /* 0x0000000000017941 */ /* 0x000fea0003800000 */
.L_x_7432:
        /* <DEDUP_REMOVED lines=38> */
.L_x_7379:
[----:B------:R-:W-:Y:S05]  /*c5f0*/  BSYNC B0 ;  /* 0x0000000000007941 */ /* 0x000fea0003800000 */
.L_x_7378:
[----:B0-234-:R-:W-:Y:S01]  /*c600*/  FADD.FTZ R92, RZ, R17 ;  /* 0x00000011ff5c7221 */ /* 0x01dfe20000010000 */
        /* <DEDUP_REMOVED lines=128> */
.L_x_7456:
        /* <DEDUP_REMOVED lines=77> */
[----:B------:R-:W0:Y:S01]  /*d2e0*/  LDC.64 R152, c[0x0][0x2b8] ;  /* 0x0000ae00ff987b82 */ /* 0x000e220000000a00 */
[----:B------:R-:W-:Y:S01]  /*d2f0*/  FMUL.FTZ R93, R155, R92 ;  /* 0x0000005c9b5d7220 */ /* 0x000fe20000410000 */
[--C-:B------:R-:W-:Y:S01]  /*d300*/  FADD.FTZ R92, R97, -R96.reuse ;  /* 0x80000060615c7221 */ /* 0x100fe20000010000 */
[C---:B------:R-:W-:Y:S01]  /*d310*/  FMUL.FTZ R95, R155.reuse, R98 ;  /* 0x000000629b5f7220 */ /* 0x040fe20000410000 */
[----:B------:R-:W-:Y:S01]  /*d320*/  FMUL.FTZ R100, R155, R100 ;  /* 0x000000649b647220 */ /* 0x000fe20000410000 */
[----:B------:R-:W-:Y:S01]  /*d330*/  FADD.FTZ R98, R131, -R96 ;  /* 0x8000006083627221 */ /* 0x000fe20000010000 */
[----:B------:R-:W-:Y:S01]  /*d340*/  FMUL.FTZ R94, R155, R92 ;  /* 0x0000005c9b5e7220 */ /* 0x000fe20000410000 */
[----:B-----5:R-:W-:Y:S01]  /*d350*/  FFMA.FTZ R92, R80, R93, R88 ;  /* 0x0000005d505c7223 */ /* 0x020fe20000010058 */
[----:B------:R-:W-:Y:S01]  /*d360*/  FFMA.FTZ R95, R82, R95, R90 ;  /* 0x0000005f525f7223 */ /* 0x000fe2000001005a */
[----:B------:R-:W-:Y:S01]  /*d370*/  FFMA.FTZ R100, R83, R100, R91 ;  /* 0x0000006453647223 */ /* 0x000fe2000001005b */
[----:B------:R-:W-:Y:S01]  /*d380*/  FFMA.FTZ R93, R81, R94, R89 ;  /* 0x0000005e515d7223 */ /* 0x000fe20000010059 */
[----:B------:R-:W-:Y:S01]  /*d390*/  FADD.FTZ R94, R117, -R96 ;  /* 0x80000060755e7221 */ /* 0x000fe20000010000 */
[----:B------:R-:W-:-:S03]  /*d3a0*/  FMUL.FTZ R98, R155, R98 ;  /* 0x000000629b627220 */ /* 0x000fc60000410000 */
[----:B------:R-:W-:Y:S02]  /*d3b0*/  F2FP.BF16.F32.PACK_AB R92, R93, R92 ;  /* 0x0000005c5d5c723e */ /* 0x000fe400000010ff */
[----:B------:R-:W-:Y:S01]  /*d3c0*/  F2FP.BF16.F32.PACK_AB R93, R100, R95 ;  /* 0x0000005f645d723e */ /* 0x000fe200000010ff */
[----:B------:R-:W-:Y:S01]  /*d3d0*/  FMUL.FTZ R95, R155, R94 ;  /* 0x0000005e9b5f7220 */ /* 0x000fe20000410000 */
[----:B------:R-:W-:-:S03]  /*d3e0*/  FADD.FTZ R100, R147, -R96 ;  /* 0x8000006093647221 */ /* 0x000fc60000010000 */
[----:B------:R-:W-:Y:S01]  /*d3f0*/  FFMA.FTZ R94, R76, R95, R84 ;  /* 0x0000005f4c5e7223 */ /* 0x000fe20000010054 */
[----:B------:R-:W-:Y:S01]  /*d400*/  FFMA.FTZ R95, R77, R98, R85 ;  /* 0x000000624d5f7223 */ /* 0x000fe20000010055 */
[----:B------:R-:W-:Y:S01]  /*d410*/  FADD.FTZ R98, R129, -R96 ;  /* 0x8000006081627221 */ /* 0x000fe20000010000 */
[----:B------:R-:W-:Y:S01]  /*d420*/  FMUL.FTZ R100, R155, R100 ;  /* 0x000000649b647220 */ /* 0x000fe20000410000 */
[C---:B0-----:R-:W-:Y:S02]  /*d430*/  IMAD.WIDE.U32 R152, R16.reuse, 0x10, R152 ;  /* 0x0000001010987825 */ /* 0x041fe400078e0098 */
[----:B------:R-:W-:Y:S02]  /*d440*/  F2FP.BF16.F32.PACK_AB R94, R95, R94 ;  /* 0x0000005e5f5e723e */ /* 0x000fe400000010ff */
[----:B------:R-:W-:Y:S01]  /*d450*/  FMUL.FTZ R95, R155, R98 ;  /* 0x000000629b5f7220 */ /* 0x000fe20000410000 */
[----:B------:R-:W-:Y:S01]  /*d460*/  FFMA.FTZ R100, R79, R100, R87 ;  /* 0x000000644f647223 */ /* 0x000fe20000010057 */
[----:B------:R-:W-:-:S02]  /*d470*/  VIADD R16, R16, 0x80 ;  /* 0x0000008010107836 */ /* 0x000fc40000000000 */
[----:B------:R-:W-:-:S05]  /*d480*/  FFMA.FTZ R95, R78, R95, R86 ;  /* 0x0000005f4e5f7223 */ /* 0x000fca0000010056 */
[----:B------:R-:W-:-:S05]  /*d490*/  F2FP.BF16.F32.PACK_AB R95, R100, R95 ;  /* 0x0000005f645f723e */ /* 0x000fca00000010ff */
[----:B------:R1:W-:Y:S02]  /*d4a0*/  STG.E.128 desc[UR4][R152.64], R92 ;  /* 0x0000005c98007986 */ /* 0x0003e4000c101d04 */
.L_x_7438:
[----:B------:R-:W-:Y:S05]  /*d4b0*/  BSYNC B0 ;  /* 0x0000000000007941 */ /* 0x000fea0003800000 */
.L_x_7437:
        /* <DEDUP_REMOVED lines=27> */
[C---:B0-----:R-:W-:Y:S01]  /*d670*/  IMAD.WIDE.U32 R152, R16.reuse, 0x10, R152 ;  /* 0x0000001010987825 */ /* 0x041fe200078e0098 */
[----:B------:R-:W-:Y:S02]  /*d680*/  IADD3 R16, R16, 0x80, RZ ;  /* 0x0000008010107810 */ /* 0x000fe40007ffe0ff */
[----:B------:R-:W-:Y:S01]  /*d690*/  F2FP.BF16.F32.PACK_AB R94, R95, R94 ;  /* 0x0000005e5f5e723e */ /* 0x000fe200000010ff */
[----:B------:R-:W-:Y:S01]  /*d6a0*/  FMUL.FTZ R95, R155, R98 ;  /* 0x000000629b5f7220 */ /* 0x000fe20000410000 */
[----:B------:R-:W-:-:S03]  /*d6b0*/  FFMA.FTZ R100, R63, R100, R71 ;  /* 0x000000643f647223 */ /* 0x000fc60000010047 */
[----:B------:R-:W-:-:S05]  /*d6c0*/  FFMA.FTZ R95, R62, R95, R70 ;  /* 0x0000005f3e5f7223 */ /* 0x000fca0000010046 */
[----:B------:R-:W-:-:S05]  /*d6d0*/  F2FP.BF16.F32.PACK_AB R95, R100, R95 ;  /* 0x0000005f645f723e */ /* 0x000fca00000010ff */
[----:B------:R2:W-:Y:S02]  /*d6e0*/  STG.E.128 desc[UR4][R152.64], R92 ;  /* 0x0000005c98007986 */ /* 0x0005e4000c101d04 */
.L_x_7440:
[----:B------:R-:W-:Y:S05]  /*d6f0*/  BSYNC B0 ;  /* 0x0000000000007941 */ /* 0x000fea0003800000 */
.L_x_7439:
[----:B------:R-:W-:Y:S01]  /*d700*/  ISETP.NE.AND P0, PT, R20, RZ, PT ;  /* 0x000000ff1400720c */ /* 0x000fe20003f05270 */
[----:B------:R-:W-:-:S12]  /*d710*/  BSSY B0, `(.L_x_7441) ;  /* 0x0000022000007945 */ /* 0x000fd80003800000 */
[----:B------:R-:W-:Y:S05]  /*d720*/  @!P0 BRA `(.L_x_7442) ;  /* 0x0000000000808947 */ /* 0x000fea0003800000 */
[--C-:B012---:R-:W-:Y:S01]  /*d730*/  FADD.FTZ R92, R21, -R96.reuse ;  /* 0x80000060155c7221 */ /* 0x107fe20000010000 */
        /* <DEDUP_REMOVED lines=31> */
.L_x_7442:
[----:B------:R-:W-:Y:S05]  /*d930*/  BSYNC B0 ;  /* 0x0000000000007941 */ /* 0x000fea0003800000 */
.L_x_7441:
        /* <DEDUP_REMOVED lines=8> */
[C---:B------:R-:W-:Y:S01]  /*d9c0*/  FMUL.FTZ R153, R155.reuse, R98 ;  /* 0x000000629b997220 */ /* 0x040fe20000410000 */
[----:B------:R-:W-:Y:S01]  /*d9d0*/  FMUL.FTZ R94, R155, R94 ;  /* 0x0000005e9b5e7220 */ /* 0x000fe20000410000 */
[----:B------:R-:W-:Y:S01]  /*d9e0*/  FADD.FTZ R102, R127, -R96 ;  /* 0x800000607f667221 */ /* 0x000fe20000010000 */
[----:B-----5:R-:W-:Y:S01]  /*d9f0*/  FFMA.FTZ R92, R32, R93, R40 ;  /* 0x0000005d205c7223 */ /* 0x020fe20000010028 */
[----:B------:R-:W-:Y:S01]  /*da00*/  FFMA.FTZ R93, R34, R153, R42 ;  /* 0x00000099225d7223 */ /* 0x000fe2000001002a */
[----:B------:R-:W-:Y:S01]  /*da10*/  FFMA.FTZ R153, R33, R94, R41 ;  /* 0x0000005e21997223 */ /* 0x000fe20000010029 */
[--C-:B------:R-:W-:Y:S01]  /*da20*/  FADD.FTZ R104, R141, -R96.reuse ;  /* 0x800000608d687221 */ /* 0x100fe20000010000 */
[--C-:B------:R-:W-:Y:S01]  /*da30*/  FADD.FTZ R106, R143, -R96.reuse ;  /* 0x800000608f6a7221 */ /* 0x100fe20000010000 */
[----:B------:R-:W-:Y:S01]  /*da40*/  FADD.FTZ R96, R151, -R96 ;  /* 0x8000006097607221 */ /* 0x000fe20000010000 */
        /* <DEDUP_REMOVED lines=13> */
[----:B------:R-:W-:Y:S02]  /*db20*/  F2FP.BF16.F32.PACK_AB R95, R96, R95 ;  /* 0x0000005f605f723e */ /* 0x000fe400000010ff */
[----:B------:R-:W-:Y:S01]  /*db30*/  F2FP.BF16.F32.PACK_AB R93, R100, R93 ;  /* 0x0000005d645d723e */ /* 0x000fe200000010ff */
[----:B0-----:R-:W-:-:S05]  /*db40*/  IMAD.WIDE.U32 R152, R16, 0x10, R152 ;  /* 0x0000001010987825 */ /* 0x001fca00078e0098 */
[----:B------:R4:W-:Y:S02]  /*db50*/  STG.E.128 desc[UR4][R152.64], R92 ;  /* 0x0000005c98007986 */ /* 0x0009e4000c101d04 */
.L_x_7444:
[----:B------:R-:W-:Y:S05]  /*db60*/  BSYNC B0 ;  /* 0x0000000000007941 */ /* 0x000fea0003800000 */
.L_x_7443:
[----:B------:R-:W-:Y:S02]  /*db70*/  IADD3 R6, R6, UR18, RZ ;  /* 0x0000001206067c10 */ /* 0x000fe4000fffe0ff */
[----:B------:R-:W-:Y:S02]  /*db80*/  SEL R96, RZ, 0x1, P3 ;  /* 0x00000001ff607807 */ /* 0x000fe40001800000 */
[----:B------:R-:W-:-:S13]  /*db90*/  ISETP.GE.AND P0, PT, R6, UR19, PT ;  /* 0x0000001306007c0c */ /* 0x000fda000bf06270 */
[----:B------:R-:W-:Y:S05]  /*dba0*/  @!P0 BRA `(.L_x_7445) ;  /* 0xffffff30005c8947 */ /* 0x000fea000383ffff */
[----:B------:R-:W-:Y:S05]  /*dbb0*/  EXIT ;  /* 0x000000000000794d */ /* 0x000fea0003800000 */
.L_x_7436:
[----:B------:R-:W-:Y:S01]  /*dbc0*/  HFMA2.MMA R110, -RZ, RZ, 0, 5.9604644775390625e-08 ;  /* 0x00000001ff6e7435 */ /* 0x000fe200000001ff */
[----:B------:R-:W-:Y:S01]  /*dbd0*/  IMAD.MOV.U32 R157, RZ, RZ, R98 ;  /* 0x000000ffff9d7224 */ /* 0x000fe200078e0062 */
[----:B------:R-:W-:Y:S01]  /*dbe0*/  MOV R106, 0xffffffff ;  /* 0xffffffff006a7802 */ /* 0x000fe20000000f00 */
[----:B------:R-:W-:-:S08]  /*dbf0*/  IMAD.MOV.U32 R159, RZ, RZ, 0x1f ;  /* 0x0000001fff9f7424 */ /* 0x000fd000078e00ff */
[----:B-1---5:R-:W-:Y:S05]  /*dc00*/  WARPSYNC.COLLECTIVE R106, `(.L_x_7446) ;  /* 0x000000006a087348 */ /* 0x022fea0003c00000 */
[----:B------:R0:W2:Y:S02]  /*dc10*/  SHFL.BFLY P5, R108, R157, R110, R159 ;  /* 0x0c00006e9d6c7389 */ /* 0x0000a400000a009f */
[----:B012--5:R-:W-:Y:S01]  /*dc20*/  ENDCOLLECTIVE ;  /* 0x000000000000791b */ /* 0x027fe20003800000 */
.L_x_7446:
[----:B------:R-:W-:Y:S02]  /*dc30*/  IMAD.MOV.U32 R110, RZ, RZ, 0x2 ;  /* 0x00000002ff6e7424 */ /* 0x000fe400078e00ff */
[----:B------:R-:W-:-:S04]  /*dc40*/  IMAD.MOV.U32 R93, RZ, RZ, R108 ;  /* 0x000000ffff5d7224 */ /* 0x000fc800078e006c */
[----:B------:R-:W-:-:S05]  /*dc50*/  FADD.FTZ R96, R98, R93 ;  /* 0x0000005d62607221 */ /* 0x000fca0000010000 */
[----:B------:R-:W-:-:S07]  /*dc60*/  MOV R157, R96 ;  /* 0x00000060009d7202 */ /* 0x000fce0000000f00 */
[----:B------:R-:W-:Y:S05]  /*dc70*/  WARPSYNC.COLLECTIVE R106, `(.L_x_7447) ;  /* 0x000000006a087348 */ /* 0x000fea0003c00000 */
[----:B------:R0:W1:Y:S02]  /*dc80*/  SHFL.BFLY P5, R108, R157, R110, R159 ;  /* 0x0c00006e9d6c7389 */ /* 0x00006400000a009f */
[----:B01----:R-:W-:Y:S01]  /*dc90*/  ENDCOLLECTIVE ;  /* 0x000000000000791b */ /* 0x003fe20003800000 */
.L_x_7447:
[----:B------:R-:W-:Y:S01]  /*dca0*/  HFMA2.MMA R110, -RZ, RZ, 0, 2.384185791015625e-07 ;  /* 0x00000004ff6e7435 */ /* 0x000fe200000001ff */
[----:B------:R-:W-:-:S05]  /*dcb0*/  MOV R93, R108 ;  /* 0x0000006c005d7202 */ /* 0x000fca0000000f00 */
[----:B------:R-:W-:-:S04]  /*dcc0*/  FADD.FTZ R100, R96, R93 ;  /* 0x0000005d60647221 */ /* 0x000fc80000010000 */
[----:B------:R-:W-:-:S07]  /*dcd0*/  IMAD.MOV.U32 R157, RZ, RZ, R100 ;  /* 0x000000ffff9d7224 */ /* 0x000fce00078e0064 */
[----:B------:R-:W-:Y:S05]  /*dce0*/  WARPSYNC.COLLECTIVE R106, `(.L_x_7448) ;  /* 0x000000006a087348 */ /* 0x000fea0003c00000 */
[----:B------:R0:W1:Y:S02]  /*dcf0*/  SHFL.BFLY P5, R108, R157, R110, R159 ;  /* 0x0c00006e9d6c7389 */ /* 0x00006400000a009f */
[----:B01----:R-:W-:Y:S01]  /*dd00*/  ENDCOLLECTIVE ;  /* 0x000000000000791b */ /* 0x003fe20003800000 */
.L_x_7448:
[----:B------:R-:W-:Y:S02]  /*dd10*/  IMAD.MOV.U32 R110, RZ, RZ, 0x8 ;  /* 0x00000008ff6e7424 */ /* 0x000fe400078e00ff */
[----:B------:R-:W-:-:S04]  /*dd20*/  IMAD.MOV.U32 R93, RZ, RZ, R108 ;  /* 0x000000ffff5d7224 */ /* 0x000fc800078e006c */
[----:B------:R-:W-:-:S05]  /*dd30*/  FADD.FTZ R102, R100, R93 ;  /* 0x0000005d64667221 */ /* 0x000fca0000010000 */
[----:B------:R-:W-:-:S07]  /*dd40*/  MOV R157, R102 ;  /* 0x00000066009d7202 */ /* 0x000fce0000000f00 */
[----:B------:R-:W-:Y:S05]  /*dd50*/  WARPSYNC.COLLECTIVE R106, `(.L_x_7449) ;  /* 0x000000006a087348 */ /* 0x000fea0003c00000 */
[----:B------:R0:W1:Y:S02]  /*dd60*/  SHFL.BFLY P5, R108, R157, R110, R159 ;  /* 0x0c00006e9d6c7389 */ /* 0x00006400000a009f */
[----:B01----:R-:W-:Y:S01]  /*dd70*/  ENDCOLLECTIVE ;  /* 0x000000000000791b */ /* 0x003fe20003800000 */
.L_x_7449:
[----:B------:R-:W-:Y:S01]  /*dd80*/  HFMA2.MMA R110, -RZ, RZ, 0, 9.5367431640625e-07 ;  /* 0x00000010ff6e7435 */ /* 0x000fe200000001ff */
[----:B------:R-:W-:-:S05]  /*dd90*/  MOV R93, R108 ;  /* 0x0000006c005d7202 */ /* 0x000fca0000000f00 */
[----:B------:R-:W-:-:S04]  /*dda0*/  FADD.FTZ R104, R102, R93 ;  /* 0x0000005d66687221 */ /* 0x000fc80000010000 */
[----:B------:R-:W-:-:S07]  /*ddb0*/  IMAD.MOV.U32 R157, RZ, RZ, R104 ;  /* 0x000000ffff9d7224 */ /* 0x000fce00078e0068 */
[----:B------:R-:W-:Y:S05]  /*ddc0*/  WARPSYNC.COLLECTIVE R106, `(.L_x_7450) ;  /* 0x000000006a087348 */ /* 0x000fea0003c00000 */
[----:B------:R0:W1:Y:S02]  /*ddd0*/  SHFL.BFLY P5, R108, R157, R110, R159 ;  /* 0x0c00006e9d6c7389 */ /* 0x00006400000a009f */
[----:B01----:R-:W-:Y:S01]  /*dde0*/  ENDCOLLECTIVE ;  /* 0x000000000000791b */ /* 0x003fe20003800000 */
.L_x_7450:
        /* <DEDUP_REMOVED lines=73> */
.L_x_7451:
[----:B------:R-:W-:Y:S01]  /*e280*/  HFMA2.MMA R110, -RZ, RZ, 0, 1.1920928955078125e-07 ;  /* 0x00000002ff6e7435 */ /* 0x000fe200000001ff */
[----:B------:R-:W-:-:S05]  /*e290*/  MOV R96, R108 ;  /* 0x0000006c00607202 */ /* 0x000fca0000000f00 */
[----:B------:R-:W-:-:S04]  /*e2a0*/  FADD.FTZ R96, R93, R96 ;  /* 0x000000605d607221 */ /* 0x000fc80000010000 */
[----:B------:R-:W-:-:S07]  /*e2b0*/  IMAD.MOV.U32 R157, RZ, RZ, R96 ;  /* 0x000000ffff9d7224 */ /* 0x000fce00078e0060 */
[----:B------:R-:W-:Y:S05]  /*e2c0*/  WARPSYNC.COLLECTIVE R106, `(.L_x_7452) ;  /* 0x000000006a087348 */ /* 0x000fea0003c00000 */
[----:B------:R0:W1:Y:S02]  /*e2d0*/  SHFL.BFLY P5, R108, R157, R110, R159 ;  /* 0x0c00006e9d6c7389 */ /* 0x00006400000a009f */
[----:B01----:R-:W-:Y:S01]  /*e2e0*/  ENDCOLLECTIVE ;  /* 0x000000000000791b */ /* 0x003fe20003800000 */
.L_x_7452:
[----:B------:R-:W-:Y:S02]  /*e2f0*/  IMAD.MOV.U32 R110, RZ, RZ, 0x4 ;  /* 0x00000004ff6e7424 */ /* 0x000fe400078e00ff */
[----:B------:R-:W-:-:S04]  /*e300*/  IMAD.MOV.U32 R153, RZ, RZ, R108 ;  /* 0x000000ffff997224 */ /* 0x000fc800078e006c */
[----:B------:R-:W-:-:S05]  /*e310*/  FADD.FTZ R153, R96, R153 ;  /* 0x0000009960997221 */ /* 0x000fca0000010000 */
[----:B------:R-:W-:-:S07]  /*e320*/  MOV R157, R153 ;  /* 0x00000099009d7202 */ /* 0x000fce0000000f00 */
[----:B------:R-:W-:Y:S05]  /*e330*/  WARPSYNC.COLLECTIVE R106, `(.L_x_7453) ;  /* 0x000000006a087348 */ /* 0x000fea0003c00000 */
[----:B------:R0:W1:Y:S02]  /*e340*/  SHFL.BFLY P5, R108, R157, R110, R159 ;  /* 0x0c00006e9d6c7389 */ /* 0x00006400000a009f */
[----:B01----:R-:W-:Y:S01]  /*e350*/  ENDCOLLECTIVE ;  /* 0x000000000000791b */ /* 0x003fe20003800000 */
.L_x_7453:
[----:B------:R-:W-:Y:S01]  /*e360*/  HFMA2.MMA R110, -RZ, RZ, 0, 4.76837158203125e-07 ;  /* 0x00000008ff6e7435 */ /* 0x000fe200000001ff */
[----:B------:R-:W-:-:S05]  /*e370*/  MOV R98, R108 ;  /* 0x0000006c00627202 */ /* 0x000fca0000000f00 */
[----:B------:R-:W-:-:S04]  /*e380*/  FADD.FTZ R98, R153, R98 ;  /* 0x0000006299627221 */ /* 0x000fc80000010000 */
[----:B------:R-:W-:-:S07]  /*e390*/  IMAD.MOV.U32 R157, RZ, RZ, R98 ;  /* 0x000000ffff9d7224 */ /* 0x000fce00078e0062 */
[----:B------:R-:W-:Y:S05]  /*e3a0*/  WARPSYNC.COLLECTIVE R106, `(.L_x_7454) ;  /* 0x000000006a087348 */ /* 0x000fea0003c00000 */
[----:B------:R0:W1:Y:S02]  /*e3b0*/  SHFL.BFLY P5, R108, R157, R110, R159 ;  /* 0x0c00006e9d6c7389 */ /* 0x00006400000a009f */
[----:B01----:R-:W-:Y:S01]  /*e3c0*/  ENDCOLLECTIVE ;  /* 0x000000000000791b */ /* 0x003fe20003800000 */
.L_x_7454:
[----:B------:R-:W-:Y:S02]  /*e3d0*/  IMAD.MOV.U32 R110, RZ, RZ, 0x10 ;  /* 0x00000010ff6e7424 */ /* 0x000fe400078e00ff */
[----:B------:R-:W-:-:S04]  /*e3e0*/  IMAD.MOV.U32 R155, RZ, RZ, R108 ;  /* 0x000000ffff9b7224 */ /* 0x000fc800078e006c */
[----:B------:R-:W-:-:S05]  /*e3f0*/  FADD.FTZ R155, R98, R155 ;  /* 0x0000009b629b7221 */ /* 0x000fca0000010000 */
[----:B------:R-:W-:-:S07]  /*e400*/  MOV R157, R155 ;  /* 0x0000009b009d7202 */ /* 0x000fce0000000f00 */
[----:B------:R-:W-:Y:S05]  /*e410*/  WARPSYNC.COLLECTIVE R106, `(.L_x_7455) ;  /* 0x000000006a087348 */ /* 0x000fea0003c00000 */
[----:B------:R0:W1:Y:S02]  /*e420*/  SHFL.BFLY P5, R108, R157, R110, R159 ;  /* 0x0c00006e9d6c7389 */ /* 0x00006400000a009f */
[----:B01----:R-:W-:Y:S01]  /*e430*/  ENDCOLLECTIVE ;  /* 0x000000000000791b */ /* 0x003fe20003800000 */
.L_x_7455:
[----:B------:R-:W-:Y:S01]  /*e440*/  MOV R100, R108 ;  /* 0x0000006c00647202 */ /* 0x000fe20000000f00 */
[----:B------:R-:W-:Y:S06]  /*e450*/  BRA `(.L_x_7456) ;  /* 0xffffffe8006c7947 */ /* 0x000fec000383ffff */
.L_x_7457:
        /* <DEDUP_REMOVED lines=10> */
.L_x_30224:


//--------------------- .text._ZN10layer_norm13ln_fwd_kernelINS_13Kernel_traitsIf13__nv_bfloat16S2_S2_fjLj4096ELj1ELj1ELj4ELj16ENS_18Kernel_traits_baseILj4096EfS2_S2_S2_fjLj128EEEEELb1ELb0ELb0ELb1EEEvNS_9FwdParamsE --------------------------
	.section	.text._ZN10layer_norm13ln_fwd_kernelINS_13Kernel_traitsIf13__nv_bfloat16S2_S2_fjLj4096ELj1ELj1ELj4ELj16ENS_18Kernel_traits_baseILj4096EfS2_S2_S2_fjLj128EEEEELb1ELb0ELb0ELb1EEEvNS_9FwdParamsE,"ax",@progbits
	.align	128
        .global         _ZN10layer_norm13ln_fwd_kernelINS_13Kernel_traitsIf13__nv_bfloat16S2_S2_fjLj4096ELj1ELj1ELj4ELj16ENS_18Kernel_traits_baseILj4096EfS2_S2_S2_fjLj128EEEEELb1ELb0ELb0ELb1EEEvNS_9FwdParamsE
        .type           _ZN10layer_norm13ln_fwd_kernelINS_13Kernel_traitsIf13__nv_bfloat16S2_S2_fjLj4096ELj1ELj1ELj4ELj16ENS_18Kernel_traits_baseILj4096EfS2_S2_S2_fjLj128EEEEELb1ELb0ELb0ELb1EEEvNS_9FwdParamsE,@function
        .size           _ZN10layer_norm13ln_fwd_kernelINS_13Kernel_traitsIf13__nv_bfloat16S2_S2_fjLj4096ELj1ELj1ELj4ELj16ENS_18Kernel_traits_baseILj4096EfS2_S2_S2_fjLj128EEEEELb1ELb0ELb0ELb1EEEvNS_9FwdParamsE,(.L_x_30225 - _ZN10layer_norm13ln_fwd_kernelINS_13Kernel_traitsIf13__nv_bfloat16S2_S2_fjLj4096ELj1ELj1ELj4ELj16ENS_18Kernel_traits_baseILj4096EfS2_S2_S2_fjLj128EEEEELb1ELb0ELb0ELb1EEEvNS_9FwdParamsE)
        .other          _ZN10layer_norm13ln_fwd_kernelINS_13Kernel_traitsIf13__nv_bfloat16S2_S2_fjLj4096ELj1ELj1ELj4ELj16ENS_18Kernel_traits_baseILj4096EfS2_S2_S2_fjLj128EEEEELb1ELb0ELb0ELb1EEEvNS_9FwdParamsE,@"STO_CUDA_ENTRY STV_DEFAULT"
_ZN10layer_norm13ln_fwd_kernelINS_13Kernel_traitsIf13__nv_bfloat16S2_S2_fjLj4096ELj1ELj1ELj4ELj16ENS_18Kernel_traits_baseILj4096EfS2_S2_S2_fjLj128EEEEELb1ELb0ELb0ELb1EEEvNS_9FwdParamsE:
.text._ZN10layer_norm13ln_fwd_kernelINS_13Kernel_traitsIf13__nv_bfloat16S2_S2_fjLj4096ELj1ELj1ELj4ELj16ENS_18Kernel_traits_baseILj4096EfS2_S2_S2_fjLj128EEEEELb1ELb0ELb0ELb1EEEvNS_9FwdParamsE:
        /* <DEDUP_REMOVED lines=10> */
[----:B------:R-:W-:Y:S01]  /*00a0*/  ULDC.64 UR10, c[0x0][0x2c8] ;  /* 0x0000b200000a7ab9 */ /* 0x000fe20000000a00 */
[----:B------:R-:W-:Y:S01]  /*00b0*/  ULDC.64 UR12, c[0x0][0x260] ;  /* 0x00009800000c7ab9 */ /* 0x000fe20000000a00 */
[----:B------:R-:W-:-:S04]  /*00c0*/  ULDC UR9, c[0x0][0x214] ;  /* 0x0000850000097ab9 */ /* 0x000fc80000000800 */
[----:B------:R-:W3:Y:S01]  /*00d0*/  @P0 LDG.E.64 R2, desc[UR4][R2.64] ;  /* 0x0000000402020981 */ /* 0x000ee2000c1e1b00 */
[----:B------:R-:W4:Y:S01]  /*00e0*/  @P0 LDC R11, c[0x0][0x2f0] ;  /* 0x0000bc00ff0b0b82 */ /* 0x000f220000000800 */
[----:B0-----:R-:W-:Y:S01]  /*00f0*/  @P0 MOV R6, R26 ;  /* 0x0000001a00060202 */ /* 0x001fe20000000f00 */
[----:B-1----:R-:W-:-:S05]  /*0100*/  @P0 IMAD.MOV.U32 R7, RZ, RZ, R27 ;  /* 0x000000ffff070224 */ /* 0x002fca00078e001b */
[----:B------:R-:W4:Y:S01]  /*0110*/  @P0 LDG.E.64 R4, desc[UR4][R6.64] ;  /* 0x0000000406040981 */ /* 0x000f22000c1e1b00 */
[----:B------:R-:W2:Y:S01]  /*0120*/  S2UR UR8, SR_CTAID.X ;  /* 0x00000000000879c3 */ /* 0x000ea20000002500 */
[----:B------:R-:W-:Y:S02]  /*0130*/  CS2R R100, SRZ ;  /* 0x0000000000647805 */ /* 0x000fe4000001ff00 */
[----:B------:R-:W-:Y:S02]  /*0140*/  CS2R R102, SRZ ;  /* 0x0000000000667805 */ /* 0x000fe4000001ff00 */
[----:B------:R-:W-:Y:S02]  /*0150*/  CS2R R96, SRZ ;  /* 0x0000000000607805 */ /* 0x000fe4000001ff00 */
[----:B------:R-:W-:Y:S02]  /*0160*/  CS2R R98, SRZ ;  /* 0x0000000000627805 */ /* 0x000fe4000001ff00 */
[----:B------:R-:W-:-:S02]  /*0170*/  CS2R R92, SRZ ;  /* 0x00000000005c7805 */ /* 0x000fc4000001ff00 */
[----:B------:R-:W-:Y:S02]  /*0180*/  CS2R R94, SRZ ;  /* 0x00000000005e7805 */ /* 0x000fe4000001ff00 */
[----:B------:R-:W-:Y:S01]  /*0190*/  CS2R R88, SRZ ;  /* 0x0000000000587805 */ /* 0x000fe2000001ff00 */
[----:B------:R-:W2:Y:S01]  /*01a0*/  LDC R9, c[0x0][RZ] ;  /* 0x00000000ff097b82 */ /* 0x000ea20000000800 */
        /* <DEDUP_REMOVED lines=8> */
[----:B------:R-:W-:Y:S01]  /*0230*/  CS2R R74, SRZ ;  /* 0x00000000004a7805 */ /* 0x000fe2000001ff00 */
[----:B--2---:R-:W-:Y:S01]  /*0240*/  IMAD R12, R9, UR8, R0 ;  /* 0x00000008090c7c24 */ /* 0x004fe2000f8e0200 */
[----:B---3--:R-:W-:-:S02]  /*0250*/  @P0 R2UR UR6, R2 ;  /* 0x00000000020602ca */ /* 0x008fc400000e0000 */
[----:B------:R-:W-:-:S11]  /*0260*/  @P0 R2UR UR7, R3 ;  /* 0x00000000030702ca */ /* 0x000fd600000e0000 */
[----:B------:R-:W-:Y:S02]  /*0270*/  UIADD3 UR18, UR6, -0x61c88647, URZ ;  /* 0x9e3779b906127890 */ /* 0x000fe4000fffe03f */
[----:B------:R-:W-:Y:S02]  /*0280*/  UIADD3 UR19, UR7, -0x4498517b, URZ ;  /* 0xbb67ae8507137890 */ /* 0x000fe4000fffe03f */
[----:B------:R-:W-:Y:S02]  /*0290*/  UIADD3 UR20, UR6, 0x3c6ef372, URZ ;  /* 0x3c6ef37206147890 */ /* 0x000fe4000fffe03f */
[----:B------:R-:W-:Y:S01]  /*02a0*/  UIADD3 UR21, UR7, 0x76cf5d0a, URZ ;  /* 0x76cf5d0a07157890 */ /* 0x000fe2000fffe03f */
[----:B----4-:R-:W-:Y:S01]  /*02b0*/  @P0 IADD3 R26, P1, R4, R11, RZ ;  /* 0x0000000b041a0210 */ /* 0x010fe20007f3e0ff */
[----:B------:R-:W-:Y:S02]  /*02c0*/  UIADD3 UR23, UR7, 0x32370b8f, URZ ;  /* 0x32370b8f07177890 */ /* 0x000fe4000fffe03f */
[----:B------:R-:W-:Y:S01]  /*02d0*/  UIADD3 UR22, UR6, -0x255992d5, URZ ;  /* 0xdaa66d2b06167890 */ /* 0x000fe2000fffe03f */
[----:B------:R-:W-:Y:S01]  /*02e0*/  @P0 IADD3.X R27, RZ, R5, RZ, P1, !PT ;  /* 0x00000005ff1b0210 */ /* 0x000fe20000ffe4ff */
[----:B------:R-:W-:Y:S01]  /*02f0*/  IMAD.WIDE.U32 R4, R12, -0x326172a9, RZ ;  /* 0xcd9e8d570c047825 */ /* 0x000fe200078e00ff */
[----:B------:R-:W-:Y:S01]  /*0300*/  UIADD3 UR24, UR6, 0x78dde6e4, URZ ;  /* 0x78dde6e406187890 */ /* 0x000fe2000fffe03f */
[----:B------:R-:W-:Y:S01]  /*0310*/  ISETP.NE.U32.AND P0, PT, RZ, UR10, PT ;  /* 0x0000000aff007c0c */ /* 0x000fe2000bf05070 */
[----:B------:R-:W-:Y:S01]  /*0320*/  UIADD3 UR25, UR7, -0x126145ec, URZ ;  /* 0xed9eba1407197890 */ /* 0x000fe2000fffe03f */
[--C-:B------:R-:W-:Y:S01]  /*0330*/  SHF.R.U32.HI R13, RZ, 0x2, R27.reuse ;  /* 0x00000002ff0d7819 */ /* 0x100fe2000001161b */
[----:B------:R-:W-:Y:S01]  /*0340*/  UIADD3 UR27, UR7, -0x56f99767, URZ ;  /* 0xa9066899071b7890 */ /* 0x000fe2000fffe03f */
[----:B------:R-:W-:Y:S01]  /*0350*/  SHF.R.U64 R14, R26, 0x2, R27 ;  /* 0x000000021a0e7819 */ /* 0x000fe2000000121b */
[----:B------:R-:W-:-:S02]  /*0360*/  UIADD3 UR26, UR6, 0x1715609d, URZ ;  /* 0x1715609d061a7890 */ /* 0x000fc4000fffe03f */
[----:B------:R-:W-:Y:S01]  /*0370*/  LOP3.LUT R6, R5, UR6, R13, 0x96, !PT ;  /* 0x0000000605067c12 */ /* 0x000fe2000f8e960d */
[----:B------:R-:W-:Y:S01]  /*0380*/  UIADD3 UR28, UR6, -0x4ab325aa, URZ ;  /* 0xb54cda56061c7890 */ /* 0x000fe2000fffe03f */
[----:B------:R-:W-:Y:S01]  /*0390*/  ISETP.NE.AND.EX P0, PT, RZ, UR11, PT, P0 ;  /* 0x0000000bff007c0c */ /* 0x000fe2000bf05300 */
[----:B------:R-:W-:Y:S01]  /*03a0*/  IMAD.WIDE.U32 R2, R14, -0x2daee0ad, RZ ;  /* 0xd2511f530e027825 */ /* 0x000fe200078e00ff */
[----:B------:R-:W-:Y:S02]  /*03b0*/  UIADD3 UR29, UR7, 0x646e171e, URZ ;  /* 0x646e171e071d7890 */ /* 0x000fe4000fffe03f */
[----:B------:R-:W-:Y:S01]  /*03c0*/  UIADD3 UR31, UR7, 0x1fd5c5a3, URZ ;  /* 0x1fd5c5a3071f7890 */ /* 0x000fe2000fffe03f */
[----:B------:R-:W-:Y:S01]  /*03d0*/  IMAD.WIDE.U32 R6, R6, -0x2daee0ad, RZ ;  /* 0xd2511f5306067825 */ /* 0x000fe200078e00ff */
[----:B------:R-:W-:Y:S01]  /*03e0*/  LOP3.LUT R3, R3, UR7, RZ, 0x3c, !PT ;  /* 0x0000000703037c12 */ /* 0x000fe2000f8e3cff */
[----:B------:R-:W-:Y:S02]  /*03f0*/  UIADD3 UR30, UR6, 0x5384540f, URZ ;  /* 0x5384540f061e7890 */ /* 0x000fe4000fffe03f */
[----:B------:R-:W-:Y:S01]  /*0400*/  UIADD3 UR32, UR6, -0xe443238, URZ ;  /* 0xf1bbcdc806207890 */ /* 0x000fe2000fffe03f */
[----:B------:R-:W-:Y:S01]  /*0410*/  LOP3.LUT R8, R7, UR19, R2, 0x96, !PT ;  /* 0x0000001307087c12 */ /* 0x000fe2000f8e9602 */
[----:B------:R-:W-:Y:S01]  /*0420*/  IMAD.WIDE.U32 R2, R3, -0x326172a9, RZ ;  /* 0xcd9e8d5703027825 */ /* 0x000fe200078e00ff */
[----:B------:R-:W-:-:S03]  /*0430*/  UIADD3 UR33, UR7, -0x24c28bd8, URZ ;  /* 0xdb3d742807217890 */ /* 0x000fc6000fffe03f */
        /* <DEDUP_REMOVED lines=18> */
[----:B------:R-:W-:Y:S01]  /*0560*/  IMAD.SHL.U32 R6, R0, 0x20, RZ ;  /* 0x0000002000067824 */ /* 0x000fe200078e00ff */
[----:B------:R-:W-:Y:S01]  /*0570*/  LOP3.LUT R10, R5, UR28, R2, 0x96, !PT ;  /* 0x0000001c050a7c12 */ /* 0x000fe2000f8e9602 */
[----:B------:R-:W-:-:S04]  /*0580*/  IMAD.WIDE.U32 R2, R3, -0x2daee0ad, RZ ;  /* 0xd2511f5303027825 */ /* 0x000fc800078e00ff */
[----:B------:R-:W-:Y:S01]  /*0590*/  IMAD.WIDE.U32 R10, R10, -0x2daee0ad, RZ ;  /* 0xd2511f530a0a7825 */ /* 0x000fe200078e00ff */
[----:B------:R-:W-:-:S04]  /*05a0*/  LOP3.LUT R3, R3, UR29, R8, 0x96, !PT ;  /* 0x0000001d03037c12 */ /* 0x000fc8000f8e9608 */
[----:B------:R-:W-:Y:S01]  /*05b0*/  LOP3.LUT R141, R11, UR31, R2, 0x96, !PT ;  /* 0x0000001f0b8d7c12 */ /* 0x000fe2000f8e9602 */
[----:B------:R-:W-:-:S04]  /*05c0*/  IMAD.WIDE.U32 R2, R3, -0x326172a9, RZ ;  /* 0xcd9e8d5703027825 */ /* 0x000fc800078e00ff */
[----:B------:R-:W-:Y:S01]  /*05d0*/  IMAD.HI.U32 R5, R141, -0x326172a9, RZ ;  /* 0xcd9e8d578d057827 */ /* 0x000fe200078e00ff */
[----:B------:R-:W-:Y:S02]  /*05e0*/  LOP3.LUT R140, R3, UR30, R4, 0x96, !PT ;  /* 0x0000001e038c7c12 */ /* 0x000fe4000f8e9604 */
[----:B------:R-:W-:Y:S02]  /*05f0*/  LOP3.LUT R4, R6, 0xfe0, RZ, 0xc0, !PT ;  /* 0x00000fe006047812 */ /* 0x000fe400078ec0ff */
[----:B------:R-:W-:Y:S01]  /*0600*/  LOP3.LUT R30, R5, UR32, R2, 0x96, !PT ;  /* 0x00000020051e7c12 */ /* 0x000fe2000f8e9602 */
[----:B------:R-:W-:Y:S01]  /*0610*/  IMAD.HI.U32 R3, R140, -0x2daee0ad, RZ ;  /* 0xd2511f538c037827 */ /* 0x000fe200078e00ff */
[C---:B------:R-:W-:Y:S02]  /*0620*/  IADD3 R6, P2, R4.reuse, UR10, RZ ;  /* 0x0000000a04067c10 */ /* 0x040fe4000ff5e0ff */
[----:B------:R-:W-:Y:S02]  /*0630*/  IADD3 R4, P1, R4, UR12, RZ ;  /* 0x0000000c04047c10 */ /* 0x000fe4000ff3e0ff */
[----:B------:R-:W-:-:S02]  /*0640*/  IADD3.X R7, RZ, UR11, RZ, P2, !PT ;  /* 0x0000000bff077c10 */ /* 0x000fc400097fe4ff */
[----:B------:R-:W-:Y:S01]  /*0650*/  LEA.HI R2, R0, UR8, RZ, 0x19 ;  /* 0x0000000800027c11 */ /* 0x000fe2000f8fc8ff */
[----:B------:R-:W-:Y:S01]  /*0660*/  IMAD.X R5, RZ, RZ, UR13, P1 ;  /* 0x0000000dff057e24 */ /* 0x000fe200088e06ff */
[----:B------:R-:W-:Y:S01]  /*0670*/  LOP3.LUT R10, R3, UR33, R10, 0x96, !PT ;  /* 0x00000021030a7c12 */ /* 0x000fe2000f8e960a */
[----:B------:R0:W5:Y:S01]  /*0680*/  @P0 LDG.E.128 R100, desc[UR4][R6.64] ;  /* 0x0000000406640981 */ /* 0x000162000c1e1d00 */
[----:B------:R-:W-:-:S03]  /*0690*/  ISETP.GE.AND P1, PT, R2, UR9, PT ;  /* 0x0000000902007c0c */ /* 0x000fc6000bf26270 */
[----:B------:R0:W5:Y:S04]  /*06a0*/  @P0 LDG.E.128 R96, desc[UR4][R6.64+0x10] ;  /* 0x0000100406600981 */ /* 0x000168000c1e1d00 */
[----:B------:R0:W5:Y:S04]  /*06b0*/  @P0 LDG.E.128 R92, desc[UR4][R6.64+0x1000] ;  /* 0x00100004065c0981 */ /* 0x000168000c1e1d00 */
[----:B------:R0:W5:Y:S04]  /*06c0*/  @P0 LDG.E.128 R88, desc[UR4][R6.64+0x1010] ;  /* 0x0010100406580981 */ /* 0x000168000c1e1d00 */
[----:B------:R0:W5:Y:S04]  /*06d0*/  @P0 LDG.E.128 R84, desc[UR4][R6.64+0x2000] ;  /* 0x0020000406540981 */ /* 0x000168000c1e1d00 */
[----:B------:R0:W5:Y:S04]  /*06e0*/  @P0 LDG.E.128 R80, desc[UR4][R6.64+0x2010] ;  /* 0x0020100406500981 */ /* 0x000168000c1e1d00 */
[----:B------:R0:W5:Y:S04]  /*06f0*/  @P0 LDG.E.128 R76, desc[UR4][R6.64+0x3000] ;  /* 0x00300004064c0981 */ /* 0x000168000c1e1d00 */
[----:B------:R0:W5:Y:S01]  /*0700*/  @P0 LDG.E.128 R72, desc[UR4][R6.64+0x3010] ;  /* 0x0030100406480981 */ /* 0x000162000c1e1d00 */
[----:B------:R-:W-:Y:S05]  /*0710*/  @P1 EXIT ;  /* 0x000000000000194d */ /* 0x000fea0003800000 */
[----:B------:R-:W-:Y:S01]  /*0720*/  UIADD3 UR34, UR6, -0x700cb87f, URZ ;  /* 0x8ff3478106227890 */ /* 0x000fe2000fffe03f */
[----:B------:R-:W-:Y:S01]  /*0730*/  IMAD R141, R141, -0x326172a9, RZ ;  /* 0xcd9e8d578d8d7824 */ /* 0x000fe200078e02ff */
[----:B------:R-:W-:Y:S01]  /*0740*/  UIADD3 UR35, UR7, -0x695add53, URZ ;  /* 0x96a522ad07237890 */ /* 0x000fe2000fffe03f */
[----:B0-----:R-:W-:Y:S01]  /*0750*/  IMAD.HI.U32 R6, R10, -0x326172a9, RZ ;  /* 0xcd9e8d570a067827 */ /* 0x001fe200078e00ff */
[----:B------:R-:W-:Y:S01]  /*0760*/  ULDC.64 UR8, c[0x0][0x270] ;  /* 0x00009c0000087ab9 */ /* 0x000fe20000000a00 */
[----:B------:R-:W5:Y:S02]  /*0770*/  LDG.E.128 R68, desc[UR4][R4.64] ;  /* 0x0000000404447981 */ /* 0x000f64000c1e1d00 */
[----:B------:R-:W-:Y:S02]  /*0780*/  IMAD R140, R140, -0x2daee0ad, RZ ;  /* 0xd2511f538c8c7824 */ /* 0x000fe400078e02ff */
[----:B------:R-:W-:Y:S01]  /*0790*/  IMAD.HI.U32 R3, R30, -0x2daee0ad, RZ ;  /* 0xd2511f531e037827 */ /* 0x000fe200078e00ff */
[----:B------:R-:W-:Y:S01]  /*07a0*/  LOP3.LUT R141, R6, UR34, R141, 0x96, !PT ;  /* 0x00000022068d7c12 */ /* 0x000fe2000f8e968d */
[----:B------:R-:W-:Y:S01]  /*07b0*/  HFMA2.MMA R6, -RZ, RZ, 0, 0 ;  /* 0x00000000ff067435 */ /* 0x000fe200000001ff */
[----:B------:R-:W5:Y:S01]  /*07c0*/  LDG.E.128 R64, desc[UR4][R4.64+0x10] ;  /* 0x0000100404407981 */ /* 0x000f62000c1e1d00 */
[----:B------:R-:W-:Y:S01]  /*07d0*/  UISETP.NE.U32.AND UP0, UPT, UR8, URZ, UPT ;  /* 0x0000003f0800728c */ /* 0x000fe2000bf05070 */
[----:B------:R-:W-:Y:S01]  /*07e0*/  LOP3.LUT R140, R3, UR35, R140, 0x96, !PT ;  /* 0x00000023038c7c12 */ /* 0x000fe2000f8e968c */
[----:B------:R-:W-:Y:S01]  /*07f0*/  IMAD R28, R10, -0x326172a9, RZ ;  /* 0xcd9e8d570a1c7824 */ /* 0x000fe200078e02ff */
[----:B------:R-:W5:Y:S01]  /*0800*/  LDG.E.128 R60, desc[UR4][R4.64+0x1000] ;  /* 0x00100004043c7981 */ /* 0x000f62000c1e1d00 */
[----:B------:R-:W-:Y:S01]  /*0810*/  MOV R3, R12 ;  /* 0x0000000c00037202 */ /* 0x000fe20000000f00 */
[----:B------:R-:W-:Y:S01]  /*0820*/  IMAD.MOV.U32 R7, RZ, RZ, 0x1 ;  /* 0x00000001ff077424 */ /* 0x000fe200078e00ff */
[----:B------:R-:W-:Y:S01]  /*0830*/  LOP3.LUT R26, R26, 0x3, RZ, 0xc0, !PT ;  /* 0x000000031a1a7812 */ /* 0x000fe200078ec0ff */
[----:B------:R-:W5:Y:S01]  /*0840*/  LDG.E.128 R56, desc[UR4][R4.64+0x1010] ;  /* 0x0010100404387981 */ /* 0x000f62000c1e1d00 */
[----:B------:R-:W-:Y:S01]  /*0850*/  IMAD R30, R30, -0x2daee0ad, RZ ;  /* 0xd2511f531e1e7824 */ /* 0x000fe200078e02ff */
[----:B------:R-:W-:-:S02]  /*0860*/  ULDC.U8 UR8, c[0x0][0x2a0] ;  /* 0x0000a80000087ab9 */ /* 0x000fc40000000000 */
[----:B------:R-:W5:Y:S04]  /*0870*/  LDG.E.128 R52, desc[UR4][R4.64+0x2000] ;  /* 0x0020000404347981 */ /* 0x000f68000c1e1d00 */
[----:B------:R-:W5:Y:S04]  /*0880*/  LDG.E.128 R48, desc[UR4][R4.64+0x2010] ;  /* 0x0020100404307981 */ /* 0x000f68000c1e1d00 */
[----:B------:R-:W5:Y:S04]  /*0890*/  LDG.E.128 R44, desc[UR4][R4.64+0x3000] ;  /* 0x00300004042c7981 */ /* 0x000f68000c1e1d00 */
[----:B------:R0:W5:Y:S01]  /*08a0*/  LDG.E.128 R40, desc[UR4][R4.64+0x3010] ;  /* 0x0030100404287981 */ /* 0x000162000c1e1d00 */
[----:B------:R-:W-:Y:S01]  /*08b0*/  UISETP.NE.AND.EX UP0, UPT, UR9, URZ, UPT, UP0 ;  /* 0x0000003f0900728c */ /* 0x000fe2000bf05300 */
[----:B------:R-:W-:Y:S01]  /*08c0*/  ULDC UR10, c[0x0][0x218] ;  /* 0x00008600000a7ab9 */ /* 0x000fe20000000800 */
[----:B------:R-:W-:Y:S01]  /*08d0*/  ULDC UR11, c[0x0][0x290] ;  /* 0x0000a400000b7ab9 */ /* 0x000fe20000000800 */
[----:B------:R-:W-:Y:S01]  /*08e0*/  UISETP.NE.AND UP1, UPT, UR8, URZ, UPT ;  /* 0x0000003f0800728c */ /* 0x000fe2000bf25270 */
[----:B------:R-:W-:Y:S01]  /*08f0*/  ULDC.64 UR12, c[0x0][0x230] ;  /* 0x00008c00000c7ab9 */ /* 0x000fe20000000a00 */
[----:B------:R-:W-:Y:S01]  /*0900*/  ULDC.64 UR14, c[0x0][0x2b8] ;  /* 0x0000ae00000e7ab9 */ /* 0x000fe20000000a00 */
[----:B------:R-:W-:Y:S01]  /*0910*/  ULDC.64 UR16, c[0x0][0x210] ;  /* 0x0000840000107ab9 */ /* 0x000fe20000000a00 */
[----:B0-----:R-:W-:Y:S01]  /*0920*/  IMAD.MOV.U32 R4, RZ, RZ, R14 ;  /* 0x000000ffff047224 */ /* 0x001fe200078e000e */
[----:B------:R-:W-:-:S07]  /*0930*/  MOV R5, R13 ;  /* 0x0000000d00057202 */ /* 0x000fce0000000f00 */
.L_x_7683:
[----:B------:R-:W-:Y:S01]  /*0940*/  ISETP.NE.U32.AND P0, PT, RZ, UR12, PT ;  /* 0x0000000cff007c0c */ /* 0x000fe2000bf05070 */
[----:B0-----:R-:W0:Y:S01]  /*0950*/  LDC.64 R138, c[0x0][0x220] ;  /* 0x00008800ff8a7b82 */ /* 0x001e220000000a00 */
[----:B------:R-:W-:Y:S01]  /*0960*/  IMAD R8, R2, UR10, RZ ;  /* 0x0000000a02087c24 */ /* 0x000fe2000f8e02ff */
[----:B------:R-:W-:Y:S01]  /*0970*/  PLOP3.LUT P1, PT, PT, PT, UP0, 0x80, 0x0 ;  /* 0x000000000000781c */ /* 0x000fe20003f2f008 */
[----:B------:R-:W-:Y:S01]  /*0980*/  IMAD.MOV.U32 R11, RZ, RZ, 0x2 ;  /* 0x00000002ff0b7424 */ /* 0x000fe200078e00ff */
        /* <DEDUP_REMOVED lines=10> */
[----:B0-----:R-:W-:-:S06]  /*0a30*/  IMAD.WIDE.U32 R20, R8, 0x10, R138 ;  /* 0x0000001008147825 */ /* 0x001fcc00078e008a */
[----:B-----5:R-:W5:Y:S01]  /*0a40*/  LDG.E.128 R20, desc[UR4][R20.64] ;  /* 0x0000000414147981 */ /* 0x020f62000c1e1d00 */
[----:B-1----:R-:W-:-:S05]  /*0a50*/  @P0 IMAD.WIDE.U32 R14, R8, 0x10, R14 ;  /* 0x00000010080e0825 */ /* 0x002fca00078e000e */
[----:B------:R0:W5:Y:S01]  /*0a60*/  @P0 LDG.E.128 R36, desc[UR4][R14.64] ;  /* 0x000000040e240981 */ /* 0x000162000c1e1d00 */
[C---:B------:R-:W-:Y:S02]  /*0a70*/  ISETP.NE.AND P1, PT, R26.reuse, 0x1, PT ;  /* 0x000000011a00780c */ /* 0x040fe40003f25270 */
[----:B------:R-:W-:Y:S01]  /*0a80*/  PLOP3.LUT P2, PT, PT, PT, UP0, 0x80, 0x0 ;  /* 0x000000000000781c */ /* 0x000fe20003f4f008 */
[----:B------:R-:W-:Y:S01]  /*0a90*/  BSSY B0, `(.L_x_7458) ;  /* 0x000000e000007945 */ /* 0x000fe20003800000 */
[----:B------:R-:W-:Y:S02]  /*0aa0*/  MOV R12, 0x3f800000 ;  /* 0x3f800000000c7802 */ /* 0x000fe40000000f00 */
[----:B------:R-:W-:-:S09]  /*0ab0*/  IADD3 R13, R26, 0x1, RZ ;  /* 0x000000011a0d7810 */ /* 0x000fd20007ffe0ff */
[----:B--2---:R-:W-:Y:S01]  /*0ac0*/  @P2 IMAD.U32 R12, R10, 0x10000, RZ ;  /* 0x000100000a0c2824 */ /* 0x004fe200078e00ff */
        /* <DEDUP_REMOVED lines=9> */
.L_x_7459:
[----:B------:R-:W-:-:S07]  /*0b60*/  MOV R9, R28 ;  /* 0x0000001c00097202 */ /* 0x000fce0000000f00 */
.L_x_7460:
[----:B------:R-:W-:Y:S05]  /*0b70*/  BSYNC B0 ;  /* 0x0000000000007941 */ /* 0x000fea0003800000 */
.L_x_7458:
        /* <DEDUP_REMOVED lines=16> */
.L_x_7464:
[----:B------:R-:W-:Y:S05]  /*0c80*/  BSYNC B1 ;  /* 0x0000000000017941 */ /* 0x000fea0003800000 */
.L_x_7463:
        /* <DEDUP_REMOVED lines=42> */
.L_x_7462:
[----:B------:R-:W-:Y:S05]  /*0f30*/  BSYNC B0 ;  /* 0x0000000000007941 */ /* 0x000fea0003800000 */
.L_x_7461:
        /* <DEDUP_REMOVED lines=10> */
[----:B------:R-:W-:-:S02]  /*0fe0*/  PRMT R20, R20, 0x7632, R20 ;  /* 0x0000763214147816 */ /* 0x000fc40000000014 */
[----:B------:R-:W-:Y:S01]  /*0ff0*/  IADD3 R17, R13, 0x1, RZ ;  /* 0x000000010d117810 */ /* 0x000fe20007ffe0ff */
[----:B0-----:R-:W-:Y:S01]  /*1000*/  FMUL.FTZ R11, R11, R14 ;  /* 0x0000000e0b0b7220 */ /* 0x001fe20000410000 */
        /* <DEDUP_REMOVED lines=13> */
.L_x_7466:
[----:B------:R-:W-:-:S07]  /*10e0*/  MOV R15, R28 ;  /* 0x0000001c000f7202 */ /* 0x000fce0000000f00 */
.L_x_7467:
[----:B------:R-:W-:Y:S05]  /*10f0*/  BSYNC B0 ;  /* 0x0000000000007941 */ /* 0x000fea0003800000 */
.L_x_7465:
        /* <DEDUP_REMOVED lines=16> */
.L_x_7471:
[----:B------:R-:W-:Y:S05]  /*1200*/  BSYNC B1 ;  /* 0x0000000000017941 */ /* 0x000fea0003800000 */
.L_x_7470:
        /* <DEDUP_REMOVED lines=11> */
[----:B------:R-:W-:Y:S01]  /*12c0*/  IMAD.WIDE.U32 R28, R17, -0x326172a9, RZ ;  /* 0xcd9e8d57111c7825 */ /* 0x000fe200078e00ff */
[----:B------:R-:W-:-:S04]  /*12d0*/  HFMA2.MMA R17, -RZ, RZ, 0, 0 ;  /* 0x00000000ff117435 */ /* 0x000fc800000001ff */
        /* <DEDUP_REMOVED lines=29> */
.L_x_7469:
[----:B------:R-:W-:Y:S05]  /*14b0*/  BSYNC B0 ;  /* 0x0000000000007941 */ /* 0x000fea0003800000 */
.L_x_7468:
        /* <DEDUP_REMOVED lines=23> */
.L_x_7473:
[----:B------:R-:W-:-:S07]  /*1630*/  IMAD.MOV.U32 R13, RZ, RZ, R28 ;  /* 0x000000ffff0d7224 */ /* 0x000fce00078e001c */
.L_x_7474:
[----:B------:R-:W-:Y:S05]  /*1640*/  BSYNC B0 ;  /* 0x0000000000007941 */ /* 0x000fea0003800000 */
.L_x_7472:
        /* <DEDUP_REMOVED lines=16> */
.L_x_7478:
[----:B------:R-:W-:Y:S05]  /*1750*/  BSYNC B1 ;  /* 0x0000000000017941 */ /* 0x000fea0003800000 */
.L_x_7477:
        /* <DEDUP_REMOVED lines=43> */
.L_x_7476:
[----:B------:R-:W-:Y:S05]  /*1a10*/  BSYNC B0 ;  /* 0x0000000000007941 */ /* 0x000fea0003800000 */
.L_x_7475:
[----:B------:R-:W-:Y:S01]  /*1a20*/  I2FP.F32.U32 R13, R13 ;  /* 0x0000000d000d7245 */ /* 0x000fe20000201000 */
[----:B------:R-:W-:Y:S01]  /*1a30*/  IMAD.U32 R15, R21, 0x10000, RZ ;  /* 0x00010000150f7824 */ /* 0x000fe200078e00ff */
[----:B------:R-:W-:Y:S01]  /*1a40*/  ISETP.NE.AND P2, PT, R19, 0x1, PT ;  /* 0x000000011300780c */ /* 0x000fe20003f45270 */
[----:B------:R-:W-:Y:S01]  /*1a50*/  BSSY B0, `(.L_x_7479) ;  /* 0x0000014000007945 */ /* 0x000fe20003800000 */
[----:B------:R-:W-:Y:S01]  /*1a60*/  @P0 SHF.L.U32 R20, R37, 0x10, RZ ;  /* 0x0000001025140819 */ /* 0x000fe200000006ff */
[----:B------:R-:W-:Y:S01]  /*1a70*/  FFMA.FTZ R13, R13, R18, 1.1641532182693481445e-10 ;  /* 0x2f0000000d0d7423 */ /* 0x000fe20000010012 */
[----:B------:R-:W-:-:S04]  /*1a80*/  FMUL.FTZ R15, R15, R12 ;  /* 0x0000000c0f0f7220 */ /* 0x000fc80000410000 */
[----:B------:R-:W-:Y:S01]  /*1a90*/  FMUL.FTZ R15, R15, R14 ;  /* 0x0000000e0f0f7220 */ /* 0x000fe20000410000 */
[----:B------:R-:W-:-:S04]  /*1aa0*/  FSETP.GTU.FTZ.AND P1, PT, R13, R16, PT ;  /* 0x000000100d00720b */ /* 0x000fc80003f3c000 */
[----:B------:R-:W-:Y:S02]  /*1ab0*/  FSEL R13, R15, RZ, !P1 ;  /* 0x000000ff0f0d7208 */ /* 0x000fe40004800000 */
[----:B------:R-:W-:Y:S01]  /*1ac0*/  PRMT R15, R21, 0x7632, R15 ;  /* 0x00007632150f7816 */ /* 0x000fe2000000000f */
[----:B------:R-:W-:Y:S02]  /*1ad0*/  VIADD R21, R19, 0x1 ;  /* 0x0000000113157836 */ /* 0x000fe40000000000 */
        /* <DEDUP_REMOVED lines=10> */
.L_x_7480:
[----:B------:R-:W-:-:S07]  /*1b80*/  IMAD.MOV.U32 R17, RZ, RZ, R28 ;  /* 0x000000ffff117224 */ /* 0x000fce00078e001c */
.L_x_7481:
[----:B------:R-:W-:Y:S05]  /*1b90*/  BSYNC B0 ;  /* 0x0000000000007941 */ /* 0x000fea0003800000 */
.L_x_7479:
        /* <DEDUP_REMOVED lines=16> */
.L_x_7485:
[----:B------:R-:W-:Y:S05]  /*1ca0*/  BSYNC B1 ;  /* 0x0000000000017941 */ /* 0x000fea0003800000 */
.L_x_7484:
        /* <DEDUP_REMOVED lines=42> */
.L_x_7483:
[----:B------:R-:W-:Y:S05]  /*1f50*/  BSYNC B0 ;  /* 0x0000000000007941 */ /* 0x000fea0003800000 */
.L_x_7482:
        /* <DEDUP_REMOVED lines=22> */
.L_x_7487:
[----:B------:R-:W-:-:S07]  /*20c0*/  MOV R17, R28 ;  /* 0x0000001c00117202 */ /* 0x000fce0000000f00 */
.L_x_7488:
[----:B------:R-:W-:Y:S05]  /*20d0*/  BSYNC B0 ;  /* 0x0000000000007941 */ /* 0x000fea0003800000 */
.L_x_7486:
        /* <DEDUP_REMOVED lines=16> */
.L_x_7492:
[----:B------:R-:W-:Y:S05]  /*21e0*/  BSYNC B1 ;  /* 0x0000000000017941 */ /* 0x000fea0003800000 */
.L_x_7491:
        /* <DEDUP_REMOVED lines=42> */
.L_x_7490:
[----:B------:R-:W-:Y:S05]  /*2490*/  BSYNC B0 ;  /* 0x0000000000007941 */ /* 0x000fea0003800000 */
.L_x_7489:
        /* <DEDUP_REMOVED lines=22> */
.L_x_7494:
[----:B------:R-:W-:-:S07]  /*2600*/  IMAD.MOV.U32 R19, RZ, RZ, R28 ;  /* 0x000000ffff137224 */ /* 0x000fce00078e001c */
.L_x_7495:
[----:B------:R-:W-:Y:S05]  /*2610*/  BSYNC B0 ;  /* 0x0000000000007941 */ /* 0x000fea0003800000 */
.L_x_7493:
        /* <DEDUP_REMOVED lines=16> */
.L_x_7499:
[----:B------:R-:W-:Y:S05]  /*2720*/  BSYNC B1 ;  /* 0x0000000000017941 */ /* 0x000fea0003800000 */
.L_x_7498:
        /* <DEDUP_REMOVED lines=42> */
.L_x_7497:
[----:B------:R-:W-:Y:S05]  /*29d0*/  BSYNC B0 ;  /* 0x0000000000007941 */ /* 0x000fea0003800000 */
.L_x_7496:
        /* <DEDUP_REMOVED lines=22> */
.L_x_7501:
[----:B------:R-:W-:-:S07]  /*2b40*/  MOV R22, R28 ;  /* 0x0000001c00167202 */ /* 0x000fce0000000f00 */
.L_x_7502:
[----:B------:R-:W-:Y:S05]  /*2b50*/  BSYNC B0 ;  /* 0x0000000000007941 */ /* 0x000fea0003800000 */
.L_x_7500:
        /* <DEDUP_REMOVED lines=16> */
.L_x_7506:
[----:B------:R-:W-:Y:S05]  /*2c60*/  BSYNC B1 ;  /* 0x0000000000017941 */ /* 0x000fea0003800000 */
.L_x_7505:
        /* <DEDUP_REMOVED lines=42> */
.L_x_7504:
[----:B------:R-:W-:Y:S05]  /*2f10*/  BSYNC B0 ;  /* 0x0000000000007941 */ /* 0x000fea0003800000 */
.L_x_7503:
        /* <DEDUP_REMOVED lines=22> */
.L_x_7508:
[----:B------:R-:W-:-:S07]  /*3080*/  IMAD.MOV.U32 R33, RZ, RZ, R28 ;  /* 0x000000ffff217224 */ /* 0x000fce00078e001c */
.L_x_7509:
[----:B------:R-:W-:Y:S05]  /*3090*/  BSYNC B0 ;  /* 0x0000000000007941 */ /* 0x000fea0003800000 */
.L_x_7507:
        /* <DEDUP_REMOVED lines=18> */
.L_x_7513:
[----:B------:R-:W-:Y:S05]  /*31c0*/  BSYNC B1 ;  /* 0x0000000000017941 */ /* 0x000fea0003800000 */
.L_x_7512:
        /* <DEDUP_REMOVED lines=41> */
[----:B------:R-:W-:-:S07]  /*3460*/  IMAD.MOV.U32 R31, RZ, RZ, RZ ;  /* 0x000000ffff1f7224 */ /* 0x000fce00078e00ff */
.L_x_7511:
[----:B------:R-:W-:Y:S05]  /*3470*/  BSYNC B0 ;  /* 0x0000000000007941 */ /* 0x000fea0003800000 */
.L_x_7510:
[----:B------:R-:W-:Y:S01]  /*3480*/  I2FP.F32.U32 R23, R33 ;  /* 0x0000002100177245 */ /* 0x000fe20000201000 */
[----:B------:R-:W0:Y:S01]  /*3490*/  LDC.64 R126, c[0x0][0x238] ;  /* 0x00008e00ff7e7b82 */ /* 0x000e220000000a00 */
[----:B------:R-:W-:Y:S02]  /*34a0*/  SEL R22, RZ, 0x100, P4 ;  /* 0x00000100ff167807 */ /* 0x000fe40002000000 */
[----:B------:R-:W-:Y:S01]  /*34b0*/  ISETP.NE.AND P6, PT, R32, RZ, PT ;  /* 0x000000ff2000720c */ /* 0x000fe20003fc5270 */
[----:B------:R-:W-:Y:S01]  /*34c0*/  FFMA.FTZ R23, R23, R18, 1.1641532182693481445e-10 ;  /* 0x2f00000017177423 */ /* 0x000fe20000010012 */
[----:B------:R-:W-:Y:S02]  /*34d0*/  SEL R27, RZ, 0x10000, P5 ;  /* 0x00010000ff1b7807 */ /* 0x000fe40002800000 */
[----:B------:R-:W-:Y:S01]  /*34e0*/  ISETP.NE.AND P5, PT, R10, RZ, PT ;  /* 0x000000ff0a00720c */ /* 0x000fe20003fa5270 */
[----:B------:R-:W1:Y:S01]  /*34f0*/  @P0 LDC.64 R32, c[0x0][0x230] ;  /* 0x00008c00ff200b82 */ /* 0x000e620000000a00 */
[----:B------:R-:W-:-:S02]  /*3500*/  FSETP.GTU.FTZ.AND P4, PT, R23, R16, PT ;  /* 0x000000101700720b */ /* 0x000fc40003f9c000 */
[----:B------:R-:W-:Y:S02]  /*3510*/  SHF.L.U32 R23, R20, 0x10, RZ ;  /* 0x0000001014177819 */ /* 0x000fe400000006ff */
[----:B------:R-:W-:Y:S02]  /*3520*/  SEL R24, RZ, 0x1, P2 ;  /* 0x00000001ff187807 */ /* 0x000fe40001000000 */
[----:B------:R-:W-:Y:S01]  /*3530*/  SEL R34, RZ, 0x1, P1 ;  /* 0x00000001ff227807 */ /* 0x000fe20000800000 */
[----:B------:R-:W2:Y:S01]  /*3540*/  LDC.64 R124, c[0x0][0x240] ;  /* 0x00009000ff7c7b82 */ /* 0x000ea20000000a00 */
        /* <DEDUP_REMOVED lines=9> */
[----:B------:R-:W-:Y:S01]  /*35e0*/  IMAD.WIDE.U32 R106, R106, 0x100, RZ ;  /* 0x000001006a6a7825 */ /* 0x000fe200078e00ff */
[----:B------:R-:W-:Y:S02]  /*35f0*/  SEL R111, RZ, 0x1, P6 ;  /* 0x00000001ff6f7807 */ /* 0x000fe40003000000 */
[----:B------:R-:W-:Y:S01]  /*3600*/  F2FP.BF16.F32.PACK_AB R26, R19, R17 ;  /* 0x00000011131a723e */ /* 0x000fe200000010ff */
[----:B------:R-:W-:Y:S01]  /*3610*/  @P0 IMAD.U32 R10, R10, 0x10000, RZ ;  /* 0x000100000a0a0824 */ /* 0x000fe200078e00ff */
[----:B------:R-:W-:Y:S01]  /*3620*/  LOP3.LUT R110, R106, R24, R34, 0xfe, !PT ;  /* 0x000000186a6e7212 */ /* 0x000fe200078efe22 */
[----:B0-----:R-:W-:Y:S01]  /*3630*/  IMAD.WIDE.U32 R104, R8, 0x10, R126 ;  /* 0x0000001008687825 */ /* 0x001fe200078e007e */
[----:B------:R-:W-:-:S03]  /*3640*/  LOP3.LUT R24, R22, R20, R27, 0xfe, !PT ;  /* 0x0000001416187212 */ /* 0x000fc600078efe1b */
[----:B------:R-:W-:Y:S01]  /*3650*/  @P0 FADD.FTZ R23, R23, R10 ;  /* 0x0000000a17170221 */ /* 0x000fe20000010000 */
[----:B------:R-:W-:Y:S02]  /*3660*/  IADD3 R10, R8, 0x80, RZ ;  /* 0x00000080080a7810 */ /* 0x000fe40007ffe0ff */
[----:B------:R-:W-:Y:S02]  /*3670*/  LOP3.LUT R29, R25, R24, R29, 0xfe, !PT ;  /* 0x00000018191d7212 */ /* 0x000fe400078efe1d */
[----:B------:R-:W-:Y:S01]  /*3680*/  LOP3.LUT R110, R110, R111, RZ, 0xfc, !PT ;  /* 0x0000006f6e6e7212 */ /* 0x000fe200078efcff */
[C---:B-1----:R-:W-:Y:S01]  /*3690*/  @P0 IMAD.WIDE.U32 R108, R10.reuse, 0x10, R32 ;  /* 0x000000100a6c0825 */ /* 0x042fe200078e0020 */
[----:B------:R-:W-:Y:S02]  /*36a0*/  F2FP.BF16.F32.PACK_AB R25, R15, R13 ;  /* 0x0000000d0f19723e */ /* 0x000fe400000010ff */
[----:B------:R-:W-:Y:S01]  /*36b0*/  F2FP.BF16.F32.PACK_AB R24, R11, R9 ;  /* 0x000000090b18723e */ /* 0x000fe200000010ff */
[----:B------:R-:W-:Y:S01]  /*36c0*/  IMAD.WIDE.U32 R32, R10, 0x10, R138 ;  /* 0x000000100a207825 */ /* 0x000fe200078e008a */
[----:B------:R-:W-:-:S02]  /*36d0*/  F2FP.BF16.F32.PACK_AB R27, R23, R21 ;  /* 0x00000015171b723e */ /* 0x000fc400000010ff */
[----:B------:R-:W-:Y:S01]  /*36e0*/  LOP3.LUT R111, R107, R29, R35, 0xfe, !PT ;  /* 0x0000001d6b6f7212 */ /* 0x000fe200078efe23 */
[----:B--2---:R-:W-:Y:S02]  /*36f0*/  IMAD.WIDE.U32 R106, R8, 0x8, R124 ;  /* 0x00000008086a7825 */ /* 0x004fe400078e007c */
        /* <DEDUP_REMOVED lines=16> */
.L_x_7515:
[----:B------:R-:W-:-:S07]  /*3800*/  IMAD.MOV.U32 R20, RZ, RZ, R28 ;  /* 0x000000ffff147224 */ /* 0x000fce00078e001c */
.L_x_7516:
[----:B------:R-:W-:Y:S05]  /*3810*/  BSYNC B0 ;  /* 0x0000000000007941 */ /* 0x000fea0003800000 */
.L_x_7514:
        /* <DEDUP_REMOVED lines=16> */
.L_x_7520:
[----:B------:R-:W-:Y:S05]  /*3920*/  BSYNC B1 ;  /* 0x0000000000017941 */ /* 0x000fea0003800000 */
.L_x_7519:
        /* <DEDUP_REMOVED lines=40> */
[----:B------:R-:W-:-:S03]  /*3bb0*/  LOP3.LUT R141, R25, UR34, R28, 0x96, !PT ;  /* 0x00000022198d7c12 */ /* 0x000fc6000f8e961c */
[----:B------:R-:W-:Y:S01]  /*3bc0*/  IMAD.MOV.U32 R28, RZ, RZ, R24 ;  /* 0x000000ffff1c7224 */ /* 0x000fe200078e0018 */
[----:B------:R-:W-:-:S07]  /*3bd0*/  LOP3.LUT R140, R31, UR35, R140, 0x96, !PT ;  /* 0x000000231f8c7c12 */ /* 0x000fce000f8e968c */
.L_x_7518:
[----:B------:R-:W-:Y:S05]  /*3be0*/  BSYNC B0 ;  /* 0x0000000000007941 */ /* 0x000fea0003800000 */
.L_x_7517:
[----:B------:R-:W-:Y:S01]  /*3bf0*/  I2FP.F32.U32 R25, R20 ;  /* 0x0000001400197245 */ /* 0x000fe20000201000 */
[----:B-----5:R-:W-:Y:S01]  /*3c00*/  IMAD.U32 R27, R32, 0x10000, RZ ;  /* 0x00010000201b7824 */ /* 0x020fe200078e00ff */
        /* <DEDUP_REMOVED lines=21> */
.L_x_7522:
[----:B------:R-:W-:-:S07]  /*3d60*/  IMAD.MOV.U32 R20, RZ, RZ, R28 ;  /* 0x000000ffff147224 */ /* 0x000fce00078e001c */
.L_x_7523:
[----:B------:R-:W-:Y:S05]  /*3d70*/  BSYNC B0 ;  /* 0x0000000000007941 */ /* 0x000fea0003800000 */
.L_x_7521:
        /* <DEDUP_REMOVED lines=16> */
.L_x_7527:
[----:B------:R-:W-:Y:S05]  /*3e80*/  BSYNC B1 ;  /* 0x0000000000017941 */ /* 0x000fea0003800000 */
.L_x_7526:
        /* <DEDUP_REMOVED lines=43> */
.L_x_7525:
[----:B------:R-:W-:Y:S05]  /*4140*/  BSYNC B0 ;  /* 0x0000000000007941 */ /* 0x000fea0003800000 */
.L_x_7524:
        /* <DEDUP_REMOVED lines=23> */
.L_x_7529:
[----:B------:R-:W-:-:S07]  /*42c0*/  IMAD.MOV.U32 R20, RZ, RZ, R28 ;  /* 0x000000ffff147224 */ /* 0x000fce00078e001c */
.L_x_7530:
[----:B------:R-:W-:Y:S05]  /*42d0*/  BSYNC B0 ;  /* 0x0000000000007941 */ /* 0x000fea0003800000 */
.L_x_7528:
        /* <DEDUP_REMOVED lines=16> */
.L_x_7534:
[----:B------:R-:W-:Y:S05]  /*43e0*/  BSYNC B1 ;  /* 0x0000000000017941 */ /* 0x000fea0003800000 */
.L_x_7533:
        /* <DEDUP_REMOVED lines=42> */
.L_x_7532:
[----:B------:R-:W-:Y:S05]  /*4690*/  BSYNC B0 ;  /* 0x0000000000007941 */ /* 0x000fea0003800000 */
.L_x_7531:
        /* <DEDUP_REMOVED lines=22> */
.L_x_7536:
[----:B------:R-:W-:-:S07]  /*4800*/  MOV R20, R28 ;  /* 0x0000001c00147202 */ /* 0x000fce0000000f00 */
.L_x_7537:
[----:B------:R-:W-:Y:S05]  /*4810*/  BSYNC B0 ;  /* 0x0000000000007941 */ /* 0x000fea0003800000 */
.L_x_7535:
        /* <DEDUP_REMOVED lines=16> */
.L_x_7541:
[----:B------:R-:W-:Y:S05]  /*4920*/  BSYNC B1 ;  /* 0x0000000000017941 */ /* 0x000fea0003800000 */
.L_x_7540:
        /* <DEDUP_REMOVED lines=43> */
.L_x_7539:
[----:B------:R-:W-:Y:S05]  /*4be0*/  BSYNC B0 ;  /* 0x0000000000007941 */ /* 0x000fea0003800000 */
.L_x_7538:
        /* <DEDUP_REMOVED lines=22> */
.L_x_7543:
[----:B------:R-:W-:-:S07]  /*4d50*/  MOV R20, R28 ;  /* 0x0000001c00147202 */ /* 0x000fce0000000f00 */
.L_x_7544:
[----:B------:R-:W-:Y:S05]  /*4d60*/  BSYNC B0 ;  /* 0x0000000000007941 */ /* 0x000fea0003800000 */
.L_x_7542:
        /* <DEDUP_REMOVED lines=16> */
.L_x_7548:
[----:B------:R-:W-:Y:S05]  /*4e70*/  BSYNC B1 ;  /* 0x0000000000017941 */ /* 0x000fea0003800000 */
.L_x_7547:
        /* <DEDUP_REMOVED lines=44> */
.L_x_7546:
[----:B------:R-:W-:Y:S05]  /*5140*/  BSYNC B0 ;  /* 0x0000000000007941 */ /* 0x000fea0003800000 */
.L_x_7545:
        /* <DEDUP_REMOVED lines=22> */
.L_x_7550:
[----:B------:R-:W-:-:S07]  /*52b0*/  IMAD.MOV.U32 R20, RZ, RZ, R28 ;  /* 0x000000ffff147224 */ /* 0x000fce00078e001c */
.L_x_7551:
[----:B------:R-:W-:Y:S05]  /*52c0*/  BSYNC B0 ;  /* 0x0000000000007941 */ /* 0x000fea0003800000 */
.L_x_7549:
        /* <DEDUP_REMOVED lines=16> */
.L_x_7555:
[----:B------:R-:W-:Y:S05]  /*53d0*/  BSYNC B1 ;  /* 0x0000000000017941 */ /* 0x000fea0003800000 */
.L_x_7554:
        /* <DEDUP_REMOVED lines=44> */
.L_x_7553:
[----:B------:R-:W-:Y:S05]  /*56a0*/  BSYNC B0 ;  /* 0x0000000000007941 */ /* 0x000fea0003800000 */
.L_x_7552:
        /* <DEDUP_REMOVED lines=22> */
.L_x_7557:
[----:B------:R-:W-:-:S07]  /*5810*/  MOV R20, R28 ;  /* 0x0000001c00147202 */ /* 0x000fce0000000f00 */
.L_x_7558:
[----:B------:R-:W-:Y:S05]  /*5820*/  BSYNC B0 ;  /* 0x0000000000007941 */ /* 0x000fea0003800000 */
.L_x_7556:
        /* <DEDUP_REMOVED lines=16> */
.L_x_7562:
[----:B------:R-:W-:Y:S05]  /*5930*/  BSYNC B1 ;  /* 0x0000000000017941 */ /* 0x000fea0003800000 */
.L_x_7561:
        /* <DEDUP_REMOVED lines=44> */
.L_x_7560:
[----:B------:R-:W-:Y:S05]  /*5c00*/  BSYNC B0 ;  /* 0x0000000000007941 */ /* 0x000fea0003800000 */
.L_x_7559:
        /* <DEDUP_REMOVED lines=22> */
.L_x_7564:
[----:B------:R-:W-:-:S07]  /*5d70*/  IMAD.MOV.U32 R20, RZ, RZ, R28 ;  /* 0x000000ffff147224 */ /* 0x000fce00078e001c */
.L_x_7565:
[----:B------:R-:W-:Y:S05]  /*5d80*/  BSYNC B0 ;  /* 0x0000000000007941 */ /* 0x000fea0003800000 */
.L_x_7563:
        /* <DEDUP_REMOVED lines=18> */
.L_x_7569:
[----:B------:R-:W-:Y:S05]  /*5eb0*/  BSYNC B1 ;  /* 0x0000000000017941 */ /* 0x000fea0003800000 */
.L_x_7568:
        /* <DEDUP_REMOVED lines=44> */
.L_x_7567:
[----:B------:R-:W-:Y:S05]  /*6180*/  BSYNC B0 ;  /* 0x0000000000007941 */ /* 0x000fea0003800000 */
.L_x_7566:
[----:B------:R-:W-:Y:S02]  /*6190*/  I2FP.F32.U32 R105, R20 ;  /* 0x0000001400697245 */ /* 0x000fe40000201000 */
[----:B------:R-:W-:Y:S02]  /*61a0*/  ISETP.NE.AND P6, PT, R22, RZ, PT ;  /* 0x000000ff1600720c */ /* 0x000fe40003fc5270 */
[----:B------:R-:W-:Y:S01]  /*61b0*/  SEL R22, RZ, 0x100, P4 ;  /* 0x00000100ff167807 */ /* 0x000fe20002000000 */
[----:B------:R-:W-:Y:S01]  /*61c0*/  FFMA.FTZ R105, R105, R18, 1.1641532182693481445e-10 ;  /* 0x2f00000069697423 */ /* 0x000fe20000010012 */
[----:B------:R-:W-:Y:S02]  /*61d0*/  SHF.L.U32 R35, R35, 0x10, RZ ;  /* 0x0000001023237819 */ /* 0x000fe400000006ff */
[----:B------:R-:W-:Y:S02]  /*61e0*/  SEL R119, RZ, 0x10000, P5 ;  /* 0x00010000ff777807 */ /* 0x000fe40002800000 */
[----:B------:R-:W-:Y:S01]  /*61f0*/  FSETP.GTU.FTZ.AND P4, PT, R105, R16, PT ;  /* 0x000000106900720b */ /* 0x000fe20003f9c000 */
[----:B------:R-:W-:Y:S01]  /*6200*/  FMUL.FTZ R35, R35, R12 ;  /* 0x0000000c23237220 */ /* 0x000fe20000410000 */
[----:B------:R-:W0:Y:S01]  /*6210*/  @P0 LDC.64 R104, c[0x0][0x230] ;  /* 0x00008c00ff680b82 */ /* 0x000e220000000a00 */
[----:B------:R-:W-:-:S02]  /*6220*/  ISETP.NE.AND P5, PT, R24, RZ, PT ;  /* 0x000000ff1800720c */ /* 0x000fc40003fa5270 */
[----:B------:R-:W-:Y:S01]  /*6230*/  SEL R108, RZ, 0x1, P2 ;  /* 0x00000001ff6c7807 */ /* 0x000fe20001000000 */
[----:B------:R-:W-:Y:S01]  /*6240*/  FMUL.FTZ R35, R35, R14 ;  /* 0x0000000e23237220 */ /* 0x000fe20000410000 */
[----:B------:R-:W-:Y:S02]  /*6250*/  SEL R106, RZ, 0x1, P1 ;  /* 0x00000001ff6a7807 */ /* 0x000fe40000800000 */
[----:B------:R-:W-:Y:S01]  /*6260*/  SEL R116, RZ, 0x1, P5 ;  /* 0x00000001ff747807 */ /* 0x000fe20002800000 */
[----:B------:R-:W-:Y:S01]  /*6270*/  IMAD.WIDE.U32 R108, R108, 0x1000000, RZ ;  /* 0x010000006c6c7825 */ /* 0x000fe200078e00ff */
[----:B------:R-:W-:Y:S02]  /*6280*/  @P0 PRMT R20, R39, 0x7632, R20 ;  /* 0x0000763227140816 */ /* 0x000fe40000000014 */
[----:B------:R-:W-:Y:S01]  /*6290*/  SEL R24, RZ, 0x1000000, P4 ;  /* 0x01000000ff187807 */ /* 0x000fe20002000000 */
[----:B------:R-:W-:Y:S01]  /*62a0*/  IMAD.WIDE.U32 R106, R106, 0x10000, RZ ;  /* 0x000100006a6a7825 */ /* 0x000fe200078e00ff */
[----:B------:R-:W-:-:S02]  /*62b0*/  FSEL R35, R35, RZ, !P4 ;  /* 0x000000ff23237208 */ /* 0x000fc40006000000 */
[----:B------:R-:W-:Y:S01]  /*62c0*/  SEL R121, RZ, 0x1, P3 ;  /* 0x00000001ff797807 */ /* 0x000fe20001800000 */
[----:B------:R-:W-:Y:S01]  /*62d0*/  IMAD.WIDE.U32 R116, R116, 0x100, RZ ;  /* 0x0000010074747825 */ /* 0x000fe200078e00ff */
[----:B------:R-:W-:Y:S02]  /*62e0*/  SEL R111, RZ, 0x1, P6 ;  /* 0x00000001ff6f7807 */ /* 0x000fe40003000000 */
[----:B------:R-:W-:Y:S01]  /*62f0*/  F2FP.BF16.F32.PACK_AB R110, R113, R33 ;  /* 0x00000021716e723e */ /* 0x000fe200000010ff */
[----:B------:R-:W-:Y:S01]  /*6300*/  @P0 IMAD.U32 R20, R20, 0x10000, RZ ;  /* 0x0001000014140824 */ /* 0x000fe200078e00ff */
[----:B------:R-:W-:Y:S02]  /*6310*/  LOP3.LUT R116, R116, R108, R106, 0xfe, !PT ;  /* 0x0000006c74747212 */ /* 0x000fe400078efe6a */
[----:B------:R-:W-:Y:S01]  /*6320*/  LOP3.LUT R108, R22, R24, R119, 0xfe, !PT ;  /* 0x00000018166c7212 */ /* 0x000fe200078efe77 */
[----:B------:R-:W-:Y:S01]  /*6330*/  @P0 FADD.FTZ R35, R35, R20 ;  /* 0x0000001423230221 */ /* 0x000fe20000010000 */
[----:B------:R-:W-:Y:S01]  /*6340*/  IADD3 R20, R8, 0x100, RZ ;  /* 0x0000010008147810 */ /* 0x000fe20007ffe0ff */
[----:B------:R-:W-:Y:S01]  /*6350*/  IMAD.WIDE.U32 R118, R10, 0x10, R126 ;  /* 0x000000100a767825 */ /* 0x000fe200078e007e */
[----:B------:R-:W-:-:S02]  /*6360*/  LOP3.LUT R121, R109, R108, R121, 0xfe, !PT ;  /* 0x0000006c6d797212 */ /* 0x000fc400078efe79 */
[----:B------:R-:W-:Y:S01]  /*6370*/  LOP3.LUT R116, R116, R111, RZ, 0xfc, !PT ;  /* 0x0000006f74747212 */ /* 0x000fe200078efcff */
[C---:B0-----:R-:W-:Y:S01]  /*6380*/  @P0 IMAD.WIDE.U32 R122, R20.reuse, 0x10, R104 ;  /* 0x00000010147a0825 */ /* 0x041fe200078e0068 */
        /* <DEDUP_REMOVED lines=22> */
.L_x_7571:
[----:B------:R-:W-:-:S07]  /*64f0*/  IMAD.MOV.U32 R22, RZ, RZ, R28 ;  /* 0x000000ffff167224 */ /* 0x000fce00078e001c */
.L_x_7572:
[----:B------:R-:W-:Y:S05]  /*6500*/  BSYNC B0 ;  /* 0x0000000000007941 */ /* 0x000fea0003800000 */
.L_x_7570:
        /* <DEDUP_REMOVED lines=16> */
.L_x_7576:
[----:B------:R-:W-:Y:S05]  /*6610*/  BSYNC B1 ;  /* 0x0000000000017941 */ /* 0x000fea0003800000 */
.L_x_7575:
        /* <DEDUP_REMOVED lines=44> */
.L_x_7574:
[----:B------:R-:W-:Y:S05]  /*68e0*/  BSYNC B0 ;  /* 0x0000000000007941 */ /* 0x000fea0003800000 */
.L_x_7573:
[----:B------:R-:W-:Y:S01]  /*68f0*/  I2FP.F32.U32 R109, R22 ;  /* 0x00000016006d7245 */ /* 0x000fe20000201000 */
[----:B-----5:R-:W-:Y:S01]  /*6900*/  @P0 IMAD.U32 R24, R36, 0x10000, RZ ;  /* 0x0001000024180824 */ /* 0x020fe200078e00ff */
        /* <DEDUP_REMOVED lines=8> */
[----:B------:R-:W-:-:S03]  /*6990*/  FMUL.FTZ R111, R111, R14 ;  /* 0x0000000e6f6f7220 */ /* 0x000fc60000410000 */
        /* <DEDUP_REMOVED lines=12> */
.L_x_7578:
[----:B------:R-:W-:-:S07]  /*6a60*/  MOV R24, R28 ;  /* 0x0000001c00187202 */ /* 0x000fce0000000f00 */
.L_x_7579:
[----:B------:R-:W-:Y:S05]  /*6a70*/  BSYNC B0 ;  /* 0x0000000000007941 */ /* 0x000fea0003800000 */
.L_x_7577:
        /* <DEDUP_REMOVED lines=16> */
.L_x_7583:
[----:B------:R-:W-:Y:S05]  /*6b80*/  BSYNC B1 ;  /* 0x0000000000017941 */ /* 0x000fea0003800000 */
.L_x_7582:
        /* <DEDUP_REMOVED lines=44> */
.L_x_7581:
[----:B------:R-:W-:Y:S05]  /*6e50*/  BSYNC B0 ;  /* 0x0000000000007941 */ /* 0x000fea0003800000 */
.L_x_7580:
        /* <DEDUP_REMOVED lines=23> */
.L_x_7585:
[----:B------:R-:W-:-:S07]  /*6fd0*/  IMAD.MOV.U32 R26, RZ, RZ, R28 ;  /* 0x000000ffff1a7224 */ /* 0x000fce00078e001c */
.L_x_7586:
[----:B------:R-:W-:Y:S05]  /*6fe0*/  BSYNC B0 ;  /* 0x0000000000007941 */ /* 0x000fea0003800000 */
.L_x_7584:
        /* <DEDUP_REMOVED lines=16> */
.L_x_7590:
[----:B------:R-:W-:Y:S05]  /*70f0*/  BSYNC B1 ;  /* 0x0000000000017941 */ /* 0x000fea0003800000 */
.L_x_7589:
        /* <DEDUP_REMOVED lines=44> */
.L_x_7588:
[----:B------:R-:W-:Y:S05]  /*73c0*/  BSYNC B0 ;  /* 0x0000000000007941 */ /* 0x000fea0003800000 */
.L_x_7587:
        /* <DEDUP_REMOVED lines=22> */
.L_x_7592:
[----:B------:R-:W-:-:S07]  /*7530*/  MOV R32, R28 ;  /* 0x0000001c00207202 */ /* 0x000fce0000000f00 */
.L_x_7593:
[----:B------:R-:W-:Y:S05]  /*7540*/  BSYNC B0 ;  /* 0x0000000000007941 */ /* 0x000fea0003800000 */
.L_x_7591:
        /* <DEDUP_REMOVED lines=16> */
.L_x_7597:
[----:B------:R-:W-:Y:S05]  /*7650*/  BSYNC B1 ;  /* 0x0000000000017941 */ /* 0x000fea0003800000 */
.L_x_7596:
        /* <DEDUP_REMOVED lines=44> */
.L_x_7595:
[----:B------:R-:W-:Y:S05]  /*7920*/  BSYNC B0 ;  /* 0x0000000000007941 */ /* 0x000fea0003800000 */
.L_x_7594:
        /* <DEDUP_REMOVED lines=22> */
.L_x_7599:
[----:B------:R-:W-:-:S07]  /*7a90*/  IMAD.MOV.U32 R26, RZ, RZ, R28 ;  /* 0x000000ffff1a7224 */ /* 0x000fce00078e001c */
.L_x_7600:
[----:B------:R-:W-:Y:S05]  /*7aa0*/  BSYNC B0 ;  /* 0x0000000000007941 */ /* 0x000fea0003800000 */
.L_x_7598:
        /* <DEDUP_REMOVED lines=16> */
.L_x_7604:
[----:B------:R-:W-:Y:S05]  /*7bb0*/  BSYNC B1 ;  /* 0x0000000000017941 */ /* 0x000fea0003800000 */
.L_x_7603:
        /* <DEDUP_REMOVED lines=44> */
.L_x_7602:
[----:B------:R-:W-:Y:S05]  /*7e80*/  BSYNC B0 ;  /* 0x0000000000007941 */ /* 0x000fea0003800000 */
.L_x_7601:
        /* <DEDUP_REMOVED lines=22> */
.L_x_7606:
[----:B------:R-:W-:-:S07]  /*7ff0*/  MOV R26, R28 ;  /* 0x0000001c001a7202 */ /* 0x000fce0000000f00 */
.L_x_7607:
[----:B------:R-:W-:Y:S05]  /*8000*/  BSYNC B0 ;  /* 0x0000000000007941 */ /* 0x000fea0003800000 */
.L_x_7605:
        /* <DEDUP_REMOVED lines=16> */
.L_x_7611:
[----:B------:R-:W-:Y:S05]  /*8110*/  BSYNC B1 ;  /* 0x0000000000017941 */ /* 0x000fea0003800000 */
.L_x_7610:
        /* <DEDUP_REMOVED lines=44> */
.L_x_7609:
[----:B------:R-:W-:Y:S05]  /*83e0*/  BSYNC B0 ;  /* 0x0000000000007941 */ /* 0x000fea0003800000 */
.L_x_7608:
        /* <DEDUP_REMOVED lines=22> */
.L_x_7613:
[----:B------:R-:W-:-:S07]  /*8550*/  IMAD.MOV.U32 R26, RZ, RZ, R28 ;  /* 0x000000ffff1a7224 */ /* 0x000fce00078e001c */
.L_x_7614:
[----:B------:R-:W-:Y:S05]  /*8560*/  BSYNC B0 ;  /* 0x0000000000007941 */ /* 0x000fea0003800000 */
.L_x_7612:
        /* <DEDUP_REMOVED lines=16> */
.L_x_7618:
[----:B------:R-:W-:Y:S05]  /*8670*/  BSYNC B1 ;  /* 0x0000000000017941 */ /* 0x000fea0003800000 */
.L_x_7617:
        /* <DEDUP_REMOVED lines=44> */
.L_x_7616:
[----:B------:R-:W-:Y:S05]  /*8940*/  BSYNC B0 ;  /* 0x0000000000007941 */ /* 0x000fea0003800000 */
.L_x_7615:
        /* <DEDUP_REMOVED lines=22> */
.L_x_7620:
[----:B------:R-:W-:-:S07]  /*8ab0*/  MOV R32, R28 ;  /* 0x0000001c00207202 */ /* 0x000fce0000000f00 */
.L_x_7621:
[----:B------:R-:W-:Y:S05]  /*8ac0*/  BSYNC B0 ;  /* 0x0000000000007941 */ /* 0x000fea0003800000 */
.L_x_7619:
        /* <DEDUP_REMOVED lines=18> */
.L_x_7625:
[----:B------:R-:W-:Y:S05]  /*8bf0*/  BSYNC B1 ;  /* 0x0000000000017941 */ /* 0x000fea0003800000 */
.L_x_7624:
        /* <DEDUP_REMOVED lines=44> */
.L_x_7623:
[----:B------:R-:W-:Y:S05]  /*8ec0*/  BSYNC B0 ;  /* 0x0000000000007941 */ /* 0x000fea0003800000 */
.L_x_7622:
[----:B------:R-:W-:Y:S01]  /*8ed0*/  I2FP.F32.U32 R105, R32 ;  /* 0x0000002000697245 */ /* 0x000fe20000201000 */
[----:B------:R-:W-:Y:S01]  /*8ee0*/  IMAD.U32 R107, R26, 0x10000, RZ ;  /* 0x000100001a6b7824 */ /* 0x000fe200078e00ff */
[----:B------:R-:W-:Y:S01]  /*8ef0*/  SEL R145, RZ, 0x10000, P5 ;  /* 0x00010000ff917807 */ /* 0x000fe20002800000 */
[----:B------:R-:W-:Y:S01]  /*8f00*/  IMAD.WIDE.U32 R146, R20, 0x10, R126 ;  /* 0x0000001014927825 */ /* 0x000fe200078e007e */
[----:B------:R-:W-:-:S03]  /*8f10*/  ISETP.NE.AND P5, PT, R24, RZ, PT ;  /* 0x000000ff1800720c */ /* 0x000fc60003fa5270 */
[----:B------:R-:W-:Y:S01]  /*8f20*/  FFMA.FTZ R105, R105, R18, 1.1641532182693481445e-10 ;  /* 0x2f00000069697423 */ /* 0x000fe20000010012 */
[----:B------:R-:W-:Y:S01]  /*8f30*/  SEL R24, RZ, 0x100, P4 ;  /* 0x00000100ff187807 */ /* 0x000fe20002000000 */
[----:B------:R-:W-:Y:S01]  /*8f40*/  FMUL.FTZ R111, R107, R12 ;  /* 0x0000000c6b6f7220 */ /* 0x000fe20000410000 */
[----:B------:R-:W-:Y:S02]  /*8f50*/  SEL R108, RZ, 0x1, P2 ;  /* 0x00000001ff6c7807 */ /* 0x000fe40001000000 */
[----:B------:R-:W-:Y:S01]  /*8f60*/  FSETP.GTU.FTZ.AND P4, PT, R105, R16, PT ;  /* 0x000000106900720b */ /* 0x000fe20003f9c000 */
[----:B------:R-:W-:Y:S01]  /*8f70*/  FMUL.FTZ R111, R111, R14 ;  /* 0x0000000e6f6f7220 */ /* 0x000fe20000410000 */
[----:B------:R-:W0:Y:S01]  /*8f80*/  @P0 LDC.64 R104, c[0x0][0x230] ;  /* 0x00008c00ff680b82 */ /* 0x000e220000000a00 */
[----:B------:R-:W-:Y:S01]  /*8f90*/  SEL R142, RZ, 0x1, P1 ;  /* 0x00000001ff8e7807 */ /* 0x000fe20000800000 */
[----:B------:R-:W-:Y:S01]  /*8fa0*/  IMAD.WIDE.U32 R108, R108, 0x1000000, RZ ;  /* 0x010000006c6c7825 */ /* 0x000fe200078e00ff */
[----:B------:R-:W-:-:S02]  /*8fb0*/  SEL R106, RZ, 0x1, P5 ;  /* 0x00000001ff6a7807 */ /* 0x000fc40002800000 */
[----:B------:R-:W-:Y:S01]  /*8fc0*/  ISETP.NE.AND P6, PT, R22, RZ, PT ;  /* 0x000000ff1600720c */ /* 0x000fe20003fc5270 */
[----:B------:R-:W-:Y:S01]  /*8fd0*/  IMAD.WIDE.U32 R142, R142, 0x10000, RZ ;  /* 0x000100008e8e7825 */ /* 0x000fe200078e00ff */
[----:B------:R-:W-:Y:S02]  /*8fe0*/  @P0 PRMT R22, R39, 0x7632, R22 ;  /* 0x0000763227160816 */ /* 0x000fe40000000016 */
[----:B------:R-:W-:Y:S01]  /*8ff0*/  SEL R26, RZ, 0x1000000, P4 ;  /* 0x01000000ff1a7807 */ /* 0x000fe20002000000 */
[----:B------:R-:W-:Y:S01]  /*9000*/  IMAD.WIDE.U32 R106, R106, 0x100, RZ ;  /* 0x000001006a6a7825 */ /* 0x000fe200078e00ff */
[----:B------:R-:W-:Y:S02]  /*9010*/  @P0 SHF.L.U32 R22, R22, 0x10, RZ ;  /* 0x0000001016160819 */ /* 0x000fe400000006ff */
[----:B------:R-:W-:Y:S02]  /*9020*/  FSEL R135, R111, RZ, !P4 ;  /* 0x000000ff6f877208 */ /* 0x000fe40006000000 */
[----:B------:R-:W-:-:S02]  /*9030*/  LOP3.LUT R142, R106, R108, R142, 0xfe, !PT ;  /* 0x0000006c6a8e7212 */ /* 0x000fc400078efe8e */
[----:B------:R-:W-:Y:S01]  /*9040*/  SEL R137, RZ, 0x1, P6 ;  /* 0x00000001ff897807 */ /* 0x000fe20003000000 */
[----:B------:R-:W-:Y:S01]  /*9050*/  @P0 FADD.FTZ R135, R135, R22 ;  /* 0x0000001687870221 */ /* 0x000fe20000010000 */
[----:B------:R-:W-:Y:S02]  /*9060*/  LOP3.LUT R108, R24, R26, R145, 0xfe, !PT ;  /* 0x0000001a186c7212 */ /* 0x000fe400078efe91 */
[----:B------:R-:W-:Y:S02]  /*9070*/  SEL R145, RZ, 0x1, P3 ;  /* 0x00000001ff917807 */ /* 0x000fe40001800000 */
[----:B------:R-:W-:Y:S01]  /*9080*/  LOP3.LUT R142, R142, R137, RZ, 0xfc, !PT ;  /* 0x000000898e8e7212 */ /* 0x000fe200078efcff */
[----:B------:R-:W-:Y:S01]  /*9090*/  VIADD R137, R8, 0x180 ;  /* 0x0000018008897836 */ /* 0x000fe20000000000 */
[----:B------:R-:W-:Y:S02]  /*90a0*/  LOP3.LUT R145, R109, R108, R145, 0xfe, !PT ;  /* 0x0000006c6d917212 */ /* 0x000fe400078efe91 */
[----:B------:R-:W-:Y:S01]  /*90b0*/  F2FP.BF16.F32.PACK_AB R110, R131, R129 ;  /* 0x00000081836e723e */ /* 0x000fe200000010ff */
[----:B0-----:R-:W-:Y:S01]  /*90c0*/  @P0 IMAD.WIDE.U32 R148, R137, 0x10, R104 ;  /* 0x0000001089940825 */ /* 0x001fe200078e0068 */
[----:B------:R-:W-:-:S02]  /*90d0*/  F2FP.BF16.F32.PACK_AB R109, R123, R119 ;  /* 0x000000777b6d723e */ /* 0x000fc400000010ff */
        /* <DEDUP_REMOVED lines=21> */
.L_x_7627:
[----:B------:R-:W-:-:S07]  /*9230*/  MOV R22, R28 ;  /* 0x0000001c00167202 */ /* 0x000fce0000000f00 */
.L_x_7628:
[----:B------:R-:W-:Y:S05]  /*9240*/  BSYNC B0 ;  /* 0x0000000000007941 */ /* 0x000fea0003800000 */
.L_x_7626:
        /* <DEDUP_REMOVED lines=16> */
.L_x_7632:
[----:B------:R-:W-:Y:S05]  /*9350*/  BSYNC B1 ;  /* 0x0000000000017941 */ /* 0x000fea0003800000 */
.L_x_7631:
        /* <DEDUP_REMOVED lines=44> */
.L_x_7630:
[----:B------:R-:W-:Y:S05]  /*9620*/  BSYNC B0 ;  /* 0x0000000000007941 */ /* 0x000fea0003800000 */
.L_x_7629:
        /* <DEDUP_REMOVED lines=23> */
.L_x_7634:
[----:B------:R-:W-:-:S07]  /*97a0*/  IMAD.MOV.U32 R24, RZ, RZ, R28 ;  /* 0x000000ffff187224 */ /* 0x000fce00078e001c */
.L_x_7635:
[----:B------:R-:W-:Y:S05]  /*97b0*/  BSYNC B0 ;  /* 0x0000000000007941 */ /* 0x000fea0003800000 */
.L_x_7633:
        /* <DEDUP_REMOVED lines=16> */
.L_x_7639:
[----:B------:R-:W-:Y:S05]  /*98c0*/  BSYNC B1 ;  /* 0x0000000000017941 */ /* 0x000fea0003800000 */
.L_x_7638:
        /* <DEDUP_REMOVED lines=44> */
.L_x_7637:
[----:B------:R-:W-:Y:S05]  /*9b90*/  BSYNC B0 ;  /* 0x0000000000007941 */ /* 0x000fea0003800000 */
.L_x_7636:
        /* <DEDUP_REMOVED lines=23> */
.L_x_7641:
[----:B------:R-:W-:-:S07]  /*9d10*/  MOV R26, R28 ;  /* 0x0000001c001a7202 */ /* 0x000fce0000000f00 */
.L_x_7642:
[----:B------:R-:W-:Y:S05]  /*9d20*/  BSYNC B0 ;  /* 0x0000000000007941 */ /* 0x000fea0003800000 */
.L_x_7640:
        /* <DEDUP_REMOVED lines=16> */
.L_x_7646:
[----:B------:R-:W-:Y:S05]  /*9e30*/  BSYNC B1 ;  /* 0x0000000000017941 */ /* 0x000fea0003800000 */
.L_x_7645:
        /* <DEDUP_REMOVED lines=44> */
.L_x_7644:
[----:B------:R-:W-:Y:S05]  /*a100*/  BSYNC B0 ;  /* 0x0000000000007941 */ /* 0x000fea0003800000 */
.L_x_7643:
        /* <DEDUP_REMOVED lines=22> */
.L_x_7648:
[----:B------:R-:W-:-:S07]  /*a270*/  IMAD.MOV.U32 R32, RZ, RZ, R28 ;  /* 0x000000ffff207224 */ /* 0x000fce00078e001c */
.L_x_7649:
[----:B------:R-:W-:Y:S05]  /*a280*/  BSYNC B0 ;  /* 0x0000000000007941 */ /* 0x000fea0003800000 */
.L_x_7647:
        /* <DEDUP_REMOVED lines=16> */
.L_x_7653:
[----:B------:R-:W-:Y:S05]  /*a390*/  BSYNC B1 ;  /* 0x0000000000017941 */ /* 0x000fea0003800000 */
.L_x_7652:
        /* <DEDUP_REMOVED lines=44> */
.L_x_7651:
[----:B------:R-:W-:Y:S05]  /*a660*/  BSYNC B0 ;  /* 0x0000000000007941 */ /* 0x000fea0003800000 */
.L_x_7650:
        /* <DEDUP_REMOVED lines=22> */
.L_x_7655:
[----:B------:R-:W-:-:S07]  /*a7d0*/  MOV R26, R28 ;  /* 0x0000001c001a7202 */ /* 0x000fce0000000f00 */
.L_x_7656:
[----:B------:R-:W-:Y:S05]  /*a7e0*/  BSYNC B0 ;  /* 0x0000000000007941 */ /* 0x000fea0003800000 */
.L_x_7654:
        /* <DEDUP_REMOVED lines=16> */
.L_x_7660:
[----:B------:R-:W-:Y:S05]  /*a8f0*/  BSYNC B1 ;  /* 0x0000000000017941 */ /* 0x000fea0003800000 */
.L_x_7659:
        /* <DEDUP_REMOVED lines=42> */
[----:B------:R-:W-:Y:S01]  /*aba0*/  IMAD.MOV.U32 R30, RZ, RZ, R104 ;  /* 0x000000ffff1e7224 */ /* 0x000fe200078e0068 */
[----:B------:R-:W-:-:S07]  /*abb0*/  LOP3.LUT R140, R105, UR35, R138, 0x96, !PT ;  /* 0x00000023698c7c12 */ /* 0x000fce000f8e968a */
.L_x_7658:
[----:B------:R-:W-:Y:S05]  /*abc0*/  BSYNC B0 ;  /* 0x0000000000007941 */ /* 0x000fea0003800000 */
.L_x_7657:
        /* <DEDUP_REMOVED lines=22> */
.L_x_7662:
[----:B------:R-:W-:-:S07]  /*ad30*/  IMAD.MOV.U32 R26, RZ, RZ, R28 ;  /* 0x000000ffff1a7224 */ /* 0x000fce00078e001c */
.L_x_7663:
[----:B------:R-:W-:Y:S05]  /*ad40*/  BSYNC B0 ;  /* 0x0000000000007941 */ /* 0x000fea0003800000 */
.L_x_7661:
        /* <DEDUP_REMOVED lines=16> */
.L_x_7667:
[----:B------:R-:W-:Y:S05]  /*ae50*/  BSYNC B1 ;  /* 0x0000000000017941 */ /* 0x000fea0003800000 */
.L_x_7666:
        /* <DEDUP_REMOVED lines=44> */
.L_x_7665:
[----:B------:R-:W-:Y:S05]  /*b120*/  BSYNC B0 ;  /* 0x0000000000007941 */ /* 0x000fea0003800000 */
.L_x_7664:
        /* <DEDUP_REMOVED lines=22> */
.L_x_7669:
[----:B------:R-:W-:-:S07]  /*b290*/  MOV R26, R28 ;  /* 0x0000001c001a7202 */ /* 0x000fce0000000f00 */
.L_x_7670:
[----:B------:R-:W-:Y:S05]  /*b2a0*/  BSYNC B0 ;  /* 0x0000000000007941 */ /* 0x000fea0003800000 */
.L_x_7668:
        /* <DEDUP_REMOVED lines=16> */
.L_x_7674:
[----:B------:R-:W-:Y:S05]  /*b3b0*/  BSYNC B1 ;  /* 0x0000000000017941 */ /* 0x000fea0003800000 */
.L_x_7673:
        /* <DEDUP_REMOVED lines=44> */
.L_x_7672:
[----:B------:R-:W-:Y:S05]  /*b680*/  BSYNC B0 ;  /* 0x0000000000007941 */ /* 0x000fea0003800000 */
.L_x_7671:
        /* <DEDUP_REMOVED lines=22> */
.L_x_7676:
[----:B------:R-:W-:-:S07]  /*b7f0*/  IMAD.MOV.U32 R34, RZ, RZ, R28 ;  /* 0x000000ffff227224 */ /* 0x000fce00078e001c */
.L_x_7677:
[----:B------:R-:W-:Y:S05]  /*b800*/  BSYNC B0 ;  /* 0x0000000000007941 */ /* 0x000fea0003800000 */
.L_x_7675:
        /* <DEDUP_REMOVED lines=18> */
.L_x_7681:
[----:B------:R-:W-:Y:S05]  /*b930*/  BSYNC B1 ;  /* 0x0000000000017941 */ /* 0x000fea0003800000 */
.L_x_7680:
        /* <DEDUP_REMOVED lines=44> */
.L_x_7679:
[----:B------:R-:W-:Y:S05]  /*bc00*/  BSYNC B0 ;  /* 0x0000000000007941 */ /* 0x000fea0003800000 */
.L_x_7678:
[----:B------:R-:W-:Y:S01]  /*bc10*/  ISETP.NE.AND P6, PT, R22, RZ, PT ;  /* 0x000000ff1600720c */ /* 0x000fe20003fc5270 */
[C---:B------:R-:W-:Y:S01]  /*bc20*/  IMAD.WIDE.U32 R126, R137.reuse, 0x10, R126 ;  /* 0x00000010897e7825 */ /* 0x040fe200078e007e */
[----:B------:R-:W-:Y:S01]  /*bc30*/  SEL R22, RZ, 0x10000, P5 ;  /* 0x00010000ff167807 */ /* 0x000fe20002800000 */
[----:B------:R-:W-:Y:S01]  /*bc40*/  UMOV UR8, 0xffffffff ;  /* 0xffffffff00087882 */ /* 0x000fe20000000000 */
[----:B------:R-:W-:Y:S01]  /*bc50*/  ISETP.NE.AND P5, PT, R24, RZ, PT ;  /* 0x000000ff1800720c */ /* 0x000fe20003fa5270 */
[----:B------:R-:W-:Y:S01]  /*bc60*/  FADD.FTZ R24, RZ, R9 ;  /* 0x00000009ff187221 */ /* 0x000fe20000010000 */
[----:B------:R-:W-:Y:S01]  /*bc70*/  I2FP.F32.U32 R105, R34 ;  /* 0x0000002200697245 */ /* 0x000fe20000201000 */
[----:B------:R-:W-:Y:S01]  /*bc80*/  IMAD.WIDE.U32 R124, R137, 0x8, R124 ;  /* 0x00000008897c7825 */ /* 0x000fe200078e007c */
[----:B------:R-:W-:-:S03]  /*bc90*/  SHF.L.U32 R107, R32, 0x10, RZ ;  /* 0x00000010206b7819 */ /* 0x000fc600000006ff */
[----:B------:R-:W-:Y:S01]  /*bca0*/  FADD.FTZ R24, R24, R11 ;  /* 0x0000000b18187221 */ /* 0x000fe20000010000 */
[----:B------:R-:W-:Y:S01]  /*bcb0*/  SEL R104, RZ, 0x1, P2 ;  /* 0x00000001ff687807 */ /* 0x000fe20001000000 */
[----:B------:R-:W-:Y:S01]  /*bcc0*/  FFMA.FTZ R105, R105, R18, 1.1641532182693481445e-10 ;  /* 0x2f00000069697423 */ /* 0x000fe20000010012 */
[----:B------:R-:W-:Y:S01]  /*bcd0*/  SEL R152, RZ, 0x1, P1 ;  /* 0x00000001ff987807 */ /* 0x000fe20000800000 */
[----:B------:R-:W-:Y:S01]  /*bce0*/  FADD.FTZ R24, R24, R13 ;  /* 0x0000000d18187221 */ /* 0x000fe20000010000 */
[----:B------:R-:W-:Y:S01]  /*bcf0*/  FMUL.FTZ R107, R107, R12 ;  /* 0x0000000c6b6b7220 */ /* 0x000fe20000410000 */
[----:B------:R-:W-:Y:S02]  /*bd00*/  SEL R138, RZ, 0x1, P5 ;  /* 0x00000001ff8a7807 */ /* 0x000fe40002800000 */
[----:B------:R-:W-:Y:S01]  /*bd10*/  FADD.FTZ R24, R24, R15 ;  /* 0x0000000f18187221 */ /* 0x000fe20000010000 */
[----:B------:R-:W-:Y:S01]  /*bd20*/  FSETP.GTU.FTZ.AND P2, PT, R105, R16, PT ;  /* 0x000000106900720b */ /* 0x000fe20003f5c000 */
[----:B------:R-:W-:Y:S01]  /*bd30*/  FMUL.FTZ R107, R107, R14 ;  /* 0x0000000e6b6b7220 */ /* 0x000fe20000410000 */
[----:B------:R-:W-:Y:S01]  /*bd40*/  @P0 PRMT R12, R39, 0x7632, R12 ;  /* 0x00007632270c0816 */ /* 0x000fe2000000000c */
[----:B------:R-:W-:Y:S01]  /*bd50*/  FADD.FTZ R24, R24, R17 ;  /* 0x0000001118187221 */ /* 0x000fe20000010000 */
[----:B------:R-:W-:Y:S01]  /*bd60*/  IMAD.WIDE.U32 R104, R104, 0x1000000, RZ ;  /* 0x0100000068687825 */ /* 0x000fe200078e00ff */
[----:B------:R-:W-:-:S03]  /*bd70*/  SEL R159, RZ, 0x100, P4 ;  /* 0x00000100ff9f7807 */ /* 0x000fc60002000000 */
[----:B------:R-:W-:Y:S01]  /*bd80*/  FADD.FTZ R24, R24, R19 ;  /* 0x0000001318187221 */ /* 0x000fe20000010000 */
[----:B------:R-:W-:Y:S01]  /*bd90*/  IMAD.WIDE.U32 R152, R152, 0x10000, RZ ;  /* 0x0001000098987825 */ /* 0x000fe200078e00ff */
[----:B------:R-:W-:-:S03]  /*bda0*/  SEL R14, RZ, 0x1000000, P2 ;  /* 0x01000000ff0e7807 */ /* 0x000fc60001000000 */
[----:B------:R-:W-:Y:S01]  /*bdb0*/  FADD.FTZ R24, R24, R21 ;  /* 0x0000001518187221 */ /* 0x000fe20000010000 */
[----:B------:R-:W-:Y:S01]  /*bdc0*/  IMAD.WIDE.U32 R138, R138, 0x100, RZ ;  /* 0x000001008a8a7825 */ /* 0x000fe200078e00ff */
[----:B------:R-:W-:-:S03]  /*bdd0*/  FSEL R155, R107, RZ, !P2 ;  /* 0x000000ff6b9b7208 */ /* 0x000fc60005000000 */
[----:B------:R-:W-:Y:S01]  /*bde0*/  FADD.FTZ R24, R24, R23 ;  /* 0x0000001718187221 */ /* 0x000fe20000010000 */
[----:B------:R-:W-:Y:S01]  /*bdf0*/  @P0 IMAD.U32 R12, R12, 0x10000, RZ ;  /* 0x000100000c0c0824 */ /* 0x000fe200078e00ff */
[----:B------:R-:W-:Y:S02]  /*be00*/  SEL R157, RZ, 0x1, P6 ;  /* 0x00000001ff9d7807 */ /* 0x000fe40003000000 */
[----:B------:R-:W-:Y:S01]  /*be10*/  FADD.FTZ R24, R24, R25 ;  /* 0x0000001918187221 */ /* 0x000fe20000010000 */
[----:B------:R-:W-:Y:S01]  /*be20*/  LOP3.LUT R138, R138, R104, R152, 0xfe, !PT ;  /* 0x000000688a8a7212 */ /* 0x000fe200078efe98 */
[----:B------:R-:W-:Y:S01]  /*be30*/  @P0 FADD.FTZ R155, R155, R12 ;  /* 0x0000000c9b9b0221 */ /* 0x000fe20000010000 */
[----:B------:R-:W-:Y:S01]  /*be40*/  LOP3.LUT R107, R159, R14, R22, 0xfe, !PT ;  /* 0x0000000e9f6b7212 */ /* 0x000fe200078efe16 */
[----:B------:R-:W-:Y:S01]  /*be50*/  FADD.FTZ R24, R24, R27 ;  /* 0x0000001b18187221 */ /* 0x000fe20000010000 */
[----:B------:R-:W-:Y:S02]  /*be60*/  SEL R104, RZ, 0x1, P3 ;  /* 0x00000001ff687807 */ /* 0x000fe40001800000 */
[----:B------:R-:W-:Y:S01]  /*be70*/  LOP3.LUT R138, R138, R157, RZ, 0xfc, !PT ;  /* 0x0000009d8a8a7212 */ /* 0x000fe200078efcff */
[----:B------:R-:W-:Y:S01]  /*be80*/  FADD.FTZ R24, R24, R29 ;  /* 0x0000001d18187221 */ /* 0x000fe20000010000 */
[----:B------:R-:W-:-:S02]  /*be90*/  LOP3.LUT R157, R105, R107, R104, 0xfe, !PT ;  /* 0x0000006b699d7212 */ /* 0x000fc400078efe68 */
[----:B------:R-:W-:Y:S01]  /*bea0*/  F2FP.BF16.F32.PACK_AB R106, R151, R147 ;  /* 0x00000093976a723e */ /* 0x000fe200000010ff */
[----:B------:R-:W-:Y:S01]  /*beb0*/  FADD.FTZ R24, R24, R31 ;  /* 0x0000001f18187221 */ /* 0x000fe20000010000 */
[----:B------:R-:W-:Y:S02]  /*bec0*/  F2FP.BF16.F32.PACK_AB R105, R149, R111 ;  /* 0x0000006f9569723e */ /* 0x000fe400000010ff */
[----:B------:R-:W-:Y:S01]  /*bed0*/  F2FP.BF16.F32.PACK_AB R104, R145, R109 ;  /* 0x0000006d9168723e */ /* 0x000fe200000010ff */
[----:B------:R-:W-:Y:S01]  /*bee0*/  FADD.FTZ R24, R24, R33 ;  /* 0x0000002118187221 */ /* 0x000fe20000010000 */
[----:B------:R-:W-:Y:S02]  /*bef0*/  F2FP.BF16.F32.PACK_AB R107, R155, R143 ;  /* 0x0000008f9b6b723e */ /* 0x000fe400000010ff */
[----:B------:R-:W-:Y:S01]  /*bf00*/  LOP3.LUT R139, R139, R157, R153, 0xfe, !PT ;  /* 0x0000009d8b8b7212 */ /* 0x000fe200078efe99 */
[----:B------:R-:W-:Y:S01]  /*bf10*/  FADD.FTZ R24, R24, R113 ;  /* 0x0000007118187221 */ /* 0x000fe20000010000 */
[----:B------:R-:W-:Y:S01]  /*bf20*/  LOP3.LUT P0, RZ, R7, 0xff, RZ, 0xc0, !PT ;  /* 0x000000ff07ff7812 */ /* 0x000fe2000780c0ff */
[----:B------:R0:W-:Y:S01]  /*bf30*/  STG.E.128 desc[UR4][R126.64], R104 ;  /* 0x000000687e007986 */ /* 0x0001e2000c101d04 */
[----:B------:R-:W-:Y:S01]  /*bf40*/  SHF.R.U32.HI R14, RZ, 0x5, R0 ;  /* 0x00000005ff0e7819 */ /* 0x000fe20000011600 */
[----:B------:R-:W-:Y:S01]  /*bf50*/  FADD.FTZ R24, R24, R115 ;  /* 0x0000007318187221 */ /* 0x000fe20000010000 */
[----:B------:R-:W-:Y:S01]  /*bf60*/  LOP3.LUT P1, RZ, R0, 0x1f, RZ, 0xc0, !PT ;  /* 0x0000001f00ff7812 */ /* 0x000fe2000782c0ff */
[----:B------:R0:W-:Y:S01]  /*bf70*/  STG.E.64 desc[UR4][R124.64], R138 ;  /* 0x0000008a7c007986 */ /* 0x0001e2000c101b04 */
[----:B------:R-:W-:Y:S01]  /*bf80*/  LOP3.LUT R12, R14, 0x7fffffc, RZ, 0xc0, !PT ;  /* 0x07fffffc0e0c7812 */ /* 0x000fe200078ec0ff */
[----:B------:R-:W-:-:S04]  /*bf90*/  FADD.FTZ R24, R24, R35 ;  /* 0x0000002318187221 */ /* 0x000fc80000010000 */
[----:B------:R-:W-:Y:S02]  /*bfa0*/  FADD.FTZ R24, R24, R117 ;  /* 0x0000007518187221 */ /* 0x000fe40000010000 */
[----:B------:R-:W-:Y:S02]  /*bfb0*/  @!P0 IADD3 R12, R12, 0x4, RZ ;  /* 0x000000040c0c8810 */ /* 0x000fe40007ffe0ff */
        /* <DEDUP_REMOVED lines=100> */
.L_x_7694:
[----:B------:R-:W2:Y:S01]  /*c600*/  @!P1 S2R R105, SR_CgaCtaId ;  /* 0x0000000000699919 */ /* 0x000ea20000008800 */
[----:B------:R-:W-:Y:S01]  /*c610*/  LOP3.LUT R125, R0, 0x1f, RZ, 0xc0, !PT ;  /* 0x0000001f007d7812 */ /* 0x000fe200078ec0ff */
[----:B------:R-:W-:Y:S05]  /*c620*/  WARPSYNC.ALL ;  /* 0x0000000000007948 */ /* 0x000fea0003800000 */
[----:B------:R-:W-:Y:S02]  /*c630*/  ISETP.GT.U32.AND P2, PT, R125, 0x3, PT ;  /* 0x000000037d00780c */ /* 0x000fe40003f44070 */
[----:B------:R-:W-:Y:S02]  /*c640*/  LOP3.LUT R7, R14, 0x3, RZ, 0xc0, !PT ;  /* 0x000000030e077812 */ /* 0x000fe400078ec0ff */
[----:B------:R-:W-:-:S02]  /*c650*/  @!P1 MOV R16, 0x400 ;  /* 0x0000040000109802 */ /* 0x000fc40000000f00 */
[----:B------:R-:W-:Y:S01]  /*c660*/  PLOP3.LUT P3, PT, PT, PT, UP1, 0x40, 0x0 ;  /* 0x000000000000781c */ /* 0x000fe20003f6e818 */
[----:B------:R-:W-:-:S06]  /*c670*/  @!P1 IMAD.IADD R14, R12, 0x1, R7 ;  /* 0x000000010c0e9824 */ /* 0x000fcc00078e0207 */
[----:B------:R-:W3:Y:S01]  /*c680*/  @!P2 S2R R127, SR_CgaCtaId ;  /* 0x00000000007fa919 */ /* 0x000ee20000008800 */
[----:B------:R-:W-:Y:S01]  /*c690*/  @!P2 IMAD.IADD R12, R12, 0x1, R125 ;  /* 0x000000010c0ca824 */ /* 0x000fe200078e027d */
[----:B--2---:R-:W-:Y:S02]  /*c6a0*/  @!P1 LEA R105, R105, R16, 0x18 ;  /* 0x0000001069699211 */ /* 0x004fe400078ec0ff */
[----:B------:R-:W-:Y:S02]  /*c6b0*/  @!P2 MOV R16, 0x400 ;  /* 0x000004000010a802 */ /* 0x000fe40000000f00 */
[----:B------:R-:W-:Y:S01]  /*c6c0*/  @!P1 LEA R14, R14, R105, 0x3 ;  /* 0x000000690e0e9211 */ /* 0x000fe200078e18ff */
[----:B-1----:R-:W-:Y:S01]  /*c6d0*/  FADD.FTZ R105, R107, R22 ;  /* 0x000000166b697221 */ /* 0x002fe20000010000 */
[----:B0-----:R-:W-:-:S04]  /*c6e0*/  CS2R R106, SRZ ;  /* 0x00000000006a7805 */ /* 0x001fc8000001ff00 */
[----:B------:R-:W-:Y:S01]  /*c6f0*/  @!P1 STS.64 [R14], R104 ;  /* 0x000000680e009388 */ /* 0x000fe20000000a00 */
[----:B------:R-:W-:Y:S01]  /*c700*/  BAR.SYNC.DEFER_BLOCKING 0x0 ;  /* 0x0000000000007b1d */ /* 0x000fe20000010000 */
[----:B------:R-:W-:Y:S02]  /*c710*/  LOP3.LUT P1, RZ, R7, 0x1f, R0, 0xf8, !PT ;  /* 0x0000001f07ff7812 */ /* 0x000fe4000782f800 */
[----:B---3--:R-:W-:-:S04]  /*c720*/  @!P2 LEA R127, R127, R16, 0x18 ;  /* 0x000000107f7fa211 */ /* 0x008fc800078ec0ff */
[----:B------:R-:W-:Y:S01]  /*c730*/  @!P2 LEA R16, R12, R127, 0x3 ;  /* 0x0000007f0c10a211 */ /* 0x000fe200078e18ff */
[----:B------:R-:W-:Y:S01]  /*c740*/  IMAD.MOV.U32 R12, RZ, RZ, RZ ;  /* 0x000000ffff0c7224 */ /* 0x000fe200078e00ff */
[----:B------:R-:W-:-:S05]  /*c750*/  @!P2 MOV R12, 0x400 ;  /* 0x00000400000ca802 */ /* 0x000fca0000000f00 */
[----:B------:R-:W0:Y:S04]  /*c760*/  SHFL.DOWN PT, R125, R12, 0x2, 0x1f ;  /* 0x08401f000c7d7f89 */ /* 0x000e2800000e0000 */
[----:B------:R1:W2:Y:S01]  /*c770*/  @!P2 LDS.64 R106, [R16] ;  /* 0x00000000106aa984 */ /* 0x0002a20000000a00 */
[----:B------:R-:W-:Y:S02]  /*c780*/  PLOP3.LUT P2, PT, PT, PT, UP1, 0x40, 0x0 ;  /* 0x000000000000781c */ /* 0x000fe40003f4e818 */
[----:B-1----:R-:W-:Y:S01]  /*c790*/  I2FP.F32.S32 R16, R12 ;  /* 0x0000000c00107245 */ /* 0x002fe20000201400 */
[----:B0-----:R-:W-:Y:S01]  /*c7a0*/  IMAD.IADD R18, R125, 0x1, R12 ;  /* 0x000000017d127824 */ /* 0x001fe200078e020c */
[----:B------:R-:W-:-:S04]  /*c7b0*/  I2FP.F32.S32 R32, R125 ;  /* 0x0000007d00207245 */ /* 0x000fc80000201400 */
[----:B------:R-:W-:Y:S01]  /*c7c0*/  I2FP.F32.S32 R22, R18 ;  /* 0x0000001200167245 */ /* 0x000fe20000201400 */
[----:B------:R-:W0:Y:S03]  /*c7d0*/  SHFL.DOWN PT, R125, R18, 0x1, 0x1f ;  /* 0x08201f00127d7f89 */ /* 0x000e2600000e0000 */
[----:B------:R-:W1:Y:S01]  /*c7e0*/  MUFU.RCP R24, R22 ;  /* 0x0000001600187308 */ /* 0x000e620000001000 */
[----:B--2---:R-:W2:Y:S04]  /*c7f0*/  SHFL.DOWN PT, R127, R106, 0x2, 0x1f ;  /* 0x08401f006a7f7f89 */ /* 0x004ea800000e0000 */
[----:B------:R-:W3:Y:S01]  /*c800*/  SHFL.DOWN PT, R14, R107, 0x2, 0x1f ;  /* 0x08401f006b0e7f89 */ /* 0x000ee200000e0000 */
[----:B0-----:R-:W-:-:S04]  /*c810*/  IADD3 R18, R18, R125, RZ ;  /* 0x0000007d12127210 */ /* 0x001fc80007ffe0ff */
[----:B------:R-:W-:-:S06]  /*c820*/  I2FP.F32.S32 R18, R18 ;  /* 0x0000001200127245 */ /* 0x000fcc0000201400 */
[----:B------:R-:W0:Y:S01]  /*c830*/  MUFU.RCP R18, R18 ;  /* 0x0000001200127308 */ /* 0x000e220000001000 */
[C---:B--2---:R-:W-:Y:S01]  /*c840*/  FMUL.FTZ R105, R127.reuse, R32 ;  /* 0x000000207f697220 */ /* 0x044fe20000410000 */
[----:B------:R-:W-:-:S03]  /*c850*/  FADD.FTZ R127, -R127, R106 ;  /* 0x0000006a7f7f7221 */ /* 0x000fc60000010100 */
[----:B------:R-:W-:Y:S01]  /*c860*/  FFMA.FTZ R105, R16, R106, R105 ;  /* 0x0000006a10697223 */ /* 0x000fe20000010069 */
[----:B------:R-:W-:Y:S01]  /*c870*/  FMUL.FTZ R127, R127, R127 ;  /* 0x0000007f7f7f7220 */ /* 0x000fe20000410000 */
[----:B---3--:R-:W-:Y:S02]  /*c880*/  FADD.FTZ R107, R14, R107 ;  /* 0x0000006b0e6b7221 */ /* 0x008fe40000010000 */
[----:B-1----:R-:W-:Y:S01]  /*c890*/  FMUL.FTZ R105, R24, R105 ;  /* 0x0000006918697220 */ /* 0x002fe20000410000 */
[----:B------:R-:W-:-:S04]  /*c8a0*/  FMUL.FTZ R127, R127, R16 ;  /* 0x000000107f7f7220 */ /* 0x000fc80000410000 */
[----:B------:R-:W1:Y:S01]  /*c8b0*/  SHFL.DOWN PT, R12, R105, 0x1, 0x1f ;  /* 0x08201f00690c7f89 */ /* 0x000e6200000e0000 */
[----:B------:R-:W-:-:S04]  /*c8c0*/  FMUL.FTZ R127, R127, R32 ;  /* 0x000000207f7f7220 */ /* 0x000fc80000410000 */
[----:B------:R-:W-:Y:S01]  /*c8d0*/  FFMA.FTZ R107, R24, R127, R107 ;  /* 0x0000007f186b7223 */ /* 0x000fe2000001006b */
[----:B------:R-:W-:-:S04]  /*c8e0*/  I2FP.F32.S32 R24, R125 ;  /* 0x0000007d00187245 */ /* 0x000fc80000201400 */
        /* <DEDUP_REMOVED lines=9> */
[----:B------:R-:W0:Y:S01]  /*c980*/  LDC R14, c[0x0][0x2d8] ;  /* 0x0000b600ff0e7b82 */ /* 0x000e220000000800 */
[----:B------:R-:W1:Y:S02]  /*c990*/  SHFL.IDX PT, R125, R127, RZ, 0x1f ;  /* 0x00001fff7f7d7589 */ /* 0x000e6400000e0000 */
[----:B------:R-:W-:-:S05]  /*c9a0*/  FFMA.FTZ R24, R18, R24, R105 ;  /* 0x0000001812187223 */ /* 0x000fca0000010069 */
[----:B------:R-:W0:Y:S01]  /*c9b0*/  SHFL.IDX PT, R105, R24, RZ, 0x1f ;  /* 0x00001fff18697589 */ /* 0x000e2200000e0000 */
[----:B------:R-:W2:Y:S01]  /*c9c0*/  @!P1 LDC.64 R106, c[0x0][0x250] ;  /* 0x00009400ff6a9b82 */ /* 0x000ea20000000a00 */
[----:B-1----:R-:W-:-:S05]  /*c9d0*/  FMUL.FTZ R7, R125, R125 ;  /* 0x0000007d7d077220 */ /* 0x002fca0000410000 */
[----:B------:R-:W-:Y:S01]  /*c9e0*/  FSEL R12, R7, RZ, !P2 ;  /* 0x000000ff070c7208 */ /* 0x000fe20005000000 */
[----:B0-----:R-:W-:Y:S01]  /*c9f0*/  FFMA.FTZ R7, R105, UR11, R14 ;  /* 0x0000000b69077c23 */ /* 0x001fe2000801000e */
[----:B------:R-:W-:Y:S01]  /*ca00*/  FSEL R14, R125, RZ, P3 ;  /* 0x000000ff7d0e7208 */ /* 0x000fe20001800000 */
[----:B------:R-:W0:Y:S01]  /*ca10*/  @!P1 LDC.64 R104, c[0x0][0x258] ;  /* 0x00009600ff689b82 */ /* 0x000e220000000a00 */
[----:B--2---:R-:W-:-:S04]  /*ca20*/  @!P1 IMAD.WIDE R106, R2, 0x4, R106 ;  /* 0x00000004026a9825 */ /* 0x004fc800078e026a */
[----:B------:R-:W-:Y:S01]  /*ca30*/  FADD.FTZ R7, R7, R12 ;  /* 0x0000000c07077221 */ /* 0x000fe20000010000 */
[C---:B------:R-:W-:Y:S01]  /*ca40*/  FADD.FTZ R22, -R14.reuse, R13 ;  /* 0x0000000d0e167221 */ /* 0x040fe20000010100 */
[C---:B------:R-:W-:Y:S01]  /*ca50*/  FADD.FTZ R32, -R14.reuse, R17 ;  /* 0x000000110e207221 */ /* 0x040fe20000010100 */
[C---:B------:R-:W-:Y:S01]  /*ca60*/  FADD.FTZ R24, -R14.reuse, R15 ;  /* 0x0000000f0e187221 */ /* 0x040fe20000010100 */
[C---:B------:R-:W-:Y:S02]  /*ca70*/  FADD.FTZ R16, -R14.reuse, R9 ;  /* 0x000000090e107221 */ /* 0x040fe40000010100 */
[----:B------:R-:W1:Y:S01]  /*ca80*/  MUFU.RSQ R7, R7 ;  /* 0x0000000700077308 */ /* 0x000e620000001400 */
[----:B------:R-:W2:Y:S01]  /*ca90*/  LDC.64 R12, c[0x0][0x2b8] ;  /* 0x0000ae00ff0c7b82 */ /* 0x000ea20000000a00 */
        /* <DEDUP_REMOVED lines=37> */
[----:B0-----:R-:W-:-:S04]  /*ccf0*/  @!P1 IMAD.WIDE R104, R2, 0x4, R104 ;  /* 0x0000000402689825 */ /* 0x001fc800078e0268 */
[----:B------:R-:W-:Y:S01]  /*cd00*/  FFMA.FTZ R16, R70, R15, R102 ;  /* 0x0000000f46107223 */ /* 0x000fe20000010066 */
[----:B------:R-:W-:Y:S01]  /*cd10*/  FFMA.FTZ R17, R71, R24, R103 ;  /* 0x0000001847117223 */ /* 0x000fe20000010067 */
[----:B------:R-:W-:Y:S01]  /*cd20*/  FMUL.FTZ R114, R7, R114 ;  /* 0x0000007207727220 */ /* 0x000fe20000410000 */
[----:B------:R-:W-:Y:S01]  /*cd30*/  FFMA.FTZ R15, R66, R19, R98 ;  /* 0x00000013420f7223 */ /* 0x000fe20000010062 */
[----:B------:R-:W-:Y:S01]  /*cd40*/  FFMA.FTZ R19, R65, R32, R97 ;  /* 0x0000002041137223 */ /* 0x000fe20000010061 */
[----:B------:R0:W-:Y:S01]  /*cd50*/  @!P1 STG.E desc[UR4][R106.64], R125 ;  /* 0x0000007d6a009986 */ /* 0x0001e2000c101904 */
[----:B--2---:R-:W-:-:S04]  /*cd60*/  IMAD.WIDE.U32 R24, R10, 0x10, R12 ;  /* 0x000000100a187825 */ /* 0x004fc800078e000c */
[C---:B------:R-:W-:Y:S01]  /*cd70*/  FMUL.FTZ R18, R7.reuse, R18 ;  /* 0x0000001207127220 */ /* 0x040fe20000410000 */
[C---:B------:R-:W-:Y:S01]  /*cd80*/  FMUL.FTZ R110, R7.reuse, R110 ;  /* 0x0000006e076e7220 */ /* 0x040fe20000410000 */
[----:B------:R-:W-:Y:S01]  /*cd90*/  FMUL.FTZ R23, R7, R116 ;  /* 0x0000007407177220 */ /* 0x000fe20000410000 */
[----:B------:R-:W-:-:S04]  /*cda0*/  IMAD.WIDE.U32 R32, R20, 0x10, R12 ;  /* 0x0000001014207825 */ /* 0x000fc800078e000c */
[C---:B------:R-:W-:Y:S01]  /*cdb0*/  FMUL.FTZ R118, R7.reuse, R118 ;  /* 0x0000007607767220 */ /* 0x040fe20000410000 */
[C---:B------:R-:W-:Y:S01]  /*cdc0*/  FMUL.FTZ R31, R7.reuse, R120 ;  /* 0x00000078071f7220 */ /* 0x040fe20000410000 */
[C---:B------:R-:W-:Y:S01]  /*cdd0*/  FMUL.FTZ R122, R7.reuse, R122 ;  /* 0x0000007a077a7220 */ /* 0x040fe20000410000 */
[C---:B------:R-:W-:Y:S01]  /*cde0*/  FMUL.FTZ R35, R7.reuse, R124 ;  /* 0x0000007c07237220 */ /* 0x040fe20000410000 */
[C---:B------:R-:W-:Y:S01]  /*cdf0*/  FMUL.FTZ R126, R7.reuse, R126 ;  /* 0x0000007e077e7220 */ /* 0x040fe20000410000 */
[C---:B------:R-:W-:Y:S01]  /*ce00*/  FMUL.FTZ R130, R7.reuse, R130 ;  /* 0x0000008207827220 */ /* 0x040fe20000410000 */
[C---:B0-----:R-:W-:Y:S01]  /*ce10*/  FMUL.FTZ R107, R7.reuse, R128 ;  /* 0x00000080076b7220 */ /* 0x041fe20000410000 */
        /* <DEDUP_REMOVED lines=25> */
[----:B0-----:R-:W-:Y:S01]  /*cfb0*/  FFMA.FTZ R7, R61, R114, R93 ;  /* 0x000000723d077223 */ /* 0x001fe2000001005d */
[----:B------:R-:W-:Y:S01]  /*cfc0*/  F2FP.BF16.F32.PACK_AB R14, R19, R14 ;  /* 0x0000000e130e723e */ /* 0x000fe200000010ff */
[----:B------:R-:W-:Y:S01]  /*cfd0*/  FFMA.FTZ R17, R62, R23, R94 ;  /* 0x000000173e117223 */ /* 0x000fe2000001005e */
[----:B------:R-:W-:Y:S01]  /*cfe0*/  FFMA.FTZ R19, R58, R35, R90 ;  /* 0x000000233a137223 */ /* 0x000fe2000001005a */
[----:B------:R-:W-:Y:S01]  /*cff0*/  FFMA.FTZ R126, R59, R126, R91 ;  /* 0x0000007e3b7e7223 */ /* 0x000fe2000001005b */
[----:B------:R-:W-:Y:S01]  /*d000*/  F2FP.BF16.F32.PACK_AB R16, R7, R16 ;  /* 0x000000100710723e */ /* 0x000fe200000010ff */
[----:B------:R-:W-:Y:S01]  /*d010*/  FFMA.FTZ R7, R53, R130, R85 ;  /* 0x0000008235077223 */ /* 0x000fe20000010055 */
[----:B------:R-:W-:Y:S01]  /*d020*/  FFMA.FTZ R118, R63, R118, R95 ;  /* 0x000000763f767223 */ /* 0x000fe2000001005f */
[----:B------:R-:W-:Y:S01]  /*d030*/  LEA R104, P1, R8, UR14, 0x4 ;  /* 0x0000000e08687c11 */ /* 0x000fe2000f8220ff */
        /* <DEDUP_REMOVED lines=33> */
[----:B------:R0:W-:Y:S10]  /*d250*/  STG.E.128 desc[UR4][R34.64], R8 ;  /* 0x0000000822007986 */ /* 0x0001f4000c101d04 */
[----:B------:R-:W-:Y:S05]  /*d260*/  @!P1 BRA `(.L_x_7683) ;  /* 0xffffff3400b49947 */ /* 0x000fea000383ffff */
[----:B------:R-:W-:Y:S05]  /*d270*/  EXIT ;  /* 0x000000000000794d */ /* 0x000fea0003800000 */
.L_x_7682:
[----:B------:R-:W-:Y:S01]  /*d280*/  HFMA2.MMA R127, -RZ, RZ, 0, 1.847743988037109375e-06 ;  /* 0x0000001fff7f7435 */ /* 0x000fe200000001ff */
[----:B------:R-:W-:Y:S01]  /*d290*/  MOV R125, R24 ;  /* 0x00000018007d7202 */ /* 0x000fe20000000f00 */
[----:B------:R-:W-:Y:S02]  /*d2a0*/  IMAD.MOV.U32 R108, RZ, RZ, 0x1 ;  /* 0x00000001ff6c7424 */ /* 0x000fe400078e00ff */
[----:B------:R-:W-:-:S07]  /*d2b0*/  IMAD.MOV.U32 R34, RZ, RZ, -0x1 ;  /* 0xffffffffff227424 */ /* 0x000fce00078e00ff */
[----:B------:R-:W-:Y:S05]  /*d2c0*/  WARPSYNC.COLLECTIVE R34, `(.L_x_7684) ;  /* 0x0000000022087348 */ /* 0x000fea0003c00000 */
[----:B------:R0:W1:Y:S02]  /*d2d0*/  SHFL.BFLY P2, R106, R125, R108, R127 ;  /* 0x0c00006c7d6a7389 */ /* 0x000064000004007f */
[----:B01----:R-:W-:Y:S01]  /*d2e0*/  ENDCOLLECTIVE ;  /* 0x000000000000791b */ /* 0x003fe20003800000 */
.L_x_7684:
[----:B------:R-:W-:Y:S01]  /*d2f0*/  HFMA2.MMA R108, -RZ, RZ, 0, 1.1920928955078125e-07 ;  /* 0x00000002ff6c7435 */ /* 0x000fe200000001ff */
[----:B------:R-:W-:-:S05]  /*d300*/  MOV R7, R106 ;  /* 0x0000006a00077202 */ /* 0x000fca0000000f00 */
[----:B------:R-:W-:-:S04]  /*d310*/  FADD.FTZ R16, R24, R7 ;  /* 0x0000000718107221 */ /* 0x000fc80000010000 */
[----:B------:R-:W-:-:S07]  /*d320*/  IMAD.MOV.U32 R125, RZ, RZ, R16 ;  /* 0x000000ffff7d7224 */ /* 0x000fce00078e0010 */
[----:B------:R-:W-:Y:S05]  /*d330*/  WARPSYNC.COLLECTIVE R34, `(.L_x_7685) ;  /* 0x0000000022087348 */ /* 0x000fea0003c00000 */
[----:B------:R0:W1:Y:S02]  /*d340*/  SHFL.BFLY P2, R106, R125, R108, R127 ;  /* 0x0c00006c7d6a7389 */ /* 0x000064000004007f */
[----:B01----:R-:W-:Y:S01]  /*d350*/  ENDCOLLECTIVE ;  /* 0x000000000000791b */ /* 0x003fe20003800000 */
.L_x_7685:
[----:B------:R-:W-:Y:S02]  /*d360*/  IMAD.MOV.U32 R108, RZ, RZ, 0x4 ;  /* 0x00000004ff6c7424 */ /* 0x000fe400078e00ff */
[----:B------:R-:W-:-:S04]  /*d370*/  IMAD.MOV.U32 R7, RZ, RZ, R106 ;  /* 0x000000ffff077224 */ /* 0x000fc800078e006a */
[----:B------:R-:W-:-:S05]  /*d380*/  FADD.FTZ R18, R16, R7 ;  /* 0x0000000710127221 */ /* 0x000fca0000010000 */
[----:B------:R-:W-:-:S07]  /*d390*/  MOV R125, R18 ;  /* 0x00000012007d7202 */ /* 0x000fce0000000f00 */
[----:B------:R-:W-:Y:S05]  /*d3a0*/  WARPSYNC.COLLECTIVE R34, `(.L_x_7686) ;  /* 0x0000000022087348 */ /* 0x000fea0003c00000 */
[----:B------:R0:W1:Y:S02]  /*d3b0*/  SHFL.BFLY P2, R106, R125, R108, R127 ;  /* 0x0c00006c7d6a7389 */ /* 0x000064000004007f */
[----:B01----:R-:W-:Y:S01]  /*d3c0*/  ENDCOLLECTIVE ;  /* 0x000000000000791b */ /* 0x003fe20003800000 */
.L_x_7686:
[----:B------:R-:W-:Y:S01]  /*d3d0*/  HFMA2.MMA R108, -RZ, RZ, 0, 4.76837158203125e-07 ;  /* 0x00000008ff6c7435 */ /* 0x000fe200000001ff */
[----:B------:R-:W-:-:S05]  /*d3e0*/  MOV R7, R106 ;  /* 0x0000006a00077202 */ /* 0x000fca0000000f00 */
[----:B------:R-:W-:-:S04]  /*d3f0*/  FADD.FTZ R22, R18, R7 ;  /* 0x0000000712167221 */ /* 0x000fc80000010000 */
[----:B------:R-:W-:-:S07]  /*d400*/  IMAD.MOV.U32 R125, RZ, RZ, R22 ;  /* 0x000000ffff7d7224 */ /* 0x000fce00078e0016 */
[----:B------:R-:W-:Y:S05]  /*d410*/  WARPSYNC.COLLECTIVE R34, `(.L_x_7687) ;  /* 0x0000000022087348 */ /* 0x000fea0003c00000 */
[----:B------:R0:W1:Y:S02]  /*d420*/  SHFL.BFLY P2, R106, R125, R108, R127 ;  /* 0x0c00006c7d6a7389 */ /* 0x000064000004007f */
[----:B01----:R-:W-:Y:S01]  /*d430*/  ENDCOLLECTIVE ;  /* 0x000000000000791b */ /* 0x003fe20003800000 */
.L_x_7687:
[----:B------:R-:W-:Y:S02]  /*d440*/  IMAD.MOV.U32 R108, RZ, RZ, 0x10 ;  /* 0x00000010ff6c7424 */ /* 0x000fe400078e00ff */
[----:B------:R-:W-:-:S04]  /*d450*/  IMAD.MOV.U32 R7, RZ, RZ, R106 ;  /* 0x000000ffff077224 */ /* 0x000fc800078e006a */
[----:B------:R-:W-:-:S05]  /*d460*/  FADD.FTZ R32, R22, R7 ;  /* 0x0000000716207221 */ /* 0x000fca0000010000 */
[----:B------:R-:W-:-:S07]  /*d470*/  MOV R125, R32 ;  /* 0x00000020007d7202 */ /* 0x000fce0000000f00 */
[----:B------:R-:W-:Y:S05]  /*d480*/  WARPSYNC.COLLECTIVE R34, `(.L_x_7688) ;  /* 0x0000000022087348 */ /* 0x000fea0003c00000 */
[----:B------:R0:W1:Y:S02]  /*d490*/  SHFL.BFLY P2, R106, R125, R108, R127 ;  /* 0x0c00006c7d6a7389 */ /* 0x000064000004007f */
[----:B01----:R-:W-:Y:S01]  /*d4a0*/  ENDCOLLECTIVE ;  /* 0x000000000000791b */ /* 0x003fe20003800000 */
.L_x_7688:
        /* <DEDUP_REMOVED lines=72> */
.L_x_7689:
[----:B------:R-:W-:Y:S02]  /*d930*/  IMAD.MOV.U32 R108, RZ, RZ, 0x2 ;  /* 0x00000002ff6c7424 */ /* 0x000fe400078e00ff */
[----:B------:R-:W-:-:S04]  /*d940*/  IMAD.MOV.U32 R16, RZ, RZ, R106 ;  /* 0x000000ffff107224 */ /* 0x000fc800078e006a */
[----:B------:R-:W-:-:S05]  /*d950*/  FADD.FTZ R16, R7, R16 ;  /* 0x0000001007107221 */ /* 0x000fca0000010000 */
[----:B------:R-:W-:-:S07]  /*d960*/  MOV R125, R16 ;  /* 0x00000010007d7202 */ /* 0x000fce0000000f00 */
[----:B------:R-:W-:Y:S05]  /*d970*/  WARPSYNC.COLLECTIVE R34, `(.L_x_7690) ;  /* 0x0000000022087348 */ /* 0x000fea0003c00000 */
[----:B------:R0:W1:Y:S02]  /*d980*/  SHFL.BFLY P2, R106, R125, R108, R127 ;  /* 0x0c00006c7d6a7389 */ /* 0x000064000004007f */
[----:B01----:R-:W-:Y:S01]  /*d990*/  ENDCOLLECTIVE ;  /* 0x000000000000791b */ /* 0x003fe20003800000 */
.L_x_7690:
[----:B------:R-:W-:Y:S01]  /*d9a0*/  HFMA2.MMA R108, -RZ, RZ, 0, 2.384185791015625e-07 ;  /* 0x00000004ff6c7435 */ /* 0x000fe200000001ff */
[----:B------:R-:W-:-:S05]  /*d9b0*/  MOV R105, R106 ;  /* 0x0000006a00697202 */ /* 0x000fca0000000f00 */
[----:B------:R-:W-:-:S04]  /*d9c0*/  FADD.FTZ R105, R16, R105 ;  /* 0x0000006910697221 */ /* 0x000fc80000010000 */
[----:B------:R-:W-:-:S07]  /*d9d0*/  IMAD.MOV.U32 R125, RZ, RZ, R105 ;  /* 0x000000ffff7d7224 */ /* 0x000fce00078e0069 */
[----:B------:R-:W-:Y:S05]  /*d9e0*/  WARPSYNC.COLLECTIVE R34, `(.L_x_7691) ;  /* 0x0000000022087348 */ /* 0x000fea0003c00000 */
[----:B------:R0:W1:Y:S02]  /*d9f0*/  SHFL.BFLY P2, R106, R125, R108, R127 ;  /* 0x0c00006c7d6a7389 */ /* 0x000064000004007f */
[----:B01----:R-:W-:Y:S01]  /*da00*/  ENDCOLLECTIVE ;  /* 0x000000000000791b */ /* 0x003fe20003800000 */
.L_x_7691:
[----:B------:R-:W-:Y:S02]  /*da10*/  IMAD.MOV.U32 R108, RZ, RZ, 0x8 ;  /* 0x00000008ff6c7424 */ /* 0x000fe400078e00ff */
[----:B------:R-:W-:-:S04]  /*da20*/  IMAD.MOV.U32 R18, RZ, RZ, R106 ;  /* 0x000000ffff127224 */ /* 0x000fc800078e006a */
[----:B------:R-:W-:-:S05]  /*da30*/  FADD.FTZ R18, R105, R18 ;  /* 0x0000001269127221 */ /* 0x000fca0000010000 */
[----:B------:R-:W-:-:S07]  /*da40*/  MOV R125, R18 ;  /* 0x00000012007d7202 */ /* 0x000fce0000000f00 */
[----:B------:R-:W-:Y:S05]  /*da50*/  WARPSYNC.COLLECTIVE R34, `(.L_x_7692) ;  /* 0x0000000022087348 */ /* 0x000fea0003c00000 */
[----:B------:R0:W1:Y:S02]  /*da60*/  SHFL.BFLY P2, R106, R125, R108, R127 ;  /* 0x0c00006c7d6a7389 */ /* 0x000064000004007f */
[----:B01----:R-:W-:Y:S01]  /*da70*/  ENDCOLLECTIVE ;  /* 0x000000000000791b */ /* 0x003fe20003800000 */
.L_x_7692:
[----:B------:R-:W-:Y:S01]  /*da80*/  HFMA2.MMA R108, -RZ, RZ, 0, 9.5367431640625e-07 ;  /* 0x00000010ff6c7435 */ /* 0x000fe200000001ff */
[----:B------:R-:W-:-:S05]  /*da90*/  MOV R107, R106 ;  /* 0x0000006a006b7202 */ /* 0x000fca0000000f00 */
[----:B------:R-:W-:-:S04]  /*daa0*/  FADD.FTZ R107, R18, R107 ;  /* 0x0000006b126b7221 */ /* 0x000fc80000010000 */
[----:B------:R-:W-:-:S07]  /*dab0*/  IMAD.MOV.U32 R125, RZ, RZ, R107 ;  /* 0x000000ffff7d7224 */ /* 0x000fce00078e006b */
[----:B------:R-:W-:Y:S05]  /*dac0*/  WARPSYNC.COLLECTIVE R34, `(.L_x_7693) ;  /* 0x0000000022087348 */ /* 0x000fea0003c00000 */
[----:B------:R0:W1:Y:S02]  /*dad0*/  SHFL.BFLY P2, R106, R125, R108, R127 ;  /* 0x0c00006c7d6a7389 */ /* 0x000064000004007f */
[----:B01----:R-:W-:Y:S01]  /*dae0*/  ENDCOLLECTIVE ;  /* 0x000000000000791b */ /* 0x003fe20003800000 */
.L_x_7693:
[----:B------:R-:W-:Y:S01]  /*daf0*/  MOV R22, R106 ;  /* 0x0000006a00167202 */ /* 0x000fe20000000f00 */
[----:B------:R-:W-:Y:S06]  /*db00*/  BRA `(.L_x_7694) ;  /* 0xffffffe800bc7947 */ /* 0x000fec000383ffff */
.L_x_7695:
        /* <DEDUP_REMOVED lines=15> */
.L_x_30225:


//--------------------- .text._ZN10layer_norm13ln_fwd_kernelINS_13Kernel_traitsIf13__nv_bfloat16S2_S2_fjLj4096ELj1ELj1ELj4ELj16ENS_18Kernel_traits_baseILj4096EfS2_S2_S2_fjLj128EEEEELb1ELb0ELb1ELb0EEEvNS_9FwdParamsE --------------------------
	.section	.text._ZN10layer_norm13ln_fwd_kernelINS_13Kernel_traitsIf13__nv_bfloat16S2_S2_fjLj4096ELj1ELj1ELj4ELj16ENS_18Kernel_traits_baseILj4096EfS2_S2_S2_fjLj128EEEEELb1ELb0ELb1ELb0EEEvNS_9FwdParamsE,"ax",@progbits
	.align	128
        .global         _ZN10layer_norm13ln_fwd_kernelINS_13Kernel_traitsIf13__nv_bfloat16S2_S2_fjLj4096ELj1ELj1ELj4ELj16ENS_18Kernel_traits_baseILj4096EfS2_S2_S2_fjLj128EEEEELb1ELb0ELb1ELb0EEEvNS_9FwdParamsE
        .type           _ZN10layer_norm13ln_fwd_kernelINS_13Kernel_traitsIf13__nv_bfloat16S2_S2_fjLj4096ELj1ELj1ELj4ELj16ENS_18Kernel_traits_baseILj4096EfS2_S2_S2_fjLj128EEEEELb1ELb0ELb1ELb0EEEvNS_9FwdParamsE,@function
        .size           _ZN10layer_norm13ln_fwd_kernelINS_13Kernel_traitsIf13__nv_bfloat16S2_S2_fjLj4096ELj1ELj1ELj4ELj16ENS_18Kernel_traits_baseILj4096EfS2_S2_S2_fjLj128EEEEELb1ELb0ELb1ELb0EEEvNS_9FwdParamsE,(.L_x_30226 - _ZN10layer_norm13ln_fwd_kernelINS_13Kernel_traitsIf13__nv_bfloat16S2_S2_fjLj4096ELj1ELj1ELj4ELj16ENS_18Kernel_traits_baseILj4096EfS2_S2_S2_fjLj128EEEEELb1ELb0ELb1ELb0EEEvNS_9FwdParamsE)
        .other          _ZN10layer_norm13ln_fwd_kernelINS_13Kernel_traitsIf13__nv_bfloat16S2_S2_fjLj4096ELj1ELj1ELj4ELj16ENS_18Kernel_traits_baseILj4096EfS2_S2_S2_fjLj128EEEEELb1ELb0ELb1ELb0EEEvNS_9FwdParamsE,@"STO_CUDA_ENTRY STV_DEFAULT"
_ZN10layer_norm13ln_fwd_kernelINS_13Kernel_traitsIf13__nv_bfloat16S2_S2_fjLj4096ELj1ELj1ELj4ELj16ENS_18Kernel_traits_baseILj4096EfS2_S2_S2_fjLj128EEEEELb1ELb0ELb1ELb0EEEvNS_9FwdParamsE:
.text._ZN10layer_norm13ln_fwd_kernelINS_13Kernel_traitsIf13__nv_bfloat16S2_S2_fjLj4096ELj1ELj1ELj4ELj16ENS_18Kernel_traits_baseILj4096EfS2_S2_S2_fjLj128EEEEELb1ELb0ELb1ELb0EEEvNS_9FwdParamsE:
        /* <DEDUP_REMOVED lines=65> */
[----:B------:R-:W-:Y:S01]  /*0410*/  UIADD3 UR27, UR5, 0x646e171e, URZ ;  /* 0x646e171e051b7890 */ /* 0x000fe2000fffe03f */
[----:B------:R-:W-:Y:S01]  /*0420*/  IMAD.WIDE.U32 R10, R11, -0x326172a9, RZ ;  /* 0xcd9e8d570b0a7825 */ /* 0x000fe200078e00ff */
[----:B------:R-:W-:-:S03]  /*0430*/  MOV R9, R108 ;  /* 0x0000006c00097202 */ /* 0x000fc60000000f00 */
[----:B------:R-:W-:Y:S01]  /*0440*/  IMAD.WIDE.U32 R6, R6, -0x2daee0ad, RZ ;  /* 0xd2511f5306067825 */ /* 0x000fe200078e00ff */
[----:B------:R-:W-:-:S04]  /*0450*/  LOP3.LUT R13, R11, UR26, R14, 0x96, !PT ;  /* 0x0000001a0b0d7c12 */ /* 0x000fc8000f8e960e */
        /* <DEDUP_REMOVED lines=39> */
.L_x_7697:
[----:B------:R-:W-:Y:S05]  /*06d0*/  BSYNC B0 ;  /* 0x0000000000007941 */ /* 0x000fea0003800000 */
.L_x_7696:
        /* <DEDUP_REMOVED lines=18> */
.L_x_7699:
[----:B------:R-:W-:Y:S05]  /*0800*/  BSYNC B0 ;  /* 0x0000000000007941 */ /* 0x000fea0003800000 */
.L_x_7698:
        /* <DEDUP_REMOVED lines=18> */
.L_x_7701:
[----:B------:R-:W-:Y:S05]  /*0930*/  BSYNC B0 ;  /* 0x0000000000007941 */ /* 0x000fea0003800000 */
.L_x_7700:
        /* <DEDUP_REMOVED lines=17> */
.L_x_7703:
[----:B------:R-:W-:Y:S05]  /*0a50*/  BSYNC B0 ;  /* 0x0000000000007941 */ /* 0x000fea0003800000 */
.L_x_7702:
[----:B------:R-:W-:Y:S01]  /*0a60*/  ULDC UR8, c[0x0][0x214] ;  /* 0x0000850000087ab9 */ /* 0x000fe20000000800 */
[----:B------:R-:W-:Y:S02]  /*0a70*/  LOP3.LUT R19, R15, UR31, R12, 0x96, !PT ;  /* 0x0000001f0f137c12 */ /* 0x000fe4000f8e960c */
[----:B------:R-:W-:-:S13]  /*0a80*/  ISETP.GE.AND P0, PT, R106, UR8, PT ;  /* 0x000000086a007c0c */ /* 0x000fda000bf06270 */
[----:B------:R-:W-:Y:S05]  /*0a90*/  @P0 EXIT ;  /* 0x000000000000094d */ /* 0x000fea0003800000 */
[----:B------:R-:W-:Y:S01]  /*0aa0*/  SHF.R.S32.HI R16, RZ, 0x3, R16 ;  /* 0x00000003ff107819 */ /* 0x000fe20000011410 */
[----:B0123--:R-:W-:Y:S01]  /*0ab0*/  IMAD R10, R17, -0x2daee0ad, RZ ;  /* 0xd2511f53110a7824 */ /* 0x00ffe200078e02ff */
[----:B------:R-:W-:Y:S01]  /*0ac0*/  LOP3.LUT R7, R5, 0x60, RZ, 0xc0, !PT ;  /* 0x0000006005077812 */ /* 0x000fe200078ec0ff */
[----:B------:R-:W-:Y:S01]  /*0ad0*/  IMAD.HI.U32 R13, R14, -0x2daee0ad, RZ ;  /* 0xd2511f530e0d7827 */ /* 0x000fe200078e00ff */
[----:B------:R-:W-:Y:S01]  /*0ae0*/  LOP3.LUT R6, R16, 0x7f, RZ, 0xc0, !PT ;  /* 0x0000007f10067812 */ /* 0x000fe200078ec0ff */
[----:B------:R-:W-:Y:S01]  /*0af0*/  ULDC.U8 UR8, c[0x0][0x2a0] ;  /* 0x0000a80000087ab9 */ /* 0x000fe20000000000 */
[----:B------:R-:W-:Y:S01]  /*0b00*/  SHF.R.U32.HI R16, RZ, 0x2, R16 ;  /* 0x00000002ff107819 */ /* 0x000fe20000011610 */
[----:B------:R-:W-:Y:S01]  /*0b10*/  IMAD R12, R18, -0x326172a9, RZ ;  /* 0xcd9e8d57120c7824 */ /* 0x000fe200078e02ff */
[----:B------:R-:W-:Y:S01]  /*0b20*/  VIADDMNMX R7, R6, -R7, RZ, !PT ;  /* 0x8000000706077246 */ /* 0x000fe200078001ff */
[----:B------:R-:W-:Y:S01]  /*0b30*/  IMAD.HI.U32 R15, R19, -0x326172a9, RZ ;  /* 0xcd9e8d57130f7827 */ /* 0x000fe200078e00ff */
[----:B------:R-:W-:Y:S01]  /*0b40*/  SHF.L.U32 R9, R5, 0x5, RZ ;  /* 0x0000000505097819 */ /* 0x000fe200000006ff */
[----:B------:R-:W-:Y:S01]  /*0b50*/  UISETP.NE.AND UP0, UPT, UR8, URZ, UPT ;  /* 0x0000003f0800728c */ /* 0x000fe2000bf05270 */
[----:B------:R-:W-:Y:S01]  /*0b60*/  LOP3.LUT R16, R16, 0x3fffffe0, RZ, 0xc0, !PT ;  /* 0x3fffffe010107812 */ /* 0x000fe200078ec0ff */
[----:B------:R-:W-:Y:S01]  /*0b70*/  IMAD.MOV.U32 R116, RZ, RZ, 0x1 ;  /* 0x00000001ff747424 */ /* 0x000fe200078e00ff */
[----:B------:R-:W-:Y:S01]  /*0b80*/  VIMNMX R7, R7, 0x20, PT ;  /* 0x0000002007077848 */ /* 0x000fe20003fe0100 */
[----:B------:R-:W-:Y:S01]  /*0b90*/  ULDC UR10, c[0x0][0x294] ;  /* 0x0000a500000a7ab9 */ /* 0x000fe20000000800 */
[----:B------:R-:W-:Y:S01]  /*0ba0*/  LOP3.LUT R9, R9, 0x3e0, RZ, 0xc0, !PT ;  /* 0x000003e009097812 */ /* 0x000fe200078ec0ff */
[----:B------:R-:W-:Y:S01]  /*0bb0*/  ULDC UR11, c[0x0][0x290] ;  /* 0x0000a400000b7ab9 */ /* 0x000fe20000000800 */
[----:B------:R-:W-:Y:S01]  /*0bc0*/  LOP3.LUT R8, R8, 0x3, RZ, 0xc0, !PT ;  /* 0x0000000308087812 */ /* 0x000fe200078ec0ff */
[----:B------:R-:W-:Y:S01]  /*0bd0*/  IMAD.IADD R7, R7, 0x1, R16 ;  /* 0x0000000107077824 */ /* 0x000fe200078e0210 */
[----:B------:R-:W-:Y:S01]  /*0be0*/  VIADDMNMX R6, R6, -R9, RZ, !PT ;  /* 0x8000000906067246 */ /* 0x000fe200078001ff */
[----:B------:R-:W-:Y:S01]  /*0bf0*/  ULDC.64 UR12, c[0x0][0x298] ;  /* 0x0000a600000c7ab9 */ /* 0x000fe20000000a00 */
[----:B------:R-:W-:Y:S01]  /*0c00*/  ULDC.64 UR8, c[0x0][0x230] ;  /* 0x00008c0000087ab9 */ /* 0x000fe20000000a00 */
[----:B------:R-:W-:Y:S01]  /*0c10*/  IMAD.SHL.U32 R9, R7, 0x8, RZ ;  /* 0x0000000807097824 */ /* 0x000fe200078e00ff */
[----:B------:R-:W-:Y:S01]  /*0c20*/  VIMNMX R11, R6, 0x20, PT ;  /* 0x00000020060b7848 */ /* 0x000fe20003fe0100 */
[----:B------:R-:W-:Y:S01]  /*0c30*/  ULDC.64 UR14, c[0x0][0x210] ;  /* 0x00008400000e7ab9 */ /* 0x000fe20000000a00 */
[----:B------:R-:W-:Y:S01]  /*0c40*/  LOP3.LUT R7, R13, UR33, R10, 0x96, !PT ;  /* 0x000000210d077c12 */ /* 0x000fe2000f8e960a */
[----:B------:R-:W-:Y:S01]  /*0c50*/  IMAD R10, R19, -0x326172a9, RZ ;  /* 0xcd9e8d57130a7824 */ /* 0x000fe200078e02ff */
[----:B------:R-:W-:-:S02]  /*0c60*/  I2FP.F32.U32 R9, R9 ;  /* 0x0000000900097245 */ /* 0x000fc40000201000 */
[----:B------:R-:W-:Y:S01]  /*0c70*/  IADD3 R13, R16, R11, RZ ;  /* 0x0000000b100d7210 */ /* 0x000fe20007ffe0ff */
[----:B------:R-:W-:Y:S01]  /*0c80*/  IMAD.MOV.U32 R11, RZ, RZ, RZ ;  /* 0x000000ffff0b7224 */ /* 0x000fe200078e00ff */
[----:B------:R-:W-:Y:S01]  /*0c90*/  LOP3.LUT R6, R15, UR32, R12, 0x96, !PT ;  /* 0x000000200f067c12 */ /* 0x000fe2000f8e960c */
[----:B------:R-:W-:Y:S01]  /*0ca0*/  IMAD R12, R14, -0x2daee0ad, RZ ;  /* 0xd2511f530e0c7824 */ /* 0x000fe200078e02ff */
[----:B------:R-:W0:Y:S01]  /*0cb0*/  MUFU.RCP R9, R9 ;  /* 0x0000000900097308 */ /* 0x000e220000001000 */
[----:B------:R-:W-:-:S07]  /*0cc0*/  SHF.L.U32 R13, R13, 0x3, RZ ;  /* 0x000000030d0d7819 */ /* 0x000fce00000006ff */
.L_x_8047:
[----:B0123--:R-:W1:Y:S08]  /*0cd0*/  LDC.64 R96, c[0x0][0x280] ;  /* 0x0000a000ff607b82 */ /* 0x00fe700000000a00 */
[----:B------:R-:W2:Y:S01]  /*0ce0*/  LDC R159, c[0x0][0x218] ;  /* 0x00008600ff9f7b82 */ /* 0x000ea20000000800 */
[----:B-1----:R-:W-:-:S07]  /*0cf0*/  IMAD.WIDE R98, R106, 0x4, R96 ;  /* 0x000000046a627825 */ /* 0x002fce00078e0260 */
[----:B------:R-:W1:Y:S01]  /*0d00*/  LDC.64 R96, c[0x0][0x288] ;  /* 0x0000a200ff607b82 */ /* 0x000e620000000a00 */
[----:B------:R-:W3:Y:S01]  /*0d10*/  LDG.E R120, desc[UR6][R98.64] ;  /* 0x0000000662787981 */ /* 0x000ee2000c1e1900 */
[----:B-1----:R-:W-:-:S05]  /*0d20*/  IMAD.WIDE R96, R106, 0x4, R96 ;  /* 0x000000046a607825 */ /* 0x002fca00078e0260 */
[----:B-----5:R1:W5:Y:S01]  /*0d30*/  LDG.E R114, desc[UR6][R96.64] ;  /* 0x0000000660727981 */ /* 0x020362000c1e1900 */
[----:B--2---:R-:W-:Y:S01]  /*0d40*/  IMAD R118, R106, R159, RZ ;  /* 0x0000009f6a767224 */ /* 0x004fe200078e02ff */
[----:B------:R-:W-:Y:S01]  /*0d50*/  BSSY B0, `(.L_x_7704) ;  /* 0x0000342000007945 */ /* 0x000fe20003800000 */
[----:B------:R-:W-:-:S03]  /*0d60*/  IMAD.MOV.U32 R161, RZ, RZ, RZ ;  /* 0x000000ffffa17224 */ /* 0x000fc600078e00ff */
[----:B------:R-:W-:-:S04]  /*0d70*/  SHF.R.S32.HI R155, RZ, 0x1f, R118 ;  /* 0x0000001fff9b7819 */ /* 0x000fc80000011476 */
[----:B------:R-:W-:-:S04]  /*0d80*/  LEA.HI R155, R155, R118, RZ, 0x3 ;  /* 0x000000769b9b7211 */ /* 0x000fc800078f18ff */
[----:B------:R-:W-:Y:S02]  /*0d90*/  LEA.HI.SX32 R118, R155, R108, 0x1d ;  /* 0x0000006c9b767211 */ /* 0x000fe400078feaff */
[----:B---3--:R-:W-:-:S13]  /*0da0*/  ISETP.GE.AND P0, PT, R120, 0x1, PT ;  /* 0x000000017800780c */ /* 0x008fda0003f06270 */
[----:B------:R-:W-:Y:S01]  /*0db0*/  @P0 VIADD R122, R120, 0xffffffff ;  /* 0xffffffff787a0836 */ /* 0x000fe20000000000 */
[----:B------:R-:W-:-:S03]  /*0dc0*/  @P0 LOP3.LUT R108, R5, 0x7f, RZ, 0xc0, !PT ;  /* 0x0000007f056c0812 */ /* 0x000fc600078ec0ff */
[----:B------:R-:W-:-:S05]  /*0dd0*/  @P0 IMAD R122, R122, R159, RZ ;  /* 0x0000009f7a7a0224 */ /* 0x000fca00078e02ff */
[----:B------:R-:W-:-:S04]  /*0de0*/  @P0 SHF.R.S32.HI R157, RZ, 0x1f, R122 ;  /* 0x0000001fff9d0819 */ /* 0x000fc8000001147a */
[----:B------:R-:W-:-:S04]  /*0df0*/  @P0 LEA.HI R157, R157, R122, RZ, 0x3 ;  /* 0x0000007a9d9d0211 */ /* 0x000fc800078f18ff */
[----:B------:R-:W-:Y:S01]  /*0e00*/  @P0 LEA.HI.SX32 R161, R157, R108, 0x1d ;  /* 0x0000006c9da10211 */ /* 0x000fe200078feaff */
[----:B-1----:R-:W-:Y:S06]  /*0e10*/  @!P5 BRA `(.L_x_7705) ;  /* 0x0000003000d4d947 */ /* 0x002fec0003800000 */
[----:B------:R-:W-:Y:S01]  /*0e20*/  ISETP.NE.U32.AND P1, PT, RZ, UR8, PT ;  /* 0x00000008ff007c0c */ /* 0x000fe2000bf25070 */
[----:B------:R-:W1:Y:S03]  /*0e30*/  @P0 LDC.64 R98, c[0x0][0x220] ;  /* 0x00008800ff620b82 */ /* 0x000e660000000a00 */
[----:B------:R-:W-:-:S13]  /*0e40*/  ISETP.NE.AND.EX P1, PT, RZ, UR9, PT, P1 ;  /* 0x00000009ff007c0c */ /* 0x000fda000bf25310 */
[----:B------:R-:W2:Y:S01]  /*0e50*/  @P1 LDC.64 R96, c[0x0][0x230] ;  /* 0x00008c00ff601b82 */ /* 0x000ea20000000a00 */
[----:B-1----:R-:W-:-:S05]  /*0e60*/  @P0 IMAD.WIDE.U32 R98, R161, 0x10, R98 ;  /* 0x00000010a1620825 */ /* 0x002fca00078e0062 */
[----:B------:R1:W5:Y:S01]  /*0e70*/  @P0 LDG.E.128 R88, desc[UR6][R98.64] ;  /* 0x0000000662580981 */ /* 0x000362000c1e1d00 */
[----:B--2---:R-:W-:-:S05]  /*0e80*/  @P1 IMAD.WIDE.U32 R96, R118, 0x10, R96 ;  /* 0x0000001076601825 */ /* 0x004fca00078e0060 */
[----:B------:R1:W5:Y:S01]  /*0e90*/  @P1 LDG.E.128 R92, desc[UR6][R96.64] ;  /* 0x00000006605c1981 */ /* 0x000362000c1e1d00 */
[----:B------:R-:W-:Y:S01]  /*0ea0*/  ISETP.GT.AND P2, PT, R120, RZ, PT ;  /* 0x000000ff7800720c */ /* 0x000fe20003f44270 */
[----:B------:R-:W-:-:S12]  /*0eb0*/  BSSY B1, `(.L_x_7706) ;  /* 0x000005f000017945 */ /* 0x000fd80003800000 */
[----:B-1----:R-:W-:Y:S05]  /*0ec0*/  @P2 BRA `(.L_x_7707) ;  /* 0x0000000000182947 */ /* 0x002fea0003800000 */
[----:B------:R-:W-:Y:S01]  /*0ed0*/  HFMA2.MMA R15, -RZ, RZ, 0, 0 ;  /* 0x00000000ff0f7435 */ /* 0x000fe200000001ff */
[----:B------:R-:W-:Y:S01]  /*0ee0*/  IMAD.MOV.U32 R19, RZ, RZ, R8 ;  /* 0x000000ffff137224 */ /* 0x000fe200078e0008 */
[----:B------:R-:W-:Y:S09]  /*0ef0*/  @!P1 BRA `(.L_x_7708) ;  /* 0x0000000400689947 */ /* 0x000ff20003800000 */
[----:B------:R-:W-:Y:S01]  /*0f00*/  IMAD.MOV.U32 R19, RZ, RZ, R8 ;  /* 0x000000ffff137224 */ /* 0x000fe200078e0008 */
[----:B-----5:R-:W-:Y:S01]  /*0f10*/  SHF.L.U32 R15, R92, 0x10, RZ ;  /* 0x000000105c0f7819 */ /* 0x020fe200000006ff */
[----:B------:R-:W-:Y:S06]  /*0f20*/  BRA `(.L_x_7708) ;  /* 0x00000004005c7947 */ /* 0x000fec0003800000 */
.L_x_7707:
        /* <DEDUP_REMOVED lines=12> */
.L_x_7710:
[----:B------:R-:W-:-:S07]  /*0ff0*/  IMAD.MOV.U32 R17, RZ, RZ, R10 ;  /* 0x000000ffff117224 */ /* 0x000fce00078e000a */
.L_x_7711:
[----:B------:R-:W-:Y:S05]  /*1000*/  BSYNC B2 ;  /* 0x0000000000027941 */ /* 0x000fea0003800000 */
.L_x_7709:
        /* <DEDUP_REMOVED lines=16> */
.L_x_7715:
[----:B------:R-:W-:Y:S05]  /*1110*/  BSYNC B3 ;  /* 0x0000000000037941 */ /* 0x000fea0003800000 */
.L_x_7714:
        /* <DEDUP_REMOVED lines=43> */
[----:B------:R-:W-:-:S07]  /*13d0*/  IMAD.MOV.U32 R12, RZ, RZ, R14 ;  /* 0x000000ffff0c7224 */ /* 0x000fce00078e000e */
.L_x_7713:
[----:B------:R-:W-:Y:S05]  /*13e0*/  BSYNC B2 ;  /* 0x0000000000027941 */ /* 0x000fea0003800000 */
.L_x_7712:
[----:B------:R-:W-:Y:S01]  /*13f0*/  I2FP.F32.U32 R8, R17 ;  /* 0x0000001100087245 */ /* 0x000fe20000201000 */
[----:B------:R-:W-:Y:S02]  /*1400*/  IMAD.MOV.U32 R15, RZ, RZ, 0x2f800000 ;  /* 0x2f800000ff0f7424 */ /* 0x000fe400078e00ff */
[----:B-----5:R-:W-:Y:S02]  /*1410*/  IMAD.U32 R14, R88, 0x10000, RZ ;  /* 0x00010000580e7824 */ /* 0x020fe400078e00ff */
[----:B------:R-:W-:Y:S02]  /*1420*/  FFMA.FTZ R8, R8, R15, 1.1641532182693481445e-10 ;  /* 0x2f00000008087423 */ /* 0x000fe4000001000f */
[----:B------:R-:W-:-:S03]  /*1430*/  FMUL.FTZ R14, R14, UR13 ;  /* 0x0000000d0e0e7c20 */ /* 0x000fc60008410000 */
[----:B------:R-:W-:Y:S01]  /*1440*/  FSETP.GTU.FTZ.AND P3, PT, R8, UR10, PT ;  /* 0x0000000a08007c0b */ /* 0x000fe2000bf7c000 */
[----:B------:R-:W-:Y:S01]  /*1450*/  FMUL.FTZ R14, R14, UR12 ;  /* 0x0000000c0e0e7c20 */ /* 0x000fe20008410000 */
[----:B------:R-:W-:-:S04]  /*1460*/  @P1 SHF.L.U32 R8, R92, 0x10, RZ ;  /* 0x000000105c081819 */ /* 0x000fc800000006ff */
[----:B------:R-:W-:Y:S02]  /*1470*/  FSEL R15, R14, RZ, !P3 ;  /* 0x000000ff0e0f7208 */ /* 0x000fe40005800000 */
[----:B------:R-:W-:-:S03]  /*1480*/  SEL R14, RZ, 0x1, P3 ;  /* 0x00000001ff0e7807 */ /* 0x000fc60001800000 */
[----:B------:R-:W-:-:S07]  /*1490*/  @P1 FADD.FTZ R15, R8, R15 ;  /* 0x0000000f080f1221 */ /* 0x000fce0000010000 */
.L_x_7708:
[----:B------:R-:W-:Y:S05]  /*14a0*/  BSYNC B1 ;  /* 0x0000000000017941 */ /* 0x000fea0003800000 */
.L_x_7706:
        /* <DEDUP_REMOVED lines=9> */
.L_x_7717:
        /* <DEDUP_REMOVED lines=12> */
.L_x_7720:
[----:B------:R-:W-:-:S07]  /*1600*/  MOV R8, R10 ;  /* 0x0000000a00087202 */ /* 0x000fce0000000f00 */
.L_x_7721:
[----:B------:R-:W-:Y:S05]  /*1610*/  BSYNC B2 ;  /* 0x0000000000027941 */ /* 0x000fea0003800000 */
.L_x_7719:
        /* <DEDUP_REMOVED lines=16> */
.L_x_7725:
[----:B------:R-:W-:Y:S05]  /*1720*/  BSYNC B3 ;  /* 0x0000000000037941 */ /* 0x000fea0003800000 */
.L_x_7724:
        /* <DEDUP_REMOVED lines=44> */
.L_x_7723:
[----:B------:R-:W-:Y:S05]  /*19f0*/  BSYNC B2 ;  /* 0x0000000000027941 */ /* 0x000fea0003800000 */
.L_x_7722:
        /* <DEDUP_REMOVED lines=13> */
.L_x_7718:
[----:B------:R-:W-:Y:S05]  /*1ad0*/  BSYNC B1 ;  /* 0x0000000000017941 */ /* 0x000fea0003800000 */
.L_x_7716:
        /* <DEDUP_REMOVED lines=8> */
.L_x_7727:
        /* <DEDUP_REMOVED lines=12> */
.L_x_7730:
[----:B------:R-:W-:-:S07]  /*1c20*/  IMAD.MOV.U32 R8, RZ, RZ, R10 ;  /* 0x000000ffff087224 */ /* 0x000fce00078e000a */
.L_x_7731:
[----:B------:R-:W-:Y:S05]  /*1c30*/  BSYNC B2 ;  /* 0x0000000000027941 */ /* 0x000fea0003800000 */
.L_x_7729:
        /* <DEDUP_REMOVED lines=16> */
.L_x_7735:
[----:B------:R-:W-:Y:S05]  /*1d40*/  BSYNC B3 ;  /* 0x0000000000037941 */ /* 0x000fea0003800000 */
.L_x_7734:
        /* <DEDUP_REMOVED lines=44> */
.L_x_7733:
[----:B------:R-:W-:Y:S05]  /*2010*/  BSYNC B2 ;  /* 0x0000000000027941 */ /* 0x000fea0003800000 */
.L_x_7732:
[----:B------:R-:W-:Y:S01]  /*2020*/  HFMA2.MMA R19, -RZ, RZ, 0.1171875, 0 ;  /* 0x2f800000ff137435 */ /* 0x000fe200000001ff */
[----:B------:R-:W-:Y:S01]  /*2030*/  I2FP.F32.U32 R8, R8 ;  /* 0x0000000800087245 */ /* 0x000fe20000201000 */
[----:B-----5:R-:W-:-:S04]  /*2040*/  IMAD.U32 R18, R89, 0x10000, RZ ;  /* 0x0001000059127824 */ /* 0x020fc800078e00ff */
[----:B------:R-:W-:-:S04]  /*2050*/  FMUL.FTZ R18, R18, UR13 ;  /* 0x0000000d12127c20 */ /* 0x000fc80008410000 */
[----:B------:R-:W-:Y:S01]  /*2060*/  FFMA.FTZ R8, R8, R19, 1.1641532182693481445e-10 ;  /* 0x2f00000008087423 */ /* 0x000fe20000010013 */
[----:B------:R-:W-:-:S04]  /*2070*/  FMUL.FTZ R18, R18, UR12 ;  /* 0x0000000c12127c20 */ /* 0x000fc80008410000 */
[----:B------:R-:W-:Y:S01]  /*2080*/  FSETP.GTU.FTZ.AND P3, PT, R8, UR10, PT ;  /* 0x0000000a08007c0b */ /* 0x000fe2000bf7c000 */
[----:B------:R-:W-:-:S03]  /*2090*/  @P1 IMAD.U32 R8, R93, 0x10000, RZ ;  /* 0x000100005d081824 */ /* 0x000fc600078e00ff */
[----:B------:R-:W-:Y:S02]  /*20a0*/  FSEL R19, R18, RZ, !P3 ;  /* 0x000000ff12137208 */ /* 0x000fe40005800000 */
[----:B------:R-:W-:-:S03]  /*20b0*/  SEL R18, RZ, 0x1, P3 ;  /* 0x00000001ff127807 */ /* 0x000fc60001800000 */
[----:B------:R-:W-:-:S07]  /*20c0*/  @P1 FADD.FTZ R19, R8, R19 ;  /* 0x0000001308131221 */ /* 0x000fce0000010000 */
.L_x_7728:
[----:B------:R-:W-:Y:S05]  /*20d0*/  BSYNC B1 ;  /* 0x0000000000017941 */ /* 0x000fea0003800000 */
.L_x_7726:
        /* <DEDUP_REMOVED lines=9> */
.L_x_7737:
        /* <DEDUP_REMOVED lines=12> */
.L_x_7740:
[----:B------:R-:W-:-:S07]  /*2230*/  IMAD.MOV.U32 R8, RZ, RZ, R10 ;  /* 0x000000ffff087224 */ /* 0x000fce00078e000a */
.L_x_7741:
[----:B------:R-:W-:Y:S05]  /*2240*/  BSYNC B2 ;  /* 0x0000000000027941 */ /* 0x000fea0003800000 */
.L_x_7739:
        /* <DEDUP_REMOVED lines=16> */
.L_x_7745:
[----:B------:R-:W-:Y:S05]  /*2350*/  BSYNC B3 ;  /* 0x0000000000037941 */ /* 0x000fea0003800000 */
.L_x_7744:
        /* <DEDUP_REMOVED lines=44> */
.L_x_7743:
[----:B------:R-:W-:Y:S05]  /*2620*/  BSYNC B2 ;  /* 0x0000000000027941 */ /* 0x000fea0003800000 */
.L_x_7742:
        /* <DEDUP_REMOVED lines=13> */
.L_x_7738:
[----:B------:R-:W-:Y:S05]  /*2700*/  BSYNC B1 ;  /* 0x0000000000017941 */ /* 0x000fea0003800000 */
.L_x_7736:
        /* <DEDUP_REMOVED lines=8> */
.L_x_7747:
        /* <DEDUP_REMOVED lines=12> */
.L_x_7750:
[----:B------:R-:W-:-:S07]  /*2850*/  MOV R8, R10 ;  /* 0x0000000a00087202 */ /* 0x000fce0000000f00 */
.L_x_7751:
[----:B------:R-:W-:Y:S05]  /*2860*/  BSYNC B2 ;  /* 0x0000000000027941 */ /* 0x000fea0003800000 */
.L_x_7749:
        /* <DEDUP_REMOVED lines=16> */
.L_x_7755:
[----:B------:R-:W-:Y:S05]  /*2970*/  BSYNC B3 ;  /* 0x0000000000037941 */ /* 0x000fea0003800000 */
.L_x_7754:
        /* <DEDUP_REMOVED lines=44> */
.L_x_7753:
[----:B------:R-:W-:Y:S05]  /*2c40*/  BSYNC B2 ;  /* 0x0000000000027941 */ /* 0x000fea0003800000 */
.L_x_7752:
        /* <DEDUP_REMOVED lines=11> */
.L_x_7748:
[----:B------:R-:W-:Y:S05]  /*2d00*/  BSYNC B1 ;  /* 0x0000000000017941 */ /* 0x000fea0003800000 */
.L_x_7746:
        /* <DEDUP_REMOVED lines=9> */
.L_x_7757:
        /* <DEDUP_REMOVED lines=12> */
.L_x_7760:
[----:B------:R-:W-:-:S07]  /*2e60*/  IMAD.MOV.U32 R8, RZ, RZ, R10 ;  /* 0x000000ffff087224 */ /* 0x000fce00078e000a */
.L_x_7761:
[----:B------:R-:W-:Y:S05]  /*2e70*/  BSYNC B2 ;  /* 0x0000000000027941 */ /* 0x000fea0003800000 */
.L_x_7759:
        /* <DEDUP_REMOVED lines=16> */
.L_x_7765:
[----:B------:R-:W-:Y:S05]  /*2f80*/  BSYNC B3 ;  /* 0x0000000000037941 */ /* 0x000fea0003800000 */
.L_x_7764:
        /* <DEDUP_REMOVED lines=44> */
.L_x_7763:
[----:B------:R-:W-:Y:S05]  /*3250*/  BSYNC B2 ;  /* 0x0000000000027941 */ /* 0x000fea0003800000 */
.L_x_7762:
        /* <DEDUP_REMOVED lines=13> */
.L_x_7758:
[----:B------:R-:W-:Y:S05]  /*3330*/  BSYNC B1 ;  /* 0x0000000000017941 */ /* 0x000fea0003800000 */
.L_x_7756:
        /* <DEDUP_REMOVED lines=8> */
.L_x_7767:
        /* <DEDUP_REMOVED lines=12> */
.L_x_7770:
[----:B------:R-:W-:-:S07]  /*3480*/  IMAD.MOV.U32 R8, RZ, RZ, R10 ;  /* 0x000000ffff087224 */ /* 0x000fce00078e000a */
.L_x_7771:
[----:B------:R-:W-:Y:S05]  /*3490*/  BSYNC B2 ;  /* 0x0000000000027941 */ /* 0x000fea0003800000 */
.L_x_7769:
        /* <DEDUP_REMOVED lines=16> */
.L_x_7775:
[----:B------:R-:W-:Y:S05]  /*35a0*/  BSYNC B3 ;  /* 0x0000000000037941 */ /* 0x000fea0003800000 */
.L_x_7774:
        /* <DEDUP_REMOVED lines=44> */
.L_x_7773:
[----:B------:R-:W-:Y:S05]  /*3870*/  BSYNC B2 ;  /* 0x0000000000027941 */ /* 0x000fea0003800000 */
.L_x_7772:
[----:B------:R-:W-:Y:S01]  /*3880*/  I2FP.F32.U32 R8, R8 ;  /* 0x0000000800087245 */ /* 0x000fe20000201000 */
[----:B------:R-:W-:Y:S02]  /*3890*/  IMAD.MOV.U32 R99, RZ, RZ, 0x2f800000 ;  /* 0x2f800000ff637424 */ /* 0x000fe400078e00ff */
[----:B-----5:R-:W-:Y:S02]  /*38a0*/  IMAD.U32 R96, R91, 0x10000, RZ ;  /* 0x000100005b607824 */ /* 0x020fe400078e00ff */
[----:B------:R-:W-:Y:S02]  /*38b0*/  FFMA.FTZ R8, R8, R99, 1.1641532182693481445e-10 ;  /* 0x2f00000008087423 */ /* 0x000fe40000010063 */
[----:B------:R-:W-:-:S03]  /*38c0*/  FMUL.FTZ R96, R96, UR13 ;  /* 0x0000000d60607c20 */ /* 0x000fc60008410000 */
[----:B------:R-:W-:Y:S01]  /*38d0*/  FSETP.GTU.FTZ.AND P3, PT, R8, UR10, PT ;  /* 0x0000000a08007c0b */ /* 0x000fe2000bf7c000 */
[----:B------:R-:W-:Y:S01]  /*38e0*/  FMUL.FTZ R96, R96, UR12 ;  /* 0x0000000c60607c20 */ /* 0x000fe20008410000 */
[----:B------:R-:W-:Y:S02]  /*38f0*/  @P1 SHF.L.U32 R8, R95, 0x10, RZ ;  /* 0x000000105f081819 */ /* 0x000fe400000006ff */
[----:B------:R-:W-:Y:S02]  /*3900*/  SEL R102, RZ, 0x1, P3 ;  /* 0x00000001ff667807 */ /* 0x000fe40001800000 */
[----:B------:R-:W-:-:S05]  /*3910*/  FSEL R103, R96, RZ, !P3 ;  /* 0x000000ff60677208 */ /* 0x000fca0005800000 */
[----:B------:R-:W-:-:S07]  /*3920*/  @P1 FADD.FTZ R103, R8, R103 ;  /* 0x0000006708671221 */ /* 0x000fce0000010000 */
.L_x_7768:
[----:B------:R-:W-:Y:S05]  /*3930*/  BSYNC B1 ;  /* 0x0000000000017941 */ /* 0x000fea0003800000 */
.L_x_7766:
        /* <DEDUP_REMOVED lines=9> */
.L_x_7777:
        /* <DEDUP_REMOVED lines=12> */
.L_x_7780:
[----:B------:R-:W-:-:S07]  /*3a90*/  MOV R122, R10 ;  /* 0x0000000a007a7202 */ /* 0x000fce0000000f00 */
.L_x_7781:
[----:B------:R-:W-:Y:S05]  /*3aa0*/  BSYNC B2 ;  /* 0x0000000000027941 */ /* 0x000fea0003800000 */
.L_x_7779:
        /* <DEDUP_REMOVED lines=16> */
.L_x_7785:
[----:B------:R-:W-:Y:S05]  /*3bb0*/  BSYNC B3 ;  /* 0x0000000000037941 */ /* 0x000fea0003800000 */
.L_x_7784:
        /* <DEDUP_REMOVED lines=44> */
.L_x_7783:
[----:B------:R-:W-:Y:S05]  /*3e80*/  BSYNC B2 ;  /* 0x0000000000027941 */ /* 0x000fea0003800000 */
.L_x_7782:
        /* <DEDUP_REMOVED lines=13> */
.L_x_7778:
[----:B------:R-:W-:Y:S05]  /*3f60*/  BSYNC B1 ;  /* 0x0000000000017941 */ /* 0x000fea0003800000 */
.L_x_7776:
[----:B------:R-:W1:Y:S01]  /*3f70*/  LDC.64 R154, c[0x0][0x238] ;  /* 0x00008e00ff9a7b82 */ /* 0x000e620000000a00 */
[----:B------:R-:W-:Y:S01]  /*3f80*/  F2FP.BF16.F32.PACK_AB R99, R105, R103 ;  /* 0x000000676963723e */ /* 0x000fe200000010ff */
[----:B------:R-:W-:Y:S01]  /*3f90*/  BSSY B1, `(.L_x_7786) ;  /* 0x000001b000017945 */ /* 0x000fe20003800000 */
[----:B------:R-:W-:Y:S02]  /*3fa0*/  F2FP.BF16.F32.PACK_AB R98, R101, R23 ;  /* 0x000000176562723e */ /* 0x000fe400000010ff */
[----:B------:R-:W-:Y:S02]  /*3fb0*/  F2FP.BF16.F32.PACK_AB R97, R21, R19 ;  /* 0x000000131561723e */ /* 0x000fe400000010ff */
[----:B------:R-:W-:Y:S01]  /*3fc0*/  F2FP.BF16.F32.PACK_AB R96, R17, R15 ;  /* 0x0000000f1160723e */ /* 0x000fe200000010ff */
[----:B-1----:R-:W-:-:S05]  /*3fd0*/  IMAD.WIDE.U32 R154, R118, 0x10, R154 ;  /* 0x00000010769a7825 */ /* 0x002fca00078e009a */
[----:B------:R1:W-:Y:S01]  /*3fe0*/  STG.E.128 desc[UR6][R154.64], R96 ;  /* 0x000000609a007986 */ /* 0x0003e2000c101d06 */
[----:B------:R-:W-:Y:S05]  /*3ff0*/  @!P0 BRA `(.L_x_7787) ;  /* 0x0000000000508947 */ /* 0x000fea0003800000 */
[----:B-1----:R-:W-:Y:S01]  /*4000*/  IMAD.U32 R99, R102, 0x10000, RZ ;  /* 0x0001000066637824 */ /* 0x002fe200078e00ff */
[----:B------:R-:W1:Y:S01]  /*4010*/  LDC.64 R96, c[0x0][0x240] ;  /* 0x00009000ff607b82 */ /* 0x000e620000000a00 */
        /* <DEDUP_REMOVED lines=13> */
[----:B-1----:R-:W-:Y:S01]  /*40f0*/  IMAD.WIDE.U32 R96, R161, 0x8, R96 ;  /* 0x00000008a1607825 */ /* 0x002fe200078e0060 */
[----:B------:R-:W-:Y:S02]  /*4100*/  LOP3.LUT R163, R98, R156, R154, 0xfe, !PT ;  /* 0x0000009c62a37212 */ /* 0x000fe400078efe9a */
[----:B------:R-:W-:Y:S02]  /*4110*/  LOP3.LUT R99, R155, R99, RZ, 0xfc, !PT ;  /* 0x000000639b637212 */ /* 0x000fe400078efcff */
[----:B------:R-:W-:-:S05]  /*4120*/  LOP3.LUT R98, R163, 0xff, R14, 0xf8, !PT ;  /* 0x000000ffa3627812 */ /* 0x000fca00078ef80e */
[----:B------:R2:W-:Y:S02]  /*4130*/  STG.E.64 desc[UR6][R96.64], R98 ;  /* 0x0000006260007986 */ /* 0x0005e4000c101b06 */
.L_x_7787:
[----:B------:R-:W-:Y:S05]  /*4140*/  BSYNC B1 ;  /* 0x0000000000017941 */ /* 0x000fea0003800000 */
.L_x_7786:
[----:B------:R-:W-:Y:S01]  /*4150*/  IADD3 R118, R118, 0x80, RZ ;  /* 0x0000008076767810 */ /* 0x000fe20007ffe0ff */
[----:B------:R-:W-:-:S07]  /*4160*/  VIADD R161, R161, 0x80 ;  /* 0x00000080a1a17836 */ /* 0x000fce0000000000 */
.L_x_7705:
[----:B------:R-:W-:Y:S05]  /*4170*/  BSYNC B0 ;  /* 0x0000000000007941 */ /* 0x000fea0003800000 */
.L_x_7704:
[----:B------:R-:W-:Y:S01]  /*4180*/  ISETP.NE.AND P1, PT, R112, RZ, PT ;  /* 0x000000ff7000720c */ /* 0x000fe20003f25270 */
[----:B------:R-:W-:-:S12]  /*4190*/  BSSY B0, `(.L_x_7788) ;  /* 0x0000337000007945 */ /* 0x000fd80003800000 */
[----:B------:R-:W-:Y:S05]  /*41a0*/  @!P1 BRA `(.L_x_7789) ;  /* 0x0000003000d49947 */ /* 0x000fea0003800000 */
[----:B------:R-:W-:Y:S01]  /*41b0*/  ISETP.NE.U32.AND P1, PT, RZ, UR8, PT ;  /* 0x00000008ff007c0c */ /* 0x000fe2000bf25070 */
[----:B-12---:R-:W1:Y:S03]  /*41c0*/  @P0 LDC.64 R98, c[0x0][0x220] ;  /* 0x00008800ff620b82 */ /* 0x006e660000000a00 */
[----:B------:R-:W-:-:S13]  /*41d0*/  ISETP.NE.AND.EX P1, PT, RZ, UR9, PT, P1 ;  /* 0x00000009ff007c0c */ /* 0x000fda000bf25310 */
[----:B------:R-:W2:Y:S01]  /*41e0*/  @P1 LDC.64 R96, c[0x0][0x230] ;  /* 0x00008c00ff601b82 */ /* 0x000ea20000000a00 */
[----:B-1----:R-:W-:-:S05]  /*41f0*/  @P0 IMAD.WIDE.U32 R98, R161, 0x10, R98 ;  /* 0x00000010a1620825 */ /* 0x002fca00078e0062 */
[----:B-----5:R1:W5:Y:S01]  /*4200*/  @P0 LDG.E.128 R88, desc[UR6][R98.64] ;  /* 0x0000000662580981 */ /* 0x020362000c1e1d00 */
[----:B--2---:R-:W-:-:S05]  /*4210*/  @P1 IMAD.WIDE.U32 R96, R118, 0x10, R96 ;  /* 0x0000001076601825 */ /* 0x004fca00078e0060 */
[----:B------:R1:W5:Y:S01]  /*4220*/  @P1 LDG.E.128 R92, desc[UR6][R96.64] ;  /* 0x00000006605c1981 */ /* 0x000362000c1e1d00 */
[----:B------:R-:W-:Y:S01]  /*4230*/  ISETP.GT.AND P2, PT, R120, RZ, PT ;  /* 0x000000ff7800720c */ /* 0x000fe20003f44270 */
[----:B------:R-:W-:-:S12]  /*4240*/  BSSY B1, `(.L_x_7790) ;  /* 0x000005f000017945 */ /* 0x000fd80003800000 */
[----:B-1----:R-:W-:Y:S05]  /*4250*/  @P2 BRA `(.L_x_7791) ;  /* 0x0000000000182947 */ /* 0x002fea0003800000 */
[----:B------:R-:W-:Y:S01]  /*4260*/  IMAD.MOV.U32 R107, RZ, RZ, RZ ;  /* 0x000000ffff6b7224 */ /* 0x000fe200078e00ff */
[----:B------:R-:W-:Y:S01]  /*4270*/  MOV R96, R8 ;  /* 0x0000000800607202 */ /* 0x000fe20000000f00 */
[----:B------:R-:W-:Y:S06]  /*4280*/  @!P1 BRA `(.L_x_7792) ;  /* 0x0000000400689947 */ /* 0x000fec0003800000 */
[----:B------:R-:W-:Y:S02]  /*4290*/  IMAD.MOV.U32 R96, RZ, RZ, R8 ;  /* 0x000000ffff607224 */ /* 0x000fe400078e0008 */
[----:B-----5:R-:W-:Y:S01]  /*42a0*/  IMAD.U32 R107, R92, 0x10000, RZ ;  /* 0x000100005c6b7824 */ /* 0x020fe200078e00ff */
[----:B------:R-:W-:Y:S06]  /*42b0*/  BRA `(.L_x_7792) ;  /* 0x00000004005c7947 */ /* 0x000fec0003800000 */
.L_x_7791:
        /* <DEDUP_REMOVED lines=12> */
.L_x_7794:
[----:B------:R-:W-:-:S07]  /*4380*/  IMAD.MOV.U32 R14, RZ, RZ, R10 ;  /* 0x000000ffff0e7224 */ /* 0x000fce00078e000a */
.L_x_7795:
[----:B------:R-:W-:Y:S05]  /*4390*/  BSYNC B2 ;  /* 0x0000000000027941 */ /* 0x000fea0003800000 */
.L_x_7793:
        /* <DEDUP_REMOVED lines=16> */
.L_x_7799:
[----:B------:R-:W-:Y:S05]  /*44a0*/  BSYNC B3 ;  /* 0x0000000000037941 */ /* 0x000fea0003800000 */
.L_x_7798:
        /* <DEDUP_REMOVED lines=44> */
.L_x_7797:
[----:B------:R-:W-:Y:S05]  /*4770*/  BSYNC B2 ;  /* 0x0000000000027941 */ /* 0x000fea0003800000 */
.L_x_7796:
        /* <DEDUP_REMOVED lines=11> */
.L_x_7792:
[----:B------:R-:W-:Y:S05]  /*4830*/  BSYNC B1 ;  /* 0x0000000000017941 */ /* 0x000fea0003800000 */
.L_x_7790:
        /* <DEDUP_REMOVED lines=9> */
.L_x_7801:
        /* <DEDUP_REMOVED lines=12> */
.L_x_7804:
[----:B------:R-:W-:-:S07]  /*4990*/  MOV R8, R10 ;  /* 0x0000000a00087202 */ /* 0x000fce0000000f00 */
.L_x_7805:
[----:B------:R-:W-:Y:S05]  /*49a0*/  BSYNC B2 ;  /* 0x0000000000027941 */ /* 0x000fea0003800000 */
.L_x_7803:
        /* <DEDUP_REMOVED lines=16> */
.L_x_7809:
[----:B------:R-:W-:Y:S05]  /*4ab0*/  BSYNC B3 ;  /* 0x0000000000037941 */ /* 0x000fea0003800000 */
.L_x_7808:
        /* <DEDUP_REMOVED lines=44> */
.L_x_7807:
[----:B------:R-:W-:Y:S05]  /*4d80*/  BSYNC B2 ;  /* 0x0000000000027941 */ /* 0x000fea0003800000 */
.L_x_7806:
        /* <DEDUP_REMOVED lines=13> */
.L_x_7802:
[----:B------:R-:W-:Y:S05]  /*4e60*/  BSYNC B1 ;  /* 0x0000000000017941 */ /* 0x000fea0003800000 */
.L_x_7800:
        /* <DEDUP_REMOVED lines=8> */
.L_x_7811:
        /* <DEDUP_REMOVED lines=12> */
.L_x_7814:
[----:B------:R-:W-:-:S07]  /*4fb0*/  MOV R8, R10 ;  /* 0x0000000a00087202 */ /* 0x000fce0000000f00 */
.L_x_7815:
[----:B------:R-:W-:Y:S05]  /*4fc0*/  BSYNC B2 ;  /* 0x0000000000027941 */ /* 0x000fea0003800000 */
.L_x_7813:
        /* <DEDUP_REMOVED lines=16> */
.L_x_7819:
[----:B------:R-:W-:Y:S05]  /*50d0*/  BSYNC B3 ;  /* 0x0000000000037941 */ /* 0x000fea0003800000 */
.L_x_7818:
        /* <DEDUP_REMOVED lines=44> */
.L_x_7817:
[----:B------:R-:W-:Y:S05]  /*53a0*/  BSYNC B2 ;  /* 0x0000000000027941 */ /* 0x000fea0003800000 */
.L_x_7816:
        /* <DEDUP_REMOVED lines=11> */
.L_x_7812:
[----:B------:R-:W-:Y:S05]  /*5460*/  BSYNC B1 ;  /* 0x0000000000017941 */ /* 0x000fea0003800000 */
.L_x_7810:
        /* <DEDUP_REMOVED lines=9> */
.L_x_7821:
        /* <DEDUP_REMOVED lines=12> */
.L_x_7824:
[----:B------:R-:W-:-:S07]  /*55c0*/  MOV R8, R10 ;  /* 0x0000000a00087202 */ /* 0x000fce0000000f00 */
.L_x_7825:
[----:B------:R-:W-:Y:S05]  /*55d0*/  BSYNC B2 ;  /* 0x0000000000027941 */ /* 0x000fea0003800000 */
.L_x_7823:
        /* <DEDUP_REMOVED lines=16> */
.L_x_7829:
[----:B------:R-:W-:Y:S05]  /*56e0*/  BSYNC B3 ;  /* 0x0000000000037941 */ /* 0x000fea0003800000 */
.L_x_7828:
        /* <DEDUP_REMOVED lines=44> */
.L_x_7827:
[----:B------:R-:W-:Y:S05]  /*59b0*/  BSYNC B2 ;  /* 0x0000000000027941 */ /* 0x000fea0003800000 */
.L_x_7826:
        /* <DEDUP_REMOVED lines=13> */
.L_x_7822:
[----:B------:R-:W-:Y:S05]  /*5a90*/  BSYNC B1 ;  /* 0x0000000000017941 */ /* 0x000fea0003800000 */
.L_x_7820:
        /* <DEDUP_REMOVED lines=8> */
.L_x_7831:
        /* <DEDUP_REMOVED lines=12> */
.L_x_7834:
[----:B------:R-:W-:-:S07]  /*5be0*/  MOV R8, R10 ;  /* 0x0000000a00087202 */ /* 0x000fce0000000f00 */
.L_x_7835:
[----:B------:R-:W-:Y:S05]  /*5bf0*/  BSYNC B2 ;  /* 0x0000000000027941 */ /* 0x000fea0003800000 */
.L_x_7833:
        /* <DEDUP_REMOVED lines=16> */
.L_x_7839:
[----:B------:R-:W-:Y:S05]  /*5d00*/  BSYNC B3 ;  /* 0x0000000000037941 */ /* 0x000fea0003800000 */
.L_x_7838:
        /* <DEDUP_REMOVED lines=44> */
.L_x_7837:
[----:B------:R-:W-:Y:S05]  /*5fd0*/  BSYNC B2 ;  /* 0x0000000000027941 */ /* 0x000fea0003800000 */
.L_x_7836:
        /* <DEDUP_REMOVED lines=11> */
.L_x_7832:
[----:B------:R-:W-:Y:S05]  /*6090*/  BSYNC B1 ;  /* 0x0000000000017941 */ /* 0x000fea0003800000 */
.L_x_7830:
        /* <DEDUP_REMOVED lines=9> */
.L_x_7841:
        /* <DEDUP_REMOVED lines=12> */
.L_x_7844:
[----:B------:R-:W-:-:S07]  /*61f0*/  MOV R8, R10 ;  /* 0x0000000a00087202 */ /* 0x000fce0000000f00 */
.L_x_7845:
[----:B------:R-:W-:Y:S05]  /*6200*/  BSYNC B2 ;  /* 0x0000000000027941 */ /* 0x000fea0003800000 */
.L_x_7843:
        /* <DEDUP_REMOVED lines=16> */
.L_x_7849:
[----:B------:R-:W-:Y:S05]  /*6310*/  BSYNC B3 ;  /* 0x0000000000037941 */ /* 0x000fea0003800000 */
.L_x_7848:
        /* <DEDUP_REMOVED lines=44> */
.L_x_7847:
[----:B------:R-:W-:Y:S05]  /*65e0*/  BSYNC B2 ;  /* 0x0000000000027941 */ /* 0x000fea0003800000 */
.L_x_7846:
        /* <DEDUP_REMOVED lines=13> */
.L_x_7842:
[----:B------:R-:W-:Y:S05]  /*66c0*/  BSYNC B1 ;  /* 0x0000000000017941 */ /* 0x000fea0003800000 */
.L_x_7840:
        /* <DEDUP_REMOVED lines=8> */
.L_x_7851:
        /* <DEDUP_REMOVED lines=12> */
.L_x_7854:
[----:B------:R-:W-:-:S07]  /*6810*/  MOV R8, R10 ;  /* 0x0000000a00087202 */ /* 0x000fce0000000f00 */
.L_x_7855:
[----:B------:R-:W-:Y:S05]  /*6820*/  BSYNC B2 ;  /* 0x0000000000027941 */ /* 0x000fea0003800000 */
.L_x_7853:
        /* <DEDUP_REMOVED lines=16> */
.L_x_7859:
[----:B------:R-:W-:Y:S05]  /*6930*/  BSYNC B3 ;  /* 0x0000000000037941 */ /* 0x000fea0003800000 */
.L_x_7858:
        /* <DEDUP_REMOVED lines=44> */
.L_x_7857:
[----:B------:R-:W-:Y:S05]  /*6c00*/  BSYNC B2 ;  /* 0x0000000000027941 */ /* 0x000fea0003800000 */
.L_x_7856:
[----:B------:R-:W-:Y:S01]  /*6c10*/  I2FP.F32.U32 R8, R8 ;  /* 0x0000000800087245 */ /* 0x000fe20000201000 */
[----:B------:R-:W-:Y:S01]  /*6c20*/  IMAD.MOV.U32 R97, RZ, RZ, 0x2f800000 ;  /* 0x2f800000ff617424 */ /* 0x000fe200078e00ff */
[----:B-----5:R-:W-:-:S03]  /*6c30*/  SHF.L.U32 R98, R91, 0x10, RZ ;  /* 0x000000105b627819 */ /* 0x020fc600000006ff */
[----:B------:R-:W-:Y:S02]  /*6c40*/  FFMA.FTZ R8, R8, R97, 1.1641532182693481445e-10 ;  /* 0x2f00000008087423 */ /* 0x000fe40000010061 */
[----:B------:R-:W-:-:S03]  /*6c50*/  FMUL.FTZ R98, R98, UR13 ;  /* 0x0000000d62627c20 */ /* 0x000fc60008410000 */
[----:B------:R-:W-:Y:S01]  /*6c60*/  FSETP.GTU.FTZ.AND P3, PT, R8, UR10, PT ;  /* 0x0000000a08007c0b */ /* 0x000fe2000bf7c000 */
[----:B------:R-:W-:Y:S01]  /*6c70*/  FMUL.FTZ R98, R98, UR12 ;  /* 0x0000000c62627c20 */ /* 0x000fe20008410000 */
[----:B------:R-:W-:Y:S02]  /*6c80*/  @P1 IMAD.U32 R8, R95, 0x10000, RZ ;  /* 0x000100005f081824 */ /* 0x000fe400078e00ff */
[----:B------:R-:W-:Y:S02]  /*6c90*/  SEL R102, RZ, 0x1, P3 ;  /* 0x00000001ff667807 */ /* 0x000fe40001800000 */
[----:B------:R-:W-:-:S05]  /*6ca0*/  FSEL R119, R98, RZ, !P3 ;  /* 0x000000ff62777208 */ /* 0x000fca0005800000 */
[----:B------:R-:W-:-:S07]  /*6cb0*/  @P1 FADD.FTZ R119, R8, R119 ;  /* 0x0000007708771221 */ /* 0x000fce0000010000 */
.L_x_7852:
[----:B------:R-:W-:Y:S05]  /*6cc0*/  BSYNC B1 ;  /* 0x0000000000017941 */ /* 0x000fea0003800000 */
.L_x_7850:
        /* <DEDUP_REMOVED lines=9> */
.L_x_7861:
        /* <DEDUP_REMOVED lines=12> */
.L_x_7864:
[----:B------:R-:W-:-:S07]  /*6e20*/  MOV R104, R10 ;  /* 0x0000000a00687202 */ /* 0x000fce0000000f00 */
.L_x_7865:
[----:B------:R-:W-:Y:S05]  /*6e30*/  BSYNC B2 ;  /* 0x0000000000027941 */ /* 0x000fea0003800000 */
.L_x_7863:
        /* <DEDUP_REMOVED lines=16> */
.L_x_7869:
[----:B------:R-:W-:Y:S05]  /*6f40*/  BSYNC B3 ;  /* 0x0000000000037941 */ /* 0x000fea0003800000 */
.L_x_7868:
        /* <DEDUP_REMOVED lines=44> */
.L_x_7867:
[----:B------:R-:W-:Y:S05]  /*7210*/  BSYNC B2 ;  /* 0x0000000000027941 */ /* 0x000fea0003800000 */
.L_x_7866:
        /* <DEDUP_REMOVED lines=13> */
.L_x_7862:
[----:B------:R-:W-:Y:S05]  /*72f0*/  BSYNC B1 ;  /* 0x0000000000017941 */ /* 0x000fea0003800000 */
.L_x_7860:
        /* <DEDUP_REMOVED lines=9> */
[----:B-1----:R-:W-:Y:S01]  /*7390*/  SHF.L.U32 R99, R102, 0x10, RZ ;  /* 0x0000001066637819 */ /* 0x002fe200000006ff */
[----:B------:R-:W1:Y:S01]  /*73a0*/  LDC.64 R96, c[0x0][0x240] ;  /* 0x00009000ff607b82 */ /* 0x000e620000000a00 */
        /* <DEDUP_REMOVED lines=13> */
[----:B-1----:R-:W-:Y:S01]  /*7480*/  IMAD.WIDE.U32 R96, R161, 0x8, R96 ;  /* 0x00000008a1607825 */ /* 0x002fe200078e0060 */
[----:B------:R-:W-:Y:S02]  /*7490*/  LOP3.LUT R165, R98, R156, R154, 0xfe, !PT ;  /* 0x0000009c62a57212 */ /* 0x000fe400078efe9a */
[----:B------:R-:W-:Y:S02]  /*74a0*/  LOP3.LUT R99, R163, R99, RZ, 0xfc, !PT ;  /* 0x00000063a3637212 */ /* 0x000fe400078efcff */
[----:B------:R-:W-:-:S05]  /*74b0*/  LOP3.LUT R98, R165, 0xff, R14, 0xf8, !PT ;  /* 0x000000ffa5627812 */ /* 0x000fca00078ef80e */
[----:B------:R2:W-:Y:S02]  /*74c0*/  STG.E.64 desc[UR6][R96.64], R98 ;  /* 0x0000006260007986 */ /* 0x0005e4000c101b06 */
.L_x_7871:
[----:B------:R-:W-:Y:S05]  /*74d0*/  BSYNC B1 ;  /* 0x0000000000017941 */ /* 0x000fea0003800000 */
.L_x_7870:
[----:B------:R-:W-:Y:S01]  /*74e0*/  VIADD R118, R118, 0x80 ;  /* 0x0000008076767836 */ /* 0x000fe20000000000 */
[----:B------:R-:W-:-:S07]  /*74f0*/  IADD3 R161, R161, 0x80, RZ ;  /* 0x00000080a1a17810 */ /* 0x000fce0007ffe0ff */
.L_x_7789:
[----:B------:R-:W-:Y:S05]  /*7500*/  BSYNC B0 ;  /* 0x0000000000007941 */ /* 0x000fea0003800000 */
.L_x_7788:
        /* <DEDUP_REMOVED lines=17> */
[----:B------:R-:W-:Y:S01]  /*7620*/  IMAD.MOV.U32 R96, RZ, RZ, R8 ;  /* 0x000000ffff607224 */ /* 0x000fe200078e0008 */
[----:B-----5:R-:W-:Y:S01]  /*7630*/  SHF.L.U32 R123, R92, 0x10, RZ ;  /* 0x000000105c7b7819 */ /* 0x020fe200000006ff */
[----:B------:R-:W-:Y:S06]  /*7640*/  BRA `(.L_x_7876) ;  /* 0x00000004005c7947 */ /* 0x000fec0003800000 */
.L_x_7875:
        /* <DEDUP_REMOVED lines=12> */
.L_x_7878:
[----:B------:R-:W-:-:S07]  /*7710*/  IMAD.MOV.U32 R14, RZ, RZ, R10 ;  /* 0x000000ffff0e7224 */ /* 0x000fce00078e000a */
.L_x_7879:
[----:B------:R-:W-:Y:S05]  /*7720*/  BSYNC B2 ;  /* 0x0000000000027941 */ /* 0x000fea0003800000 */
.L_x_7877:
        /* <DEDUP_REMOVED lines=16> */
.L_x_7883:
[----:B------:R-:W-:Y:S05]  /*7830*/  BSYNC B3 ;  /* 0x0000000000037941 */ /* 0x000fea0003800000 */
.L_x_7882:
        /* <DEDUP_REMOVED lines=44> */
.L_x_7881:
[----:B------:R-:W-:Y:S05]  /*7b00*/  BSYNC B2 ;  /* 0x0000000000027941 */ /* 0x000fea0003800000 */
.L_x_7880:
[----:B------:R-:W-:Y:S01]  /*7b10*/  HFMA2.MMA R97, -RZ, RZ, 0.1171875, 0 ;  /* 0x2f800000ff617435 */ /* 0x000fe200000001ff */
[----:B------:R-:W-:Y:S01]  /*7b20*/  I2FP.F32.U32 R8, R14 ;  /* 0x0000000e00087245 */ /* 0x000fe20000201000 */
[----:B-----5:R-:W-:-:S04]  /*7b30*/  IMAD.U32 R14, R88, 0x10000, RZ ;  /* 0x00010000580e7824 */ /* 0x020fc800078e00ff */
[----:B------:R-:W-:-:S04]  /*7b40*/  FMUL.FTZ R14, R14, UR13 ;  /* 0x0000000d0e0e7c20 */ /* 0x000fc80008410000 */
[----:B------:R-:W-:Y:S01]  /*7b50*/  FFMA.FTZ R8, R8, R97, 1.1641532182693481445e-10 ;  /* 0x2f00000008087423 */ /* 0x000fe20000010061 */
[----:B------:R-:W-:-:S04]  /*7b60*/  FMUL.FTZ R14, R14, UR12 ;  /* 0x0000000c0e0e7c20 */ /* 0x000fc80008410000 */
[----:B------:R-:W-:Y:S02]  /*7b70*/  FSETP.GTU.FTZ.AND P3, PT, R8, UR10, PT ;  /* 0x0000000a08007c0b */ /* 0x000fe4000bf7c000 */
[----:B------:R-:W-:Y:S02]  /*7b80*/  @P1 SHF.L.U32 R8, R92, 0x10, RZ ;  /* 0x000000105c081819 */ /* 0x000fe400000006ff */
[----:B------:R-:W-:Y:S02]  /*7b90*/  FSEL R123, R14, RZ, !P3 ;  /* 0x000000ff0e7b7208 */ /* 0x000fe40005800000 */
[----:B------:R-:W-:-:S03]  /*7ba0*/  SEL R14, RZ, 0x1, P3 ;  /* 0x00000001ff0e7807 */ /* 0x000fc60001800000 */
[----:B------:R-:W-:-:S07]  /*7bb0*/  @P1 FADD.FTZ R123, R8, R123 ;  /* 0x0000007b087b1221 */ /* 0x000fce0000010000 */
.L_x_7876:
[----:B------:R-:W-:Y:S05]  /*7bc0*/  BSYNC B1 ;  /* 0x0000000000017941 */ /* 0x000fea0003800000 */
.L_x_7874:
        /* <DEDUP_REMOVED lines=9> */
.L_x_7885:
        /* <DEDUP_REMOVED lines=12> */
.L_x_7888:
[----:B------:R-:W-:-:S07]  /*7d20*/  IMAD.MOV.U32 R8, RZ, RZ, R10 ;  /* 0x000000ffff087224 */ /* 0x000fce00078e000a */
.L_x_7889:
[----:B------:R-:W-:Y:S05]  /*7d30*/  BSYNC B2 ;  /* 0x0000000000027941 */ /* 0x000fea0003800000 */
.L_x_7887:
        /* <DEDUP_REMOVED lines=16> */
.L_x_7893:
[----:B------:R-:W-:Y:S05]  /*7e40*/  BSYNC B3 ;  /* 0x0000000000037941 */ /* 0x000fea0003800000 */
.L_x_7892:
        /* <DEDUP_REMOVED lines=44> */
.L_x_7891:
[----:B------:R-:W-:Y:S05]  /*8110*/  BSYNC B2 ;  /* 0x0000000000027941 */ /* 0x000fea0003800000 */
.L_x_7890:
        /* <DEDUP_REMOVED lines=13> */
.L_x_7886:
[----:B------:R-:W-:Y:S05]  /*81f0*/  BSYNC B1 ;  /* 0x0000000000017941 */ /* 0x000fea0003800000 */
.L_x_7884:
        /* <DEDUP_REMOVED lines=8> */
.L_x_7895:
        /* <DEDUP_REMOVED lines=12> */
.L_x_7898:
[----:B------:R-:W-:-:S07]  /*8340*/  IMAD.MOV.U32 R8, RZ, RZ, R10 ;  /* 0x000000ffff087224 */ /* 0x000fce00078e000a */
.L_x_7899:
[----:B------:R-:W-:Y:S05]  /*8350*/  BSYNC B2 ;  /* 0x0000000000027941 */ /* 0x000fea0003800000 */
.L_x_7897:
        /* <DEDUP_REMOVED lines=16> */
.L_x_7903:
[----:B------:R-:W-:Y:S05]  /*8460*/  BSYNC B3 ;  /* 0x0000000000037941 */ /* 0x000fea0003800000 */
.L_x_7902:
        /* <DEDUP_REMOVED lines=44> */
.L_x_7901:
[----:B------:R-:W-:Y:S05]  /*8730*/  BSYNC B2 ;  /* 0x0000000000027941 */ /* 0x000fea0003800000 */
.L_x_7900:
        /* <DEDUP_REMOVED lines=11> */
.L_x_7896:
[----:B------:R-:W-:Y:S05]  /*87f0*/  BSYNC B1 ;  /* 0x0000000000017941 */ /* 0x000fea0003800000 */
.L_x_7894:
        /* <DEDUP_REMOVED lines=9> */
.L_x_7905:
        /* <DEDUP_REMOVED lines=12> */
.L_x_7908:
[----:B------:R-:W-:-:S07]  /*8950*/  IMAD.MOV.U32 R8, RZ, RZ, R10 ;  /* 0x000000ffff087224 */ /* 0x000fce00078e000a */
.L_x_7909:
[----:B------:R-:W-:Y:S05]  /*8960*/  BSYNC B2 ;  /* 0x0000000000027941 */ /* 0x000fea0003800000 */
.L_x_7907:
        /* <DEDUP_REMOVED lines=16> */
.L_x_7913:
[----:B------:R-:W-:Y:S05]  /*8a70*/  BSYNC B3 ;  /* 0x0000000000037941 */ /* 0x000fea0003800000 */
.L_x_7912:
        /* <DEDUP_REMOVED lines=44> */
.L_x_7911:
[----:B------:R-:W-:Y:S05]  /*8d40*/  BSYNC B2 ;  /* 0x0000000000027941 */ /* 0x000fea0003800000 */
.L_x_7910:
        /* <DEDUP_REMOVED lines=13> */
.L_x_7906:
[----:B------:R-:W-:Y:S05]  /*8e20*/  BSYNC B1 ;  /* 0x0000000000017941 */ /* 0x000fea0003800000 */
.L_x_7904:
        /* <DEDUP_REMOVED lines=8> */
.L_x_7915:
        /* <DEDUP_REMOVED lines=12> */
.L_x_7918:
[----:B------:R-:W-:-:S07]  /*8f70*/  IMAD.MOV.U32 R8, RZ, RZ, R10 ;  /* 0x000000ffff087224 */ /* 0x000fce00078e000a */
.L_x_7919:
[----:B------:R-:W-:Y:S05]  /*8f80*/  BSYNC B2 ;  /* 0x0000000000027941 */ /* 0x000fea0003800000 */
.L_x_7917:
        /* <DEDUP_REMOVED lines=16> */
.L_x_7923:
[----:B------:R-:W-:Y:S05]  /*9090*/  BSYNC B3 ;  /* 0x0000000000037941 */ /* 0x000fea0003800000 */
.L_x_7922:
        /* <DEDUP_REMOVED lines=44> */
.L_x_7921:
[----:B------:R-:W-:Y:S05]  /*9360*/  BSYNC B2 ;  /* 0x0000000000027941 */ /* 0x000fea0003800000 */
.L_x_7920:
        /* <DEDUP_REMOVED lines=11> */
.L_x_7916:
[----:B------:R-:W-:Y:S05]  /*9420*/  BSYNC B1 ;  /* 0x0000000000017941 */ /* 0x000fea0003800000 */
.L_x_7914:
        /* <DEDUP_REMOVED lines=9> */
.L_x_7925:
        /* <DEDUP_REMOVED lines=12> */
.L_x_7928:
[----:B------:R-:W-:-:S07]  /*9580*/  IMAD.MOV.U32 R8, RZ, RZ, R10 ;  /* 0x000000ffff087224 */ /* 0x000fce00078e000a */
.L_x_7929:
[----:B------:R-:W-:Y:S05]  /*9590*/  BSYNC B2 ;  /* 0x0000000000027941 */ /* 0x000fea0003800000 */
.L_x_7927:
        /* <DEDUP_REMOVED lines=16> */
.L_x_7933:
[----:B------:R-:W-:Y:S05]  /*96a0*/  BSYNC B3 ;  /* 0x0000000000037941 */ /* 0x000fea0003800000 */
.L_x_7932:
        /* <DEDUP_REMOVED lines=44> */
.L_x_7931:
[----:B------:R-:W-:Y:S05]  /*9970*/  BSYNC B2 ;  /* 0x0000000000027941 */ /* 0x000fea0003800000 */
.L_x_7930:
        /* <DEDUP_REMOVED lines=13> */
.L_x_7926:
[----:B------:R-:W-:Y:S05]  /*9a50*/  BSYNC B1 ;  /* 0x0000000000017941 */ /* 0x000fea0003800000 */
.L_x_7924:
        /* <DEDUP_REMOVED lines=8> */
.L_x_7935:
        /* <DEDUP_REMOVED lines=12> */
.L_x_7938:
[----:B------:R-:W-:-:S07]  /*9ba0*/  IMAD.MOV.U32 R8, RZ, RZ, R10 ;  /* 0x000000ffff087224 */ /* 0x000fce00078e000a */
.L_x_7939:
[----:B------:R-:W-:Y:S05]  /*9bb0*/  BSYNC B2 ;  /* 0x0000000000027941 */ /* 0x000fea0003800000 */
.L_x_7937:
        /* <DEDUP_REMOVED lines=16> */
.L_x_7943:
[----:B------:R-:W-:Y:S05]  /*9cc0*/  BSYNC B3 ;  /* 0x0000000000037941 */ /* 0x000fea0003800000 */
.L_x_7942:
        /* <DEDUP_REMOVED lines=44> */
.L_x_7941:
[----:B------:R-:W-:Y:S05]  /*9f90*/  BSYNC B2 ;  /* 0x0000000000027941 */ /* 0x000fea0003800000 */
.L_x_7940:
        /* <DEDUP_REMOVED lines=11> */
.L_x_7936:
[----:B------:R-:W-:Y:S05]  /*a050*/  BSYNC B1 ;  /* 0x0000000000017941 */ /* 0x000fea0003800000 */
.L_x_7934:
        /* <DEDUP_REMOVED lines=9> */
.L_x_7945:
        /* <DEDUP_REMOVED lines=12> */
.L_x_7948:
[----:B------:R-:W-:-:S07]  /*a1b0*/  IMAD.MOV.U32 R104, RZ, RZ, R10 ;  /* 0x000000ffff687224 */ /* 0x000fce00078e000a */
.L_x_7949:
[----:B------:R-:W-:Y:S05]  /*a1c0*/  BSYNC B2 ;  /* 0x0000000000027941 */ /* 0x000fea0003800000 */
.L_x_7947:
        /* <DEDUP_REMOVED lines=16> */
.L_x_7953:
[----:B------:R-:W-:Y:S05]  /*a2d0*/  BSYNC B3 ;  /* 0x0000000000037941 */ /* 0x000fea0003800000 */
.L_x_7952:
        /* <DEDUP_REMOVED lines=44> */
.L_x_7951:
[----:B------:R-:W-:Y:S05]  /*a5a0*/  BSYNC B2 ;  /* 0x0000000000027941 */ /* 0x000fea0003800000 */
.L_x_7950:
        /* <DEDUP_REMOVED lines=13> */
.L_x_7946:
[----:B------:R-:W-:Y:S05]  /*a680*/  BSYNC B1 ;  /* 0x0000000000017941 */ /* 0x000fea0003800000 */
.L_x_7944:
        /* <DEDUP_REMOVED lines=29> */
.L_x_7955:
[----:B------:R-:W-:Y:S05]  /*a860*/  BSYNC B1 ;  /* 0x0000000000017941 */ /* 0x000fea0003800000 */
.L_x_7954:
[----:B------:R-:W-:Y:S01]  /*a870*/  IADD3 R118, R118, 0x80, RZ ;  /* 0x0000008076767810 */ /* 0x000fe20007ffe0ff */
[----:B------:R-:W-:-:S07]  /*a880*/  VIADD R161, R161, 0x80 ;  /* 0x00000080a1a17836 */ /* 0x000fce0000000000 */
.L_x_7873:
[----:B------:R-:W-:Y:S05]  /*a890*/  BSYNC B0 ;  /* 0x0000000000007941 */ /* 0x000fea0003800000 */
.L_x_7872:
[----:B------:R-:W-:Y:S04]  /*a8a0*/  BSSY B0, `(.L_x_7956) ;  /* 0x0000333000007945 */ /* 0x000fe80003800000 */
        /* <DEDUP_REMOVED lines=12> */
[----:B------:R-:W-:Y:S01]  /*a970*/  MOV R139, RZ ;  /* 0x000000ff008b7202 */ /* 0x000fe20000000f00 */
[----:B------:R-:W-:Y:S01]  /*a980*/  IMAD.MOV.U32 R96, RZ, RZ, R8 ;  /* 0x000000ffff607224 */ /* 0x000fe200078e0008 */
[----:B------:R-:W-:Y:S06]  /*a990*/  @!P1 BRA `(.L_x_7960) ;  /* 0x0000000400689947 */ /* 0x000fec0003800000 */
[----:B------:R-:W-:Y:S01]  /*a9a0*/  MOV R96, R8 ;  /* 0x0000000800607202 */ /* 0x000fe20000000f00 */
[----:B-----5:R-:W-:Y:S01]  /*a9b0*/  IMAD.U32 R139, R92, 0x10000, RZ ;  /* 0x000100005c8b7824 */ /* 0x020fe200078e00ff */
[----:B------:R-:W-:Y:S06]  /*a9c0*/  BRA `(.L_x_7960) ;  /* 0x00000004005c7947 */ /* 0x000fec0003800000 */
.L_x_7959:
        /* <DEDUP_REMOVED lines=12> */
.L_x_7962:
[----:B------:R-:W-:-:S07]  /*aa90*/  MOV R14, R10 ;  /* 0x0000000a000e7202 */ /* 0x000fce0000000f00 */
.L_x_7963:
[----:B------:R-:W-:Y:S05]  /*aaa0*/  BSYNC B2 ;  /* 0x0000000000027941 */ /* 0x000fea0003800000 */
.L_x_7961:
        /* <DEDUP_REMOVED lines=16> */
.L_x_7967:
[----:B------:R-:W-:Y:S05]  /*abb0*/  BSYNC B3 ;  /* 0x0000000000037941 */ /* 0x000fea0003800000 */
.L_x_7966:
        /* <DEDUP_REMOVED lines=44> */
.L_x_7965:
[----:B------:R-:W-:Y:S05]  /*ae80*/  BSYNC B2 ;  /* 0x0000000000027941 */ /* 0x000fea0003800000 */
.L_x_7964:
        /* <DEDUP_REMOVED lines=11> */
.L_x_7960:
[----:B------:R-:W-:Y:S05]  /*af40*/  BSYNC B1 ;  /* 0x0000000000017941 */ /* 0x000fea0003800000 */
.L_x_7958:
        /* <DEDUP_REMOVED lines=9> */
.L_x_7969:
        /* <DEDUP_REMOVED lines=12> */
.L_x_7972:
[----:B------:R-:W-:-:S07]  /*b0a0*/  MOV R8, R10 ;  /* 0x0000000a00087202 */ /* 0x000fce0000000f00 */
.L_x_7973:
[----:B------:R-:W-:Y:S05]  /*b0b0*/  BSYNC B2 ;  /* 0x0000000000027941 */ /* 0x000fea0003800000 */
.L_x_7971:
        /* <DEDUP_REMOVED lines=16> */
.L_x_7977:
[----:B------:R-:W-:Y:S05]  /*b1c0*/  BSYNC B3 ;  /* 0x0000000000037941 */ /* 0x000fea0003800000 */
.L_x_7976:
        /* <DEDUP_REMOVED lines=44> */
.L_x_7975:
[----:B------:R-:W-:Y:S05]  /*b490*/  BSYNC B2 ;  /* 0x0000000000027941 */ /* 0x000fea0003800000 */
.L_x_7974:
        /* <DEDUP_REMOVED lines=13> */
.L_x_7970:
[----:B------:R-:W-:Y:S05]  /*b570*/  BSYNC B1 ;  /* 0x0000000000017941 */ /* 0x000fea0003800000 */
.L_x_7968:
        /* <DEDUP_REMOVED lines=8> */
.L_x_7979:
        /* <DEDUP_REMOVED lines=12> */
.L_x_7982:
[----:B------:R-:W-:-:S07]  /*b6c0*/  MOV R8, R10 ;  /* 0x0000000a00087202 */ /* 0x000fce0000000f00 */
.L_x_7983:
[----:B------:R-:W-:Y:S05]  /*b6d0*/  BSYNC B2 ;  /* 0x0000000000027941 */ /* 0x000fea0003800000 */
.L_x_7981:
        /* <DEDUP_REMOVED lines=16> */
.L_x_7987:
[----:B------:R-:W-:Y:S05]  /*b7e0*/  BSYNC B3 ;  /* 0x0000000000037941 */ /* 0x000fea0003800000 */
.L_x_7986:
        /* <DEDUP_REMOVED lines=44> */
.L_x_7985:
[----:B------:R-:W-:Y:S05]  /*bab0*/  BSYNC B2 ;  /* 0x0000000000027941 */ /* 0x000fea0003800000 */
.L_x_7984:
        /* <DEDUP_REMOVED lines=11> */
.L_x_7980:
[----:B------:R-:W-:Y:S05]  /*bb70*/  BSYNC B1 ;  /* 0x0000000000017941 */ /* 0x000fea0003800000 */
.L_x_7978:
        /* <DEDUP_REMOVED lines=9> */
.L_x_7989:
        /* <DEDUP_REMOVED lines=12> */
.L_x_7992:
[----:B------:R-:W-:-:S07]  /*bcd0*/  MOV R8, R10 ;  /* 0x0000000a00087202 */ /* 0x000fce0000000f00 */
.L_x_7993:
[----:B------:R-:W-:Y:S05]  /*bce0*/  BSYNC B2 ;  /* 0x0000000000027941 */ /* 0x000fea0003800000 */
.L_x_7991:
        /* <DEDUP_REMOVED lines=16> */
.L_x_7997:
[----:B------:R-:W-:Y:S05]  /*bdf0*/  BSYNC B3 ;  /* 0x0000000000037941 */ /* 0x000fea0003800000 */
.L_x_7996:
        /* <DEDUP_REMOVED lines=44> */
.L_x_7995:
[----:B------:R-:W-:Y:S05]  /*c0c0*/  BSYNC B2 ;  /* 0x0000000000027941 */ /* 0x000fea0003800000 */
.L_x_7994:
        /* <DEDUP_REMOVED lines=13> */
.L_x_7990:
[----:B------:R-:W-:Y:S05]  /*c1a0*/  BSYNC B1 ;  /* 0x0000000000017941 */ /* 0x000fea0003800000 */
.L_x_7988:
        /* <DEDUP_REMOVED lines=8> */
.L_x_7999:
        /* <DEDUP_REMOVED lines=12> */
.L_x_8002:
[----:B------:R-:W-:-:S07]  /*c2f0*/  MOV R8, R10 ;  /* 0x0000000a00087202 */ /* 0x000fce0000000f00 */
.L_x_8003:
[----:B------:R-:W-:Y:S05]  /*c300*/  BSYNC B2 ;  /* 0x0000000000027941 */ /* 0x000fea0003800000 */
.L_x_8001:
        /* <DEDUP_REMOVED lines=16> */
.L_x_8007:
[----:B------:R-:W-:Y:S05]  /*c410*/  BSYNC B3 ;  /* 0x0000000000037941 */ /* 0x000fea0003800000 */
.L_x_8006:
        /* <DEDUP_REMOVED lines=44> */
.L_x_8005:
[----:B------:R-:W-:Y:S05]  /*c6e0*/  BSYNC B2 ;  /* 0x0000000000027941 */ /* 0x000fea0003800000 */
.L_x_8004:
        /* <DEDUP_REMOVED lines=11> */
.L_x_8000:
[----:B------:R-:W-:Y:S05]  /*c7a0*/  BSYNC B1 ;  /* 0x0000000000017941 */ /* 0x000fea0003800000 */
.L_x_7998:
        /* <DEDUP_REMOVED lines=9> */
.L_x_8009:
        /* <DEDUP_REMOVED lines=12> */
.L_x_8012:
[----:B------:R-:W-:-:S07]  /*c900*/  MOV R8, R10 ;  /* 0x0000000a00087202 */ /* 0x000fce0000000f00 */
.L_x_8013:
[----:B------:R-:W-:Y:S05]  /*c910*/  BSYNC B2 ;  /* 0x0000000000027941 */ /* 0x000fea0003800000 */
.L_x_8011:
        /* <DEDUP_REMOVED lines=16> */
.L_x_8017:
[----:B------:R-:W-:Y:S05]  /*ca20*/  BSYNC B3 ;  /* 0x0000000000037941 */ /* 0x000fea0003800000 */
.L_x_8016:
        /* <DEDUP_REMOVED lines=44> */
.L_x_8015:
[----:B------:R-:W-:Y:S05]  /*ccf0*/  BSYNC B2 ;  /* 0x0000000000027941 */ /* 0x000fea0003800000 */
.L_x_8014:
        /* <DEDUP_REMOVED lines=13> */
.L_x_8010:
[----:B------:R-:W-:Y:S05]  /*cdd0*/  BSYNC B1 ;  /* 0x0000000000017941 */ /* 0x000fea0003800000 */
.L_x_8008:
        /* <DEDUP_REMOVED lines=8> */
.L_x_8019:
        /* <DEDUP_REMOVED lines=12> */
.L_x_8022:
[----:B------:R-:W-:-:S07]  /*cf20*/  MOV R8, R10 ;  /* 0x0000000a00087202 */ /* 0x000fce0000000f00 */
.L_x_8023:
[----:B------:R-:W-:Y:S05]  /*cf30*/  BSYNC B2 ;  /* 0x0000000000027941 */ /* 0x000fea0003800000 */
.L_x_8021:
        /* <DEDUP_REMOVED lines=16> */
.L_x_8027:
[----:B------:R-:W-:Y:S05]  /*d040*/  BSYNC B3 ;  /* 0x0000000000037941 */ /* 0x000fea0003800000 */
.L_x_8026:
        /* <DEDUP_REMOVED lines=44> */
.L_x_8025:
[----:B------:R-:W-:Y:S05]  /*d310*/  BSYNC B2 ;  /* 0x0000000000027941 */ /* 0x000fea0003800000 */
.L_x_8024:
        /* <DEDUP_REMOVED lines=11> */
.L_x_8020:
[----:B------:R-:W-:Y:S05]  /*d3d0*/  BSYNC B1 ;  /* 0x0000000000017941 */ /* 0x000fea0003800000 */
.L_x_8018:
        /* <DEDUP_REMOVED lines=9> */
.L_x_8029:
        /* <DEDUP_REMOVED lines=12> */
.L_x_8032:
[----:B------:R-:W-:-:S07]  /*d530*/  MOV R104, R10 ;  /* 0x0000000a00687202 */ /* 0x000fce0000000f00 */
.L_x_8033:
[----:B------:R-:W-:Y:S05]  /*d540*/  BSYNC B2 ;  /* 0x0000000000027941 */ /* 0x000fea0003800000 */
.L_x_8031:
        /* <DEDUP_REMOVED lines=16> */
.L_x_8037:
[----:B------:R-:W-:Y:S05]  /*d650*/  BSYNC B3 ;  /* 0x0000000000037941 */ /* 0x000fea0003800000 */
.L_x_8036:
        /* <DEDUP_REMOVED lines=44> */
.L_x_8035:
[----:B------:R-:W-:Y:S05]  /*d920*/  BSYNC B2 ;  /* 0x0000000000027941 */ /* 0x000fea0003800000 */
.L_x_8034:
        /* <DEDUP_REMOVED lines=13> */
.L_x_8030:
[----:B------:R-:W-:Y:S05]  /*da00*/  BSYNC B1 ;  /* 0x0000000000017941 */ /* 0x000fea0003800000 */
.L_x_8028:
[----:B------:R-:W1:Y:S01]  /*da10*/  LDC.64 R96, c[0x0][0x238] ;  /* 0x00008e00ff607b82 */ /* 0x000e620000000a00 */
[----:B------:R-:W-:Y:S02]  /*da20*/  F2FP.BF16.F32.PACK_AB R99, R153, R151 ;  /* 0x000000979963723e */ /* 0x000fe400000010ff */
[----:B------:R-:W-:Y:S01]  /*da30*/  F2FP.BF16.F32.PACK_AB R98, R149, R147 ;  /* 0x000000939562723e */ /* 0x000fe200000010ff */
[----:B-1----:R-:W-:Y:S01]  /*da40*/  IMAD.WIDE.U32 R154, R118, 0x10, R96 ;  /* 0x00000010769a7825 */ /* 0x002fe200078e0060 */
[----:B------:R-:W-:Y:S02]  /*da50*/  F2FP.BF16.F32.PACK_AB R97, R145, R143 ;  /* 0x0000008f9161723e */ /* 0x000fe400000010ff */
[----:B------:R-:W-:-:S05]  /*da60*/  F2FP.BF16.F32.PACK_AB R96, R141, R139 ;  /* 0x0000008b8d60723e */ /* 0x000fca00000010ff */
[----:B------:R3:W-:Y:S01]  /*da70*/  STG.E.128 desc[UR6][R154.64], R96 ;  /* 0x000000609a007986 */ /* 0x0007e2000c101d06 */
[----:B------:R-:W-:Y:S05]  /*da80*/  @!P0 BRA `(.L_x_7957) ;  /* 0x0000000000508947 */ /* 0x000fea0003800000 */
[----:B---3--:R-:W-:Y:S01]  /*da90*/  SHF.L.U32 R99, R102, 0x10, RZ ;  /* 0x0000001066637819 */ /* 0x008fe200000006ff */
        /* <DEDUP_REMOVED lines=19> */
.L_x_7957:
[----:B------:R-:W-:Y:S05]  /*dbd0*/  BSYNC B0 ;  /* 0x0000000000007941 */ /* 0x000fea0003800000 */
.L_x_7956:
[----:B-1234-:R-:W-:Y:S01]  /*dbe0*/  FADD.FTZ R96, RZ, R15 ;  /* 0x0000000fff607221 */ /* 0x01efe20000010000 */
        /* <DEDUP_REMOVED lines=128> */
.L_x_8058:
        /* <DEDUP_REMOVED lines=119> */
.L_x_8042:
[----:B------:R-:W-:Y:S05]  /*eb60*/  BSYNC B1 ;  /* 0x0000000000017941 */ /* 0x000fea0003800000 */
.L_x_8041:
        /* <DEDUP_REMOVED lines=35> */
.L_x_8044:
[----:B------:R-:W-:Y:S05]  /*eda0*/  BSYNC B1 ;  /* 0x0000000000017941 */ /* 0x000fea0003800000 */
.L_x_8043:
        /* <DEDUP_REMOVED lines=35> */
.L_x_8046:
[----:B------:R-:W-:Y:S05]  /*efe0*/  BSYNC B1 ;  /* 0x0000000000017941 */ /* 0x000fea0003800000 */
.L_x_8045:
        /* <DEDUP_REMOVED lines=32> */
.L_x_8040:
[----:B------:R-:W-:Y:S05]  /*f1f0*/  BSYNC B0 ;  /* 0x0000000000007941 */ /* 0x000fea0003800000 */
.L_x_8039:
[----:B------:R-:W-:Y:S02]  /*f200*/  IADD3 R106, R106, UR14, RZ ;  /* 0x0000000e6a6a7c10 */ /* 0x000fe4000fffe0ff */
[----:B------:R-:W-:Y:S02]  /*f210*/  SEL R116, RZ, 0x1, P1 ;  /* 0x00000001ff747807 */ /* 0x000fe40000800000 */
[----:B------:R-:W-:-:S13]  /*f220*/  ISETP.GE.AND P0, PT, R106, UR15, PT ;  /* 0x0000000f6a007c0c */ /* 0x000fda000bf06270 */
[----:B------:R-:W-:Y:S05]  /*f230*/  @!P0 BRA `(.L_x_8047) ;  /* 0xffffff1800a48947 */ /* 0x000fea000383ffff */
[----:B------:R-:W-:Y:S05]  /*f240*/  EXIT ;  /* 0x000000000000794d */ /* 0x000fea0003800000 */
.L_x_8038:
[----:B------:R-:W-:Y:S01]  /*f250*/  IMAD.MOV.U32 R161, RZ, RZ, R118 ;  /* 0x000000ffffa17224 */ /* 0x000fe200078e0076 */
[----:B------:R-:W-:Y:S01]  /*f260*/  MOV R130, 0x1 ;  /* 0x0000000100827802 */ /* 0x000fe20000000f00 */
[----:B------:R-:W-:Y:S01]  /*f270*/  IMAD.MOV.U32 R163, RZ, RZ, 0x1f ;  /* 0x0000001fffa37424 */ /* 0x000fe200078e00ff */
[----:B------:R-:W-:-:S07]  /*f280*/  MOV R126, 0xffffffff ;  /* 0xffffffff007e7802 */ /* 0x000fce0000000f00 */
[----:B0----5:R-:W-:Y:S05]  /*f290*/  WARPSYNC.COLLECTIVE R126, `(.L_x_8048) ;  /* 0x000000007e087348 */ /* 0x021fea0003c00000 */
[----:B------:R1:W2:Y:S02]  /*f2a0*/  SHFL.BFLY P6, R128, R161, R130, R163 ;  /* 0x0c000082a1807389 */ /* 0x0002a400000c00a3 */
[----:B012--5:R-:W-:Y:S01]  /*f2b0*/  ENDCOLLECTIVE ;  /* 0x000000000000791b */ /* 0x027fe20003800000 */
.L_x_8048:
[----:B------:R-:W-:Y:S02]  /*f2c0*/  IMAD.MOV.U32 R130, RZ, RZ, 0x2 ;  /* 0x00000002ff827424 */ /* 0x000fe400078e00ff */
[----:B------:R-:W-:-:S04]  /*f2d0*/  IMAD.MOV.U32 R97, RZ, RZ, R128 ;  /* 0x000000ffff617224 */ /* 0x000fc800078e0080 */
[----:B------:R-:W-:-:S05]  /*f2e0*/  FADD.FTZ R116, R118, R97 ;  /* 0x0000006176747221 */ /* 0x000fca0000010000 */
[----:B------:R-:W-:-:S07]  /*f2f0*/  MOV R161, R116 ;  /* 0x0000007400a17202 */ /* 0x000fce0000000f00 */
[----:B------:R-:W-:Y:S05]  /*f300*/  WARPSYNC.COLLECTIVE R126, `(.L_x_8049) ;  /* 0x000000007e087348 */ /* 0x000fea0003c00000 */
[----:B------:R0:W1:Y:S02]  /*f310*/  SHFL.BFLY P6, R128, R161, R130, R163 ;  /* 0x0c000082a1807389 */ /* 0x00006400000c00a3 */
[----:B01----:R-:W-:Y:S01]  /*f320*/  ENDCOLLECTIVE ;  /* 0x000000000000791b */ /* 0x003fe20003800000 */
.L_x_8049:
[----:B------:R-:W-:Y:S01]  /*f330*/  HFMA2.MMA R130, -RZ, RZ, 0, 2.384185791015625e-07 ;  /* 0x00000004ff827435 */ /* 0x000fe200000001ff */
[----:B------:R-:W-:-:S05]  /*f340*/  MOV R97, R128 ;  /* 0x0000008000617202 */ /* 0x000fca0000000f00 */
[----:B------:R-:W-:-:S04]  /*f350*/  FADD.FTZ R120, R116, R97 ;  /* 0x0000006174787221 */ /* 0x000fc80000010000 */
[----:B------:R-:W-:-:S07]  /*f360*/  IMAD.MOV.U32 R161, RZ, RZ, R120 ;  /* 0x000000ffffa17224 */ /* 0x000fce00078e0078 */
[----:B------:R-:W-:Y:S05]  /*f370*/  WARPSYNC.COLLECTIVE R126, `(.L_x_8050) ;  /* 0x000000007e087348 */ /* 0x000fea0003c00000 */
[----:B------:R0:W1:Y:S02]  /*f380*/  SHFL.BFLY P6, R128, R161, R130, R163 ;  /* 0x0c000082a1807389 */ /* 0x00006400000c00a3 */
[----:B01----:R-:W-:Y:S01]  /*f390*/  ENDCOLLECTIVE ;  /* 0x000000000000791b */ /* 0x003fe20003800000 */
.L_x_8050:
[----:B------:R-:W-:Y:S02]  /*f3a0*/  IMAD.MOV.U32 R130, RZ, RZ, 0x8 ;  /* 0x00000008ff827424 */ /* 0x000fe400078e00ff */
[----:B------:R-:W-:-:S04]  /*f3b0*/  IMAD.MOV.U32 R97, RZ, RZ, R128 ;  /* 0x000000ffff617224 */ /* 0x000fc800078e0080 */
[----:B------:R-:W-:-:S05]  /*f3c0*/  FADD.FTZ R122, R120, R97 ;  /* 0x00000061787a7221 */ /* 0x000fca0000010000 */
[----:B------:R-:W-:-:S07]  /*f3d0*/  MOV R161, R122 ;  /* 0x0000007a00a17202 */ /* 0x000fce0000000f00 */
[----:B------:R-:W-:Y:S05]  /*f3e0*/  WARPSYNC.COLLECTIVE R126, `(.L_x_8051) ;  /* 0x000000007e087348 */ /* 0x000fea0003c00000 */
[----:B------:R0:W1:Y:S02]  /*f3f0*/  SHFL.BFLY P6, R128, R161, R130, R163 ;  /* 0x0c000082a1807389 */ /* 0x00006400000c00a3 */
[----:B01----:R-:W-:Y:S01]  /*f400*/  ENDCOLLECTIVE ;  /* 0x000000000000791b */ /* 0x003fe20003800000 */
.L_x_8051:
[----:B------:R-:W-:Y:S01]  /*f410*/  HFMA2.MMA R130, -RZ, RZ, 0, 9.5367431640625e-07 ;  /* 0x00000010ff827435 */ /* 0x000fe200000001ff */
[----:B------:R-:W-:-:S05]  /*f420*/  MOV R97, R128 ;  /* 0x0000008000617202 */ /* 0x000fca0000000f00 */
[----:B------:R-:W-:-:S04]  /*f430*/  FADD.FTZ R124, R122, R97 ;  /* 0x000000617a7c7221 */ /* 0x000fc80000010000 */
[----:B------:R-:W-:-:S07]  /*f440*/  IMAD.MOV.U32 R161, RZ, RZ, R124 ;  /* 0x000000ffffa17224 */ /* 0x000fce00078e007c */
[----:B------:R-:W-:Y:S05]  /*f450*/  WARPSYNC.COLLECTIVE R126, `(.L_x_8052) ;  /* 0x000000007e087348 */ /* 0x000fea0003c00000 */
[----:B------:R0:W1:Y:S02]  /*f460*/  SHFL.BFLY P6, R128, R161, R130, R163 ;  /* 0x0c000082a1807389 */ /* 0x00006400000c00a3 */
[----:B01----:R-:W-:Y:S01]  /*f470*/  ENDCOLLECTIVE ;  /* 0x000000000000791b */ /* 0x003fe20003800000 */
.L_x_8052:
        /* <DEDUP_REMOVED lines=73> */
.L_x_8053:
[----:B------:R-:W-:Y:S01]  /*f910*/  HFMA2.MMA R130, -RZ, RZ, 0, 1.1920928955078125e-07 ;  /* 0x00000002ff827435 */ /* 0x000fe200000001ff */
[----:B------:R-:W-:-:S05]  /*f920*/  MOV R116, R128 ;  /* 0x0000008000747202 */ /* 0x000fca0000000f00 */
[----:B------:R-:W-:-:S04]  /*f930*/  FADD.FTZ R116, R97, R116 ;  /* 0x0000007461747221 */ /* 0x000fc80000010000 */
[----:B------:R-:W-:-:S07]  /*f940*/  IMAD.MOV.U32 R161, RZ, RZ, R116 ;  /* 0x000000ffffa17224 */ /* 0x000fce00078e0074 */
[----:B------:R-:W-:Y:S05]  /*f950*/  WARPSYNC.COLLECTIVE R126, `(.L_x_8054) ;  /* 0x000000007e087348 */ /* 0x000fea0003c00000 */
[----:B------:R0:W1:Y:S02]  /*f960*/  SHFL.BFLY P6, R128, R161, R130, R163 ;  /* 0x0c000082a1807389 */ /* 0x00006400000c00a3 */
[----:B01----:R-:W-:Y:S01]  /*f970*/  ENDCOLLECTIVE ;  /* 0x000000000000791b */ /* 0x003fe20003800000 */
.L_x_8054:
[----:B------:R-:W-:Y:S02]  /*f980*/  IMAD.MOV.U32 R130, RZ, RZ, 0x4 ;  /* 0x00000004ff827424 */ /* 0x000fe400078e00ff */
[----:B------:R-:W-:-:S04]  /*f990*/  IMAD.MOV.U32 R155, RZ, RZ, R128 ;  /* 0x000000ffff9b7224 */ /* 0x000fc800078e0080 */
[----:B------:R-:W-:-:S05]  /*f9a0*/  FADD.FTZ R155, R116, R155 ;  /* 0x0000009b749b7221 */ /* 0x000fca0000010000 */
[----:B------:R-:W-:-:S07]  /*f9b0*/  MOV R161, R155 ;  /* 0x0000009b00a17202 */ /* 0x000fce0000000f00 */
[----:B------:R-:W-:Y:S05]  /*f9c0*/  WARPSYNC.COLLECTIVE R126, `(.L_x_8055) ;  /* 0x000000007e087348 */ /* 0x000fea0003c00000 */
[----:B------:R0:W1:Y:S02]  /*f9d0*/  SHFL.BFLY P6, R128, R161, R130, R163 ;  /* 0x0c000082a1807389 */ /* 0x00006400000c00a3 */
[----:B01----:R-:W-:Y:S01]  /*f9e0*/  ENDCOLLECTIVE ;  /* 0x000000000000791b */ /* 0x003fe20003800000 */
.L_x_8055:
[----:B------:R-:W-:Y:S01]  /*f9f0*/  HFMA2.MMA R130, -RZ, RZ, 0, 4.76837158203125e-07 ;  /* 0x00000008ff827435 */ /* 0x000fe200000001ff */
[----:B------:R-:W-:-:S05]  /*fa00*/  MOV R118, R128 ;  /* 0x0000008000767202 */ /* 0x000fca0000000f00 */
[----:B------:R-:W-:-:S04]  /*fa10*/  FADD.FTZ R118, R155, R118 ;  /* 0x000000769b767221 */ /* 0x000fc80000010000 */
[----:B------:R-:W-:-:S07]  /*fa20*/  IMAD.MOV.U32 R161, RZ, RZ, R118 ;  /* 0x000000ffffa17224 */ /* 0x000fce00078e0076 */
[----:B------:R-:W-:Y:S05]  /*fa30*/  WARPSYNC.COLLECTIVE R126, `(.L_x_8056) ;  /* 0x000000007e087348 */ /* 0x000fea0003c00000 */
[----:B------:R0:W1:Y:S02]  /*fa40*/  SHFL.BFLY P6, R128, R161, R130, R163 ;  /* 0x0c000082a1807389 */ /* 0x00006400000c00a3 */
[----:B01----:R-:W-:Y:S01]  /*fa50*/  ENDCOLLECTIVE ;  /* 0x000000000000791b */ /* 0x003fe20003800000 */
.L_x_8056:
[----:B------:R-:W-:Y:S02]  /*fa60*/  IMAD.MOV.U32 R130, RZ, RZ, 0x10 ;  /* 0x00000010ff827424 */ /* 0x000fe400078e00ff */
[----:B------:R-:W-:-:S04]  /*fa70*/  IMAD.MOV.U32 R157, RZ, RZ, R128 ;  /* 0x000000ffff9d7224 */ /* 0x000fc800078e0080 */
[----:B------:R-:W-:-:S05]  /*fa80*/  FADD.FTZ R157, R118, R157 ;  /* 0x0000009d769d7221 */ /* 0x000fca0000010000 */
[----:B------:R-:W-:-:S07]  /*fa90*/  MOV R161, R157 ;  /* 0x0000009d00a17202 */ /* 0x000fce0000000f00 */
[----:B------:R-:W-:Y:S05]  /*faa0*/  WARPSYNC.COLLECTIVE R126, `(.L_x_8057) ;  /* 0x000000007e087348 */ /* 0x000fea0003c00000 */
[----:B------:R0:W1:Y:S02]  /*fab0*/  SHFL.BFLY P6, R128, R161, R130, R163 ;  /* 0x0c000082a1807389 */ /* 0x00006400000c00a3 */
[----:B01----:R-:W-:Y:S01]  /*fac0*/  ENDCOLLECTIVE ;  /* 0x000000000000791b */ /* 0x003fe20003800000 */
.L_x_8057:
[----:B------:R-:W-:Y:S01]  /*fad0*/  MOV R120, R128 ;  /* 0x0000008000787202 */ /* 0x000fe20000000f00 */
[----:B------:R-:W-:Y:S06]  /*fae0*/  BRA `(.L_x_8058) ;  /* 0xffffffe800407947 */ /* 0x000fec000383ffff */
.L_x_8059:
        /* <DEDUP_REMOVED lines=9> */
.L_x_30226:


//--------------------- .text._ZN10layer_norm13ln_fwd_kernelINS_13Kernel_traitsIf13__nv_bfloat16S2_S2_fjLj4096ELj1ELj1ELj4ELj16ENS_18Kernel_traits_baseILj4096EfS2_S2_S2_fjLj128EEEEELb1ELb0ELb1ELb1EEEvNS_9FwdParamsE --------------------------
	.section	.text._ZN10layer_norm13ln_fwd_kernelINS_13Kernel_traitsIf13__nv_bfloat16S2_S2_fjLj4096ELj1ELj1ELj4ELj16ENS_18Kernel_traits_baseILj4096EfS2_S2_S2_fjLj128EEEEELb1ELb0ELb1ELb1EEEvNS_9FwdParamsE,"ax",@progbits
	.align	128
        .global         _ZN10layer_norm13ln_fwd_kernelINS_13Kernel_traitsIf13__nv_bfloat16S2_S2_fjLj4096ELj1ELj1ELj4ELj16ENS_18Kernel_traits_baseILj4096EfS2_S2_S2_fjLj128EEEEELb1ELb0ELb1ELb1EEEvNS_9FwdParamsE
        .type           _ZN10layer_norm13ln_fwd_kernelINS_13Kernel_traitsIf13__nv_bfloat16S2_S2_fjLj4096ELj1ELj1ELj4ELj16ENS_18Kernel_traits_baseILj4096EfS2_S2_S2_fjLj128EEEEELb1ELb0ELb1ELb1EEEvNS_9FwdParamsE,@function
        .size           _ZN10layer_norm13ln_fwd_kernelINS_13Kernel_traitsIf13__nv_bfloat16S2_S2_fjLj4096ELj1ELj1ELj4ELj16ENS_18Kernel_traits_baseILj4096EfS2_S2_S2_fjLj128EEEEELb1ELb0ELb1ELb1EEEvNS_9FwdParamsE,(.L_x_30227 - _ZN10layer_norm13ln_fwd_kernelINS_13Kernel_traitsIf13__nv_bfloat16S2_S2_fjLj4096ELj1ELj1ELj4ELj16ENS_18Kernel_traits_baseILj4096EfS2_S2_S2_fjLj128EEEEELb1ELb0ELb1ELb1EEEvNS_9FwdParamsE)
        .other          _ZN10layer_norm13ln_fwd_kernelINS_13Kernel_traitsIf13__nv_bfloat16S2_S2_fjLj4096ELj1ELj1ELj4ELj16ENS_18Kernel_traits_baseILj4096EfS2_S2_S2_fjLj128EEEEELb1ELb0ELb1ELb1EEEvNS_9FwdParamsE,@"STO_CUDA_ENTRY STV_DEFAULT"
_ZN10layer_norm13ln_fwd_kernelINS_13Kernel_traitsIf13__nv_bfloat16S2_S2_fjLj4096ELj1ELj1ELj4ELj16ENS_18Kernel_traits_baseILj4096EfS2_S2_S2_fjLj128EEEEELb1ELb0ELb1ELb1EEEvNS_9FwdParamsE:
.text._ZN10layer_norm13ln_fwd_kernelINS_13Kernel_traitsIf13__nv_bfloat16S2_S2_fjLj4096ELj1ELj1ELj4ELj16ENS_18Kernel_traits_baseILj4096EfS2_S2_S2_fjLj128EEEEELb1ELb0ELb1ELb1EEEvNS_9FwdParamsE:
        /* <DEDUP_REMOVED lines=45> */
[----:B------:R-:W-:-:S02]  /*02d0*/  UIADD3 UR20, UR6, -0x255992d5, URZ ;  /* 0xdaa66d2b06147890 */ /* 0x000fc4000fffe03f */
[----:B------:R-:W-:Y:S01]  /*02e0*/  @P0 IMAD.X R109, RZ, RZ, R5, P1 ;  /* 0x000000ffff6d0224 */ /* 0x000fe200008e0605 */
[----:B------:R-:W-:Y:S01]  /*02f0*/  UIADD3 UR22, UR6, 0x78dde6e4, URZ ;  /* 0x78dde6e406167890 */ /* 0x000fe2000fffe03f */
[----:B------:R-:W-:Y:S01]  /*0300*/  IMAD.WIDE.U32 R4, R10, -0x326172a9, RZ ;  /* 0xcd9e8d570a047825 */ /* 0x000fe200078e00ff */
[----:B------:R-:W-:Y:S01]  /*0310*/  UIADD3 UR23, UR7, -0x126145ec, URZ ;  /* 0xed9eba1407177890 */ /* 0x000fe2000fffe03f */
[----:B------:R-:W-:Y:S01]  /*0320*/  ISETP.NE.U32.AND P0, PT, RZ, UR10, PT ;  /* 0x0000000aff007c0c */ /* 0x000fe2000bf05070 */
[----:B------:R-:W-:Y:S01]  /*0330*/  UIADD3 UR25, UR7, -0x56f99767, URZ ;  /* 0xa906689907197890 */ /* 0x000fe2000fffe03f */
[--C-:B------:R-:W-:Y:S01]  /*0340*/  SHF.R.U32.HI R11, RZ, 0x2, R109.reuse ;  /* 0x00000002ff0b7819 */ /* 0x100fe2000001166d */
[----:B------:R-:W-:Y:S01]  /*0350*/  UIADD3 UR24, UR6, 0x1715609d, URZ ;  /* 0x1715609d06187890 */ /* 0x000fe2000fffe03f */
[----:B------:R-:W-:Y:S01]  /*0360*/  SHF.R.U64 R12, R108, 0x2, R109 ;  /* 0x000000026c0c7819 */ /* 0x000fe2000000126d */
[----:B------:R-:W-:Y:S02]  /*0370*/  UIADD3 UR26, UR6, -0x4ab325aa, URZ ;  /* 0xb54cda56061a7890 */ /* 0x000fe4000fffe03f */
[----:B------:R-:W-:Y:S01]  /*0380*/  LOP3.LUT R6, R5, UR6, R11, 0x96, !PT ;  /* 0x0000000605067c12 */ /* 0x000fe2000f8e960b */
[----:B------:R-:W-:Y:S01]  /*0390*/  UIADD3 UR27, UR7, 0x646e171e, URZ ;  /* 0x646e171e071b7890 */ /* 0x000fe2000fffe03f */
[----:B------:R-:W-:Y:S01]  /*03a0*/  ISETP.NE.AND.EX P0, PT, RZ, UR11, PT, P0 ;  /* 0x0000000bff007c0c */ /* 0x000fe2000bf05300 */
[----:B------:R-:W-:Y:S01]  /*03b0*/  IMAD.WIDE.U32 R2, R12, -0x2daee0ad, RZ ;  /* 0xd2511f530c027825 */ /* 0x000fe200078e00ff */
[----:B------:R-:W-:-:S02]  /*03c0*/  UIADD3 UR29, UR7, 0x1fd5c5a3, URZ ;  /* 0x1fd5c5a3071d7890 */ /* 0x000fc4000fffe03f */
[----:B------:R-:W-:Y:S01]  /*03d0*/  UIADD3 UR28, UR6, 0x5384540f, URZ ;  /* 0x5384540f061c7890 */ /* 0x000fe2000fffe03f */
[----:B------:R-:W-:Y:S01]  /*03e0*/  IMAD.WIDE.U32 R6, R6, -0x2daee0ad, RZ ;  /* 0xd2511f5306067825 */ /* 0x000fe200078e00ff */
[----:B------:R-:W-:Y:S01]  /*03f0*/  LOP3.LUT R3, R3, UR7, RZ, 0x3c, !PT ;  /* 0x0000000703037c12 */ /* 0x000fe2000f8e3cff */
[----:B------:R-:W-:Y:S02]  /*0400*/  UIADD3 UR30, UR6, -0xe443238, URZ ;  /* 0xf1bbcdc8061e7890 */ /* 0x000fe4000fffe03f */
[----:B------:R-:W-:Y:S01]  /*0410*/  UIADD3 UR31, UR7, -0x24c28bd8, URZ ;  /* 0xdb3d7428071f7890 */ /* 0x000fe2000fffe03f */
        /* <DEDUP_REMOVED lines=26> */
[----:B------:R-:W-:-:S03]  /*05c0*/  SHF.L.U32 R7, R0, 0x5, RZ ;  /* 0x0000000500077819 */ /* 0x000fc600000006ff */
[----:B------:R-:W-:Y:S01]  /*05d0*/  IMAD.HI.U32 R5, R14, -0x326172a9, RZ ;  /* 0xcd9e8d570e057827 */ /* 0x000fe200078e00ff */
[----:B------:R-:W-:Y:S02]  /*05e0*/  LOP3.LUT R7, R7, 0xfe0, RZ, 0xc0, !PT ;  /* 0x00000fe007077812 */ /* 0x000fe400078ec0ff */
[----:B------:R-:W-:Y:S02]  /*05f0*/  LOP3.LUT R13, R3, UR28, R4, 0x96, !PT ;  /* 0x0000001c030d7c12 */ /* 0x000fe4000f8e9604 */
[----:B------:R-:W-:Y:S02]  /*0600*/  IADD3 R4, P2, R7, UR10, RZ ;  /* 0x0000000a07047c10 */ /* 0x000fe4000ff5e0ff */
[----:B------:R-:W-:Y:S01]  /*0610*/  LOP3.LUT R15, R5, UR30, R2, 0x96, !PT ;  /* 0x0000001e050f7c12 */ /* 0x000fe2000f8e9602 */
[----:B------:R-:W-:Y:S01]  /*0620*/  IMAD.HI.U32 R3, R13, -0x2daee0ad, RZ ;  /* 0xd2511f530d037827 */ /* 0x000fe200078e00ff */
[----:B------:R-:W-:Y:S02]  /*0630*/  IADD3 R8, P1, R7, UR12, RZ ;  /* 0x0000000c07087c10 */ /* 0x000fe4000ff3e0ff */
[----:B------:R-:W-:Y:S01]  /*0640*/  LEA.HI R2, R0, UR8, RZ, 0x19 ;  /* 0x0000000800027c11 */ /* 0x000fe2000f8fc8ff */
[----:B------:R-:W-:Y:S01]  /*0650*/  IMAD.X R5, RZ, RZ, UR11, P2 ;  /* 0x0000000bff057e24 */ /* 0x000fe200090e06ff */
[----:B------:R-:W-:Y:S01]  /*0660*/  LOP3.LUT R16, R3, UR31, R6, 0x96, !PT ;  /* 0x0000001f03107c12 */ /* 0x000fe2000f8e9606 */
[----:B------:R-:W-:Y:S01]  /*0670*/  IMAD.X R9, RZ, RZ, UR13, P1 ;  /* 0x0000000dff097e24 */ /* 0x000fe200088e06ff */
[----:B------:R-:W-:-:S02]  /*0680*/  ISETP.GE.AND P1, PT, R2, UR9, PT ;  /* 0x0000000902007c0c */ /* 0x000fc4000bf26270 */
[----:B------:R0:W5:Y:S04]  /*0690*/  @P0 LDG.E.128 R20, desc[UR4][R4.64] ;  /* 0x0000000404140981 */ /* 0x000168000c1e1d00 */
        /* <DEDUP_REMOVED lines=9> */
[----:B0-----:R-:W-:Y:S01]  /*0730*/  IMAD R4, R13, -0x2daee0ad, RZ ;  /* 0xd2511f530d047824 */ /* 0x001fe200078e02ff */
[----:B------:R-:W-:Y:S01]  /*0740*/  UIADD3 UR32, UR6, -0x700cb87f, URZ ;  /* 0x8ff3478106207890 */ /* 0x000fe2000fffe03f */
[----:B------:R-:W-:Y:S01]  /*0750*/  IMAD.HI.U32 R5, R15, -0x2daee0ad, RZ ;  /* 0xd2511f530f057827 */ /* 0x000fe200078e00ff */
[----:B------:R-:W5:Y:S03]  /*0760*/  LDG.E.128 R52, desc[UR4][R8.64] ;  /* 0x0000000408347981 */ /* 0x000f66000c1e1d00 */
[----:B------:R-:W-:Y:S01]  /*0770*/  IMAD R3, R14, -0x326172a9, RZ ;  /* 0xcd9e8d570e037824 */ /* 0x000fe200078e02ff */
[----:B------:R-:W5:Y:S01]  /*0780*/  LDG.E.128 R56, desc[UR4][R8.64+0x10] ;  /* 0x0000100408387981 */ /* 0x000f62000c1e1d00 */
[----:B------:R-:W-:Y:S01]  /*0790*/  IMAD.HI.U32 R6, R16, -0x326172a9, RZ ;  /* 0xcd9e8d5710067827 */ /* 0x000fe200078e00ff */
[----:B------:R-:W-:Y:S01]  /*07a0*/  LOP3.LUT R4, R5, UR33, R4, 0x96, !PT ;  /* 0x0000002105047c12 */ /* 0x000fe2000f8e9604 */
[----:B------:R-:W-:Y:S01]  /*07b0*/  HFMA2.MMA R102, -RZ, RZ, 0, 5.9604644775390625e-08 ;  /* 0x00000001ff667435 */ /* 0x000fe200000001ff */
[----:B------:R-:W5:Y:S01]  /*07c0*/  LDG.E.128 R60, desc[UR4][R8.64+0x1000] ;  /* 0x00100004083c7981 */ /* 0x000f62000c1e1d00 */
[----:B------:R-:W-:Y:S01]  /*07d0*/  MOV R5, R10 ;  /* 0x0000000a00057202 */ /* 0x000fe20000000f00 */
[----:B------:R-:W-:Y:S01]  /*07e0*/  IMAD.MOV.U32 R7, RZ, RZ, R11 ;  /* 0x000000ffff077224 */ /* 0x000fe200078e000b */
[----:B------:R-:W-:Y:S01]  /*07f0*/  LOP3.LUT R3, R6, UR32, R3, 0x96, !PT ;  /* 0x0000002006037c12 */ /* 0x000fe2000f8e9603 */
[----:B------:R-:W5:Y:S01]  /*0800*/  LDG.E.128 R64, desc[UR4][R8.64+0x1010] ;  /* 0x0010100408407981 */ /* 0x000f62000c1e1d00 */
[----:B------:R-:W-:Y:S01]  /*0810*/  IMAD.MOV.U32 R6, RZ, RZ, R12 ;  /* 0x000000ffff067224 */ /* 0x000fe200078e000c */
[----:B------:R-:W-:Y:S01]  /*0820*/  LOP3.LUT R108, R108, 0x3, RZ, 0xc0, !PT ;  /* 0x000000036c6c7812 */ /* 0x000fe200078ec0ff */
[----:B------:R-:W-:Y:S01]  /*0830*/  ULDC.U8 UR8, c[0x0][0x2a0] ;  /* 0x0000a80000087ab9 */ /* 0x000fe20000000000 */
[----:B------:R-:W5:Y:S01]  /*0840*/  LDG.E.128 R68, desc[UR4][R8.64+0x2000] ;  /* 0x0020000408447981 */ /* 0x000f62000c1e1d00 */
[----:B------:R-:W-:Y:S01]  /*0850*/  IMAD R10, R15, -0x2daee0ad, RZ ;  /* 0xd2511f530f0a7824 */ /* 0x000fe200078e02ff */
[----:B------:R-:W-:Y:S01]  /*0860*/  LOP3.LUT R11, R0, 0x7f, RZ, 0xc0, !PT ;  /* 0x0000007f000b7812 */ /* 0x000fe200078ec0ff */
[----:B------:R-:W-:Y:S01]  /*0870*/  ULDC UR10, c[0x0][0x294] ;  /* 0x0000a500000a7ab9 */ /* 0x000fe20000000800 */
[----:B------:R-:W5:Y:S01]  /*0880*/  LDG.E.128 R72, desc[UR4][R8.64+0x2010] ;  /* 0x0020100408487981 */ /* 0x000f62000c1e1d00 */
[----:B------:R-:W-:Y:S01]  /*0890*/  ISETP.NE.AND P2, PT, RZ, UR8, PT ;  /* 0x00000008ff007c0c */ /* 0x000fe2000bf45270 */
[----:B------:R-:W-:Y:S01]  /*08a0*/  ULDC UR11, c[0x0][0x290] ;  /* 0x0000a400000b7ab9 */ /* 0x000fe20000000800 */
[----:B------:R-:W-:Y:S01]  /*08b0*/  ULDC.64 UR12, c[0x0][0x298] ;  /* 0x0000a600000c7ab9 */ /* 0x000fe20000000a00 */
[----:B------:R-:W5:Y:S01]  /*08c0*/  LDG.E.128 R76, desc[UR4][R8.64+0x3000] ;  /* 0x00300004084c7981 */ /* 0x000f62000c1e1d00 */
[----:B------:R-:W-:Y:S01]  /*08d0*/  ULDC.64 UR8, c[0x0][0x230] ;  /* 0x00008c0000087ab9 */ /* 0x000fe20000000a00 */
[----:B------:R-:W-:-:S02]  /*08e0*/  ULDC.64 UR14, c[0x0][0x210] ;  /* 0x00008400000e7ab9 */ /* 0x000fc40000000a00 */
[----:B------:R0:W5:Y:S02]  /*08f0*/  LDG.E.128 R80, desc[UR4][R8.64+0x3010] ;  /* 0x0030100408507981 */ /* 0x000164000c1e1d00 */
[----:B0-----:R-:W-:Y:S02]  /*0900*/  IMAD R8, R16, -0x326172a9, RZ ;  /* 0xcd9e8d5710087824 */ /* 0x001fe400078e02ff */
[----:B------:R-:W-:-:S07]  /*0910*/  IMAD.MOV.U32 R9, RZ, RZ, RZ ;  /* 0x000000ffff097224 */ /* 0x000fce00078e00ff */
.L_x_8391:
[----:B------:R-:W0:Y:S01]  /*0920*/  LDC.64 R94, c[0x0][0x280] ;  /* 0x0000a000ff5e7b82 */ /* 0x000e220000000a00 */
[----:B------:R-:W-:-:S07]  /*0930*/  ISETP.NE.U32.AND P0, PT, RZ, UR8, PT ;  /* 0x00000008ff007c0c */ /* 0x000fce000bf05070 */
[----:B------:R-:W1:Y:S08]  /*0940*/  LDC R93, c[0x0][0x218] ;  /* 0x00008600ff5d7b82 */ /* 0x000e700000000800 */
[----:B------:R-:W2:Y:S01]  /*0950*/  LDC.64 R96, c[0x0][0x288] ;  /* 0x0000a200ff607b82 */ /* 0x000ea20000000a00 */
[----:B0-----:R-:W-:-:S05]  /*0960*/  IMAD.WIDE R94, R2, 0x4, R94 ;  /* 0x00000004025e7825 */ /* 0x001fca00078e025e */
[----:B------:R0:W3:Y:S01]  /*0970*/  LDG.E R103, desc[UR4][R94.64] ;  /* 0x000000045e677981 */ /* 0x0000e2000c1e1900 */
[----:B------:R-:W-:Y:S01]  /*0980*/  ISETP.NE.AND.EX P0, PT, RZ, UR9, PT, P0 ;  /* 0x00000009ff007c0c */ /* 0x000fe2000bf05300 */
[----:B-1----:R-:W-:-:S05]  /*0990*/  IMAD R92, R2, R93, RZ ;  /* 0x0000005d025c7224 */ /* 0x002fca00078e02ff */
[----:B0-----:R-:W-:Y:S01]  /*09a0*/  SHF.R.S32.HI R95, RZ, 0x1f, R92 ;  /* 0x0000001fff5f7819 */ /* 0x001fe2000001145c */
[----:B--2---:R-:W-:-:S06]  /*09b0*/  IMAD.WIDE R96, R2, 0x4, R96 ;  /* 0x0000000402607825 */ /* 0x004fcc00078e0260 */
[----:B------:R-:W0:Y:S01]  /*09c0*/  @P0 LDC.64 R104, c[0x0][0x230] ;  /* 0x00008c00ff680b82 */ /* 0x000e220000000a00 */
[----:B------:R-:W-:-:S04]  /*09d0*/  LEA.HI R92, R95, R92, RZ, 0x3 ;  /* 0x0000005c5f5c7211 */ /* 0x000fc800078f18ff */
[----:B------:R-:W-:Y:S02]  /*09e0*/  LEA.HI.SX32 R153, R92, R11, 0x1d ;  /* 0x0000000b5c997211 */ /* 0x000fe400078feaff */
[----:B-----5:R1:W5:Y:S03]  /*09f0*/  LDG.E R92, desc[UR4][R96.64] ;  /* 0x00000004605c7981 */ /* 0x020366000c1e1900 */
        /* <DEDUP_REMOVED lines=8> */
[----:B------:R-:W-:Y:S02]  /*0a80*/  @P1 LEA.HI R94, R101, R100, RZ, 0x3 ;  /* 0x00000064655e1211 */ /* 0x000fe400078f18ff */
[----:B------:R-:W-:Y:S02]  /*0a90*/  MOV R100, RZ ;  /* 0x000000ff00647202 */ /* 0x000fe40000000f00 */
[----:B------:R-:W-:-:S05]  /*0aa0*/  @P1 LEA.HI.SX32 R100, R94, R11, 0x1d ;  /* 0x0000000b5e641211 */ /* 0x000fca00078feaff */
[----:B0-----:R-:W-:-:S05]  /*0ab0*/  @P1 IMAD.WIDE.U32 R98, R100, 0x10, R98 ;  /* 0x0000001064621825 */ /* 0x001fca00078e0062 */
[----:B------:R1:W5:Y:S01]  /*0ac0*/  @P1 LDG.E.128 R84, desc[UR4][R98.64] ;  /* 0x0000000462541981 */ /* 0x000362000c1e1d00 */
[----:B------:R-:W-:Y:S01]  /*0ad0*/  ISETP.GT.AND P3, PT, R103, RZ, PT ;  /* 0x000000ff6700720c */ /* 0x000fe20003f64270 */
[----:B------:R-:W-:Y:S01]  /*0ae0*/  BSSY B0, `(.L_x_8060) ;  /* 0x0000060000007945 */ /* 0x000fe20003800000 */
[----:B------:R-:W-:-:S11]  /*0af0*/  SHF.R.S32.HI R94, RZ, 0x1f, R2 ;  /* 0x0000001fff5e7819 */ /* 0x000fd60000011402 */
[----:B-1----:R-:W-:Y:S05]  /*0b00*/  @P3 BRA `(.L_x_8061) ;  /* 0x0000000000183947 */ /* 0x002fea0003800000 */
[----:B------:R-:W-:Y:S02]  /*0b10*/  IMAD.MOV.U32 R95, RZ, RZ, RZ ;  /* 0x000000ffff5f7224 */ /* 0x000fe400078e00ff */
[----:B------:R-:W-:Y:S01]  /*0b20*/  IMAD.MOV.U32 R96, RZ, RZ, R108 ;  /* 0x000000ffff607224 */ /* 0x000fe200078e006c */
[----:B------:R-:W-:Y:S06]  /*0b30*/  @!P0 BRA `(.L_x_8062) ;  /* 0x0000000400688947 */ /* 0x000fec0003800000 */
[----:B------:R-:W-:Y:S01]  /*0b40*/  MOV R96, R108 ;  /* 0x0000006c00607202 */ /* 0x000fe20000000f00 */
[----:B-----5:R-:W-:Y:S01]  /*0b50*/  IMAD.U32 R95, R88, 0x10000, RZ ;  /* 0x00010000585f7824 */ /* 0x020fe200078e00ff */
[----:B------:R-:W-:Y:S06]  /*0b60*/  BRA `(.L_x_8062) ;  /* 0x00000004005c7947 */ /* 0x000fec0003800000 */
.L_x_8061:
        /* <DEDUP_REMOVED lines=12> */
.L_x_8064:
[----:B------:R-:W-:-:S07]  /*0c30*/  MOV R12, R8 ;  /* 0x00000008000c7202 */ /* 0x000fce0000000f00 */
.L_x_8065:
[----:B------:R-:W-:Y:S05]  /*0c40*/  BSYNC B1 ;  /* 0x0000000000017941 */ /* 0x000fea0003800000 */
.L_x_8063:
        /* <DEDUP_REMOVED lines=16> */
.L_x_8069:
[----:B------:R-:W-:Y:S05]  /*0d50*/  BSYNC B2 ;  /* 0x0000000000027941 */ /* 0x000fea0003800000 */
.L_x_8068:
        /* <DEDUP_REMOVED lines=44> */
.L_x_8067:
[----:B------:R-:W-:Y:S05]  /*1020*/  BSYNC B1 ;  /* 0x0000000000017941 */ /* 0x000fea0003800000 */
.L_x_8066:
        /* <DEDUP_REMOVED lines=10> */
[----:B------:R-:W-:-:S07]  /*10d0*/  @P0 FADD.FTZ R95, R95, R98 ;  /* 0x000000625f5f0221 */ /* 0x000fce0000010000 */
.L_x_8062:
[----:B------:R-:W-:Y:S05]  /*10e0*/  BSYNC B0 ;  /* 0x0000000000007941 */ /* 0x000fea0003800000 */
.L_x_8060:
        /* <DEDUP_REMOVED lines=9> */
.L_x_8071:
        /* <DEDUP_REMOVED lines=12> */
.L_x_8074:
[----:B------:R-:W-:-:S07]  /*1240*/  IMAD.MOV.U32 R13, RZ, RZ, R8 ;  /* 0x000000ffff0d7224 */ /* 0x000fce00078e0008 */
.L_x_8075:
[----:B------:R-:W-:Y:S05]  /*1250*/  BSYNC B1 ;  /* 0x0000000000017941 */ /* 0x000fea0003800000 */
.L_x_8073:
        /* <DEDUP_REMOVED lines=16> */
.L_x_8079:
[----:B------:R-:W-:Y:S05]  /*1360*/  BSYNC B2 ;  /* 0x0000000000027941 */ /* 0x000fea0003800000 */
.L_x_8078:
        /* <DEDUP_REMOVED lines=44> */
.L_x_8077:
[----:B------:R-:W-:Y:S05]  /*1630*/  BSYNC B1 ;  /* 0x0000000000017941 */ /* 0x000fea0003800000 */
.L_x_8076:
        /* <DEDUP_REMOVED lines=8> */
[----:B------:R-:W-:Y:S01]  /*16c0*/  FSETP.GTU.FTZ.AND P4, PT, R13, UR10, PT ;  /* 0x0000000a0d007c0b */ /* 0x000fe2000bf9c000 */
[----:B------:R-:W-:-:S03]  /*16d0*/  @P0 IMAD.U32 R98, R98, 0x10000, RZ ;  /* 0x0001000062620824 */ /* 0x000fc600078e00ff */
[----:B------:R-:W-:Y:S02]  /*16e0*/  FSEL R101, R96, RZ, !P4 ;  /* 0x000000ff60657208 */ /* 0x000fe40006000000 */
[----:B------:R-:W-:-:S03]  /*16f0*/  SEL R13, RZ, 0x1, P4 ;  /* 0x00000001ff0d7807 */ /* 0x000fc60002000000 */
[----:B------:R-:W-:-:S07]  /*1700*/  @P0 FADD.FTZ R101, R101, R98 ;  /* 0x0000006265650221 */ /* 0x000fce0000010000 */
.L_x_8072:
[----:B------:R-:W-:Y:S05]  /*1710*/  BSYNC B0 ;  /* 0x0000000000007941 */ /* 0x000fea0003800000 */
.L_x_8070:
        /* <DEDUP_REMOVED lines=8> */
.L_x_8081:
        /* <DEDUP_REMOVED lines=12> */
.L_x_8084:
[----:B------:R-:W-:-:S07]  /*1860*/  IMAD.MOV.U32 R14, RZ, RZ, R8 ;  /* 0x000000ffff0e7224 */ /* 0x000fce00078e0008 */
.L_x_8085:
[----:B------:R-:W-:Y:S05]  /*1870*/  BSYNC B1 ;  /* 0x0000000000017941 */ /* 0x000fea0003800000 */
.L_x_8083:
        /* <DEDUP_REMOVED lines=16> */
.L_x_8089:
[----:B------:R-:W-:Y:S05]  /*1980*/  BSYNC B2 ;  /* 0x0000000000027941 */ /* 0x000fea0003800000 */
.L_x_8088:
        /* <DEDUP_REMOVED lines=44> */
.L_x_8087:
[----:B------:R-:W-:Y:S05]  /*1c50*/  BSYNC B1 ;  /* 0x0000000000017941 */ /* 0x000fea0003800000 */
.L_x_8086:
[----:B------:R-:W-:Y:S01]  /*1c60*/  HFMA2.MMA R99, -RZ, RZ, 0.1171875, 0 ;  /* 0x2f800000ff637435 */ /* 0x000fe200000001ff */
[----:B------:R-:W-:Y:S01]  /*1c70*/  I2FP.F32.U32 R14, R14 ;  /* 0x0000000e000e7245 */ /* 0x000fe20000201000 */
[----:B-----5:R-:W-:Y:S01]  /*1c80*/  IMAD.U32 R97, R85, 0x10000, RZ ;  /* 0x0001000055617824 */ /* 0x020fe200078e00ff */
[----:B------:R-:W-:-:S03]  /*1c90*/  @P0 SHF.L.U32 R98, R89, 0x10, RZ ;  /* 0x0000001059620819 */ /* 0x000fc600000006ff */
[----:B------:R-:W-:-:S04]  /*1ca0*/  FMUL.FTZ R97, R97, UR13 ;  /* 0x0000000d61617c20 */ /* 0x000fc80008410000 */
[----:B------:R-:W-:Y:S01]  /*1cb0*/  FFMA.FTZ R14, R14, R99, 1.1641532182693481445e-10 ;  /* 0x2f0000000e0e7423 */ /* 0x000fe20000010063 */
[----:B------:R-:W-:-:S04]  /*1cc0*/  FMUL.FTZ R97, R97, UR12 ;  /* 0x0000000c61617c20 */ /* 0x000fc80008410000 */
[----:B------:R-:W-:-:S04]  /*1cd0*/  FSETP.GTU.FTZ.AND P4, PT, R14, UR10, PT ;  /* 0x0000000a0e007c0b */ /* 0x000fc8000bf9c000 */
[----:B------:R-:W-:Y:S02]  /*1ce0*/  FSEL R103, R97, RZ, !P4 ;  /* 0x000000ff61677208 */ /* 0x000fe40006000000 */
[----:B------:R-:W-:-:S03]  /*1cf0*/  SEL R14, RZ, 0x1, P4 ;  /* 0x00000001ff0e7807 */ /* 0x000fc60002000000 */
[----:B------:R-:W-:-:S07]  /*1d00*/  @P0 FADD.FTZ R103, R103, R98 ;  /* 0x0000006267670221 */ /* 0x000fce0000010000 */
.L_x_8082:
[----:B------:R-:W-:Y:S05]  /*1d10*/  BSYNC B0 ;  /* 0x0000000000007941 */ /* 0x000fea0003800000 */
.L_x_8080:
        /* <DEDUP_REMOVED lines=9> */
.L_x_8091:
        /* <DEDUP_REMOVED lines=12> */
.L_x_8094:
[----:B------:R-:W-:-:S07]  /*1e70*/  IMAD.MOV.U32 R15, RZ, RZ, R8 ;  /* 0x000000ffff0f7224 */ /* 0x000fce00078e0008 */
.L_x_8095:
[----:B------:R-:W-:Y:S05]  /*1e80*/  BSYNC B1 ;  /* 0x0000000000017941 */ /* 0x000fea0003800000 */
.L_x_8093:
        /* <DEDUP_REMOVED lines=16> */
.L_x_8099:
[----:B------:R-:W-:Y:S05]  /*1f90*/  BSYNC B2 ;  /* 0x0000000000027941 */ /* 0x000fea0003800000 */
.L_x_8098:
        /* <DEDUP_REMOVED lines=44> */
.L_x_8097:
[----:B------:R-:W-:Y:S05]  /*2260*/  BSYNC B1 ;  /* 0x0000000000017941 */ /* 0x000fea0003800000 */
.L_x_8096:
        /* <DEDUP_REMOVED lines=13> */
.L_x_8092:
[----:B------:R-:W-:Y:S05]  /*2340*/  BSYNC B0 ;  /* 0x0000000000007941 */ /* 0x000fea0003800000 */
.L_x_8090:
        /* <DEDUP_REMOVED lines=8> */
.L_x_8101:
        /* <DEDUP_REMOVED lines=12> */
.L_x_8104:
[----:B------:R-:W-:-:S07]  /*2490*/  IMAD.MOV.U32 R16, RZ, RZ, R8 ;  /* 0x000000ffff107224 */ /* 0x000fce00078e0008 */
.L_x_8105:
[----:B------:R-:W-:Y:S05]  /*24a0*/  BSYNC B1 ;  /* 0x0000000000017941 */ /* 0x000fea0003800000 */
.L_x_8103:
        /* <DEDUP_REMOVED lines=16> */
.L_x_8109:
[----:B------:R-:W-:Y:S05]  /*25b0*/  BSYNC B2 ;  /* 0x0000000000027941 */ /* 0x000fea0003800000 */
.L_x_8108:
        /* <DEDUP_REMOVED lines=44> */
.L_x_8107:
[----:B------:R-:W-:Y:S05]  /*2880*/  BSYNC B1 ;  /* 0x0000000000017941 */ /* 0x000fea0003800000 */
.L_x_8106:
        /* <DEDUP_REMOVED lines=11> */
.L_x_8102:
[----:B------:R-:W-:Y:S05]  /*2940*/  BSYNC B0 ;  /* 0x0000000000007941 */ /* 0x000fea0003800000 */
.L_x_8100:
        /* <DEDUP_REMOVED lines=9> */
.L_x_8111:
        /* <DEDUP_REMOVED lines=12> */
.L_x_8114:
[----:B------:R-:W-:-:S07]  /*2aa0*/  IMAD.MOV.U32 R17, RZ, RZ, R8 ;  /* 0x000000ffff117224 */ /* 0x000fce00078e0008 */
.L_x_8115:
[----:B------:R-:W-:Y:S05]  /*2ab0*/  BSYNC B1 ;  /* 0x0000000000017941 */ /* 0x000fea0003800000 */
.L_x_8113:
        /* <DEDUP_REMOVED lines=16> */
.L_x_8119:
[----:B------:R-:W-:Y:S05]  /*2bc0*/  BSYNC B2 ;  /* 0x0000000000027941 */ /* 0x000fea0003800000 */
.L_x_8118:
        /* <DEDUP_REMOVED lines=44> */
.L_x_8117:
[----:B------:R-:W-:Y:S05]  /*2e90*/  BSYNC B1 ;  /* 0x0000000000017941 */ /* 0x000fea0003800000 */
.L_x_8116:
        /* <DEDUP_REMOVED lines=13> */
.L_x_8112:
[----:B------:R-:W-:Y:S05]  /*2f70*/  BSYNC B0 ;  /* 0x0000000000007941 */ /* 0x000fea0003800000 */
.L_x_8110:
        /* <DEDUP_REMOVED lines=8> */
.L_x_8121:
        /* <DEDUP_REMOVED lines=12> */
.L_x_8124:
[----:B------:R-:W-:-:S07]  /*30c0*/  IMAD.MOV.U32 R18, RZ, RZ, R8 ;  /* 0x000000ffff127224 */ /* 0x000fce00078e0008 */
.L_x_8125:
[----:B------:R-:W-:Y:S05]  /*30d0*/  BSYNC B1 ;  /* 0x0000000000017941 */ /* 0x000fea0003800000 */
.L_x_8123:
        /* <DEDUP_REMOVED lines=16> */
.L_x_8129:
[----:B------:R-:W-:Y:S05]  /*31e0*/  BSYNC B2 ;  /* 0x0000000000027941 */ /* 0x000fea0003800000 */
.L_x_8128:
        /* <DEDUP_REMOVED lines=44> */
.L_x_8127:
[----:B------:R-:W-:Y:S05]  /*34b0*/  BSYNC B1 ;  /* 0x0000000000017941 */ /* 0x000fea0003800000 */
.L_x_8126:
        /* <DEDUP_REMOVED lines=11> */
.L_x_8122:
[----:B------:R-:W-:Y:S05]  /*3570*/  BSYNC B0 ;  /* 0x0000000000007941 */ /* 0x000fea0003800000 */
.L_x_8120:
        /* <DEDUP_REMOVED lines=9> */
.L_x_8131:
        /* <DEDUP_REMOVED lines=12> */
.L_x_8134:
[----:B------:R-:W-:-:S07]  /*36d0*/  IMAD.MOV.U32 R19, RZ, RZ, R8 ;  /* 0x000000ffff137224 */ /* 0x000fce00078e0008 */
.L_x_8135:
[----:B------:R-:W-:Y:S05]  /*36e0*/  BSYNC B1 ;  /* 0x0000000000017941 */ /* 0x000fea0003800000 */
.L_x_8133:
        /* <DEDUP_REMOVED lines=16> */
.L_x_8139:
[----:B------:R-:W-:Y:S05]  /*37f0*/  BSYNC B2 ;  /* 0x0000000000027941 */ /* 0x000fea0003800000 */
.L_x_8138:
        /* <DEDUP_REMOVED lines=44> */
.L_x_8137:
[----:B------:R-:W-:Y:S05]  /*3ac0*/  BSYNC B1 ;  /* 0x0000000000017941 */ /* 0x000fea0003800000 */
.L_x_8136:
        /* <DEDUP_REMOVED lines=13> */
.L_x_8132:
[----:B------:R-:W-:Y:S05]  /*3ba0*/  BSYNC B0 ;  /* 0x0000000000007941 */ /* 0x000fea0003800000 */
.L_x_8130:
        /* <DEDUP_REMOVED lines=20> */
[----:B------:R-:W-:Y:S02]  /*3cf0*/  PRMT R99, R17, 0x7104, RZ ;  /* 0x0000710411637816 */ /* 0x000fe400000000ff */
[----:B------:R-:W-:Y:S01]  /*3d00*/  PRMT R106, R119, 0x4210, R98 ;  /* 0x00004210776a7816 */ /* 0x000fe20000000062 */
[----:B------:R-:W-:Y:S01]  /*3d10*/  IMAD.WIDE.U32 R118, R118, 0x10000, RZ ;  /* 0x0001000076767825 */ /* 0x000fe200078e00ff */
[----:B------:R-:W-:-:S02]  /*3d20*/  LOP3.LUT R98, R15, 0xff, RZ, 0xc0, !PT ;  /* 0x000000ff0f627812 */ /* 0x000fc400078ec0ff */
        /* <DEDUP_REMOVED lines=11> */
.L_x_8141:
[----:B------:R-:W-:Y:S05]  /*3de0*/  BSYNC B0 ;  /* 0x0000000000007941 */ /* 0x000fea0003800000 */
.L_x_8140:
        /* <DEDUP_REMOVED lines=10> */
.L_x_8143:
        /* <DEDUP_REMOVED lines=12> */
.L_x_8146:
[----:B------:R-:W-:-:S07]  /*3f50*/  MOV R12, R8 ;  /* 0x00000008000c7202 */ /* 0x000fce0000000f00 */
.L_x_8147:
[----:B------:R-:W-:Y:S05]  /*3f60*/  BSYNC B1 ;  /* 0x0000000000017941 */ /* 0x000fea0003800000 */
.L_x_8145:
        /* <DEDUP_REMOVED lines=16> */
.L_x_8151:
[----:B------:R-:W-:Y:S05]  /*4070*/  BSYNC B2 ;  /* 0x0000000000027941 */ /* 0x000fea0003800000 */
.L_x_8150:
        /* <DEDUP_REMOVED lines=44> */
.L_x_8149:
[----:B------:R-:W-:Y:S05]  /*4340*/  BSYNC B1 ;  /* 0x0000000000017941 */ /* 0x000fea0003800000 */
.L_x_8148:
        /* <DEDUP_REMOVED lines=11> */
.L_x_8144:
[----:B------:R-:W-:Y:S05]  /*4400*/  BSYNC B0 ;  /* 0x0000000000007941 */ /* 0x000fea0003800000 */
.L_x_8142:
        /* <DEDUP_REMOVED lines=9> */
.L_x_8153:
        /* <DEDUP_REMOVED lines=12> */
.L_x_8156:
[----:B------:R-:W-:-:S07]  /*4560*/  MOV R13, R8 ;  /* 0x00000008000d7202 */ /* 0x000fce0000000f00 */
.L_x_8157:
[----:B------:R-:W-:Y:S05]  /*4570*/  BSYNC B1 ;  /* 0x0000000000017941 */ /* 0x000fea0003800000 */
.L_x_8155:
        /* <DEDUP_REMOVED lines=16> */
.L_x_8161:
[----:B------:R-:W-:Y:S05]  /*4680*/  BSYNC B2 ;  /* 0x0000000000027941 */ /* 0x000fea0003800000 */
.L_x_8160:
        /* <DEDUP_REMOVED lines=44> */
.L_x_8159:
[----:B------:R-:W-:Y:S05]  /*4950*/  BSYNC B1 ;  /* 0x0000000000017941 */ /* 0x000fea0003800000 */
.L_x_8158:
        /* <DEDUP_REMOVED lines=13> */
.L_x_8154:
[----:B------:R-:W-:Y:S05]  /*4a30*/  BSYNC B0 ;  /* 0x0000000000007941 */ /* 0x000fea0003800000 */
.L_x_8152:
        /* <DEDUP_REMOVED lines=8> */
.L_x_8163:
        /* <DEDUP_REMOVED lines=12> */
.L_x_8166:
[----:B------:R-:W-:-:S07]  /*4b80*/  MOV R14, R8 ;  /* 0x00000008000e7202 */ /* 0x000fce0000000f00 */
.L_x_8167:
[----:B------:R-:W-:Y:S05]  /*4b90*/  BSYNC B1 ;  /* 0x0000000000017941 */ /* 0x000fea0003800000 */
.L_x_8165:
        /* <DEDUP_REMOVED lines=16> */
.L_x_8171:
[----:B------:R-:W-:Y:S05]  /*4ca0*/  BSYNC B2 ;  /* 0x0000000000027941 */ /* 0x000fea0003800000 */
.L_x_8170:
        /* <DEDUP_REMOVED lines=44> */
.L_x_8169:
[----:B------:R-:W-:Y:S05]  /*4f70*/  BSYNC B1 ;  /* 0x0000000000017941 */ /* 0x000fea0003800000 */
.L_x_8168:
        /* <DEDUP_REMOVED lines=11> */
.L_x_8164:
[----:B------:R-:W-:Y:S05]  /*5030*/  BSYNC B0 ;  /* 0x0000000000007941 */ /* 0x000fea0003800000 */
.L_x_8162:
        /* <DEDUP_REMOVED lines=9> */
.L_x_8173:
        /* <DEDUP_REMOVED lines=12> */
.L_x_8176:
[----:B------:R-:W-:-:S07]  /*5190*/  MOV R15, R8 ;  /* 0x00000008000f7202 */ /* 0x000fce0000000f00 */
.L_x_8177:
[----:B------:R-:W-:Y:S05]  /*51a0*/  BSYNC B1 ;  /* 0x0000000000017941 */ /* 0x000fea0003800000 */
.L_x_8175:
        /* <DEDUP_REMOVED lines=16> */
.L_x_8181:
[----:B------:R-:W-:Y:S05]  /*52b0*/  BSYNC B2 ;  /* 0x0000000000027941 */ /* 0x000fea0003800000 */
.L_x_8180:
        /* <DEDUP_REMOVED lines=44> */
.L_x_8179:
[----:B------:R-:W-:Y:S05]  /*5580*/  BSYNC B1 ;  /* 0x0000000000017941 */ /* 0x000fea0003800000 */
.L_x_8178:
        /* <DEDUP_REMOVED lines=13> */
.L_x_8174:
[----:B------:R-:W-:Y:S05]  /*5660*/  BSYNC B0 ;  /* 0x0000000000007941 */ /* 0x000fea0003800000 */
.L_x_8172:
        /* <DEDUP_REMOVED lines=8> */
.L_x_8183:
        /* <DEDUP_REMOVED lines=12> */
.L_x_8186:
[----:B------:R-:W-:-:S07]  /*57b0*/  MOV R16, R8 ;  /* 0x0000000800107202 */ /* 0x000fce0000000f00 */
.L_x_8187:
[----:B------:R-:W-:Y:S05]  /*57c0*/  BSYNC B1 ;  /* 0x0000000000017941 */ /* 0x000fea0003800000 */
.L_x_8185:
        /* <DEDUP_REMOVED lines=16> */
.L_x_8191:
[----:B------:R-:W-:Y:S05]  /*58d0*/  BSYNC B2 ;  /* 0x0000000000027941 */ /* 0x000fea0003800000 */
.L_x_8190:
        /* <DEDUP_REMOVED lines=44> */
.L_x_8189:
[----:B------:R-:W-:Y:S05]  /*5ba0*/  BSYNC B1 ;  /* 0x0000000000017941 */ /* 0x000fea0003800000 */
.L_x_8188:
        /* <DEDUP_REMOVED lines=11> */
.L_x_8184:
[----:B------:R-:W-:Y:S05]  /*5c60*/  BSYNC B0 ;  /* 0x0000000000007941 */ /* 0x000fea0003800000 */
.L_x_8182:
        /* <DEDUP_REMOVED lines=9> */
.L_x_8193:
        /* <DEDUP_REMOVED lines=12> */
.L_x_8196:
[----:B------:R-:W-:-:S07]  /*5dc0*/  MOV R17, R8 ;  /* 0x0000000800117202 */ /* 0x000fce0000000f00 */
.L_x_8197:
[----:B------:R-:W-:Y:S05]  /*5dd0*/  BSYNC B1 ;  /* 0x0000000000017941 */ /* 0x000fea0003800000 */
.L_x_8195:
        /* <DEDUP_REMOVED lines=16> */
.L_x_8201:
[----:B------:R-:W-:Y:S05]  /*5ee0*/  BSYNC B2 ;  /* 0x0000000000027941 */ /* 0x000fea0003800000 */
.L_x_8200:
[----:B------:R-:W-:Y:S01]  /*5ef0*/  IMAD.HI.U32 R4, R5, -0x326172a9, RZ ;  /* 0xcd9e8d5705047827 */ /* 0x000fe200078e00ff */
[----:B------:R-:W-:-:S03]  /*5f00*/  LOP3.LUT R8, R8, UR7, R9, 0x96, !PT ;  /* 0x0000000708087c12 */ /* 0x000fc6000f8e9609 */
[----:B------:R-:W-:Y:S01]  /*5f10*/  IMAD R3, R5, -0x326172a9, RZ ;  /* 0xcd9e8d5705037824 */ /* 0x000fe200078e02ff */
[----:B------:R-:W-:Y:S01]  /*5f20*/  LOP3.LUT R4, R4, UR6, R7, 0x96, !PT ;  /* 0x0000000604047c12 */ /* 0x000fe2000f8e9607 */
[----:B------:R-:W-:-:S04]  /*5f30*/  IMAD.WIDE.U32 R96, R8, -0x326172a9, RZ ;  /* 0xcd9e8d5708607825 */ /* 0x000fc800078e00ff */
[----:B------:R-:W-:Y:S01]  /*5f40*/  IMAD R99, R6, -0x2daee0ad, RZ ;  /* 0xd2511f5306637824 */ /* 0x000fe200078e02ff */
[----:B------:R-:W-:Y:S01]  /*5f50*/  LOP3.LUT R3, R97, UR16, R3, 0x96, !PT ;  /* 0x0000001061037c12 */ /* 0x000fe2000f8e9603 */
[----:B--2---:R-:W-:-:S05]  /*5f60*/  IMAD.WIDE.U32 R114, R4, -0x2daee0ad, RZ ;  /* 0xd2511f5304727825 */ /* 0x004fca00078e00ff */
        /* <DEDUP_REMOVED lines=36> */
.L_x_8199:
[----:B------:R-:W-:Y:S05]  /*61b0*/  BSYNC B1 ;  /* 0x0000000000017941 */ /* 0x000fea0003800000 */
.L_x_8198:
        /* <DEDUP_REMOVED lines=13> */
.L_x_8194:
[----:B------:R-:W-:Y:S05]  /*6290*/  BSYNC B0 ;  /* 0x0000000000007941 */ /* 0x000fea0003800000 */
.L_x_8192:
        /* <DEDUP_REMOVED lines=8> */
.L_x_8203:
        /* <DEDUP_REMOVED lines=12> */
.L_x_8206:
[----:B------:R-:W-:-:S07]  /*63e0*/  MOV R18, R8 ;  /* 0x0000000800127202 */ /* 0x000fce0000000f00 */
.L_x_8207:
[----:B------:R-:W-:Y:S05]  /*63f0*/  BSYNC B1 ;  /* 0x0000000000017941 */ /* 0x000fea0003800000 */
.L_x_8205:
        /* <DEDUP_REMOVED lines=16> */
.L_x_8211:
[----:B------:R-:W-:Y:S05]  /*6500*/  BSYNC B2 ;  /* 0x0000000000027941 */ /* 0x000fea0003800000 */
.L_x_8210:
        /* <DEDUP_REMOVED lines=44> */
.L_x_8209:
[----:B------:R-:W-:Y:S05]  /*67d0*/  BSYNC B1 ;  /* 0x0000000000017941 */ /* 0x000fea0003800000 */
.L_x_8208:
        /* <DEDUP_REMOVED lines=9> */
[----:B--2---:R-:W-:-:S05]  /*6870*/  FSEL R117, R98, RZ, !P4 ;  /* 0x000000ff62757208 */ /* 0x004fca0006000000 */
[----:B------:R-:W-:-:S07]  /*6880*/  @P0 FADD.FTZ R117, R104, R117 ;  /* 0x0000007568750221 */ /* 0x000fce0000010000 */
.L_x_8204:
[----:B------:R-:W-:Y:S05]  /*6890*/  BSYNC B0 ;  /* 0x0000000000007941 */ /* 0x000fea0003800000 */
.L_x_8202:
        /* <DEDUP_REMOVED lines=9> */
.L_x_8213:
        /* <DEDUP_REMOVED lines=12> */
.L_x_8216:
[----:B------:R-:W-:-:S07]  /*69f0*/  MOV R19, R8 ;  /* 0x0000000800137202 */ /* 0x000fce0000000f00 */
.L_x_8217:
[----:B------:R-:W-:Y:S05]  /*6a00*/  BSYNC B1 ;  /* 0x0000000000017941 */ /* 0x000fea0003800000 */
.L_x_8215:
        /* <DEDUP_REMOVED lines=16> */
.L_x_8221:
[----:B------:R-:W-:Y:S05]  /*6b10*/  BSYNC B2 ;  /* 0x0000000000027941 */ /* 0x000fea0003800000 */
.L_x_8220:
        /* <DEDUP_REMOVED lines=44> */
.L_x_8219:
[----:B------:R-:W-:Y:S05]  /*6de0*/  BSYNC B1 ;  /* 0x0000000000017941 */ /* 0x000fea0003800000 */
.L_x_8218:
        /* <DEDUP_REMOVED lines=13> */
.L_x_8214:
[----:B------:R-:W-:Y:S05]  /*6ec0*/  BSYNC B0 ;  /* 0x0000000000007941 */ /* 0x000fea0003800000 */
.L_x_8212:
        /* <DEDUP_REMOVED lines=34> */
.L_x_8223:
[----:B------:R-:W-:Y:S05]  /*70f0*/  BSYNC B0 ;  /* 0x0000000000007941 */ /* 0x000fea0003800000 */
.L_x_8222:
        /* <DEDUP_REMOVED lines=10> */
.L_x_8225:
        /* <DEDUP_REMOVED lines=12> */
.L_x_8228:
[----:B------:R-:W-:-:S07]  /*7260*/  IMAD.MOV.U32 R12, RZ, RZ, R8 ;  /* 0x000000ffff0c7224 */ /* 0x000fce00078e0008 */
.L_x_8229:
[----:B------:R-:W-:Y:S05]  /*7270*/  BSYNC B1 ;  /* 0x0000000000017941 */ /* 0x000fea0003800000 */
.L_x_8227:
        /* <DEDUP_REMOVED lines=16> */
.L_x_8233:
[----:B------:R-:W-:Y:S05]  /*7380*/  BSYNC B2 ;  /* 0x0000000000027941 */ /* 0x000fea0003800000 */
.L_x_8232:
        /* <DEDUP_REMOVED lines=44> */
.L_x_8231:
[----:B------:R-:W-:Y:S05]  /*7650*/  BSYNC B1 ;  /* 0x0000000000017941 */ /* 0x000fea0003800000 */
.L_x_8230:
        /* <DEDUP_REMOVED lines=11> */
.L_x_8226:
[----:B------:R-:W-:Y:S05]  /*7710*/  BSYNC B0 ;  /* 0x0000000000007941 */ /* 0x000fea0003800000 */
.L_x_8224:
        /* <DEDUP_REMOVED lines=9> */
.L_x_8235:
        /* <DEDUP_REMOVED lines=12> */
.L_x_8238:
[----:B------:R-:W-:-:S07]  /*7870*/  IMAD.MOV.U32 R13, RZ, RZ, R8 ;  /* 0x000000ffff0d7224 */ /* 0x000fce00078e0008 */
.L_x_8239:
[----:B------:R-:W-:Y:S05]  /*7880*/  BSYNC B1 ;  /* 0x0000000000017941 */ /* 0x000fea0003800000 */
.L_x_8237:
        /* <DEDUP_REMOVED lines=16> */
.L_x_8243:
[----:B------:R-:W-:Y:S05]  /*7990*/  BSYNC B2 ;  /* 0x0000000000027941 */ /* 0x000fea0003800000 */
.L_x_8242:
[----:B------:R-:W-:Y:S01]  /*79a0*/  IMAD.HI.U32 R4, R5, -0x326172a9, RZ ;  /* 0xcd9e8d5705047827 */ /* 0x000fe200078e00ff */
[----:B------:R-:W-:-:S03]  /*79b0*/  LOP3.LUT R8, R8, UR7, R9, 0x96, !PT ;  /* 0x0000000708087c12 */ /* 0x000fc6000f8e9609 */
[----:B------:R-:W-:Y:S01]  /*79c0*/  IMAD R3, R5, -0x326172a9, RZ ;  /* 0xcd9e8d5705037824 */ /* 0x000fe200078e02ff */
[----:B------:R-:W-:Y:S01]  /*79d0*/  LOP3.LUT R4, R4, UR6, R7, 0x96, !PT ;  /* 0x0000000604047c12 */ /* 0x000fe2000f8e9607 */
[----:B-1----:R-:W-:-:S04]  /*79e0*/  IMAD.WIDE.U32 R132, R8, -0x326172a9, RZ ;  /* 0xcd9e8d5708847825 */ /* 0x002fc800078e00ff */
        /* <DEDUP_REMOVED lines=39> */
.L_x_8241:
[----:B------:R-:W-:Y:S05]  /*7c60*/  BSYNC B1 ;  /* 0x0000000000017941 */ /* 0x000fea0003800000 */
.L_x_8240:
        /* <DEDUP_REMOVED lines=13> */
.L_x_8236:
[----:B------:R-:W-:Y:S05]  /*7d40*/  BSYNC B0 ;  /* 0x0000000000007941 */ /* 0x000fea0003800000 */
.L_x_8234:
        /* <DEDUP_REMOVED lines=8> */
.L_x_8245:
        /* <DEDUP_REMOVED lines=12> */
.L_x_8248:
[----:B------:R-:W-:-:S07]  /*7e90*/  IMAD.MOV.U32 R14, RZ, RZ, R8 ;  /* 0x000000ffff0e7224 */ /* 0x000fce00078e0008 */
.L_x_8249:
[----:B------:R-:W-:Y:S05]  /*7ea0*/  BSYNC B1 ;  /* 0x0000000000017941 */ /* 0x000fea0003800000 */
.L_x_8247:
        /* <DEDUP_REMOVED lines=16> */
.L_x_8253:
[----:B------:R-:W-:Y:S05]  /*7fb0*/  BSYNC B2 ;  /* 0x0000000000027941 */ /* 0x000fea0003800000 */
.L_x_8252:
        /* <DEDUP_REMOVED lines=44> */
.L_x_8251:
[----:B------:R-:W-:Y:S05]  /*8280*/  BSYNC B1 ;  /* 0x0000000000017941 */ /* 0x000fea0003800000 */
.L_x_8250:
        /* <DEDUP_REMOVED lines=11> */
.L_x_8246:
[----:B------:R-:W-:Y:S05]  /*8340*/  BSYNC B0 ;  /* 0x0000000000007941 */ /* 0x000fea0003800000 */
.L_x_8244:
        /* <DEDUP_REMOVED lines=9> */
.L_x_8255:
        /* <DEDUP_REMOVED lines=12> */
.L_x_8258:
[----:B------:R-:W-:-:S07]  /*84a0*/  IMAD.MOV.U32 R15, RZ, RZ, R8 ;  /* 0x000000ffff0f7224 */ /* 0x000fce00078e0008 */
.L_x_8259:
[----:B------:R-:W-:Y:S05]  /*84b0*/  BSYNC B1 ;  /* 0x0000000000017941 */ /* 0x000fea0003800000 */
.L_x_8257:
        /* <DEDUP_REMOVED lines=16> */
.L_x_8263:
[----:B------:R-:W-:Y:S05]  /*85c0*/  BSYNC B2 ;  /* 0x0000000000027941 */ /* 0x000fea0003800000 */
.L_x_8262:
[----:B------:R-:W-:Y:S01]  /*85d0*/  IMAD.HI.U32 R4, R5, -0x326172a9, RZ ;  /* 0xcd9e8d5705047827 */ /* 0x000fe200078e00ff */
[----:B------:R-:W-:-:S03]  /*85e0*/  LOP3.LUT R8, R8, UR7, R9, 0x96, !PT ;  /* 0x0000000708087c12 */ /* 0x000fc6000f8e9609 */
[----:B------:R-:W-:Y:S01]  /*85f0*/  IMAD R3, R5, -0x326172a9, RZ ;  /* 0xcd9e8d5705037824 */ /* 0x000fe200078e02ff */
[----:B------:R-:W-:Y:S01]  /*8600*/  LOP3.LUT R4, R4, UR6, R7, 0x96, !PT ;  /* 0x0000000604047c12 */ /* 0x000fe2000f8e9607 */
[----:B------:R-:W-:-:S04]  /*8610*/  IMAD.WIDE.U32 R96, R8, -0x326172a9, RZ ;  /* 0xcd9e8d5708607825 */ /* 0x000fc800078e00ff */
[----:B------:R-:W-:Y:S01]  /*8620*/  IMAD R99, R6, -0x2daee0ad, RZ ;  /* 0xd2511f5306637824 */ /* 0x000fe200078e02ff */
[----:B------:R-:W-:Y:S01]  /*8630*/  LOP3.LUT R3, R97, UR16, R3, 0x96, !PT ;  /* 0x0000001061037c12 */ /* 0x000fe2000f8e9603 */
[----:B-1----:R-:W-:-:S05]  /*8640*/  IMAD.WIDE.U32 R132, R4, -0x2daee0ad, RZ ;  /* 0xd2511f5304847825 */ /* 0x002fca00078e00ff */
        /* <DEDUP_REMOVED lines=36> */
.L_x_8261:
[----:B------:R-:W-:Y:S05]  /*8890*/  BSYNC B1 ;  /* 0x0000000000017941 */ /* 0x000fea0003800000 */
.L_x_8260:
        /* <DEDUP_REMOVED lines=13> */
.L_x_8256:
[----:B------:R-:W-:Y:S05]  /*8970*/  BSYNC B0 ;  /* 0x0000000000007941 */ /* 0x000fea0003800000 */
.L_x_8254:
        /* <DEDUP_REMOVED lines=8> */
.L_x_8265:
        /* <DEDUP_REMOVED lines=12> */
.L_x_8268:
[----:B------:R-:W-:-:S07]  /*8ac0*/  IMAD.MOV.U32 R16, RZ, RZ, R8 ;  /* 0x000000ffff107224 */ /* 0x000fce00078e0008 */
.L_x_8269:
[----:B------:R-:W-:Y:S05]  /*8ad0*/  BSYNC B1 ;  /* 0x0000000000017941 */ /* 0x000fea0003800000 */
.L_x_8267:
        /* <DEDUP_REMOVED lines=16> */
.L_x_8273:
[----:B------:R-:W-:Y:S05]  /*8be0*/  BSYNC B2 ;  /* 0x0000000000027941 */ /* 0x000fea0003800000 */
.L_x_8272:
[----:B------:R-:W-:Y:S01]  /*8bf0*/  IMAD.HI.U32 R4, R5, -0x326172a9, RZ ;  /* 0xcd9e8d5705047827 */ /* 0x000fe200078e00ff */
[----:B------:R-:W-:-:S03]  /*8c00*/  LOP3.LUT R8, R8, UR7, R9, 0x96, !PT ;  /* 0x0000000708087c12 */ /* 0x000fc6000f8e9609 */
[----:B------:R-:W-:Y:S01]  /*8c10*/  IMAD R3, R5, -0x326172a9, RZ ;  /* 0xcd9e8d5705037824 */ /* 0x000fe200078e02ff */
[----:B------:R-:W-:Y:S01]  /*8c20*/  LOP3.LUT R4, R4, UR6, R7, 0x96, !PT ;  /* 0x0000000604047c12 */ /* 0x000fe2000f8e9607 */
[----:B------:R-:W-:-:S04]  /*8c30*/  IMAD.WIDE.U32 R96, R8, -0x326172a9, RZ ;  /* 0xcd9e8d5708607825 */ /* 0x000fc800078e00ff */
[----:B------:R-:W-:Y:S01]  /*8c40*/  IMAD R99, R6, -0x2daee0ad, RZ ;  /* 0xd2511f5306637824 */ /* 0x000fe200078e02ff */
[----:B------:R-:W-:Y:S01]  /*8c50*/  LOP3.LUT R3, R97, UR16, R3, 0x96, !PT ;  /* 0x0000001061037c12 */ /* 0x000fe2000f8e9603 */
[----:B-1----:R-:W-:-:S04]  /*8c60*/  IMAD.WIDE.U32 R132, R4, -0x2daee0ad, RZ ;  /* 0xd2511f5304847825 */ /* 0x002fc800078e00ff */
        /* <DEDUP_REMOVED lines=36> */
.L_x_8271:
[----:B------:R-:W-:Y:S05]  /*8eb0*/  BSYNC B1 ;  /* 0x0000000000017941 */ /* 0x000fea0003800000 */
.L_x_8270:
        /* <DEDUP_REMOVED lines=11> */
.L_x_8266:
[----:B------:R-:W-:Y:S05]  /*8f70*/  BSYNC B0 ;  /* 0x0000000000007941 */ /* 0x000fea0003800000 */
.L_x_8264:
        /* <DEDUP_REMOVED lines=9> */
.L_x_8275:
        /* <DEDUP_REMOVED lines=12> */
.L_x_8278:
[----:B------:R-:W-:-:S07]  /*90d0*/  IMAD.MOV.U32 R17, RZ, RZ, R8 ;  /* 0x000000ffff117224 */ /* 0x000fce00078e0008 */
.L_x_8279:
[----:B------:R-:W-:Y:S05]  /*90e0*/  BSYNC B1 ;  /* 0x0000000000017941 */ /* 0x000fea0003800000 */
.L_x_8277:
        /* <DEDUP_REMOVED lines=16> */
.L_x_8283:
[----:B------:R-:W-:Y:S05]  /*91f0*/  BSYNC B2 ;  /* 0x0000000000027941 */ /* 0x000fea0003800000 */
.L_x_8282:
        /* <DEDUP_REMOVED lines=44> */
.L_x_8281:
[----:B------:R-:W-:Y:S05]  /*94c0*/  BSYNC B1 ;  /* 0x0000000000017941 */ /* 0x000fea0003800000 */
.L_x_8280:
        /* <DEDUP_REMOVED lines=13> */
.L_x_8276:
[----:B------:R-:W-:Y:S05]  /*95a0*/  BSYNC B0 ;  /* 0x0000000000007941 */ /* 0x000fea0003800000 */
.L_x_8274:
        /* <DEDUP_REMOVED lines=8> */
.L_x_8285:
        /* <DEDUP_REMOVED lines=12> */
.L_x_8288:
[----:B------:R-:W-:-:S07]  /*96f0*/  IMAD.MOV.U32 R18, RZ, RZ, R8 ;  /* 0x000000ffff127224 */ /* 0x000fce00078e0008 */
.L_x_8289:
[----:B------:R-:W-:Y:S05]  /*9700*/  BSYNC B1 ;  /* 0x0000000000017941 */ /* 0x000fea0003800000 */
.L_x_8287:
        /* <DEDUP_REMOVED lines=16> */
.L_x_8293:
[----:B------:R-:W-:Y:S05]  /*9810*/  BSYNC B2 ;  /* 0x0000000000027941 */ /* 0x000fea0003800000 */
.L_x_8292:
        /* <DEDUP_REMOVED lines=44> */
.L_x_8291:
[----:B------:R-:W-:Y:S05]  /*9ae0*/  BSYNC B1 ;  /* 0x0000000000017941 */ /* 0x000fea0003800000 */
.L_x_8290:
        /* <DEDUP_REMOVED lines=8> */
[----:B-1----:R-:W-:Y:S02]  /*9b70*/  FSEL R135, R98, RZ, !P4 ;  /* 0x000000ff62877208 */ /* 0x002fe40006000000 */
[----:B------:R-:W-:-:S03]  /*9b80*/  SEL R18, RZ, 0x1, P4 ;  /* 0x00000001ff127807 */ /* 0x000fc60002000000 */
[----:B------:R-:W-:-:S07]  /*9b90*/  @P0 FADD.FTZ R135, R104, R135 ;  /* 0x0000008768870221 */ /* 0x000fce0000010000 */
.L_x_8286:
[----:B------:R-:W-:Y:S05]  /*9ba0*/  BSYNC B0 ;  /* 0x0000000000007941 */ /* 0x000fea0003800000 */
.L_x_8284:
        /* <DEDUP_REMOVED lines=9> */
.L_x_8295:
        /* <DEDUP_REMOVED lines=12> */
.L_x_8298:
[----:B------:R-:W-:-:S07]  /*9d00*/  IMAD.MOV.U32 R19, RZ, RZ, R8 ;  /* 0x000000ffff137224 */ /* 0x000fce00078e0008 */
.L_x_8299:
[----:B------:R-:W-:Y:S05]  /*9d10*/  BSYNC B1 ;  /* 0x0000000000017941 */ /* 0x000fea0003800000 */
.L_x_8297:
        /* <DEDUP_REMOVED lines=16> */
.L_x_8303:
[----:B------:R-:W-:Y:S05]  /*9e20*/  BSYNC B2 ;  /* 0x0000000000027941 */ /* 0x000fea0003800000 */
.L_x_8302:
        /* <DEDUP_REMOVED lines=44> */
.L_x_8301:
[----:B------:R-:W-:Y:S05]  /*a0f0*/  BSYNC B1 ;  /* 0x0000000000017941 */ /* 0x000fea0003800000 */
.L_x_8300:
        /* <DEDUP_REMOVED lines=13> */
.L_x_8296:
[----:B------:R-:W-:Y:S05]  /*a1d0*/  BSYNC B0 ;  /* 0x0000000000007941 */ /* 0x000fea0003800000 */
.L_x_8294:
[----:B------:R-:W-:Y:S01]  /*a1e0*/  VIADD R104, R153, 0x180 ;  /* 0x0000018099687836 */ /* 0x000fe20000000000 */
[----:B------:R-:W-:Y:S01]  /*a1f0*/  F2FP.BF16.F32.PACK_AB R99, R133, R135 ;  /* 0x000000878563723e */ /* 0x000fe200000010ff */
[----:B------:R-:W-:Y:S01]  /*a200*/  IMAD.WIDE.U32 R152, R155, 0x10, R130 ;  /* 0x000000109b987825 */ /* 0x000fe200078e0082 */
[----:B------:R-:W-:Y:S01]  /*a210*/  F2FP.BF16.F32.PACK_AB R98, R137, R141 ;  /* 0x0000008d8962723e */ /* 0x000fe200000010ff */
[----:B------:R-:W0:Y:S01]  /*a220*/  @P1 LDC.64 R150, c[0x0][0x220] ;  /* 0x00008800ff961b82 */ /* 0x000e220000000a00 */
[----:B------:R-:W-:Y:S01]  /*a230*/  F2FP.BF16.F32.PACK_AB R97, R143, R145 ;  /* 0x000000918f61723e */ /* 0x000fe200000010ff */
[----:B------:R-:W-:Y:S01]  /*a240*/  BSSY B0, `(.L_x_8304) ;  /* 0x000001c000007945 */ /* 0x000fe20003800000 */
[----:B------:R-:W-:Y:S02]  /*a250*/  F2FP.BF16.F32.PACK_AB R96, R147, R149 ;  /* 0x000000959360723e */ /* 0x000fe400000010ff */
[----:B------:R-:W-:-:S03]  /*a260*/  IADD3 R100, R100, 0x180, RZ ;  /* 0x0000018064647810 */ /* 0x000fc60007ffe0ff */
[----:B------:R-:W1:Y:S01]  /*a270*/  @P0 LDC.64 R138, c[0x0][0x230] ;  /* 0x00008c00ff8a0b82 */ /* 0x000e620000000a00 */
        /* <DEDUP_REMOVED lines=24> */
.L_x_8305:
[----:B------:R-:W-:Y:S05]  /*a400*/  BSYNC B0 ;  /* 0x0000000000007941 */ /* 0x000fea0003800000 */
.L_x_8304:
        /* <DEDUP_REMOVED lines=10> */
.L_x_8307:
        /* <DEDUP_REMOVED lines=12> */
.L_x_8310:
[----:B------:R-:W-:-:S07]  /*a570*/  MOV R12, R8 ;  /* 0x00000008000c7202 */ /* 0x000fce0000000f00 */
.L_x_8311:
[----:B------:R-:W-:Y:S05]  /*a580*/  BSYNC B1 ;  /* 0x0000000000017941 */ /* 0x000fea0003800000 */
.L_x_8309:
        /* <DEDUP_REMOVED lines=16> */
.L_x_8315:
[----:B------:R-:W-:Y:S05]  /*a690*/  BSYNC B2 ;  /* 0x0000000000027941 */ /* 0x000fea0003800000 */
.L_x_8314:
        /* <DEDUP_REMOVED lines=44> */
.L_x_8313:
[----:B------:R-:W-:Y:S05]  /*a960*/  BSYNC B1 ;  /* 0x0000000000017941 */ /* 0x000fea0003800000 */
.L_x_8312:
        /* <DEDUP_REMOVED lines=11> */
.L_x_8308:
[----:B------:R-:W-:Y:S05]  /*aa20*/  BSYNC B0 ;  /* 0x0000000000007941 */ /* 0x000fea0003800000 */
.L_x_8306:
        /* <DEDUP_REMOVED lines=9> */
.L_x_8317:
        /* <DEDUP_REMOVED lines=12> */
.L_x_8320:
[----:B------:R-:W-:-:S07]  /*ab80*/  MOV R13, R8 ;  /* 0x00000008000d7202 */ /* 0x000fce0000000f00 */
.L_x_8321:
[----:B------:R-:W-:Y:S05]  /*ab90*/  BSYNC B1 ;  /* 0x0000000000017941 */ /* 0x000fea0003800000 */
.L_x_8319:
        /* <DEDUP_REMOVED lines=16> */
.L_x_8325:
[----:B------:R-:W-:Y:S05]  /*aca0*/  BSYNC B2 ;  /* 0x0000000000027941 */ /* 0x000fea0003800000 */
.L_x_8324:
        /* <DEDUP_REMOVED lines=44> */
.L_x_8323:
[----:B------:R-:W-:Y:S05]  /*af70*/  BSYNC B1 ;  /* 0x0000000000017941 */ /* 0x000fea0003800000 */
.L_x_8322:
        /* <DEDUP_REMOVED lines=13> */
.L_x_8318:
[----:B------:R-:W-:Y:S05]  /*b050*/  BSYNC B0 ;  /* 0x0000000000007941 */ /* 0x000fea0003800000 */
.L_x_8316:
        /* <DEDUP_REMOVED lines=8> */
.L_x_8327:
        /* <DEDUP_REMOVED lines=12> */
.L_x_8330:
[----:B------:R-:W-:-:S07]  /*b1a0*/  MOV R14, R8 ;  /* 0x00000008000e7202 */ /* 0x000fce0000000f00 */
.L_x_8331:
[----:B------:R-:W-:Y:S05]  /*b1b0*/  BSYNC B1 ;  /* 0x0000000000017941 */ /* 0x000fea0003800000 */
.L_x_8329:
        /* <DEDUP_REMOVED lines=16> */
.L_x_8335:
[----:B------:R-:W-:Y:S05]  /*b2c0*/  BSYNC B2 ;  /* 0x0000000000027941 */ /* 0x000fea0003800000 */
.L_x_8334:
        /* <DEDUP_REMOVED lines=44> */
.L_x_8333:
[----:B------:R-:W-:Y:S05]  /*b590*/  BSYNC B1 ;  /* 0x0000000000017941 */ /* 0x000fea0003800000 */
.L_x_8332:
        /* <DEDUP_REMOVED lines=11> */
.L_x_8328:
[----:B------:R-:W-:Y:S05]  /*b650*/  BSYNC B0 ;  /* 0x0000000000007941 */ /* 0x000fea0003800000 */
.L_x_8326:
        /* <DEDUP_REMOVED lines=9> */
.L_x_8337:
        /* <DEDUP_REMOVED lines=12> */
.L_x_8340:
[----:B------:R-:W-:-:S07]  /*b7b0*/  MOV R15, R8 ;  /* 0x00000008000f7202 */ /* 0x000fce0000000f00 */
.L_x_8341:
[----:B------:R-:W-:Y:S05]  /*b7c0*/  BSYNC B1 ;  /* 0x0000000000017941 */ /* 0x000fea0003800000 */
.L_x_8339:
        /* <DEDUP_REMOVED lines=16> */
.L_x_8345:
[----:B------:R-:W-:Y:S05]  /*b8d0*/  BSYNC B2 ;  /* 0x0000000000027941 */ /* 0x000fea0003800000 */
.L_x_8344:
        /* <DEDUP_REMOVED lines=44> */
.L_x_8343:
[----:B------:R-:W-:Y:S05]  /*bba0*/  BSYNC B1 ;  /* 0x0000000000017941 */ /* 0x000fea0003800000 */
.L_x_8342:
        /* <DEDUP_REMOVED lines=13> */
.L_x_8338:
[----:B------:R-:W-:Y:S05]  /*bc80*/  BSYNC B0 ;  /* 0x0000000000007941 */ /* 0x000fea0003800000 */
.L_x_8336:
        /* <DEDUP_REMOVED lines=8> */
.L_x_8347:
        /* <DEDUP_REMOVED lines=12> */
.L_x_8350:
[----:B------:R-:W-:-:S07]  /*bdd0*/  MOV R16, R8 ;  /* 0x0000000800107202 */ /* 0x000fce0000000f00 */
.L_x_8351:
[----:B------:R-:W-:Y:S05]  /*bde0*/  BSYNC B1 ;  /* 0x0000000000017941 */ /* 0x000fea0003800000 */
.L_x_8349:
        /* <DEDUP_REMOVED lines=16> */
.L_x_8355:
[----:B------:R-:W-:Y:S05]  /*bef0*/  BSYNC B2 ;  /* 0x0000000000027941 */ /* 0x000fea0003800000 */
.L_x_8354:
        /* <DEDUP_REMOVED lines=44> */
.L_x_8353:
[----:B------:R-:W-:Y:S05]  /*c1c0*/  BSYNC B1 ;  /* 0x0000000000017941 */ /* 0x000fea0003800000 */
.L_x_8352:
        /* <DEDUP_REMOVED lines=11> */
.L_x_8348:
[----:B------:R-:W-:Y:S05]  /*c280*/  BSYNC B0 ;  /* 0x0000000000007941 */ /* 0x000fea0003800000 */
.L_x_8346:
        /* <DEDUP_REMOVED lines=9> */
.L_x_8357:
        /* <DEDUP_REMOVED lines=12> */
.L_x_8360:
[----:B------:R-:W-:-:S07]  /*c3e0*/  MOV R17, R8 ;  /* 0x0000000800117202 */ /* 0x000fce0000000f00 */
.L_x_8361:
[----:B------:R-:W-:Y:S05]  /*c3f0*/  BSYNC B1 ;  /* 0x0000000000017941 */ /* 0x000fea0003800000 */
.L_x_8359:
        /* <DEDUP_REMOVED lines=16> */
.L_x_8365:
[----:B------:R-:W-:Y:S05]  /*c500*/  BSYNC B2 ;  /* 0x0000000000027941 */ /* 0x000fea0003800000 */
.L_x_8364:
        /* <DEDUP_REMOVED lines=44> */
.L_x_8363:
[----:B------:R-:W-:Y:S05]  /*c7d0*/  BSYNC B1 ;  /* 0x0000000000017941 */ /* 0x000fea0003800000 */
.L_x_8362:
        /* <DEDUP_REMOVED lines=13> */
.L_x_8358:
[----:B------:R-:W-:Y:S05]  /*c8b0*/  BSYNC B0 ;  /* 0x0000000000007941 */ /* 0x000fea0003800000 */
.L_x_8356:
        /* <DEDUP_REMOVED lines=8> */
.L_x_8367:
        /* <DEDUP_REMOVED lines=12> */
.L_x_8370:
[----:B------:R-:W-:-:S07]  /*ca00*/  MOV R18, R8 ;  /* 0x0000000800127202 */ /* 0x000fce0000000f00 */
.L_x_8371:
[----:B------:R-:W-:Y:S05]  /*ca10*/  BSYNC B1 ;  /* 0x0000000000017941 */ /* 0x000fea0003800000 */
.L_x_8369:
        /* <DEDUP_REMOVED lines=16> */
.L_x_8375:
[----:B------:R-:W-:Y:S05]  /*cb20*/  BSYNC B2 ;  /* 0x0000000000027941 */ /* 0x000fea0003800000 */
.L_x_8374:
        /* <DEDUP_REMOVED lines=44> */
.L_x_8373:
[----:B------:R-:W-:Y:S05]  /*cdf0*/  BSYNC B1 ;  /* 0x0000000000017941 */ /* 0x000fea0003800000 */
.L_x_8372:
        /* <DEDUP_REMOVED lines=11> */
.L_x_8368:
[----:B------:R-:W-:Y:S05]  /*ceb0*/  BSYNC B0 ;  /* 0x0000000000007941 */ /* 0x000fea0003800000 */
.L_x_8366:
[----:B------:R-:W-:Y:S04]  /*cec0*/  BSSY B0, `(.L_x_8376) ;  /* 0x0000062000007945 */ /* 0x000fe80003800000 */
[----:B------:R-:W-:Y:S05]  /*ced0*/  @P3 BRA `(.L_x_8377) ;  /* 0x00000000001c3947 */ /* 0x000fea0003800000 */
[----:B-1----:R-:W-:Y:S01]  /*cee0*/  MOV R151, RZ ;  /* 0x000000ff00977202 */ /* 0x002fe20000000f00 */
[----:B------:R-:W-:Y:S01]  /*cef0*/  IMAD.MOV.U32 R108, RZ, RZ, R96 ;  /* 0x000000ffff6c7224 */ /* 0x000fe200078e0060 */
[----:B------:R-:W-:Y:S06]  /*cf00*/  @!P0 BRA `(.L_x_8378) ;  /* 0x0000000400748947 */ /* 0x000fec0003800000 */
[----:B-----5:R-:W-:Y:S02]  /*cf10*/  PRMT R151, R91, 0x7632, R151 ;  /* 0x000076325b977816 */ /* 0x020fe40000000097 */
[----:B------:R-:W-:-:S03]  /*cf20*/  MOV R108, R96 ;  /* 0x00000060006c7202 */ /* 0x000fc60000000f00 */
[----:B------:R-:W-:Y:S01]  /*cf30*/  IMAD.U32 R151, R151, 0x10000, RZ ;  /* 0x0001000097977824 */ /* 0x000fe200078e00ff */
[----:B------:R-:W-:Y:S06]  /*cf40*/  BRA `(.L_x_8378) ;  /* 0x0000000400647947 */ /* 0x000fec0003800000 */
.L_x_8377:
        /* <DEDUP_REMOVED lines=12> */
.L_x_8380:
[----:B------:R-:W-:-:S07]  /*d010*/  MOV R19, R8 ;  /* 0x0000000800137202 */ /* 0x000fce0000000f00 */
.L_x_8381:
[----:B------:R-:W-:Y:S05]  /*d020*/  BSYNC B1 ;  /* 0x0000000000017941 */ /* 0x000fea0003800000 */
.L_x_8379:
        /* <DEDUP_REMOVED lines=16> */
.L_x_8385:
[----:B------:R-:W-:Y:S05]  /*d130*/  BSYNC B2 ;  /* 0x0000000000027941 */ /* 0x000fea0003800000 */
.L_x_8384:
        /* <DEDUP_REMOVED lines=44> */
.L_x_8383:
[----:B------:R-:W-:Y:S05]  /*d400*/  BSYNC B1 ;  /* 0x0000000000017941 */ /* 0x000fea0003800000 */
.L_x_8382:
        /* <DEDUP_REMOVED lines=11> */
[----:B-1----:R-:W-:-:S05]  /*d4c0*/  FSEL R151, R96, RZ, !P3 ;  /* 0x000000ff60977208 */ /* 0x002fca0005800000 */
[----:B------:R-:W-:-:S07]  /*d4d0*/  @P0 FADD.FTZ R151, R151, R98 ;  /* 0x0000006297970221 */ /* 0x000fce0000010000 */
.L_x_8378:
[----:B------:R-:W-:Y:S05]  /*d4e0*/  BSYNC B0 ;  /* 0x0000000000007941 */ /* 0x000fea0003800000 */
.L_x_8376:
        /* <DEDUP_REMOVED lines=8> */
[----:B------:R-:W-:-:S02]  /*d570*/  LOP3.LUT P0, RZ, R102, 0xff, RZ, 0xc0, !PT ;  /* 0x000000ff66ff7812 */ /* 0x000fc4000780c0ff */
[----:B------:R-:W-:Y:S01]  /*d580*/  LOP3.LUT P3, RZ, R0, 0x1f, RZ, 0xc0, !PT ;  /* 0x0000001f00ff7812 */ /* 0x000fe2000786c0ff */
        /* <DEDUP_REMOVED lines=53> */
.L_x_8387:
[----:B------:R-:W-:Y:S05]  /*d8e0*/  BSYNC B0 ;  /* 0x0000000000007941 */ /* 0x000fea0003800000 */
.L_x_8386:
[----:B------:R-:W-:Y:S01]  /*d8f0*/  UMOV UR34, 0xffffffff ;  /* 0xffffffff00227882 */ /* 0x000fe20000000000 */
[----:B------:R-:W-:Y:S02]  /*d900*/  @!P0 VIADD R102, R102, 0x4 ;  /* 0x0000000466668836 */ /* 0x000fe40000000000 */
        /* <DEDUP_REMOVED lines=86> */
.L_x_8402:
[----:B------:R-:W2:Y:S01]  /*de70*/  @!P3 S2R R98, SR_CgaCtaId ;  /* 0x000000000062b919 */ /* 0x000ea20000008800 */
[----:B------:R-:W-:Y:S01]  /*de80*/  @!P3 MOV R97, 0x400 ;  /* 0x000004000061b802 */ /* 0x000fe20000000f00 */
[----:B------:R-:W-:Y:S05]  /*de90*/  WARPSYNC.ALL ;  /* 0x0000000000007948 */ /* 0x000fea0003800000 */
[----:B------:R-:W-:Y:S02]  /*dea0*/  LOP3.LUT R99, R104, 0x3, RZ, 0xc0, !PT ;  /* 0x0000000368637812 */ /* 0x000fe400078ec0ff */
[----:B--2---:R-:W-:Y:S01]  /*deb0*/  @!P3 LEA R139, R98, R97, 0x18 ;  /* 0x00000061628bb211 */ /* 0x004fe200078ec0ff */
[----:B-1----:R-:W-:Y:S01]  /*dec0*/  FADD.FTZ R97, R131, R106 ;  /* 0x0000006a83617221 */ /* 0x002fe20000010000 */
[----:B------:R-:W-:-:S02]  /*ded0*/  @!P3 IADD3 R98, R102, R99, RZ ;  /* 0x000000636662b210 */ /* 0x000fc40007ffe0ff */
[----:B0-----:R-:W-:-:S03]  /*dee0*/  LOP3.LUT R131, R0, 0x1f, RZ, 0xc0, !PT ;  /* 0x0000001f00837812 */ /* 0x001fc600078ec0ff */
[----:B------:R-:W-:Y:S01]  /*def0*/  @!P3 IMAD R98, R98, 0x8, R139 ;  /* 0x000000086262b824 */ /* 0x000fe200078e028b */
[----:B------:R-:W-:-:S04]  /*df00*/  ISETP.GT.U32.AND P1, PT, R131, 0x3, PT ;  /* 0x000000038300780c */ /* 0x000fc80003f24070 */
[----:B------:R0:W-:Y:S09]  /*df10*/  @!P3 STS.64 [R98], R96 ;  /* 0x000000606200b388 */ /* 0x0001f20000000a00 */
[----:B0-----:R-:W0:Y:S01]  /*df20*/  @!P1 S2R R97, SR_CgaCtaId ;  /* 0x0000000000619919 */ /* 0x001e220000008800 */
[----:B------:R-:W-:Y:S01]  /*df30*/  @!P1 MOV R96, 0x400 ;  /* 0x0000040000609802 */ /* 0x000fe20000000f00 */
[----:B------:R-:W-:Y:S01]  /*df40*/  HFMA2.MMA R98, -RZ, RZ, 0, 0 ;  /* 0x00000000ff627435 */ /* 0x000fe200000001ff */
[----:B------:R-:W-:Y:S01]  /*df50*/  @!P1 IADD3 R102, R102, R131, RZ ;  /* 0x0000008366669210 */ /* 0x000fe20007ffe0ff */
[----:B------:R-:W-:Y:S04]  /*df60*/  BAR.SYNC.DEFER_BLOCKING 0x0 ;  /* 0x0000000000007b1d */ /* 0x000fe80000010000 */
[----:B------:R-:W-:-:S02]  /*df70*/  @!P1 IMAD.MOV.U32 R98, RZ, RZ, 0x400 ;  /* 0x00000400ff629424 */ /* 0x000fc400078e00ff */
[----:B------:R-:W-:Y:S01]  /*df80*/  BSSY B0, `(.L_x_8389) ;  /* 0x00000bc000007945 */ /* 0x000fe20003800000 */
[----:B0-----:R-:W-:Y:S02]  /*df90*/  @!P1 LEA R131, R97, R96, 0x18 ;  /* 0x0000006061839211 */ /* 0x001fe400078ec0ff */
[----:B------:R-:W-:-:S03]  /*dfa0*/  CS2R R96, SRZ ;  /* 0x0000000000607805 */ /* 0x000fc6000001ff00 */
[----:B------:R-:W-:Y:S02]  /*dfb0*/  @!P1 IMAD R102, R102, 0x8, R131 ;  /* 0x0000000866669824 */ /* 0x000fe400078e0283 */
[----:B------:R-:W0:Y:S04]  /*dfc0*/  SHFL.DOWN PT, R131, R98, 0x2, 0x1f ;  /* 0x08401f0062837f89 */ /* 0x000e2800000e0000 */
[----:B------:R1:W2:Y:S01]  /*dfd0*/  @!P1 LDS.64 R96, [R102] ;  /* 0x0000000066609984 */ /* 0x0002a20000000a00 */
[----:B------:R-:W-:Y:S02]  /*dfe0*/  LOP3.LUT P1, RZ, R99, 0x1f, R0, 0xf8, !PT ;  /* 0x0000001f63ff7812 */ /* 0x000fe4000782f800 */
[-C--:B-1----:R-:W-:Y:S02]  /*dff0*/  I2FP.F32.S32 R102, R98.reuse ;  /* 0x0000006200667245 */ /* 0x082fe40000201400 */
[----:B0-----:R-:W-:-:S02]  /*e000*/  IADD3 R104, R131, R98, RZ ;  /* 0x0000006283687210 */ /* 0x001fc40007ffe0ff */
[----:B------:R-:W-:Y:S02]  /*e010*/  I2FP.F32.S32 R112, R131 ;  /* 0x0000008300707245 */ /* 0x000fe40000201400 */
[----:B------:R-:W-:Y:S01]  /*e020*/  I2FP.F32.S32 R106, R104 ;  /* 0x00000068006a7245 */ /* 0x000fe20000201400 */
[----:B------:R-:W0:Y:S03]  /*e030*/  SHFL.DOWN PT, R114, R104, 0x1, 0x1f ;  /* 0x08201f0068727f89 */ /* 0x000e2600000e0000 */
[----:B------:R-:W1:Y:S01]  /*e040*/  MUFU.RCP R110, R106 ;  /* 0x0000006a006e7308 */ /* 0x000e620000001000 */
[----:B--2---:R-:W2:Y:S04]  /*e050*/  SHFL.DOWN PT, R139, R96, 0x2, 0x1f ;  /* 0x08401f00608b7f89 */ /* 0x004ea800000e0000 */
[----:B------:R-:W3:Y:S01]  /*e060*/  SHFL.DOWN PT, R100, R97, 0x2, 0x1f ;  /* 0x08401f0061647f89 */ /* 0x000ee200000e0000 */
[----:B0-----:R-:W-:Y:S01]  /*e070*/  IMAD.IADD R104, R104, 0x1, R114 ;  /* 0x0000000168687824 */ /* 0x001fe200078e0272 */
[----:B------:R-:W-:-:S04]  /*e080*/  I2FP.F32.S32 R114, R114 ;  /* 0x0000007200727245 */ /* 0x000fc80000201400 */
        /* <DEDUP_REMOVED lines=24> */
[----:B------:R-:W2:Y:S01]  /*e210*/  LDC R104, c[0x0][0x2d8] ;  /* 0x0000b600ff687b82 */ /* 0x000ea20000000800 */
[----:B------:R-:W2:Y:S07]  /*e220*/  SHFL.IDX PT, R139, R139, RZ, 0x1f ;  /* 0x00001fff8b8b7589 */ /* 0x000eae00000e0000 */
[----:B------:R-:W3:Y:S01]  /*e230*/  @!P1 LDC.64 R98, c[0x0][0x258] ;  /* 0x00009600ff629b82 */ /* 0x000ee20000000a00 */
[----:B0-----:R-:W-:Y:S01]  /*e240*/  @!P1 LEA R96, P3, R2, R96, 0x2 ;  /* 0x0000006002609211 */ /* 0x001fe200078610ff */
[----:B-1----:R-:W-:-:S03]  /*e250*/  FMUL.FTZ R102, R100, R100 ;  /* 0x0000006464667220 */ /* 0x002fc60000410000 */
[----:B------:R-:W-:Y:S02]  /*e260*/  @!P1 LEA.HI.X R97, R2, R97, R94, 0x2, P3 ;  /* 0x0000006102619211 */ /* 0x000fe400018f145e */
[----:B------:R-:W-:Y:S01]  /*e270*/  FSEL R131, R102, RZ, P2 ;  /* 0x000000ff66837208 */ /* 0x000fe20001000000 */
[----:B--2---:R-:W-:Y:S02]  /*e280*/  FFMA.FTZ R102, R139, UR11, R104 ;  /* 0x0000000b8b667c23 */ /* 0x004fe40008010068 */
[----:B------:R0:W-:Y:S02]  /*e290*/  @!P1 STG.E desc[UR4][R96.64], R100 ;  /* 0x0000006460009986 */ /* 0x0001e4000c101904 */
[----:B------:R-:W-:Y:S01]  /*e2a0*/  FADD.FTZ R131, R102, R131 ;  /* 0x0000008366837221 */ /* 0x000fe20000010000 */
[----:B---3--:R-:W-:-:S05]  /*e2b0*/  @!P1 LEA R98, P4, R2, R98, 0x2 ;  /* 0x0000006202629211 */ /* 0x008fca00078810ff */
[----:B------:R-:W1:Y:S01]  /*e2c0*/  MUFU.RSQ R131, R131 ;  /* 0x0000008300837308 */ /* 0x000e620000001400 */
[----:B------:R-:W-:-:S05]  /*e2d0*/  @!P1 LEA.HI.X R99, R2, R99, R94, 0x2, P4 ;  /* 0x0000006302639211 */ /* 0x000fca00020f145e */
[----:B-1----:R0:W-:Y:S01]  /*e2e0*/  @!P1 STG.E desc[UR4][R98.64], R131 ;  /* 0x0000008362009986 */ /* 0x0021e2000c101904 */
[----:B------:R-:W-:-:S13]  /*e2f0*/  ISETP.GE.AND P1, PT, R92, 0x1, PT ;  /* 0x000000015c00780c */ /* 0x000fda0003f26270 */
[----:B0-----:R-:W-:Y:S05]  /*e300*/  @!P1 BRA `(.L_x_8390) ;  /* 0x00000008000c9947 */ /* 0x001fea0003800000 */
[----:B------:R-:W-:Y:S02]  /*e310*/  IADD3 R92, R92, -0x1, RZ ;  /* 0xffffffff5c5c7810 */ /* 0x000fe40007ffe0ff */
[----:B------:R-:W-:-:S03]  /*e320*/  FSEL R94, R100, RZ, !P2 ;  /* 0x000000ff645e7208 */ /* 0x000fc60005000000 */
[----:B------:R-:W-:Y:S02]  /*e330*/  IMAD R92, R92, R93, RZ ;  /* 0x0000005d5c5c7224 */ /* 0x000fe400078e02ff */
[C---:B------:R-:W-:Y:S01]  /*e340*/  FADD.FTZ R96, -R94.reuse, R95 ;  /* 0x0000005f5e607221 */ /* 0x040fe20000010100 */
[C---:B------:R-:W-:Y:S01]  /*e350*/  FADD.FTZ R98, -R94.reuse, R101 ;  /* 0x000000655e627221 */ /* 0x040fe20000010100 */
[C---:B------:R-:W-:Y:S01]  /*e360*/  FADD.FTZ R130, -R94.reuse, R117 ;  /* 0x000000755e827221 */ /* 0x040fe20000010100 */
[----:B------:R-:W-:Y:S01]  /*e370*/  SHF.R.S32.HI R11, RZ, 0x1f, R92 ;  /* 0x0000001fff0b7819 */ /* 0x000fe2000001145c */
[----:B------:R-:W0:Y:S01]  /*e380*/  LDC.64 R116, c[0x0][0x2b8] ;  /* 0x0000ae00ff747b82 */ /* 0x000e220000000a00 */
[C---:B------:R-:W-:Y:S01]  /*e390*/  FADD.FTZ R124, -R94.reuse, R123 ;  /* 0x0000007b5e7c7221 */ /* 0x040fe20000010100 */
[C---:B------:R-:W-:Y:S01]  /*e3a0*/  FADD.FTZ R112, -R94.reuse, R111 ;  /* 0x0000006f5e707221 */ /* 0x040fe20000010100 */
[----:B------:R-:W-:Y:S01]  /*e3b0*/  LEA.HI R110, R11, R92, RZ, 0x3 ;  /* 0x0000005c0b6e7211 */ /* 0x000fe200078f18ff */
[C---:B------:R-:W-:Y:S01]  /*e3c0*/  FADD.FTZ R114, -R94.reuse, R113 ;  /* 0x000000715e727221 */ /* 0x040fe20000010100 */
[C---:B------:R-:W-:Y:S01]  /*e3d0*/  FMUL.FTZ R123, R131.reuse, R96 ;  /* 0x00000060837b7220 */ /* 0x040fe20000410000 */
[C---:B------:R-:W-:Y:S01]  /*e3e0*/  FMUL.FTZ R92, R131.reuse, R98 ;  /* 0x00000062835c7220 */ /* 0x040fe20000410000 */
[C---:B------:R-:W-:Y:S01]  /*e3f0*/  FADD.FTZ R118, -R94.reuse, R129 ;  /* 0x000000815e767221 */ /* 0x040fe20000010100 */
[C---:B------:R-:W-:Y:S01]  /*e400*/  FADD.FTZ R122, -R94.reuse, R125 ;  /* 0x0000007d5e7a7221 */ /* 0x040fe20000010100 */
[C---:B------:R-:W-:Y:S01]  /*e410*/  FADD.FTZ R132, -R94.reuse, R115 ;  /* 0x000000735e847221 */ /* 0x040fe20000010100 */
[C---:B------:R-:W-:Y:S01]  /*e420*/  FADD.FTZ R138, -R94.reuse, R145 ;  /* 0x000000915e8a7221 */ /* 0x040fe20000010100 */
[----:B------:R-:W-:Y:S01]  /*e430*/  FADD.FTZ R140, -R94, R143 ;  /* 0x0000008f5e8c7221 */ /* 0x000fe20000010100 */
[C---:B------:R-:W-:Y:S01]  /*e440*/  FMUL.FTZ R95, R131.reuse, R112 ;  /* 0x00000070835f7220 */ /* 0x040fe20000410000 */
[----:B------:R-:W-:Y:S01]  /*e450*/  FMUL.FTZ R114, R131, R114 ;  /* 0x0000007283727220 */ /* 0x000fe20000410000 */
[----:B------:R-:W-:Y:S01]  /*e460*/  FFMA.FTZ R123, R52, R123, R20 ;  /* 0x0000007b347b7223 */ /* 0x000fe20000010014 */
[----:B------:R-:W-:Y:S01]  /*e470*/  FFMA.FTZ R92, R53, R92, R21 ;  /* 0x0000005c355c7223 */ /* 0x000fe20000010015 */
[C---:B------:R-:W-:Y:S01]  /*e480*/  FADD.FTZ R148, -R94.reuse, R133 ;  /* 0x000000855e947221 */ /* 0x040fe20000010100 */
[C---:B------:R-:W-:Y:S01]  /*e490*/  FADD.FTZ R102, -R94.reuse, R105 ;  /* 0x000000695e667221 */ /* 0x040fe20000010100 */
[C---:B------:R-:W-:Y:S01]  /*e4a0*/  FMUL.FTZ R97, R131.reuse, R118 ;  /* 0x0000007683617220 */ /* 0x040fe20000410000 */
[C---:B------:R-:W-:Y:S01]  /*e4b0*/  FMUL.FTZ R133, R131.reuse, R130 ;  /* 0x0000008283857220 */ /* 0x040fe20000410000 */
[C---:B------:R-:W-:Y:S01]  /*e4c0*/  FADD.FTZ R100, -R94.reuse, R103 ;  /* 0x000000675e647221 */ /* 0x040fe20000010100 */
[C---:B------:R-:W-:Y:S01]  /*e4d0*/  FADD.FTZ R104, -R94.reuse, R107 ;  /* 0x0000006b5e687221 */ /* 0x040fe20000010100 */
[C---:B------:R-:W-:Y:S01]  /*e4e0*/  FMUL.FTZ R101, R131.reuse, R122 ;  /* 0x0000007a83657220 */ /* 0x040fe20000410000 */
[C---:B------:R-:W-:Y:S01]  /*e4f0*/  FMUL.FTZ R130, R131.reuse, R132 ;  /* 0x0000008483827220 */ /* 0x040fe20000410000 */
[----:B------:R-:W-:Y:S01]  /*e500*/  FADD.FTZ R106, -R94, R109 ;  /* 0x0000006d5e6a7221 */ /* 0x000fe20000010100 */
[C---:B------:R-:W-:Y:S01]  /*e510*/  FMUL.FTZ R103, R131.reuse, R138 ;  /* 0x0000008a83677220 */ /* 0x040fe20000410000 */
[----:B------:R-:W-:Y:S01]  /*e520*/  FMUL.FTZ R122, R131, R140 ;  /* 0x0000008c837a7220 */ /* 0x000fe20000410000 */
[----:B------:R-:W-:Y:S01]  /*e530*/  FFMA.FTZ R95, R58, R95, R26 ;  /* 0x0000005f3a5f7223 */ /* 0x000fe2000001001a */
[----:B------:R-:W-:Y:S01]  /*e540*/  FFMA.FTZ R132, R59, R114, R27 ;  /* 0x000000723b847223 */ /* 0x000fe2000001001b */
        /* <DEDUP_REMOVED lines=17> */
[C---:B------:R-:W-:Y:S01]  /*e660*/  FMUL.FTZ R94, R131.reuse, R102 ;  /* 0x00000066835e7220 */ /* 0x040fe20000410000 */
[----:B------:R-:W-:Y:S01]  /*e670*/  LOP3.LUT R11, R0, 0x7f, RZ, 0xc0, !PT ;  /* 0x0000007f000b7812 */ /* 0x000fe200078ec0ff */
[----:B------:R-:W-:Y:S01]  /*e680*/  FFMA.FTZ R123, R60, R97, R28 ;  /* 0x000000613c7b7223 */ /* 0x000fe2000001001c */
[C---:B------:R-:W-:Y:S01]  /*e690*/  FMUL.FTZ R99, R131.reuse, R104 ;  /* 0x0000006883637220 */ /* 0x040fe20000410000 */
[----:B------:R-:W-:Y:S01]  /*e6a0*/  FFMA.FTZ R97, R62, R101, R30 ;  /* 0x000000653e617223 */ /* 0x000fe2000001001e */
[----:B------:R-:W-:Y:S01]  /*e6b0*/  FMUL.FTZ R98, R131, R106 ;  /* 0x0000006a83627220 */ /* 0x000fe20000410000 */
        /* <DEDUP_REMOVED lines=8> */
[----:B------:R-:W-:Y:S01]  /*e740*/  FMUL.FTZ R105, R131, R150 ;  /* 0x0000009683697220 */ /* 0x000fe20000410000 */
[----:B------:R-:W-:Y:S01]  /*e750*/  LEA.HI.SX32 R111, R110, R11, 0x1d ;  /* 0x0000000b6e6f7211 */ /* 0x000fe200078feaff */
        /* <DEDUP_REMOVED lines=25> */
[C---:B------:R-:W-:Y:S01]  /*e8f0*/  VIADD R113, R111.reuse, 0x80 ;  /* 0x000000806f717836 */ /* 0x040fe20000000000 */
        /* <DEDUP_REMOVED lines=14> */
[----:B------:R-:W-:Y:S01]  /*e9e0*/  VIADD R131, R111, 0x180 ;  /* 0x000001806f837836 */ /* 0x000fe20000000000 */
[----:B------:R-:W-:Y:S01]  /*e9f0*/  F2FP.BF16.F32.PACK_AB R94, R99, R94 ;  /* 0x0000005e635e723e */ /* 0x000fe200000010ff */
[----:B0-----:R-:W-:Y:S01]  /*ea00*/  IMAD.WIDE.U32 R110, R111, 0x10, R116 ;  /* 0x000000106f6e7825 */ /* 0x001fe200078e0074 */
[----:B------:R-:W-:-:S02]  /*ea10*/  F2FP.BF16.F32.PACK_AB R93, R132, R93 ;  /* 0x0000005d845d723e */ /* 0x000fc400000010ff */
[----:B------:R-:W-:Y:S01]  /*ea20*/  F2FP.BF16.F32.PACK_AB R99, R130, R133 ;  /* 0x000000858263723e */ /* 0x000fe200000010ff */
[--C-:B------:R-:W-:Y:S01]  /*ea30*/  IMAD.WIDE.U32 R112, R113, 0x10, R116.reuse ;  /* 0x0000001071707825 */ /* 0x100fe200078e0074 */
[----:B------:R-:W-:Y:S01]  /*ea40*/  F2FP.BF16.F32.PACK_AB R98, R129, R98 ;  /* 0x000000628162723e */ /* 0x000fe200000010ff */
[----:B------:R0:W-:Y:S01]  /*ea50*/  STG.E.128 desc[UR4][R110.64], R92 ;  /* 0x0000005c6e007986 */ /* 0x0001e2000c101d04 */
[----:B------:R-:W-:Y:S01]  /*ea60*/  F2FP.BF16.F32.PACK_AB R97, R102, R97 ;  /* 0x000000616661723e */ /* 0x000fe200000010ff */
[--C-:B------:R-:W-:Y:S01]  /*ea70*/  IMAD.WIDE.U32 R114, R115, 0x10, R116.reuse ;  /* 0x0000001073727825 */ /* 0x100fe200078e0074 */
[----:B------:R-:W-:Y:S02]  /*ea80*/  F2FP.BF16.F32.PACK_AB R96, R96, R123 ;  /* 0x0000007b6060723e */ /* 0x000fe400000010ff */
[----:B------:R-:W-:Y:S01]  /*ea90*/  F2FP.BF16.F32.PACK_AB R103, R126, R103 ;  /* 0x000000677e67723e */ /* 0x000fe200000010ff */
[----:B------:R-:W-:Y:S01]  /*eaa0*/  IMAD.WIDE.U32 R116, R131, 0x10, R116 ;  /* 0x0000001083747825 */ /* 0x000fe200078e0074 */
[----:B------:R-:W-:Y:S01]  /*eab0*/  F2FP.BF16.F32.PACK_AB R102, R124, R125 ;  /* 0x0000007d7c66723e */ /* 0x000fe200000010ff */
[----:B------:R0:W-:Y:S01]  /*eac0*/  STG.E.128 desc[UR4][R112.64], R96 ;  /* 0x0000006070007986 */ /* 0x0001e2000c101d04 */
[----:B------:R-:W-:-:S02]  /*ead0*/  F2FP.BF16.F32.PACK_AB R100, R118, R107 ;  /* 0x0000006b7664723e */ /* 0x000fc400000010ff */
[----:B------:R-:W-:Y:S02]  /*eae0*/  F2FP.BF16.F32.PACK_AB R105, R104, R105 ;  /* 0x000000696869723e */ /* 0x000fe400000010ff */
[----:B------:R-:W-:Y:S01]  /*eaf0*/  F2FP.BF16.F32.PACK_AB R107, R120, R121 ;  /* 0x00000079786b723e */ /* 0x000fe200000010ff */
[----:B------:R0:W-:Y:S01]  /*eb00*/  STG.E.128 desc[UR4][R114.64], R100 ;  /* 0x0000006472007986 */ /* 0x0001e2000c101d04 */
[----:B------:R-:W-:Y:S02]  /*eb10*/  F2FP.BF16.F32.PACK_AB R106, R106, R119 ;  /* 0x000000776a6a723e */ /* 0x000fe400000010ff */
[----:B------:R-:W-:-:S05]  /*eb20*/  F2FP.BF16.F32.PACK_AB R104, R109, R122 ;  /* 0x0000007a6d68723e */ /* 0x000fca00000010ff */
[----:B------:R0:W-:Y:S02]  /*eb30*/  STG.E.128 desc[UR4][R116.64], R104 ;  /* 0x0000006874007986 */ /* 0x0001e4000c101d04 */
.L_x_8390:
[----:B------:R-:W-:Y:S05]  /*eb40*/  BSYNC B0 ;  /* 0x0000000000007941 */ /* 0x000fea0003800000 */
.L_x_8389:
[----:B------:R-:W-:Y:S02]  /*eb50*/  IADD3 R2, R2, UR14, RZ ;  /* 0x0000000e02027c10 */ /* 0x000fe4000fffe0ff */
[----:B0-----:R-:W-:Y:S02]  /*eb60*/  SEL R102, RZ, 0x1, P0 ;  /* 0x00000001ff667807 */ /* 0x001fe40000000000 */
[----:B------:R-:W-:-:S13]  /*eb70*/  ISETP.GE.AND P1, PT, R2, UR15, PT ;  /* 0x0000000f02007c0c */ /* 0x000fda000bf26270 */
[----:B------:R-:W-:Y:S05]  /*eb80*/  @!P1 BRA `(.L_x_8391) ;  /* 0xffffff1c00649947 */ /* 0x000fea000383ffff */
[----:B------:R-:W-:Y:S05]  /*eb90*/  EXIT ;  /* 0x000000000000794d */ /* 0x000fea0003800000 */
.L_x_8388:
[----:B------:R-:W-:Y:S01]  /*eba0*/  IMAD.MOV.U32 R139, RZ, RZ, R106 ;  /* 0x000000ffff8b7224 */ /* 0x000fe200078e006a */
[----:B------:R-:W-:Y:S01]  /*ebb0*/  MOV R116, 0x1 ;  /* 0x0000000100747802 */ /* 0x000fe20000000f00 */
[----:B------:R-:W-:Y:S01]  /*ebc0*/  IMAD.MOV.U32 R118, RZ, RZ, 0x1f ;  /* 0x0000001fff767424 */ /* 0x000fe200078e00ff */
[----:B------:R-:W-:-:S07]  /*ebd0*/  MOV R112, 0xffffffff ;  /* 0xffffffff00707802 */ /* 0x000fce0000000f00 */
[----:B01---5:R-:W-:Y:S05]  /*ebe0*/  WARPSYNC.COLLECTIVE R112, `(.L_x_8392) ;  /* 0x0000000070087348 */ /* 0x023fea0003c00000 */
[----:B------:R2:W3:Y:S02]  /*ebf0*/  SHFL.BFLY P1, R114, R139, R116, R118 ;  /* 0x0c0000748b727389 */ /* 0x0004e40000020076 */
[----:B0123-5:R-:W-:Y:S01]  /*ec00*/  ENDCOLLECTIVE ;  /* 0x000000000000791b */ /* 0x02ffe20003800000 */
.L_x_8392:
[----:B------:R-:W-:Y:S02]  /*ec10*/  IMAD.MOV.U32 R116, RZ, RZ, 0x2 ;  /* 0x00000002ff747424 */ /* 0x000fe400078e00ff */
[----:B------:R-:W-:-:S04]  /*ec20*/  IMAD.MOV.U32 R97, RZ, RZ, R114 ;  /* 0x000000ffff617224 */ /* 0x000fc800078e0072 */
[----:B------:R-:W-:-:S05]  /*ec30*/  FADD.FTZ R98, R106, R97 ;  /* 0x000000616a627221 */ /* 0x000fca0000010000 */
[----:B------:R-:W-:-:S07]  /*ec40*/  MOV R139, R98 ;  /* 0x00000062008b7202 */ /* 0x000fce0000000f00 */
[----:B------:R-:W-:Y:S05]  /*ec50*/  WARPSYNC.COLLECTIVE R112, `(.L_x_8393) ;  /* 0x0000000070087348 */ /* 0x000fea0003c00000 */
[----:B------:R0:W1:Y:S02]  /*ec60*/  SHFL.BFLY P1, R114, R139, R116, R118 ;  /* 0x0c0000748b727389 */ /* 0x0000640000020076 */
[----:B01----:R-:W-:Y:S01]  /*ec70*/  ENDCOLLECTIVE ;  /* 0x000000000000791b */ /* 0x003fe20003800000 */
.L_x_8393:
[----:B------:R-:W-:Y:S01]  /*ec80*/  HFMA2.MMA R116, -RZ, RZ, 0, 2.384185791015625e-07 ;  /* 0x00000004ff747435 */ /* 0x000fe200000001ff */
[----:B------:R-:W-:-:S05]  /*ec90*/  MOV R97, R114 ;  /* 0x0000007200617202 */ /* 0x000fca0000000f00 */
[----:B------:R-:W-:-:S04]  /*eca0*/  FADD.FTZ R99, R98, R97 ;  /* 0x0000006162637221 */ /* 0x000fc80000010000 */
[----:B------:R-:W-:-:S07]  /*ecb0*/  IMAD.MOV.U32 R139, RZ, RZ, R99 ;  /* 0x000000ffff8b7224 */ /* 0x000fce00078e0063 */
[----:B------:R-:W-:Y:S05]  /*ecc0*/  WARPSYNC.COLLECTIVE R112, `(.L_x_8394) ;  /* 0x0000000070087348 */ /* 0x000fea0003c00000 */
[----:B------:R0:W1:Y:S02]  /*ecd0*/  SHFL.BFLY P1, R114, R139, R116, R118 ;  /* 0x0c0000748b727389 */ /* 0x0000640000020076 */
[----:B01----:R-:W-:Y:S01]  /*ece0*/  ENDCOLLECTIVE ;  /* 0x000000000000791b */ /* 0x003fe20003800000 */
.L_x_8394:
[----:B------:R-:W-:Y:S02]  /*ecf0*/  IMAD.MOV.U32 R116, RZ, RZ, 0x8 ;  /* 0x00000008ff747424 */ /* 0x000fe400078e00ff */
[----:B------:R-:W-:-:S04]  /*ed00*/  IMAD.MOV.U32 R96, RZ, RZ, R114 ;  /* 0x000000ffff607224 */ /* 0x000fc800078e0072 */
[----:B------:R-:W-:-:S05]  /*ed10*/  FADD.FTZ R100, R99, R96 ;  /* 0x0000006063647221 */ /* 0x000fca0000010000 */
[----:B------:R-:W-:-:S07]  /*ed20*/  MOV R139, R100 ;  /* 0x00000064008b7202 */ /* 0x000fce0000000f00 */
[----:B------:R-:W-:Y:S05]  /*ed30*/  WARPSYNC.COLLECTIVE R112, `(.L_x_8395) ;  /* 0x0000000070087348 */ /* 0x000fea0003c00000 */
[----:B------:R0:W1:Y:S02]  /*ed40*/  SHFL.BFLY P1, R114, R139, R116, R118 ;  /* 0x0c0000748b727389 */ /* 0x0000640000020076 */
[----:B01----:R-:W-:Y:S01]  /*ed50*/  ENDCOLLECTIVE ;  /* 0x000000000000791b */ /* 0x003fe20003800000 */
.L_x_8395:
[----:B------:R-:W-:Y:S01]  /*ed60*/  HFMA2.MMA R116, -RZ, RZ, 0, 9.5367431640625e-07 ;  /* 0x00000010ff747435 */ /* 0x000fe200000001ff */
[----:B------:R-:W-:-:S05]  /*ed70*/  MOV R97, R114 ;  /* 0x0000007200617202 */ /* 0x000fca0000000f00 */
[----:B------:R-:W-:-:S04]  /*ed80*/  FADD.FTZ R110, R100, R97 ;  /* 0x00000061646e7221 */ /* 0x000fc80000010000 */
[----:B------:R-:W-:-:S07]  /*ed90*/  IMAD.MOV.U32 R139, RZ, RZ, R110 ;  /* 0x000000ffff8b7224 */ /* 0x000fce00078e006e */
[----:B------:R-:W-:Y:S05]  /*eda0*/  WARPSYNC.COLLECTIVE R112, `(.L_x_8396) ;  /* 0x0000000070087348 */ /* 0x000fea0003c00000 */
[----:B------:R0:W1:Y:S02]  /*edb0*/  SHFL.BFLY P1, R114, R139, R116, R118 ;  /* 0x0c0000748b727389 */ /* 0x0000640000020076 */
[----:B01----:R-:W-:Y:S01]  /*edc0*/  ENDCOLLECTIVE ;  /* 0x000000000000791b */ /* 0x003fe20003800000 */
.L_x_8396:
[----:B------:R-:W-:Y:S02]  /*edd0*/  IMAD.MOV.U32 R116, RZ, RZ, 0x1 ;  /* 0x00000001ff747424 */ /* 0x000fe400078e00ff */
[----:B------:R-:W-:-:S04]  /*ede0*/  IMAD.MOV.U32 R97, RZ, RZ, R114 ;  /* 0x000000ffff617224 */ /* 0x000fc800078e0072 */
        /* <DEDUP_REMOVED lines=70> */
.L_x_8397:
[----:B------:R-:W-:Y:S01]  /*f250*/  HFMA2.MMA R116, -RZ, RZ, 0, 1.1920928955078125e-07 ;  /* 0x00000002ff747435 */ /* 0x000fe200000001ff */
[----:B------:R-:W-:-:S05]  /*f260*/  MOV R98, R114 ;  /* 0x0000007200627202 */ /* 0x000fca0000000f00 */
[----:B------:R-:W-:-:S04]  /*f270*/  FADD.FTZ R98, R97, R98 ;  /* 0x0000006261627221 */ /* 0x000fc80000010000 */
[----:B------:R-:W-:-:S07]  /*f280*/  IMAD.MOV.U32 R139, RZ, RZ, R98 ;  /* 0x000000ffff8b7224 */ /* 0x000fce00078e0062 */
[----:B------:R-:W-:Y:S05]  /*f290*/  WARPSYNC.COLLECTIVE R112, `(.L_x_8398) ;  /* 0x0000000070087348 */ /* 0x000fea0003c00000 */
[----:B------:R0:W1:Y:S02]  /*f2a0*/  SHFL.BFLY P1, R114, R139, R116, R118 ;  /* 0x0c0000748b727389 */ /* 0x0000640000020076 */
[----:B01----:R-:W-:Y:S01]  /*f2b0*/  ENDCOLLECTIVE ;  /* 0x000000000000791b */ /* 0x003fe20003800000 */
.L_x_8398:
[----:B------:R-:W-:Y:S02]  /*f2c0*/  IMAD.MOV.U32 R116, RZ, RZ, 0x4 ;  /* 0x00000004ff747424 */ /* 0x000fe400078e00ff */
[----:B------:R-:W-:-:S04]  /*f2d0*/  IMAD.MOV.U32 R99, RZ, RZ, R114 ;  /* 0x000000ffff637224 */ /* 0x000fc800078e0072 */
[----:B------:R-:W-:-:S05]  /*f2e0*/  FADD.FTZ R99, R98, R99 ;  /* 0x0000006362637221 */ /* 0x000fca0000010000 */
[----:B------:R-:W-:-:S07]  /*f2f0*/  MOV R139, R99 ;  /* 0x00000063008b7202 */ /* 0x000fce0000000f00 */
[----:B------:R-:W-:Y:S05]  /*f300*/  WARPSYNC.COLLECTIVE R112, `(.L_x_8399) ;  /* 0x0000000070087348 */ /* 0x000fea0003c00000 */
[----:B------:R0:W1:Y:S02]  /*f310*/  SHFL.BFLY P1, R114, R139, R116, R118 ;  /* 0x0c0000748b727389 */ /* 0x0000640000020076 */
[----:B01----:R-:W-:Y:S01]  /*f320*/  ENDCOLLECTIVE ;  /* 0x000000000000791b */ /* 0x003fe20003800000 */
.L_x_8399:
[----:B------:R-:W-:Y:S01]  /*f330*/  HFMA2.MMA R116, -RZ, RZ, 0, 4.76837158203125e-07 ;  /* 0x00000008ff747435 */ /* 0x000fe200000001ff */
[----:B------:R-:W-:-:S05]  /*f340*/  MOV R100, R114 ;  /* 0x0000007200647202 */ /* 0x000fca0000000f00 */
[----:B------:R-:W-:-:S04]  /*f350*/  FADD.FTZ R100, R99, R100 ;  /* 0x0000006463647221 */ /* 0x000fc80000010000 */
[----:B------:R-:W-:-:S07]  /*f360*/  IMAD.MOV.U32 R139, RZ, RZ, R100 ;  /* 0x000000ffff8b7224 */ /* 0x000fce00078e0064 */
[----:B------:R-:W-:Y:S05]  /*f370*/  WARPSYNC.COLLECTIVE R112, `(.L_x_8400) ;  /* 0x0000000070087348 */ /* 0x000fea0003c00000 */
[----:B------:R0:W1:Y:S02]  /*f380*/  SHFL.BFLY P1, R114, R139, R116, R118 ;  /* 0x0c0000748b727389 */ /* 0x0000640000020076 */
[----:B01----:R-:W-:Y:S01]  /*f390*/  ENDCOLLECTIVE ;  /* 0x000000000000791b */ /* 0x003fe20003800000 */
.L_x_8400:
[----:B------:R-:W-:Y:S02]  /*f3a0*/  IMAD.MOV.U32 R116, RZ, RZ, 0x10 ;  /* 0x00000010ff747424 */ /* 0x000fe400078e00ff */
[----:B------:R-:W-:-:S04]  /*f3b0*/  IMAD.MOV.U32 R131, RZ, RZ, R114 ;  /* 0x000000ffff837224 */ /* 0x000fc800078e0072 */
[----:B------:R-:W-:-:S05]  /*f3c0*/  FADD.FTZ R131, R100, R131 ;  /* 0x0000008364837221 */ /* 0x000fca0000010000 */
[----:B------:R-:W-:-:S07]  /*f3d0*/  MOV R139, R131 ;  /* 0x00000083008b7202 */ /* 0x000fce0000000f00 */
[----:B------:R-:W-:Y:S05]  /*f3e0*/  WARPSYNC.COLLECTIVE R112, `(.L_x_8401) ;  /* 0x0000000070087348 */ /* 0x000fea0003c00000 */
[----:B------:R0:W1:Y:S02]  /*f3f0*/  SHFL.BFLY P1, R114, R139, R116, R118 ;  /* 0x0c0000748b727389 */ /* 0x0000640000020076 */
[----:B01----:R-:W-:Y:S01]  /*f400*/  ENDCOLLECTIVE ;  /* 0x000000000000791b */ /* 0x003fe20003800000 */
.L_x_8401:
[----:B------:R-:W-:Y:S01]  /*f410*/  MOV R106, R114 ;  /* 0x00000072006a7202 */ /* 0x000fe20000000f00 */
[----:B------:R-:W-:Y:S06]  /*f420*/  BRA `(.L_x_8402) ;  /* 0xffffffe800907947 */ /* 0x000fec000383ffff */
.L_x_8403:
        /* <DEDUP_REMOVED lines=13> */
.L_x_30227:


//--------------------- .text._ZN10layer_norm13ln_fwd_kernelINS_13Kernel_traitsIf13__nv_bfloat16S2_S2_fjLj4096ELj1ELj1ELj4ELj16ENS_18Kernel_traits_baseILj4096EfS2_S2_S2_fjLj128EEEEELb1ELb1ELb0ELb0EEEvNS_9FwdParamsE --------------------------
	.section	.text._ZN10layer_norm13ln_fwd_kernelINS_13Kernel_traitsIf13__nv_bfloat16S2_S2_fjLj4096ELj1ELj1ELj4ELj16ENS_18Kernel_traits_baseILj4096EfS2_S2_S2_fjLj128EEEEELb1ELb1ELb0ELb0EEEvNS_9FwdParamsE,"ax",@progbits
	.align	128
        .global         _ZN10layer_norm13ln_fwd_kernelINS_13Kernel_traitsIf13__nv_bfloat16S2_S2_fjLj4096ELj1ELj1ELj4ELj16ENS_18Kernel_traits_baseILj4096EfS2_S2_S2_fjLj128EEEEELb1ELb1ELb0ELb0EEEvNS_9FwdParamsE
        .type           _ZN10layer_norm13ln_fwd_kernelINS_13Kernel_traitsIf13__nv_bfloat16S2_S2_fjLj4096ELj1ELj1ELj4ELj16ENS_18Kernel_traits_baseILj4096EfS2_S2_S2_fjLj128EEEEELb1ELb1ELb0ELb0EEEvNS_9FwdParamsE,@function
        .size           _ZN10layer_norm13ln_fwd_kernelINS_13Kernel_traitsIf13__nv_bfloat16S2_S2_fjLj4096ELj1ELj1ELj4ELj16ENS_18Kernel_traits_baseILj4096EfS2_S2_S2_fjLj128EEEEELb1ELb1ELb0ELb0EEEvNS_9FwdParamsE,(.L_x_30228 - _ZN10layer_norm13ln_fwd_kernelINS_13Kernel_traitsIf13__nv_bfloat16S2_S2_fjLj4096ELj1ELj1ELj4ELj16ENS_18Kernel_traits_baseILj4096EfS2_S2_S2_fjLj128EEEEELb1ELb1ELb0ELb0EEEvNS_9FwdParamsE)
        .other          _ZN10layer_norm13ln_fwd_kernelINS_13Kernel_traitsIf13__nv_bfloat16S2_S2_fjLj4096ELj1ELj1ELj4ELj16ENS_18Kernel_traits_baseILj4096EfS2_S2_S2_fjLj128EEEEELb1ELb1ELb0ELb0EEEvNS_9FwdParamsE,@"STO_CUDA_ENTRY STV_DEFAULT"
_ZN10layer_norm13ln_fwd_kernelINS_13Kernel_traitsIf13__nv_bfloat16S2_S2_fjLj4096ELj1ELj1ELj4ELj16ENS_18Kernel_traits_baseILj4096EfS2_S2_S2_fjLj128EEEEELb1ELb1ELb0ELb0EEEvNS_9FwdParamsE:
.text._ZN10layer_norm13ln_fwd_kernelINS_13Kernel_traitsIf13__nv_bfloat16S2_S2_fjLj4096ELj1ELj1ELj4ELj16ENS_18Kernel_traits_baseILj4096EfS2_S2_S2_fjLj128EEEEELb1ELb1ELb0ELb0EEEvNS_9FwdParamsE:
        /* <DEDUP_REMOVED lines=18> */
[----:B0-----:R-:W-:-:S04]  /*0120*/  IMAD R122, R7, UR8, R0 ;  /* 0x00000008077a7c24 */ /* 0x001fc8000f8e0200 */
[----:B------:R-:W-:Y:S01]  /*0130*/  IMAD.WIDE.U32 R6, R122, -0x326172a9, RZ ;  /* 0xcd9e8d577a067825 */ /* 0x000fe200078e00ff */
[----:B------:R-:W-:Y:S01]  /*0140*/  LEA.HI R123, R0, UR8, RZ, 0x19 ;  /* 0x00000008007b7c11 */ /* 0x000fe2000f8fc8ff */
[----:B------:R-:W-:Y:S01]  /*0150*/  BSSY B0, `(.L_x_8404) ;  /* 0x000005e000007945 */ /* 0x000fe20003800000 */
[----:B--2---:R-:W-:Y:S02]  /*0160*/  @P0 R2UR UR6, R2 ;  /* 0x00000000020602ca */ /* 0x004fe400000e0000 */
[----:B------:R-:W-:Y:S02]  /*0170*/  @P0 R2UR UR7, R3 ;  /* 0x00000000030702ca */ /* 0x000fe400000e0000 */
        /* <DEDUP_REMOVED lines=41> */
[----:B------:R-:W-:Y:S02]  /*0410*/  LOP3.LUT R6, R15, UR29, R12, 0x96, !PT ;  /* 0x0000001d0f067c12 */ /* 0x000fe4000f8e960c */
[----:B-1----:R-:W-:Y:S02]  /*0420*/  SHF.R.S32.HI R9, RZ, 0x1f, R114 ;  /* 0x0000001fff097819 */ /* 0x002fe40000011472 */
[----:B------:R-:W-:Y:S01]  /*0430*/  LOP3.LUT R10, R5, UR30, R10, 0x96, !PT ;  /* 0x0000001e050a7c12 */ /* 0x000fe2000f8e960a */
[----:B------:R-:W-:Y:S01]  /*0440*/  UIADD3 UR32, UR7, 0x1fd5c5a3, URZ ;  /* 0x1fd5c5a307207890 */ /* 0x000fe2000fffe03f */
[----:B------:R-:W-:Y:S01]  /*0450*/  LOP3.LUT R5, R0, 0x7f, RZ, 0xc0, !PT ;  /* 0x0000007f00057812 */ /* 0x000fe200078ec0ff */
[----:B------:R-:W-:Y:S01]  /*0460*/  IMAD.WIDE.U32 R6, R6, -0x2daee0ad, RZ ;  /* 0xd2511f5306067825 */ /* 0x000fe200078e00ff */
[----:B------:R-:W-:Y:S02]  /*0470*/  LEA.HI R114, R9, R114, RZ, 0x3 ;  /* 0x0000007209727211 */ /* 0x000fe400078f18ff */
[----:B------:R-:W-:-:S02]  /*0480*/  LOP3.LUT R9, R5, 0x7f, RZ, 0x3c, !PT ;  /* 0x0000007f05097812 */ /* 0x000fc400078e3cff */
[----:B------:R-:W-:Y:S02]  /*0490*/  LOP3.LUT R116, R7, UR32, R4, 0x96, !PT ;  /* 0x0000002007747c12 */ /* 0x000fe4000f8e9604 */
[----:B------:R-:W-:-:S04]  /*04a0*/  LEA.HI.SX32 R4, R114, R9, 0x1d ;  /* 0x0000000972047211 */ /* 0x000fc800078feaff */
[----:B------:R-:W-:Y:S01]  /*04b0*/  LOP3.LUT P5, RZ, R4, 0xffffff80, RZ, 0xc0, !PT ;  /* 0xffffff8004ff7812 */ /* 0x000fe200078ac0ff */
[----:B------:R-:W-:Y:S01]  /*04c0*/  UIADD3 UR31, UR6, 0x5384540f, URZ ;  /* 0x5384540f061f7890 */ /* 0x000fe2000fffe03f */
[----:B------:R-:W-:Y:S01]  /*04d0*/  IMAD.WIDE.U32 R10, R10, -0x326172a9, RZ ;  /* 0xcd9e8d570a0a7825 */ /* 0x000fe200078e00ff */
[----:B------:R-:W-:Y:S01]  /*04e0*/  UIADD3 UR33, UR6, -0xe443238, URZ ;  /* 0xf1bbcdc806217890 */ /* 0x000fe2000fffe03f */
[----:B------:R-:W-:Y:S02]  /*04f0*/  ISETP.GE.U32.AND P4, PT, R4, 0x100, PT ;  /* 0x000001000400780c */ /* 0x000fe40003f86070 */
[----:B------:R-:W-:Y:S01]  /*0500*/  IMAD.HI.U32 R9, R116, -0x326172a9, RZ ;  /* 0xcd9e8d5774097827 */ /* 0x000fe200078e00ff */
[----:B------:R-:W-:Y:S01]  /*0510*/  LOP3.LUT R115, R11, UR31, R14, 0x96, !PT ;  /* 0x0000001f0b737c12 */ /* 0x000fe2000f8e960e */
[----:B------:R-:W-:Y:S01]  /*0520*/  UIADD3 UR34, UR7, -0x24c28bd8, URZ ;  /* 0xdb3d742807227890 */ /* 0x000fe2000fffe03f */
[C---:B------:R-:W-:Y:S01]  /*0530*/  ISETP.GE.U32.AND P3, PT, R4.reuse, 0x180, PT ;  /* 0x000001800400780c */ /* 0x040fe20003f66070 */
[----:B------:R-:W-:Y:S01]  /*0540*/  UIADD3 UR35, UR6, -0x700cb87f, URZ ;  /* 0x8ff3478106237890 */ /* 0x000fe2000fffe03f */
[----:B------:R-:W-:Y:S01]  /*0550*/  ISETP.GE.U32.AND P2, PT, R4, 0x200, PT ;  /* 0x000002000400780c */ /* 0x000fe20003f46070 */
[----:B------:R-:W-:Y:S01]  /*0560*/  UIADD3 UR36, UR7, -0x695add53, URZ ;  /* 0x96a522ad07247890 */ /* 0x000fe2000fffe03f */
[----:B------:R-:W-:Y:S01]  /*0570*/  LOP3.LUT R10, R9, UR33, R10, 0x96, !PT ;  /* 0x00000021090a7c12 */ /* 0x000fe2000f8e960a */
[----:B------:R-:W-:Y:S01]  /*0580*/  IMAD.HI.U32 R9, R115, -0x2daee0ad, RZ ;  /* 0xd2511f5373097827 */ /* 0x000fe200078e00ff */
[----:B------:R-:W-:-:S02]  /*0590*/  P2R R127, PR, RZ, 0x20 ;  /* 0x00000020ff7f7803 */ /* 0x000fc40000000000 */
[----:B------:R-:W-:Y:S02]  /*05a0*/  P2R R126, PR, RZ, 0x10 ;  /* 0x00000010ff7e7803 */ /* 0x000fe40000000000 */
[----:B------:R-:W-:Y:S02]  /*05b0*/  P2R R125, PR, RZ, 0x8 ;  /* 0x00000008ff7d7803 */ /* 0x000fe40000000000 */
[----:B------:R-:W-:Y:S01]  /*05c0*/  P2R R124, PR, RZ, 0x4 ;  /* 0x00000004ff7c7803 */ /* 0x000fe20000000000 */
        /* <DEDUP_REMOVED lines=22> */
.L_x_8405:
[----:B------:R-:W-:Y:S05]  /*0730*/  BSYNC B0 ;  /* 0x0000000000007941 */ /* 0x000fea0003800000 */
.L_x_8404:
        /* <DEDUP_REMOVED lines=23> */
.L_x_8407:
[----:B------:R-:W-:Y:S05]  /*08b0*/  BSYNC B0 ;  /* 0x0000000000007941 */ /* 0x000fea0003800000 */
.L_x_8406:
        /* <DEDUP_REMOVED lines=22> */
[----:B------:R-:W-:-:S07]  /*0a20*/  VIADD R5, R5, 0x80 ;  /* 0x0000008005057836 */ /* 0x000fce0000000000 */
.L_x_8409:
[----:B------:R-:W-:Y:S05]  /*0a30*/  BSYNC B0 ;  /* 0x0000000000007941 */ /* 0x000fea0003800000 */
.L_x_8408:
        /* <DEDUP_REMOVED lines=22> */
.L_x_8411:
[----:B------:R-:W-:Y:S05]  /*0ba0*/  BSYNC B0 ;  /* 0x0000000000007941 */ /* 0x000fea0003800000 */
.L_x_8410:
[----:B------:R-:W-:Y:S01]  /*0bb0*/  ULDC UR8, c[0x0][0x214] ;  /* 0x0000850000087ab9 */ /* 0x000fe20000000800 */
[----:B0123--:R-:W-:Y:S02]  /*0bc0*/  LOP3.LUT R14, R9, UR34, R6, 0x96, !PT ;  /* 0x00000022090e7c12 */ /* 0x00ffe4000f8e9606 */
[----:B------:R-:W-:-:S13]  /*0bd0*/  ISETP.GE.AND P0, PT, R123, UR8, PT ;  /* 0x000000087b007c0c */ /* 0x000fda000bf06270 */
[----:B------:R-:W-:Y:S05]  /*0be0*/  @P0 EXIT ;  /* 0x000000000000094d */ /* 0x000fea0003800000 */
[----:B------:R-:W-:Y:S01]  /*0bf0*/  SHF.R.S32.HI R114, RZ, 0x3, R114 ;  /* 0x00000003ff727819 */ /* 0x000fe20000011472 */
[C---:B------:R-:W-:Y:S01]  /*0c00*/  IMAD.SHL.U32 R9, R0.reuse, 0x20, RZ ;  /* 0x0000002000097824 */ /* 0x040fe200078e00ff */
[----:B------:R-:W-:Y:S01]  /*0c10*/  LOP3.LUT R5, R0, 0x60, RZ, 0xc0, !PT ;  /* 0x0000006000057812 */ /* 0x000fe200078ec0ff */
[----:B------:R-:W-:Y:S01]  /*0c20*/  IMAD R11, R116, -0x326172a9, RZ ;  /* 0xcd9e8d57740b7824 */ /* 0x000fe200078e02ff */
        /* <DEDUP_REMOVED lines=23> */
[----:B------:R-:W-:Y:S01]  /*0da0*/  IMAD.IADD R12, R114, 0x1, R9 ;  /* 0x00000001720c7824 */ /* 0x000fe200078e0209 */
[----:B------:R-:W-:Y:S01]  /*0db0*/  LOP3.LUT R7, R8, 0x3, RZ, 0xc0, !PT ;  /* 0x0000000308077812 */ /* 0x000fe200078ec0ff */
[----:B------:R-:W-:Y:S01]  /*0dc0*/  IMAD R9, R14, -0x326172a9, RZ ;  /* 0xcd9e8d570e097824 */ /* 0x000fe200078e02ff */
[----:B------:R0:W1:Y:S01]  /*0dd0*/  MUFU.RCP R8, R13 ;  /* 0x0000000d00087308 */ /* 0x0000620000001000 */
[----:B------:R-:W-:Y:S01]  /*0de0*/  LOP3.LUT R6, R11, UR36, R6, 0x96, !PT ;  /* 0x000000240b067c12 */ /* 0x000fe2000f8e9606 */
[----:B------:R-:W-:Y:S01]  /*0df0*/  IMAD R10, R10, -0x2daee0ad, RZ ;  /* 0xd2511f530a0a7824 */ /* 0x000fe200078e02ff */
[----:B------:R-:W-:Y:S01]  /*0e00*/  ULDC.64 UR10, c[0x0][0x230] ;  /* 0x00008c00000a7ab9 */ /* 0x000fe20000000a00 */
[----:B------:R-:W-:Y:S01]  /*0e10*/  IMAD.MOV.U32 R11, RZ, RZ, RZ ;  /* 0x000000ffff0b7224 */ /* 0x000fe200078e00ff */
[----:B------:R-:W-:Y:S01]  /*0e20*/  ULDC.64 UR12, c[0x0][0x238] ;  /* 0x00008e00000c7ab9 */ /* 0x000fe20000000a00 */
[----:B------:R-:W-:Y:S01]  /*0e30*/  IMAD.SHL.U32 R12, R12, 0x8, RZ ;  /* 0x000000080c0c7824 */ /* 0x000fe200078e00ff */
[----:B------:R-:W-:Y:S01]  /*0e40*/  ULDC.64 UR14, c[0x0][0x240] ;  /* 0x00009000000e7ab9 */ /* 0x000fe20000000a00 */
[----:B------:R-:W-:-:S05]  /*0e50*/  ULDC.64 UR18, c[0x0][0x210] ;  /* 0x0000840000127ab9 */ /* 0x000fca0000000a00 */
.L_x_8653:
        /* <DEDUP_REMOVED lines=38> */
.L_x_8415:
[----:B------:R-:W-:-:S07]  /*10c0*/  IMAD.MOV.U32 R14, RZ, RZ, R9 ;  /* 0x000000ffff0e7224 */ /* 0x000fce00078e0009 */
.L_x_8416:
[----:B------:R-:W-:Y:S05]  /*10d0*/  BSYNC B1 ;  /* 0x0000000000017941 */ /* 0x000fea0003800000 */
.L_x_8414:
        /* <DEDUP_REMOVED lines=16> */
.L_x_8420:
[----:B------:R-:W-:Y:S05]  /*11e0*/  BSYNC B2 ;  /* 0x0000000000027941 */ /* 0x000fea0003800000 */
.L_x_8419:
        /* <DEDUP_REMOVED lines=44> */
.L_x_8418:
[----:B------:R-:W-:Y:S05]  /*14b0*/  BSYNC B1 ;  /* 0x0000000000017941 */ /* 0x000fea0003800000 */
.L_x_8417:
        /* <DEDUP_REMOVED lines=8> */
[----:B------:R-:W2:Y:S01]  /*1540*/  LDC R159, c[0x0][0x294] ;  /* 0x0000a500ff9f7b82 */ /* 0x000ea20000000800 */
[----:B------:R-:W-:-:S04]  /*1550*/  FMUL.FTZ R7, R128, R157 ;  /* 0x0000009d80077220 */ /* 0x000fc80000410000 */
[----:B0-----:R-:W-:Y:S01]  /*1560*/  FMUL.FTZ R7, R7, R152 ;  /* 0x0000009807077220 */ /* 0x001fe20000410000 */
[----:B--2---:R-:W-:-:S04]  /*1570*/  FSETP.GTU.FTZ.AND P1, PT, R14, R159, PT ;  /* 0x0000009f0e00720b */ /* 0x004fc80003f3c000 */
        /* <DEDUP_REMOVED lines=15> */
.L_x_8422:
[----:B------:R-:W-:-:S07]  /*1670*/  IMAD.MOV.U32 R144, RZ, RZ, R9 ;  /* 0x000000ffff907224 */ /* 0x000fce00078e0009 */
.L_x_8423:
[----:B------:R-:W-:Y:S05]  /*1680*/  BSYNC B1 ;  /* 0x0000000000017941 */ /* 0x000fea0003800000 */
.L_x_8421:
        /* <DEDUP_REMOVED lines=16> */
.L_x_8427:
[----:B------:R-:W-:Y:S05]  /*1790*/  BSYNC B2 ;  /* 0x0000000000027941 */ /* 0x000fea0003800000 */
.L_x_8426:
        /* <DEDUP_REMOVED lines=44> */
.L_x_8425:
[----:B------:R-:W-:Y:S05]  /*1a60*/  BSYNC B1 ;  /* 0x0000000000017941 */ /* 0x000fea0003800000 */
.L_x_8424:
[----:B------:R-:W-:Y:S01]  /*1a70*/  I2FP.F32.U32 R7, R144 ;  /* 0x0000009000077245 */ /* 0x000fe20000201000 */
[----:B------:R-:W-:Y:S01]  /*1a80*/  IMAD.U32 R128, R116, 0x10000, RZ ;  /* 0x0001000074807824 */ /* 0x000fe200078e00ff */
        /* <DEDUP_REMOVED lines=8> */
[----:B------:R-:W-:Y:S02]  /*1b10*/  ISETP.NE.AND P1, PT, R129, 0x1, PT ;  /* 0x000000018100780c */ /* 0x000fe40003f25270 */
[----:B------:R-:W-:Y:S01]  /*1b20*/  @P0 PRMT R7, R112, 0x7632, R7 ;  /* 0x0000763270070816 */ /* 0x000fe20000000007 */
[----:B------:R-:W-:-:S04]  /*1b30*/  FMUL.FTZ R128, R93, R128 ;  /* 0x000000805d807220 */ /* 0x000fc80000410000 */
[----:B------:R-:W-:-:S04]  /*1b40*/  @P0 IMAD.U32 R7, R7, 0x10000, RZ ;  /* 0x0001000007070824 */ /* 0x000fc800078e00ff */
[----:B------:R-:W-:Y:S02]  /*1b50*/  @P0 FADD.FTZ R128, R7, R128 ;  /* 0x0000008007800221 */ /* 0x000fe40000010000 */
        /* <DEDUP_REMOVED lines=9> */
.L_x_8429:
[----:B------:R-:W-:-:S07]  /*1bf0*/  IMAD.MOV.U32 R116, RZ, RZ, R9 ;  /* 0x000000ffff747224 */ /* 0x000fce00078e0009 */
.L_x_8430:
[----:B------:R-:W-:Y:S05]  /*1c00*/  BSYNC B1 ;  /* 0x0000000000017941 */ /* 0x000fea0003800000 */
.L_x_8428:
        /* <DEDUP_REMOVED lines=16> */
.L_x_8434:
[----:B------:R-:W-:Y:S05]  /*1d10*/  BSYNC B2 ;  /* 0x0000000000027941 */ /* 0x000fea0003800000 */
.L_x_8433:
        /* <DEDUP_REMOVED lines=43> */
[----:B------:R-:W-:-:S07]  /*1fd0*/  IMAD.MOV.U32 R137, RZ, RZ, RZ ;  /* 0x000000ffff897224 */ /* 0x000fce00078e00ff */
.L_x_8432:
[----:B------:R-:W-:Y:S05]  /*1fe0*/  BSYNC B1 ;  /* 0x0000000000017941 */ /* 0x000fea0003800000 */
.L_x_8431:
[----:B------:R-:W-:Y:S01]  /*1ff0*/  I2FP.F32.U32 R7, R116 ;  /* 0x0000007400077245 */ /* 0x000fe20000201000 */
[----:B------:R-:W-:Y:S01]  /*2000*/  BSSY B1, `(.L_x_8435) ;  /* 0x0000017000017945 */ /* 0x000fe20003800000 */
[----:B------:R-:W-:Y:S02]  /*2010*/  SHF.L.U32 R136, R117, 0x10, RZ ;  /* 0x0000001075887819 */ /* 0x000fe400000006ff */
[----:B------:R-:W-:Y:S01]  /*2020*/  ISETP.NE.AND P2, PT, R137, 0x1, PT ;  /* 0x000000018900780c */ /* 0x000fe20003f45270 */
[----:B------:R-:W-:Y:S01]  /*2030*/  FFMA.FTZ R116, R7, R160, 1.1641532182693481445e-10 ;  /* 0x2f00000007747423 */ /* 0x000fe200000100a0 */
[----:B------:R-:W-:Y:S01]  /*2040*/  PRMT R144, R117, 0x7632, R144 ;  /* 0x0000763275907816 */ /* 0x000fe20000000090 */
[----:B------:R-:W-:Y:S01]  /*2050*/  FMUL.FTZ R7, R136, R157 ;  /* 0x0000009d88077220 */ /* 0x000fe20000410000 */
[----:B------:R-:W-:Y:S02]  /*2060*/  VIADD R117, R137, 0x1 ;  /* 0x0000000189757836 */ /* 0x000fe40000000000 */
[----:B------:R-:W-:Y:S01]  /*2070*/  FSETP.GTU.FTZ.AND P1, PT, R116, R159, PT ;  /* 0x0000009f7400720b */ /* 0x000fe20003f3c000 */
[----:B------:R-:W-:Y:S01]  /*2080*/  FMUL.FTZ R7, R7, R152 ;  /* 0x0000009807077220 */ /* 0x000fe20000410000 */
[----:B------:R-:W-:-:S04]  /*2090*/  @P0 IMAD.U32 R116, R113, 0x10000, RZ ;  /* 0x0001000071740824 */ /* 0x000fc800078e00ff */
        /* <DEDUP_REMOVED lines=12> */
.L_x_8436:
[----:B------:R-:W-:-:S07]  /*2160*/  MOV R145, R9 ;  /* 0x0000000900917202 */ /* 0x000fce0000000f00 */
.L_x_8437:
[----:B------:R-:W-:Y:S05]  /*2170*/  BSYNC B1 ;  /* 0x0000000000017941 */ /* 0x000fea0003800000 */
.L_x_8435:
        /* <DEDUP_REMOVED lines=16> */
.L_x_8441:
[----:B------:R-:W-:Y:S05]  /*2280*/  BSYNC B2 ;  /* 0x0000000000027941 */ /* 0x000fea0003800000 */
.L_x_8440:
        /* <DEDUP_REMOVED lines=44> */
.L_x_8439:
[----:B------:R-:W-:Y:S05]  /*2550*/  BSYNC B1 ;  /* 0x0000000000017941 */ /* 0x000fea0003800000 */
.L_x_8438:
        /* <DEDUP_REMOVED lines=10> */
[----:B------:R-:W-:-:S03]  /*2600*/  @P0 PRMT R7, R113, 0x7632, R7 ;  /* 0x0000763271070816 */ /* 0x000fc60000000007 */
        /* <DEDUP_REMOVED lines=12> */
.L_x_8443:
[----:B------:R-:W-:-:S07]  /*26d0*/  IMAD.MOV.U32 R137, RZ, RZ, R9 ;  /* 0x000000ffff897224 */ /* 0x000fce00078e0009 */
.L_x_8444:
[----:B------:R-:W-:Y:S05]  /*26e0*/  BSYNC B1 ;  /* 0x0000000000017941 */ /* 0x000fea0003800000 */
.L_x_8442:
        /* <DEDUP_REMOVED lines=16> */
.L_x_8448:
[----:B------:R-:W-:Y:S05]  /*27f0*/  BSYNC B2 ;  /* 0x0000000000027941 */ /* 0x000fea0003800000 */
.L_x_8447:
        /* <DEDUP_REMOVED lines=38> */
[----:B------:R-:W-:-:S03]  /*2a60*/  HFMA2.MMA R145, -RZ, RZ, 0, 0 ;  /* 0x00000000ff917435 */ /* 0x000fc600000001ff */
[----:B------:R-:W-:Y:S01]  /*2a70*/  IMAD.MOV.U32 R9, RZ, RZ, R116 ;  /* 0x000000ffff097224 */ /* 0x000fe200078e0074 */
[----:B------:R-:W-:Y:S01]  /*2a80*/  LOP3.LUT R5, R117, UR35, R144, 0x96, !PT ;  /* 0x0000002375057c12 */ /* 0x000fe2000f8e9690 */
[----:B------:R-:W-:-:S04]  /*2a90*/  IMAD.WIDE.U32 R116, R7, -0x2daee0ad, RZ ;  /* 0xd2511f5307747825 */ /* 0x000fc800078e00ff */
[----:B------:R-:W-:Y:S01]  /*2aa0*/  IMAD.MOV.U32 R10, RZ, RZ, R116 ;  /* 0x000000ffff0a7224 */ /* 0x000fe200078e0074 */
[----:B------:R-:W-:-:S07]  /*2ab0*/  LOP3.LUT R6, R117, UR36, R6, 0x96, !PT ;  /* 0x0000002475067c12 */ /* 0x000fce000f8e9606 */
.L_x_8446:
[----:B------:R-:W-:Y:S05]  /*2ac0*/  BSYNC B1 ;  /* 0x0000000000017941 */ /* 0x000fea0003800000 */
.L_x_8445:
        /* <DEDUP_REMOVED lines=23> */
.L_x_8450:
[----:B------:R-:W-:-:S07]  /*2c40*/  IMAD.MOV.U32 R162, RZ, RZ, R9 ;  /* 0x000000ffffa27224 */ /* 0x000fce00078e0009 */
.L_x_8451:
[----:B------:R-:W-:Y:S05]  /*2c50*/  BSYNC B1 ;  /* 0x0000000000017941 */ /* 0x000fea0003800000 */
.L_x_8449:
        /* <DEDUP_REMOVED lines=16> */
.L_x_8455:
[----:B------:R-:W-:Y:S05]  /*2d60*/  BSYNC B2 ;  /* 0x0000000000027941 */ /* 0x000fea0003800000 */
.L_x_8454:
        /* <DEDUP_REMOVED lines=44> */
.L_x_8453:
[----:B------:R-:W-:Y:S05]  /*3030*/  BSYNC B1 ;  /* 0x0000000000017941 */ /* 0x000fea0003800000 */
.L_x_8452:
        /* <DEDUP_REMOVED lines=10> */
[----:B------:R-:W-:-:S03]  /*30e0*/  @P0 PRMT R7, R114, 0x7632, R7 ;  /* 0x0000763272070816 */ /* 0x000fc60000000007 */
[----:B------:R-:W-:Y:S02]  /*30f0*/  FMUL.FTZ R144, R89, R144 ;  /* 0x0000009059907220 */ /* 0x000fe40000410000 */
        /* <DEDUP_REMOVED lines=11> */
.L_x_8457:
[----:B------:R-:W-:-:S07]  /*31b0*/  MOV R118, R9 ;  /* 0x0000000900767202 */ /* 0x000fce0000000f00 */
.L_x_8458:
[----:B------:R-:W-:Y:S05]  /*31c0*/  BSYNC B1 ;  /* 0x0000000000017941 */ /* 0x000fea0003800000 */
.L_x_8456:
        /* <DEDUP_REMOVED lines=16> */
.L_x_8462:
[----:B------:R-:W-:Y:S05]  /*32d0*/  BSYNC B2 ;  /* 0x0000000000027941 */ /* 0x000fea0003800000 */
.L_x_8461:
        /* <DEDUP_REMOVED lines=44> */
.L_x_8460:
[----:B------:R-:W-:Y:S05]  /*35a0*/  BSYNC B1 ;  /* 0x0000000000017941 */ /* 0x000fea0003800000 */
.L_x_8459:
[----:B------:R-:W-:Y:S01]  /*35b0*/  I2FP.F32.U32 R7, R118 ;  /* 0x0000007600077245 */ /* 0x000fe20000201000 */
[C---:B------:R-:W-:Y:S01]  /*35c0*/  IMAD.U32 R118, R119.reuse, 0x10000, RZ ;  /* 0x0001000077767824 */ /* 0x040fe200078e00ff */
[----:B------:R-:W-:Y:S01]  /*35d0*/  ISETP.NE.AND P6, PT, R162, 0x1, PT ;  /* 0x00000001a200780c */ /* 0x000fe20003fc5270 */
[----:B------:R-:W-:Y:S01]  /*35e0*/  BSSY B1, `(.L_x_8463) ;  /* 0x0000015000017945 */ /* 0x000fe20003800000 */
[----:B------:R-:W-:Y:S01]  /*35f0*/  PRMT R119, R119, 0x7632, R119 ;  /* 0x0000763277777816 */ /* 0x000fe20000000077 */
[----:B------:R-:W-:Y:S01]  /*3600*/  FFMA.FTZ R116, R7, R160, 1.1641532182693481445e-10 ;  /* 0x2f00000007747423 */ /* 0x000fe200000100a0 */
[----:B------:R-:W-:-:S04]  /*3610*/  FMUL.FTZ R7, R118, R157 ;  /* 0x0000009d76077220 */ /* 0x000fc80000410000 */
[----:B------:R-:W-:Y:S01]  /*3620*/  FMUL.FTZ R7, R7, R152 ;  /* 0x0000009807077220 */ /* 0x000fe20000410000 */
[----:B------:R-:W-:Y:S02]  /*3630*/  FSETP.GTU.FTZ.AND P5, PT, R116, R159, PT ;  /* 0x0000009f7400720b */ /* 0x000fe40003fbc000 */
[----:B------:R-:W-:Y:S02]  /*3640*/  @P0 SHF.L.U32 R116, R115, 0x10, RZ ;  /* 0x0000001073740819 */ /* 0x000fe400000006ff */
[----:B------:R-:W-:-:S05]  /*3650*/  FSEL R7, R7, RZ, !P5 ;  /* 0x000000ff07077208 */ /* 0x000fca0006800000 */
[----:B------:R-:W-:Y:S01]  /*3660*/  FMUL.FTZ R145, R90, R7 ;  /* 0x000000075a917220 */ /* 0x000fe20000410000 */
[----:B------:R-:W-:-:S03]  /*3670*/  VIADD R7, R162, 0x1 ;  /* 0x00000001a2077836 */ /* 0x000fc60000000000 */
        /* <DEDUP_REMOVED lines=10> */
.L_x_8464:
[----:B------:R-:W-:-:S07]  /*3720*/  IMAD.MOV.U32 R118, RZ, RZ, R9 ;  /* 0x000000ffff767224 */ /* 0x000fce00078e0009 */
.L_x_8465:
[----:B------:R-:W-:Y:S05]  /*3730*/  BSYNC B1 ;  /* 0x0000000000017941 */ /* 0x000fea0003800000 */
.L_x_8463:
        /* <DEDUP_REMOVED lines=18> */
.L_x_8469:
[----:B------:R-:W-:Y:S05]  /*3860*/  BSYNC B2 ;  /* 0x0000000000027941 */ /* 0x000fea0003800000 */
.L_x_8468:
        /* <DEDUP_REMOVED lines=44> */
.L_x_8467:
[----:B------:R-:W-:Y:S05]  /*3b30*/  BSYNC B1 ;  /* 0x0000000000017941 */ /* 0x000fea0003800000 */
.L_x_8466:
[----:B------:R-:W-:Y:S01]  /*3b40*/  I2FP.F32.U32 R117, R118 ;  /* 0x0000007600757245 */ /* 0x000fe20000201000 */
[----:B------:R-:W-:Y:S01]  /*3b50*/  IMAD.U32 R116, R119, 0x10000, RZ ;  /* 0x0001000077747824 */ /* 0x000fe200078e00ff */
[----:B------:R-:W-:Y:S02]  /*3b60*/  F2FP.BF16.F32.PACK_AB R118, R144, R137 ;  /* 0x000000899076723e */ /* 0x000fe400000010ff */
[----:B------:R-:W-:Y:S01]  /*3b70*/  SEL R162, RZ, 0x1, P2 ;  /* 0x00000001ffa27807 */ /* 0x000fe20001000000 */
[----:B------:R-:W-:Y:S01]  /*3b80*/  FFMA.FTZ R160, R117, R160, 1.1641532182693481445e-10 ;  /* 0x2f00000075a07423 */ /* 0x000fe200000100a0 */
[----:B------:R-:W-:Y:S01]  /*3b90*/  FMUL.FTZ R117, R116, R157 ;  /* 0x0000009d74757220 */ /* 0x000fe20000410000 */
[----:B------:R-:W-:Y:S02]  /*3ba0*/  @P0 PRMT R116, R115, 0x7632, R116 ;  /* 0x0000763273740816 */ /* 0x000fe40000000074 */
        /* <DEDUP_REMOVED lines=33> */
.L_x_8413:
[----:B------:R-:W-:Y:S05]  /*3dc0*/  BSYNC B0 ;  /* 0x0000000000007941 */ /* 0x000fea0003800000 */
.L_x_8412:
        /* <DEDUP_REMOVED lines=23> */
.L_x_8473:
[----:B------:R-:W-:-:S07]  /*3f40*/  MOV R15, R9 ;  /* 0x00000009000f7202 */ /* 0x000fce0000000f00 */
.L_x_8474:
[----:B------:R-:W-:Y:S05]  /*3f50*/  BSYNC B1 ;  /* 0x0000000000017941 */ /* 0x000fea0003800000 */
.L_x_8472:
        /* <DEDUP_REMOVED lines=16> */
.L_x_8478:
[----:B------:R-:W-:Y:S05]  /*4060*/  BSYNC B2 ;  /* 0x0000000000027941 */ /* 0x000fea0003800000 */
.L_x_8477:
        /* <DEDUP_REMOVED lines=44> */
.L_x_8476:
[----:B------:R-:W-:Y:S05]  /*4330*/  BSYNC B1 ;  /* 0x0000000000017941 */ /* 0x000fea0003800000 */
.L_x_8475:
[----:B------:R-:W0:Y:S01]  /*4340*/  LDC R160, c[0x0][0x298] ;  /* 0x0000a600ffa07b82 */ /* 0x000e220000000800 */
[----:B------:R-:W-:Y:S01]  /*4350*/  I2FP.F32.U32 R130, R15 ;  /* 0x0000000f00827245 */ /* 0x000fe20000201000 */
[----:B------:R-:W-:Y:S01]  /*4360*/  IMAD.MOV.U32 R161, RZ, RZ, 0x2f800000 ;  /* 0x2f800000ffa17424 */ /* 0x000fe200078e00ff */
[C---:B-----5:R-:W-:Y:S01]  /*4370*/  SHF.L.U32 R146, R116.reuse, 0x10, RZ ;  /* 0x0000001074927819 */ /* 0x060fe200000006ff */
[----:B------:R-:W-:Y:S01]  /*4380*/  BSSY B1, `(.L_x_8479) ;  /* 0x0000018000017945 */ /* 0x000fe20003800000 */
[----:B------:R-:W-:Y:S01]  /*4390*/  PRMT R116, R116, 0x7632, R116 ;  /* 0x0000763274747816 */ /* 0x000fe20000000074 */
[----:B------:R-:W-:Y:S01]  /*43a0*/  FFMA.FTZ R130, R130, R161, 1.1641532182693481445e-10 ;  /* 0x2f00000082827423 */ /* 0x000fe200000100a1 */
[----:B------:R-:W-:Y:S01]  /*43b0*/  IADD3 R131, R138, 0x1, RZ ;  /* 0x000000018a837810 */ /* 0x000fe20007ffe0ff */
[----:B------:R-:W2:Y:S01]  /*43c0*/  LDC R153, c[0x0][0x294] ;  /* 0x0000a500ff997b82 */ /* 0x000ea20000000800 */
[----:B------:R-:W-:-:S04]  /*43d0*/  FMUL.FTZ R7, R146, R157 ;  /* 0x0000009d92077220 */ /* 0x000fc80000410000 */
[----:B0-----:R-:W-:Y:S01]  /*43e0*/  FMUL.FTZ R7, R7, R160 ;  /* 0x000000a007077220 */ /* 0x001fe20000410000 */
[----:B--2---:R-:W-:Y:S01]  /*43f0*/  FSETP.GTU.FTZ.AND P1, PT, R130, R153, PT ;  /* 0x000000998200720b */ /* 0x004fe20003f3c000 */
[----:B------:R-:W-:-:S03]  /*4400*/  @P0 IMAD.U32 R130, R112, 0x10000, RZ ;  /* 0x0001000070820824 */ /* 0x000fc600078e00ff */
        /* <DEDUP_REMOVED lines=14> */
.L_x_8480:
[----:B------:R-:W-:-:S07]  /*44f0*/  MOV R146, R9 ;  /* 0x0000000900927202 */ /* 0x000fce0000000f00 */
.L_x_8481:
[----:B------:R-:W-:Y:S05]  /*4500*/  BSYNC B1 ;  /* 0x0000000000017941 */ /* 0x000fea0003800000 */
.L_x_8479:
        /* <DEDUP_REMOVED lines=16> */
.L_x_8485:
[----:B------:R-:W-:Y:S05]  /*4610*/  BSYNC B2 ;  /* 0x0000000000027941 */ /* 0x000fea0003800000 */
.L_x_8484:
        /* <DEDUP_REMOVED lines=44> */
.L_x_8483:
[----:B------:R-:W-:Y:S05]  /*48e0*/  BSYNC B1 ;  /* 0x0000000000017941 */ /* 0x000fea0003800000 */
.L_x_8482:
[----:B------:R-:W-:Y:S01]  /*48f0*/  I2FP.F32.U32 R130, R146 ;  /* 0x0000009200827245 */ /* 0x000fe20000201000 */
[----:B------:R-:W-:Y:S01]  /*4900*/  IMAD.U32 R116, R116, 0x10000, RZ ;  /* 0x0001000074747824 */ /* 0x000fe200078e00ff */
        /* <DEDUP_REMOVED lines=10> */
[----:B------:R-:W-:-:S03]  /*49b0*/  FMUL.FTZ R130, R69, R130 ;  /* 0x0000008245827220 */ /* 0x000fc60000410000 */
[----:B------:R-:W-:-:S05]  /*49c0*/  @P0 SHF.L.U32 R7, R7, 0x10, RZ ;  /* 0x0000001007070819 */ /* 0x000fca00000006ff */
[----:B------:R-:W-:Y:S02]  /*49d0*/  @P0 FADD.FTZ R130, R7, R130 ;  /* 0x0000008207820221 */ /* 0x000fe40000010000 */
        /* <DEDUP_REMOVED lines=9> */
.L_x_8487:
[----:B------:R-:W-:-:S07]  /*4a70*/  IMAD.MOV.U32 R116, RZ, RZ, R9 ;  /* 0x000000ffff747224 */ /* 0x000fce00078e0009 */
.L_x_8488:
[----:B------:R-:W-:Y:S05]  /*4a80*/  BSYNC B1 ;  /* 0x0000000000017941 */ /* 0x000fea0003800000 */
.L_x_8486:
        /* <DEDUP_REMOVED lines=16> */
.L_x_8492:
[----:B------:R-:W-:Y:S05]  /*4b90*/  BSYNC B2 ;  /* 0x0000000000027941 */ /* 0x000fea0003800000 */
.L_x_8491:
        /* <DEDUP_REMOVED lines=44> */
.L_x_8490:
[----:B------:R-:W-:Y:S05]  /*4e60*/  BSYNC B1 ;  /* 0x0000000000017941 */ /* 0x000fea0003800000 */
.L_x_8489:
[----:B------:R-:W-:Y:S01]  /*4e70*/  I2FP.F32.U32 R116, R116 ;  /* 0x0000007400747245 */ /* 0x000fe20000201000 */
[----:B------:R-:W-:Y:S01]  /*4e80*/  BSSY B1, `(.L_x_8493) ;  /* 0x0000017000017945 */ /* 0x000fe20003800000 */
[----:B------:R-:W-:Y:S02]  /*4e90*/  SHF.L.U32 R138, R117, 0x10, RZ ;  /* 0x00000010758a7819 */ /* 0x000fe400000006ff */
[----:B------:R-:W-:Y:S01]  /*4ea0*/  ISETP.NE.AND P2, PT, R139, 0x1, PT ;  /* 0x000000018b00780c */ /* 0x000fe20003f45270 */
[----:B------:R-:W-:Y:S01]  /*4eb0*/  FFMA.FTZ R116, R116, R161, 1.1641532182693481445e-10 ;  /* 0x2f00000074747423 */ /* 0x000fe200000100a1 */
[----:B------:R-:W-:Y:S01]  /*4ec0*/  PRMT R146, R117, 0x7632, R146 ;  /* 0x0000763275927816 */ /* 0x000fe20000000092 */
        /* <DEDUP_REMOVED lines=17> */
.L_x_8494:
[----:B------:R-:W-:-:S07]  /*4fe0*/  MOV R147, R9 ;  /* 0x0000000900937202 */ /* 0x000fce0000000f00 */
.L_x_8495:
[----:B------:R-:W-:Y:S05]  /*4ff0*/  BSYNC B1 ;  /* 0x0000000000017941 */ /* 0x000fea0003800000 */
.L_x_8493:
        /* <DEDUP_REMOVED lines=16> */
.L_x_8499:
[----:B------:R-:W-:Y:S05]  /*5100*/  BSYNC B2 ;  /* 0x0000000000027941 */ /* 0x000fea0003800000 */
.L_x_8498:
        /* <DEDUP_REMOVED lines=44> */
.L_x_8497:
[----:B------:R-:W-:Y:S05]  /*53d0*/  BSYNC B1 ;  /* 0x0000000000017941 */ /* 0x000fea0003800000 */
.L_x_8496:
[----:B------:R-:W-:Y:S01]  /*53e0*/  I2FP.F32.U32 R116, R147 ;  /* 0x0000009300747245 */ /* 0x000fe20000201000 */
[----:B------:R-:W-:Y:S01]  /*53f0*/  IMAD.U32 R146, R146, 0x10000, RZ ;  /* 0x0001000092927824 */ /* 0x000fe200078e00ff */
[----:B------:R-:W-:Y:S01]  /*5400*/  ISETP.NE.AND P3, PT, R117, 0x1, PT ;  /* 0x000000017500780c */ /* 0x000fe20003f65270 */
[----:B------:R-:W-:Y:S02]  /*5410*/  BSSY B1, `(.L_x_8500) ;  /* 0x0000015000017945 */ /* 0x000fe40003800000 */
        /* <DEDUP_REMOVED lines=19> */
.L_x_8501:
[----:B------:R-:W-:-:S07]  /*5550*/  IMAD.MOV.U32 R139, RZ, RZ, R9 ;  /* 0x000000ffff8b7224 */ /* 0x000fce00078e0009 */
.L_x_8502:
[----:B------:R-:W-:Y:S05]  /*5560*/  BSYNC B1 ;  /* 0x0000000000017941 */ /* 0x000fea0003800000 */
.L_x_8500:
        /* <DEDUP_REMOVED lines=16> */
.L_x_8506:
[----:B------:R-:W-:Y:S05]  /*5670*/  BSYNC B2 ;  /* 0x0000000000027941 */ /* 0x000fea0003800000 */
.L_x_8505:
        /* <DEDUP_REMOVED lines=44> */
.L_x_8504:
[----:B------:R-:W-:Y:S05]  /*5940*/  BSYNC B1 ;  /* 0x0000000000017941 */ /* 0x000fea0003800000 */
.L_x_8503:
[----:B------:R-:W-:Y:S01]  /*5950*/  I2FP.F32.U32 R116, R139 ;  /* 0x0000008b00747245 */ /* 0x000fe20000201000 */
[----:B------:R-:W-:Y:S01]  /*5960*/  BSSY B1, `(.L_x_8507) ;  /* 0x0000017000017945 */ /* 0x000fe20003800000 */
[----:B------:R-:W-:Y:S02]  /*5970*/  SHF.L.U32 R146, R118, 0x10, RZ ;  /* 0x0000001076927819 */ /* 0x000fe400000006ff */
[----:B------:R-:W-:Y:S01]  /*5980*/  ISETP.NE.AND P4, PT, R7, 0x1, PT ;  /* 0x000000010700780c */ /* 0x000fe20003f85270 */
[----:B------:R-:W-:Y:S01]  /*5990*/  FFMA.FTZ R116, R116, R161, 1.1641532182693481445e-10 ;  /* 0x2f00000074747423 */ /* 0x000fe200000100a1 */
[----:B------:R-:W-:Y:S01]  /*59a0*/  PRMT R118, R118, 0x7632, R118 ;  /* 0x0000763276767816 */ /* 0x000fe20000000076 */
[----:B------:R-:W-:-:S03]  /*59b0*/  FMUL.FTZ R117, R146, R157 ;  /* 0x0000009d92757220 */ /* 0x000fc60000410000 */
[----:B------:R-:W-:Y:S01]  /*59c0*/  FSETP.GTU.FTZ.AND P3, PT, R116, R153, PT ;  /* 0x000000997400720b */ /* 0x000fe20003f7c000 */
[----:B------:R-:W-:Y:S01]  /*59d0*/  FMUL.FTZ R117, R117, R160 ;  /* 0x000000a075757220 */ /* 0x000fe20000410000 */
[----:B------:R-:W-:-:S04]  /*59e0*/  @P0 IMAD.U32 R116, R114, 0x10000, RZ ;  /* 0x0001000072740824 */ /* 0x000fc800078e00ff */
        /* <DEDUP_REMOVED lines=13> */
.L_x_8508:
[----:B------:R-:W-:-:S07]  /*5ac0*/  MOV R146, R9 ;  /* 0x0000000900927202 */ /* 0x000fce0000000f00 */
.L_x_8509:
[----:B------:R-:W-:Y:S05]  /*5ad0*/  BSYNC B1 ;  /* 0x0000000000017941 */ /* 0x000fea0003800000 */
.L_x_8507:
        /* <DEDUP_REMOVED lines=16> */
.L_x_8513:
[----:B------:R-:W-:Y:S05]  /*5be0*/  BSYNC B2 ;  /* 0x0000000000027941 */ /* 0x000fea0003800000 */
.L_x_8512:
        /* <DEDUP_REMOVED lines=44> */
.L_x_8511:
[----:B------:R-:W-:Y:S05]  /*5eb0*/  BSYNC B1 ;  /* 0x0000000000017941 */ /* 0x000fea0003800000 */
.L_x_8510:
        /* <DEDUP_REMOVED lines=23> */
.L_x_8515:
[----:B------:R-:W-:-:S07]  /*6030*/  IMAD.MOV.U32 R118, RZ, RZ, R9 ;  /* 0x000000ffff767224 */ /* 0x000fce00078e0009 */
.L_x_8516:
[----:B------:R-:W-:Y:S05]  /*6040*/  BSYNC B1 ;  /* 0x0000000000017941 */ /* 0x000fea0003800000 */
.L_x_8514:
        /* <DEDUP_REMOVED lines=16> */
.L_x_8520:
[----:B------:R-:W-:Y:S05]  /*6150*/  BSYNC B2 ;  /* 0x0000000000027941 */ /* 0x000fea0003800000 */
.L_x_8519:
        /* <DEDUP_REMOVED lines=44> */
.L_x_8518:
[----:B------:R-:W-:Y:S05]  /*6420*/  BSYNC B1 ;  /* 0x0000000000017941 */ /* 0x000fea0003800000 */
.L_x_8517:
        /* <DEDUP_REMOVED lines=23> */
.L_x_8522:
[----:B------:R-:W-:-:S07]  /*65a0*/  MOV R118, R9 ;  /* 0x0000000900767202 */ /* 0x000fce0000000f00 */
.L_x_8523:
[----:B------:R-:W-:Y:S05]  /*65b0*/  BSYNC B1 ;  /* 0x0000000000017941 */ /* 0x000fea0003800000 */
.L_x_8521:
        /* <DEDUP_REMOVED lines=18> */
.L_x_8527:
[----:B------:R-:W-:Y:S05]  /*66e0*/  BSYNC B2 ;  /* 0x0000000000027941 */ /* 0x000fea0003800000 */
.L_x_8526:
        /* <DEDUP_REMOVED lines=40> */
[----:B------:R-:W-:Y:S01]  /*6970*/  IMAD.WIDE.U32 R116, R7, -0x2daee0ad, RZ ;  /* 0xd2511f5307747825 */ /* 0x000fe200078e00ff */
[----:B------:R-:W-:-:S03]  /*6980*/  HFMA2.MMA R7, -RZ, RZ, 0, 0 ;  /* 0x00000000ff077435 */ /* 0x000fc600000001ff */
[----:B------:R-:W-:Y:S01]  /*6990*/  IMAD.MOV.U32 R10, RZ, RZ, R116 ;  /* 0x000000ffff0a7224 */ /* 0x000fe200078e0074 */
[----:B------:R-:W-:-:S07]  /*69a0*/  LOP3.LUT R6, R117, UR36, R6, 0x96, !PT ;  /* 0x0000002475067c12 */ /* 0x000fce000f8e9606 */
.L_x_8525:
[----:B------:R-:W-:Y:S05]  /*69b0*/  BSYNC B1 ;  /* 0x0000000000017941 */ /* 0x000fea0003800000 */
.L_x_8524:
[----:B------:R-:W-:Y:S01]  /*69c0*/  I2FP.F32.U32 R116, R118 ;  /* 0x0000007600747245 */ /* 0x000fe20000201000 */
[----:B------:R-:W-:Y:S01]  /*69d0*/  IMAD.U32 R118, R119, 0x10000, RZ ;  /* 0x0001000077767824 */ /* 0x000fe200078e00ff */
[----:B------:R-:W-:Y:S02]  /*69e0*/  SEL R163, RZ, 0x10000, P5 ;  /* 0x00010000ffa37807 */ /* 0x000fe40002800000 */
[----:B------:R-:W-:Y:S01]  /*69f0*/  ISETP.NE.AND P5, PT, R159, RZ, PT ;  /* 0x000000ff9f00720c */ /* 0x000fe20003fa5270 */
[----:B------:R-:W-:Y:S01]  /*6a00*/  FFMA.FTZ R116, R116, R161, 1.1641532182693481445e-10 ;  /* 0x2f00000074747423 */ /* 0x000fe200000100a1 */
[----:B------:R-:W-:Y:S01]  /*6a10*/  FMUL.FTZ R117, R118, R157 ;  /* 0x0000009d76757220 */ /* 0x000fe20000410000 */
[----:B------:R-:W-:Y:S02]  /*6a20*/  SEL R164, RZ, 0x100, P4 ;  /* 0x00000100ffa47807 */ /* 0x000fe40002000000 */
[----:B------:R-:W-:Y:S01]  /*6a30*/  ISETP.NE.AND P4, PT, R162, RZ, PT ;  /* 0x000000ffa200720c */ /* 0x000fe20003f85270 */
[----:B------:R-:W-:Y:S01]  /*6a40*/  FMUL.FTZ R117, R117, R160 ;  /* 0x000000a075757220 */ /* 0x000fe20000410000 */
[----:B------:R-:W-:-:S02]  /*6a50*/  FSETP.GTU.FTZ.AND P6, PT, R116, R153, PT ;  /* 0x000000997400720b */ /* 0x000fc40003fdc000 */
[----:B------:R-:W-:Y:S02]  /*6a60*/  SEL R159, RZ, 0x1, P2 ;  /* 0x00000001ff9f7807 */ /* 0x000fe40001000000 */
[----:B------:R-:W-:Y:S02]  /*6a70*/  FSEL R116, R117, RZ, !P6 ;  /* 0x000000ff75747208 */ /* 0x000fe40007000000 */
[----:B------:R-:W-:Y:S02]  /*6a80*/  @P0 PRMT R117, R115, 0x7632, R117 ;  /* 0x0000763273750816 */ /* 0x000fe40000000075 */
[----:B------:R-:W-:Y:S01]  /*6a90*/  SEL R162, RZ, 0x1000000, P6 ;  /* 0x01000000ffa27807 */ /* 0x000fe20003000000 */
[----:B------:R-:W-:Y:S01]  /*6aa0*/  FMUL.FTZ R153, R67, R116 ;  /* 0x0000007443997220 */ /* 0x000fe20000410000 */
[----:B------:R-:W-:Y:S02]  /*6ab0*/  @P0 SHF.L.U32 R118, R117, 0x10, RZ ;  /* 0x0000001075760819 */ /* 0x000fe400000006ff */
[----:B------:R-:W-:-:S02]  /*6ac0*/  F2FP.BF16.F32.PACK_AB R117, R138, R131 ;  /* 0x000000838a75723e */ /* 0x000fc400000010ff */
[----:B------:R-:W-:Y:S01]  /*6ad0*/  F2FP.BF16.F32.PACK_AB R116, R130, R15 ;  /* 0x0000000f8274723e */ /* 0x000fe200000010ff */
[----:B------:R-:W-:Y:S01]  /*6ae0*/  @P0 FADD.FTZ R153, R118, R153 ;  /* 0x0000009976990221 */ /* 0x000fe20000010000 */
[----:B------:R-:W-:Y:S02]  /*6af0*/  LEA R160, P0, R158, UR12, 0x4 ;  /* 0x0000000c9ea07c11 */ /* 0x000fe4000f8020ff */
[----:B------:R-:W-:Y:S02]  /*6b00*/  F2FP.BF16.F32.PACK_AB R118, R146, R139 ;  /* 0x0000008b9276723e */ /* 0x000fe400000010ff */
[----:B------:R-:W-:Y:S02]  /*6b10*/  LEA.HI.X R161, R158, UR13, RZ, 0x4, P0 ;  /* 0x0000000d9ea17c11 */ /* 0x000fe400080f24ff */
[----:B------:R-:W-:Y:S02]  /*6b20*/  F2FP.BF16.F32.PACK_AB R119, R153, R147 ;  /* 0x000000939977723e */ /* 0x000fe400000010ff */
[----:B------:R-:W-:-:S02]  /*6b30*/  LOP3.LUT R163, R164, R162, R163, 0xfe, !PT ;  /* 0x000000a2a4a37212 */ /* 0x000fc400078efea3 */
        /* <DEDUP_REMOVED lines=13> */
[C---:B------:R-:W-:Y:S01]  /*6c10*/  LEA.HI.X R117, R158.reuse, UR15, RZ, 0x3, P0 ;  /* 0x0000000f9e757c11 */ /* 0x040fe200080f1cff */
[----:B------:R-:W-:-:S04]  /*6c20*/  VIADD R158, R158, 0x80 ;  /* 0x000000809e9e7836 */ /* 0x000fc80000000000 */
[----:B------:R2:W-:Y:S04]  /*6c30*/  STG.E.64 desc[UR4][R116.64], R118 ;  /* 0x0000007674007986 */ /* 0x0005e8000c101b04 */
.L_x_8471:
[----:B------:R-:W-:Y:S05]  /*6c40*/  BSYNC B0 ;  /* 0x0000000000007941 */ /* 0x000fea0003800000 */
.L_x_8470:
        /* <DEDUP_REMOVED lines=23> */
.L_x_8531:
[----:B------:R-:W-:-:S07]  /*6dc0*/  MOV R120, R9 ;  /* 0x0000000900787202 */ /* 0x000fce0000000f00 */
.L_x_8532:
[----:B------:R-:W-:Y:S05]  /*6dd0*/  BSYNC B1 ;  /* 0x0000000000017941 */ /* 0x000fea0003800000 */
.L_x_8530:
        /* <DEDUP_REMOVED lines=16> */
.L_x_8536:
[----:B------:R-:W-:Y:S05]  /*6ee0*/  BSYNC B2 ;  /* 0x0000000000027941 */ /* 0x000fea0003800000 */
.L_x_8535:
        /* <DEDUP_REMOVED lines=44> */
.L_x_8534:
[----:B------:R-:W-:Y:S05]  /*71b0*/  BSYNC B1 ;  /* 0x0000000000017941 */ /* 0x000fea0003800000 */
.L_x_8533:
        /* <DEDUP_REMOVED lines=27> */
.L_x_8538:
[----:B------:R-:W-:-:S07]  /*7370*/  MOV R148, R9 ;  /* 0x0000000900947202 */ /* 0x000fce0000000f00 */
.L_x_8539:
[----:B------:R-:W-:Y:S05]  /*7380*/  BSYNC B1 ;  /* 0x0000000000017941 */ /* 0x000fea0003800000 */
.L_x_8537:
        /* <DEDUP_REMOVED lines=16> */
.L_x_8543:
[----:B------:R-:W-:Y:S05]  /*7490*/  BSYNC B2 ;  /* 0x0000000000027941 */ /* 0x000fea0003800000 */
.L_x_8542:
        /* <DEDUP_REMOVED lines=38> */
[----:B------:R-:W-:-:S04]  /*7700*/  HFMA2.MMA R141, -RZ, RZ, 0, 0 ;  /* 0x00000000ff8d7435 */ /* 0x000fc800000001ff */
[----:B------:R-:W-:Y:S02]  /*7710*/  LOP3.LUT R5, R133, UR35, R140, 0x96, !PT ;  /* 0x0000002385057c12 */ /* 0x000fe4000f8e968c */
[----:B------:R-:W-:Y:S01]  /*7720*/  MOV R9, R132 ;  /* 0x0000008400097202 */ /* 0x000fe20000000f00 */
[----:B------:R-:W-:-:S04]  /*7730*/  IMAD.WIDE.U32 R132, R7, -0x2daee0ad, RZ ;  /* 0xd2511f5307847825 */ /* 0x000fc800078e00ff */
[----:B------:R-:W-:Y:S01]  /*7740*/  IMAD.MOV.U32 R10, RZ, RZ, R132 ;  /* 0x000000ffff0a7224 */ /* 0x000fe200078e0084 */
[----:B------:R-:W-:-:S07]  /*7750*/  LOP3.LUT R6, R133, UR36, R6, 0x96, !PT ;  /* 0x0000002485067c12 */ /* 0x000fce000f8e9606 */
.L_x_8541:
[----:B------:R-:W-:Y:S05]  /*7760*/  BSYNC B1 ;  /* 0x0000000000017941 */ /* 0x000fea0003800000 */
.L_x_8540:
[----:B------:R-:W-:Y:S01]  /*7770*/  I2FP.F32.U32 R132, R148 ;  /* 0x0000009400847245 */ /* 0x000fe20000201000 */
[----:B------:R-:W-:Y:S01]  /*7780*/  IMAD.U32 R116, R116, 0x10000, RZ ;  /* 0x0001000074747824 */ /* 0x000fe200078e00ff */
[----:B------:R-:W-:Y:S01]  /*7790*/  BSSY B1, `(.L_x_8544) ;  /* 0x0000017000017945 */ /* 0x000fe20003800000 */
[----:B------:R-:W-:Y:S02]  /*77a0*/  VIADD R163, R141, 0x1 ;  /* 0x000000018da37836 */ /* 0x000fe40000000000 */
[----:B------:R-:W-:Y:S01]  /*77b0*/  FFMA.FTZ R7, R132, R161, 1.1641532182693481445e-10 ;  /* 0x2f00000084077423 */ /* 0x000fe200000100a1 */
[----:B------:R-:W-:-:S04]  /*77c0*/  FMUL.FTZ R133, R116, R157 ;  /* 0x0000009d74857220 */ /* 0x000fc80000410000 */
[----:B------:R-:W-:Y:S01]  /*77d0*/  FMUL.FTZ R133, R133, R160 ;  /* 0x000000a085857220 */ /* 0x000fe20000410000 */
[----:B------:R-:W-:Y:S02]  /*77e0*/  FSETP.GTU.FTZ.AND P1, PT, R7, R154, PT ;  /* 0x0000009a0700720b */ /* 0x000fe40003f3c000 */
[----:B------:R-:W-:Y:S02]  /*77f0*/  @P0 PRMT R7, R112, 0x7632, R7 ;  /* 0x0000763270070816 */ /* 0x000fe40000000007 */
[----:B------:R-:W-:Y:S02]  /*7800*/  P2R R162, PR, RZ, 0x2 ;  /* 0x00000002ffa27803 */ /* 0x000fe40000000000 */
        /* <DEDUP_REMOVED lines=14> */
.L_x_8545:
[----:B------:R-:W-:-:S07]  /*78f0*/  IMAD.MOV.U32 R116, RZ, RZ, R9 ;  /* 0x000000ffff747224 */ /* 0x000fce00078e0009 */
.L_x_8546:
[----:B------:R-:W-:Y:S05]  /*7900*/  BSYNC B1 ;  /* 0x0000000000017941 */ /* 0x000fea0003800000 */
.L_x_8544:
        /* <DEDUP_REMOVED lines=16> */
.L_x_8550:
[----:B------:R-:W-:Y:S05]  /*7a10*/  BSYNC B2 ;  /* 0x0000000000027941 */ /* 0x000fea0003800000 */
.L_x_8549:
        /* <DEDUP_REMOVED lines=44> */
.L_x_8548:
[----:B------:R-:W-:Y:S05]  /*7ce0*/  BSYNC B1 ;  /* 0x0000000000017941 */ /* 0x000fea0003800000 */
.L_x_8547:
[----:B------:R-:W-:Y:S01]  /*7cf0*/  I2FP.F32.U32 R116, R116 ;  /* 0x0000007400747245 */ /* 0x000fe20000201000 */
[----:B------:R-:W-:Y:S01]  /*7d00*/  BSSY B1, `(.L_x_8551) ;  /* 0x0000017000017945 */ /* 0x000fe20003800000 */
[----:B------:R-:W-:Y:S02]  /*7d10*/  SHF.L.U32 R140, R117, 0x10, RZ ;  /* 0x00000010758c7819 */ /* 0x000fe400000006ff */
[----:B------:R-:W-:Y:S01]  /*7d20*/  ISETP.NE.AND P2, PT, R163, 0x1, PT ;  /* 0x00000001a300780c */ /* 0x000fe20003f45270 */
[----:B------:R-:W-:Y:S01]  /*7d30*/  FFMA.FTZ R7, R116, R161, 1.1641532182693481445e-10 ;  /* 0x2f00000074077423 */ /* 0x000fe200000100a1 */
[----:B------:R-:W-:Y:S02]  /*7d40*/  @P0 IMAD.U32 R116, R113, 0x10000, RZ ;  /* 0x0001000071740824 */ /* 0x000fe400078e00ff */
[----:B------:R-:W-:Y:S01]  /*7d50*/  FMUL.FTZ R133, R140, R157 ;  /* 0x0000009d8c857220 */ /* 0x000fe20000410000 */
[----:B------:R-:W-:Y:S02]  /*7d60*/  PRMT R148, R117, 0x7632, R148 ;  /* 0x0000763275947816 */ /* 0x000fe40000000094 */
[----:B------:R-:W-:Y:S01]  /*7d70*/  FSETP.GTU.FTZ.AND P1, PT, R7, R154, PT ;  /* 0x0000009a0700720b */ /* 0x000fe20003f3c000 */
[----:B------:R-:W-:Y:S01]  /*7d80*/  FMUL.FTZ R133, R133, R160 ;  /* 0x000000a085857220 */ /* 0x000fe20000410000 */
[----:B------:R-:W-:-:S04]  /*7d90*/  IADD3 R164, R163, 0x1, RZ ;  /* 0x00000001a3a47810 */ /* 0x000fc80007ffe0ff */
        /* <DEDUP_REMOVED lines=12> */
.L_x_8552:
[----:B------:R-:W-:-:S07]  /*7e60*/  MOV R149, R9 ;  /* 0x0000000900957202 */ /* 0x000fce0000000f00 */
.L_x_8553:
[----:B------:R-:W-:Y:S05]  /*7e70*/  BSYNC B1 ;  /* 0x0000000000017941 */ /* 0x000fea0003800000 */
.L_x_8551:
        /* <DEDUP_REMOVED lines=16> */
.L_x_8557:
[----:B------:R-:W-:Y:S05]  /*7f80*/  BSYNC B2 ;  /* 0x0000000000027941 */ /* 0x000fea0003800000 */
.L_x_8556:
        /* <DEDUP_REMOVED lines=44> */
.L_x_8555:
[----:B------:R-:W-:Y:S05]  /*8250*/  BSYNC B1 ;  /* 0x0000000000017941 */ /* 0x000fea0003800000 */
.L_x_8554:
[----:B------:R-:W-:Y:S01]  /*8260*/  I2FP.F32.U32 R116, R149 ;  /* 0x0000009500747245 */ /* 0x000fe20000201000 */
[----:B------:R-:W-:Y:S01]  /*8270*/  IMAD.U32 R148, R148, 0x10000, RZ ;  /* 0x0001000094947824 */ /* 0x000fe200078e00ff */
[----:B------:R-:W-:Y:S01]  /*8280*/  ISETP.NE.AND P3, PT, R164, 0x1, PT ;  /* 0x00000001a400780c */ /* 0x000fe20003f65270 */
[----:B------:R-:W-:Y:S02]  /*8290*/  BSSY B1, `(.L_x_8558) ;  /* 0x0000015000017945 */ /* 0x000fe40003800000 */
[----:B------:R-:W-:Y:S01]  /*82a0*/  FFMA.FTZ R7, R116, R161, 1.1641532182693481445e-10 ;  /* 0x2f00000074077423 */ /* 0x000fe200000100a1 */
[----:B------:R-:W-:-:S04]  /*82b0*/  FMUL.FTZ R117, R148, R157 ;  /* 0x0000009d94757220 */ /* 0x000fc80000410000 */
[----:B------:R-:W-:Y:S01]  /*82c0*/  FMUL.FTZ R117, R117, R160 ;  /* 0x000000a075757220 */ /* 0x000fe20000410000 */
[----:B------:R-:W-:Y:S02]  /*82d0*/  FSETP.GTU.FTZ.AND P2, PT, R7, R154, PT ;  /* 0x0000009a0700720b */ /* 0x000fe40003f5c000 */
[----:B------:R-:W-:Y:S02]  /*82e0*/  @P0 PRMT R7, R113, 0x7632, R7 ;  /* 0x0000763271070816 */ /* 0x000fe40000000007 */
[----:B------:R-:W-:Y:S01]  /*82f0*/  FSEL R140, R117, RZ, !P2 ;  /* 0x000000ff758c7208 */ /* 0x000fe20005000000 */
[----:B------:R-:W-:Y:S01]  /*8300*/  VIADD R117, R164, 0x1 ;  /* 0x00000001a4757836 */ /* 0x000fe20000000000 */
        /* <DEDUP_REMOVED lines=12> */
.L_x_8559:
[----:B------:R-:W-:-:S07]  /*83d0*/  IMAD.MOV.U32 R141, RZ, RZ, R9 ;  /* 0x000000ffff8d7224 */ /* 0x000fce00078e0009 */
.L_x_8560:
[----:B------:R-:W-:Y:S05]  /*83e0*/  BSYNC B1 ;  /* 0x0000000000017941 */ /* 0x000fea0003800000 */
.L_x_8558:
        /* <DEDUP_REMOVED lines=16> */
.L_x_8564:
[----:B------:R-:W-:Y:S05]  /*84f0*/  BSYNC B2 ;  /* 0x0000000000027941 */ /* 0x000fea0003800000 */
.L_x_8563:
        /* <DEDUP_REMOVED lines=44> */
.L_x_8562:
[----:B------:R-:W-:Y:S05]  /*87c0*/  BSYNC B1 ;  /* 0x0000000000017941 */ /* 0x000fea0003800000 */
.L_x_8561:
        /* <DEDUP_REMOVED lines=23> */
.L_x_8566:
[----:B------:R-:W-:-:S07]  /*8940*/  MOV R148, R9 ;  /* 0x0000000900947202 */ /* 0x000fce0000000f00 */
.L_x_8567:
[----:B------:R-:W-:Y:S05]  /*8950*/  BSYNC B1 ;  /* 0x0000000000017941 */ /* 0x000fea0003800000 */
.L_x_8565:
        /* <DEDUP_REMOVED lines=16> */
.L_x_8571:
[----:B------:R-:W-:Y:S05]  /*8a60*/  BSYNC B2 ;  /* 0x0000000000027941 */ /* 0x000fea0003800000 */
.L_x_8570:
        /* <DEDUP_REMOVED lines=44> */
.L_x_8569:
[----:B------:R-:W-:Y:S05]  /*8d30*/  BSYNC B1 ;  /* 0x0000000000017941 */ /* 0x000fea0003800000 */
.L_x_8568:
        /* <DEDUP_REMOVED lines=23> */
.L_x_8573:
[----:B------:R-:W-:-:S07]  /*8eb0*/  IMAD.MOV.U32 R118, RZ, RZ, R9 ;  /* 0x000000ffff767224 */ /* 0x000fce00078e0009 */
.L_x_8574:
[----:B------:R-:W-:Y:S05]  /*8ec0*/  BSYNC B1 ;  /* 0x0000000000017941 */ /* 0x000fea0003800000 */
.L_x_8572:
        /* <DEDUP_REMOVED lines=16> */
.L_x_8578:
[----:B------:R-:W-:Y:S05]  /*8fd0*/  BSYNC B2 ;  /* 0x0000000000027941 */ /* 0x000fea0003800000 */
.L_x_8577:
        /* <DEDUP_REMOVED lines=44> */
.L_x_8576:
[----:B------:R-:W-:Y:S05]  /*92a0*/  BSYNC B1 ;  /* 0x0000000000017941 */ /* 0x000fea0003800000 */
.L_x_8575:
        /* <DEDUP_REMOVED lines=23> */
.L_x_8580:
[----:B------:R-:W-:-:S07]  /*9420*/  MOV R118, R9 ;  /* 0x0000000900767202 */ /* 0x000fce0000000f00 */
.L_x_8581:
[----:B------:R-:W-:Y:S05]  /*9430*/  BSYNC B1 ;  /* 0x0000000000017941 */ /* 0x000fea0003800000 */
.L_x_8579:
        /* <DEDUP_REMOVED lines=18> */
.L_x_8585:
[----:B------:R-:W-:Y:S05]  /*9560*/  BSYNC B2 ;  /* 0x0000000000027941 */ /* 0x000fea0003800000 */
.L_x_8584:
        /* <DEDUP_REMOVED lines=44> */
.L_x_8583:
[----:B------:R-:W-:Y:S05]  /*9830*/  BSYNC B1 ;  /* 0x0000000000017941 */ /* 0x000fea0003800000 */
.L_x_8582:
[----:B------:R-:W-:Y:S01]  /*9840*/  I2FP.F32.U32 R116, R118 ;  /* 0x0000007600747245 */ /* 0x000fe20000201000 */
[----:B------:R-:W-:Y:S01]  /*9850*/  IMAD.U32 R118, R119, 0x10000, RZ ;  /* 0x0001000077767824 */ /* 0x000fe200078e00ff */
[----:B------:R-:W-:Y:S02]  /*9860*/  SEL R163, RZ, 0x10000, P5 ;  /* 0x00010000ffa37807 */ /* 0x000fe40002800000 */
[----:B------:R-:W-:Y:S01]  /*9870*/  ISETP.NE.AND P5, PT, R159, RZ, PT ;  /* 0x000000ff9f00720c */ /* 0x000fe20003fa5270 */
[----:B------:R-:W-:Y:S01]  /*9880*/  FFMA.FTZ R161, R116, R161, 1.1641532182693481445e-10 ;  /* 0x2f00000074a17423 */ /* 0x000fe200000100a1 */
[----:B------:R-:W-:Y:S01]  /*9890*/  FMUL.FTZ R117, R118, R157 ;  /* 0x0000009d76757220 */ /* 0x000fe20000410000 */
[----:B------:R-:W-:Y:S02]  /*98a0*/  @P0 PRMT R116, R115, 0x7632, R116 ;  /* 0x0000763273740816 */ /* 0x000fe40000000074 */
[----:B------:R-:W-:Y:S01]  /*98b0*/  SEL R164, RZ, 0x100, P4 ;  /* 0x00000100ffa47807 */ /* 0x000fe20002000000 */
[----:B------:R-:W-:Y:S01]  /*98c0*/  FMUL.FTZ R117, R117, R160 ;  /* 0x000000a075757220 */ /* 0x000fe20000410000 */
[----:B------:R-:W-:-:S02]  /*98d0*/  FSETP.GTU.FTZ.AND P6, PT, R161, R154, PT ;  /* 0x0000009aa100720b */ /* 0x000fc40003fdc000 */
[----:B------:R-:W-:Y:S02]  /*98e0*/  F2FP.BF16.F32.PACK_AB R118, R148, R141 ;  /* 0x0000008d9476723e */ /* 0x000fe400000010ff */
[----:B------:R-:W-:Y:S02]  /*98f0*/  FSEL R154, R117, RZ, !P6 ;  /* 0x000000ff759a7208 */ /* 0x000fe40007000000 */
[----:B------:R-:W-:Y:S02]  /*9900*/  @P0 SHF.L.U32 R117, R116, 0x10, RZ ;  /* 0x0000001074750819 */ /* 0x000fe400000006ff */
[----:B------:R-:W-:Y:S01]  /*9910*/  F2FP.BF16.F32.PACK_AB R116, R132, R120 ;  /* 0x000000788474723e */ /* 0x000fe200000010ff */
[----:B------:R-:W-:Y:S01]  /*9920*/  FMUL.FTZ R154, R43, R154 ;  /* 0x0000009a2b9a7220 */ /* 0x000fe20000410000 */
[----:B------:R-:W-:Y:S02]  /*9930*/  ISETP.NE.AND P4, PT, R162, RZ, PT ;  /* 0x000000ffa200720c */ /* 0x000fe40003f85270 */
[----:B------:R-:W-:Y:S01]  /*9940*/  SEL R159, RZ, 0x1, P2 ;  /* 0x00000001ff9f7807 */ /* 0x000fe20001000000 */
[----:B------:R-:W-:Y:S01]  /*9950*/  @P0 FADD.FTZ R154, R117, R154 ;  /* 0x0000009a759a0221 */ /* 0x000fe20000010000 */
[----:B------:R-:W-:-:S02]  /*9960*/  LEA R160, P0, R158, UR12, 0x4 ;  /* 0x0000000c9ea07c11 */ /* 0x000fc4000f8020ff */
[----:B------:R-:W-:Y:S02]  /*9970*/  F2FP.BF16.F32.PACK_AB R117, R140, R133 ;  /* 0x000000858c75723e */ /* 0x000fe400000010ff */
[----:B------:R-:W-:Y:S02]  /*9980*/  LEA.HI.X R161, R158, UR13, RZ, 0x4, P0 ;  /* 0x0000000d9ea17c11 */ /* 0x000fe400080f24ff */
[----:B------:R-:W-:Y:S02]  /*9990*/  F2FP.BF16.F32.PACK_AB R119, R154, R149 ;  /* 0x000000959a77723e */ /* 0x000fe400000010ff */
[----:B------:R-:W-:Y:S02]  /*99a0*/  SEL R162, RZ, 0x1000000, P6 ;  /* 0x01000000ffa27807 */ /* 0x000fe40003000000 */
[----:B------:R-:W-:Y:S01]  /*99b0*/  SEL R165, RZ, 0x1, P3 ;  /* 0x00000001ffa57807 */ /* 0x000fe20001800000 */
[----:B------:R0:W-:Y:S01]  /*99c0*/  STG.E.128 desc[UR4][R160.64], R116 ;  /* 0x00000074a0007986 */ /* 0x0001e2000c101d04 */
[----:B------:R-:W-:-:S02]  /*99d0*/  LOP3.LUT R163, R164, R162, R163, 0xfe, !PT ;  /* 0x000000a2a4a37212 */ /* 0x000fc400078efea3 */
        /* <DEDUP_REMOVED lines=14> */
.L_x_8529:
[----:B------:R-:W-:Y:S05]  /*9ac0*/  BSYNC B0 ;  /* 0x0000000000007941 */ /* 0x000fea0003800000 */
.L_x_8528:
        /* <DEDUP_REMOVED lines=23> */
.L_x_8589:
[----:B------:R-:W-:-:S07]  /*9c40*/  MOV R121, R9 ;  /* 0x0000000900797202 */ /* 0x000fce0000000f00 */
.L_x_8590:
[----:B------:R-:W-:Y:S05]  /*9c50*/  BSYNC B1 ;  /* 0x0000000000017941 */ /* 0x000fea0003800000 */
.L_x_8588:
        /* <DEDUP_REMOVED lines=16> */
.L_x_8594:
[----:B------:R-:W-:Y:S05]  /*9d60*/  BSYNC B2 ;  /* 0x0000000000027941 */ /* 0x000fea0003800000 */
.L_x_8593:
        /* <DEDUP_REMOVED lines=44> */
.L_x_8592:
[----:B------:R-:W-:Y:S05]  /*a030*/  BSYNC B1 ;  /* 0x0000000000017941 */ /* 0x000fea0003800000 */
.L_x_8591:
[----:B------:R-:W0:Y:S01]  /*a040*/  LDC R161, c[0x0][0x298] ;  /* 0x0000a600ffa17b82 */ /* 0x000e220000000800 */
[----:B------:R-:W-:Y:S01]  /*a050*/  I2FP.F32.U32 R7, R121 ;  /* 0x0000007900077245 */ /* 0x000fe20000201000 */
[----:B------:R-:W-:Y:S01]  /*a060*/  IMAD.MOV.U32 R162, RZ, RZ, 0x2f800000 ;  /* 0x2f800000ffa27424 */ /* 0x000fe200078e00ff */
[----:B-----5:R-:W-:Y:S01]  /*a070*/  SHF.L.U32 R150, R116, 0x10, RZ ;  /* 0x0000001074967819 */ /* 0x020fe200000006ff */
[----:B------:R-:W-:Y:S01]  /*a080*/  BSSY B1, `(.L_x_8595) ;  /* 0x0000018000017945 */ /* 0x000fe20003800000 */
[----:B------:R-:W-:Y:S01]  /*a090*/  IADD3 R135, R142, 0x1, RZ ;  /* 0x000000018e877810 */ /* 0x000fe20007ffe0ff */
[----:B------:R-:W-:Y:S02]  /*a0a0*/  FFMA.FTZ R134, R7, R162, 1.1641532182693481445e-10 ;  /* 0x2f00000007867423 */ /* 0x000fe400000100a2 */
[----:B------:R-:W2:Y:S01]  /*a0b0*/  LDC R155, c[0x0][0x294] ;  /* 0x0000a500ff9b7b82 */ /* 0x000ea20000000800 */
[----:B------:R-:W-:-:S04]  /*a0c0*/  FMUL.FTZ R150, R150, R157 ;  /* 0x0000009d96967220 */ /* 0x000fc80000410000 */
[----:B0-----:R-:W-:Y:S01]  /*a0d0*/  FMUL.FTZ R150, R150, R161 ;  /* 0x000000a196967220 */ /* 0x001fe20000410000 */
[----:B--2---:R-:W-:Y:S01]  /*a0e0*/  FSETP.GTU.FTZ.AND P1, PT, R134, R155, PT ;  /* 0x0000009b8600720b */ /* 0x004fe20003f3c000 */
[----:B------:R-:W-:-:S03]  /*a0f0*/  @P0 IMAD.U32 R134, R112, 0x10000, RZ ;  /* 0x0001000070860824 */ /* 0x000fc600078e00ff */
[----:B------:R-:W-:Y:S02]  /*a100*/  P2R R159, PR, RZ, 0x2 ;  /* 0x00000002ff9f7803 */ /* 0x000fe40000000000 */
[----:B------:R-:W-:Y:S02]  /*a110*/  FSEL R121, R150, RZ, !P1 ;  /* 0x000000ff96797208 */ /* 0x000fe40004800000 */
[----:B------:R-:W-:Y:S02]  /*a120*/  ISETP.NE.AND P1, PT, R142, 0x1, PT ;  /* 0x000000018e00780c */ /* 0x000fe40003f25270 */
[----:B------:R-:W-:Y:S01]  /*a130*/  PRMT R150, R116, 0x7632, R150 ;  /* 0x0000763274967816 */ /* 0x000fe20000000096 */
        /* <DEDUP_REMOVED lines=11> */
.L_x_8596:
[----:B------:R-:W-:-:S07]  /*a1f0*/  MOV R116, R9 ;  /* 0x0000000900747202 */ /* 0x000fce0000000f00 */
.L_x_8597:
[----:B------:R-:W-:Y:S05]  /*a200*/  BSYNC B1 ;  /* 0x0000000000017941 */ /* 0x000fea0003800000 */
.L_x_8595:
        /* <DEDUP_REMOVED lines=16> */
.L_x_8601:
[----:B------:R-:W-:Y:S05]  /*a310*/  BSYNC B2 ;  /* 0x0000000000027941 */ /* 0x000fea0003800000 */
.L_x_8600:
        /* <DEDUP_REMOVED lines=44> */
.L_x_8599:
[----:B------:R-:W-:Y:S05]  /*a5e0*/  BSYNC B1 ;  /* 0x0000000000017941 */ /* 0x000fea0003800000 */
.L_x_8598:
[----:B------:R-:W-:Y:S01]  /*a5f0*/  I2FP.F32.U32 R7, R116 ;  /* 0x0000007400077245 */ /* 0x000fe20000201000 */
[----:B------:R-:W-:Y:S01]  /*a600*/  IMAD.U32 R150, R150, 0x10000, RZ ;  /* 0x0001000096967824 */ /* 0x000fe200078e00ff */
[----:B------:R-:W-:Y:S01]  /*a610*/  BSSY B1, `(.L_x_8602) ;  /* 0x0000017000017945 */ /* 0x000fe20003800000 */
[----:B------:R-:W-:Y:S02]  /*a620*/  VIADD R143, R135, 0x1 ;  /* 0x00000001878f7836 */ /* 0x000fe40000000000 */
[----:B------:R-:W-:Y:S01]  /*a630*/  FFMA.FTZ R116, R7, R162, 1.1641532182693481445e-10 ;  /* 0x2f00000007747423 */ /* 0x000fe200000100a2 */
[----:B------:R-:W-:Y:S01]  /*a640*/  FMUL.FTZ R150, R150, R157 ;  /* 0x0000009d96967220 */ /* 0x000fe20000410000 */
[----:B------:R-:W-:-:S03]  /*a650*/  @P0 PRMT R7, R112, 0x7632, R7 ;  /* 0x0000763270070816 */ /* 0x000fc60000000007 */
        /* <DEDUP_REMOVED lines=17> */
.L_x_8603:
[----:B------:R-:W-:-:S07]  /*a770*/  IMAD.MOV.U32 R116, RZ, RZ, R9 ;  /* 0x000000ffff747224 */ /* 0x000fce00078e0009 */
.L_x_8604:
[----:B------:R-:W-:Y:S05]  /*a780*/  BSYNC B1 ;  /* 0x0000000000017941 */ /* 0x000fea0003800000 */
.L_x_8602:
        /* <DEDUP_REMOVED lines=16> */
.L_x_8608:
[----:B------:R-:W-:Y:S05]  /*a890*/  BSYNC B2 ;  /* 0x0000000000027941 */ /* 0x000fea0003800000 */
.L_x_8607:
        /* <DEDUP_REMOVED lines=44> */
.L_x_8606:
[----:B------:R-:W-:Y:S05]  /*ab60*/  BSYNC B1 ;  /* 0x0000000000017941 */ /* 0x000fea0003800000 */
.L_x_8605:
        /* <DEDUP_REMOVED lines=23> */
.L_x_8610:
[----:B------:R-:W-:-:S07]  /*ace0*/  MOV R151, R9 ;  /* 0x0000000900977202 */ /* 0x000fce0000000f00 */
.L_x_8611:
[----:B------:R-:W-:Y:S05]  /*acf0*/  BSYNC B1 ;  /* 0x0000000000017941 */ /* 0x000fea0003800000 */
.L_x_8609:
        /* <DEDUP_REMOVED lines=16> */
.L_x_8615:
[----:B------:R-:W-:Y:S05]  /*ae00*/  BSYNC B2 ;  /* 0x0000000000027941 */ /* 0x000fea0003800000 */
.L_x_8614:
        /* <DEDUP_REMOVED lines=44> */
.L_x_8613:
[----:B------:R-:W-:Y:S05]  /*b0d0*/  BSYNC B1 ;  /* 0x0000000000017941 */ /* 0x000fea0003800000 */
.L_x_8612:
[----:B------:R-:W-:Y:S01]  /*b0e0*/  I2FP.F32.U32 R7, R151 ;  /* 0x0000009700077245 */ /* 0x000fe20000201000 */
[----:B------:R-:W-:Y:S01]  /*b0f0*/  IMAD.U32 R150, R150, 0x10000, RZ ;  /* 0x0001000096967824 */ /* 0x000fe200078e00ff */
[C---:B------:R-:W-:Y:S01]  /*b100*/  ISETP.NE.AND P3, PT, R117.reuse, 0x1, PT ;  /* 0x000000017500780c */ /* 0x040fe20003f65270 */
        /* <DEDUP_REMOVED lines=20> */
.L_x_8617:
[----:B------:R-:W-:-:S07]  /*b250*/  IMAD.MOV.U32 R143, RZ, RZ, R9 ;  /* 0x000000ffff8f7224 */ /* 0x000fce00078e0009 */
.L_x_8618:
[----:B------:R-:W-:Y:S05]  /*b260*/  BSYNC B1 ;  /* 0x0000000000017941 */ /* 0x000fea0003800000 */
.L_x_8616:
        /* <DEDUP_REMOVED lines=16> */
.L_x_8622:
[----:B------:R-:W-:Y:S05]  /*b370*/  BSYNC B2 ;  /* 0x0000000000027941 */ /* 0x000fea0003800000 */
.L_x_8621:
        /* <DEDUP_REMOVED lines=44> */
.L_x_8620:
[----:B------:R-:W-:Y:S05]  /*b640*/  BSYNC B1 ;  /* 0x0000000000017941 */ /* 0x000fea0003800000 */
.L_x_8619:
[----:B------:R-:W-:Y:S01]  /*b650*/  I2FP.F32.U32 R7, R143 ;  /* 0x0000008f00077245 */ /* 0x000fe20000201000 */
[----:B------:R-:W-:Y:S01]  /*b660*/  BSSY B1, `(.L_x_8623) ;  /* 0x0000017000017945 */ /* 0x000fe20003800000 */
[C---:B------:R-:W-:Y:S02]  /*b670*/  SHF.L.U32 R150, R118.reuse, 0x10, RZ ;  /* 0x0000001076967819 */ /* 0x040fe400000006ff */
        /* <DEDUP_REMOVED lines=20> */
.L_x_8624:
[----:B------:R-:W-:-:S07]  /*b7c0*/  MOV R150, R9 ;  /* 0x0000000900967202 */ /* 0x000fce0000000f00 */
.L_x_8625:
[----:B------:R-:W-:Y:S05]  /*b7d0*/  BSYNC B1 ;  /* 0x0000000000017941 */ /* 0x000fea0003800000 */
.L_x_8623:
        /* <DEDUP_REMOVED lines=16> */
.L_x_8629:
[----:B------:R-:W-:Y:S05]  /*b8e0*/  BSYNC B2 ;  /* 0x0000000000027941 */ /* 0x000fea0003800000 */
.L_x_8628:
        /* <DEDUP_REMOVED lines=44> */
.L_x_8627:
[----:B------:R-:W-:Y:S05]  /*bbb0*/  BSYNC B1 ;  /* 0x0000000000017941 */ /* 0x000fea0003800000 */
.L_x_8626:
[----:B------:R-:W-:Y:S01]  /*bbc0*/  I2FP.F32.U32 R7, R150 ;  /* 0x0000009600077245 */ /* 0x000fe20000201000 */
[----:B------:R-:W-:Y:S01]  /*bbd0*/  IMAD.U32 R118, R118, 0x10000, RZ ;  /* 0x0001000076767824 */ /* 0x000fe200078e00ff */
[----:B------:R-:W-:Y:S01]  /*bbe0*/  ISETP.NE.AND P5, PT, R117, 0x1, PT ;  /* 0x000000017500780c */ /* 0x000fe20003fa5270 */
[----:B------:R-:W-:Y:S02]  /*bbf0*/  BSSY B1, `(.L_x_8630) ;  /* 0x0000015000017945 */ /* 0x000fe40003800000 */
[----:B------:R-:W-:Y:S01]  /*bc00*/  FFMA.FTZ R116, R7, R162, 1.1641532182693481445e-10 ;  /* 0x2f00000007747423 */ /* 0x000fe200000100a2 */
[----:B------:R-:W-:Y:S01]  /*bc10*/  FMUL.FTZ R118, R118, R157 ;  /* 0x0000009d76767220 */ /* 0x000fe20000410000 */
[----:B------:R-:W-:-:S03]  /*bc20*/  @P0 PRMT R7, R114, 0x7632, R7 ;  /* 0x0000763272070816 */ /* 0x000fc60000000007 */
[----:B------:R-:W-:Y:S01]  /*bc30*/  FMUL.FTZ R118, R118, R161 ;  /* 0x000000a176767220 */ /* 0x000fe20000410000 */
[----:B------:R-:W-:Y:S01]  /*bc40*/  FSETP.GTU.FTZ.AND P4, PT, R116, R155, PT ;  /* 0x0000009b7400720b */ /* 0x000fe20003f9c000 */
[----:B------:R-:W-:Y:S01]  /*bc50*/  VIADD R116, R117, 0x1 ;  /* 0x0000000175747836 */ /* 0x000fe20000000000 */
        /* <DEDUP_REMOVED lines=13> */
.L_x_8631:
[----:B------:R-:W-:-:S07]  /*bd30*/  IMAD.MOV.U32 R118, RZ, RZ, R9 ;  /* 0x000000ffff767224 */ /* 0x000fce00078e0009 */
.L_x_8632:
[----:B------:R-:W-:Y:S05]  /*bd40*/  BSYNC B1 ;  /* 0x0000000000017941 */ /* 0x000fea0003800000 */
.L_x_8630:
        /* <DEDUP_REMOVED lines=16> */
.L_x_8636:
[----:B------:R-:W-:Y:S05]  /*be50*/  BSYNC B2 ;  /* 0x0000000000027941 */ /* 0x000fea0003800000 */
.L_x_8635:
        /* <DEDUP_REMOVED lines=44> */
.L_x_8634:
[----:B------:R-:W-:Y:S05]  /*c120*/  BSYNC B1 ;  /* 0x0000000000017941 */ /* 0x000fea0003800000 */
.L_x_8633:
        /* <DEDUP_REMOVED lines=23> */
.L_x_8638:
[----:B------:R-:W-:-:S07]  /*c2a0*/  MOV R118, R9 ;  /* 0x0000000900767202 */ /* 0x000fce0000000f00 */
.L_x_8639:
[----:B------:R-:W-:Y:S05]  /*c2b0*/  BSYNC B1 ;  /* 0x0000000000017941 */ /* 0x000fea0003800000 */
.L_x_8637:
        /* <DEDUP_REMOVED lines=18> */
.L_x_8643:
[----:B------:R-:W-:Y:S05]  /*c3e0*/  BSYNC B2 ;  /* 0x0000000000027941 */ /* 0x000fea0003800000 */
.L_x_8642:
        /* <DEDUP_REMOVED lines=44> */
.L_x_8641:
[----:B------:R-:W-:Y:S05]  /*c6b0*/  BSYNC B1 ;  /* 0x0000000000017941 */ /* 0x000fea0003800000 */
.L_x_8640:
        /* <DEDUP_REMOVED lines=10> */
[----:B------:R-:W-:Y:S02]  /*c760*/  @P0 SHF.L.U32 R118, R117, 0x10, RZ ;  /* 0x0000001075760819 */ /* 0x000fe400000006ff */
[----:B------:R-:W-:Y:S02]  /*c770*/  FSEL R116, R116, RZ, !P6 ;  /* 0x000000ff74747208 */ /* 0x000fe40007000000 */
[----:B------:R-:W-:Y:S02]  /*c780*/  SEL R162, RZ, 0x10000, P5 ;  /* 0x00010000ffa27807 */ /* 0x000fe40002800000 */
[----:B------:R-:W-:Y:S01]  /*c790*/  ISETP.NE.AND P5, PT, R159, RZ, PT ;  /* 0x000000ff9f00720c */ /* 0x000fe20003fa5270 */
[----:B------:R-:W-:Y:S01]  /*c7a0*/  FMUL.FTZ R155, R19, R116 ;  /* 0x00000074139b7220 */ /* 0x000fe20000410000 */
[----:B------:R-:W-:Y:S02]  /*c7b0*/  F2FP.BF16.F32.PACK_AB R117, R142, R135 ;  /* 0x000000878e75723e */ /* 0x000fe400000010ff */
[----:B------:R-:W-:Y:S01]  /*c7c0*/  F2FP.BF16.F32.PACK_AB R116, R134, R121 ;  /* 0x000000798674723e */ /* 0x000fe200000010ff */
[----:B------:R-:W-:Y:S01]  /*c7d0*/  @P0 FADD.FTZ R155, R118, R155 ;  /* 0x0000009b769b0221 */ /* 0x000fe20000010000 */
[----:B------:R-:W-:-:S02]  /*c7e0*/  LEA R160, P0, R158, UR12, 0x4 ;  /* 0x0000000c9ea07c11 */ /* 0x000fc4000f8020ff */
[----:B------:R-:W-:Y:S02]  /*c7f0*/  F2FP.BF16.F32.PACK_AB R118, R150, R143 ;  /* 0x0000008f9676723e */ /* 0x000fe400000010ff */
[----:B------:R-:W-:Y:S02]  /*c800*/  LEA.HI.X R161, R158, UR13, RZ, 0x4, P0 ;  /* 0x0000000d9ea17c11 */ /* 0x000fe400080f24ff */
[----:B------:R-:W-:Y:S02]  /*c810*/  F2FP.BF16.F32.PACK_AB R119, R155, R151 ;  /* 0x000000979b77723e */ /* 0x000fe400000010ff */
[----:B------:R-:W-:Y:S02]  /*c820*/  SEL R159, RZ, 0x1, P2 ;  /* 0x00000001ff9f7807 */ /* 0x000fe40001000000 */
[----:B------:R-:W-:Y:S01]  /*c830*/  SEL R164, RZ, 0x1000000, P6 ;  /* 0x01000000ffa47807 */ /* 0x000fe20003000000 */
[----:B------:R0:W-:Y:S03]  /*c840*/  STG.E.128 desc[UR4][R160.64], R116 ;  /* 0x00000074a0007986 */ /* 0x0001e6000c101d04 */
[----:B------:R-:W-:Y:S01]  /*c850*/  LOP3.LUT R162, R163, R164, R162, 0xfe, !PT ;  /* 0x000000a4a3a27212 */ /* 0x000fe200078efea2 */
        /* <DEDUP_REMOVED lines=13> */
.L_x_8587:
[----:B------:R-:W-:Y:S05]  /*c930*/  BSYNC B0 ;  /* 0x0000000000007941 */ /* 0x000fea0003800000 */
.L_x_8586:
        /* <DEDUP_REMOVED lines=129> */
.L_x_8664:
[----:B------:R-:W2:Y:S01]  /*d150*/  @!P4 S2R R157, SR_CgaCtaId ;  /* 0x00000000009dc919 */ /* 0x000ea20000008800 */
[----:B------:R-:W-:Y:S01]  /*d160*/  @!P4 MOV R118, 0x400 ;  /* 0x000004000076c802 */ /* 0x000fe20000000f00 */
[----:B-1----:R-:W-:Y:S01]  /*d170*/  FADD.FTZ R117, R163, R162 ;  /* 0x000000a2a3757221 */ /* 0x002fe20000010000 */
[----:B------:R-:W-:Y:S01]  /*d180*/  LOP3.LUT R119, R119, 0x3, RZ, 0xc0, !PT ;  /* 0x0000000377777812 */ /* 0x000fe200078ec0ff */
[----:B------:R-:W-:Y:S05]  /*d190*/  WARPSYNC.ALL ;  /* 0x0000000000007948 */ /* 0x000fea0003800000 */
[----:B--2---:R-:W-:Y:S02]  /*d1a0*/  @!P4 LEA R157, R157, R118, 0x18 ;  /* 0x000000769d9dc211 */ /* 0x004fe400078ec0ff */
[----:B------:R-:W-:-:S05]  /*d1b0*/  @!P4 IADD3 R118, R158, R119, RZ ;  /* 0x000000779e76c210 */ /* 0x000fca0007ffe0ff */
[----:B------:R-:W-:Y:S01]  /*d1c0*/  @!P4 IMAD R118, R118, 0x8, R157 ;  /* 0x000000087676c824 */ /* 0x000fe200078e029d */
[----:B------:R-:W-:-:S04]  /*d1d0*/  LOP3.LUT R157, R0, 0x1f, RZ, 0xc0, !PT ;  /* 0x0000001f009d7812 */ /* 0x000fc800078ec0ff */
        /* <DEDUP_REMOVED lines=8> */
[----:B------:R-:W-:Y:S02]  /*d260*/  @!P0 IMAD.MOV.U32 R160, RZ, RZ, R12 ;  /* 0x000000ffffa08224 */ /* 0x000fe400078e000c */
[----:B------:R-:W-:Y:S03]  /*d270*/  BSSY B0, `(.L_x_8645) ;  /* 0x0000058000007945 */ /* 0x000fe60003800000 */
[----:B------:R-:W2:Y:S01]  /*d280*/  SHFL.DOWN PT, R159, R160, 0x2, 0x1f ;  /* 0x08401f00a09f7f89 */ /* 0x000ea200000e0000 */
[----:B-1----:R-:W-:-:S05]  /*d290*/  @!P0 LEA R116, R117, R116, 0x18 ;  /* 0x0000007475748211 */ /* 0x002fca00078ec0ff */
[----:B------:R-:W-:Y:S01]  /*d2a0*/  @!P0 IMAD R161, R157, 0x8, R116 ;  /* 0x000000089da18824 */ /* 0x000fe200078e0274 */
[----:B------:R-:W-:Y:S02]  /*d2b0*/  CS2R R116, SRZ ;  /* 0x0000000000747805 */ /* 0x000fe4000001ff00 */
[----:B--2---:R-:W-:Y:S02]  /*d2c0*/  IADD3 R156, R159, R160, RZ ;  /* 0x000000a09f9c7210 */ /* 0x004fe40007ffe0ff */
[----:B------:R-:W-:Y:S02]  /*d2d0*/  I2FP.F32.S32 R159, R159 ;  /* 0x0000009f009f7245 */ /* 0x000fe40000201400 */
[----:B------:R-:W-:Y:S01]  /*d2e0*/  I2FP.F32.S32 R118, R156 ;  /* 0x0000009c00767245 */ /* 0x000fe20000201400 */
[----:B------:R1:W2:Y:S01]  /*d2f0*/  @!P0 LDS.64 R116, [R161] ;  /* 0x00000000a1748984 */ /* 0x0002a20000000a00 */
[----:B------:R-:W-:Y:S02]  /*d300*/  LOP3.LUT P0, RZ, R119, 0x1f, R0, 0xf8, !PT ;  /* 0x0000001f77ff7812 */ /* 0x000fe4000780f800 */
[----:B------:R-:W3:Y:S01]  /*d310*/  MUFU.RCP R157, R118 ;  /* 0x00000076009d7308 */ /* 0x000ee20000001000 */
[----:B-1----:R-:W-:Y:S01]  /*d320*/  I2FP.F32.S32 R161, R160 ;  /* 0x000000a000a17245 */ /* 0x002fe20000201400 */
[----:B--2---:R-:W0:Y:S04]  /*d330*/  SHFL.DOWN PT, R162, R116, 0x2, 0x1f ;  /* 0x08401f0074a27f89 */ /* 0x004e2800000e0000 */
[----:B------:R-:W1:Y:S01]  /*d340*/  SHFL.DOWN PT, R158, R117, 0x2, 0x1f ;  /* 0x08401f00759e7f89 */ /* 0x000e6200000e0000 */
[C---:B0-----:R-:W-:Y:S01]  /*d350*/  FADD.FTZ R163, -R162.reuse, R116 ;  /* 0x00000074a2a37221 */ /* 0x041fe20000010100 */
[----:B------:R-:W-:-:S03]  /*d360*/  FMUL.FTZ R162, R162, R159 ;  /* 0x0000009fa2a27220 */ /* 0x000fc60000410000 */
[----:B------:R-:W-:Y:S01]  /*d370*/  FMUL.FTZ R163, R163, R163 ;  /* 0x000000a3a3a37220 */ /* 0x000fe20000410000 */
[----:B------:R-:W-:Y:S01]  /*d380*/  FFMA.FTZ R162, R161, R116, R162 ;  /* 0x00000074a1a27223 */ /* 0x000fe200000100a2 */
[----:B-1----:R-:W-:Y:S02]  /*d390*/  FADD.FTZ R158, R158, R117 ;  /* 0x000000759e9e7221 */ /* 0x002fe40000010000 */
[----:B------:R-:W-:Y:S01]  /*d3a0*/  FMUL.FTZ R116, R163, R161 ;  /* 0x000000a1a3747220 */ /* 0x000fe20000410000 */
[C---:B---3--:R-:W-:Y:S01]  /*d3b0*/  FMUL.FTZ R163, R157.reuse, R162 ;  /* 0x000000a29da37220 */ /* 0x048fe20000410000 */
[----:B------:R-:W0:Y:S02]  /*d3c0*/  SHFL.DOWN PT, R161, R156, 0x1, 0x1f ;  /* 0x08201f009ca17f89 */ /* 0x000e2400000e0000 */
[----:B------:R-:W-:Y:S02]  /*d3d0*/  FMUL.FTZ R159, R116, R159 ;  /* 0x0000009f749f7220 */ /* 0x000fe40000410000 */
[----:B------:R-:W1:Y:S02]  /*d3e0*/  SHFL.DOWN PT, R116, R163, 0x1, 0x1f ;  /* 0x08201f00a3747f89 */ /* 0x000e6400000e0000 */
[----:B------:R-:W-:-:S05]  /*d3f0*/  FFMA.FTZ R158, R157, R159, R158 ;  /* 0x0000009f9d9e7223 */ /* 0x000fca000001009e */
[----:B------:R-:W2:Y:S01]  /*d400*/  SHFL.DOWN PT, R117, R158, 0x1, 0x1f ;  /* 0x08201f009e757f89 */ /* 0x000ea200000e0000 */
[----:B0-----:R-:W-:Y:S01]  /*d410*/  IMAD.IADD R157, R156, 0x1, R161 ;  /* 0x000000019c9d7824 */ /* 0x001fe200078e02a1 */
[----:B------:R-:W-:Y:S01]  /*d420*/  I2FP.F32.S32 R161, R161 ;  /* 0x000000a100a17245 */ /* 0x000fe20000201400 */
[----:B-1----:R-:W-:-:S03]  /*d430*/  FADD.FTZ R159, R163, -R116 ;  /* 0x80000074a39f7221 */ /* 0x002fc60000010000 */
[----:B------:R-:W-:Y:S01]  /*d440*/  I2FP.F32.S32 R157, R157 ;  /* 0x0000009d009d7245 */ /* 0x000fe20000201400 */
[----:B------:R-:W-:Y:S01]  /*d450*/  FMUL.FTZ R165, R116, R161 ;  /* 0x000000a174a57220 */ /* 0x000fe20000410000 */
[----:B------:R-:W-:-:S04]  /*d460*/  FMUL.FTZ R159, R159, R159 ;  /* 0x0000009f9f9f7220 */ /* 0x000fc80000410000 */
[----:B------:R-:W0:Y:S01]  /*d470*/  MUFU.RCP R157, R157 ;  /* 0x0000009d009d7308 */ /* 0x000e220000001000 */
[----:B------:R-:W-:Y:S01]  /*d480*/  FMUL.FTZ R159, R118, R159 ;  /* 0x0000009f769f7220 */ /* 0x000fe20000410000 */
[----:B--2---:R-:W-:Y:S01]  /*d490*/  FADD.FTZ R116, R158, R117 ;  /* 0x000000759e747221 */ /* 0x004fe20000010000 */
[----:B------:R-:W-:Y:S02]  /*d4a0*/  FFMA.FTZ R118, R118, R163, R165 ;  /* 0x000000a376767223 */ /* 0x000fe400000100a5 */
        /* <DEDUP_REMOVED lines=33> */
[----:B------:R-:W-:Y:S01]  /*d6c0*/  FMUL.FTZ R161, R157, R118 ;  /* 0x000000769da17220 */ /* 0x000fe20000410000 */
[----:B------:R-:W-:Y:S01]  /*d6d0*/  FADD.FTZ R118, R137, -R156 ;  /* 0x8000009c89767221 */ /* 0x000fe20000010000 */
[----:B------:R-:W-:Y:S01]  /*d6e0*/  F2FP.BF16.F32.PACK_AB R116, R117, R116 ;  /* 0x000000747574723e */ /* 0x000fe200000010ff */
        /* <DEDUP_REMOVED lines=12> */
[----:B------:R-:W-:Y:S02]  /*d7b0*/  F2FP.BF16.F32.PACK_AB R118, R162, R119 ;  /* 0x00000077a276723e */ /* 0x000fe400000010ff */
[----:B------:R-:W-:Y:S02]  /*d7c0*/  F2FP.BF16.F32.PACK_AB R117, R160, R161 ;  /* 0x000000a1a075723e */ /* 0x000fe400000010ff */
[----:B------:R-:W-:-:S05]  /*d7d0*/  F2FP.BF16.F32.PACK_AB R119, R164, R163 ;  /* 0x000000a3a477723e */ /* 0x000fca00000010ff */
[----:B------:R1:W-:Y:S02]  /*d7e0*/  STG.E.128 desc[UR4][R158.64], R116 ;  /* 0x000000749e007986 */ /* 0x0003e4000c101d04 */
.L_x_8646:
[----:B------:R-:W-:Y:S05]  /*d7f0*/  BSYNC B0 ;  /* 0x0000000000007941 */ /* 0x000fea0003800000 */
.L_x_8645:
        /* <DEDUP_REMOVED lines=27> */
[----:B0-----:R-:W-:-:S04]  /*d9b0*/  IMAD.WIDE.U32 R158, R13, 0x10, R158 ;  /* 0x000000100d9e7825 */ /* 0x001fc800078e009e */
[----:B------:R-:W-:Y:S01]  /*d9c0*/  FFMA.FTZ R163, R74, R117, R82 ;  /* 0x000000754aa37223 */ /* 0x000fe20000010052 */
[----:B------:R-:W-:Y:S01]  /*d9d0*/  FFMA.FTZ R164, R75, R118, R83 ;  /* 0x000000764ba47223 */ /* 0x000fe20000010053 */
[----:B------:R-:W-:Y:S01]  /*d9e0*/  F2FP.BF16.F32.PACK_AB R118, R162, R119 ;  /* 0x00000077a276723e */ /* 0x000fe200000010ff */
[----:B------:R-:W-:Y:S01]  /*d9f0*/  VIADD R13, R13, 0x80 ;  /* 0x000000800d0d7836 */ /* 0x000fe20000000000 */
[----:B------:R-:W-:Y:S02]  /*da00*/  F2FP.BF16.F32.PACK_AB R117, R160, R161 ;  /* 0x000000a1a075723e */ /* 0x000fe400000010ff */
[----:B------:R-:W-:-:S05]  /*da10*/  F2FP.BF16.F32.PACK_AB R119, R164, R163 ;  /* 0x000000a3a477723e */ /* 0x000fca00000010ff */
[----:B------:R2:W-:Y:S02]  /*da20*/  STG.E.128 desc[UR4][R158.64], R116 ;  /* 0x000000749e007986 */ /* 0x0005e4000c101d04 */
.L_x_8648:
[----:B------:R-:W-:Y:S05]  /*da30*/  BSYNC B0 ;  /* 0x0000000000007941 */ /* 0x000fea0003800000 */
.L_x_8647:
        /* <DEDUP_REMOVED lines=35> */
.L_x_8650:
[----:B------:R-:W-:Y:S05]  /*dc70*/  BSYNC B0 ;  /* 0x0000000000007941 */ /* 0x000fea0003800000 */
.L_x_8649:
[----:B------:R-:W-:Y:S01]  /*dc80*/  ISETP.NE.AND P0, PT, R124, RZ, PT ;  /* 0x000000ff7c00720c */ /* 0x000fe20003f05270 */
[----:B------:R-:W-:-:S12]  /*dc90*/  BSSY B0, `(.L_x_8651) ;  /* 0x0000021000007945 */ /* 0x000fd80003800000 */
[----:B------:R-:W-:Y:S05]  /*dca0*/  @!P0 BRA `(.L_x_8652) ;  /* 0x00000000007c8947 */ /* 0x000fea0003800000 */
[--C-:B-123--:R-:W-:Y:S01]  /*dcb0*/  FADD.FTZ R158, R151, -R156.reuse ;  /* 0x8000009c979e7221 */ /* 0x10efe20000010000 */
[--C-:B0-----:R-:W-:Y:S01]  /*dcc0*/  FADD.FTZ R117, R155, -R156.reuse ;  /* 0x8000009c9b757221 */ /* 0x101fe20000010000 */
[--C-:B------:R-:W-:Y:S01]  /*dcd0*/  FADD.FTZ R162, R121, -R156.reuse ;  /* 0x8000009c79a27221 */ /* 0x100fe20000010000 */
[--C-:B------:R-:W-:Y:S01]  /*dce0*/  FADD.FTZ R116, R134, -R156.reuse ;  /* 0x8000009c86747221 */ /* 0x100fe20000010000 */
[----:B------:R-:W-:Y:S01]  /*dcf0*/  FMUL.FTZ R119, R157, R158 ;  /* 0x0000009e9d777220 */ /* 0x000fe20000410000 */
[--C-:B------:R-:W-:Y:S01]  /*dd00*/  FADD.FTZ R164, R135, -R156.reuse ;  /* 0x8000009c87a47221 */ /* 0x100fe20000010000 */
[----:B------:R-:W0:Y:S01]  /*dd10*/  LDC.64 R158, c[0x0][0x2b8] ;  /* 0x0000ae00ff9e7b82 */ /* 0x000e220000000a00 */
[--C-:B------:R-:W-:Y:S01]  /*dd20*/  FADD.FTZ R160, R142, -R156.reuse ;  /* 0x8000009c8ea07221 */ /* 0x100fe20000010000 */
[--C-:B------:R-:W-:Y:S01]  /*dd30*/  FADD.FTZ R118, R143, -R156.reuse ;  /* 0x8000009c8f767221 */ /* 0x100fe20000010000 */
[C---:B------:R-:W-:Y:S01]  /*dd40*/  FMUL.FTZ R117, R157.reuse, R117 ;  /* 0x000000759d757220 */ /* 0x040fe20000410000 */
[----:B------:R-:W-:Y:S01]  /*dd50*/  FADD.FTZ R156, R150, -R156 ;  /* 0x8000009c969c7221 */ /* 0x000fe20000010000 */
[C---:B------:R-:W-:Y:S01]  /*dd60*/  FMUL.FTZ R161, R157.reuse, R162 ;  /* 0x000000a29da17220 */ /* 0x040fe20000410000 */
[----:B------:R-:W-:Y:S01]  /*dd70*/  FMUL.FTZ R116, R157, R116 ;  /* 0x000000749d747220 */ /* 0x000fe20000410000 */
[----:B-----5:R-:W-:Y:S01]  /*dd80*/  FFMA.FTZ R162, R27, R117, R35 ;  /* 0x000000751ba27223 */ /* 0x020fe20000010023 */
        /* <DEDUP_REMOVED lines=17> */
.L_x_8652:
[----:B------:R-:W-:Y:S05]  /*dea0*/  BSYNC B0 ;  /* 0x0000000000007941 */ /* 0x000fea0003800000 */
.L_x_8651:
[----:B------:R-:W-:Y:S01]  /*deb0*/  VIADD R123, R123, UR18 ;  /* 0x000000127b7b7c36 */ /* 0x000fe20008000000 */
[----:B------:R-:W-:-:S04]  /*dec0*/  SEL R156, RZ, 0x1, P3 ;  /* 0x00000001ff9c7807 */ /* 0x000fc80001800000 */
[----:B------:R-:W-:-:S13]  /*ded0*/  ISETP.GE.AND P0, PT, R123, UR19, PT ;  /* 0x000000137b007c0c */ /* 0x000fda000bf06270 */
[----:B------:R-:W-:Y:S05]  /*dee0*/  @!P0 BRA `(.L_x_8653) ;  /* 0xffffff2c00dc8947 */ /* 0x000fea000383ffff */
[----:B------:R-:W-:Y:S05]  /*def0*/  EXIT ;  /* 0x000000000000794d */ /* 0x000fea0003800000 */
.L_x_8644:
[----:B------:R-:W-:Y:S01]  /*df00*/  HFMA2.MMA R157, -RZ, RZ, 0, 1.847743988037109375e-06 ;  /* 0x0000001fff9d7435 */ /* 0x000fe200000001ff */
[----:B------:R-:W-:Y:S01]  /*df10*/  MOV R165, R118 ;  /* 0x0000007600a57202 */ /* 0x000fe20000000f00 */
[----:B------:R-:W-:Y:S02]  /*df20*/  IMAD.MOV.U32 R156, RZ, RZ, 0x1 ;  /* 0x00000001ff9c7424 */ /* 0x000fe400078e00ff */
[----:B------:R-:W-:-:S07]  /*df30*/  IMAD.MOV.U32 R159, RZ, RZ, -0x1 ;  /* 0xffffffffff9f7424 */ /* 0x000fce00078e00ff */
[----:B-1---5:R-:W-:Y:S05]  /*df40*/  WARPSYNC.COLLECTIVE R159, `(.L_x_8654) ;  /* 0x000000009f087348 */ /* 0x022fea0003c00000 */
[----:B------:R0:W2:Y:S02]  /*df50*/  SHFL.BFLY P5, R164, R165, R156, R157 ;  /* 0x0c00009ca5a47389 */ /* 0x0000a400000a009d */
[----:B012--5:R-:W-:Y:S01]  /*df60*/  ENDCOLLECTIVE ;  /* 0x000000000000791b */ /* 0x027fe20003800000 */
.L_x_8654:
[----:B------:R-:W-:Y:S01]  /*df70*/  HFMA2.MMA R156, -RZ, RZ, 0, 1.1920928955078125e-07 ;  /* 0x00000002ff9c7435 */ /* 0x000fe200000001ff */
[----:B------:R-:W-:-:S05]  /*df80*/  MOV R117, R164 ;  /* 0x000000a400757202 */ /* 0x000fca0000000f00 */
[----:B------:R-:W-:-:S04]  /*df90*/  FADD.FTZ R160, R118, R117 ;  /* 0x0000007576a07221 */ /* 0x000fc80000010000 */
[----:B------:R-:W-:-:S07]  /*dfa0*/  IMAD.MOV.U32 R165, RZ, RZ, R160 ;  /* 0x000000ffffa57224 */ /* 0x000fce00078e00a0 */
[----:B------:R-:W-:Y:S05]  /*dfb0*/  WARPSYNC.COLLECTIVE R159, `(.L_x_8655) ;  /* 0x000000009f087348 */ /* 0x000fea0003c00000 */
[----:B------:R0:W1:Y:S02]  /*dfc0*/  SHFL.BFLY P5, R164, R165, R156, R157 ;  /* 0x0c00009ca5a47389 */ /* 0x00006400000a009d */
[----:B01----:R-:W-:Y:S01]  /*dfd0*/  ENDCOLLECTIVE ;  /* 0x000000000000791b */ /* 0x003fe20003800000 */
.L_x_8655:
[----:B------:R-:W-:Y:S02]  /*dfe0*/  IMAD.MOV.U32 R156, RZ, RZ, 0x4 ;  /* 0x00000004ff9c7424 */ /* 0x000fe400078e00ff */
[----:B------:R-:W-:-:S04]  /*dff0*/  IMAD.MOV.U32 R117, RZ, RZ, R164 ;  /* 0x000000ffff757224 */ /* 0x000fc800078e00a4 */
[----:B------:R-:W-:-:S05]  /*e000*/  FADD.FTZ R161, R160, R117 ;  /* 0x00000075a0a17221 */ /* 0x000fca0000010000 */
[----:B------:R-:W-:-:S07]  /*e010*/  MOV R165, R161 ;  /* 0x000000a100a57202 */ /* 0x000fce0000000f00 */
[----:B------:R-:W-:Y:S05]  /*e020*/  WARPSYNC.COLLECTIVE R159, `(.L_x_8656) ;  /* 0x000000009f087348 */ /* 0x000fea0003c00000 */
[----:B------:R0:W1:Y:S02]  /*e030*/  SHFL.BFLY P5, R164, R165, R156, R157 ;  /* 0x0c00009ca5a47389 */ /* 0x00006400000a009d */
[----:B01----:R-:W-:Y:S01]  /*e040*/  ENDCOLLECTIVE ;  /* 0x000000000000791b */ /* 0x003fe20003800000 */
.L_x_8656:
[----:B------:R-:W-:Y:S01]  /*e050*/  HFMA2.MMA R156, -RZ, RZ, 0, 4.76837158203125e-07 ;  /* 0x00000008ff9c7435 */ /* 0x000fe200000001ff */
[----:B------:R-:W-:-:S05]  /*e060*/  MOV R116, R164 ;  /* 0x000000a400747202 */ /* 0x000fca0000000f00 */
[----:B------:R-:W-:-:S04]  /*e070*/  FADD.FTZ R162, R161, R116 ;  /* 0x00000074a1a27221 */ /* 0x000fc80000010000 */
[----:B------:R-:W-:-:S07]  /*e080*/  IMAD.MOV.U32 R165, RZ, RZ, R162 ;  /* 0x000000ffffa57224 */ /* 0x000fce00078e00a2 */
[----:B------:R-:W-:Y:S05]  /*e090*/  WARPSYNC.COLLECTIVE R159, `(.L_x_8657) ;  /* 0x000000009f087348 */ /* 0x000fea0003c00000 */
[----:B------:R0:W1:Y:S02]  /*e0a0*/  SHFL.BFLY P5, R164, R165, R156, R157 ;  /* 0x0c00009ca5a47389 */ /* 0x00006400000a009d */
[----:B01----:R-:W-:Y:S01]  /*e0b0*/  ENDCOLLECTIVE ;  /* 0x000000000000791b */ /* 0x003fe20003800000 */
.L_x_8657:
[----:B------:R-:W-:Y:S02]  /*e0c0*/  IMAD.MOV.U32 R156, RZ, RZ, 0x10 ;  /* 0x00000010ff9c7424 */ /* 0x000fe400078e00ff */
[----:B------:R-:W-:-:S04]  /*e0d0*/  IMAD.MOV.U32 R117, RZ, RZ, R164 ;  /* 0x000000ffff757224 */ /* 0x000fc800078e00a4 */
[----:B------:R-:W-:-:S05]  /*e0e0*/  FADD.FTZ R163, R162, R117 ;  /* 0x00000075a2a37221 */ /* 0x000fca0000010000 */
[----:B------:R-:W-:-:S07]  /*e0f0*/  MOV R165, R163 ;  /* 0x000000a300a57202 */ /* 0x000fce0000000f00 */
[----:B------:R-:W-:Y:S05]  /*e100*/  WARPSYNC.COLLECTIVE R159, `(.L_x_8658) ;  /* 0x000000009f087348 */ /* 0x000fea0003c00000 */
[----:B------:R0:W1:Y:S02]  /*e110*/  SHFL.BFLY P5, R164, R165, R156, R157 ;  /* 0x0c00009ca5a47389 */ /* 0x00006400000a009d */
[----:B01----:R-:W-:Y:S01]  /*e120*/  ENDCOLLECTIVE ;  /* 0x000000000000791b */ /* 0x003fe20003800000 */
.L_x_8658:
        /* <DEDUP_REMOVED lines=69> */
[----:B------:R-:W-:-:S03]  /*e580*/  IMAD.MOV.U32 R157, RZ, RZ, 0x1f ;  /* 0x0000001fff9d7424 */ /* 0x000fc600078e00ff */
[----:B------:R-:W-:-:S07]  /*e590*/  IMAD.MOV.U32 R165, RZ, RZ, R117 ;  /* 0x000000ffffa57224 */ /* 0x000fce00078e0075 */
[----:B------:R-:W-:Y:S05]  /*e5a0*/  WARPSYNC.COLLECTIVE R159, `(.L_x_8659) ;  /* 0x000000009f087348 */ /* 0x000fea0003c00000 */
[----:B------:R0:W1:Y:S02]  /*e5b0*/  SHFL.BFLY P5, R164, R165, R156, R157 ;  /* 0x0c00009ca5a47389 */ /* 0x00006400000a009d */
[----:B01----:R-:W-:Y:S01]  /*e5c0*/  ENDCOLLECTIVE ;  /* 0x000000000000791b */ /* 0x003fe20003800000 */
.L_x_8659:
[----:B------:R-:W-:Y:S01]  /*e5d0*/  HFMA2.MMA R156, -RZ, RZ, 0, 1.1920928955078125e-07 ;  /* 0x00000002ff9c7435 */ /* 0x000fe200000001ff */
[----:B------:R-:W-:-:S05]  /*e5e0*/  MOV R118, R164 ;  /* 0x000000a400767202 */ /* 0x000fca0000000f00 */
[----:B------:R-:W-:-:S04]  /*e5f0*/  FADD.FTZ R118, R117, R118 ;  /* 0x0000007675767221 */ /* 0x000fc80000010000 */
[----:B------:R-:W-:-:S07]  /*e600*/  IMAD.MOV.U32 R165, RZ, RZ, R118 ;  /* 0x000000ffffa57224 */ /* 0x000fce00078e0076 */
[----:B------:R-:W-:Y:S05]  /*e610*/  WARPSYNC.COLLECTIVE R159, `(.L_x_8660) ;  /* 0x000000009f087348 */ /* 0x000fea0003c00000 */
[----:B------:R0:W1:Y:S02]  /*e620*/  SHFL.BFLY P5, R164, R165, R156, R157 ;  /* 0x0c00009ca5a47389 */ /* 0x00006400000a009d */
[----:B01----:R-:W-:Y:S01]  /*e630*/  ENDCOLLECTIVE ;  /* 0x000000000000791b */ /* 0x003fe20003800000 */
.L_x_8660:
[----:B------:R-:W-:Y:S02]  /*e640*/  IMAD.MOV.U32 R156, RZ, RZ, 0x4 ;  /* 0x00000004ff9c7424 */ /* 0x000fe400078e00ff */
[----:B------:R-:W-:-:S04]  /*e650*/  IMAD.MOV.U32 R161, RZ, RZ, R164 ;  /* 0x000000ffffa17224 */ /* 0x000fc800078e00a4 */
[----:B------:R-:W-:-:S05]  /*e660*/  FADD.FTZ R161, R118, R161 ;  /* 0x000000a176a17221 */ /* 0x000fca0000010000 */
[----:B------:R-:W-:-:S07]  /*e670*/  MOV R165, R161 ;  /* 0x000000a100a57202 */ /* 0x000fce0000000f00 */
[----:B------:R-:W-:Y:S05]  /*e680*/  WARPSYNC.COLLECTIVE R159, `(.L_x_8661) ;  /* 0x000000009f087348 */ /* 0x000fea0003c00000 */
[----:B------:R0:W1:Y:S02]  /*e690*/  SHFL.BFLY P5, R164, R165, R156, R157 ;  /* 0x0c00009ca5a47389 */ /* 0x00006400000a009d */
[----:B01----:R-:W-:Y:S01]  /*e6a0*/  ENDCOLLECTIVE ;  /* 0x000000000000791b */ /* 0x003fe20003800000 */
.L_x_8661:
[----:B------:R-:W-:Y:S01]  /*e6b0*/  HFMA2.MMA R156, -RZ, RZ, 0, 4.76837158203125e-07 ;  /* 0x00000008ff9c7435 */ /* 0x000fe200000001ff */
[----:B------:R-:W-:-:S05]  /*e6c0*/  MOV R160, R164 ;  /* 0x000000a400a07202 */ /* 0x000fca0000000f00 */
[----:B------:R-:W-:-:S04]  /*e6d0*/  FADD.FTZ R160, R161, R160 ;  /* 0x000000a0a1a07221 */ /* 0x000fc80000010000 */
[----:B------:R-:W-:-:S07]  /*e6e0*/  IMAD.MOV.U32 R165, RZ, RZ, R160 ;  /* 0x000000ffffa57224 */ /* 0x000fce00078e00a0 */
[----:B------:R-:W-:Y:S05]  /*e6f0*/  WARPSYNC.COLLECTIVE R159, `(.L_x_8662) ;  /* 0x000000009f087348 */ /* 0x000fea0003c00000 */
[----:B------:R0:W1:Y:S02]  /*e700*/  SHFL.BFLY P5, R164, R165, R156, R157 ;  /* 0x0c00009ca5a47389 */ /* 0x00006400000a009d */
[----:B01----:R-:W-:Y:S01]  /*e710*/  ENDCOLLECTIVE ;  /* 0x000000000000791b */ /* 0x003fe20003800000 */
.L_x_8662:
[----:B------:R-:W-:Y:S02]  /*e720*/  IMAD.MOV.U32 R156, RZ, RZ, 0x10 ;  /* 0x00000010ff9c7424 */ /* 0x000fe400078e00ff */
[----:B------:R-:W-:-:S04]  /*e730*/  IMAD.MOV.U32 R163, RZ, RZ, R164 ;  /* 0x000000ffffa37224 */ /* 0x000fc800078e00a4 */
[----:B------:R-:W-:-:S05]  /*e740*/  FADD.FTZ R163, R160, R163 ;  /* 0x000000a3a0a37221 */ /* 0x000fca0000010000 */
[----:B------:R-:W-:-:S07]  /*e750*/  MOV R165, R163 ;  /* 0x000000a300a57202 */ /* 0x000fce0000000f00 */
[----:B------:R-:W-:Y:S05]  /*e760*/  WARPSYNC.COLLECTIVE R159, `(.L_x_8663) ;  /* 0x000000009f087348 */ /* 0x000fea0003c00000 */
[----:B------:R0:W1:Y:S02]  /*e770*/  SHFL.BFLY P5, R164, R165, R156, R157 ;  /* 0x0c00009ca5a47389 */ /* 0x00006400000a009d */
[----:B01----:R-:W-:Y:S01]  /*e780*/  ENDCOLLECTIVE ;  /* 0x000000000000791b */ /* 0x003fe20003800000 */
.L_x_8663:
[----:B------:R-:W-:Y:S01]  /*e790*/  MOV R162, R164 ;  /* 0x000000a400a27202 */ /* 0x000fe20000000f00 */
[----:B------:R-:W-:Y:S06]  /*e7a0*/  BRA `(.L_x_8664) ;  /* 0xffffffe800687947 */ /* 0x000fec000383ffff */
.L_x_8665:
        /* <DEDUP_REMOVED lines=13> */
.L_x_30228:


//--------------------- .text._ZN10layer_norm13ln_fwd_kernelINS_13Kernel_traitsIf13__nv_bfloat16S2_S2_fjLj4096ELj1ELj1ELj4ELj16ENS_18Kernel_traits_baseILj4096EfS2_S2_S2_fjLj128EEEEELb1ELb1ELb0ELb1EEEvNS_9FwdParamsE --------------------------
	.section	.text._ZN10layer_norm13ln_fwd_kernelINS_13Kernel_traitsIf13__nv_bfloat16S2_S2_fjLj4096ELj1ELj1ELj4ELj16ENS_18Kernel_traits_baseILj4096EfS2_S2_S2_fjLj128EEEEELb1ELb1ELb0ELb1EEEvNS_9FwdParamsE,"ax",@progbits
	.align	128
        .global         _ZN10layer_norm13ln_fwd_kernelINS_13Kernel_traitsIf13__nv_bfloat16S2_S2_fjLj4096ELj1ELj1ELj4ELj16ENS_18Kernel_traits_baseILj4096EfS2_S2_S2_fjLj128EEEEELb1ELb1ELb0ELb1EEEvNS_9FwdParamsE
        .type           _ZN10layer_norm13ln_fwd_kernelINS_13Kernel_traitsIf13__nv_bfloat16S2_S2_fjLj4096ELj1ELj1ELj4ELj16ENS_18Kernel_traits_baseILj4096EfS2_S2_S2_fjLj128EEEEELb1ELb1ELb0ELb1EEEvNS_9FwdParamsE,@function
        .size           _ZN10layer_norm13ln_fwd_kernelINS_13Kernel_traitsIf13__nv_bfloat16S2_S2_fjLj4096ELj1ELj1ELj4ELj16ENS_18Kernel_traits_baseILj4096EfS2_S2_S2_fjLj128EEEEELb1ELb1ELb0ELb1EEEvNS_9FwdParamsE,(.L_x_30229 - _ZN10layer_norm13ln_fwd_kernelINS_13Kernel_traitsIf13__nv_bfloat16S2_S2_fjLj4096ELj1ELj1ELj4ELj16ENS_18Kernel_traits_baseILj4096EfS2_S2_S2_fjLj128EEEEELb1ELb1ELb0ELb1EEEvNS_9FwdParamsE)
        .other          _ZN10layer_norm13ln_fwd_kernelINS_13Kernel_traitsIf13__nv_bfloat16S2_S2_fjLj4096ELj1ELj1ELj4ELj16ENS_18Kernel_traits_baseILj4096EfS2_S2_S2_fjLj128EEEEELb1ELb1ELb0ELb1EEEvNS_9FwdParamsE,@"STO_CUDA_ENTRY STV_DEFAULT"
_ZN10layer_norm13ln_fwd_kernelINS_13Kernel_traitsIf13__nv_bfloat16S2_S2_fjLj4096ELj1ELj1ELj4ELj16ENS_18Kernel_traits_baseILj4096EfS2_S2_S2_fjLj128EEEEELb1ELb1ELb0ELb1EEEvNS_9FwdParamsE:
.text._ZN10layer_norm13ln_fwd_kernelINS_13Kernel_traitsIf13__nv_bfloat16S2_S2_fjLj4096ELj1ELj1ELj4ELj16ENS_18Kernel_traits_baseILj4096EfS2_S2_S2_fjLj128EEEEELb1ELb1ELb0ELb1EEEvNS_9FwdParamsE:
        /* <DEDUP_REMOVED lines=12> */
[----:B------:R-:W-:Y:S01]  /*00c0*/  ULDC UR9, c[0x0][0x214] ;  /* 0x0000850000097ab9 */ /* 0x000fe20000000800 */
[----:B------:R-:W-:-:S03]  /*00d0*/  ULDC.64 UR14, c[0x0][0x278] ;  /* 0x00009e00000e7ab9 */ /* 0x000fc60000000a00 */
[----:B------:R-:W3:Y:S01]  /*00e0*/  @P0 LDG.E.64 R2, desc[UR4][R2.64] ;  /* 0x0000000402020981 */ /* 0x000ee2000c1e1b00 */
[----:B------:R-:W4:Y:S01]  /*00f0*/  @P0 LDC R11, c[0x0][0x2f0] ;  /* 0x0000bc00ff0b0b82 */ /* 0x000f220000000800 */
[----:B0-----:R-:W-:Y:S01]  /*0100*/  @P0 MOV R6, R136 ;  /* 0x0000008800060202 */ /* 0x001fe20000000f00 */
[----:B-1----:R-:W-:-:S05]  /*0110*/  @P0 IMAD.MOV.U32 R7, RZ, RZ, R137 ;  /* 0x000000ffff070224 */ /* 0x002fca00078e0089 */
[----:B------:R-:W4:Y:S01]  /*0120*/  @P0 LDG.E.64 R4, desc[UR4][R6.64] ;  /* 0x0000000406040981 */ /* 0x000f22000c1e1b00 */
[----:B------:R-:W2:Y:S08]  /*0130*/  S2UR UR8, SR_CTAID.X ;  /* 0x00000000000879c3 */ /* 0x000eb00000002500 */
[----:B------:R-:W2:Y:S01]  /*0140*/  LDC R9, c[0x0][RZ] ;  /* 0x00000000ff097b82 */ /* 0x000ea20000000800 */
[----:B------:R-:W-:-:S02]  /*0150*/  CS2R R112, SRZ ;  /* 0x0000000000707805 */ /* 0x000fc4000001ff00 */
[----:B------:R-:W-:Y:S02]  /*0160*/  CS2R R114, SRZ ;  /* 0x0000000000727805 */ /* 0x000fe4000001ff00 */
        /* <DEDUP_REMOVED lines=14> */
[----:B---3--:R-:W-:Y:S02]  /*0250*/  @P0 R2UR UR6, R2 ;  /* 0x00000000020602ca */ /* 0x008fe400000e0000 */
[----:B------:R-:W-:Y:S02]  /*0260*/  @P0 R2UR UR7, R3 ;  /* 0x00000000030702ca */ /* 0x000fe400000e0000 */
[----:B----4-:R-:W-:Y:S01]  /*0270*/  @P0 IADD3 R136, P1, R4, R11, RZ ;  /* 0x0000000b04880210 */ /* 0x010fe20007f3e0ff */
[----:B--2---:R-:W-:-:S03]  /*0280*/  IMAD R4, R9, UR8, R14 ;  /* 0x0000000809047c24 */ /* 0x004fc6000f8e020e */
        /* <DEDUP_REMOVED lines=47> */
[----:B------:R-:W-:-:S03]  /*0580*/  LOP3.LUT R15, R11, UR31, R2, 0x96, !PT ;  /* 0x0000001f0b0f7c12 */ /* 0x000fc6000f8e9602 */
[----:B------:R-:W-:Y:S01]  /*0590*/  IMAD.SHL.U32 R2, R14, 0x20, RZ ;  /* 0x000000200e027824 */ /* 0x000fe200078e00ff */
[----:B------:R-:W-:Y:S02]  /*05a0*/  ISETP.NE.U32.AND P0, PT, RZ, UR10, PT ;  /* 0x0000000aff007c0c */ /* 0x000fe4000bf05070 */
[----:B------:R-:W-:Y:S02]  /*05b0*/  LOP3.LUT R11, R13, UR30, R8, 0x96, !PT ;  /* 0x0000001e0d0b7c12 */ /* 0x000fe4000f8e9608 */
[----:B------:R-:W-:Y:S02]  /*05c0*/  LOP3.LUT R8, R2, 0xfe0, RZ, 0xc0, !PT ;  /* 0x00000fe002087812 */ /* 0x000fe400078ec0ff */
[----:B------:R-:W-:Y:S02]  /*05d0*/  ISETP.NE.AND.EX P0, PT, RZ, UR11, PT, P0 ;  /* 0x0000000bff007c0c */ /* 0x000fe4000bf05300 */
[C---:B------:R-:W-:Y:S02]  /*05e0*/  IADD3 R2, P1, R8.reuse, UR12, RZ ;  /* 0x0000000c08027c10 */ /* 0x040fe4000ff3e0ff */
[----:B------:R-:W-:-:S04]  /*05f0*/  IADD3 R8, P2, R8, UR10, RZ ;  /* 0x0000000a08087c10 */ /* 0x000fc8000ff5e0ff */
[----:B------:R-:W-:-:S05]  /*0600*/  IADD3.X R9, RZ, UR11, RZ, P2, !PT ;  /* 0x0000000bff097c10 */ /* 0x000fca00097fe4ff */
        /* <DEDUP_REMOVED lines=8> */
[----:B------:R-:W-:Y:S01]  /*0690*/  UIADD3 UR33, UR7, -0x24c28bd8, URZ ;  /* 0xdb3d742807217890 */ /* 0x000fe2000fffe03f */
[----:B------:R-:W-:-:S05]  /*06a0*/  IMAD.HI.U32 R3, R11, -0x2daee0ad, RZ ;  /* 0xd2511f530b037827 */ /* 0x000fca00078e00ff */
[----:B------:R-:W-:Y:S02]  /*06b0*/  LOP3.LUT R17, R3, UR33, R10, 0x96, !PT ;  /* 0x0000002103117c12 */ /* 0x000fe4000f8e960a */
[----:B------:R-:W-:Y:S01]  /*06c0*/  LEA.HI R10, R14, UR8, RZ, 0x19 ;  /* 0x000000080e0a7c11 */ /* 0x000fe2000f8fc8ff */
[----:B------:R-:W-:Y:S01]  /*06d0*/  IMAD.X R3, RZ, RZ, UR13, P1 ;  /* 0x0000000dff037e24 */ /* 0x000fe200088e06ff */
[----:B------:R-:W-:Y:S02]  /*06e0*/  UIADD3 UR32, UR6, -0xe443238, URZ ;  /* 0xf1bbcdc806207890 */ /* 0x000fe4000fffe03f */
[----:B------:R-:W-:Y:S01]  /*06f0*/  ISETP.GE.AND P1, PT, R10, UR9, PT ;  /* 0x000000090a007c0c */ /* 0x000fe2000bf26270 */
[----:B------:R-:W-:Y:S01]  /*0700*/  IMAD.HI.U32 R7, R15, -0x326172a9, RZ ;  /* 0xcd9e8d570f077827 */ /* 0x000fe200078e00ff */
[----:B------:R-:W-:-:S04]  /*0710*/  LOP3.LUT R0, R14, 0x7f, RZ, 0xc0, !PT ;  /* 0x0000007f0e007812 */ /* 0x000fc800078ec0ff */
[----:B------:R-:W-:Y:S02]  /*0720*/  LOP3.LUT R16, R7, UR32, R12, 0x96, !PT ;  /* 0x0000002007107c12 */ /* 0x000fe4000f8e960c */
[----:B------:R-:W-:-:S04]  /*0730*/  LEA R12, P3, R0, UR14, 0x5 ;  /* 0x0000000e000c7c11 */ /* 0x000fc8000f8628ff */
[----:B------:R-:W-:Y:S01]  /*0740*/  IADD3.X R13, RZ, UR15, RZ, P3, !PT ;  /* 0x0000000fff0d7c10 */ /* 0x000fe20009ffe4ff */
[----:B0-----:R-:W-:Y:S08]  /*0750*/  @P1 EXIT ;  /* 0x000000000000194d */ /* 0x001ff00003800000 */
[----:B------:R-:W5:Y:S01]  /*0760*/  LDG.E.128 R80, desc[UR4][R2.64] ;  /* 0x0000000402507981 */ /* 0x000f62000c1e1d00 */
[----:B------:R-:W-:Y:S01]  /*0770*/  UIADD3 UR34, UR6, -0x700cb87f, URZ ;  /* 0x8ff3478106227890 */ /* 0x000fe2000fffe03f */
[----:B------:R-:W-:Y:S01]  /*0780*/  IMAD.HI.U32 R7, R17, -0x326172a9, RZ ;  /* 0xcd9e8d5711077827 */ /* 0x000fe200078e00ff */
[----:B------:R-:W-:Y:S01]  /*0790*/  UIADD3 UR35, UR7, -0x695add53, URZ ;  /* 0x96a522ad07237890 */ /* 0x000fe2000fffe03f */
[----:B------:R-:W5:Y:S01]  /*07a0*/  LDG.E.128 R76, desc[UR4][R2.64+0x10] ;  /* 0x00001004024c7981 */ /* 0x000f62000c1e1d00 */
[----:B------:R-:W-:Y:S01]  /*07b0*/  ULDC.64 UR8, c[0x0][0x270] ;  /* 0x00009c0000087ab9 */ /* 0x000fe20000000a00 */
[----:B------:R-:W-:Y:S02]  /*07c0*/  IMAD.HI.U32 R8, R16, -0x2daee0ad, RZ ;  /* 0xd2511f5310087827 */ /* 0x000fe400078e00ff */
[----:B------:R-:W5:Y:S04]  /*07d0*/  LDG.E.128 R72, desc[UR4][R2.64+0x1000] ;  /* 0x0010000402487981 */ /* 0x000f68000c1e1d00 */
[----:B------:R-:W5:Y:S04]  /*07e0*/  LDG.E.128 R68, desc[UR4][R2.64+0x1010] ;  /* 0x0010100402447981 */ /* 0x000f68000c1e1d00 */
[----:B------:R-:W5:Y:S04]  /*07f0*/  LDG.E.128 R64, desc[UR4][R2.64+0x2000] ;  /* 0x0020000402407981 */ /* 0x000f68000c1e1d00 */
[----:B------:R-:W5:Y:S04]  /*0800*/  LDG.E.128 R60, desc[UR4][R2.64+0x2010] ;  /* 0x00201004023c7981 */ /* 0x000f68000c1e1d00 */
[----:B------:R-:W5:Y:S04]  /*0810*/  LDG.E.128 R56, desc[UR4][R2.64+0x3000] ;  /* 0x0030000402387981 */ /* 0x000f68000c1e1d00 */
[----:B------:R0:W5:Y:S01]  /*0820*/  LDG.E.128 R52, desc[UR4][R2.64+0x3010] ;  /* 0x0030100402347981 */ /* 0x000162000c1e1d00 */
[----:B------:R-:W-:Y:S01]  /*0830*/  HFMA2.MMA R9, -RZ, RZ, 0, 0 ;  /* 0x00000000ff097435 */ /* 0x000fe200000001ff */
[----:B------:R-:W-:Y:S01]  /*0840*/  UISETP.NE.U32.AND UP0, UPT, UR8, URZ, UPT ;  /* 0x0000003f0800728c */ /* 0x000fe2000bf05070 */
[----:B------:R-:W-:Y:S01]  /*0850*/  LOP3.LUT R136, R136, 0x3, RZ, 0xc0, !PT ;  /* 0x0000000388887812 */ /* 0x000fe200078ec0ff */
[----:B------:R-:W5:Y:S01]  /*0860*/  LDG.E.128 R48, desc[UR4][R12.64] ;  /* 0x000000040c307981 */ /* 0x000f62000c1e1d00 */
[----:B------:R-:W-:Y:S01]  /*0870*/  ULDC.U8 UR8, c[0x0][0x2a0] ;  /* 0x0000a80000087ab9 */ /* 0x000fe20000000000 */
[----:B------:R-:W-:Y:S01]  /*0880*/  ULDC UR10, c[0x0][0x218] ;  /* 0x00008600000a7ab9 */ /* 0x000fe20000000800 */
[----:B------:R-:W-:Y:S01]  /*0890*/  ULDC UR11, c[0x0][0x290] ;  /* 0x0000a400000b7ab9 */ /* 0x000fe20000000800 */
[----:B------:R-:W5:Y:S01]  /*08a0*/  LDG.E.128 R44, desc[UR4][R12.64+0x10] ;  /* 0x000010040c2c7981 */ /* 0x000f62000c1e1d00 */
[----:B------:R-:W-:Y:S01]  /*08b0*/  ULDC.64 UR12, c[0x0][0x230] ;  /* 0x00008c00000c7ab9 */ /* 0x000fe20000000a00 */
[----:B0-----:R-:W-:Y:S01]  /*08c0*/  IMAD R3, R11, -0x2daee0ad, RZ ;  /* 0xd2511f530b037824 */ /* 0x001fe200078e02ff */
[----:B------:R-:W-:Y:S01]  /*08d0*/  ULDC.64 UR14, c[0x0][0x2b8] ;  /* 0x0000ae00000e7ab9 */ /* 0x000fe20000000a00 */
[----:B------:R-:W-:Y:S01]  /*08e0*/  IMAD R2, R15, -0x326172a9, RZ ;  /* 0xcd9e8d570f027824 */ /* 0x000fe200078e02ff */
[----:B------:R-:W5:Y:S01]  /*08f0*/  LDG.E.128 R40, desc[UR4][R12.64+0x1000] ;  /* 0x001000040c287981 */ /* 0x000f62000c1e1d00 */
[----:B------:R-:W-:Y:S01]  /*0900*/  ULDC.64 UR16, c[0x0][0x210] ;  /* 0x0000840000107ab9 */ /* 0x000fe20000000a00 */
[----:B------:R-:W-:Y:S01]  /*0910*/  LOP3.LUT R3, R8, UR35, R3, 0x96, !PT ;  /* 0x0000002308037c12 */ /* 0x000fe2000f8e9603 */
[----:B------:R-:W-:Y:S01]  /*0920*/  IMAD R8, R16, -0x2daee0ad, RZ ;  /* 0xd2511f5310087824 */ /* 0x000fe200078e02ff */
[----:B------:R-:W5:Y:S01]  /*0930*/  LDG.E.128 R36, desc[UR4][R12.64+0x1010] ;  /* 0x001010040c247981 */ /* 0x000f62000c1e1d00 */
[----:B------:R-:W-:Y:S01]  /*0940*/  LOP3.LUT R2, R7, UR34, R2, 0x96, !PT ;  /* 0x0000002207027c12 */ /* 0x000fe2000f8e9602 */
[----:B------:R-:W-:-:S02]  /*0950*/  IMAD R7, R17, -0x326172a9, RZ ;  /* 0xcd9e8d5711077824 */ /* 0x000fc400078e02ff */
[----:B------:R-:W5:Y:S04]  /*0960*/  LDG.E.128 R32, desc[UR4][R12.64+0x2000] ;  /* 0x002000040c207981 */ /* 0x000f68000c1e1d00 */
[----:B------:R-:W5:Y:S04]  /*0970*/  LDG.E.128 R28, desc[UR4][R12.64+0x2010] ;  /* 0x002010040c1c7981 */ /* 0x000f68000c1e1d00 */
[----:B------:R-:W5:Y:S04]  /*0980*/  LDG.E.128 R24, desc[UR4][R12.64+0x3000] ;  /* 0x003000040c187981 */ /* 0x000f68000c1e1d00 */
[----:B------:R0:W5:Y:S01]  /*0990*/  LDG.E.128 R20, desc[UR4][R12.64+0x3010] ;  /* 0x003010040c147981 */ /* 0x000162000c1e1d00 */
[----:B------:R-:W-:-:S02]  /*09a0*/  UISETP.NE.AND.EX UP0, UPT, UR9, URZ, UPT, UP0 ;  /* 0x0000003f0900728c */ /* 0x000fc4000bf05300 */
[----:B------:R-:W-:Y:S01]  /*09b0*/  UISETP.NE.AND UP1, UPT, UR8, URZ, UPT ;  /* 0x0000003f0800728c */ /* 0x000fe2000bf25270 */
[----:B0-----:R-:W-:-:S10]  /*09c0*/  IMAD.MOV.U32 R13, RZ, RZ, 0x1 ;  /* 0x00000001ff0d7424 */ /* 0x001fd400078e00ff */
.L_x_8891:
[----:B------:R-:W-:Y:S01]  /*09d0*/  ISETP.NE.U32.AND P0, PT, RZ, UR12, PT ;  /* 0x0000000cff007c0c */ /* 0x000fe2000bf05070 */
[----:B------:R-:W0:Y:S01]  /*09e0*/  LDC.64 R154, c[0x0][0x220] ;  /* 0x00008800ff9a7b82 */ /* 0x000e220000000a00 */
        /* <DEDUP_REMOVED lines=10> */
[----:B-1----:R-:W1:Y:S04]  /*0a90*/  @P0 LDC.64 R120, c[0x0][0x230] ;  /* 0x00008c00ff780b82 */ /* 0x002e680000000a00 */
        /* <DEDUP_REMOVED lines=20> */
.L_x_8667:
[----:B------:R-:W-:-:S07]  /*0be0*/  MOV R12, R7 ;  /* 0x00000007000c7202 */ /* 0x000fce0000000f00 */
.L_x_8668:
[----:B------:R-:W-:Y:S05]  /*0bf0*/  BSYNC B0 ;  /* 0x0000000000007941 */ /* 0x000fea0003800000 */
.L_x_8666:
        /* <DEDUP_REMOVED lines=16> */
.L_x_8672:
[----:B------:R-:W-:Y:S05]  /*0d00*/  BSYNC B1 ;  /* 0x0000000000017941 */ /* 0x000fea0003800000 */
.L_x_8671:
        /* <DEDUP_REMOVED lines=44> */
.L_x_8670:
[----:B------:R-:W-:Y:S05]  /*0fd0*/  BSYNC B0 ;  /* 0x0000000000007941 */ /* 0x000fea0003800000 */
.L_x_8669:
[----:B------:R-:W0:Y:S01]  /*0fe0*/  LDC R132, c[0x0][0x298] ;  /* 0x0000a600ff847b82 */ /* 0x000e220000000800 */
[----:B------:R-:W-:Y:S01]  /*0ff0*/  I2FP.F32.U32 R15, R12 ;  /* 0x0000000c000f7245 */ /* 0x000fe20000201000 */
[----:B------:R-:W-:Y:S01]  /*1000*/  IMAD.MOV.U32 R130, RZ, RZ, 0x2f800000 ;  /* 0x2f800000ff827424 */ /* 0x000fe200078e00ff */
[----:B-----5:R-:W-:Y:S01]  /*1010*/  SHF.L.U32 R14, R116, 0x10, RZ ;  /* 0x00000010740e7819 */ /* 0x020fe200000006ff */
[----:B------:R-:W-:Y:S01]  /*1020*/  @P0 IMAD.U32 R121, R16, 0x10000, RZ ;  /* 0x0001000010790824 */ /* 0x000fe200078e00ff */
[----:B------:R-:W-:Y:S01]  /*1030*/  BSSY B0, `(.L_x_8673) ;  /* 0x0000017000007945 */ /* 0x000fe20003800000 */
[----:B------:R-:W-:Y:S01]  /*1040*/  FFMA.FTZ R12, R15, R130, 1.1641532182693481445e-10 ;  /* 0x2f0000000f0c7423 */ /* 0x000fe20000010082 */
[----:B------:R-:W-:Y:S01]  /*1050*/  PRMT R116, R116, 0x7632, R116 ;  /* 0x0000763274747816 */ /* 0x000fe20000000074 */
[----:B------:R-:W1:Y:S01]  /*1060*/  LDC R131, c[0x0][0x294] ;  /* 0x0000a500ff837b82 */ /* 0x000e620000000800 */
[----:B------:R-:W-:Y:S01]  /*1070*/  FMUL.FTZ R15, R14, R133 ;  /* 0x000000850e0f7220 */ /* 0x000fe20000410000 */
[----:B------:R-:W-:-:S03]  /*1080*/  IADD3 R120, R122, 0x1, RZ ;  /* 0x000000017a787810 */ /* 0x000fc60007ffe0ff */
[----:B0-----:R-:W-:Y:S01]  /*1090*/  FMUL.FTZ R15, R15, R132 ;  /* 0x000000840f0f7220 */ /* 0x001fe20000410000 */
[----:B-1----:R-:W-:-:S04]  /*10a0*/  FSETP.GTU.FTZ.AND P1, PT, R12, R131, PT ;  /* 0x000000830c00720b */ /* 0x002fc80003f3c000 */
        /* <DEDUP_REMOVED lines=14> */
.L_x_8674:
[----:B------:R-:W-:-:S07]  /*1190*/  MOV R14, R7 ;  /* 0x00000007000e7202 */ /* 0x000fce0000000f00 */
.L_x_8675:
[----:B------:R-:W-:Y:S05]  /*11a0*/  BSYNC B0 ;  /* 0x0000000000007941 */ /* 0x000fea0003800000 */
.L_x_8673:
        /* <DEDUP_REMOVED lines=16> */
.L_x_8679:
[----:B------:R-:W-:Y:S05]  /*12b0*/  BSYNC B1 ;  /* 0x0000000000017941 */ /* 0x000fea0003800000 */
.L_x_8678:
        /* <DEDUP_REMOVED lines=44> */
.L_x_8677:
[----:B------:R-:W-:Y:S05]  /*1580*/  BSYNC B0 ;  /* 0x0000000000007941 */ /* 0x000fea0003800000 */
.L_x_8676:
        /* <DEDUP_REMOVED lines=24> */
.L_x_8681:
[----:B------:R-:W-:-:S07]  /*1710*/  IMAD.MOV.U32 R14, RZ, RZ, R7 ;  /* 0x000000ffff0e7224 */ /* 0x000fce00078e0007 */
.L_x_8682:
[----:B------:R-:W-:Y:S05]  /*1720*/  BSYNC B0 ;  /* 0x0000000000007941 */ /* 0x000fea0003800000 */
.L_x_8680:
        /* <DEDUP_REMOVED lines=16> */
.L_x_8686:
[----:B------:R-:W-:Y:S05]  /*1830*/  BSYNC B1 ;  /* 0x0000000000017941 */ /* 0x000fea0003800000 */
.L_x_8685:
        /* <DEDUP_REMOVED lines=44> */
.L_x_8684:
[----:B------:R-:W-:Y:S05]  /*1b00*/  BSYNC B0 ;  /* 0x0000000000007941 */ /* 0x000fea0003800000 */
.L_x_8683:
[----:B------:R-:W-:Y:S01]  /*1b10*/  I2FP.F32.U32 R121, R14 ;  /* 0x0000000e00797245 */ /* 0x000fe20000201000 */
[----:B------:R-:W-:Y:S01]  /*1b20*/  @P0 IMAD.U32 R123, R17, 0x10000, RZ ;  /* 0x00010000117b0824 */ /* 0x000fe200078e00ff */
[----:B------:R-:W-:Y:S01]  /*1b30*/  SHF.L.U32 R116, R117, 0x10, RZ ;  /* 0x0000001075747819 */ /* 0x000fe200000006ff */
[----:B------:R-:W-:Y:S01]  /*1b40*/  BSSY B0, `(.L_x_8687) ;  /* 0x0000015000007945 */ /* 0x000fe20003800000 */
[----:B------:R-:W-:Y:S01]  /*1b50*/  ISETP.NE.AND P2, PT, R122, 0x1, PT ;  /* 0x000000017a00780c */ /* 0x000fe20003f45270 */
[----:B------:R-:W-:Y:S01]  /*1b60*/  FFMA.FTZ R14, R121, R130, 1.1641532182693481445e-10 ;  /* 0x2f000000790e7423 */ /* 0x000fe20000010082 */
[----:B------:R-:W-:Y:S01]  /*1b70*/  PRMT R117, R117, 0x7632, R117 ;  /* 0x0000763275757816 */ /* 0x000fe20000000075 */
[----:B------:R-:W-:-:S03]  /*1b80*/  FMUL.FTZ R121, R116, R133 ;  /* 0x0000008574797220 */ /* 0x000fc60000410000 */
[----:B------:R-:W-:Y:S01]  /*1b90*/  FSETP.GTU.FTZ.AND P1, PT, R14, R131, PT ;  /* 0x000000830e00720b */ /* 0x000fe20003f3c000 */
[----:B------:R-:W-:-:S05]  /*1ba0*/  FMUL.FTZ R121, R121, R132 ;  /* 0x0000008479797220 */ /* 0x000fca0000410000 */
        /* <DEDUP_REMOVED lines=13> */
.L_x_8688:
[----:B------:R-:W-:-:S07]  /*1c80*/  MOV R116, R7 ;  /* 0x0000000700747202 */ /* 0x000fce0000000f00 */
.L_x_8689:
[----:B------:R-:W-:Y:S05]  /*1c90*/  BSYNC B0 ;  /* 0x0000000000007941 */ /* 0x000fea0003800000 */
.L_x_8687:
        /* <DEDUP_REMOVED lines=16> */
.L_x_8693:
[----:B------:R-:W-:Y:S05]  /*1da0*/  BSYNC B1 ;  /* 0x0000000000017941 */ /* 0x000fea0003800000 */
.L_x_8692:
        /* <DEDUP_REMOVED lines=44> */
.L_x_8691:
[----:B------:R-:W-:Y:S05]  /*2070*/  BSYNC B0 ;  /* 0x0000000000007941 */ /* 0x000fea0003800000 */
.L_x_8690:
        /* <DEDUP_REMOVED lines=23> */
.L_x_8695:
[----:B------:R-:W-:-:S07]  /*21f0*/  IMAD.MOV.U32 R116, RZ, RZ, R7 ;  /* 0x000000ffff747224 */ /* 0x000fce00078e0007 */
.L_x_8696:
[----:B------:R-:W-:Y:S05]  /*2200*/  BSYNC B0 ;  /* 0x0000000000007941 */ /* 0x000fea0003800000 */
.L_x_8694:
        /* <DEDUP_REMOVED lines=16> */
.L_x_8700:
[----:B------:R-:W-:Y:S05]  /*2310*/  BSYNC B1 ;  /* 0x0000000000017941 */ /* 0x000fea0003800000 */
.L_x_8699:
        /* <DEDUP_REMOVED lines=44> */
.L_x_8698:
[----:B------:R-:W-:Y:S05]  /*25e0*/  BSYNC B0 ;  /* 0x0000000000007941 */ /* 0x000fea0003800000 */
.L_x_8697:
        /* <DEDUP_REMOVED lines=23> */
.L_x_8702:
[----:B------:R-:W-:-:S07]  /*2760*/  MOV R116, R7 ;  /* 0x0000000700747202 */ /* 0x000fce0000000f00 */
.L_x_8703:
[----:B------:R-:W-:Y:S05]  /*2770*/  BSYNC B0 ;  /* 0x0000000000007941 */ /* 0x000fea0003800000 */
.L_x_8701:
        /* <DEDUP_REMOVED lines=16> */
.L_x_8707:
[----:B------:R-:W-:Y:S05]  /*2880*/  BSYNC B1 ;  /* 0x0000000000017941 */ /* 0x000fea0003800000 */
.L_x_8706:
        /* <DEDUP_REMOVED lines=44> */
.L_x_8705:
[----:B------:R-:W-:Y:S05]  /*2b50*/  BSYNC B0 ;  /* 0x0000000000007941 */ /* 0x000fea0003800000 */
.L_x_8704:
        /* <DEDUP_REMOVED lines=23> */
.L_x_8709:
[----:B------:R-:W-:-:S07]  /*2cd0*/  IMAD.MOV.U32 R116, RZ, RZ, R7 ;  /* 0x000000ffff747224 */ /* 0x000fce00078e0007 */
.L_x_8710:
[----:B------:R-:W-:Y:S05]  /*2ce0*/  BSYNC B0 ;  /* 0x0000000000007941 */ /* 0x000fea0003800000 */
.L_x_8708:
        /* <DEDUP_REMOVED lines=16> */
.L_x_8714:
[----:B------:R-:W-:Y:S05]  /*2df0*/  BSYNC B1 ;  /* 0x0000000000017941 */ /* 0x000fea0003800000 */
.L_x_8713:
        /* <DEDUP_REMOVED lines=44> */
.L_x_8712:
[----:B------:R-:W-:Y:S05]  /*30c0*/  BSYNC B0 ;  /* 0x0000000000007941 */ /* 0x000fea0003800000 */
.L_x_8711:
        /* <DEDUP_REMOVED lines=23> */
.L_x_8716:
[----:B------:R-:W-:-:S07]  /*3240*/  MOV R116, R7 ;  /* 0x0000000700747202 */ /* 0x000fce0000000f00 */
.L_x_8717:
[----:B------:R-:W-:Y:S05]  /*3250*/  BSYNC B0 ;  /* 0x0000000000007941 */ /* 0x000fea0003800000 */
.L_x_8715:
        /* <DEDUP_REMOVED lines=18> */
.L_x_8721:
[----:B------:R-:W-:Y:S05]  /*3380*/  BSYNC B1 ;  /* 0x0000000000017941 */ /* 0x000fea0003800000 */
.L_x_8720:
        /* <DEDUP_REMOVED lines=44> */
.L_x_8719:
[----:B------:R-:W-:Y:S05]  /*3650*/  BSYNC B0 ;  /* 0x0000000000007941 */ /* 0x000fea0003800000 */
.L_x_8718:
        /* <DEDUP_REMOVED lines=8> */
[----:B------:R-:W-:Y:S01]  /*36e0*/  IMAD.U32 R116, R119, 0x10000, RZ ;  /* 0x0001000077747824 */ /* 0x000fe200078e00ff */
[----:B------:R-:W1:Y:S01]  /*36f0*/  LDC.64 R126, c[0x0][0x238] ;  /* 0x00008e00ff7e7b82 */ /* 0x000e620000000a00 */
[----:B------:R-:W-:-:S02]  /*3700*/  SEL R119, RZ, 0x1, P2 ;  /* 0x00000001ff777807 */ /* 0x000fc40001000000 */
[----:B------:R-:W-:Y:S02]  /*3710*/  SEL R117, RZ, 0x1000000, P4 ;  /* 0x01000000ff757807 */ /* 0x000fe40002000000 */
[----:B------:R-:W-:Y:S02]  /*3720*/  SEL R138, RZ, 0x1, P1 ;  /* 0x00000001ff8a7807 */ /* 0x000fe40000800000 */
[----:B------:R-:W-:Y:S01]  /*3730*/  LOP3.LUT R128, R128, R117, R123, 0xfe, !PT ;  /* 0x0000007580807212 */ /* 0x000fe200078efe7b */
[----:B------:R-:W-:Y:S01]  /*3740*/  FMUL.FTZ R117, R116, R133 ;  /* 0x0000008574757220 */ /* 0x000fe20000410000 */
[----:B------:R-:W2:Y:S01]  /*3750*/  LDC.64 R122, c[0x0][0x240] ;  /* 0x00009000ff7a7b82 */ /* 0x000ea20000000a00 */
[----:B------:R-:W-:Y:S01]  /*3760*/  SEL R136, RZ, 0x1, P5 ;  /* 0x00000001ff887807 */ /* 0x000fe20002800000 */
[----:B------:R-:W-:-:S04]  /*3770*/  IMAD.WIDE.U32 R138, R138, 0x10000, RZ ;  /* 0x000100008a8a7825 */ /* 0x000fc800078e00ff */
[----:B------:R-:W-:Y:S01]  /*3780*/  FMUL.FTZ R118, R117, R132 ;  /* 0x0000008475767220 */ /* 0x000fe20000410000 */
[----:B------:R-:W-:Y:S01]  /*3790*/  SEL R141, RZ, 0x1, P6 ;  /* 0x00000001ff8d7807 */ /* 0x000fe20003000000 */
[----:B------:R-:W-:Y:S01]  /*37a0*/  IMAD.WIDE.U32 R116, R119, 0x1000000, RZ ;  /* 0x0100000077747825 */ /* 0x000fe200078e00ff */
[----:B------:R-:W-:Y:S02]  /*37b0*/  @P0 PRMT R119, R19, 0x7632, R119 ;  /* 0x0000763213770816 */ /* 0x000fe40000000077 */
[----:B------:R-:W-:Y:S01]  /*37c0*/  FSEL R118, R118, RZ, !P4 ;  /* 0x000000ff76767208 */ /* 0x000fe20006000000 */
[----:B------:R-:W-:Y:S01]  /*37d0*/  IMAD.WIDE.U32 R136, R136, 0x100, RZ ;  /* 0x0000010088887825 */ /* 0x000fe200078e00ff */
[----:B------:R-:W-:-:S03]  /*37e0*/  SEL R143, RZ, 0x1, P3 ;  /* 0x00000001ff8f7807 */ /* 0x000fc60001800000 */
[----:B------:R-:W-:Y:S01]  /*37f0*/  FMUL.FTZ R129, R47, R118 ;  /* 0x000000762f817220 */ /* 0x000fe20000410000 */
[----:B------:R-:W-:Y:S02]  /*3800*/  LOP3.LUT R136, R136, R116, R138, 0xfe, !PT ;  /* 0x0000007488887212 */ /* 0x000fe400078efe8a */
[----:B------:R-:W-:Y:S02]  /*3810*/  @P0 SHF.L.U32 R116, R119, 0x10, RZ ;  /* 0x0000001077740819 */ /* 0x000fe400000006ff */
[----:B------:R-:W-:Y:S02]  /*3820*/  LOP3.LUT R136, R136, R141, RZ, 0xfc, !PT ;  /* 0x0000008d88887212 */ /* 0x000fe400078efcff */
[----:B------:R-:W-:Y:S01]  /*3830*/  LOP3.LUT R141, R117, R128, R143, 0xfe, !PT ;  /* 0x00000080758d7212 */ /* 0x000fe200078efe8f */
[----:B------:R-:W-:Y:S01]  /*3840*/  @P0 FADD.FTZ R129, R129, R116 ;  /* 0x0000007481810221 */ /* 0x000fe20000010000 */
[----:B------:R-:W-:Y:S01]  /*3850*/  VIADD R128, R11, 0x80 ;  /* 0x000000800b807836 */ /* 0x000fe20000000000 */
[----:B------:R-:W-:Y:S01]  /*3860*/  F2FP.BF16.F32.PACK_AB R118, R125, R120 ;  /* 0x000000787d76723e */ /* 0x000fe200000010ff */
[----:B-1----:R-:W-:Y:S01]  /*3870*/  IMAD.WIDE.U32 R142, R11, 0x10, R126 ;  /* 0x000000100b8e7825 */ /* 0x002fe200078e007e */
[----:B------:R-:W-:-:S02]  /*3880*/  F2FP.BF16.F32.PACK_AB R117, R121, R14 ;  /* 0x0000000e7975723e */ /* 0x000fc400000010ff */
[----:B------:R-:W-:Y:S01]  /*3890*/  F2FP.BF16.F32.PACK_AB R116, R15, R12 ;  /* 0x0000000c0f74723e */ /* 0x000fe200000010ff */
[C---:B0-----:R-:W-:Y:S01]  /*38a0*/  @P0 IMAD.WIDE.U32 R134, R128.reuse, 0x10, R134 ;  /* 0x0000001080860825 */ /* 0x041fe200078e0086 */
[----:B------:R-:W-:Y:S02]  /*38b0*/  F2FP.BF16.F32.PACK_AB R119, R129, R124 ;  /* 0x0000007c8177723e */ /* 0x000fe400000010ff */
[----:B------:R-:W-:Y:S01]  /*38c0*/  LOP3.LUT R137, R137, R141, R139, 0xfe, !PT ;  /* 0x0000008d89897212 */ /* 0x000fe200078efe8b */
[----:B--2---:R-:W-:Y:S02]  /*38d0*/  IMAD.WIDE.U32 R140, R11, 0x8, R122 ;  /* 0x000000080b8c7825 */ /* 0x004fe400078e007a */
        /* <DEDUP_REMOVED lines=17> */
.L_x_8723:
[----:B------:R-:W-:-:S07]  /*39f0*/  MOV R140, R7 ;  /* 0x00000007008c7202 */ /* 0x000fce0000000f00 */
.L_x_8724:
[----:B------:R-:W-:Y:S05]  /*3a00*/  BSYNC B0 ;  /* 0x0000000000007941 */ /* 0x000fea0003800000 */
.L_x_8722:
        /* <DEDUP_REMOVED lines=16> */
.L_x_8728:
[----:B------:R-:W-:Y:S05]  /*3b10*/  BSYNC B1 ;  /* 0x0000000000017941 */ /* 0x000fea0003800000 */
.L_x_8727:
        /* <DEDUP_REMOVED lines=44> */
.L_x_8726:
[----:B------:R-:W-:Y:S05]  /*3de0*/  BSYNC B0 ;  /* 0x0000000000007941 */ /* 0x000fea0003800000 */
.L_x_8725:
[----:B------:R-:W-:Y:S01]  /*3df0*/  I2FP.F32.U32 R135, R140 ;  /* 0x0000008c00877245 */ /* 0x000fe20000201000 */
[----:B-----5:R-:W-:Y:S01]  /*3e00*/  IMAD.U32 R136, R116, 0x10000, RZ ;  /* 0x0001000074887824 */ /* 0x020fe200078e00ff */
[----:B------:R-:W-:Y:S01]  /*3e10*/  @P0 SHF.L.U32 R138, R16, 0x10, RZ ;  /* 0x00000010108a0819 */ /* 0x000fe200000006ff */
[----:B------:R-:W-:Y:S01]  /*3e20*/  BSSY B0, `(.L_x_8729) ;  /* 0x0000016000007945 */ /* 0x000fe20003800000 */
[----:B------:R-:W-:Y:S02]  /*3e30*/  VIADD R139, R145, 0x1 ;  /* 0x00000001918b7836 */ /* 0x000fe40000000000 */
[----:B------:R-:W-:Y:S01]  /*3e40*/  FFMA.FTZ R134, R135, R130, 1.1641532182693481445e-10 ;  /* 0x2f00000087867423 */ /* 0x000fe20000010082 */
[----:B------:R-:W-:-:S04]  /*3e50*/  FMUL.FTZ R135, R136, R133 ;  /* 0x0000008588877220 */ /* 0x000fc80000410000 */
[----:B------:R-:W-:Y:S01]  /*3e60*/  FMUL.FTZ R135, R135, R132 ;  /* 0x0000008487877220 */ /* 0x000fe20000410000 */
[----:B------:R-:W-:Y:S02]  /*3e70*/  FSETP.GTU.FTZ.AND P1, PT, R134, R131, PT ;  /* 0x000000838600720b */ /* 0x000fe40003f3c000 */
[----:B------:R-:W-:Y:S02]  /*3e80*/  PRMT R134, R116, 0x7632, R134 ;  /* 0x0000763274867816 */ /* 0x000fe40000000086 */
        /* <DEDUP_REMOVED lines=14> */
.L_x_8730:
[----:B------:R-:W-:-:S07]  /*3f70*/  IMAD.MOV.U32 R116, RZ, RZ, R7 ;  /* 0x000000ffff747224 */ /* 0x000fce00078e0007 */
.L_x_8731:
[----:B------:R-:W-:Y:S05]  /*3f80*/  BSYNC B0 ;  /* 0x0000000000007941 */ /* 0x000fea0003800000 */
.L_x_8729:
        /* <DEDUP_REMOVED lines=16> */
.L_x_8735:
[----:B------:R-:W-:Y:S05]  /*4090*/  BSYNC B1 ;  /* 0x0000000000017941 */ /* 0x000fea0003800000 */
.L_x_8734:
        /* <DEDUP_REMOVED lines=44> */
.L_x_8733:
[----:B------:R-:W-:Y:S05]  /*4360*/  BSYNC B0 ;  /* 0x0000000000007941 */ /* 0x000fea0003800000 */
.L_x_8732:
        /* <DEDUP_REMOVED lines=24> */
.L_x_8737:
[----:B------:R-:W-:-:S07]  /*44f0*/  MOV R116, R7 ;  /* 0x0000000700747202 */ /* 0x000fce0000000f00 */
.L_x_8738:
[----:B------:R-:W-:Y:S05]  /*4500*/  BSYNC B0 ;  /* 0x0000000000007941 */ /* 0x000fea0003800000 */
.L_x_8736:
        /* <DEDUP_REMOVED lines=16> */
.L_x_8742:
[----:B------:R-:W-:Y:S05]  /*4610*/  BSYNC B1 ;  /* 0x0000000000017941 */ /* 0x000fea0003800000 */
.L_x_8741:
        /* <DEDUP_REMOVED lines=44> */
.L_x_8740:
[----:B------:R-:W-:Y:S05]  /*48e0*/  BSYNC B0 ;  /* 0x0000000000007941 */ /* 0x000fea0003800000 */
.L_x_8739:
        /* <DEDUP_REMOVED lines=23> */
.L_x_8744:
[----:B------:R-:W-:-:S07]  /*4a60*/  IMAD.MOV.U32 R139, RZ, RZ, R7 ;  /* 0x000000ffff8b7224 */ /* 0x000fce00078e0007 */
.L_x_8745:
[----:B------:R-:W-:Y:S05]  /*4a70*/  BSYNC B0 ;  /* 0x0000000000007941 */ /* 0x000fea0003800000 */
.L_x_8743:
        /* <DEDUP_REMOVED lines=16> */
.L_x_8749:
[----:B------:R-:W-:Y:S05]  /*4b80*/  BSYNC B1 ;  /* 0x0000000000017941 */ /* 0x000fea0003800000 */
.L_x_8748:
        /* <DEDUP_REMOVED lines=44> */
.L_x_8747:
[----:B------:R-:W-:Y:S05]  /*4e50*/  BSYNC B0 ;  /* 0x0000000000007941 */ /* 0x000fea0003800000 */
.L_x_8746:
[----:B------:R-:W-:Y:S01]  /*4e60*/  I2FP.F32.U32 R117, R139 ;  /* 0x0000008b00757245 */ /* 0x000fe20000201000 */
[----:B------:R-:W-:Y:S01]  /*4e70*/  BSSY B0, `(.L_x_8750) ;  /* 0x0000017000007945 */ /* 0x000fe20003800000 */
[----:B------:R-:W-:Y:S02]  /*4e80*/  SHF.L.U32 R134, R134, 0x10, RZ ;  /* 0x0000001086867819 */ /* 0x000fe400000006ff */
[----:B------:R-:W-:Y:S01]  /*4e90*/  ISETP.NE.AND P3, PT, R141, 0x1, PT ;  /* 0x000000018d00780c */ /* 0x000fe20003f65270 */
[----:B------:R-:W-:Y:S01]  /*4ea0*/  FFMA.FTZ R116, R117, R130, 1.1641532182693481445e-10 ;  /* 0x2f00000075747423 */ /* 0x000fe20000010082 */
[----:B------:R-:W-:Y:S01]  /*4eb0*/  IADD3 R142, R141, 0x1, RZ ;  /* 0x000000018d8e7810 */ /* 0x000fe20007ffe0ff */
[----:B------:R-:W-:Y:S01]  /*4ec0*/  FMUL.FTZ R117, R134, R133 ;  /* 0x0000008586757220 */ /* 0x000fe20000410000 */
[----:B------:R-:W-:Y:S02]  /*4ed0*/  @P0 PRMT R134, R17, 0x7632, R134 ;  /* 0x0000763211860816 */ /* 0x000fe40000000086 */
[----:B------:R-:W-:Y:S01]  /*4ee0*/  FSETP.GTU.FTZ.AND P2, PT, R116, R131, PT ;  /* 0x000000837400720b */ /* 0x000fe20003f5c000 */
[----:B------:R-:W-:-:S02]  /*4ef0*/  FMUL.FTZ R117, R117, R132 ;  /* 0x0000008475757220 */ /* 0x000fc40000410000 */
        /* <DEDUP_REMOVED lines=13> */
.L_x_8751:
[----:B------:R-:W-:-:S07]  /*4fd0*/  MOV R134, R7 ;  /* 0x0000000700867202 */ /* 0x000fce0000000f00 */
.L_x_8752:
[----:B------:R-:W-:Y:S05]  /*4fe0*/  BSYNC B0 ;  /* 0x0000000000007941 */ /* 0x000fea0003800000 */
.L_x_8750:
        /* <DEDUP_REMOVED lines=16> */
.L_x_8756:
[----:B------:R-:W-:Y:S05]  /*50f0*/  BSYNC B1 ;  /* 0x0000000000017941 */ /* 0x000fea0003800000 */
.L_x_8755:
        /* <DEDUP_REMOVED lines=44> */
.L_x_8754:
[----:B------:R-:W-:Y:S05]  /*53c0*/  BSYNC B0 ;  /* 0x0000000000007941 */ /* 0x000fea0003800000 */
.L_x_8753:
        /* <DEDUP_REMOVED lines=23> */
.L_x_8758:
[----:B------:R-:W-:-:S07]  /*5540*/  IMAD.MOV.U32 R134, RZ, RZ, R7 ;  /* 0x000000ffff867224 */ /* 0x000fce00078e0007 */
.L_x_8759:
[----:B------:R-:W-:Y:S05]  /*5550*/  BSYNC B0 ;  /* 0x0000000000007941 */ /* 0x000fea0003800000 */
.L_x_8757:
        /* <DEDUP_REMOVED lines=16> */
.L_x_8763:
[----:B------:R-:W-:Y:S05]  /*5660*/  BSYNC B1 ;  /* 0x0000000000017941 */ /* 0x000fea0003800000 */
.L_x_8762:
        /* <DEDUP_REMOVED lines=44> */
.L_x_8761:
[----:B------:R-:W-:Y:S05]  /*5930*/  BSYNC B0 ;  /* 0x0000000000007941 */ /* 0x000fea0003800000 */
.L_x_8760:
        /* <DEDUP_REMOVED lines=23> */
.L_x_8765:
[----:B------:R-:W-:-:S07]  /*5ab0*/  MOV R118, R7 ;  /* 0x0000000700767202 */ /* 0x000fce0000000f00 */
.L_x_8766:
[----:B------:R-:W-:Y:S05]  /*5ac0*/  BSYNC B0 ;  /* 0x0000000000007941 */ /* 0x000fea0003800000 */
.L_x_8764:
        /* <DEDUP_REMOVED lines=16> */
.L_x_8770:
[----:B------:R-:W-:Y:S05]  /*5bd0*/  BSYNC B1 ;  /* 0x0000000000017941 */ /* 0x000fea0003800000 */
.L_x_8769:
        /* <DEDUP_REMOVED lines=44> */
.L_x_8768:
[----:B------:R-:W-:Y:S05]  /*5ea0*/  BSYNC B0 ;  /* 0x0000000000007941 */ /* 0x000fea0003800000 */
.L_x_8767:
        /* <DEDUP_REMOVED lines=23> */
.L_x_8772:
[----:B------:R-:W-:-:S07]  /*6020*/  IMAD.MOV.U32 R147, RZ, RZ, R7 ;  /* 0x000000ffff937224 */ /* 0x000fce00078e0007 */
.L_x_8773:
[----:B------:R-:W-:Y:S05]  /*6030*/  BSYNC B0 ;  /* 0x0000000000007941 */ /* 0x000fea0003800000 */
.L_x_8771:
        /* <DEDUP_REMOVED lines=18> */
.L_x_8777:
[----:B------:R-:W-:Y:S05]  /*6160*/  BSYNC B1 ;  /* 0x0000000000017941 */ /* 0x000fea0003800000 */
.L_x_8776:
        /* <DEDUP_REMOVED lines=44> */
.L_x_8775:
[----:B------:R-:W-:Y:S05]  /*6430*/  BSYNC B0 ;  /* 0x0000000000007941 */ /* 0x000fea0003800000 */
.L_x_8774:
[----:B------:R-:W-:Y:S01]  /*6440*/  I2FP.F32.U32 R117, R147 ;  /* 0x0000009300757245 */ /* 0x000fe20000201000 */
[----:B------:R-:W-:Y:S01]  /*6450*/  IMAD.WIDE.U32 R144, R128, 0x10, R126 ;  /* 0x0000001080907825 */ /* 0x000fe200078e007e */
[----:B------:R-:W-:Y:S02]  /*6460*/  SHF.L.U32 R146, R146, 0x10, RZ ;  /* 0x0000001092927819 */ /* 0x000fe400000006ff */
[----:B------:R-:W-:Y:S01]  /*6470*/  SEL R151, RZ, 0x10000, P5 ;  /* 0x00010000ff977807 */ /* 0x000fe20002800000 */
[----:B------:R-:W-:Y:S01]  /*6480*/  FFMA.FTZ R116, R117, R130, 1.1641532182693481445e-10 ;  /* 0x2f00000075747423 */ /* 0x000fe20000010082 */
[----:B------:R-:W-:Y:S01]  /*6490*/  ISETP.NE.AND P6, PT, R136, RZ, PT ;  /* 0x000000ff8800720c */ /* 0x000fe20003fc5270 */
[----:B------:R-:W-:Y:S01]  /*64a0*/  FMUL.FTZ R117, R146, R133 ;  /* 0x0000008592757220 */ /* 0x000fe20000410000 */
[----:B------:R-:W-:Y:S01]  /*64b0*/  SEL R136, RZ, 0x1, P2 ;  /* 0x00000001ff887807 */ /* 0x000fe20001000000 */
[----:B------:R-:W0:Y:S01]  /*64c0*/  @P0 LDC.64 R146, c[0x0][0x230] ;  /* 0x00008c00ff920b82 */ /* 0x000e220000000a00 */
[----:B------:R-:W-:Y:S01]  /*64d0*/  FSETP.GTU.FTZ.AND P5, PT, R116, R131, PT ;  /* 0x000000837400720b */ /* 0x000fe20003fbc000 */
[----:B------:R-:W-:Y:S01]  /*64e0*/  FMUL.FTZ R117, R117, R132 ;  /* 0x0000008475757220 */ /* 0x000fe20000410000 */
[----:B------:R-:W-:-:S02]  /*64f0*/  SEL R150, RZ, 0x100, P4 ;  /* 0x00000100ff967807 */ /* 0x000fc40002000000 */
[----:B------:R-:W-:Y:S02]  /*6500*/  SEL R152, RZ, 0x1000000, P5 ;  /* 0x01000000ff987807 */ /* 0x000fe40002800000 */
[----:B------:R-:W-:Y:S02]  /*6510*/  FSEL R116, R117, RZ, !P5 ;  /* 0x000000ff75747208 */ /* 0x000fe40006800000 */
[----:B------:R-:W-:Y:S02]  /*6520*/  @P0 PRMT R117, R19, 0x7632, R117 ;  /* 0x0000763213750816 */ /* 0x000fe40000000075 */
[----:B------:R-:W-:Y:S01]  /*6530*/  ISETP.NE.AND P5, PT, R143, RZ, PT ;  /* 0x000000ff8f00720c */ /* 0x000fe20003fa5270 */
[----:B------:R-:W-:Y:S01]  /*6540*/  FMUL.FTZ R143, R39, R116 ;  /* 0x00000074278f7220 */ /* 0x000fe20000410000 */
[----:B------:R-:W-:Y:S01]  /*6550*/  F2FP.BF16.F32.PACK_AB R116, R138, R135 ;  /* 0x000000878a74723e */ /* 0x000fe200000010ff */
[----:B------:R-:W-:Y:S01]  /*6560*/  @P0 IMAD.U32 R118, R117, 0x10000, RZ ;  /* 0x0001000075760824 */ /* 0x000fe200078e00ff */
[----:B------:R-:W-:-:S02]  /*6570*/  F2FP.BF16.F32.PACK_AB R117, R139, R137 ;  /* 0x000000898b75723e */ /* 0x000fc400000010ff */
[----:B------:R-:W-:Y:S01]  /*6580*/  SEL R148, RZ, 0x1, P1 ;  /* 0x00000001ff947807 */ /* 0x000fe20000800000 */
[----:B------:R-:W-:Y:S01]  /*6590*/  @P0 FADD.FTZ R143, R143, R118 ;  /* 0x000000768f8f0221 */ /* 0x000fe20000010000 */
[----:B------:R-:W-:Y:S02]  /*65a0*/  F2FP.BF16.F32.PACK_AB R118, R142, R140 ;  /* 0x0000008c8e76723e */ /* 0x000fe400000010ff */
[----:B------:R-:W-:Y:S02]  /*65b0*/  SEL R149, RZ, 0x1, P5 ;  /* 0x00000001ff957807 */ /* 0x000fe40002800000 */
[----:B------:R-:W-:Y:S02]  /*65c0*/  F2FP.BF16.F32.PACK_AB R119, R143, R141 ;  /* 0x0000008d8f77723e */ /* 0x000fe400000010ff */
[----:B------:R-:W-:Y:S02]  /*65d0*/  LOP3.LUT R150, R150, R152, R151, 0xfe, !PT ;  /* 0x0000009896967212 */ /* 0x000fe400078efe97 */
[----:B------:R-:W-:Y:S01]  /*65e0*/  SEL R151, RZ, 0x1, P3 ;  /* 0x00000001ff977807 */ /* 0x000fe20001800000 */
[----:B------:R1:W-:Y:S02]  /*65f0*/  STG.E.128 desc[UR4][R144.64], R116 ;  /* 0x0000007490007986 */ /* 0x0003e4000c101d04 */
[----:B-1----:R-:W-:-:S04]  /*6600*/  IMAD.WIDE.U32 R144, R136, 0x1000000, RZ ;  /* 0x0100000088907825 */ /* 0x002fc800078e00ff */
[----:B------:R-:W-:Y:S01]  /*6610*/  IMAD.WIDE.U32 R118, R148, 0x10000, RZ ;  /* 0x0001000094767825 */ /* 0x000fe200078e00ff */
[----:B------:R-:W-:Y:S02]  /*6620*/  LOP3.LUT R151, R145, R150, R151, 0xfe, !PT ;  /* 0x0000009691977212 */ /* 0x000fe400078efe97 */
[----:B------:R-:W-:Y:S01]  /*6630*/  IADD3 R145, R11, 0x100, RZ ;  /* 0x000001000b917810 */ /* 0x000fe20007ffe0ff */
[----:B------:R-:W-:Y:S01]  /*6640*/  IMAD.WIDE.U32 R116, R149, 0x100, RZ ;  /* 0x0000010095747825 */ /* 0x000fe200078e00ff */
[----:B------:R-:W-:-:S03]  /*6650*/  SEL R149, RZ, 0x1, P6 ;  /* 0x00000001ff957807 */ /* 0x000fc60003000000 */
[----:B0-----:R-:W-:Y:S01]  /*6660*/  @P0 IMAD.WIDE.U32 R146, R145, 0x10, R146 ;  /* 0x0000001091920825 */ /* 0x001fe200078e0092 */
[----:B------:R-:W-:Y:S02]  /*6670*/  LOP3.LUT R116, R116, R144, R118, 0xfe, !PT ;  /* 0x0000009074747212 */ /* 0x000fe400078efe76 */
[----:B------:R-:W-:Y:S01]  /*6680*/  LOP3.LUT R117, R117, R151, R119, 0xfe, !PT ;  /* 0x0000009775757212 */ /* 0x000fe200078efe77 */
[----:B------:R-:W-:Y:S01]  /*6690*/  IMAD.WIDE.U32 R118, R128, 0x8, R122 ;  /* 0x0000000880767825 */ /* 0x000fe200078e007a */
[----:B------:R-:W-:-:S03]  /*66a0*/  LOP3.LUT R116, R116, R149, RZ, 0xfc, !PT ;  /* 0x0000009574747212 */ /* 0x000fc600078efcff */
[----:B------:R-:W-:Y:S02]  /*66b0*/  IMAD.WIDE.U32 R148, R145, 0x10, R154 ;  /* 0x0000001091947825 */ /* 0x000fe400078e009a */
        /* <DEDUP_REMOVED lines=15> */
.L_x_8779:
[----:B------:R-:W-:-:S07]  /*67b0*/  IMAD.MOV.U32 R136, RZ, RZ, R7 ;  /* 0x000000ffff887224 */ /* 0x000fce00078e0007 */
.L_x_8780:
[----:B------:R-:W-:Y:S05]  /*67c0*/  BSYNC B0 ;  /* 0x0000000000007941 */ /* 0x000fea0003800000 */
.L_x_8778:
        /* <DEDUP_REMOVED lines=16> */
.L_x_8784:
[----:B------:R-:W-:Y:S05]  /*68d0*/  BSYNC B1 ;  /* 0x0000000000017941 */ /* 0x000fea0003800000 */
.L_x_8783:
        /* <DEDUP_REMOVED lines=44> */
.L_x_8782:
[----:B------:R-:W-:Y:S05]  /*6ba0*/  BSYNC B0 ;  /* 0x0000000000007941 */ /* 0x000fea0003800000 */
.L_x_8781:
[----:B------:R-:W-:Y:S01]  /*6bb0*/  I2FP.F32.U32 R147, R136 ;  /* 0x0000008800937245 */ /* 0x000fe20000201000 */
[----:B-----5:R-:W-:Y:S01]  /*6bc0*/  @P0 IMAD.U32 R149, R16, 0x10000, RZ ;  /* 0x0001000010950824 */ /* 0x020fe200078e00ff */
[----:B------:R-:W-:Y:S01]  /*6bd0*/  SHF.L.U32 R136, R116, 0x10, RZ ;  /* 0x0000001074887819 */ /* 0x000fe200000006ff */
[----:B------:R-:W-:Y:S01]  /*6be0*/  BSSY B0, `(.L_x_8785) ;  /* 0x0000016000007945 */ /* 0x000fe20003800000 */
[----:B------:R-:W-:Y:S01]  /*6bf0*/  IADD3 R146, R150, 0x1, RZ ;  /* 0x0000000196927810 */ /* 0x000fe20007ffe0ff */
[----:B------:R-:W-:Y:S02]  /*6c00*/  FFMA.FTZ R134, R147, R130, 1.1641532182693481445e-10 ;  /* 0x2f00000093867423 */ /* 0x000fe40000010082 */
[----:B------:R-:W-:Y:S01]  /*6c10*/  FMUL.FTZ R147, R136, R133 ;  /* 0x0000008588937220 */ /* 0x000fe20000410000 */
[----:B------:R-:W-:Y:S02]  /*6c20*/  PRMT R136, R116, 0x7632, R136 ;  /* 0x0000763274887816 */ /* 0x000fe40000000088 */
[----:B------:R-:W-:Y:S01]  /*6c30*/  FSETP.GTU.FTZ.AND P1, PT, R134, R131, PT ;  /* 0x000000838600720b */ /* 0x000fe20003f3c000 */
[----:B------:R-:W-:-:S03]  /*6c40*/  FMUL.FTZ R147, R147, R132 ;  /* 0x0000008493937220 */ /* 0x000fc60000410000 */
        /* <DEDUP_REMOVED lines=14> */
.L_x_8786:
[----:B------:R-:W-:-:S07]  /*6d30*/  MOV R116, R7 ;  /* 0x0000000700747202 */ /* 0x000fce0000000f00 */
.L_x_8787:
[----:B------:R-:W-:Y:S05]  /*6d40*/  BSYNC B0 ;  /* 0x0000000000007941 */ /* 0x000fea0003800000 */
.L_x_8785:
        /* <DEDUP_REMOVED lines=16> */
.L_x_8791:
[----:B------:R-:W-:Y:S05]  /*6e50*/  BSYNC B1 ;  /* 0x0000000000017941 */ /* 0x000fea0003800000 */
.L_x_8790:
        /* <DEDUP_REMOVED lines=44> */
.L_x_8789:
[----:B------:R-:W-:Y:S05]  /*7120*/  BSYNC B0 ;  /* 0x0000000000007941 */ /* 0x000fea0003800000 */
.L_x_8788:
        /* <DEDUP_REMOVED lines=24> */
.L_x_8793:
[----:B------:R-:W-:-:S07]  /*72b0*/  IMAD.MOV.U32 R116, RZ, RZ, R7 ;  /* 0x000000ffff747224 */ /* 0x000fce00078e0007 */
.L_x_8794:
[----:B------:R-:W-:Y:S05]  /*72c0*/  BSYNC B0 ;  /* 0x0000000000007941 */ /* 0x000fea0003800000 */
.L_x_8792:
        /* <DEDUP_REMOVED lines=16> */
.L_x_8798:
[----:B------:R-:W-:Y:S05]  /*73d0*/  BSYNC B1 ;  /* 0x0000000000017941 */ /* 0x000fea0003800000 */
.L_x_8797:
        /* <DEDUP_REMOVED lines=44> */
.L_x_8796:
[----:B------:R-:W-:Y:S05]  /*76a0*/  BSYNC B0 ;  /* 0x0000000000007941 */ /* 0x000fea0003800000 */
.L_x_8795:
[----:B------:R-:W-:Y:S01]  /*76b0*/  I2FP.F32.U32 R149, R116 ;  /* 0x0000007400957245 */ /* 0x000fe20000201000 */
[----:B------:R-:W-:Y:S01]  /*76c0*/  @P0 IMAD.U32 R151, R17, 0x10000, RZ ;  /* 0x0001000011970824 */ /* 0x000fe200078e00ff */
[----:B------:R-:W-:Y:S01]  /*76d0*/  SHF.L.U32 R136, R117, 0x10, RZ ;  /* 0x0000001075887819 */ /* 0x000fe200000006ff */
[----:B------:R-:W-:Y:S01]  /*76e0*/  BSSY B0, `(.L_x_8799) ;  /* 0x0000015000007945 */ /* 0x000fe20003800000 */
[C---:B------:R-:W-:Y:S01]  /*76f0*/  ISETP.NE.AND P2, PT, R148.reuse, 0x1, PT ;  /* 0x000000019400780c */ /* 0x040fe20003f45270 */
[----:B------:R-:W-:Y:S01]  /*7700*/  FFMA.FTZ R116, R149, R130, 1.1641532182693481445e-10 ;  /* 0x2f00000095747423 */ /* 0x000fe20000010082 */
[----:B------:R-:W-:Y:S01]  /*7710*/  IADD3 R150, R148, 0x1, RZ ;  /* 0x0000000194967810 */ /* 0x000fe20007ffe0ff */
[----:B------:R-:W-:Y:S01]  /*7720*/  FMUL.FTZ R149, R136, R133 ;  /* 0x0000008588957220 */ /* 0x000fe20000410000 */
[----:B------:R-:W-:Y:S02]  /*7730*/  PRMT R136, R117, 0x7632, R136 ;  /* 0x0000763275887816 */ /* 0x000fe40000000088 */
        /* <DEDUP_REMOVED lines=14> */
.L_x_8800:
[----:B------:R-:W-:-:S07]  /*7820*/  MOV R153, R7 ;  /* 0x0000000700997202 */ /* 0x000fce0000000f00 */
.L_x_8801:
[----:B------:R-:W-:Y:S05]  /*7830*/  BSYNC B0 ;  /* 0x0000000000007941 */ /* 0x000fea0003800000 */
.L_x_8799:
        /* <DEDUP_REMOVED lines=16> */
.L_x_8805:
[----:B------:R-:W-:Y:S05]  /*7940*/  BSYNC B1 ;  /* 0x0000000000017941 */ /* 0x000fea0003800000 */
.L_x_8804:
        /* <DEDUP_REMOVED lines=44> */
.L_x_8803:
[----:B------:R-:W-:Y:S05]  /*7c10*/  BSYNC B0 ;  /* 0x0000000000007941 */ /* 0x000fea0003800000 */
.L_x_8802:
        /* <DEDUP_REMOVED lines=23> */
.L_x_8807:
[----:B------:R-:W-:-:S07]  /*7d90*/  IMAD.MOV.U32 R136, RZ, RZ, R7 ;  /* 0x000000ffff887224 */ /* 0x000fce00078e0007 */
.L_x_8808:
[----:B------:R-:W-:Y:S05]  /*7da0*/  BSYNC B0 ;  /* 0x0000000000007941 */ /* 0x000fea0003800000 */
.L_x_8806:
        /* <DEDUP_REMOVED lines=16> */
.L_x_8812:
[----:B------:R-:W-:Y:S05]  /*7eb0*/  BSYNC B1 ;  /* 0x0000000000017941 */ /* 0x000fea0003800000 */
.L_x_8811:
        /* <DEDUP_REMOVED lines=44> */
.L_x_8810:
[----:B------:R-:W-:Y:S05]  /*8180*/  BSYNC B0 ;  /* 0x0000000000007941 */ /* 0x000fea0003800000 */
.L_x_8809:
[----:B------:R-:W-:Y:S01]  /*8190*/  I2FP.F32.U32 R117, R136 ;  /* 0x0000008800757245 */ /* 0x000fe20000201000 */
[----:B------:R-:W-:Y:S01]  /*81a0*/  @P0 IMAD.U32 R151, R18, 0x10000, RZ ;  /* 0x0001000012970824 */ /* 0x000fe200078e00ff */
[C---:B------:R-:W-:Y:S01]  /*81b0*/  SHF.L.U32 R136, R118.reuse, 0x10, RZ ;  /* 0x0000001076887819 */ /* 0x040fe200000006ff */
        /* <DEDUP_REMOVED lines=20> */
.L_x_8814:
[----:B------:R-:W-:-:S07]  /*8300*/  MOV R136, R7 ;  /* 0x0000000700887202 */ /* 0x000fce0000000f00 */
.L_x_8815:
[----:B------:R-:W-:Y:S05]  /*8310*/  BSYNC B0 ;  /* 0x0000000000007941 */ /* 0x000fea0003800000 */
.L_x_8813:
        /* <DEDUP_REMOVED lines=16> */
.L_x_8819:
[----:B------:R-:W-:Y:S05]  /*8420*/  BSYNC B1 ;  /* 0x0000000000017941 */ /* 0x000fea0003800000 */
.L_x_8818:
        /* <DEDUP_REMOVED lines=40> */
[----:B------:R-:W-:Y:S01]  /*86b0*/  IMAD.WIDE.U32 R116, R116, -0x2daee0ad, RZ ;  /* 0xd2511f5374747825 */ /* 0x000fe200078e00ff */
[----:B------:R-:W-:-:S03]  /*86c0*/  MOV R7, R156 ;  /* 0x0000009c00077202 */ /* 0x000fc60000000f00 */
[----:B------:R-:W-:Y:S01]  /*86d0*/  IMAD.MOV.U32 R8, RZ, RZ, R116 ;  /* 0x000000ffff087224 */ /* 0x000fe200078e0074 */
[----:B------:R-:W-:-:S07]  /*86e0*/  LOP3.LUT R3, R117, UR35, R150, 0x96, !PT ;  /* 0x0000002375037c12 */ /* 0x000fce000f8e9696 */
.L_x_8817:
[----:B------:R-:W-:Y:S05]  /*86f0*/  BSYNC B0 ;  /* 0x0000000000007941 */ /* 0x000fea0003800000 */
.L_x_8816:
        /* <DEDUP_REMOVED lines=23> */
.L_x_8821:
[----:B------:R-:W-:-:S07]  /*8870*/  IMAD.MOV.U32 R118, RZ, RZ, R7 ;  /* 0x000000ffff767224 */ /* 0x000fce00078e0007 */
.L_x_8822:
[----:B------:R-:W-:Y:S05]  /*8880*/  BSYNC B0 ;  /* 0x0000000000007941 */ /* 0x000fea0003800000 */
.L_x_8820:
        /* <DEDUP_REMOVED lines=16> */
.L_x_8826:
[----:B------:R-:W-:Y:S05]  /*8990*/  BSYNC B1 ;  /* 0x0000000000017941 */ /* 0x000fea0003800000 */
.L_x_8825:
        /* <DEDUP_REMOVED lines=44> */
.L_x_8824:
[----:B------:R-:W-:Y:S05]  /*8c60*/  BSYNC B0 ;  /* 0x0000000000007941 */ /* 0x000fea0003800000 */
.L_x_8823:
        /* <DEDUP_REMOVED lines=23> */
.L_x_8828:
[----:B------:R-:W-:-:S07]  /*8de0*/  MOV R156, R7 ;  /* 0x00000007009c7202 */ /* 0x000fce0000000f00 */
.L_x_8829:
[----:B------:R-:W-:Y:S05]  /*8df0*/  BSYNC B0 ;  /* 0x0000000000007941 */ /* 0x000fea0003800000 */
.L_x_8827:
        /* <DEDUP_REMOVED lines=18> */
.L_x_8833:
[----:B------:R-:W-:Y:S05]  /*8f20*/  BSYNC B1 ;  /* 0x0000000000017941 */ /* 0x000fea0003800000 */
.L_x_8832:
        /* <DEDUP_REMOVED lines=44> */
.L_x_8831:
[----:B------:R-:W-:Y:S05]  /*91f0*/  BSYNC B0 ;  /* 0x0000000000007941 */ /* 0x000fea0003800000 */
.L_x_8830:
[----:B------:R-:W-:Y:S01]  /*9200*/  I2FP.F32.U32 R117, R156 ;  /* 0x0000009c00757245 */ /* 0x000fe20000201000 */
[----:B------:R-:W-:Y:S01]  /*9210*/  IMAD.U32 R118, R153, 0x10000, RZ ;  /* 0x0001000099767824 */ /* 0x000fe200078e00ff */
[----:B------:R-:W-:Y:S01]  /*9220*/  ISETP.NE.AND P6, PT, R134, RZ, PT ;  /* 0x000000ff8600720c */ /* 0x000fe20003fc5270 */
[----:B------:R-:W-:Y:S01]  /*9230*/  IMAD.WIDE.U32 R156, R145, 0x10, R126 ;  /* 0x00000010919c7825 */ /* 0x000fe200078e007e */
[----:B------:R-:W-:-:S03]  /*9240*/  SEL R134, RZ, 0x10000, P5 ;  /* 0x00010000ff867807 */ /* 0x000fc60002800000 */
[----:B------:R-:W-:Y:S01]  /*9250*/  FFMA.FTZ R116, R117, R130, 1.1641532182693481445e-10 ;  /* 0x2f00000075747423 */ /* 0x000fe20000010082 */
[----:B------:R-:W-:Y:S01]  /*9260*/  FMUL.FTZ R117, R118, R133 ;  /* 0x0000008576757220 */ /* 0x000fe20000410000 */
[----:B------:R-:W-:Y:S02]  /*9270*/  SEL R153, RZ, 0x100, P4 ;  /* 0x00000100ff997807 */ /* 0x000fe40002000000 */
[----:B------:R-:W-:Y:S01]  /*9280*/  F2FP.BF16.F32.PACK_AB R118, R150, R148 ;  /* 0x000000949676723e */ /* 0x000fe200000010ff */
[----:B------:R-:W-:Y:S01]  /*9290*/  FMUL.FTZ R117, R117, R132 ;  /* 0x0000008475757220 */ /* 0x000fe20000410000 */
[----:B------:R-:W-:Y:S02]  /*92a0*/  FSETP.GTU.FTZ.AND P5, PT, R116, R131, PT ;  /* 0x000000837400720b */ /* 0x000fe40003fbc000 */
[----:B------:R-:W-:Y:S02]  /*92b0*/  SEL R159, RZ, 0x1, P3 ;  /* 0x00000001ff9f7807 */ /* 0x000fe40001800000 */
[----:B------:R-:W-:-:S02]  /*92c0*/  FSEL R116, R117, RZ, !P5 ;  /* 0x000000ff75747208 */ /* 0x000fc40006800000 */
[----:B------:R-:W-:Y:S02]  /*92d0*/  @P0 PRMT R117, R19, 0x7632, R117 ;  /* 0x0000763213750816 */ /* 0x000fe40000000075 */
[----:B------:R-:W-:Y:S02]  /*92e0*/  SEL R158, RZ, 0x1000000, P5 ;  /* 0x01000000ff9e7807 */ /* 0x000fe40002800000 */
[----:B------:R-:W-:Y:S01]  /*92f0*/  ISETP.NE.AND P5, PT, R152, RZ, PT ;  /* 0x000000ff9800720c */ /* 0x000fe20003fa5270 */
[----:B------:R-:W-:Y:S01]  /*9300*/  FMUL.FTZ R152, R31, R116 ;  /* 0x000000741f987220 */ /* 0x000fe20000410000 */
[----:B------:R-:W-:Y:S02]  /*9310*/  @P0 SHF.L.U32 R117, R117, 0x10, RZ ;  /* 0x0000001075750819 */ /* 0x000fe400000006ff */
[----:B------:R-:W-:Y:S02]  /*9320*/  F2FP.BF16.F32.PACK_AB R116, R147, R144 ;  /* 0x000000909374723e */ /* 0x000fe400000010ff */
[----:B------:R-:W-:Y:S01]  /*9330*/  LOP3.LUT R153, R153, R158, R134, 0xfe, !PT ;  /* 0x0000009e99997212 */ /* 0x000fe200078efe86 */
[----:B------:R-:W-:Y:S01]  /*9340*/  @P0 FADD.FTZ R152, R152, R117 ;  /* 0x0000007598980221 */ /* 0x000fe20000010000 */
[----:B------:R-:W-:-:S02]  /*9350*/  F2FP.BF16.F32.PACK_AB R117, R149, R146 ;  /* 0x000000929575723e */ /* 0x000fc400000010ff */
[----:B------:R-:W-:Y:S02]  /*9360*/  SEL R134, RZ, 0x1, P2 ;  /* 0x00000001ff867807 */ /* 0x000fe40001000000 */
[----:B------:R-:W-:-:S05]  /*9370*/  F2FP.BF16.F32.PACK_AB R119, R152, R151 ;  /* 0x000000979877723e */ /* 0x000fca00000010ff */
[----:B------:R0:W-:Y:S02]  /*9380*/  STG.E.128 desc[UR4][R156.64], R116 ;  /* 0x000000749c007986 */ /* 0x0001e4000c101d04 */
[----:B0-----:R-:W-:Y:S01]  /*9390*/  IMAD.WIDE.U32 R156, R134, 0x1000000, RZ ;  /* 0x01000000869c7825 */ /* 0x001fe200078e00ff */
[----:B------:R-:W-:-:S04]  /*93a0*/  SEL R134, RZ, 0x1, P1 ;  /* 0x00000001ff867807 */ /* 0x000fc80000800000 */
[----:B------:R-:W-:Y:S01]  /*93b0*/  LOP3.LUT R159, R157, R153, R159, 0xfe, !PT ;  /* 0x000000999d9f7212 */ /* 0x000fe200078efe9f */
[----:B------:R-:W-:Y:S01]  /*93c0*/  IMAD.WIDE.U32 R116, R134, 0x10000, RZ ;  /* 0x0001000086747825 */ /* 0x000fe200078e00ff */
[----:B------:R-:W-:-:S03]  /*93d0*/  SEL R153, RZ, 0x1, P5 ;  /* 0x00000001ff997807 */ /* 0x000fc60002800000 */
[----:B------:R-:W-:Y:S02]  /*93e0*/  VIADD R134, R11, 0x180 ;  /* 0x000001800b867836 */ /* 0x000fe40000000000 */
[----:B------:R-:W-:Y:S01]  /*93f0*/  IMAD.WIDE.U32 R118, R153, 0x100, RZ ;  /* 0x0000010099767825 */ /* 0x000fe200078e00ff */
[----:B------:R-:W-:Y:S02]  /*9400*/  SEL R153, RZ, 0x1, P6 ;  /* 0x00000001ff997807 */ /* 0x000fe40003000000 */
[----:B------:R-:W-:Y:S02]  /*9410*/  LOP3.LUT R156, R118, R156, R116, 0xfe, !PT ;  /* 0x0000009c769c7212 */ /* 0x000fe400078efe74 */
[----:B------:R-:W-:Y:S02]  /*9420*/  LOP3.LUT R119, R119, R159, R117, 0xfe, !PT ;  /* 0x0000009f77777212 */ /* 0x000fe400078efe75 */
[----:B------:R-:W0:Y:S01]  /*9430*/  @P0 LDC.64 R116, c[0x0][0x230] ;  /* 0x00008c00ff740b82 */ /* 0x000e220000000a00 */
[----:B------:R-:W-:Y:S01]  /*9440*/  LOP3.LUT R118, R156, R153, RZ, 0xfc, !PT ;  /* 0x000000999c767212 */ /* 0x000fe200078efcff */
[----:B------:R-:W-:-:S05]  /*9450*/  IMAD.WIDE.U32 R156, R145, 0x8, R122 ;  /* 0x00000008919c7825 */ /* 0x000fca00078e007a */
[----:B------:R1:W-:Y:S01]  /*9460*/  STG.E.64 desc[UR4][R156.64], R118 ;  /* 0x000000769c007986 */ /* 0x0003e2000c101b04 */
[----:B0-----:R-:W-:-:S05]  /*9470*/  @P0 IMAD.WIDE.U32 R116, R134, 0x10, R116 ;  /* 0x0000001086740825 */ /* 0x001fca00078e0074 */
[----:B------:R0:W5:Y:S02]  /*9480*/  @P0 LDG.E.128 R16, desc[UR4][R116.64] ;  /* 0x0000000474100981 */ /* 0x000164000c1e1d00 */
[----:B0-----:R-:W-:-:S06]  /*9490*/  IMAD.WIDE.U32 R116, R134, 0x10, R154 ;  /* 0x0000001086747825 */ /* 0x001fcc00078e009a */
[----:B-1----:R-:W5:Y:S01]  /*94a0*/  LDG.E.128 R116, desc[UR4][R116.64] ;  /* 0x0000000474747981 */ /* 0x002f62000c1e1d00 */
        /* <DEDUP_REMOVED lines=12> */
.L_x_8835:
[----:B------:R-:W-:-:S07]  /*9570*/  MOV R153, R7 ;  /* 0x0000000700997202 */ /* 0x000fce0000000f00 */
.L_x_8836:
[----:B------:R-:W-:Y:S05]  /*9580*/  BSYNC B0 ;  /* 0x0000000000007941 */ /* 0x000fea0003800000 */
.L_x_8834:
        /* <DEDUP_REMOVED lines=16> */
.L_x_8840:
[----:B------:R-:W-:Y:S05]  /*9690*/  BSYNC B1 ;  /* 0x0000000000017941 */ /* 0x000fea0003800000 */
.L_x_8839:
        /* <DEDUP_REMOVED lines=44> */
.L_x_8838:
[----:B------:R-:W-:Y:S05]  /*9960*/  BSYNC B0 ;  /* 0x0000000000007941 */ /* 0x000fea0003800000 */
.L_x_8837:
[----:B------:R-:W-:Y:S01]  /*9970*/  I2FP.F32.U32 R153, R153 ;  /* 0x0000009900997245 */ /* 0x000fe20000201000 */
[----:B-----5:R-:W-:Y:S01]  /*9980*/  IMAD.U32 R156, R116, 0x10000, RZ ;  /* 0x00010000749c7824 */ /* 0x020fe200078e00ff */
[----:B------:R-:W-:Y:S03]  /*9990*/  BSSY B0, `(.L_x_8841) ;  /* 0x0000017000007945 */ /* 0x000fe60003800000 */
        /* <DEDUP_REMOVED lines=10> */
[----:B------:R-:W-:Y:S01]  /*9a40*/  @P0 FADD.FTZ R153, R136, R153 ;  /* 0x0000009988990221 */ /* 0x000fe20000010000 */
[----:B------:R-:W-:-:S05]  /*9a50*/  PRMT R136, R116, 0x7632, R136 ;  /* 0x0000763274887816 */ /* 0x000fca0000000088 */
        /* <DEDUP_REMOVED lines=9> */
.L_x_8842:
[----:B------:R-:W-:-:S07]  /*9af0*/  IMAD.MOV.U32 R116, RZ, RZ, R7 ;  /* 0x000000ffff747224 */ /* 0x000fce00078e0007 */
.L_x_8843:
[----:B------:R-:W-:Y:S05]  /*9b00*/  BSYNC B0 ;  /* 0x0000000000007941 */ /* 0x000fea0003800000 */
.L_x_8841:
        /* <DEDUP_REMOVED lines=16> */
.L_x_8847:
[----:B------:R-:W-:Y:S05]  /*9c10*/  BSYNC B1 ;  /* 0x0000000000017941 */ /* 0x000fea0003800000 */
.L_x_8846:
        /* <DEDUP_REMOVED lines=44> */
.L_x_8845:
[----:B------:R-:W-:Y:S05]  /*9ee0*/  BSYNC B0 ;  /* 0x0000000000007941 */ /* 0x000fea0003800000 */
.L_x_8844:
        /* <DEDUP_REMOVED lines=24> */
.L_x_8849:
[----:B------:R-:W-:-:S07]  /*a070*/  MOV R116, R7 ;  /* 0x0000000700747202 */ /* 0x000fce0000000f00 */
.L_x_8850:
[----:B------:R-:W-:Y:S05]  /*a080*/  BSYNC B0 ;  /* 0x0000000000007941 */ /* 0x000fea0003800000 */
.L_x_8848:
        /* <DEDUP_REMOVED lines=16> */
.L_x_8854:
[----:B------:R-:W-:Y:S05]  /*a190*/  BSYNC B1 ;  /* 0x0000000000017941 */ /* 0x000fea0003800000 */
.L_x_8853:
        /* <DEDUP_REMOVED lines=37> */
[----:B------:R-:W-:Y:S01]  /*a3f0*/  LOP3.LUT R3, R3, UR32, R156, 0x96, !PT ;  /* 0x0000002003037c12 */ /* 0x000fe2000f8e969c */
[----:B------:R-:W-:-:S05]  /*a400*/  IMAD.WIDE.U32 R156, R157, -0x326172a9, RZ ;  /* 0xcd9e8d579d9c7825 */ /* 0x000fca00078e00ff */
[----:B------:R-:W-:Y:S02]  /*a410*/  LOP3.LUT R2, R157, UR34, R2, 0x96, !PT ;  /* 0x000000229d027c12 */ /* 0x000fe4000f8e9602 */
[----:B------:R-:W-:Y:S01]  /*a420*/  MOV R7, R156 ;  /* 0x0000009c00077202 */ /* 0x000fe20000000f00 */
[----:B------:R-:W-:-:S04]  /*a430*/  IMAD.WIDE.U32 R156, R3, -0x2daee0ad, RZ ;  /* 0xd2511f53039c7825 */ /* 0x000fc800078e00ff */
[----:B------:R-:W-:Y:S01]  /*a440*/  IMAD.MOV.U32 R8, RZ, RZ, R156 ;  /* 0x000000ffff087224 */ /* 0x000fe200078e009c */
[----:B------:R-:W-:-:S07]  /*a450*/  LOP3.LUT R3, R157, UR35, R158, 0x96, !PT ;  /* 0x000000239d037c12 */ /* 0x000fce000f8e969e */
.L_x_8852:
[----:B------:R-:W-:Y:S05]  /*a460*/  BSYNC B0 ;  /* 0x0000000000007941 */ /* 0x000fea0003800000 */
.L_x_8851:
[----:B------:R-:W-:Y:S01]  /*a470*/  I2FP.F32.U32 R157, R116 ;  /* 0x00000074009d7245 */ /* 0x000fe20000201000 */
[----:B------:R-:W-:Y:S01]  /*a480*/  IMAD.U32 R136, R117, 0x10000, RZ ;  /* 0x0001000075887824 */ /* 0x000fe200078e00ff */
[----:B------:R-:W-:Y:S01]  /*a490*/  ISETP.NE.AND P2, PT, R159, 0x1, PT ;  /* 0x000000019f00780c */ /* 0x000fe20003f45270 */
[----:B------:R-:W-:Y:S02]  /*a4a0*/  BSSY B0, `(.L_x_8855) ;  /* 0x0000015000007945 */ /* 0x000fe40003800000 */
[----:B------:R-:W-:Y:S01]  /*a4b0*/  FFMA.FTZ R116, R157, R130, 1.1641532182693481445e-10 ;  /* 0x2f0000009d747423 */ /* 0x000fe20000010082 */
[----:B------:R-:W-:Y:S01]  /*a4c0*/  FMUL.FTZ R157, R136, R133 ;  /* 0x00000085889d7220 */ /* 0x000fe20000410000 */
[----:B------:R-:W-:-:S03]  /*a4d0*/  PRMT R136, R117, 0x7632, R136 ;  /* 0x0000763275887816 */ /* 0x000fc60000000088 */
[----:B------:R-:W-:Y:S01]  /*a4e0*/  FMUL.FTZ R157, R157, R132 ;  /* 0x000000849d9d7220 */ /* 0x000fe20000410000 */
[----:B------:R-:W-:-:S04]  /*a4f0*/  FSETP.GTU.FTZ.AND P1, PT, R116, R131, PT ;  /* 0x000000837400720b */ /* 0x000fc80003f3c000 */
[----:B------:R-:W-:-:S05]  /*a500*/  FSEL R157, R157, RZ, !P1 ;  /* 0x000000ff9d9d7208 */ /* 0x000fca0004800000 */
        /* <DEDUP_REMOVED lines=13> */
.L_x_8856:
[----:B------:R-:W-:-:S07]  /*a5e0*/  IMAD.MOV.U32 R158, RZ, RZ, R7 ;  /* 0x000000ffff9e7224 */ /* 0x000fce00078e0007 */
.L_x_8857:
[----:B------:R-:W-:Y:S05]  /*a5f0*/  BSYNC B0 ;  /* 0x0000000000007941 */ /* 0x000fea0003800000 */
.L_x_8855:
        /* <DEDUP_REMOVED lines=16> */
.L_x_8861:
[----:B------:R-:W-:Y:S05]  /*a700*/  BSYNC B1 ;  /* 0x0000000000017941 */ /* 0x000fea0003800000 */
.L_x_8860:
        /* <DEDUP_REMOVED lines=36> */
[----:B------:R-:W-:Y:S01]  /*a950*/  IMAD.MOV.U32 R157, RZ, RZ, RZ ;  /* 0x000000ffff9d7224 */ /* 0x000fe200078e00ff */
[----:B------:R-:W-:Y:S01]  /*a960*/  LOP3.LUT R3, R3, UR32, R116, 0x96, !PT ;  /* 0x0000002003037c12 */ /* 0x000fe2000f8e9674 */
[----:B------:R-:W-:-:S04]  /*a970*/  IMAD.WIDE.U32 R116, R117, -0x326172a9, RZ ;  /* 0xcd9e8d5775747825 */ /* 0x000fc800078e00ff */
[----:B------:R-:W-:Y:S01]  /*a980*/  IMAD.MOV.U32 R7, RZ, RZ, R116 ;  /* 0x000000ffff077224 */ /* 0x000fe200078e0074 */
[----:B------:R-:W-:Y:S01]  /*a990*/  LOP3.LUT R2, R117, UR34, R2, 0x96, !PT ;  /* 0x0000002275027c12 */ /* 0x000fe2000f8e9602 */
[----:B------:R-:W-:-:S05]  /*a9a0*/  IMAD.WIDE.U32 R116, R3, -0x2daee0ad, RZ ;  /* 0xd2511f5303747825 */ /* 0x000fca00078e00ff */
[----:B------:R-:W-:Y:S02]  /*a9b0*/  LOP3.LUT R3, R117, UR35, R156, 0x96, !PT ;  /* 0x0000002375037c12 */ /* 0x000fe4000f8e969c */
[----:B------:R-:W-:-:S07]  /*a9c0*/  MOV R8, R116 ;  /* 0x0000007400087202 */ /* 0x000fce0000000f00 */
.L_x_8859:
[----:B------:R-:W-:Y:S05]  /*a9d0*/  BSYNC B0 ;  /* 0x0000000000007941 */ /* 0x000fea0003800000 */
.L_x_8858:
        /* <DEDUP_REMOVED lines=23> */
.L_x_8863:
[----:B------:R-:W-:-:S07]  /*ab50*/  MOV R136, R7 ;  /* 0x0000000700887202 */ /* 0x000fce0000000f00 */
.L_x_8864:
[----:B------:R-:W-:Y:S05]  /*ab60*/  BSYNC B0 ;  /* 0x0000000000007941 */ /* 0x000fea0003800000 */
.L_x_8862:
        /* <DEDUP_REMOVED lines=16> */
.L_x_8868:
[----:B------:R-:W-:Y:S05]  /*ac70*/  BSYNC B1 ;  /* 0x0000000000017941 */ /* 0x000fea0003800000 */
.L_x_8867:
        /* <DEDUP_REMOVED lines=44> */
.L_x_8866:
[----:B------:R-:W-:Y:S05]  /*af40*/  BSYNC B0 ;  /* 0x0000000000007941 */ /* 0x000fea0003800000 */
.L_x_8865:
        /* <DEDUP_REMOVED lines=23> */
.L_x_8870:
[----:B------:R-:W-:-:S07]  /*b0c0*/  MOV R136, R7 ;  /* 0x0000000700887202 */ /* 0x000fce0000000f00 */
.L_x_8871:
[----:B------:R-:W-:Y:S05]  /*b0d0*/  BSYNC B0 ;  /* 0x0000000000007941 */ /* 0x000fea0003800000 */
.L_x_8869:
        /* <DEDUP_REMOVED lines=16> */
.L_x_8875:
[----:B------:R-:W-:Y:S05]  /*b1e0*/  BSYNC B1 ;  /* 0x0000000000017941 */ /* 0x000fea0003800000 */
.L_x_8874:
        /* <DEDUP_REMOVED lines=38> */
[----:B------:R-:W-:-:S05]  /*b450*/  IMAD.WIDE.U32 R116, R117, -0x326172a9, RZ ;  /* 0xcd9e8d5775747825 */ /* 0x000fca00078e00ff */
[----:B------:R-:W-:Y:S02]  /*b460*/  LOP3.LUT R2, R117, UR34, R2, 0x96, !PT ;  /* 0x0000002275027c12 */ /* 0x000fe4000f8e9602 */
[----:B------:R-:W-:Y:S01]  /*b470*/  MOV R7, R116 ;  /* 0x0000007400077202 */ /* 0x000fe20000000f00 */
[----:B------:R-:W-:-:S05]  /*b480*/  IMAD.WIDE.U32 R116, R3, -0x2daee0ad, RZ ;  /* 0xd2511f5303747825 */ /* 0x000fca00078e00ff */
[----:B------:R-:W-:Y:S02]  /*b490*/  LOP3.LUT R3, R117, UR35, R158, 0x96, !PT ;  /* 0x0000002375037c12 */ /* 0x000fe4000f8e969e */
[----:B------:R-:W-:-:S07]  /*b4a0*/  MOV R8, R116 ;  /* 0x0000007400087202 */ /* 0x000fce0000000f00 */
.L_x_8873:
[----:B------:R-:W-:Y:S05]  /*b4b0*/  BSYNC B0 ;  /* 0x0000000000007941 */ /* 0x000fea0003800000 */
.L_x_8872:
        /* <DEDUP_REMOVED lines=23> */
.L_x_8877:
[----:B------:R-:W-:-:S07]  /*b630*/  MOV R118, R7 ;  /* 0x0000000700767202 */ /* 0x000fce0000000f00 */
.L_x_8878:
[----:B------:R-:W-:Y:S05]  /*b640*/  BSYNC B0 ;  /* 0x0000000000007941 */ /* 0x000fea0003800000 */
.L_x_8876:
        /* <DEDUP_REMOVED lines=16> */
.L_x_8882:
[----:B------:R-:W-:Y:S05]  /*b750*/  BSYNC B1 ;  /* 0x0000000000017941 */ /* 0x000fea0003800000 */
.L_x_8881:
        /* <DEDUP_REMOVED lines=44> */
.L_x_8880:
[----:B------:R-:W-:Y:S05]  /*ba20*/  BSYNC B0 ;  /* 0x0000000000007941 */ /* 0x000fea0003800000 */
.L_x_8879:
        /* <DEDUP_REMOVED lines=9> */
[----:B------:R-:W-:Y:S02]  /*bac0*/  FSETP.GTU.FTZ.AND P5, PT, R116, R131, PT ;  /* 0x000000837400720b */ /* 0x000fe40003fbc000 */
[----:B------:R-:W-:Y:S02]  /*bad0*/  @P0 SHF.L.U32 R116, R19, 0x10, RZ ;  /* 0x0000001013740819 */ /* 0x000fe400000006ff */
        /* <DEDUP_REMOVED lines=12> */
.L_x_8884:
[----:B------:R-:W-:-:S07]  /*bba0*/  IMAD.MOV.U32 R163, RZ, RZ, R7 ;  /* 0x000000ffffa37224 */ /* 0x000fce00078e0007 */
.L_x_8885:
[----:B------:R-:W-:Y:S05]  /*bbb0*/  BSYNC B0 ;  /* 0x0000000000007941 */ /* 0x000fea0003800000 */
.L_x_8883:
        /* <DEDUP_REMOVED lines=18> */
.L_x_8889:
[----:B------:R-:W-:Y:S05]  /*bce0*/  BSYNC B1 ;  /* 0x0000000000017941 */ /* 0x000fea0003800000 */
.L_x_8888:
        /* <DEDUP_REMOVED lines=44> */
.L_x_8887:
[----:B------:R-:W-:Y:S05]  /*bfb0*/  BSYNC B0 ;  /* 0x0000000000007941 */ /* 0x000fea0003800000 */
.L_x_8886:
[----:B------:R-:W-:Y:S01]  /*bfc0*/  I2FP.F32.U32 R117, R163 ;  /* 0x000000a300757245 */ /* 0x000fe20000201000 */
[----:B------:R-:W-:Y:S01]  /*bfd0*/  IMAD.WIDE.U32 R126, R134, 0x10, R126 ;  /* 0x00000010867e7825 */ /* 0x000fe200078e007e */
[----:B------:R-:W-:Y:S01]  /*bfe0*/  SHF.L.U32 R162, R162, 0x10, RZ ;  /* 0x00000010a2a27819 */ /* 0x000fe200000006ff */
[----:B------:R-:W-:Y:S01]  /*bff0*/  UMOV UR8, 0xffffffff ;  /* 0xffffffff00087882 */ /* 0x000fe20000000000 */
[----:B------:R-:W-:Y:S01]  /*c000*/  @P0 PRMT R116, R19, 0x7632, R116 ;  /* 0x0000763213740816 */ /* 0x000fe20000000074 */
[----:B------:R-:W-:Y:S01]  /*c010*/  FFMA.FTZ R130, R117, R130, 1.1641532182693481445e-10 ;  /* 0x2f00000075827423 */ /* 0x000fe20000010082 */
[----:B------:R-:W-:Y:S01]  /*c020*/  F2FP.BF16.F32.PACK_AB R118, R158, R157 ;  /* 0x0000009d9e76723e */ /* 0x000fe200000010ff */
[----:B------:R-:W-:Y:S01]  /*c030*/  FMUL.FTZ R133, R162, R133 ;  /* 0x00000085a2857220 */ /* 0x000fe20000410000 */
[----:B------:R-:W-:Y:S02]  /*c040*/  IMAD.WIDE.U32 R122, R134, 0x8, R122 ;  /* 0x00000008867a7825 */ /* 0x000fe400078e007a */
[----:B------:R-:W-:-:S02]  /*c050*/  FSETP.GTU.FTZ.AND P6, PT, R130, R131, PT ;  /* 0x000000838200720b */ /* 0x000fc40003fdc000 */
[----:B------:R-:W-:Y:S01]  /*c060*/  FMUL.FTZ R133, R133, R132 ;  /* 0x0000008485857220 */ /* 0x000fe20000410000 */
[----:B------:R-:W-:Y:S01]  /*c070*/  @P0 IMAD.U32 R117, R116, 0x10000, RZ ;  /* 0x0001000074750824 */ /* 0x000fe200078e00ff */
[----:B------:R-:W-:Y:S02]  /*c080*/  SEL R131, RZ, 0x10000, P5 ;  /* 0x00010000ff837807 */ /* 0x000fe40002800000 */
[----:B------:R-:W-:Y:S02]  /*c090*/  SEL R132, RZ, 0x100, P4 ;  /* 0x00000100ff847807 */ /* 0x000fe40002000000 */
[----:B------:R-:W-:Y:S02]  /*c0a0*/  FSEL R130, R133, RZ, !P6 ;  /* 0x000000ff85827208 */ /* 0x000fe40007000000 */
[----:B------:R-:W-:Y:S02]  /*c0b0*/  SEL R133, RZ, 0x1000000, P6 ;  /* 0x01000000ff857807 */ /* 0x000fe40003000000 */
[----:B------:R-:W-:Y:S01]  /*c0c0*/  F2FP.BF16.F32.PACK_AB R116, R155, R153 ;  /* 0x000000999b74723e */ /* 0x000fe200000010ff */
[----:B------:R-:W-:Y:S01]  /*c0d0*/  FMUL.FTZ R130, R23, R130 ;  /* 0x0000008217827220 */ /* 0x000fe20000410000 */
[----:B------:R-:W-:-:S02]  /*c0e0*/  LOP3.LUT R132, R132, R133, R131, 0xfe, !PT ;  /* 0x0000008584847212 */ /* 0x000fc400078efe83 */
[----:B------:R-:W-:Y:S01]  /*c0f0*/  SEL R131, RZ, 0x1, P2 ;  /* 0x00000001ff837807 */ /* 0x000fe20001000000 */
[----:B------:R-:W-:Y:S01]  /*c100*/  @P0 FADD.FTZ R130, R130, R117 ;  /* 0x0000007582820221 */ /* 0x000fe20000010000 */
[----:B------:R-:W-:Y:S02]  /*c110*/  F2FP.BF16.F32.PACK_AB R117, R156, R154 ;  /* 0x0000009a9c75723e */ /* 0x000fe400000010ff */
[----:B------:R-:W-:Y:S02]  /*c120*/  SEL R133, RZ, 0x1, P3 ;  /* 0x00000001ff857807 */ /* 0x000fe40001800000 */
[----:B------:R-:W-:Y:S02]  /*c130*/  F2FP.BF16.F32.PACK_AB R119, R130, R159 ;  /* 0x0000009f8277723e */ /* 0x000fe400000010ff */
[----:B------:R-:W-:Y:S02]  /*c140*/  ISETP.NE.AND P5, PT, R161, RZ, PT ;  /* 0x000000ffa100720c */ /* 0x000fe40003fa5270 */
[----:B------:R-:W-:Y:S01]  /*c150*/  ISETP.NE.AND P0, PT, R160, RZ, PT ;  /* 0x000000ffa000720c */ /* 0x000fe20003f05270 */
[----:B------:R0:W-:Y:S02]  /*c160*/  STG.E.128 desc[UR4][R126.64], R116 ;  /* 0x000000747e007986 */ /* 0x0001e4000c101d04 */
[----:B0-----:R-:W-:Y:S01]  /*c170*/  IMAD.WIDE.U32 R126, R131, 0x1000000, RZ ;  /* 0x01000000837e7825 */ /* 0x001fe200078e00ff */
[----:B------:R-:W-:-:S04]  /*c180*/  SEL R131, RZ, 0x1, P1 ;  /* 0x00000001ff837807 */ /* 0x000fc80000800000 */
[----:B------:R-:W-:Y:S01]  /*c190*/  LOP3.LUT R133, R127, R132, R133, 0xfe, !PT ;  /* 0x000000847f857212 */ /* 0x000fe200078efe85 */
[----:B------:R-:W-:Y:S01]  /*c1a0*/  IMAD.WIDE.U32 R118, R131, 0x10000, RZ ;  /* 0x0001000083767825 */ /* 0x000fe200078e00ff */
[----:B------:R-:W-:-:S05]  /*c1b0*/  SEL R132, RZ, 0x1, P5 ;  /* 0x00000001ff847807 */ /* 0x000fca0002800000 */
[----:B------:R-:W-:-:S05]  /*c1c0*/  IMAD.WIDE.U32 R116, R132, 0x100, RZ ;  /* 0x0000010084747825 */ /* 0x000fca00078e00ff */
[----:B------:R-:W-:Y:S02]  /*c1d0*/  LOP3.LUT R117, R117, R133, R119, 0xfe, !PT ;  /* 0x0000008575757212 */ /* 0x000fe400078efe77 */
[----:B------:R-:W-:Y:S01]  /*c1e0*/  LOP3.LUT R126, R116, R126, R118, 0xfe, !PT ;  /* 0x0000007e747e7212 */ /* 0x000fe200078efe76 */
[----:B------:R-:W-:Y:S01]  /*c1f0*/  FADD.FTZ R118, RZ, R12 ;  /* 0x0000000cff767221 */ /* 0x000fe20000010000 */
[----:B------:R-:W-:Y:S02]  /*c200*/  SEL R119, RZ, 0x1, P0 ;  /* 0x00000001ff777807 */ /* 0x000fe40000000000 */
[----:B------:R-:W-:Y:S02]  /*c210*/  LOP3.LUT P0, RZ, R13, 0xff, RZ, 0xc0, !PT ;  /* 0x000000ff0dff7812 */ /* 0x000fe4000780c0ff */
[----:B------:R-:W-:Y:S01]  /*c220*/  LOP3.LUT R116, R126, R119, RZ, 0xfc, !PT ;  /* 0x000000777e747212 */ /* 0x000fe200078efcff */
[----:B------:R-:W-:-:S04]  /*c230*/  FADD.FTZ R119, R118, R15 ;  /* 0x0000000f76777221 */ /* 0x000fc80000010000 */
[----:B------:R-:W-:Y:S01]  /*c240*/  FADD.FTZ R118, R119, R14 ;  /* 0x0000000e77767221 */ /* 0x000fe20000010000 */
[----:B------:R0:W-:Y:S03]  /*c250*/  STG.E.64 desc[UR4][R122.64], R116 ;  /* 0x000000747a007986 */ /* 0x0001e6000c101b04 */
        /* <DEDUP_REMOVED lines=8> */
[----:B0-----:R-:W-:Y:S02]  /*c2e0*/  FADD.FTZ R117, R118, R139 ;  /* 0x0000008b76757221 */ /* 0x001fe40000010000 */
[----:B------:R-:W0:Y:S02]  /*c2f0*/  S2R R118, SR_TID.X ;  /* 0x0000000000767919 */ /* 0x000e240000002100 */
        /* <DEDUP_REMOVED lines=8> */
[----:B0-----:R-:W-:-:S03]  /*c380*/  SHF.R.U32.HI R122, RZ, 0x5, R118 ;  /* 0x00000005ff7a7819 */ /* 0x001fc60000011676 */
[----:B------:R-:W-:Y:S01]  /*c390*/  FADD.FTZ R117, R117, R148 ;  /* 0x0000009475757221 */ /* 0x000fe20000010000 */
[----:B------:R-:W-:Y:S02]  /*c3a0*/  LOP3.LUT P1, RZ, R118, 0x1f, RZ, 0xc0, !PT ;  /* 0x0000001f76ff7812 */ /* 0x000fe4000782c0ff */
[----:B------:R-:W-:Y:S01]  /*c3b0*/  LOP3.LUT R119, R122, 0x7fffffc, RZ, 0xc0, !PT ;  /* 0x07fffffc7a777812 */ /* 0x000fe200078ec0ff */
[----:B------:R-:W-:-:S03]  /*c3c0*/  FADD.FTZ R116, R117, R150 ;  /* 0x0000009675747221 */ /* 0x000fc60000010000 */
[----:B------:R-:W-:Y:S01]  /*c3d0*/  @!P0 IADD3 R119, R119, 0x4, RZ ;  /* 0x0000000477778810 */ /* 0x000fe20007ffe0ff */
        /* <DEDUP_REMOVED lines=95> */
.L_x_8902:
[----:B------:R-:W2:Y:S01]  /*c9d0*/  @!P1 S2R R126, SR_CgaCtaId ;  /* 0x00000000007e9919 */ /* 0x000ea20000008800 */
[----:B------:R-:W-:Y:S01]  /*c9e0*/  LOP3.LUT R132, R118, 0x1f, RZ, 0xc0, !PT ;  /* 0x0000001f76847812 */ /* 0x000fe200078ec0ff */
[----:B-1----:R-:W-:Y:S01]  /*c9f0*/  FADD.FTZ R117, R123, R160 ;  /* 0x000000a07b757221 */ /* 0x002fe20000010000 */
[----:B------:R-:W-:Y:S01]  /*ca00*/  @!P1 MOV R13, 0x400 ;  /* 0x00000400000d9802 */ /* 0x000fe20000000f00 */
[----:B------:R-:W-:Y:S05]  /*ca10*/  WARPSYNC.ALL ;  /* 0x0000000000007948 */ /* 0x000fea0003800000 */
[----:B------:R-:W-:Y:S01]  /*ca20*/  ISETP.GT.U32.AND P2, PT, R132, 0x3, PT ;  /* 0x000000038400780c */ /* 0x000fe20003f44070 */
[----:B------:R-:W-:Y:S01]  /*ca30*/  IMAD.MOV.U32 R131, RZ, RZ, RZ ;  /* 0x000000ffff837224 */ /* 0x000fe200078e00ff */
[----:B------:R-:W-:-:S11]  /*ca40*/  LOP3.LUT R122, R122, 0x3, RZ, 0xc0, !PT ;  /* 0x000000037a7a7812 */ /* 0x000fd600078ec0ff */
[----:B------:R-:W1:Y:S01]  /*ca50*/  @!P2 S2R R162, SR_CgaCtaId ;  /* 0x0000000000a2a919 */ /* 0x000e620000008800 */
[----:B0-----:R-:W-:Y:S02]  /*ca60*/  @!P2 MOV R123, 0x400 ;  /* 0x00000400007ba802 */ /* 0x001fe40000000f00 */
[----:B------:R-:W-:-:S04]  /*ca70*/  @!P2 MOV R131, 0x400 ;  /* 0x000004000083a802 */ /* 0x000fc80000000f00 */
[----:B------:R-:W-:Y:S02]  /*ca80*/  I2FP.F32.S32 R160, R131 ;  /* 0x0000008300a07245 */ /* 0x000fe40000201400 */
[----:B--2---:R-:W-:Y:S02]  /*ca90*/  @!P1 LEA R126, R126, R13, 0x18 ;  /* 0x0000000d7e7e9211 */ /* 0x004fe400078ec0ff */
[C---:B------:R-:W-:Y:S02]  /*caa0*/  @!P1 IADD3 R13, R119.reuse, R122, RZ ;  /* 0x0000007a770d9210 */ /* 0x040fe40007ffe0ff */
[----:B------:R-:W-:-:S03]  /*cab0*/  @!P2 IADD3 R119, R119, R132, RZ ;  /* 0x000000847777a210 */ /* 0x000fc60007ffe0ff */
[----:B------:R-:W-:Y:S02]  /*cac0*/  @!P1 IMAD R13, R13, 0x8, R126 ;  /* 0x000000080d0d9824 */ /* 0x000fe400078e027e */
[----:B------:R-:W0:Y:S04]  /*cad0*/  SHFL.DOWN PT, R126, R131, 0x2, 0x1f ;  /* 0x08401f00837e7f89 */ /* 0x000e2800000e0000 */
[----:B------:R2:W-:Y:S01]  /*cae0*/  @!P1 STS.64 [R13], R116 ;  /* 0x000000740d009388 */ /* 0x0005e20000000a00 */
[----:B------:R-:W-:Y:S01]  /*caf0*/  BAR.SYNC.DEFER_BLOCKING 0x0 ;  /* 0x0000000000007b1d */ /* 0x000fe20000010000 */
[----:B------:R-:W-:Y:S02]  /*cb00*/  LOP3.LUT P1, RZ, R122, 0x1f, R118, 0xf8, !PT ;  /* 0x0000001f7aff7812 */ /* 0x000fe4000782f876 */
[----:B-1----:R-:W-:-:S02]  /*cb10*/  @!P2 LEA R132, R162, R123, 0x18 ;  /* 0x0000007ba284a211 */ /* 0x002fc400078ec0ff */
[----:B--2---:R-:W-:Y:S02]  /*cb20*/  CS2R R116, SRZ ;  /* 0x0000000000747805 */ /* 0x004fe4000001ff00 */
[----:B------:R-:W-:Y:S02]  /*cb30*/  @!P2 LEA R132, R119, R132, 0x3 ;  /* 0x000000847784a211 */ /* 0x000fe400078e18ff */
[----:B0-----:R-:W-:Y:S02]  /*cb40*/  IADD3 R119, R126, R131, RZ ;  /* 0x000000837e777210 */ /* 0x001fe40007ffe0ff */
[----:B------:R-:W-:Y:S02]  /*cb50*/  I2FP.F32.S32 R127, R126 ;  /* 0x0000007e007f7245 */ /* 0x000fe40000201400 */
[----:B------:R-:W-:Y:S01]  /*cb60*/  I2FP.F32.S32 R13, R119 ;  /* 0x00000077000d7245 */ /* 0x000fe20000201400 */
[----:B------:R-:W-:Y:S03]  /*cb70*/  @!P2 LDS.64 R116, [R132] ;  /* 0x000000008474a984 */ /* 0x000fe60000000a00 */
[----:B------:R-:W0:Y:S01]  /*cb80*/  MUFU.RCP R123, R13 ;  /* 0x0000000d007b7308 */ /* 0x000e220000001000 */
[----:B------:R-:W-:Y:S01]  /*cb90*/  PLOP3.LUT P2, PT, PT, PT, UP1, 0x40, 0x0 ;  /* 0x000000000000781c */ /* 0x000fe20003f4e818 */
[----:B------:R-:W1:Y:S02]  /*cba0*/  SHFL.DOWN PT, R132, R119, 0x1, 0x1f ;  /* 0x08201f0077847f89 */ /* 0x000e6400000e0000 */
[----:B-1----:R-:W-:-:S02]  /*cbb0*/  I2FP.F32.S32 R131, R132 ;  /* 0x0000008400837245 */ /* 0x002fc40000201400 */
[----:B------:R-:W1:Y:S04]  /*cbc0*/  SHFL.DOWN PT, R133, R116, 0x2, 0x1f ;  /* 0x08401f0074857f89 */ /* 0x000e6800000e0000 */
[----:B------:R-:W2:Y:S01]  /*cbd0*/  SHFL.DOWN PT, R126, R117, 0x2, 0x1f ;  /* 0x08401f00757e7f89 */ /* 0x000ea200000e0000 */
[C---:B-1----:R-:W-:Y:S01]  /*cbe0*/  FMUL.FTZ R161, R133.reuse, R127 ;  /* 0x0000007f85a17220 */ /* 0x042fe20000410000 */
[----:B------:R-:W-:-:S03]  /*cbf0*/  FADD.FTZ R133, -R133, R116 ;  /* 0x0000007485857221 */ /* 0x000fc60000010100 */
[----:B------:R-:W-:Y:S01]  /*cc00*/  FFMA.FTZ R162, R160, R116, R161 ;  /* 0x00000074a0a27223 */ /* 0x000fe200000100a1 */
[----:B------:R-:W-:Y:S01]  /*cc10*/  FMUL.FTZ R133, R133, R133 ;  /* 0x0000008585857220 */ /* 0x000fe20000410000 */
[----:B--2---:R-:W-:Y:S01]  /*cc20*/  FADD.FTZ R126, R126, R117 ;  /* 0x000000757e7e7221 */ /* 0x004fe20000010000 */
[----:B------:R-:W-:Y:S02]  /*cc30*/  IMAD.IADD R117, R119, 0x1, R132 ;  /* 0x0000000177757824 */ /* 0x000fe400078e0284 */
[----:B0-----:R-:W-:Y:S01]  /*cc40*/  FMUL.FTZ R116, R123, R162 ;  /* 0x000000a27b747220 */ /* 0x001fe20000410000 */
[----:B------:R-:W-:Y:S02]  /*cc50*/  FMUL.FTZ R160, R133, R160 ;  /* 0x000000a085a07220 */ /* 0x000fe40000410000 */
[----:B------:R-:W-:Y:S02]  /*cc60*/  I2FP.F32.S32 R117, R117 ;  /* 0x0000007500757245 */ /* 0x000fe40000201400 */
[----:B------:R-:W-:-:S02]  /*cc70*/  FMUL.FTZ R160, R160, R127 ;  /* 0x0000007fa0a07220 */ /* 0x000fc40000410000 */
[----:B------:R-:W0:Y:S02]  /*cc80*/  SHFL.DOWN PT, R127, R116, 0x1, 0x1f ;  /* 0x08201f00747f7f89 */ /* 0x000e2400000e0000 */
[----:B------:R-:W-:Y:S01]  /*cc90*/  FFMA.FTZ R123, R123, R160, R126 ;  /* 0x000000a07b7b7223 */ /* 0x000fe2000001007e */
[----:B------:R-:W1:Y:S04]  /*cca0*/  MUFU.RCP R117, R117 ;  /* 0x0000007500757308 */ /* 0x000e680000001000 */
[----:B------:R-:W2:Y:S01]  /*ccb0*/  SHFL.DOWN PT, R126, R123, 0x1, 0x1f ;  /* 0x08201f007b7e7f89 */ /* 0x000ea200000e0000 */
[----:B0-----:R-:W-:Y:S01]  /*ccc0*/  FADD.FTZ R119, R116, -R127 ;  /* 0x8000007f74777221 */ /* 0x001fe20000010000 */
[----:B------:R-:W-:-:S03]  /*ccd0*/  FMUL.FTZ R160, R127, R131 ;  /* 0x000000837fa07220 */ /* 0x000fc60000410000 */
[----:B------:R-:W-:Y:S01]  /*cce0*/  FMUL.FTZ R132, R119, R119 ;  /* 0x0000007777847220 */ /* 0x000fe20000410000 */
[----:B------:R-:W-:Y:S01]  /*ccf0*/  FFMA.FTZ R160, R13, R116, R160 ;  /* 0x000000740da07223 */ /* 0x000fe200000100a0 */
[----:B------:R-:W0:Y:S01]  /*cd00*/  @!P1 LDC.64 R118, c[0x0][0x250] ;  /* 0x00009400ff769b82 */ /* 0x000e220000000a00 */
[----:B--2---:R-:W-:Y:S01]  /*cd10*/  FADD.FTZ R126, R123, R126 ;  /* 0x0000007e7b7e7221 */ /* 0x004fe20000010000 */
[----:B------:R-:W-:Y:S01]  /*cd20*/  FMUL.FTZ R132, R13, R132 ;  /* 0x000000840d847220 */ /* 0x000fe20000410000 */
[----:B-1----:R-:W-:-:S03]  /*cd30*/  FMUL.FTZ R160, R117, R160 ;  /* 0x000000a075a07220 */ /* 0x002fc60000410000 */
[----:B------:R-:W-:Y:S02]  /*cd40*/  FMUL.FTZ R132, R132, R131 ;  /* 0x0000008384847220 */ /* 0x000fe40000410000 */
[----:B------:R-:W1:Y:S01]  /*cd50*/  SHFL.IDX PT, R123, R160, RZ, 0x1f ;  /* 0x00001fffa07b7589 */ /* 0x000e6200000e0000 */
[----:B------:R-:W2:Y:S01]  /*cd60*/  LDC R13, c[0x0][0x2d8] ;  /* 0x0000b600ff0d7b82 */ /* 0x000ea20000000800 */
[----:B------:R-:W-:-:S06]  /*cd70*/  FFMA.FTZ R126, R117, R132, R126 ;  /* 0x00000084757e7223 */ /* 0x000fcc000001007e */
[----:B------:R-:W2:Y:S01]  /*cd80*/  SHFL.IDX PT, R126, R126, RZ, 0x1f ;  /* 0x00001fff7e7e7589 */ /* 0x000ea200000e0000 */
[----:B0-----:R-:W-:-:S04]  /*cd90*/  @!P1 IMAD.WIDE R118, R10, 0x4, R118 ;  /* 0x000000040a769825 */ /* 0x001fc800078e0276 */
[----:B-1----:R-:W-:Y:S01]  /*cda0*/  FMUL.FTZ R116, R123, R123 ;  /* 0x0000007b7b747220 */ /* 0x002fe20000410000 */
[----:B------:R0:W-:Y:S04]  /*cdb0*/  @!P1 STG.E desc[UR4][R118.64], R123 ;  /* 0x0000007b76009986 */ /* 0x0001e8000c101904 */
[----:B------:R-:W-:Y:S02]  /*cdc0*/  FSEL R122, R116, RZ, !P2 ;  /* 0x000000ff747a7208 */ /* 0x000fe40005000000 */
[----:B------:R-:W1:Y:S01]  /*cdd0*/  @!P1 LDC.64 R116, c[0x0][0x258] ;  /* 0x00009600ff749b82 */ /* 0x000e620000000a00 */
[----:B--2---:R-:W-:Y:S01]  /*cde0*/  FFMA.FTZ R13, R126, UR11, R13 ;  /* 0x0000000b7e0d7c23 */ /* 0x004fe2000801000d */
[----:B------:R-:W-:-:S03]  /*cdf0*/  PLOP3.LUT P2, PT, PT, PT, UP1, 0x40, 0x0 ;  /* 0x000000000000781c */ /* 0x000fc60003f4e818 */
[----:B------:R-:W-:Y:S01]  /*ce00*/  FADD.FTZ R13, R13, R122 ;  /* 0x0000007a0d0d7221 */ /* 0x000fe20000010000 */
[----:B0-----:R-:W-:-:S05]  /*ce10*/  FSEL R118, R123, RZ, P2 ;  /* 0x000000ff7b767208 */ /* 0x001fca0001000000 */
[----:B------:R-:W0:Y:S01]  /*ce20*/  MUFU.RSQ R13, R13 ;  /* 0x0000000d000d7308 */ /* 0x000e220000001400 */
        /* <DEDUP_REMOVED lines=13> */
[C---:B------:R-:W-:Y:S01]  /*cf00*/  FADD.FTZ R140, -R118.reuse, R140 ;  /* 0x0000008c768c7221 */ /* 0x040fe20000010100 */
[C---:B------:R-:W-:Y:S01]  /*cf10*/  FADD.FTZ R142, -R118.reuse, R142 ;  /* 0x0000008e768e7221 */ /* 0x040fe20000010100 */
[C---:B------:R-:W-:Y:S01]  /*cf20*/  FADD.FTZ R141, -R118.reuse, R141 ;  /* 0x0000008d768d7221 */ /* 0x040fe20000010100 */
[C---:B------:R-:W-:Y:S01]  /*cf30*/  FADD.FTZ R143, -R118.reuse, R143 ;  /* 0x0000008f768f7221 */ /* 0x040fe20000010100 */
[----:B0-----:R0:W-:Y:S01]  /*cf40*/  @!P1 STG.E desc[UR4][R116.64], R13 ;  /* 0x0000000d74009986 */ /* 0x0011e2000c101904 */
        /* <DEDUP_REMOVED lines=11> */
[C---:B0-----:R-:W-:Y:S01]  /*d000*/  FMUL.FTZ R116, R13.reuse, R15 ;  /* 0x0000000f0d747220 */ /* 0x041fe20000410000 */
[C---:B------:R-:W-:Y:S01]  /*d010*/  FMUL.FTZ R117, R13.reuse, R14 ;  /* 0x0000000e0d757220 */ /* 0x040fe20000410000 */
[C---:B------:R-:W-:Y:S01]  /*d020*/  FADD.FTZ R156, -R118.reuse, R156 ;  /* 0x0000009c769c7221 */ /* 0x040fe20000010100 */
[----:B------:R-:W0:Y:S01]  /*d030*/  LDC.64 R14, c[0x0][0x2b8] ;  /* 0x0000ae00ff0e7b82 */ /* 0x000e220000000a00 */
        /* <DEDUP_REMOVED lines=37> */
[----:B0-----:R-:W-:-:S04]  /*d290*/  IMAD.WIDE.U32 R128, R128, 0x10, R14 ;  /* 0x0000001080807825 */ /* 0x001fc800078e000e */
        /* <DEDUP_REMOVED lines=42> */
[----:B------:R-:W-:-:S02]  /*d540*/  LEA R138, P2, R134, UR14, 0x4 ;  /* 0x0000000e868a7c11 */ /* 0x000fc4000f8420ff */
        /* <DEDUP_REMOVED lines=8> */
[----:B------:R-:W-:Y:S01]  /*d5d0*/  LEA.HI.X R139, R134, UR15, RZ, 0x4, P2 ;  /* 0x0000000f868b7c11 */ /* 0x000fe200090f24ff */
[----:B------:R1:W-:Y:S01]  /*d5e0*/  STG.E.128 desc[UR4][R130.64], R120 ;  /* 0x0000007882007986 */ /* 0x0003e2000c101d04 */
[----:B------:R-:W-:Y:S02]  /*d5f0*/  IADD3 R10, R10, UR16, RZ ;  /* 0x000000100a0a7c10 */ /* 0x000fe4000fffe0ff */
[----:B------:R-:W-:Y:S01]  /*d600*/  SEL R11, RZ, 0x1, P0 ;  /* 0x00000001ff0b7807 */ /* 0x000fe20000000000 */
[----:B------:R1:W-:Y:S01]  /*d610*/  STG.E.128 desc[UR4][R138.64], R124 ;  /* 0x0000007c8a007986 */ /* 0x0003e2000c101d04 */
[----:B------:R-:W-:Y:S02]  /*d620*/  ISETP.GE.AND P1, PT, R10, UR17, PT ;  /* 0x000000110a007c0c */ /* 0x000fe4000bf26270 */
[----:B0-----:R-:W-:-:S11]  /*d630*/  PRMT R13, R11, 0x7610, R13 ;  /* 0x000076100b0d7816 */ /* 0x001fd6000000000d */
[----:B------:R-:W-:Y:S05]  /*d640*/  @!P1 BRA `(.L_x_8891) ;  /* 0xffffff3000e09947 */ /* 0x000fea000383ffff */
[----:B------:R-:W-:Y:S05]  /*d650*/  EXIT ;  /* 0x000000000000794d */ /* 0x000fea0003800000 */
.L_x_8890:
[----:B------:R-:W-:Y:S01]  /*d660*/  HFMA2.MMA R164, -RZ, RZ, 0, 1.847743988037109375e-06 ;  /* 0x0000001fffa47435 */ /* 0x000fe200000001ff */
[----:B------:R-:W-:Y:S01]  /*d670*/  MOV R162, R13 ;  /* 0x0000000d00a27202 */ /* 0x000fe20000000f00 */
[----:B------:R-:W-:Y:S01]  /*d680*/  IMAD.MOV.U32 R133, RZ, RZ, 0x1 ;  /* 0x00000001ff857424 */ /* 0x000fe200078e00ff */
[----:B------:R-:W-:-:S08]  /*d690*/  MOV R131, 0xffffffff ;  /* 0xffffffff00837802 */ /* 0x000fd00000000f00 */
[----:B------:R-:W-:Y:S05]  /*d6a0*/  WARPSYNC.COLLECTIVE R131, `(.L_x_8892) ;  /* 0x0000000083087348 */ /* 0x000fea0003c00000 */
[----:B------:R0:W1:Y:S02]  /*d6b0*/  SHFL.BFLY P2, R160, R162, R133, R164 ;  /* 0x0c000085a2a07389 */ /* 0x00006400000400a4 */
[----:B01----:R-:W-:Y:S01]  /*d6c0*/  ENDCOLLECTIVE ;  /* 0x000000000000791b */ /* 0x003fe20003800000 */
.L_x_8892:
[----:B------:R-:W-:Y:S01]  /*d6d0*/  HFMA2.MMA R133, -RZ, RZ, 0, 1.1920928955078125e-07 ;  /* 0x00000002ff857435 */ /* 0x000fe200000001ff */
[----:B------:R-:W-:-:S04]  /*d6e0*/  IMAD.MOV.U32 R116, RZ, RZ, R160 ;  /* 0x000000ffff747224 */ /* 0x000fc800078e00a0 */
[----:B------:R-:W-:-:S05]  /*d6f0*/  FADD.FTZ R117, R13, R116 ;  /* 0x000000740d757221 */ /* 0x000fca0000010000 */
[----:B------:R-:W-:-:S07]  /*d700*/  MOV R162, R117 ;  /* 0x0000007500a27202 */ /* 0x000fce0000000f00 */
[----:B------:R-:W-:Y:S05]  /*d710*/  WARPSYNC.COLLECTIVE R131, `(.L_x_8893) ;  /* 0x0000000083087348 */ /* 0x000fea0003c00000 */
[----:B------:R0:W1:Y:S02]  /*d720*/  SHFL.BFLY P2, R160, R162, R133, R164 ;  /* 0x0c000085a2a07389 */ /* 0x00006400000400a4 */
[----:B01----:R-:W-:Y:S01]  /*d730*/  ENDCOLLECTIVE ;  /* 0x000000000000791b */ /* 0x003fe20003800000 */
.L_x_8893:
[----:B------:R-:W-:Y:S01]  /*d740*/  HFMA2.MMA R133, -RZ, RZ, 0, 2.384185791015625e-07 ;  /* 0x00000004ff857435 */ /* 0x000fe200000001ff */
[----:B------:R-:W-:-:S04]  /*d750*/  IMAD.MOV.U32 R116, RZ, RZ, R160 ;  /* 0x000000ffff747224 */ /* 0x000fc800078e00a0 */
[----:B------:R-:W-:-:S05]  /*d760*/  FADD.FTZ R123, R117, R116 ;  /* 0x00000074757b7221 */ /* 0x000fca0000010000 */
[----:B------:R-:W-:-:S07]  /*d770*/  MOV R162, R123 ;  /* 0x0000007b00a27202 */ /* 0x000fce0000000f00 */
[----:B------:R-:W-:Y:S05]  /*d780*/  WARPSYNC.COLLECTIVE R131, `(.L_x_8894) ;  /* 0x0000000083087348 */ /* 0x000fea0003c00000 */
[----:B------:R0:W1:Y:S02]  /*d790*/  SHFL.BFLY P2, R160, R162, R133, R164 ;  /* 0x0c000085a2a07389 */ /* 0x00006400000400a4 */
[----:B01----:R-:W-:Y:S01]  /*d7a0*/  ENDCOLLECTIVE ;  /* 0x000000000000791b */ /* 0x003fe20003800000 */
.L_x_8894:
[----:B------:R-:W-:Y:S01]  /*d7b0*/  HFMA2.MMA R133, -RZ, RZ, 0, 4.76837158203125e-07 ;  /* 0x00000008ff857435 */ /* 0x000fe200000001ff */
[----:B------:R-:W-:-:S04]  /*d7c0*/  IMAD.MOV.U32 R116, RZ, RZ, R160 ;  /* 0x000000ffff747224 */ /* 0x000fc800078e00a0 */
[----:B------:R-:W-:-:S05]  /*d7d0*/  FADD.FTZ R126, R123, R116 ;  /* 0x000000747b7e7221 */ /* 0x000fca0000010000 */
[----:B------:R-:W-:-:S07]  /*d7e0*/  MOV R162, R126 ;  /* 0x0000007e00a27202 */ /* 0x000fce0000000f00 */
[----:B------:R-:W-:Y:S05]  /*d7f0*/  WARPSYNC.COLLECTIVE R131, `(.L_x_8895) ;  /* 0x0000000083087348 */ /* 0x000fea0003c00000 */
[----:B------:R0:W1:Y:S02]  /*d800*/  SHFL.BFLY P2, R160, R162, R133, R164 ;  /* 0x0c000085a2a07389 */ /* 0x00006400000400a4 */
[----:B01----:R-:W-:Y:S01]  /*d810*/  ENDCOLLECTIVE ;  /* 0x000000000000791b */ /* 0x003fe20003800000 */
.L_x_8895:
[----:B------:R-:W-:Y:S01]  /*d820*/  HFMA2.MMA R133, -RZ, RZ, 0, 9.5367431640625e-07 ;  /* 0x00000010ff857435 */ /* 0x000fe200000001ff */
[----:B------:R-:W-:-:S04]  /*d830*/  IMAD.MOV.U32 R127, RZ, RZ, R160 ;  /* 0x000000ffff7f7224 */ /* 0x000fc800078e00a0 */
[----:B------:R-:W-:-:S05]  /*d840*/  FADD.FTZ R127, R126, R127 ;  /* 0x0000007f7e7f7221 */ /* 0x000fca0000010000 */
[----:B------:R-:W-:-:S07]  /*d850*/  MOV R162, R127 ;  /* 0x0000007f00a27202 */ /* 0x000fce0000000f00 */
[----:B------:R-:W-:Y:S05]  /*d860*/  WARPSYNC.COLLECTIVE R131, `(.L_x_8896) ;  /* 0x0000000083087348 */ /* 0x000fea0003c00000 */
[----:B------:R0:W1:Y:S02]  /*d870*/  SHFL.BFLY P2, R160, R162, R133, R164 ;  /* 0x0c000085a2a07389 */ /* 0x00006400000400a4 */
[----:B01----:R-:W-:Y:S01]  /*d880*/  ENDCOLLECTIVE ;  /* 0x000000000000791b */ /* 0x003fe20003800000 */
.L_x_8896:
[----:B------:R-:W-:Y:S01]  /*d890*/  HFMA2.MMA R133, -RZ, RZ, 0, 5.9604644775390625e-08 ;  /* 0x00000001ff857435 */ /* 0x000fe200000001ff */
        /* <DEDUP_REMOVED lines=71> */
.L_x_8897:
[----:B------:R-:W-:Y:S01]  /*dd10*/  HFMA2.MMA R133, -RZ, RZ, 0, 1.1920928955078125e-07 ;  /* 0x00000002ff857435 */ /* 0x000fe200000001ff */
[----:B------:R-:W-:-:S04]  /*dd20*/  IMAD.MOV.U32 R126, RZ, RZ, R160 ;  /* 0x000000ffff7e7224 */ /* 0x000fc800078e00a0 */
[----:B------:R-:W-:-:S05]  /*dd30*/  FADD.FTZ R126, R13, R126 ;  /* 0x0000007e0d7e7221 */ /* 0x000fca0000010000 */
[----:B------:R-:W-:-:S07]  /*dd40*/  MOV R162, R126 ;  /* 0x0000007e00a27202 */ /* 0x000fce0000000f00 */
[----:B------:R-:W-:Y:S05]  /*dd50*/  WARPSYNC.COLLECTIVE R131, `(.L_x_8898) ;  /* 0x0000000083087348 */ /* 0x000fea0003c00000 */
[----:B------:R0:W1:Y:S02]  /*dd60*/  SHFL.BFLY P2, R160, R162, R133, R164 ;  /* 0x0c000085a2a07389 */ /* 0x00006400000400a4 */
[----:B01----:R-:W-:Y:S01]  /*dd70*/  ENDCOLLECTIVE ;  /* 0x000000000000791b */ /* 0x003fe20003800000 */
.L_x_8898:
[----:B------:R-:W-:Y:S01]  /*dd80*/  HFMA2.MMA R133, -RZ, RZ, 0, 2.384185791015625e-07 ;  /* 0x00000004ff857435 */ /* 0x000fe200000001ff */
[----:B------:R-:W-:-:S04]  /*dd90*/  IMAD.MOV.U32 R117, RZ, RZ, R160 ;  /* 0x000000ffff757224 */ /* 0x000fc800078e00a0 */
[----:B------:R-:W-:-:S05]  /*dda0*/  FADD.FTZ R117, R126, R117 ;  /* 0x000000757e757221 */ /* 0x000fca0000010000 */
[----:B------:R-:W-:-:S07]  /*ddb0*/  MOV R162, R117 ;  /* 0x0000007500a27202 */ /* 0x000fce0000000f00 */
[----:B------:R-:W-:Y:S05]  /*ddc0*/  WARPSYNC.COLLECTIVE R131, `(.L_x_8899) ;  /* 0x0000000083087348 */ /* 0x000fea0003c00000 */
[----:B------:R0:W1:Y:S02]  /*ddd0*/  SHFL.BFLY P2, R160, R162, R133, R164 ;  /* 0x0c000085a2a07389 */ /* 0x00006400000400a4 */
[----:B01----:R-:W-:Y:S01]  /*dde0*/  ENDCOLLECTIVE ;  /* 0x000000000000791b */ /* 0x003fe20003800000 */
.L_x_8899:
[----:B------:R-:W-:Y:S01]  /*ddf0*/  HFMA2.MMA R133, -RZ, RZ, 0, 4.76837158203125e-07 ;  /* 0x00000008ff857435 */ /* 0x000fe200000001ff */
[----:B------:R-:W-:-:S04]  /*de00*/  IMAD.MOV.U32 R132, RZ, RZ, R160 ;  /* 0x000000ffff847224 */ /* 0x000fc800078e00a0 */
[----:B------:R-:W-:-:S05]  /*de10*/  FADD.FTZ R132, R117, R132 ;  /* 0x0000008475847221 */ /* 0x000fca0000010000 */
[----:B------:R-:W-:-:S07]  /*de20*/  MOV R162, R132 ;  /* 0x0000008400a27202 */ /* 0x000fce0000000f00 */
[----:B------:R-:W-:Y:S05]  /*de30*/  WARPSYNC.COLLECTIVE R131, `(.L_x_8900) ;  /* 0x0000000083087348 */ /* 0x000fea0003c00000 */
[----:B------:R0:W1:Y:S02]  /*de40*/  SHFL.BFLY P2, R160, R162, R133, R164 ;  /* 0x0c000085a2a07389 */ /* 0x00006400000400a4 */
[----:B01----:R-:W-:Y:S01]  /*de50*/  ENDCOLLECTIVE ;  /* 0x000000000000791b */ /* 0x003fe20003800000 */
.L_x_8900:
[----:B------:R-:W-:Y:S01]  /*de60*/  HFMA2.MMA R133, -RZ, RZ, 0, 9.5367431640625e-07 ;  /* 0x00000010ff857435 */ /* 0x000fe200000001ff */
[----:B------:R-:W-:-:S04]  /*de70*/  IMAD.MOV.U32 R123, RZ, RZ, R160 ;  /* 0x000000ffff7b7224 */ /* 0x000fc800078e00a0 */
[----:B------:R-:W-:-:S05]  /*de80*/  FADD.FTZ R123, R132, R123 ;  /* 0x0000007b847b7221 */ /* 0x000fca0000010000 */
[----:B------:R-:W-:-:S07]  /*de90*/  MOV R162, R123 ;  /* 0x0000007b00a27202 */ /* 0x000fce0000000f00 */
[----:B------:R-:W-:Y:S05]  /*dea0*/  WARPSYNC.COLLECTIVE R131, `(.L_x_8901) ;  /* 0x0000000083087348 */ /* 0x000fea0003c00000 */
[----:B------:R0:W1:Y:S02]  /*deb0*/  SHFL.BFLY P2, R160, R162, R133, R164 ;  /* 0x0c000085a2a07389 */ /* 0x00006400000400a4 */
[----:B01----:R-:W-:Y:S01]  /*dec0*/  ENDCOLLECTIVE ;  /* 0x000000000000791b */ /* 0x003fe20003800000 */
.L_x_8901:
[----:B------:R-:W-:Y:S05]  /*ded0*/  BRA `(.L_x_8902) ;  /* 0xffffffe800bc7947 */ /* 0x000fea000383ffff */
.L_x_8903:
        /* <DEDUP_REMOVED lines=10> */
.L_x_30229:


//--------------------- .text._ZN10layer_norm13ln_fwd_kernelINS_13Kernel_traitsIf13__nv_bfloat16S2_S2_fjLj4096ELj1ELj1ELj4ELj16ENS_18Kernel_traits_baseILj4096EfS2_S2_S2_fjLj128EEEEELb1ELb1ELb1ELb0EEEvNS_9FwdParamsE --------------------------
	.section	.text._ZN10layer_norm13ln_fwd_kernelINS_13Kernel_traitsIf13__nv_bfloat16S2_S2_fjLj4096ELj1ELj1ELj4ELj16ENS_18Kernel_traits_baseILj4096EfS2_S2_S2_fjLj128EEEEELb1ELb1ELb1ELb0EEEvNS_9FwdParamsE,"ax",@progbits
	.align	128
        .global         _ZN10layer_norm13ln_fwd_kernelINS_13Kernel_traitsIf13__nv_bfloat16S2_S2_fjLj4096ELj1ELj1ELj4ELj16ENS_18Kernel_traits_baseILj4096EfS2_S2_S2_fjLj128EEEEELb1ELb1ELb1ELb0EEEvNS_9FwdParamsE
        .type           _ZN10layer_norm13ln_fwd_kernelINS_13Kernel_traitsIf13__nv_bfloat16S2_S2_fjLj4096ELj1ELj1ELj4ELj16ENS_18Kernel_traits_baseILj4096EfS2_S2_S2_fjLj128EEEEELb1ELb1ELb1ELb0EEEvNS_9FwdParamsE,@function
        .size           _ZN10layer_norm13ln_fwd_kernelINS_13Kernel_traitsIf13__nv_bfloat16S2_S2_fjLj4096ELj1ELj1ELj4ELj16ENS_18Kernel_traits_baseILj4096EfS2_S2_S2_fjLj128EEEEELb1ELb1ELb1ELb0EEEvNS_9FwdParamsE,(.L_x_30230 - _ZN10layer_norm13ln_fwd_kernelINS_13Kernel_traitsIf13__nv_bfloat16S2_S2_fjLj4096ELj1ELj1ELj4ELj16ENS_18Kernel_traits_baseILj4096EfS2_S2_S2_fjLj128EEEEELb1ELb1ELb1ELb0EEEvNS_9FwdParamsE)
        .other          _ZN10layer_norm13ln_fwd_kernelINS_13Kernel_traitsIf13__nv_bfloat16S2_S2_fjLj4096ELj1ELj1ELj4ELj16ENS_18Kernel_traits_baseILj4096EfS2_S2_S2_fjLj128EEEEELb1ELb1ELb1ELb0EEEvNS_9FwdParamsE,@"STO_CUDA_ENTRY STV_DEFAULT"
_ZN10layer_norm13ln_fwd_kernelINS_13Kernel_traitsIf13__nv_bfloat16S2_S2_fjLj4096ELj1ELj1ELj4ELj16ENS_18Kernel_traits_baseILj4096EfS2_S2_S2_fjLj128EEEEELb1ELb1ELb1ELb0EEEvNS_9FwdParamsE:
.text._ZN10layer_norm13ln_fwd_kernelINS_13Kernel_traitsIf13__nv_bfloat16S2_S2_fjLj4096ELj1ELj1ELj4ELj16ENS_18Kernel_traits_baseILj4096EfS2_S2_S2_fjLj128EEEEELb1ELb1ELb1ELb0EEEvNS_9FwdParamsE:
        /* <DEDUP_REMOVED lines=10> */
[----:B------:R-:W2:Y:S01]  /*00a0*/  LDC R7, c[0x0][RZ] ;  /* 0x00000000ff077b82 */ /* 0x000ea20000000800 */
[----:B-1----:R-:W-:-:S07]  /*00b0*/  @P0 IMAD.MOV.U32 R5, RZ, RZ, R6 ;  /* 0x000000ffff050224 */ /* 0x002fce00078e0006 */
[----:B------:R-:W0:Y:S01]  /*00c0*/  LDC R34, c[0x0][0x218] ;  /* 0x00008600ff227b82 */ /* 0x000e220000000800 */
[----:B------:R-:W3:Y:S01]  /*00d0*/  @P0 LDG.E.64 R2, desc[UR4][R4.64] ;  /* 0x0000000404020981 */ /* 0x000ee2000c1e1b00 */
[----:B------:R-:W-:Y:S01]  /*00e0*/  MOV R170, UR6 ;  /* 0x0000000600aa7c02 */ /* 0x000fe20008000f00 */
[----:B------:R-:W-:-:S06]  /*00f0*/  IMAD.U32 R171, RZ, RZ, UR7 ;  /* 0x00000007ffab7e24 */ /* 0x000fcc000f8e00ff */
[----:B------:R-:W4:Y:S01]  /*0100*/  @P0 LDG.E.64 R170, desc[UR4][R170.64] ;  /* 0x00000004aaaa0981 */ /* 0x000f22000c1e1b00 */
[----:B------:R-:W2:Y:S01]  /*0110*/  S2UR UR6, SR_CTAID.X ;  /* 0x00000000000679c3 */ /* 0x000ea20000002500 */
[----:B------:R-:W-:Y:S01]  /*0120*/  BSSY B0, `(.L_x_8904) ;  /* 0x0000050000007945 */ /* 0x000fe20003800000 */
[----:B---3--:R-:W-:Y:S01]  /*0130*/  @P0 IADD3 R35, P1, R2, R9, RZ ;  /* 0x0000000902230210 */ /* 0x008fe20007f3e0ff */
[----:B--2---:R-:W-:-:S04]  /*0140*/  IMAD R2, R7, UR6, R0 ;  /* 0x0000000607027c24 */ /* 0x004fc8000f8e0200 */
[----:B------:R-:W-:Y:S02]  /*0150*/  @P0 IMAD.X R6, RZ, RZ, R3, P1 ;  /* 0x000000ffff060224 */ /* 0x000fe400008e0603 */
[----:B------:R-:W-:Y:S01]  /*0160*/  IMAD.WIDE.U32 R10, R2, -0x326172a9, RZ ;  /* 0xcd9e8d57020a7825 */ /* 0x000fe200078e00ff */
[----:B----4-:R-:W-:Y:S02]  /*0170*/  IADD3 R5, R171, -0x4498517b, RZ ;  /* 0xbb67ae85ab057810 */ /* 0x010fe40007ffe0ff */
[--C-:B------:R-:W-:Y:S01]  /*0180*/  SHF.R.U64 R3, R35, 0x2, R6.reuse ;  /* 0x0000000223037819 */ /* 0x100fe20000001206 */
[C---:B------:R-:W-:Y:S01]  /*0190*/  VIADD R7, R170.reuse, 0x3c6ef372 ;  /* 0x3c6ef372aa077836 */ /* 0x040fe20000000000 */
[----:B------:R-:W-:Y:S01]  /*01a0*/  SHF.R.U32.HI R4, RZ, 0x2, R6 ;  /* 0x00000002ff047819 */ /* 0x000fe20000011606 */
[----:B------:R-:W-:Y:S02]  /*01b0*/  VIADD R6, R170, 0x9e3779b9 ;  /* 0x9e3779b9aa067836 */ /* 0x000fe40000000000 */
[----:B------:R-:W-:Y:S01]  /*01c0*/  IMAD.WIDE.U32 R8, R3, -0x2daee0ad, RZ ;  /* 0xd2511f5303087825 */ /* 0x000fe200078e00ff */
[----:B------:R-:W-:-:S02]  /*01d0*/  LOP3.LUT R12, R11, R4, R170, 0x96, !PT ;  /* 0x000000040b0c7212 */ /* 0x000fc400078e96aa */
[----:B------:R-:W-:Y:S02]  /*01e0*/  LOP3.LUT R11, R0, 0x7f, RZ, 0xc0, !PT ;  /* 0x0000007f000b7812 */ /* 0x000fe400078ec0ff */
[----:B------:R-:W-:Y:S01]  /*01f0*/  LOP3.LUT R14, R9, R171, RZ, 0x3c, !PT ;  /* 0x000000ab090e7212 */ /* 0x000fe200078e3cff */
[----:B------:R-:W-:-:S04]  /*0200*/  IMAD.WIDE.U32 R12, R12, -0x2daee0ad, RZ ;  /* 0xd2511f530c0c7825 */ /* 0x000fc800078e00ff */
[----:B------:R-:W-:Y:S01]  /*0210*/  IMAD.WIDE.U32 R14, R14, -0x326172a9, RZ ;  /* 0xcd9e8d570e0e7825 */ /* 0x000fe200078e00ff */
[----:B------:R-:W-:Y:S02]  /*0220*/  LOP3.LUT R18, R13, R8, R5, 0x96, !PT ;  /* 0x000000080d127212 */ /* 0x000fe400078e9605 */
[C---:B------:R-:W-:Y:S01]  /*0230*/  IADD3 R8, R171.reuse, 0x76cf5d0a, RZ ;  /* 0x76cf5d0aab087810 */ /* 0x040fe20007ffe0ff */
[----:B------:R-:W-:Y:S01]  /*0240*/  VIADD R9, R171, 0x32370b8f ;  /* 0x32370b8fab097836 */ /* 0x000fe20000000000 */
[----:B------:R-:W-:Y:S01]  /*0250*/  LOP3.LUT R16, R15, R6, R10, 0x96, !PT ;  /* 0x000000060f107212 */ /* 0x000fe200078e960a */
[----:B------:R-:W-:Y:S01]  /*0260*/  IMAD.WIDE.U32 R18, R18, -0x326172a9, RZ ;  /* 0xcd9e8d5712127825 */ /* 0x000fe200078e00ff */
[----:B0-----:R-:W-:-:S03]  /*0270*/  SHF.R.S32.HI R13, RZ, 0x1f, R34 ;  /* 0x0000001fff0d7819 */ /* 0x001fc60000011422 */
[----:B------:R-:W-:Y:S01]  /*0280*/  IMAD.WIDE.U32 R16, R16, -0x2daee0ad, RZ ;  /* 0xd2511f5310107825 */ /* 0x000fe200078e00ff */
[----:B------:R-:W-:Y:S02]  /*0290*/  LOP3.LUT R20, R19, R14, R7, 0x96, !PT ;  /* 0x0000000e13147212 */ /* 0x000fe400078e9607 */
[----:B------:R-:W-:Y:S01]  /*02a0*/  LEA.HI R34, R13, R34, RZ, 0x3 ;  /* 0x000000220d227211 */ /* 0x000fe200078f18ff */
[----:B------:R-:W-:Y:S01]  /*02b0*/  VIADD R10, R170, 0xdaa66d2b ;  /* 0xdaa66d2baa0a7836 */ /* 0x000fe20000000000 */
[----:B------:R-:W-:Y:S01]  /*02c0*/  LOP3.LUT R14, R17, R12, R8, 0x96, !PT ;  /* 0x0000000c110e7212 */ /* 0x000fe200078e9608 */
[----:B------:R-:W-:Y:S01]  /*02d0*/  IMAD.WIDE.U32 R20, R20, -0x2daee0ad, RZ ;  /* 0xd2511f5314147825 */ /* 0x000fe200078e00ff */
[----:B------:R-:W-:-:S03]  /*02e0*/  IADD3 R12, R170, 0x78dde6e4, RZ ;  /* 0x78dde6e4aa0c7810 */ /* 0x000fc60007ffe0ff */
[----:B------:R-:W-:Y:S01]  /*02f0*/  IMAD.WIDE.U32 R14, R14, -0x326172a9, RZ ;  /* 0xcd9e8d570e0e7825 */ /* 0x000fe200078e00ff */
[----:B------:R-:W-:-:S03]  /*0300*/  LOP3.LUT R19, R21, R16, R9, 0x96, !PT ;  /* 0x0000001015137212 */ /* 0x000fc600078e9609 */
[----:B------:R-:W-:Y:S01]  /*0310*/  IMAD.MOV.U32 R33, RZ, RZ, R11 ;  /* 0x000000ffff217224 */ /* 0x000fe200078e000b */
[----:B------:R-:W-:Y:S01]  /*0320*/  LOP3.LUT R16, R15, R18, R10, 0x96, !PT ;  /* 0x000000120f107212 */ /* 0x000fe200078e960a */
[----:B------:R-:W-:-:S03]  /*0330*/  IMAD.WIDE.U32 R18, R19, -0x326172a9, RZ ;  /* 0xcd9e8d5713127825 */ /* 0x000fc600078e00ff */
[----:B------:R-:W-:Y:S01]  /*0340*/  LOP3.LUT R15, R33, 0x7f, RZ, 0x3c, !PT ;  /* 0x0000007f210f7812 */ /* 0x000fe200078e3cff */
[----:B------:R-:W-:Y:S01]  /*0350*/  IMAD.WIDE.U32 R16, R16, -0x2daee0ad, RZ ;  /* 0xd2511f5310107825 */ /* 0x000fe200078e00ff */
[----:B------:R-:W-:Y:S02]  /*0360*/  LOP3.LUT R26, R19, R14, R12, 0x96, !PT ;  /* 0x0000000e131a7212 */ /* 0x000fe400078e960c */
[----:B------:R-:W-:Y:S01]  /*0370*/  LEA.HI.SX32 R15, R34, R15, 0x1d ;  /* 0x0000000f220f7211 */ /* 0x000fe200078feaff */
[C---:B------:R-:W-:Y:S01]  /*0380*/  VIADD R13, R171.reuse, 0xed9eba14 ;  /* 0xed9eba14ab0d7836 */ /* 0x040fe20000000000 */
[----:B------:R-:W-:Y:S01]  /*0390*/  IADD3 R14, R171, -0x56f99767, RZ ;  /* 0xa9066899ab0e7810 */ /* 0x000fe20007ffe0ff */
[----:B------:R-:W-:Y:S01]  /*03a0*/  IMAD.WIDE.U32 R26, R26, -0x2daee0ad, RZ ;  /* 0xd2511f531a1a7825 */ /* 0x000fe200078e00ff */
[----:B------:R-:W-:Y:S02]  /*03b0*/  LOP3.LUT P5, RZ, R15, 0xffffff80, RZ, 0xc0, !PT ;  /* 0xffffff800fff7812 */ /* 0x000fe400078ac0ff */
[----:B------:R-:W-:Y:S01]  /*03c0*/  LOP3.LUT R20, R17, R20, R13, 0x96, !PT ;  /* 0x0000001411147212 */ /* 0x000fe200078e960d */
[C---:B------:R-:W-:Y:S01]  /*03d0*/  VIADD R17, R170.reuse, 0xb54cda56 ;  /* 0xb54cda56aa117836 */ /* 0x040fe20000000000 */
[----:B------:R-:W-:Y:S01]  /*03e0*/  LOP3.LUT R30, R27, R16, R14, 0x96, !PT ;  /* 0x000000101b1e7212 */ /* 0x000fe200078e960e */
[----:B------:R-:W-:Y:S01]  /*03f0*/  VIADD R16, R170, 0x1715609d ;  /* 0x1715609daa107836 */ /* 0x000fe20000000000 */
[C---:B------:R-:W-:Y:S01]  /*0400*/  ISETP.GE.U32.AND P3, PT, R15.reuse, 0x100, PT ;  /* 0x000001000f00780c */ /* 0x040fe20003f66070 */
[----:B------:R-:W-:Y:S01]  /*0410*/  IMAD.WIDE.U32 R20, R20, -0x326172a9, RZ ;  /* 0xcd9e8d5714147825 */ /* 0x000fe200078e00ff */
[----:B------:R-:W-:-:S02]  /*0420*/  ISETP.GE.U32.AND P2, PT, R15, 0x180, PT ;  /* 0x000001800f00780c */ /* 0x000fc40003f46070 */
[----:B------:R-:W-:Y:S01]  /*0430*/  LEA.HI R19, R0, UR6, RZ, 0x19 ;  /* 0x0000000600137c11 */ /* 0x000fe2000f8fc8ff */
[----:B------:R-:W-:Y:S01]  /*0440*/  IMAD.WIDE.U32 R30, R30, -0x326172a9, RZ ;  /* 0xcd9e8d571e1e7825 */ /* 0x000fe200078e00ff */
[----:B------:R-:W-:Y:S02]  /*0450*/  LOP3.LUT R28, R21, R18, R16, 0x96, !PT ;  /* 0x00000012151c7212 */ /* 0x000fe400078e9610 */
[----:B------:R-:W-:Y:S02]  /*0460*/  ISETP.GE.U32.AND P4, PT, R15, 0x200, PT ;  /* 0x000002000f00780c */ /* 0x000fe40003f86070 */
[----:B------:R-:W-:Y:S01]  /*0470*/  P2R R158, PR, RZ, 0x8 ;  /* 0x00000008ff9e7803 */ /* 0x000fe20000000000 */
[----:B------:R-:W-:Y:S01]  /*0480*/  IMAD.WIDE.U32 R28, R28, -0x2daee0ad, RZ ;  /* 0xd2511f531c1c7825 */ /* 0x000fe200078e00ff */
[----:B------:R-:W-:Y:S02]  /*0490*/  P2R R160, PR, RZ, 0x4 ;  /* 0x00000004ffa07803 */ /* 0x000fe40000000000 */
[----:B------:R-:W-:-:S02]  /*04a0*/  LOP3.LUT R32, R31, R20, R17, 0x96, !PT ;  /* 0x000000141f207212 */ /* 0x000fc400078e9611 */
[----:B------:R-:W-:Y:S01]  /*04b0*/  IADD3 R18, R171, 0x646e171e, RZ ;  /* 0x646e171eab127810 */ /* 0x000fe20007ffe0ff */
        /* <DEDUP_REMOVED lines=22> */
.L_x_8905:
[----:B------:R-:W-:Y:S05]  /*0620*/  BSYNC B0 ;  /* 0x0000000000007941 */ /* 0x000fea0003800000 */
.L_x_8904:
        /* <DEDUP_REMOVED lines=23> */
.L_x_8907:
[----:B------:R-:W-:Y:S05]  /*07a0*/  BSYNC B0 ;  /* 0x0000000000007941 */ /* 0x000fea0003800000 */
.L_x_8906:
        /* <DEDUP_REMOVED lines=23> */
.L_x_8909:
[----:B------:R-:W-:Y:S05]  /*0920*/  BSYNC B0 ;  /* 0x0000000000007941 */ /* 0x000fea0003800000 */
.L_x_8908:
        /* <DEDUP_REMOVED lines=22> */
.L_x_8911:
[----:B------:R-:W-:Y:S05]  /*0a90*/  BSYNC B0 ;  /* 0x0000000000007941 */ /* 0x000fea0003800000 */
.L_x_8910:
[----:B------:R-:W-:Y:S01]  /*0aa0*/  ULDC UR6, c[0x0][0x214] ;  /* 0x0000850000067ab9 */ /* 0x000fe20000000800 */
[----:B------:R-:W-:Y:S01]  /*0ab0*/  LOP3.LUT R26, R29, R26, R18, 0x96, !PT ;  /* 0x0000001a1d1a7212 */ /* 0x000fe200078e9612 */
[----:B0123--:R-:W-:Y:S01]  /*0ac0*/  IMAD.WIDE.U32 R24, R32, -0x2daee0ad, RZ ;  /* 0xd2511f5320187825 */ /* 0x00ffe200078e00ff */
[----:B------:R-:W-:Y:S02]  /*0ad0*/  ISETP.GE.AND P0, PT, R19, UR6, PT ;  /* 0x0000000613007c0c */ /* 0x000fe4000bf06270 */
[----:B------:R-:W-:Y:S01]  /*0ae0*/  IADD3 R20, R171, 0x1fd5c5a3, RZ ;  /* 0x1fd5c5a3ab147810 */ /* 0x000fe20007ffe0ff */
[----:B------:R-:W-:-:S03]  /*0af0*/  IMAD.WIDE.U32 R26, R26, -0x326172a9, RZ ;  /* 0xcd9e8d571a1a7825 */ /* 0x000fc600078e00ff */
[----:B------:R-:W-:Y:S01]  /*0b00*/  LOP3.LUT R31, R25, R28, R20, 0x96, !PT ;  /* 0x0000001c191f7212 */ /* 0x000fe200078e9614 */
[C---:B------:R-:W-:Y:S02]  /*0b10*/  VIADD R21, R170.reuse, 0x5384540f ;  /* 0x5384540faa157836 */ /* 0x040fe40000000000 */
[----:B------:R-:W-:Y:S02]  /*0b20*/  VIADD R22, R170, 0xf1bbcdc8 ;  /* 0xf1bbcdc8aa167836 */ /* 0x000fe40000000000 */
[----:B------:R-:W-:Y:S01]  /*0b30*/  IMAD.HI.U32 R23, R31, -0x326172a9, RZ ;  /* 0xcd9e8d571f177827 */ /* 0x000fe200078e00ff */
[----:B------:R-:W-:Y:S01]  /*0b40*/  LOP3.LUT R30, R27, R30, R21, 0x96, !PT ;  /* 0x0000001e1b1e7212 */ /* 0x000fe200078e9615 */
[----:B------:R-:W-:Y:S06]  /*0b50*/  @P0 EXIT ;  /* 0x000000000000094d */ /* 0x000fec0003800000 */
[----:B------:R-:W-:Y:S01]  /*0b60*/  SHF.R.S32.HI R34, RZ, 0x3, R34 ;  /* 0x00000003ff227819 */ /* 0x000fe20000011422 */
[----:B------:R-:W-:Y:S01]  /*0b70*/  IMAD.HI.U32 R25, R30, -0x2daee0ad, RZ ;  /* 0xd2511f531e197827 */ /* 0x000fe200078e00ff */
[----:B------:R-:W-:Y:S01]  /*0b80*/  LOP3.LUT R32, R23, R26, R22, 0x96, !PT ;  /* 0x0000001a17207212 */ /* 0x000fe200078e9616 */
[----:B------:R-:W-:Y:S01]  /*0b90*/  ULDC.U8 UR6, c[0x0][0x2a0] ;  /* 0x0000a80000067ab9 */ /* 0x000fe20000000000 */
[----:B------:R-:W-:Y:S01]  /*0ba0*/  LOP3.LUT R27, R0, 0x60, RZ, 0xc0, !PT ;  /* 0x00000060001b7812 */ /* 0x000fe200078ec0ff */
[----:B------:R-:W-:Y:S01]  /*0bb0*/  VIADD R23, R171, 0xdb3d7428 ;  /* 0xdb3d7428ab177836 */ /* 0x000fe20000000000 */
[----:B------:R-:W-:Y:S01]  /*0bc0*/  LOP3.LUT R26, R34, 0x7f, RZ, 0xc0, !PT ;  /* 0x0000007f221a7812 */ /* 0x000fe200078ec0ff */
[----:B------:R-:W-:Y:S01]  /*0bd0*/  IMAD R33, R30, -0x2daee0ad, RZ ;  /* 0xd2511f531e217824 */ /* 0x000fe200078e02ff */
[----:B------:R-:W-:Y:S01]  /*0be0*/  SHF.R.U32.HI R34, RZ, 0x2, R34 ;  /* 0x00000002ff227819 */ /* 0x000fe20000011622 */
[----:B------:R-:W-:Y:S01]  /*0bf0*/  IMAD.MOV.U32 R172, RZ, RZ, 0x1 ;  /* 0x00000001ffac7424 */ /* 0x000fe200078e00ff */
[----:B------:R-:W-:Y:S01]  /*0c00*/  VIADDMNMX R27, R26, -R27, RZ, !PT ;  /* 0x8000001b1a1b7246 */ /* 0x000fe200078001ff */
[----:B------:R-:W-:Y:S01]  /*0c10*/  ULDC UR8, c[0x0][0x294] ;  /* 0x0000a50000087ab9 */ /* 0x000fe20000000800 */
[----:B------:R-:W-:Y:S01]  /*0c20*/  SHF.L.U32 R28, R0, 0x5, RZ ;  /* 0x00000005001c7819 */ /* 0x000fe200000006ff */
[----:B------:R-:W-:Y:S01]  /*0c30*/  ULDC UR9, c[0x0][0x290] ;  /* 0x0000a40000097ab9 */ /* 0x000fe20000000800 */
[----:B------:R-:W-:Y:S01]  /*0c40*/  LOP3.LUT R34, R34, 0x3fffffe0, RZ, 0xc0, !PT ;  /* 0x3fffffe022227812 */ /* 0x000fe200078ec0ff */
[----:B------:R-:W-:Y:S01]  /*0c50*/  ULDC.64 UR10, c[0x0][0x298] ;  /* 0x0000a600000a7ab9 */ /* 0x000fe20000000a00 */
[----:B------:R-:W-:Y:S01]  /*0c60*/  VIMNMX R27, R27, 0x20, PT ;  /* 0x000000201b1b7848 */ /* 0x000fe20003fe0100 */
[----:B------:R-:W-:Y:S01]  /*0c70*/  ULDC.64 UR12, c[0x0][0x210] ;  /* 0x00008400000c7ab9 */ /* 0x000fe20000000a00 */
[----:B------:R-:W-:Y:S01]  /*0c80*/  LOP3.LUT R29, R28, 0x3e0, RZ, 0xc0, !PT ;  /* 0x000003e01c1d7812 */ /* 0x000fe200078ec0ff */
[----:B------:R-:W-:Y:S01]  /*0c90*/  IMAD R28, R31, -0x326172a9, RZ ;  /* 0xcd9e8d571f1c7824 */ /* 0x000fe200078e02ff */
[----:B------:R-:W-:-:S02]  /*0ca0*/  IADD3 R27, R27, R34, RZ ;  /* 0x000000221b1b7210 */ /* 0x000fc40007ffe0ff */
[----:B------:R-:W-:Y:S01]  /*0cb0*/  VIADDMNMX R29, R26, -R29, RZ, !PT ;  /* 0x8000001d1a1d7246 */ /* 0x000fe200078001ff */
[----:B------:R-:W-:Y:S01]  /*0cc0*/  IMAD.HI.U32 R26, R32, -0x2daee0ad, RZ ;  /* 0xd2511f53201a7827 */ /* 0x000fe200078e00ff */
[----:B------:R-:W-:Y:S02]  /*0cd0*/  LOP3.LUT R132, R25, R24, R23, 0x96, !PT ;  /* 0x0000001819847212 */ /* 0x000fe400078e9617 */
[----:B------:R-:W-:Y:S01]  /*0ce0*/  VIMNMX R29, R29, 0x20, PT ;  /* 0x000000201d1d7848 */ /* 0x000fe20003fe0100 */
[----:B------:R-:W-:Y:S01]  /*0cf0*/  IMAD.SHL.U32 R27, R27, 0x8, RZ ;  /* 0x000000081b1b7824 */ /* 0x000fe200078e00ff */
[----:B------:R-:W-:Y:S01]  /*0d00*/  ISETP.NE.AND P0, PT, RZ, UR6, PT ;  /* 0x00000006ff007c0c */ /* 0x000fe2000bf05270 */
[----:B------:R-:W-:Y:S01]  /*0d10*/  IMAD.HI.U32 R30, R132, -0x326172a9, RZ ;  /* 0xcd9e8d57841e7827 */ /* 0x000fe200078e00ff */
[----:B------:R-:W-:Y:S01]  /*0d20*/  IADD3 R31, R34, R29, RZ ;  /* 0x0000001d221f7210 */ /* 0x000fe20007ffe0ff */
[----:B------:R-:W-:Y:S01]  /*0d30*/  ULDC.64 UR6, c[0x0][0x230] ;  /* 0x00008c0000067ab9 */ /* 0x000fe20000000a00 */
[----:B------:R-:W-:Y:S01]  /*0d40*/  I2FP.F32.U32 R29, R27 ;  /* 0x0000001b001d7245 */ /* 0x000fe20000201000 */
[----:B------:R-:W-:Y:S01]  /*0d50*/  VIADD R25, R170, 0x8ff34781 ;  /* 0x8ff34781aa197836 */ /* 0x000fe20000000000 */
[----:B------:R-:W-:Y:S01]  /*0d60*/  P2R R162, PR, RZ, 0x1 ;  /* 0x00000001ffa27803 */ /* 0x000fe20000000000 */
[----:B------:R-:W-:Y:S01]  /*0d70*/  VIADD R24, R171, 0x96a522ad ;  /* 0x96a522adab187836 */ /* 0x000fe20000000000 */
[----:B------:R-:W-:Y:S01]  /*0d80*/  SHF.L.U32 R31, R31, 0x3, RZ ;  /* 0x000000031f1f7819 */ /* 0x000fe200000006ff */
[----:B------:R-:W-:Y:S01]  /*0d90*/  IMAD R32, R32, -0x2daee0ad, RZ ;  /* 0xd2511f5320207824 */ /* 0x000fe200078e02ff */
[----:B------:R-:W0:Y:S01]  /*0da0*/  MUFU.RCP R29, R29 ;  /* 0x0000001d001d7308 */ /* 0x000e220000001000 */
[----:B------:R-:W-:Y:S01]  /*0db0*/  LOP3.LUT R27, R30, R28, R25, 0x96, !PT ;  /* 0x0000001c1e1b7212 */ /* 0x000fe200078e9619 */
[----:B------:R-:W-:Y:S01]  /*0dc0*/  IMAD.MOV.U32 R30, RZ, RZ, RZ ;  /* 0x000000ffff1e7224 */ /* 0x000fe200078e00ff */
[----:B------:R-:W-:Y:S01]  /*0dd0*/  LOP3.LUT R26, R26, R33, R24, 0x96, !PT ;  /* 0x000000211a1a7212 */ /* 0x000fe200078e9618 */
[----:B------:R-:W-:Y:S01]  /*0de0*/  IMAD R34, R132, -0x326172a9, RZ ;  /* 0xcd9e8d5784227824 */ /* 0x000fe200078e02ff */
[----:B------:R-:W-:-:S07]  /*0df0*/  LOP3.LUT R28, R35, 0x3, RZ, 0xc0, !PT ;  /* 0x00000003231c7812 */ /* 0x000fce00078ec0ff */
.L_x_9255:
[----:B01234-:R-:W1:Y:S08]  /*0e00*/  LDC.64 R140, c[0x0][0x280] ;  /* 0x0000a000ff8c7b82 */ /* 0x01fe700000000a00 */
        /* <DEDUP_REMOVED lines=8> */
[----:B------:R-:W-:Y:S01]  /*0e90*/  IMAD.MOV.U32 R213, RZ, RZ, RZ ;  /* 0x000000ffffd57224 */ /* 0x000fe200078e00ff */
[----:B---3--:R-:W-:-:S13]  /*0ea0*/  ISETP.GE.AND P0, PT, R174, 0x1, PT ;  /* 0x00000001ae00780c */ /* 0x008fda0003f06270 */
[----:B------:R-:W-:-:S04]  /*0eb0*/  @P0 VIADD R195, R174, 0xffffffff ;  /* 0xffffffffaec30836 */ /* 0x000fc80000000000 */
[----:B------:R-:W-:Y:S01]  /*0ec0*/  @P0 IMAD R176, R195, R166, RZ ;  /* 0x000000a6c3b00224 */ /* 0x000fe200078e02ff */
[----:B------:R-:W-:-:S04]  /*0ed0*/  SHF.R.S32.HI R195, RZ, 0x1f, R168 ;  /* 0x0000001fffc37819 */ /* 0x000fc800000114a8 */
[----:B------:R-:W-:Y:S02]  /*0ee0*/  LEA.HI R168, R195, R168, RZ, 0x3 ;  /* 0x000000a8c3a87211 */ /* 0x000fe400078f18ff */
[----:B------:R-:W-:Y:S02]  /*0ef0*/  @P0 SHF.R.S32.HI R197, RZ, 0x1f, R176 ;  /* 0x0000001fffc50819 */ /* 0x000fe400000114b0 */
[----:B------:R-:W-:Y:S02]  /*0f00*/  LEA.HI.SX32 R215, R168, R11, 0x1d ;  /* 0x0000000ba8d77211 */ /* 0x000fe400078feaff */
[----:B------:R-:W-:Y:S02]  /*0f10*/  @P0 LEA.HI R176, R197, R176, RZ, 0x3 ;  /* 0x000000b0c5b00211 */ /* 0x000fe400078f18ff */
[----:B------:R-:W-:Y:S02]  /*0f20*/  @P0 LOP3.LUT R11, R0, 0x7f, RZ, 0xc0, !PT ;  /* 0x0000007f000b0812 */ /* 0x000fe400078ec0ff */
[----:B------:R-:W-:-:S02]  /*0f30*/  SHF.R.S32.HI R168, RZ, 0x1f, R19 ;  /* 0x0000001fffa87819 */ /* 0x000fc40000011413 */
        /* <DEDUP_REMOVED lines=19> */
.L_x_8915:
        /* <DEDUP_REMOVED lines=12> */
.L_x_8918:
[----:B------:R-:W-:-:S07]  /*1130*/  IMAD.MOV.U32 R142, RZ, RZ, R34 ;  /* 0x000000ffff8e7224 */ /* 0x000fce00078e0022 */
.L_x_8919:
[----:B------:R-:W-:Y:S05]  /*1140*/  BSYNC B2 ;  /* 0x0000000000027941 */ /* 0x000fea0003800000 */
.L_x_8917:
        /* <DEDUP_REMOVED lines=16> */
.L_x_8923:
[----:B------:R-:W-:Y:S05]  /*1250*/  BSYNC B3 ;  /* 0x0000000000037941 */ /* 0x000fea0003800000 */
.L_x_8922:
        /* <DEDUP_REMOVED lines=42> */
.L_x_8921:
[----:B------:R-:W-:Y:S05]  /*1500*/  BSYNC B2 ;  /* 0x0000000000027941 */ /* 0x000fea0003800000 */
.L_x_8920:
        /* <DEDUP_REMOVED lines=10> */
[----:B------:R-:W-:-:S04]  /*15b0*/  FMUL.FTZ R33, R56, R33 ;  /* 0x0000002138217220 */ /* 0x000fc80000410000 */
[----:B------:R-:W-:-:S07]  /*15c0*/  @P1 FADD.FTZ R33, R28, R33 ;  /* 0x000000211c211221 */ /* 0x000fce0000010000 */
.L_x_8916:
[----:B------:R-:W-:Y:S05]  /*15d0*/  BSYNC B1 ;  /* 0x0000000000017941 */ /* 0x000fea0003800000 */
.L_x_8914:
        /* <DEDUP_REMOVED lines=9> */
.L_x_8925:
        /* <DEDUP_REMOVED lines=12> */
.L_x_8928:
[----:B------:R-:W-:-:S07]  /*1730*/  IMAD.MOV.U32 R147, RZ, RZ, R34 ;  /* 0x000000ffff937224 */ /* 0x000fce00078e0022 */
.L_x_8929:
[----:B------:R-:W-:Y:S05]  /*1740*/  BSYNC B2 ;  /* 0x0000000000027941 */ /* 0x000fea0003800000 */
.L_x_8927:
        /* <DEDUP_REMOVED lines=16> */
.L_x_8933:
[----:B------:R-:W-:Y:S05]  /*1850*/  BSYNC B3 ;  /* 0x0000000000037941 */ /* 0x000fea0003800000 */
.L_x_8932:
        /* <DEDUP_REMOVED lines=44> */
.L_x_8931:
[----:B------:R-:W-:Y:S05]  /*1b20*/  BSYNC B2 ;  /* 0x0000000000027941 */ /* 0x000fea0003800000 */
.L_x_8930:
[----:B------:R-:W-:Y:S01]  /*1b30*/  HFMA2.MMA R143, -RZ, RZ, 0.1171875, 0 ;  /* 0x2f800000ff8f7435 */ /* 0x000fe200000001ff */
[----:B-----5:R-:W-:Y:S02]  /*1b40*/  PRMT R141, R132, 0x7632, R141 ;  /* 0x00007632848d7816 */ /* 0x020fe4000000008d */
[----:B------:R-:W-:-:S03]  /*1b50*/  I2FP.F32.U32 R140, R147 ;  /* 0x00000093008c7245 */ /* 0x000fc60000201000 */
[----:B------:R-:W-:-:S04]  /*1b60*/  IMAD.U32 R141, R141, 0x10000, RZ ;  /* 0x000100008d8d7824 */ /* 0x000fc800078e00ff */
[----:B------:R-:W-:Y:S01]  /*1b70*/  FFMA.FTZ R140, R140, R143, 1.1641532182693481445e-10 ;  /* 0x2f0000008c8c7423 */ /* 0x000fe2000001008f */
[----:B------:R-:W-:-:S04]  /*1b80*/  FMUL.FTZ R141, R141, UR11 ;  /* 0x0000000b8d8d7c20 */ /* 0x000fc80008410000 */
[----:B------:R-:W-:Y:S01]  /*1b90*/  FMUL.FTZ R141, R141, UR10 ;  /* 0x0000000a8d8d7c20 */ /* 0x000fe20008410000 */
[----:B------:R-:W-:-:S04]  /*1ba0*/  FSETP.GTU.FTZ.AND P3, PT, R140, UR8, PT ;  /* 0x000000088c007c0b */ /* 0x000fc8000bf7c000 */
[----:B------:R-:W-:Y:S02]  /*1bb0*/  FSEL R140, R141, RZ, !P3 ;  /* 0x000000ff8d8c7208 */ /* 0x000fe40005800000 */
[----:B------:R-:W-:Y:S02]  /*1bc0*/  @P1 PRMT R141, R136, 0x7632, R141 ;  /* 0x00007632888d1816 */ /* 0x000fe4000000008d */
[----:B------:R-:W-:Y:S01]  /*1bd0*/  SEL R144, RZ, 0x1, P3 ;  /* 0x00000001ff907807 */ /* 0x000fe20001800000 */
[----:B------:R-:W-:Y:S02]  /*1be0*/  FMUL.FTZ R145, R57, R140 ;  /* 0x0000008c39917220 */ /* 0x000fe40000410000 */
[----:B------:R-:W-:-:S04]  /*1bf0*/  @P1 IMAD.U32 R142, R141, 0x10000, RZ ;  /* 0x000100008d8e1824 */ /* 0x000fc800078e00ff */
[----:B------:R-:W-:-:S07]  /*1c00*/  @P1 FADD.FTZ R145, R142, R145 ;  /* 0x000000918e911221 */ /* 0x000fce0000010000 */
.L_x_8926:
[----:B------:R-:W-:Y:S05]  /*1c10*/  BSYNC B1 ;  /* 0x0000000000017941 */ /* 0x000fea0003800000 */
.L_x_8924:
        /* <DEDUP_REMOVED lines=8> */
.L_x_8935:
        /* <DEDUP_REMOVED lines=12> */
.L_x_8938:
[----:B------:R-:W-:-:S07]  /*1d60*/  IMAD.MOV.U32 R149, RZ, RZ, R34 ;  /* 0x000000ffff957224 */ /* 0x000fce00078e0022 */
.L_x_8939:
[----:B------:R-:W-:Y:S05]  /*1d70*/  BSYNC B2 ;  /* 0x0000000000027941 */ /* 0x000fea0003800000 */
.L_x_8937:
        /* <DEDUP_REMOVED lines=16> */
.L_x_8943:
[----:B------:R-:W-:Y:S05]  /*1e80*/  BSYNC B3 ;  /* 0x0000000000037941 */ /* 0x000fea0003800000 */
.L_x_8942:
        /* <DEDUP_REMOVED lines=44> */
.L_x_8941:
[----:B------:R-:W-:Y:S05]  /*2150*/  BSYNC B2 ;  /* 0x0000000000027941 */ /* 0x000fea0003800000 */
.L_x_8940:
        /* <DEDUP_REMOVED lines=10> */
[----:B------:R-:W-:-:S04]  /*2200*/  FMUL.FTZ R147, R58, R141 ;  /* 0x0000008d3a937220 */ /* 0x000fc80000410000 */
[----:B------:R-:W-:-:S07]  /*2210*/  @P1 FADD.FTZ R147, R28, R147 ;  /* 0x000000931c931221 */ /* 0x000fce0000010000 */
.L_x_8936:
[----:B------:R-:W-:Y:S05]  /*2220*/  BSYNC B1 ;  /* 0x0000000000017941 */ /* 0x000fea0003800000 */
.L_x_8934:
        /* <DEDUP_REMOVED lines=9> */
.L_x_8945:
        /* <DEDUP_REMOVED lines=12> */
.L_x_8948:
[----:B------:R-:W-:-:S07]  /*2380*/  MOV R151, R34 ;  /* 0x0000002200977202 */ /* 0x000fce0000000f00 */
.L_x_8949:
[----:B------:R-:W-:Y:S05]  /*2390*/  BSYNC B2 ;  /* 0x0000000000027941 */ /* 0x000fea0003800000 */
.L_x_8947:
        /* <DEDUP_REMOVED lines=16> */
.L_x_8953:
[----:B------:R-:W-:Y:S05]  /*24a0*/  BSYNC B3 ;  /* 0x0000000000037941 */ /* 0x000fea0003800000 */
.L_x_8952:
        /* <DEDUP_REMOVED lines=44> */
.L_x_8951:
[----:B------:R-:W-:Y:S05]  /*2770*/  BSYNC B2 ;  /* 0x0000000000027941 */ /* 0x000fea0003800000 */
.L_x_8950:
[----:B-----5:R-:W-:Y:S01]  /*2780*/  PRMT R141, R133, 0x7632, R141 ;  /* 0x00007632858d7816 */ /* 0x020fe2000000008d */
[----:B------:R-:W-:Y:S01]  /*2790*/  IMAD.MOV.U32 R143, RZ, RZ, 0x2f800000 ;  /* 0x2f800000ff8f7424 */ /* 0x000fe200078e00ff */
[----:B------:R-:W-:Y:S02]  /*27a0*/  I2FP.F32.U32 R140, R151 ;  /* 0x00000097008c7245 */ /* 0x000fe40000201000 */
[----:B------:R-:W-:-:S03]  /*27b0*/  SHF.L.U32 R141, R141, 0x10, RZ ;  /* 0x000000108d8d7819 */ /* 0x000fc600000006ff */
[----:B------:R-:W-:Y:S02]  /*27c0*/  FFMA.FTZ R140, R140, R143, 1.1641532182693481445e-10 ;  /* 0x2f0000008c8c7423 */ /* 0x000fe4000001008f */
[----:B------:R-:W-:-:S03]  /*27d0*/  FMUL.FTZ R141, R141, UR11 ;  /* 0x0000000b8d8d7c20 */ /* 0x000fc60008410000 */
[----:B------:R-:W-:Y:S01]  /*27e0*/  FSETP.GTU.FTZ.AND P3, PT, R140, UR8, PT ;  /* 0x000000088c007c0b */ /* 0x000fe2000bf7c000 */
[----:B------:R-:W-:-:S03]  /*27f0*/  FMUL.FTZ R141, R141, UR10 ;  /* 0x0000000a8d8d7c20 */ /* 0x000fc60008410000 */
[----:B------:R-:W-:Y:S02]  /*2800*/  SEL R148, RZ, 0x1, P3 ;  /* 0x00000001ff947807 */ /* 0x000fe40001800000 */
[----:B------:R-:W-:Y:S02]  /*2810*/  FSEL R140, R141, RZ, !P3 ;  /* 0x000000ff8d8c7208 */ /* 0x000fe40005800000 */
[----:B------:R-:W-:-:S03]  /*2820*/  @P1 PRMT R141, R137, 0x7632, R141 ;  /* 0x00007632898d1816 */ /* 0x000fc6000000008d */
[----:B------:R-:W-:Y:S02]  /*2830*/  FMUL.FTZ R149, R59, R140 ;  /* 0x0000008c3b957220 */ /* 0x000fe40000410000 */
[----:B------:R-:W-:-:S04]  /*2840*/  @P1 IMAD.U32 R142, R141, 0x10000, RZ ;  /* 0x000100008d8e1824 */ /* 0x000fc800078e00ff */
[----:B------:R-:W-:-:S07]  /*2850*/  @P1 FADD.FTZ R149, R142, R149 ;  /* 0x000000958e951221 */ /* 0x000fce0000010000 */
.L_x_8946:
[----:B------:R-:W-:Y:S05]  /*2860*/  BSYNC B1 ;  /* 0x0000000000017941 */ /* 0x000fea0003800000 */
.L_x_8944:
        /* <DEDUP_REMOVED lines=8> */
.L_x_8955:
        /* <DEDUP_REMOVED lines=12> */
.L_x_8958:
[----:B------:R-:W-:-:S07]  /*29b0*/  IMAD.MOV.U32 R153, RZ, RZ, R34 ;  /* 0x000000ffff997224 */ /* 0x000fce00078e0022 */
.L_x_8959:
[----:B------:R-:W-:Y:S05]  /*29c0*/  BSYNC B2 ;  /* 0x0000000000027941 */ /* 0x000fea0003800000 */
.L_x_8957:
        /* <DEDUP_REMOVED lines=16> */
.L_x_8963:
[----:B------:R-:W-:Y:S05]  /*2ad0*/  BSYNC B3 ;  /* 0x0000000000037941 */ /* 0x000fea0003800000 */
.L_x_8962:
        /* <DEDUP_REMOVED lines=44> */
.L_x_8961:
[----:B------:R-:W-:Y:S05]  /*2da0*/  BSYNC B2 ;  /* 0x0000000000027941 */ /* 0x000fea0003800000 */
.L_x_8960:
        /* <DEDUP_REMOVED lines=10> */
[----:B------:R-:W-:-:S04]  /*2e50*/  FMUL.FTZ R151, R52, R141 ;  /* 0x0000008d34977220 */ /* 0x000fc80000410000 */
[----:B------:R-:W-:-:S07]  /*2e60*/  @P1 FADD.FTZ R151, R28, R151 ;  /* 0x000000971c971221 */ /* 0x000fce0000010000 */
.L_x_8956:
[----:B------:R-:W-:Y:S05]  /*2e70*/  BSYNC B1 ;  /* 0x0000000000017941 */ /* 0x000fea0003800000 */
.L_x_8954:
        /* <DEDUP_REMOVED lines=9> */
.L_x_8965:
        /* <DEDUP_REMOVED lines=12> */
.L_x_8968:
[----:B------:R-:W-:-:S07]  /*2fd0*/  MOV R155, R34 ;  /* 0x00000022009b7202 */ /* 0x000fce0000000f00 */
.L_x_8969:
[----:B------:R-:W-:Y:S05]  /*2fe0*/  BSYNC B2 ;  /* 0x0000000000027941 */ /* 0x000fea0003800000 */
.L_x_8967:
        /* <DEDUP_REMOVED lines=16> */
.L_x_8973:
[----:B------:R-:W-:Y:S05]  /*30f0*/  BSYNC B3 ;  /* 0x0000000000037941 */ /* 0x000fea0003800000 */
.L_x_8972:
        /* <DEDUP_REMOVED lines=44> */
.L_x_8971:
[----:B------:R-:W-:Y:S05]  /*33c0*/  BSYNC B2 ;  /* 0x0000000000027941 */ /* 0x000fea0003800000 */
.L_x_8970:
        /* <DEDUP_REMOVED lines=14> */
.L_x_8966:
[----:B------:R-:W-:Y:S05]  /*34b0*/  BSYNC B1 ;  /* 0x0000000000017941 */ /* 0x000fea0003800000 */
.L_x_8964:
        /* <DEDUP_REMOVED lines=8> */
.L_x_8975:
        /* <DEDUP_REMOVED lines=12> */
.L_x_8978:
[----:B------:R-:W-:-:S07]  /*3600*/  MOV R157, R34 ;  /* 0x00000022009d7202 */ /* 0x000fce0000000f00 */
.L_x_8979:
[----:B------:R-:W-:Y:S05]  /*3610*/  BSYNC B2 ;  /* 0x0000000000027941 */ /* 0x000fea0003800000 */
.L_x_8977:
        /* <DEDUP_REMOVED lines=16> */
.L_x_8983:
[----:B------:R-:W-:Y:S05]  /*3720*/  BSYNC B3 ;  /* 0x0000000000037941 */ /* 0x000fea0003800000 */
.L_x_8982:
        /* <DEDUP_REMOVED lines=44> */
.L_x_8981:
[----:B------:R-:W-:Y:S05]  /*39f0*/  BSYNC B2 ;  /* 0x0000000000027941 */ /* 0x000fea0003800000 */
.L_x_8980:
        /* <DEDUP_REMOVED lines=12> */
.L_x_8976:
[----:B------:R-:W-:Y:S05]  /*3ac0*/  BSYNC B1 ;  /* 0x0000000000017941 */ /* 0x000fea0003800000 */
.L_x_8974:
        /* <DEDUP_REMOVED lines=9> */
.L_x_8985:
        /* <DEDUP_REMOVED lines=12> */
.L_x_8988:
[----:B------:R-:W-:-:S07]  /*3c20*/  MOV R176, R34 ;  /* 0x0000002200b07202 */ /* 0x000fce0000000f00 */
.L_x_8989:
[----:B------:R-:W-:Y:S05]  /*3c30*/  BSYNC B2 ;  /* 0x0000000000027941 */ /* 0x000fea0003800000 */
.L_x_8987:
        /* <DEDUP_REMOVED lines=16> */
.L_x_8993:
[----:B------:R-:W-:Y:S05]  /*3d40*/  BSYNC B3 ;  /* 0x0000000000037941 */ /* 0x000fea0003800000 */
.L_x_8992:
        /* <DEDUP_REMOVED lines=44> */
.L_x_8991:
[----:B------:R-:W-:Y:S05]  /*4010*/  BSYNC B2 ;  /* 0x0000000000027941 */ /* 0x000fea0003800000 */
.L_x_8990:
        /* <DEDUP_REMOVED lines=14> */
.L_x_8986:
[----:B------:R-:W-:Y:S05]  /*4100*/  BSYNC B1 ;  /* 0x0000000000017941 */ /* 0x000fea0003800000 */
.L_x_8984:
        /* <DEDUP_REMOVED lines=29> */
.L_x_8995:
[----:B------:R-:W-:Y:S05]  /*42e0*/  BSYNC B1 ;  /* 0x0000000000017941 */ /* 0x000fea0003800000 */
.L_x_8994:
[----:B------:R-:W-:Y:S01]  /*42f0*/  VIADD R215, R215, 0x80 ;  /* 0x00000080d7d77836 */ /* 0x000fe20000000000 */
[----:B------:R-:W-:-:S07]  /*4300*/  IADD3 R213, R213, 0x80, RZ ;  /* 0x00000080d5d57810 */ /* 0x000fce0007ffe0ff */
.L_x_8913:
[----:B------:R-:W-:Y:S05]  /*4310*/  BSYNC B0 ;  /* 0x0000000000007941 */ /* 0x000fea0003800000 */
.L_x_8912:
        /* <DEDUP_REMOVED lines=20> */
.L_x_8999:
        /* <DEDUP_REMOVED lines=12> */
.L_x_9002:
[----:B------:R-:W-:-:S07]  /*4520*/  IMAD.MOV.U32 R159, RZ, RZ, R34 ;  /* 0x000000ffff9f7224 */ /* 0x000fce00078e0022 */
.L_x_9003:
[----:B------:R-:W-:Y:S05]  /*4530*/  BSYNC B2 ;  /* 0x0000000000027941 */ /* 0x000fea0003800000 */
.L_x_9001:
        /* <DEDUP_REMOVED lines=16> */
.L_x_9007:
[----:B------:R-:W-:Y:S05]  /*4640*/  BSYNC B3 ;  /* 0x0000000000037941 */ /* 0x000fea0003800000 */
.L_x_9006:
        /* <DEDUP_REMOVED lines=43> */
.L_x_9005:
[----:B------:R-:W-:Y:S05]  /*4900*/  BSYNC B2 ;  /* 0x0000000000027941 */ /* 0x000fea0003800000 */
.L_x_9004:
        /* <DEDUP_REMOVED lines=12> */
.L_x_9000:
[----:B------:R-:W-:Y:S05]  /*49d0*/  BSYNC B1 ;  /* 0x0000000000017941 */ /* 0x000fea0003800000 */
.L_x_8998:
        /* <DEDUP_REMOVED lines=9> */
.L_x_9009:
        /* <DEDUP_REMOVED lines=12> */
.L_x_9012:
[----:B------:R-:W-:-:S07]  /*4b30*/  MOV R144, R34 ;  /* 0x0000002200907202 */ /* 0x000fce0000000f00 */
.L_x_9013:
[----:B------:R-:W-:Y:S05]  /*4b40*/  BSYNC B2 ;  /* 0x0000000000027941 */ /* 0x000fea0003800000 */
.L_x_9011:
        /* <DEDUP_REMOVED lines=16> */
.L_x_9017:
[----:B------:R-:W-:Y:S05]  /*4c50*/  BSYNC B3 ;  /* 0x0000000000037941 */ /* 0x000fea0003800000 */
.L_x_9016:
        /* <DEDUP_REMOVED lines=44> */
.L_x_9015:
[----:B------:R-:W-:Y:S05]  /*4f20*/  BSYNC B2 ;  /* 0x0000000000027941 */ /* 0x000fea0003800000 */
.L_x_9014:
        /* <DEDUP_REMOVED lines=14> */
.L_x_9010:
[----:B------:R-:W-:Y:S05]  /*5010*/  BSYNC B1 ;  /* 0x0000000000017941 */ /* 0x000fea0003800000 */
.L_x_9008:
        /* <DEDUP_REMOVED lines=8> */
.L_x_9019:
        /* <DEDUP_REMOVED lines=12> */
.L_x_9022:
[----:B------:R-:W-:-:S07]  /*5160*/  MOV R146, R34 ;  /* 0x0000002200927202 */ /* 0x000fce0000000f00 */
.L_x_9023:
[----:B------:R-:W-:Y:S05]  /*5170*/  BSYNC B2 ;  /* 0x0000000000027941 */ /* 0x000fea0003800000 */
.L_x_9021:
        /* <DEDUP_REMOVED lines=16> */
.L_x_9027:
[----:B------:R-:W-:Y:S05]  /*5280*/  BSYNC B3 ;  /* 0x0000000000037941 */ /* 0x000fea0003800000 */
.L_x_9026:
        /* <DEDUP_REMOVED lines=44> */
.L_x_9025:
[----:B------:R-:W-:Y:S05]  /*5550*/  BSYNC B2 ;  /* 0x0000000000027941 */ /* 0x000fea0003800000 */
.L_x_9024:
        /* <DEDUP_REMOVED lines=12> */
.L_x_9020:
[----:B------:R-:W-:Y:S05]  /*5620*/  BSYNC B1 ;  /* 0x0000000000017941 */ /* 0x000fea0003800000 */
.L_x_9018:
        /* <DEDUP_REMOVED lines=9> */
.L_x_9029:
        /* <DEDUP_REMOVED lines=12> */
.L_x_9032:
[----:B------:R-:W-:-:S07]  /*5780*/  MOV R148, R34 ;  /* 0x0000002200947202 */ /* 0x000fce0000000f00 */
.L_x_9033:
[----:B------:R-:W-:Y:S05]  /*5790*/  BSYNC B2 ;  /* 0x0000000000027941 */ /* 0x000fea0003800000 */
.L_x_9031:
        /* <DEDUP_REMOVED lines=16> */
.L_x_9037:
[----:B------:R-:W-:Y:S05]  /*58a0*/  BSYNC B3 ;  /* 0x0000000000037941 */ /* 0x000fea0003800000 */
.L_x_9036:
        /* <DEDUP_REMOVED lines=44> */
.L_x_9035:
[----:B------:R-:W-:Y:S05]  /*5b70*/  BSYNC B2 ;  /* 0x0000000000027941 */ /* 0x000fea0003800000 */
.L_x_9034:
        /* <DEDUP_REMOVED lines=14> */
.L_x_9030:
[----:B------:R-:W-:Y:S05]  /*5c60*/  BSYNC B1 ;  /* 0x0000000000017941 */ /* 0x000fea0003800000 */
.L_x_9028:
        /* <DEDUP_REMOVED lines=8> */
.L_x_9039:
        /* <DEDUP_REMOVED lines=12> */
.L_x_9042:
[----:B------:R-:W-:-:S07]  /*5db0*/  MOV R150, R34 ;  /* 0x0000002200967202 */ /* 0x000fce0000000f00 */
.L_x_9043:
[----:B------:R-:W-:Y:S05]  /*5dc0*/  BSYNC B2 ;  /* 0x0000000000027941 */ /* 0x000fea0003800000 */
.L_x_9041:
        /* <DEDUP_REMOVED lines=16> */
.L_x_9047:
[----:B------:R-:W-:Y:S05]  /*5ed0*/  BSYNC B3 ;  /* 0x0000000000037941 */ /* 0x000fea0003800000 */
.L_x_9046:
        /* <DEDUP_REMOVED lines=44> */
.L_x_9045:
[----:B------:R-:W-:Y:S05]  /*61a0*/  BSYNC B2 ;  /* 0x0000000000027941 */ /* 0x000fea0003800000 */
.L_x_9044:
        /* <DEDUP_REMOVED lines=12> */
.L_x_9040:
[----:B------:R-:W-:Y:S05]  /*6270*/  BSYNC B1 ;  /* 0x0000000000017941 */ /* 0x000fea0003800000 */
.L_x_9038:
        /* <DEDUP_REMOVED lines=9> */
.L_x_9049:
        /* <DEDUP_REMOVED lines=12> */
.L_x_9052:
[----:B------:R-:W-:-:S07]  /*63d0*/  MOV R152, R34 ;  /* 0x0000002200987202 */ /* 0x000fce0000000f00 */
.L_x_9053:
[----:B------:R-:W-:Y:S05]  /*63e0*/  BSYNC B2 ;  /* 0x0000000000027941 */ /* 0x000fea0003800000 */
.L_x_9051:
        /* <DEDUP_REMOVED lines=16> */
.L_x_9057:
[----:B------:R-:W-:Y:S05]  /*64f0*/  BSYNC B3 ;  /* 0x0000000000037941 */ /* 0x000fea0003800000 */
.L_x_9056:
        /* <DEDUP_REMOVED lines=44> */
.L_x_9055:
[----:B------:R-:W-:Y:S05]  /*67c0*/  BSYNC B2 ;  /* 0x0000000000027941 */ /* 0x000fea0003800000 */
.L_x_9054:
        /* <DEDUP_REMOVED lines=14> */
.L_x_9050:
[----:B------:R-:W-:Y:S05]  /*68b0*/  BSYNC B1 ;  /* 0x0000000000017941 */ /* 0x000fea0003800000 */
.L_x_9048:
        /* <DEDUP_REMOVED lines=8> */
.L_x_9059:
        /* <DEDUP_REMOVED lines=12> */
.L_x_9062:
[----:B------:R-:W-:-:S07]  /*6a00*/  MOV R154, R34 ;  /* 0x00000022009a7202 */ /* 0x000fce0000000f00 */
.L_x_9063:
[----:B------:R-:W-:Y:S05]  /*6a10*/  BSYNC B2 ;  /* 0x0000000000027941 */ /* 0x000fea0003800000 */
.L_x_9061:
        /* <DEDUP_REMOVED lines=16> */
.L_x_9067:
[----:B------:R-:W-:Y:S05]  /*6b20*/  BSYNC B3 ;  /* 0x0000000000037941 */ /* 0x000fea0003800000 */
.L_x_9066:
        /* <DEDUP_REMOVED lines=44> */
.L_x_9065:
[----:B------:R-:W-:Y:S05]  /*6df0*/  BSYNC B2 ;  /* 0x0000000000027941 */ /* 0x000fea0003800000 */
.L_x_9064:
        /* <DEDUP_REMOVED lines=12> */
.L_x_9060:
[----:B------:R-:W-:Y:S05]  /*6ec0*/  BSYNC B1 ;  /* 0x0000000000017941 */ /* 0x000fea0003800000 */
.L_x_9058:
        /* <DEDUP_REMOVED lines=9> */
.L_x_9069:
        /* <DEDUP_REMOVED lines=12> */
.L_x_9072:
[----:B------:R-:W-:-:S07]  /*7020*/  MOV R156, R34 ;  /* 0x00000022009c7202 */ /* 0x000fce0000000f00 */
.L_x_9073:
[----:B------:R-:W-:Y:S05]  /*7030*/  BSYNC B2 ;  /* 0x0000000000027941 */ /* 0x000fea0003800000 */
.L_x_9071:
        /* <DEDUP_REMOVED lines=16> */
.L_x_9077:
[----:B------:R-:W-:Y:S05]  /*7140*/  BSYNC B3 ;  /* 0x0000000000037941 */ /* 0x000fea0003800000 */
.L_x_9076:
        /* <DEDUP_REMOVED lines=44> */
.L_x_9075:
[----:B------:R-:W-:Y:S05]  /*7410*/  BSYNC B2 ;  /* 0x0000000000027941 */ /* 0x000fea0003800000 */
.L_x_9074:
        /* <DEDUP_REMOVED lines=14> */
.L_x_9070:
[----:B------:R-:W-:Y:S05]  /*7500*/  BSYNC B1 ;  /* 0x0000000000017941 */ /* 0x000fea0003800000 */
.L_x_9068:
        /* <DEDUP_REMOVED lines=24> */
[----:B-1----:R-:W-:Y:S01]  /*7690*/  IMAD.WIDE.U32 R140, R213, 0x8, R140 ;  /* 0x00000008d58c7825 */ /* 0x002fe200078e008c */
[----:B------:R-:W-:Y:S02]  /*76a0*/  LOP3.LUT R142, R196, R142, R194, 0xfe, !PT ;  /* 0x0000008ec48e7212 */ /* 0x000fe400078efec2 */
[----:B------:R-:W-:Y:S02]  /*76b0*/  LOP3.LUT R143, R217, R197, RZ, 0xfc, !PT ;  /* 0x000000c5d98f7212 */ /* 0x000fe400078efcff */
[----:B------:R-:W-:-:S05]  /*76c0*/  LOP3.LUT R142, R142, 0xff, R35, 0xf8, !PT ;  /* 0x000000ff8e8e7812 */ /* 0x000fca00078ef823 */
[----:B------:R2:W-:Y:S02]  /*76d0*/  STG.E.64 desc[UR4][R140.64], R142 ;  /* 0x0000008e8c007986 */ /* 0x0005e4000c101b04 */
.L_x_9079:
[----:B------:R-:W-:Y:S05]  /*76e0*/  BSYNC B1 ;  /* 0x0000000000017941 */ /* 0x000fea0003800000 */
.L_x_9078:
[----:B------:R-:W-:Y:S01]  /*76f0*/  VIADD R215, R215, 0x80 ;  /* 0x00000080d7d77836 */ /* 0x000fe20000000000 */
[----:B------:R-:W-:-:S07]  /*7700*/  IADD3 R213, R213, 0x80, RZ ;  /* 0x00000080d5d57810 */ /* 0x000fce0007ffe0ff */
.L_x_8997:
[----:B------:R-:W-:Y:S05]  /*7710*/  BSYNC B0 ;  /* 0x0000000000007941 */ /* 0x000fea0003800000 */
.L_x_8996:
        /* <DEDUP_REMOVED lines=20> */
.L_x_9083:
        /* <DEDUP_REMOVED lines=12> */
.L_x_9086:
[----:B------:R-:W-:-:S07]  /*7920*/  IMAD.MOV.U32 R176, RZ, RZ, R34 ;  /* 0x000000ffffb07224 */ /* 0x000fce00078e0022 */
.L_x_9087:
[----:B------:R-:W-:Y:S05]  /*7930*/  BSYNC B2 ;  /* 0x0000000000027941 */ /* 0x000fea0003800000 */
.L_x_9085:
        /* <DEDUP_REMOVED lines=16> */
.L_x_9091:
[----:B------:R-:W-:Y:S05]  /*7a40*/  BSYNC B3 ;  /* 0x0000000000037941 */ /* 0x000fea0003800000 */
.L_x_9090:
        /* <DEDUP_REMOVED lines=43> */
.L_x_9089:
[----:B------:R-:W-:Y:S05]  /*7d00*/  BSYNC B2 ;  /* 0x0000000000027941 */ /* 0x000fea0003800000 */
.L_x_9088:
        /* <DEDUP_REMOVED lines=12> */
.L_x_9084:
[----:B------:R-:W-:Y:S05]  /*7dd0*/  BSYNC B1 ;  /* 0x0000000000017941 */ /* 0x000fea0003800000 */
.L_x_9082:
        /* <DEDUP_REMOVED lines=9> */
.L_x_9093:
        /* <DEDUP_REMOVED lines=12> */
.L_x_9096:
[----:B------:R-:W-:-:S07]  /*7f30*/  MOV R144, R34 ;  /* 0x0000002200907202 */ /* 0x000fce0000000f00 */
.L_x_9097:
[----:B------:R-:W-:Y:S05]  /*7f40*/  BSYNC B2 ;  /* 0x0000000000027941 */ /* 0x000fea0003800000 */
.L_x_9095:
        /* <DEDUP_REMOVED lines=16> */
.L_x_9101:
[----:B------:R-:W-:Y:S05]  /*8050*/  BSYNC B3 ;  /* 0x0000000000037941 */ /* 0x000fea0003800000 */
.L_x_9100:
        /* <DEDUP_REMOVED lines=44> */
.L_x_9099:
[----:B------:R-:W-:Y:S05]  /*8320*/  BSYNC B2 ;  /* 0x0000000000027941 */ /* 0x000fea0003800000 */
.L_x_9098:
        /* <DEDUP_REMOVED lines=14> */
.L_x_9094:
[----:B------:R-:W-:Y:S05]  /*8410*/  BSYNC B1 ;  /* 0x0000000000017941 */ /* 0x000fea0003800000 */
.L_x_9092:
        /* <DEDUP_REMOVED lines=8> */
.L_x_9103:
        /* <DEDUP_REMOVED lines=12> */
.L_x_9106:
[----:B------:R-:W-:-:S07]  /*8560*/  MOV R146, R34 ;  /* 0x0000002200927202 */ /* 0x000fce0000000f00 */
.L_x_9107:
[----:B------:R-:W-:Y:S05]  /*8570*/  BSYNC B2 ;  /* 0x0000000000027941 */ /* 0x000fea0003800000 */
.L_x_9105:
        /* <DEDUP_REMOVED lines=16> */
.L_x_9111:
[----:B------:R-:W-:Y:S05]  /*8680*/  BSYNC B3 ;  /* 0x0000000000037941 */ /* 0x000fea0003800000 */
.L_x_9110:
        /* <DEDUP_REMOVED lines=44> */
.L_x_9109:
[----:B------:R-:W-:Y:S05]  /*8950*/  BSYNC B2 ;  /* 0x0000000000027941 */ /* 0x000fea0003800000 */
.L_x_9108:
        /* <DEDUP_REMOVED lines=12> */
.L_x_9104:
[----:B------:R-:W-:Y:S05]  /*8a20*/  BSYNC B1 ;  /* 0x0000000000017941 */ /* 0x000fea0003800000 */
.L_x_9102:
        /* <DEDUP_REMOVED lines=9> */
.L_x_9113:
        /* <DEDUP_REMOVED lines=12> */
.L_x_9116:
[----:B------:R-:W-:-:S07]  /*8b80*/  MOV R148, R34 ;  /* 0x0000002200947202 */ /* 0x000fce0000000f00 */
.L_x_9117:
[----:B------:R-:W-:Y:S05]  /*8b90*/  BSYNC B2 ;  /* 0x0000000000027941 */ /* 0x000fea0003800000 */
.L_x_9115:
        /* <DEDUP_REMOVED lines=16> */
.L_x_9121:
[----:B------:R-:W-:Y:S05]  /*8ca0*/  BSYNC B3 ;  /* 0x0000000000037941 */ /* 0x000fea0003800000 */
.L_x_9120:
        /* <DEDUP_REMOVED lines=44> */
.L_x_9119:
[----:B------:R-:W-:Y:S05]  /*8f70*/  BSYNC B2 ;  /* 0x0000000000027941 */ /* 0x000fea0003800000 */
.L_x_9118:
        /* <DEDUP_REMOVED lines=14> */
.L_x_9114:
[----:B------:R-:W-:Y:S05]  /*9060*/  BSYNC B1 ;  /* 0x0000000000017941 */ /* 0x000fea0003800000 */
.L_x_9112:
        /* <DEDUP_REMOVED lines=8> */
.L_x_9123:
        /* <DEDUP_REMOVED lines=12> */
.L_x_9126:
[----:B------:R-:W-:-:S07]  /*91b0*/  MOV R150, R34 ;  /* 0x0000002200967202 */ /* 0x000fce0000000f00 */
.L_x_9127:
[----:B------:R-:W-:Y:S05]  /*91c0*/  BSYNC B2 ;  /* 0x0000000000027941 */ /* 0x000fea0003800000 */
.L_x_9125:
        /* <DEDUP_REMOVED lines=16> */
.L_x_9131:
[----:B------:R-:W-:Y:S05]  /*92d0*/  BSYNC B3 ;  /* 0x0000000000037941 */ /* 0x000fea0003800000 */
.L_x_9130:
        /* <DEDUP_REMOVED lines=44> */
.L_x_9129:
[----:B------:R-:W-:Y:S05]  /*95a0*/  BSYNC B2 ;  /* 0x0000000000027941 */ /* 0x000fea0003800000 */
.L_x_9128:
        /* <DEDUP_REMOVED lines=12> */
.L_x_9124:
[----:B------:R-:W-:Y:S05]  /*9670*/  BSYNC B1 ;  /* 0x0000000000017941 */ /* 0x000fea0003800000 */
.L_x_9122:
        /* <DEDUP_REMOVED lines=9> */
.L_x_9133:
        /* <DEDUP_REMOVED lines=12> */
.L_x_9136:
[----:B------:R-:W-:-:S07]  /*97d0*/  MOV R152, R34 ;  /* 0x0000002200987202 */ /* 0x000fce0000000f00 */
.L_x_9137:
[----:B------:R-:W-:Y:S05]  /*97e0*/  BSYNC B2 ;  /* 0x0000000000027941 */ /* 0x000fea0003800000 */
.L_x_9135:
        /* <DEDUP_REMOVED lines=16> */
.L_x_9141:
[----:B------:R-:W-:Y:S05]  /*98f0*/  BSYNC B3 ;  /* 0x0000000000037941 */ /* 0x000fea0003800000 */
.L_x_9140:
        /* <DEDUP_REMOVED lines=44> */
.L_x_9139:
[----:B------:R-:W-:Y:S05]  /*9bc0*/  BSYNC B2 ;  /* 0x0000000000027941 */ /* 0x000fea0003800000 */
.L_x_9138:
        /* <DEDUP_REMOVED lines=14> */
.L_x_9134:
[----:B------:R-:W-:Y:S05]  /*9cb0*/  BSYNC B1 ;  /* 0x0000000000017941 */ /* 0x000fea0003800000 */
.L_x_9132:
        /* <DEDUP_REMOVED lines=8> */
.L_x_9143:
        /* <DEDUP_REMOVED lines=12> */
.L_x_9146:
[----:B------:R-:W-:-:S07]  /*9e00*/  MOV R154, R34 ;  /* 0x00000022009a7202 */ /* 0x000fce0000000f00 */
.L_x_9147:
[----:B------:R-:W-:Y:S05]  /*9e10*/  BSYNC B2 ;  /* 0x0000000000027941 */ /* 0x000fea0003800000 */
.L_x_9145:
        /* <DEDUP_REMOVED lines=16> */
.L_x_9151:
[----:B------:R-:W-:Y:S05]  /*9f20*/  BSYNC B3 ;  /* 0x0000000000037941 */ /* 0x000fea0003800000 */
.L_x_9150:
        /* <DEDUP_REMOVED lines=44> */
.L_x_9149:
[----:B------:R-:W-:Y:S05]  /*a1f0*/  BSYNC B2 ;  /* 0x0000000000027941 */ /* 0x000fea0003800000 */
.L_x_9148:
        /* <DEDUP_REMOVED lines=12> */
.L_x_9144:
[----:B------:R-:W-:Y:S05]  /*a2c0*/  BSYNC B1 ;  /* 0x0000000000017941 */ /* 0x000fea0003800000 */
.L_x_9142:
        /* <DEDUP_REMOVED lines=9> */
.L_x_9153:
        /* <DEDUP_REMOVED lines=12> */
.L_x_9156:
[----:B------:R-:W-:-:S07]  /*a420*/  MOV R156, R34 ;  /* 0x00000022009c7202 */ /* 0x000fce0000000f00 */
.L_x_9157:
[----:B------:R-:W-:Y:S05]  /*a430*/  BSYNC B2 ;  /* 0x0000000000027941 */ /* 0x000fea0003800000 */
.L_x_9155:
        /* <DEDUP_REMOVED lines=16> */
.L_x_9161:
[----:B------:R-:W-:Y:S05]  /*a540*/  BSYNC B3 ;  /* 0x0000000000037941 */ /* 0x000fea0003800000 */
.L_x_9160:
        /* <DEDUP_REMOVED lines=44> */
.L_x_9159:
[----:B------:R-:W-:Y:S05]  /*a810*/  BSYNC B2 ;  /* 0x0000000000027941 */ /* 0x000fea0003800000 */
.L_x_9158:
        /* <DEDUP_REMOVED lines=14> */
.L_x_9154:
[----:B------:R-:W-:Y:S05]  /*a900*/  BSYNC B1 ;  /* 0x0000000000017941 */ /* 0x000fea0003800000 */
.L_x_9152:
        /* <DEDUP_REMOVED lines=29> */
.L_x_9163:
[----:B------:R-:W-:Y:S05]  /*aae0*/  BSYNC B1 ;  /* 0x0000000000017941 */ /* 0x000fea0003800000 */
.L_x_9162:
[----:B------:R-:W-:Y:S01]  /*aaf0*/  VIADD R215, R215, 0x80 ;  /* 0x00000080d7d77836 */ /* 0x000fe20000000000 */
[----:B------:R-:W-:-:S07]  /*ab00*/  IADD3 R213, R213, 0x80, RZ ;  /* 0x00000080d5d57810 */ /* 0x000fce0007ffe0ff */
.L_x_9081:
[----:B------:R-:W-:Y:S05]  /*ab10*/  BSYNC B0 ;  /* 0x0000000000007941 */ /* 0x000fea0003800000 */
.L_x_9080:
        /* <DEDUP_REMOVED lines=19> */
.L_x_9167:
        /* <DEDUP_REMOVED lines=12> */
.L_x_9170:
[----:B------:R-:W-:-:S07]  /*ad10*/  IMAD.MOV.U32 R174, RZ, RZ, R34 ;  /* 0x000000ffffae7224 */ /* 0x000fce00078e0022 */
.L_x_9171:
[----:B------:R-:W-:Y:S05]  /*ad20*/  BSYNC B2 ;  /* 0x0000000000027941 */ /* 0x000fea0003800000 */
.L_x_9169:
        /* <DEDUP_REMOVED lines=16> */
.L_x_9175:
[----:B------:R-:W-:Y:S05]  /*ae30*/  BSYNC B3 ;  /* 0x0000000000037941 */ /* 0x000fea0003800000 */
.L_x_9174:
        /* <DEDUP_REMOVED lines=43> */
.L_x_9173:
[----:B------:R-:W-:Y:S05]  /*b0f0*/  BSYNC B2 ;  /* 0x0000000000027941 */ /* 0x000fea0003800000 */
.L_x_9172:
        /* <DEDUP_REMOVED lines=12> */
.L_x_9168:
[----:B------:R-:W-:Y:S05]  /*b1c0*/  BSYNC B1 ;  /* 0x0000000000017941 */ /* 0x000fea0003800000 */
.L_x_9166:
        /* <DEDUP_REMOVED lines=9> */
.L_x_9177:
        /* <DEDUP_REMOVED lines=12> */
.L_x_9180:
[----:B------:R-:W-:-:S07]  /*b320*/  MOV R144, R34 ;  /* 0x0000002200907202 */ /* 0x000fce0000000f00 */
.L_x_9181:
[----:B------:R-:W-:Y:S05]  /*b330*/  BSYNC B2 ;  /* 0x0000000000027941 */ /* 0x000fea0003800000 */
.L_x_9179:
        /* <DEDUP_REMOVED lines=16> */
.L_x_9185:
[----:B------:R-:W-:Y:S05]  /*b440*/  BSYNC B3 ;  /* 0x0000000000037941 */ /* 0x000fea0003800000 */
.L_x_9184:
        /* <DEDUP_REMOVED lines=44> */
.L_x_9183:
[----:B------:R-:W-:Y:S05]  /*b710*/  BSYNC B2 ;  /* 0x0000000000027941 */ /* 0x000fea0003800000 */
.L_x_9182:
        /* <DEDUP_REMOVED lines=14> */
.L_x_9178:
[----:B------:R-:W-:Y:S05]  /*b800*/  BSYNC B1 ;  /* 0x0000000000017941 */ /* 0x000fea0003800000 */
.L_x_9176:
        /* <DEDUP_REMOVED lines=8> */
.L_x_9187:
        /* <DEDUP_REMOVED lines=12> */
.L_x_9190:
[----:B------:R-:W-:-:S07]  /*b950*/  MOV R146, R34 ;  /* 0x0000002200927202 */ /* 0x000fce0000000f00 */
.L_x_9191:
[----:B------:R-:W-:Y:S05]  /*b960*/  BSYNC B2 ;  /* 0x0000000000027941 */ /* 0x000fea0003800000 */
.L_x_9189:
        /* <DEDUP_REMOVED lines=16> */
.L_x_9195:
[----:B------:R-:W-:Y:S05]  /*ba70*/  BSYNC B3 ;  /* 0x0000000000037941 */ /* 0x000fea0003800000 */
.L_x_9194:
        /* <DEDUP_REMOVED lines=44> */
.L_x_9193:
[----:B------:R-:W-:Y:S05]  /*bd40*/  BSYNC B2 ;  /* 0x0000000000027941 */ /* 0x000fea0003800000 */
.L_x_9192:
        /* <DEDUP_REMOVED lines=12> */
.L_x_9188:
[----:B------:R-:W-:Y:S05]  /*be10*/  BSYNC B1 ;  /* 0x0000000000017941 */ /* 0x000fea0003800000 */
.L_x_9186:
        /* <DEDUP_REMOVED lines=9> */
.L_x_9197:
        /* <DEDUP_REMOVED lines=12> */
.L_x_9200:
[----:B------:R-:W-:-:S07]  /*bf70*/  MOV R148, R34 ;  /* 0x0000002200947202 */ /* 0x000fce0000000f00 */
.L_x_9201:
[----:B------:R-:W-:Y:S05]  /*bf80*/  BSYNC B2 ;  /* 0x0000000000027941 */ /* 0x000fea0003800000 */
.L_x_9199:
        /* <DEDUP_REMOVED lines=16> */
.L_x_9205:
[----:B------:R-:W-:Y:S05]  /*c090*/  BSYNC B3 ;  /* 0x0000000000037941 */ /* 0x000fea0003800000 */
.L_x_9204:
        /* <DEDUP_REMOVED lines=44> */
.L_x_9203:
[----:B------:R-:W-:Y:S05]  /*c360*/  BSYNC B2 ;  /* 0x0000000000027941 */ /* 0x000fea0003800000 */
.L_x_9202:
        /* <DEDUP_REMOVED lines=14> */
.L_x_9198:
[----:B------:R-:W-:Y:S05]  /*c450*/  BSYNC B1 ;  /* 0x0000000000017941 */ /* 0x000fea0003800000 */
.L_x_9196:
        /* <DEDUP_REMOVED lines=8> */
.L_x_9207:
        /* <DEDUP_REMOVED lines=12> */
.L_x_9210:
[----:B------:R-:W-:-:S07]  /*c5a0*/  MOV R150, R34 ;  /* 0x0000002200967202 */ /* 0x000fce0000000f00 */
.L_x_9211:
[----:B------:R-:W-:Y:S05]  /*c5b0*/  BSYNC B2 ;  /* 0x0000000000027941 */ /* 0x000fea0003800000 */
.L_x_9209:
        /* <DEDUP_REMOVED lines=16> */
.L_x_9215:
[----:B------:R-:W-:Y:S05]  /*c6c0*/  BSYNC B3 ;  /* 0x0000000000037941 */ /* 0x000fea0003800000 */
.L_x_9214:
        /* <DEDUP_REMOVED lines=44> */
.L_x_9213:
[----:B------:R-:W-:Y:S05]  /*c990*/  BSYNC B2 ;  /* 0x0000000000027941 */ /* 0x000fea0003800000 */
.L_x_9212:
        /* <DEDUP_REMOVED lines=12> */
.L_x_9208:
[----:B------:R-:W-:Y:S05]  /*ca60*/  BSYNC B1 ;  /* 0x0000000000017941 */ /* 0x000fea0003800000 */
.L_x_9206:
        /* <DEDUP_REMOVED lines=9> */
.L_x_9217:
        /* <DEDUP_REMOVED lines=12> */
.L_x_9220:
[----:B------:R-:W-:-:S07]  /*cbc0*/  MOV R152, R34 ;  /* 0x0000002200987202 */ /* 0x000fce0000000f00 */
.L_x_9221:
[----:B------:R-:W-:Y:S05]  /*cbd0*/  BSYNC B2 ;  /* 0x0000000000027941 */ /* 0x000fea0003800000 */
.L_x_9219:
        /* <DEDUP_REMOVED lines=16> */
.L_x_9225:
[----:B------:R-:W-:Y:S05]  /*cce0*/  BSYNC B3 ;  /* 0x0000000000037941 */ /* 0x000fea0003800000 */
.L_x_9224:
        /* <DEDUP_REMOVED lines=44> */
.L_x_9223:
[----:B------:R-:W-:Y:S05]  /*cfb0*/  BSYNC B2 ;  /* 0x0000000000027941 */ /* 0x000fea0003800000 */
.L_x_9222:
        /* <DEDUP_REMOVED lines=14> */
.L_x_9218:
[----:B------:R-:W-:Y:S05]  /*d0a0*/  BSYNC B1 ;  /* 0x0000000000017941 */ /* 0x000fea0003800000 */
.L_x_9216:
        /* <DEDUP_REMOVED lines=8> */
.L_x_9227:
        /* <DEDUP_REMOVED lines=12> */
.L_x_9230:
[----:B------:R-:W-:-:S07]  /*d1f0*/  MOV R154, R34 ;  /* 0x00000022009a7202 */ /* 0x000fce0000000f00 */
.L_x_9231:
[----:B------:R-:W-:Y:S05]  /*d200*/  BSYNC B2 ;  /* 0x0000000000027941 */ /* 0x000fea0003800000 */
.L_x_9229:
        /* <DEDUP_REMOVED lines=16> */
.L_x_9235:
[----:B------:R-:W-:Y:S05]  /*d310*/  BSYNC B3 ;  /* 0x0000000000037941 */ /* 0x000fea0003800000 */
.L_x_9234:
        /* <DEDUP_REMOVED lines=44> */
.L_x_9233:
[----:B------:R-:W-:Y:S05]  /*d5e0*/  BSYNC B2 ;  /* 0x0000000000027941 */ /* 0x000fea0003800000 */
.L_x_9232:
        /* <DEDUP_REMOVED lines=12> */
.L_x_9228:
[----:B------:R-:W-:Y:S05]  /*d6b0*/  BSYNC B1 ;  /* 0x0000000000017941 */ /* 0x000fea0003800000 */
.L_x_9226:
        /* <DEDUP_REMOVED lines=9> */
.L_x_9237:
        /* <DEDUP_REMOVED lines=12> */
.L_x_9240:
[----:B------:R-:W-:-:S07]  /*d810*/  MOV R156, R34 ;  /* 0x00000022009c7202 */ /* 0x000fce0000000f00 */
.L_x_9241:
[----:B------:R-:W-:Y:S05]  /*d820*/  BSYNC B2 ;  /* 0x0000000000027941 */ /* 0x000fea0003800000 */
.L_x_9239:
        /* <DEDUP_REMOVED lines=16> */
.L_x_9245:
[----:B------:R-:W-:Y:S05]  /*d930*/  BSYNC B3 ;  /* 0x0000000000037941 */ /* 0x000fea0003800000 */
.L_x_9244:
        /* <DEDUP_REMOVED lines=44> */
.L_x_9243:
[----:B------:R-:W-:Y:S05]  /*dc00*/  BSYNC B2 ;  /* 0x0000000000027941 */ /* 0x000fea0003800000 */
.L_x_9242:
        /* <DEDUP_REMOVED lines=14> */
.L_x_9238:
[----:B------:R-:W-:Y:S05]  /*dcf0*/  BSYNC B1 ;  /* 0x0000000000017941 */ /* 0x000fea0003800000 */
.L_x_9236:
[----:B------:R-:W1:Y:S01]  /*dd00*/  LDC.64 R194, c[0x0][0x238] ;  /* 0x00008e00ffc27b82 */ /* 0x000e620000000a00 */
[----:B------:R-:W-:Y:S02]  /*dd10*/  F2FP.BF16.F32.PACK_AB R143, R211, R209 ;  /* 0x000000d1d38f723e */ /* 0x000fe400000010ff */
[----:B------:R-:W-:Y:S02]  /*dd20*/  F2FP.BF16.F32.PACK_AB R142, R207, R205 ;  /* 0x000000cdcf8e723e */ /* 0x000fe400000010ff */
[----:B------:R-:W-:Y:S02]  /*dd30*/  F2FP.BF16.F32.PACK_AB R141, R203, R201 ;  /* 0x000000c9cb8d723e */ /* 0x000fe400000010ff */
[----:B------:R-:W-:Y:S01]  /*dd40*/  F2FP.BF16.F32.PACK_AB R140, R199, R193 ;  /* 0x000000c1c78c723e */ /* 0x000fe200000010ff */
[----:B-1----:R-:W-:-:S05]  /*dd50*/  IMAD.WIDE.U32 R194, R215, 0x10, R194 ;  /* 0x00000010d7c27825 */ /* 0x002fca00078e00c2 */
        /* <DEDUP_REMOVED lines=22> */
.L_x_9165:
[----:B------:R-:W-:Y:S05]  /*dec0*/  BSYNC B0 ;  /* 0x0000000000007941 */ /* 0x000fea0003800000 */
.L_x_9164:
[----:B-1234-:R-:W-:Y:S01]  /*ded0*/  FADD.FTZ R140, RZ, R33 ;  /* 0x00000021ff8c7221 */ /* 0x01efe20000010000 */
        /* <DEDUP_REMOVED lines=128> */
.L_x_9266:
        /* <DEDUP_REMOVED lines=14> */
[----:B0-----:R-:W-:-:S10]  /*e7c0*/  IMAD.MOV.U32 R172, RZ, RZ, RZ ;  /* 0x000000ffffac7224 */ /* 0x001fd400078e00ff */
[----:B------:R-:W-:Y:S01]  /*e7d0*/  @!P0 IADD3 R142, R142, R197, RZ ;  /* 0x000000c58e8e8210 */ /* 0x000fe20007ffe0ff */
[----:B------:R-:W-:Y:S01]  /*e7e0*/  @!P0 IMAD.MOV.U32 R172, RZ, RZ, R31 ;  /* 0x000000ffffac8224 */ /* 0x000fe200078e001f */
[----:B------:R-:W-:Y:S01]  /*e7f0*/  ISETP.NE.AND P6, PT, R162, RZ, PT ;  /* 0x000000ffa200720c */ /* 0x000fe20003fc5270 */
[----:B------:R-:W-:Y:S03]  /*e800*/  BSSY B0, `(.L_x_9247) ;  /* 0x00000cc000007945 */ /* 0x000fe60003800000 */
[----:B------:R-:W0:Y:S01]  /*e810*/  SHFL.DOWN PT, R197, R172, 0x2, 0x1f ;  /* 0x08401f00acc57f89 */ /* 0x000e2200000e0000 */
[----:B------:R-:W1:Y:S01]  /*e820*/  @!P2 LDC.64 R140, c[0x0][0x250] ;  /* 0x00009400ff8cab82 */ /* 0x000e620000000a00 */
[----:B0-----:R-:W-:Y:S02]  /*e830*/  IADD3 R176, R197, R172, RZ ;  /* 0x000000acc5b07210 */ /* 0x001fe40007ffe0ff */
[----:B------:R-:W-:-:S02]  /*e840*/  I2FP.F32.S32 R182, R197 ;  /* 0x000000c500b67245 */ /* 0x000fc40000201400 */
[----:B------:R-:W-:Y:S01]  /*e850*/  I2FP.F32.S32 R178, R176 ;  /* 0x000000b000b27245 */ /* 0x000fe20000201400 */
[----:B------:R-:W0:Y:S01]  /*e860*/  SHFL.DOWN PT, R215, R176, 0x1, 0x1f ;  /* 0x08201f00b0d77f89 */ /* 0x000e2200000e0000 */
[C---:B-1----:R-:W-:Y:S02]  /*e870*/  @!P2 LEA R194, P3, R19.reuse, R140, 0x2 ;  /* 0x0000008c13c2a211 */ /* 0x042fe400078610ff */
[----:B------:R-:W-:Y:S01]  /*e880*/  @!P0 MOV R140, 0x400 ;  /* 0x00000400008c8802 */ /* 0x000fe20000000f00 */
[----:B------:R-:W1:Y:S01]  /*e890*/  MUFU.RCP R180, R178 ;  /* 0x000000b200b47308 */ /* 0x000e620000001000 */
[----:B------:R-:W-:Y:S02]  /*e8a0*/  @!P2 LEA.HI.X R195, R19, R141, R168, 0x2, P3 ;  /* 0x0000008d13c3a211 */ /* 0x000fe400018f14a8 */
[----:B------:R-:W2:Y:S01]  /*e8b0*/  @!P0 S2R R141, SR_CgaCtaId ;  /* 0x00000000008d8919 */ /* 0x000ea20000008800 */
[----:B0-----:R-:W-:Y:S01]  /*e8c0*/  IMAD.IADD R176, R176, 0x1, R215 ;  /* 0x00000001b0b07824 */ /* 0x001fe200078e02d7 */
[----:B------:R-:W-:-:S04]  /*e8d0*/  I2FP.F32.S32 R215, R215 ;  /* 0x000000d700d77245 */ /* 0x000fc80000201400 */
[----:B------:R-:W-:-:S06]  /*e8e0*/  I2FP.F32.S32 R176, R176 ;  /* 0x000000b000b07245 */ /* 0x000fcc0000201400 */
[----:B------:R-:W0:Y:S01]  /*e8f0*/  MUFU.RCP R176, R176 ;  /* 0x000000b000b07308 */ /* 0x000e220000001000 */
        /* <DEDUP_REMOVED lines=30> */
[----:B------:R-:W0:Y:S02]  /*eae0*/  LDC R168, c[0x0][0x2d8] ;  /* 0x0000b600ffa87b82 */ /* 0x000e240000000800 */
[----:B------:R-:W1:Y:S01]  /*eaf0*/  SHFL.IDX PT, R217, R217, RZ, 0x1f ;  /* 0x00001fffd9d97589 */ /* 0x000e6200000e0000 */
[----:B------:R-:W-:-:S06]  /*eb00*/  FFMA.FTZ R213, R176, R213, R197 ;  /* 0x000000d5b0d57223 */ /* 0x000fcc00000100c5 */
        /* <DEDUP_REMOVED lines=11> */
[----:B------:R-:W-:-:S03]  /*ebc0*/  FSEL R164, R217, RZ, !P6 ;  /* 0x000000ffd9a47208 */ /* 0x000fc60007000000 */
[----:B------:R-:W-:Y:S01]  /*ebd0*/  IMAD R166, R11, R166, RZ ;  /* 0x000000a60ba67224 */ /* 0x000fe200078e02ff */
[----:B------:R-:W-:-:S04]  /*ebe0*/  LOP3.LUT R11, R0, 0x7f, RZ, 0xc0, !PT ;  /* 0x0000007f000b7812 */ /* 0x000fc800078ec0ff */
        /* <DEDUP_REMOVED lines=36> */
.L_x_9250:
[----:B------:R-:W-:Y:S05]  /*ee30*/  BSYNC B1 ;  /* 0x0000000000017941 */ /* 0x000fea0003800000 */
.L_x_9249:
        /* <DEDUP_REMOVED lines=35> */
.L_x_9252:
[----:B------:R-:W-:Y:S05]  /*f070*/  BSYNC B1 ;  /* 0x0000000000017941 */ /* 0x000fea0003800000 */
.L_x_9251:
        /* <DEDUP_REMOVED lines=35> */
.L_x_9254:
[----:B------:R-:W-:Y:S05]  /*f2b0*/  BSYNC B1 ;  /* 0x0000000000017941 */ /* 0x000fea0003800000 */
.L_x_9253:
        /* <DEDUP_REMOVED lines=32> */
.L_x_9248:
[----:B------:R-:W-:Y:S05]  /*f4c0*/  BSYNC B0 ;  /* 0x0000000000007941 */ /* 0x000fea0003800000 */
.L_x_9247:
[----:B------:R-:W-:Y:S02]  /*f4d0*/  IADD3 R19, R19, UR12, RZ ;  /* 0x0000000c13137c10 */ /* 0x000fe4000fffe0ff */
[----:B------:R-:W-:Y:S02]  /*f4e0*/  SEL R172, RZ, 0x1, P1 ;  /* 0x00000001ffac7807 */ /* 0x000fe40000800000 */
[----:B------:R-:W-:-:S13]  /*f4f0*/  ISETP.GE.AND P0, PT, R19, UR13, PT ;  /* 0x0000000d13007c0c */ /* 0x000fda000bf06270 */
[----:B------:R-:W-:Y:S05]  /*f500*/  @!P0 BRA `(.L_x_9255) ;  /* 0xffffff18003c8947 */ /* 0x000fea000383ffff */
[----:B------:R-:W-:Y:S05]  /*f510*/  EXIT ;  /* 0x000000000000794d */ /* 0x000fea0003800000 */
.L_x_9246:
[----:B------:R-:W-:Y:S01]  /*f520*/  HFMA2.MMA R186, -RZ, RZ, 0, 5.9604644775390625e-08 ;  /* 0x00000001ffba7435 */ /* 0x000fe200000001ff */
[----:B------:R-:W-:Y:S01]  /*f530*/  IMAD.MOV.U32 R213, RZ, RZ, R174 ;  /* 0x000000ffffd57224 */ /* 0x000fe200078e00ae */
[----:B------:R-:W-:Y:S01]  /*f540*/  MOV R182, 0xffffffff ;  /* 0xffffffff00b67802 */ /* 0x000fe20000000f00 */
[----:B------:R-:W-:-:S08]  /*f550*/  IMAD.MOV.U32 R215, RZ, RZ, 0x1f ;  /* 0x0000001fffd77424 */ /* 0x000fd000078e00ff */
[----:B0----5:R-:W-:Y:S05]  /*f560*/  WARPSYNC.COLLECTIVE R182, `(.L_x_9256) ;  /* 0x00000000b6087348 */ /* 0x021fea0003c00000 */
[----:B------:R1:W2:Y:S02]  /*f570*/  SHFL.BFLY P6, R184, R213, R186, R215 ;  /* 0x0c0000bad5b87389 */ /* 0x0002a400000c00d7 */
[----:B012--5:R-:W-:Y:S01]  /*f580*/  ENDCOLLECTIVE ;  /* 0x000000000000791b */ /* 0x027fe20003800000 */
.L_x_9256:
[----:B------:R-:W-:Y:S02]  /*f590*/  IMAD.MOV.U32 R186, RZ, RZ, 0x2 ;  /* 0x00000002ffba7424 */ /* 0x000fe400078e00ff */
[----:B------:R-:W-:-:S04]  /*f5a0*/  IMAD.MOV.U32 R141, RZ, RZ, R184 ;  /* 0x000000ffff8d7224 */ /* 0x000fc800078e00b8 */
[----:B------:R-:W-:-:S05]  /*f5b0*/  FADD.FTZ R172, R174, R141 ;  /* 0x0000008daeac7221 */ /* 0x000fca0000010000 */
[----:B------:R-:W-:-:S07]  /*f5c0*/  MOV R213, R172 ;  /* 0x000000ac00d57202 */ /* 0x000fce0000000f00 */
[----:B------:R-:W-:Y:S05]  /*f5d0*/  WARPSYNC.COLLECTIVE R182, `(.L_x_9257) ;  /* 0x00000000b6087348 */ /* 0x000fea0003c00000 */
[----:B------:R0:W1:Y:S02]  /*f5e0*/  SHFL.BFLY P6, R184, R213, R186, R215 ;  /* 0x0c0000bad5b87389 */ /* 0x00006400000c00d7 */
[----:B01----:R-:W-:Y:S01]  /*f5f0*/  ENDCOLLECTIVE ;  /* 0x000000000000791b */ /* 0x003fe20003800000 */
.L_x_9257:
[----:B------:R-:W-:Y:S01]  /*f600*/  HFMA2.MMA R186, -RZ, RZ, 0, 2.384185791015625e-07 ;  /* 0x00000004ffba7435 */ /* 0x000fe200000001ff */
[----:B------:R-:W-:-:S05]  /*f610*/  MOV R141, R184 ;  /* 0x000000b8008d7202 */ /* 0x000fca0000000f00 */
[----:B------:R-:W-:-:S04]  /*f620*/  FADD.FTZ R176, R172, R141 ;  /* 0x0000008dacb07221 */ /* 0x000fc80000010000 */
[----:B------:R-:W-:-:S07]  /*f630*/  IMAD.MOV.U32 R213, RZ, RZ, R176 ;  /* 0x000000ffffd57224 */ /* 0x000fce00078e00b0 */
[----:B------:R-:W-:Y:S05]  /*f640*/  WARPSYNC.COLLECTIVE R182, `(.L_x_9258) ;  /* 0x00000000b6087348 */ /* 0x000fea0003c00000 */
[----:B------:R0:W1:Y:S02]  /*f650*/  SHFL.BFLY P6, R184, R213, R186, R215 ;  /* 0x0c0000bad5b87389 */ /* 0x00006400000c00d7 */
[----:B01----:R-:W-:Y:S01]  /*f660*/  ENDCOLLECTIVE ;  /* 0x000000000000791b */ /* 0x003fe20003800000 */
.L_x_9258:
[----:B------:R-:W-:Y:S02]  /*f670*/  IMAD.MOV.U32 R186, RZ, RZ, 0x8 ;  /* 0x00000008ffba7424 */ /* 0x000fe400078e00ff */
[----:B------:R-:W-:-:S04]  /*f680*/  IMAD.MOV.U32 R141, RZ, RZ, R184 ;  /* 0x000000ffff8d7224 */ /* 0x000fc800078e00b8 */
[----:B------:R-:W-:-:S05]  /*f690*/  FADD.FTZ R178, R176, R141 ;  /* 0x0000008db0b27221 */ /* 0x000fca0000010000 */
[----:B------:R-:W-:-:S07]  /*f6a0*/  MOV R213, R178 ;  /* 0x000000b200d57202 */ /* 0x000fce0000000f00 */
[----:B------:R-:W-:Y:S05]  /*f6b0*/  WARPSYNC.COLLECTIVE R182, `(.L_x_9259) ;  /* 0x00000000b6087348 */ /* 0x000fea0003c00000 */
[----:B------:R0:W1:Y:S02]  /*f6c0*/  SHFL.BFLY P6, R184, R213, R186, R215 ;  /* 0x0c0000bad5b87389 */ /* 0x00006400000c00d7 */
[----:B01----:R-:W-:Y:S01]  /*f6d0*/  ENDCOLLECTIVE ;  /* 0x000000000000791b */ /* 0x003fe20003800000 */
.L_x_9259:
[----:B------:R-:W-:Y:S01]  /*f6e0*/  HFMA2.MMA R186, -RZ, RZ, 0, 9.5367431640625e-07 ;  /* 0x00000010ffba7435 */ /* 0x000fe200000001ff */
[----:B------:R-:W-:-:S05]  /*f6f0*/  MOV R141, R184 ;  /* 0x000000b8008d7202 */ /* 0x000fca0000000f00 */
[----:B------:R-:W-:-:S04]  /*f700*/  FADD.FTZ R180, R178, R141 ;  /* 0x0000008db2b47221 */ /* 0x000fc80000010000 */
[----:B------:R-:W-:-:S07]  /*f710*/  IMAD.MOV.U32 R213, RZ, RZ, R180 ;  /* 0x000000ffffd57224 */ /* 0x000fce00078e00b4 */
[----:B------:R-:W-:Y:S05]  /*f720*/  WARPSYNC.COLLECTIVE R182, `(.L_x_9260) ;  /* 0x00000000b6087348 */ /* 0x000fea0003c00000 */
[----:B------:R0:W1:Y:S02]  /*f730*/  SHFL.BFLY P6, R184, R213, R186, R215 ;  /* 0x0c0000bad5b87389 */ /* 0x00006400000c00d7 */
[----:B01----:R-:W-:Y:S01]  /*f740*/  ENDCOLLECTIVE ;  /* 0x000000000000791b */ /* 0x003fe20003800000 */
.L_x_9260:
        /* <DEDUP_REMOVED lines=73> */
.L_x_9261:
[----:B------:R-:W-:Y:S01]  /*fbe0*/  HFMA2.MMA R186, -RZ, RZ, 0, 1.1920928955078125e-07 ;  /* 0x00000002ffba7435 */ /* 0x000fe200000001ff */
[----:B------:R-:W-:-:S05]  /*fbf0*/  MOV R172, R184 ;  /* 0x000000b800ac7202 */ /* 0x000fca0000000f00 */
[----:B------:R-:W-:-:S04]  /*fc00*/  FADD.FTZ R172, R141, R172 ;  /* 0x000000ac8dac7221 */ /* 0x000fc80000010000 */
[----:B------:R-:W-:-:S07]  /*fc10*/  IMAD.MOV.U32 R213, RZ, RZ, R172 ;  /* 0x000000ffffd57224 */ /* 0x000fce00078e00ac */
[----:B------:R-:W-:Y:S05]  /*fc20*/  WARPSYNC.COLLECTIVE R182, `(.L_x_9262) ;  /* 0x00000000b6087348 */ /* 0x000fea0003c00000 */
[----:B------:R0:W1:Y:S02]  /*fc30*/  SHFL.BFLY P6, R184, R213, R186, R215 ;  /* 0x0c0000bad5b87389 */ /* 0x00006400000c00d7 */
[----:B01----:R-:W-:Y:S01]  /*fc40*/  ENDCOLLECTIVE ;  /* 0x000000000000791b */ /* 0x003fe20003800000 */
.L_x_9262:
[----:B------:R-:W-:Y:S02]  /*fc50*/  IMAD.MOV.U32 R186, RZ, RZ, 0x4 ;  /* 0x00000004ffba7424 */ /* 0x000fe400078e00ff */
[----:B------:R-:W-:-:S04]  /*fc60*/  IMAD.MOV.U32 R195, RZ, RZ, R184 ;  /* 0x000000ffffc37224 */ /* 0x000fc800078e00b8 */
[----:B------:R-:W-:-:S05]  /*fc70*/  FADD.FTZ R195, R172, R195 ;  /* 0x000000c3acc37221 */ /* 0x000fca0000010000 */
[----:B------:R-:W-:-:S07]  /*fc80*/  MOV R213, R195 ;  /* 0x000000c300d57202 */ /* 0x000fce0000000f00 */
[----:B------:R-:W-:Y:S05]  /*fc90*/  WARPSYNC.COLLECTIVE R182, `(.L_x_9263) ;  /* 0x00000000b6087348 */ /* 0x000fea0003c00000 */
[----:B------:R0:W1:Y:S02]  /*fca0*/  SHFL.BFLY P6, R184, R213, R186, R215 ;  /* 0x0c0000bad5b87389 */ /* 0x00006400000c00d7 */
[----:B01----:R-:W-:Y:S01]  /*fcb0*/  ENDCOLLECTIVE ;  /* 0x000000000000791b */ /* 0x003fe20003800000 */
.L_x_9263:
[----:B------:R-:W-:Y:S01]  /*fcc0*/  HFMA2.MMA R186, -RZ, RZ, 0, 4.76837158203125e-07 ;  /* 0x00000008ffba7435 */ /* 0x000fe200000001ff */
[----:B------:R-:W-:-:S05]  /*fcd0*/  MOV R174, R184 ;  /* 0x000000b800ae7202 */ /* 0x000fca0000000f00 */
[----:B------:R-:W-:-:S04]  /*fce0*/  FADD.FTZ R174, R195, R174 ;  /* 0x000000aec3ae7221 */ /* 0x000fc80000010000 */
[----:B------:R-:W-:-:S07]  /*fcf0*/  IMAD.MOV.U32 R213, RZ, RZ, R174 ;  /* 0x000000ffffd57224 */ /* 0x000fce00078e00ae */
[----:B------:R-:W-:Y:S05]  /*fd00*/  WARPSYNC.COLLECTIVE R182, `(.L_x_9264) ;  /* 0x00000000b6087348 */ /* 0x000fea0003c00000 */
[----:B------:R0:W1:Y:S02]  /*fd10*/  SHFL.BFLY P6, R184, R213, R186, R215 ;  /* 0x0c0000bad5b87389 */ /* 0x00006400000c00d7 */
[----:B01----:R-:W-:Y:S01]  /*fd20*/  ENDCOLLECTIVE ;  /* 0x000000000000791b */ /* 0x003fe20003800000 */
.L_x_9264:
[----:B------:R-:W-:Y:S02]  /*fd30*/  IMAD.MOV.U32 R186, RZ, RZ, 0x10 ;  /* 0x00000010ffba7424 */ /* 0x000fe400078e00ff */
[----:B------:R-:W-:-:S04]  /*fd40*/  IMAD.MOV.U32 R197, RZ, RZ, R184 ;  /* 0x000000ffffc57224 */ /* 0x000fc800078e00b8 */
[----:B------:R-:W-:-:S05]  /*fd50*/  FADD.FTZ R197, R174, R197 ;  /* 0x000000c5aec57221 */ /* 0x000fca0000010000 */
[----:B------:R-:W-:-:S07]  /*fd60*/  MOV R213, R197 ;  /* 0x000000c500d57202 */ /* 0x000fce0000000f00 */
[----:B------:R-:W-:Y:S05]  /*fd70*/  WARPSYNC.COLLECTIVE R182, `(.L_x_9265) ;  /* 0x00000000b6087348 */ /* 0x000fea0003c00000 */
[----:B------:R0:W1:Y:S02]  /*fd80*/  SHFL.BFLY P6, R184, R213, R186, R215 ;  /* 0x0c0000bad5b87389 */ /* 0x00006400000c00d7 */
[----:B01----:R-:W-:Y:S01]  /*fd90*/  ENDCOLLECTIVE ;  /* 0x000000000000791b */ /* 0x003fe20003800000 */
.L_x_9265:
[----:B------:R-:W-:Y:S01]  /*fda0*/  MOV R176, R184 ;  /* 0x000000b800b07202 */ /* 0x000fe20000000f00 */
[----:B------:R-:W-:Y:S06]  /*fdb0*/  BRA `(.L_x_9266) ;  /* 0xffffffe800487947 */ /* 0x000fec000383ffff */
.L_x_9267:
        /* <DEDUP_REMOVED lines=12> */
.L_x_30230:


//--------------------- .text._ZN10layer_norm13ln_fwd_kernelINS_13Kernel_traitsIf13__nv_bfloat16S2_S2_fjLj4096ELj1ELj1ELj4ELj16ENS_18Kernel_traits_baseILj4096EfS2_S2_S2_fjLj128EEEEELb1ELb1ELb1ELb1EEEvNS_9FwdParamsE --------------------------
	.section	.text._ZN10layer_norm13ln_fwd_kernelINS_13Kernel_traitsIf13__nv_bfloat16S2_S2_fjLj4096ELj1ELj1ELj4ELj16ENS_18Kernel_traits_baseILj4096EfS2_S2_S2_fjLj128EEEEELb1ELb1ELb1ELb1EEEvNS_9FwdParamsE,"ax",@progbits
	.align	128
        .global         _ZN10layer_norm13ln_fwd_kernelINS_13Kernel_traitsIf13__nv_bfloat16S2_S2_fjLj4096ELj1ELj1ELj4ELj16ENS_18Kernel_traits_baseILj4096EfS2_S2_S2_fjLj128EEEEELb1ELb1ELb1ELb1EEEvNS_9FwdParamsE
        .type           _ZN10layer_norm13ln_fwd_kernelINS_13Kernel_traitsIf13__nv_bfloat16S2_S2_fjLj4096ELj1ELj1ELj4ELj16ENS_18Kernel_traits_baseILj4096EfS2_S2_S2_fjLj128EEEEELb1ELb1ELb1ELb1EEEvNS_9FwdParamsE,@function
        .size           _ZN10layer_norm13ln_fwd_kernelINS_13Kernel_traitsIf13__nv_bfloat16S2_S2_fjLj4096ELj1ELj1ELj4ELj16ENS_18Kernel_traits_baseILj4096EfS2_S2_S2_fjLj128EEEEELb1ELb1ELb1ELb1EEEvNS_9FwdParamsE,(.L_x_30231 - _ZN10layer_norm13ln_fwd_kernelINS_13Kernel_traitsIf13__nv_bfloat16S2_S2_fjLj4096ELj1ELj1ELj4ELj16ENS_18Kernel_traits_baseILj4096EfS2_S2_S2_fjLj128EEEEELb1ELb1ELb1ELb1EEEvNS_9FwdParamsE)
        .other          _ZN10layer_norm13ln_fwd_kernelINS_13Kernel_traitsIf13__nv_bfloat16S2_S2_fjLj4096ELj1ELj1ELj4ELj16ENS_18Kernel_traits_baseILj4096EfS2_S2_S2_fjLj128EEEEELb1ELb1ELb1ELb1EEEvNS_9FwdParamsE,@"STO_CUDA_ENTRY STV_DEFAULT"
_ZN10layer_norm13ln_fwd_kernelINS_13Kernel_traitsIf13__nv_bfloat16S2_S2_fjLj4096ELj1ELj1ELj4ELj16ENS_18Kernel_traits_baseILj4096EfS2_S2_S2_fjLj128EEEEELb1ELb1ELb1ELb1EEEvNS_9FwdParamsE:
.text._ZN10layer_norm13ln_fwd_kernelINS_13Kernel_traitsIf13__nv_bfloat16S2_S2_fjLj4096ELj1ELj1ELj4ELj16ENS_18Kernel_traits_baseILj4096EfS2_S2_S2_fjLj128EEEEELb1ELb1ELb1ELb1EEEvNS_9FwdParamsE:
        /* <DEDUP_REMOVED lines=88> */
[----:B------:R-:W-:Y:S01]  /*0580*/  ISETP.NE.U32.AND P0, PT, RZ, UR10, PT ;  /* 0x0000000aff007c0c */ /* 0x000fe2000bf05070 */
[----:B------:R-:W-:Y:S02]  /*0590*/  UIADD3 UR28, UR6, 0x5384540f, URZ ;  /* 0x5384540f061c7890 */ /* 0x000fe4000fffe03f */
[----:B------:R-:W-:Y:S01]  /*05a0*/  IMAD.WIDE.U32 R8, R8, -0x326172a9, RZ ;  /* 0xcd9e8d5708087825 */ /* 0x000fe200078e00ff */
[----:B------:R-:W-:Y:S01]  /*05b0*/  LOP3.LUT R114, R7, UR29, R2, 0x96, !PT ;  /* 0x0000001d07727c12 */ /* 0x000fe2000f8e9602 */
[----:B------:R-:W-:Y:S01]  /*05c0*/  UIADD3 UR30, UR6, -0xe443238, URZ ;  /* 0xf1bbcdc8061e7890 */ /* 0x000fe2000fffe03f */
[----:B------:R-:W-:Y:S02]  /*05d0*/  ISETP.NE.AND.EX P0, PT, RZ, UR11, PT, P0 ;  /* 0x0000000bff007c0c */ /* 0x000fe4000bf05300 */
[----:B------:R-:W-:Y:S01]  /*05e0*/  LOP3.LUT R115, R9, UR28, R4, 0x96, !PT ;  /* 0x0000001c09737c12 */ /* 0x000fe2000f8e9604 */
[----:B------:R-:W-:Y:S01]  /*05f0*/  IMAD.HI.U32 R5, R114, -0x326172a9, RZ ;  /* 0xcd9e8d5772057827 */ /* 0x000fe200078e00ff */
[----:B------:R-:W-:-:S04]  /*0600*/  IADD3 R4, P2, R0, UR10, RZ ;  /* 0x0000000a00047c10 */ /* 0x000fc8000ff5e0ff */
[----:B------:R-:W-:Y:S02]  /*0610*/  LOP3.LUT R8, R5, UR30, R8, 0x96, !PT ;  /* 0x0000001e05087c12 */ /* 0x000fe4000f8e9608 */
        /* <DEDUP_REMOVED lines=10> */
[----:B------:R-:W-:Y:S01]  /*06c0*/  IMAD.HI.U32 R3, R115, -0x2daee0ad, RZ ;  /* 0xd2511f5373037827 */ /* 0x000fe200078e00ff */
[----:B------:R-:W-:-:S02]  /*06d0*/  IADD3 R2, P1, R0, UR12, RZ ;  /* 0x0000000c00027c10 */ /* 0x000fc4000ff3e0ff */
[C---:B------:R-:W-:Y:S02]  /*06e0*/  LOP3.LUT R112, R113.reuse, 0x7f, RZ, 0xc0, !PT ;  /* 0x0000007f71707812 */ /* 0x040fe400078ec0ff */
[----:B------:R-:W-:Y:S02]  /*06f0*/  LEA.HI R113, R113, UR8, RZ, 0x19 ;  /* 0x0000000871717c11 */ /* 0x000fe4000f8fc8ff */
[----:B------:R-:W-:Y:S01]  /*0700*/  LOP3.LUT R120, R3, UR31, R6, 0x96, !PT ;  /* 0x0000001f03787c12 */ /* 0x000fe2000f8e9606 */
[----:B------:R-:W-:Y:S01]  /*0710*/  IMAD.X R3, RZ, RZ, UR13, P1 ;  /* 0x0000000dff037e24 */ /* 0x000fe200088e06ff */
[----:B------:R-:W-:Y:S02]  /*0720*/  ISETP.GE.AND P1, PT, R113, UR9, PT ;  /* 0x0000000971007c0c */ /* 0x000fe4000bf26270 */
[----:B------:R-:W-:-:S04]  /*0730*/  LEA R6, P3, R112, UR14, 0x5 ;  /* 0x0000000e70067c11 */ /* 0x000fc8000f8628ff */
[----:B------:R-:W-:-:S07]  /*0740*/  IADD3.X R7, RZ, UR15, RZ, P3, !PT ;  /* 0x0000000fff077c10 */ /* 0x000fce0009ffe4ff */
[----:B0-----:R-:W-:Y:S05]  /*0750*/  @P1 EXIT ;  /* 0x000000000000194d */ /* 0x001fea0003800000 */
        /* <DEDUP_REMOVED lines=8> */
[----:B------:R-:W-:Y:S01]  /*07e0*/  UIADD3 UR33, UR7, -0x695add53, URZ ;  /* 0x96a522ad07217890 */ /* 0x000fe2000fffe03f */
[----:B------:R-:W-:Y:S01]  /*07f0*/  IMAD R115, R115, -0x2daee0ad, RZ ;  /* 0xd2511f5373737824 */ /* 0x000fe200078e02ff */
[----:B------:R-:W-:Y:S01]  /*0800*/  UIADD3 UR32, UR6, -0x700cb87f, URZ ;  /* 0x8ff3478106207890 */ /* 0x000fe2000fffe03f */
[----:B------:R-:W5:Y:S01]  /*0810*/  LDG.E.128 R72, desc[UR4][R2.64] ;  /* 0x0000000402487981 */ /* 0x000f62000c1e1d00 */
[----:B------:R-:W-:-:S03]  /*0820*/  IMAD.HI.U32 R0, R8, -0x2daee0ad, RZ ;  /* 0xd2511f5308007827 */ /* 0x000fc600078e00ff */
[----:B------:R-:W5:Y:S01]  /*0830*/  LDG.E.128 R68, desc[UR4][R2.64+0x10] ;  /* 0x0000100402447981 */ /* 0x000f62000c1e1d00 */
[----:B------:R-:W-:-:S03]  /*0840*/  IMAD R114, R114, -0x326172a9, RZ ;  /* 0xcd9e8d5772727824 */ /* 0x000fc600078e02ff */
[----:B------:R-:W5:Y:S04]  /*0850*/  LDG.E.128 R64, desc[UR4][R2.64+0x1000] ;  /* 0x0010000402407981 */ /* 0x000f68000c1e1d00 */
[----:B------:R-:W5:Y:S04]  /*0860*/  LDG.E.128 R60, desc[UR4][R2.64+0x1010] ;  /* 0x00101004023c7981 */ /* 0x000f68000c1e1d00 */
[----:B------:R-:W5:Y:S04]  /*0870*/  LDG.E.128 R56, desc[UR4][R2.64+0x2000] ;  /* 0x0020000402387981 */ /* 0x000f68000c1e1d00 */
[----:B------:R-:W5:Y:S04]  /*0880*/  LDG.E.128 R52, desc[UR4][R2.64+0x2010] ;  /* 0x0020100402347981 */ /* 0x000f68000c1e1d00 */
[----:B------:R-:W5:Y:S04]  /*0890*/  LDG.E.128 R48, desc[UR4][R2.64+0x3000] ;  /* 0x0030000402307981 */ /* 0x000f68000c1e1d00 */
[----:B------:R0:W5:Y:S01]  /*08a0*/  LDG.E.128 R44, desc[UR4][R2.64+0x3010] ;  /* 0x00301004022c7981 */ /* 0x000162000c1e1d00 */
[----:B------:R-:W-:Y:S01]  /*08b0*/  HFMA2.MMA R119, -RZ, RZ, 0, 0 ;  /* 0x00000000ff777435 */ /* 0x000fe200000001ff */
[----:B------:R-:W-:Y:S01]  /*08c0*/  LOP3.LUT R115, R0, UR33, R115, 0x96, !PT ;  /* 0x0000002100737c12 */ /* 0x000fe2000f8e9673 */
[----:B------:R-:W-:Y:S01]  /*08d0*/  ULDC.U8 UR8, c[0x0][0x2a0] ;  /* 0x0000a80000087ab9 */ /* 0x000fe20000000000 */
[----:B------:R-:W-:Y:S01]  /*08e0*/  LOP3.LUT R134, R134, 0x3, RZ, 0xc0, !PT ;  /* 0x0000000386867812 */ /* 0x000fe200078ec0ff */
[----:B------:R-:W-:Y:S01]  /*08f0*/  IMAD.MOV.U32 R0, RZ, RZ, 0x1 ;  /* 0x00000001ff007424 */ /* 0x000fe200078e00ff */
[----:B------:R-:W-:Y:S01]  /*0900*/  ULDC UR10, c[0x0][0x294] ;  /* 0x0000a500000a7ab9 */ /* 0x000fe20000000800 */
[----:B------:R-:W-:Y:S01]  /*0910*/  IMAD R122, R8, -0x2daee0ad, RZ ;  /* 0xd2511f53087a7824 */ /* 0x000fe200078e02ff */
[----:B------:R-:W-:Y:S01]  /*0920*/  ULDC UR11, c[0x0][0x290] ;  /* 0x0000a400000b7ab9 */ /* 0x000fe20000000800 */
[----:B------:R-:W-:Y:S01]  /*0930*/  ULDC.64 UR12, c[0x0][0x298] ;  /* 0x0000a600000c7ab9 */ /* 0x000fe20000000a00 */
[C---:B0-----:R-:W-:Y:S01]  /*0940*/  IMAD.HI.U32 R3, R120.reuse, -0x326172a9, RZ ;  /* 0xcd9e8d5778037827 */ /* 0x041fe200078e00ff */
[----:B------:R-:W-:Y:S01]  /*0950*/  ISETP.NE.AND P1, PT, RZ, UR8, PT ;  /* 0x00000008ff007c0c */ /* 0x000fe2000bf25270 */
[----:B------:R-:W-:Y:S01]  /*0960*/  ULDC.64 UR8, c[0x0][0x230] ;  /* 0x00008c0000087ab9 */ /* 0x000fe20000000a00 */
[----:B------:R-:W-:Y:S01]  /*0970*/  ULDC.64 UR14, c[0x0][0x210] ;  /* 0x00008400000e7ab9 */ /* 0x000fe20000000a00 */
[----:B------:R-:W-:Y:S01]  /*0980*/  IMAD R120, R120, -0x326172a9, RZ ;  /* 0xcd9e8d5778787824 */ /* 0x000fe200078e02ff */
[----:B------:R-:W-:-:S09]  /*0990*/  LOP3.LUT R114, R3, UR32, R114, 0x96, !PT ;  /* 0x0000002003727c12 */ /* 0x000fd2000f8e9672 */
.L_x_9599:
[----:B0-----:R-:W0:Y:S01]  /*09a0*/  LDC.64 R2, c[0x0][0x280] ;  /* 0x0000a000ff027b82 */ /* 0x001e220000000a00 */
[----:B------:R-:W-:-:S07]  /*09b0*/  ISETP.NE.U32.AND P0, PT, RZ, UR8, PT ;  /* 0x00000008ff007c0c */ /* 0x000fce000bf05070 */
[----:B------:R-:W1:Y:S08]  /*09c0*/  LDC R130, c[0x0][0x218] ;  /* 0x00008600ff827b82 */ /* 0x000e700000000800 */
[----:B------:R-:W2:Y:S01]  /*09d0*/  LDC.64 R108, c[0x0][0x288] ;  /* 0x0000a200ff6c7b82 */ /* 0x000ea20000000a00 */
[----:B0-----:R-:W-:-:S05]  /*09e0*/  IMAD.WIDE R2, R113, 0x4, R2 ;  /* 0x0000000471027825 */ /* 0x001fca00078e0202 */
[----:B------:R0:W3:Y:S01]  /*09f0*/  LDG.E R138, desc[UR4][R2.64] ;  /* 0x00000004028a7981 */ /* 0x0000e2000c1e1900 */
[----:B------:R-:W-:Y:S01]  /*0a00*/  ISETP.NE.AND.EX P0, PT, RZ, UR9, PT, P0 ;  /* 0x00000009ff007c0c */ /* 0x000fe2000bf05300 */
[----:B-1----:R-:W-:-:S05]  /*0a10*/  IMAD R131, R113, R130, RZ ;  /* 0x0000008271837224 */ /* 0x002fca00078e02ff */
        /* <DEDUP_REMOVED lines=11> */
[----:B------:R-:W-:Y:S02]  /*0ad0*/  @P2 LEA.HI R3, R132, R133, RZ, 0x3 ;  /* 0x0000008584032211 */ /* 0x000fe400078f18ff */
[----:B------:R-:W-:Y:S02]  /*0ae0*/  MOV R133, RZ ;  /* 0x000000ff00857202 */ /* 0x000fe40000000f00 */
[----:B------:R-:W-:Y:S01]  /*0af0*/  @P2 LEA.HI.SX32 R133, R3, R112, 0x1d ;  /* 0x0000007003852211 */ /* 0x000fe200078feaff */
[----:B--2---:R-:W-:-:S04]  /*0b00*/  IMAD.WIDE R2, R113, 0x4, R108 ;  /* 0x0000000471027825 */ /* 0x004fc800078e026c */
[----:B-1----:R-:W-:Y:S01]  /*0b10*/  @P2 IMAD.WIDE.U32 R108, R133, 0x10, R136 ;  /* 0x00000010856c2825 */ /* 0x002fe200078e0088 */
[----:B------:R0:W5:Y:S04]  /*0b20*/  LDG.E R131, desc[UR4][R2.64] ;  /* 0x0000000402837981 */ /* 0x000168000c1e1900 */
[----:B------:R0:W5:Y:S01]  /*0b30*/  @P2 LDG.E.128 R4, desc[UR4][R108.64] ;  /* 0x000000046c042981 */ /* 0x000162000c1e1d00 */
[----:B------:R-:W-:Y:S01]  /*0b40*/  ISETP.GT.AND P3, PT, R138, RZ, PT ;  /* 0x000000ff8a00720c */ /* 0x000fe20003f64270 */
[----:B------:R-:W-:Y:S01]  /*0b50*/  BSSY B0, `(.L_x_9268) ;  /* 0x0000060000007945 */ /* 0x000fe20003800000 */
[----:B------:R-:W-:-:S11]  /*0b60*/  SHF.R.S32.HI R132, RZ, 0x1f, R113 ;  /* 0x0000001fff847819 */ /* 0x000fd60000011471 */
[----:B0-----:R-:W-:Y:S05]  /*0b70*/  @P3 BRA `(.L_x_9269) ;  /* 0x0000000000183947 */ /* 0x001fea0003800000 */
[----:B------:R-:W-:Y:S01]  /*0b80*/  IMAD.MOV.U32 R137, RZ, RZ, RZ ;  /* 0x000000ffff897224 */ /* 0x000fe200078e00ff */
[----:B------:R-:W-:Y:S01]  /*0b90*/  MOV R2, R134 ;  /* 0x0000008600027202 */ /* 0x000fe20000000f00 */
[----:B------:R-:W-:Y:S06]  /*0ba0*/  @!P0 BRA `(.L_x_9270) ;  /* 0x0000000400688947 */ /* 0x000fec0003800000 */
[----:B------:R-:W-:Y:S01]  /*0bb0*/  IMAD.MOV.U32 R2, RZ, RZ, R134 ;  /* 0x000000ffff027224 */ /* 0x000fe200078e0086 */
[----:B-----5:R-:W-:Y:S01]  /*0bc0*/  SHF.L.U32 R137, R8, 0x10, RZ ;  /* 0x0000001008897819 */ /* 0x020fe200000006ff */
[----:B------:R-:W-:Y:S06]  /*0bd0*/  BRA `(.L_x_9270) ;  /* 0x00000004005c7947 */ /* 0x000fec0003800000 */
.L_x_9269:
        /* <DEDUP_REMOVED lines=12> */
.L_x_9272:
[----:B------:R-:W-:-:S07]  /*0ca0*/  IMAD.MOV.U32 R136, RZ, RZ, R120 ;  /* 0x000000ffff887224 */ /* 0x000fce00078e0078 */
.L_x_9273:
[----:B------:R-:W-:Y:S05]  /*0cb0*/  BSYNC B1 ;  /* 0x0000000000017941 */ /* 0x000fea0003800000 */
.L_x_9271:
        /* <DEDUP_REMOVED lines=16> */
.L_x_9277:
[----:B------:R-:W-:Y:S05]  /*0dc0*/  BSYNC B2 ;  /* 0x0000000000027941 */ /* 0x000fea0003800000 */
.L_x_9276:
        /* <DEDUP_REMOVED lines=43> */
.L_x_9275:
[----:B------:R-:W-:Y:S05]  /*1080*/  BSYNC B1 ;  /* 0x0000000000017941 */ /* 0x000fea0003800000 */
.L_x_9274:
        /* <DEDUP_REMOVED lines=12> */
.L_x_9270:
[----:B------:R-:W-:Y:S05]  /*1150*/  BSYNC B0 ;  /* 0x0000000000007941 */ /* 0x000fea0003800000 */
.L_x_9268:
        /* <DEDUP_REMOVED lines=9> */
.L_x_9279:
        /* <DEDUP_REMOVED lines=12> */
.L_x_9282:
[----:B------:R-:W-:-:S07]  /*12b0*/  MOV R134, R120 ;  /* 0x0000007800867202 */ /* 0x000fce0000000f00 */
.L_x_9283:
[----:B------:R-:W-:Y:S05]  /*12c0*/  BSYNC B1 ;  /* 0x0000000000017941 */ /* 0x000fea0003800000 */
.L_x_9281:
        /* <DEDUP_REMOVED lines=16> */
.L_x_9287:
[----:B------:R-:W-:Y:S05]  /*13d0*/  BSYNC B2 ;  /* 0x0000000000027941 */ /* 0x000fea0003800000 */
.L_x_9286:
        /* <DEDUP_REMOVED lines=43> */
.L_x_9285:
[----:B------:R-:W-:Y:S05]  /*1690*/  BSYNC B1 ;  /* 0x0000000000017941 */ /* 0x000fea0003800000 */
.L_x_9284:
        /* <DEDUP_REMOVED lines=11> */
[----:B------:R-:W-:Y:S01]  /*1750*/  SEL R123, RZ, 0x1, P4 ;  /* 0x00000001ff7b7807 */ /* 0x000fe20002000000 */
[----:B------:R-:W-:-:S04]  /*1760*/  FMUL.FTZ R139, R41, R108 ;  /* 0x0000006c298b7220 */ /* 0x000fc80000410000 */
[----:B------:R-:W-:-:S07]  /*1770*/  @P0 FADD.FTZ R139, R139, R2 ;  /* 0x000000028b8b0221 */ /* 0x000fce0000010000 */
.L_x_9280:
[----:B------:R-:W-:Y:S05]  /*1780*/  BSYNC B0 ;  /* 0x0000000000007941 */ /* 0x000fea0003800000 */
.L_x_9278:
        /* <DEDUP_REMOVED lines=8> */
.L_x_9289:
        /* <DEDUP_REMOVED lines=12> */
.L_x_9292:
[----:B------:R-:W-:-:S07]  /*18d0*/  IMAD.MOV.U32 R124, RZ, RZ, R120 ;  /* 0x000000ffff7c7224 */ /* 0x000fce00078e0078 */
.L_x_9293:
[----:B------:R-:W-:Y:S05]  /*18e0*/  BSYNC B1 ;  /* 0x0000000000017941 */ /* 0x000fea0003800000 */
.L_x_9291:
        /* <DEDUP_REMOVED lines=16> */
.L_x_9297:
[----:B------:R-:W-:Y:S05]  /*19f0*/  BSYNC B2 ;  /* 0x0000000000027941 */ /* 0x000fea0003800000 */
.L_x_9296:
        /* <DEDUP_REMOVED lines=44> */
.L_x_9295:
[----:B------:R-:W-:Y:S05]  /*1cc0*/  BSYNC B1 ;  /* 0x0000000000017941 */ /* 0x000fea0003800000 */
.L_x_9294:
[----:B------:R-:W-:Y:S01]  /*1cd0*/  HFMA2.MMA R110, -RZ, RZ, 0.1171875, 0 ;  /* 0x2f800000ff6e7435 */ /* 0x000fe200000001ff */
[----:B------:R-:W-:Y:S01]  /*1ce0*/  I2FP.F32.U32 R3, R124 ;  /* 0x0000007c00037245 */ /* 0x000fe20000201000 */
[----:B-----5:R-:W-:-:S04]  /*1cf0*/  IMAD.U32 R108, R5, 0x10000, RZ ;  /* 0x00010000056c7824 */ /* 0x020fc800078e00ff */
[----:B------:R-:W-:-:S04]  /*1d00*/  FMUL.FTZ R108, R108, UR13 ;  /* 0x0000000d6c6c7c20 */ /* 0x000fc80008410000 */
[----:B------:R-:W-:Y:S01]  /*1d10*/  FFMA.FTZ R3, R3, R110, 1.1641532182693481445e-10 ;  /* 0x2f00000003037423 */ /* 0x000fe2000001006e */
[----:B------:R-:W-:-:S04]  /*1d20*/  FMUL.FTZ R108, R108, UR12 ;  /* 0x0000000c6c6c7c20 */ /* 0x000fc80008410000 */
[----:B------:R-:W-:-:S04]  /*1d30*/  FSETP.GTU.FTZ.AND P4, PT, R3, UR10, PT ;  /* 0x0000000a03007c0b */ /* 0x000fc8000bf9c000 */
[----:B------:R-:W-:Y:S02]  /*1d40*/  FSEL R141, R108, RZ, !P4 ;  /* 0x000000ff6c8d7208 */ /* 0x000fe40006000000 */
[----:B------:R-:W-:Y:S02]  /*1d50*/  @P0 SHF.L.U32 R108, R9, 0x10, RZ ;  /* 0x00000010096c0819 */ /* 0x000fe400000006ff */
[----:B------:R-:W-:Y:S01]  /*1d60*/  SEL R124, RZ, 0x1, P4 ;  /* 0x00000001ff7c7807 */ /* 0x000fe20002000000 */
[----:B------:R-:W-:-:S04]  /*1d70*/  FMUL.FTZ R141, R42, R141 ;  /* 0x0000008d2a8d7220 */ /* 0x000fc80000410000 */
[----:B------:R-:W-:-:S07]  /*1d80*/  @P0 FADD.FTZ R141, R141, R108 ;  /* 0x0000006c8d8d0221 */ /* 0x000fce0000010000 */
.L_x_9290:
[----:B------:R-:W-:Y:S05]  /*1d90*/  BSYNC B0 ;  /* 0x0000000000007941 */ /* 0x000fea0003800000 */
.L_x_9288:
        /* <DEDUP_REMOVED lines=9> */
.L_x_9299:
        /* <DEDUP_REMOVED lines=12> */
.L_x_9302:
[----:B------:R-:W-:-:S07]  /*1ef0*/  IMAD.MOV.U32 R125, RZ, RZ, R120 ;  /* 0x000000ffff7d7224 */ /* 0x000fce00078e0078 */
.L_x_9303:
[----:B------:R-:W-:Y:S05]  /*1f00*/  BSYNC B1 ;  /* 0x0000000000017941 */ /* 0x000fea0003800000 */
.L_x_9301:
        /* <DEDUP_REMOVED lines=16> */
.L_x_9307:
[----:B------:R-:W-:Y:S05]  /*2010*/  BSYNC B2 ;  /* 0x0000000000027941 */ /* 0x000fea0003800000 */
.L_x_9306:
        /* <DEDUP_REMOVED lines=44> */
.L_x_9305:
[----:B------:R-:W-:Y:S05]  /*22e0*/  BSYNC B1 ;  /* 0x0000000000017941 */ /* 0x000fea0003800000 */
.L_x_9304:
        /* <DEDUP_REMOVED lines=14> */
.L_x_9300:
[----:B------:R-:W-:Y:S05]  /*23d0*/  BSYNC B0 ;  /* 0x0000000000007941 */ /* 0x000fea0003800000 */
.L_x_9298:
        /* <DEDUP_REMOVED lines=8> */
.L_x_9309:
        /* <DEDUP_REMOVED lines=12> */
.L_x_9312:
[----:B------:R-:W-:-:S07]  /*2520*/  IMAD.MOV.U32 R126, RZ, RZ, R120 ;  /* 0x000000ffff7e7224 */ /* 0x000fce00078e0078 */
.L_x_9313:
[----:B------:R-:W-:Y:S05]  /*2530*/  BSYNC B1 ;  /* 0x0000000000017941 */ /* 0x000fea0003800000 */
.L_x_9311:
        /* <DEDUP_REMOVED lines=16> */
.L_x_9317:
[----:B------:R-:W-:Y:S05]  /*2640*/  BSYNC B2 ;  /* 0x0000000000027941 */ /* 0x000fea0003800000 */
.L_x_9316:
        /* <DEDUP_REMOVED lines=44> */
.L_x_9315:
[----:B------:R-:W-:Y:S05]  /*2910*/  BSYNC B1 ;  /* 0x0000000000017941 */ /* 0x000fea0003800000 */
.L_x_9314:
        /* <DEDUP_REMOVED lines=12> */
.L_x_9310:
[----:B------:R-:W-:Y:S05]  /*29e0*/  BSYNC B0 ;  /* 0x0000000000007941 */ /* 0x000fea0003800000 */
.L_x_9308:
        /* <DEDUP_REMOVED lines=9> */
.L_x_9319:
        /* <DEDUP_REMOVED lines=12> */
.L_x_9322:
[----:B------:R-:W-:-:S07]  /*2b40*/  IMAD.MOV.U32 R127, RZ, RZ, R120 ;  /* 0x000000ffff7f7224 */ /* 0x000fce00078e0078 */
.L_x_9323:
[----:B------:R-:W-:Y:S05]  /*2b50*/  BSYNC B1 ;  /* 0x0000000000017941 */ /* 0x000fea0003800000 */
.L_x_9321:
        /* <DEDUP_REMOVED lines=16> */
.L_x_9327:
[----:B------:R-:W-:Y:S05]  /*2c60*/  BSYNC B2 ;  /* 0x0000000000027941 */ /* 0x000fea0003800000 */
.L_x_9326:
        /* <DEDUP_REMOVED lines=44> */
.L_x_9325:
[----:B------:R-:W-:Y:S05]  /*2f30*/  BSYNC B1 ;  /* 0x0000000000017941 */ /* 0x000fea0003800000 */
.L_x_9324:
        /* <DEDUP_REMOVED lines=14> */
.L_x_9320:
[----:B------:R-:W-:Y:S05]  /*3020*/  BSYNC B0 ;  /* 0x0000000000007941 */ /* 0x000fea0003800000 */
.L_x_9318:
        /* <DEDUP_REMOVED lines=8> */
.L_x_9329:
        /* <DEDUP_REMOVED lines=12> */
.L_x_9332:
[----:B------:R-:W-:-:S07]  /*3170*/  IMAD.MOV.U32 R128, RZ, RZ, R120 ;  /* 0x000000ffff807224 */ /* 0x000fce00078e0078 */
.L_x_9333:
[----:B------:R-:W-:Y:S05]  /*3180*/  BSYNC B1 ;  /* 0x0000000000017941 */ /* 0x000fea0003800000 */
.L_x_9331:
        /* <DEDUP_REMOVED lines=16> */
.L_x_9337:
[----:B------:R-:W-:Y:S05]  /*3290*/  BSYNC B2 ;  /* 0x0000000000027941 */ /* 0x000fea0003800000 */
.L_x_9336:
        /* <DEDUP_REMOVED lines=44> */
.L_x_9335:
[----:B------:R-:W-:Y:S05]  /*3560*/  BSYNC B1 ;  /* 0x0000000000017941 */ /* 0x000fea0003800000 */
.L_x_9334:
        /* <DEDUP_REMOVED lines=12> */
.L_x_9330:
[----:B------:R-:W-:Y:S05]  /*3630*/  BSYNC B0 ;  /* 0x0000000000007941 */ /* 0x000fea0003800000 */
.L_x_9328:
        /* <DEDUP_REMOVED lines=9> */
.L_x_9339:
        /* <DEDUP_REMOVED lines=12> */
.L_x_9342:
[----:B------:R-:W-:-:S07]  /*3790*/  IMAD.MOV.U32 R129, RZ, RZ, R120 ;  /* 0x000000ffff817224 */ /* 0x000fce00078e0078 */
.L_x_9343:
[----:B------:R-:W-:Y:S05]  /*37a0*/  BSYNC B1 ;  /* 0x0000000000017941 */ /* 0x000fea0003800000 */
.L_x_9341:
        /* <DEDUP_REMOVED lines=16> */
.L_x_9347:
[----:B------:R-:W-:Y:S05]  /*38b0*/  BSYNC B2 ;  /* 0x0000000000027941 */ /* 0x000fea0003800000 */
.L_x_9346:
        /* <DEDUP_REMOVED lines=44> */
.L_x_9345:
[----:B------:R-:W-:Y:S05]  /*3b80*/  BSYNC B1 ;  /* 0x0000000000017941 */ /* 0x000fea0003800000 */
.L_x_9344:
        /* <DEDUP_REMOVED lines=12> */
[----:B------:R-:W-:-:S04]  /*3c50*/  FMUL.FTZ R151, R39, R2 ;  /* 0x0000000227977220 */ /* 0x000fc80000410000 */
[----:B------:R-:W-:-:S07]  /*3c60*/  @P0 FADD.FTZ R151, R151, R108 ;  /* 0x0000006c97970221 */ /* 0x000fce0000010000 */
.L_x_9340:
[----:B------:R-:W-:Y:S05]  /*3c70*/  BSYNC B0 ;  /* 0x0000000000007941 */ /* 0x000fea0003800000 */
.L_x_9338:
        /* <DEDUP_REMOVED lines=29> */
[----:B------:R-:W-:Y:S02]  /*3e50*/  LOP3.LUT R109, R111, R163, R109, 0xfe, !PT ;  /* 0x000000a36f6d7212 */ /* 0x000fe400078efe6d */
[----:B------:R-:W-:Y:S02]  /*3e60*/  LOP3.LUT R110, R152, R108, R110, 0xfe, !PT ;  /* 0x0000006c986e7212 */ /* 0x000fe400078efe6e */
[----:B------:R-:W-:Y:S01]  /*3e70*/  LOP3.LUT R111, R109, R153, RZ, 0xfc, !PT ;  /* 0x000000996d6f7212 */ /* 0x000fe200078efcff */
[----:B0-----:R-:W-:Y:S01]  /*3e80*/  IMAD.WIDE.U32 R108, R133, 0x8, R160 ;  /* 0x00000008856c7825 */ /* 0x001fe200078e00a0 */
[----:B------:R-:W-:-:S05]  /*3e90*/  LOP3.LUT R110, R110, 0xff, R121, 0xf8, !PT ;  /* 0x000000ff6e6e7812 */ /* 0x000fca00078ef879 */
[----:B------:R1:W-:Y:S02]  /*3ea0*/  STG.E.64 desc[UR4][R108.64], R110 ;  /* 0x0000006e6c007986 */ /* 0x0003e4000c101b04 */
.L_x_9349:
[----:B------:R-:W-:Y:S05]  /*3eb0*/  BSYNC B0 ;  /* 0x0000000000007941 */ /* 0x000fea0003800000 */
.L_x_9348:
[----:B-----5:R2:W5:Y:S04]  /*3ec0*/  @P2 LDG.E.128 R4, desc[UR4][R156.64] ;  /* 0x000000049c042981 */ /* 0x020568000c1e1d00 */
[----:B------:R2:W5:Y:S01]  /*3ed0*/  @P0 LDG.E.128 R8, desc[UR4][R158.64] ;  /* 0x000000049e080981 */ /* 0x000562000c1e1d00 */
[----:B------:R-:W-:Y:S04]  /*3ee0*/  BSSY B0, `(.L_x_9350) ;  /* 0x000005f000007945 */ /* 0x000fe80003800000 */
[----:B------:R-:W-:Y:S05]  /*3ef0*/  @P3 BRA `(.L_x_9351) ;  /* 0x0000000000183947 */ /* 0x000fea0003800000 */
[----:B0-----:R-:W-:Y:S01]  /*3f00*/  MOV R153, RZ ;  /* 0x000000ff00997202 */ /* 0x001fe20000000f00 */
[----:B-1----:R-:W-:Y:S01]  /*3f10*/  IMAD.MOV.U32 R108, RZ, RZ, R136 ;  /* 0x000000ffff6c7224 */ /* 0x002fe200078e0088 */
[----:B------:R-:W-:Y:S06]  /*3f20*/  @!P0 BRA `(.L_x_9352) ;  /* 0x0000000400688947 */ /* 0x000fec0003800000 */
[----:B------:R-:W-:Y:S01]  /*3f30*/  MOV R108, R136 ;  /* 0x00000088006c7202 */ /* 0x000fe20000000f00 */
[----:B-----5:R-:W-:Y:S01]  /*3f40*/  IMAD.U32 R153, R8, 0x10000, RZ ;  /* 0x0001000008997824 */ /* 0x020fe200078e00ff */
[----:B------:R-:W-:Y:S06]  /*3f50*/  BRA `(.L_x_9352) ;  /* 0x00000004005c7947 */ /* 0x000fec0003800000 */
.L_x_9351:
        /* <DEDUP_REMOVED lines=12> */
.L_x_9354:
[----:B------:R-:W-:-:S07]  /*4020*/  MOV R138, R120 ;  /* 0x00000078008a7202 */ /* 0x000fce0000000f00 */
.L_x_9355:
[----:B------:R-:W-:Y:S05]  /*4030*/  BSYNC B1 ;  /* 0x0000000000017941 */ /* 0x000fea0003800000 */
.L_x_9353:
        /* <DEDUP_REMOVED lines=16> */
.L_x_9359:
[----:B------:R-:W-:Y:S05]  /*4140*/  BSYNC B2 ;  /* 0x0000000000027941 */ /* 0x000fea0003800000 */
.L_x_9358:
        /* <DEDUP_REMOVED lines=43> */
.L_x_9357:
[----:B------:R-:W-:Y:S05]  /*4400*/  BSYNC B1 ;  /* 0x0000000000017941 */ /* 0x000fea0003800000 */
.L_x_9356:
        /* <DEDUP_REMOVED lines=10> */
[----:B------:R-:W-:-:S04]  /*44b0*/  FMUL.FTZ R153, R32, R153 ;  /* 0x0000009920997220 */ /* 0x000fc80000410000 */
[----:B------:R-:W-:-:S07]  /*44c0*/  @P0 FADD.FTZ R153, R110, R153 ;  /* 0x000000996e990221 */ /* 0x000fce0000010000 */
.L_x_9352:
[----:B------:R-:W-:Y:S05]  /*44d0*/  BSYNC B0 ;  /* 0x0000000000007941 */ /* 0x000fea0003800000 */
.L_x_9350:
        /* <DEDUP_REMOVED lines=9> */
.L_x_9361:
        /* <DEDUP_REMOVED lines=12> */
.L_x_9364:
[----:B------:R-:W-:-:S07]  /*4630*/  IMAD.MOV.U32 R136, RZ, RZ, R120 ;  /* 0x000000ffff887224 */ /* 0x000fce00078e0078 */
.L_x_9365:
[----:B------:R-:W-:Y:S05]  /*4640*/  BSYNC B1 ;  /* 0x0000000000017941 */ /* 0x000fea0003800000 */
.L_x_9363:
        /* <DEDUP_REMOVED lines=16> */
.L_x_9369:
[----:B------:R-:W-:Y:S05]  /*4750*/  BSYNC B2 ;  /* 0x0000000000027941 */ /* 0x000fea0003800000 */
.L_x_9368:
        /* <DEDUP_REMOVED lines=44> */
.L_x_9367:
[----:B------:R-:W-:Y:S05]  /*4a20*/  BSYNC B1 ;  /* 0x0000000000017941 */ /* 0x000fea0003800000 */
.L_x_9366:
        /* <DEDUP_REMOVED lines=12> */
[----:B--2---:R-:W-:-:S04]  /*4af0*/  FMUL.FTZ R157, R33, R110 ;  /* 0x0000006e219d7220 */ /* 0x004fc80000410000 */
[----:B------:R-:W-:-:S07]  /*4b00*/  @P0 FADD.FTZ R157, R157, R108 ;  /* 0x0000006c9d9d0221 */ /* 0x000fce0000010000 */
.L_x_9362:
[----:B------:R-:W-:Y:S05]  /*4b10*/  BSYNC B0 ;  /* 0x0000000000007941 */ /* 0x000fea0003800000 */
.L_x_9360:
        /* <DEDUP_REMOVED lines=8> */
.L_x_9371:
        /* <DEDUP_REMOVED lines=12> */
.L_x_9374:
[----:B------:R-:W-:-:S07]  /*4c60*/  IMAD.MOV.U32 R124, RZ, RZ, R120 ;  /* 0x000000ffff7c7224 */ /* 0x000fce00078e0078 */
.L_x_9375:
[----:B------:R-:W-:Y:S05]  /*4c70*/  BSYNC B1 ;  /* 0x0000000000017941 */ /* 0x000fea0003800000 */
.L_x_9373:
        /* <DEDUP_REMOVED lines=16> */
.L_x_9379:
[----:B------:R-:W-:Y:S05]  /*4d80*/  BSYNC B2 ;  /* 0x0000000000027941 */ /* 0x000fea0003800000 */
.L_x_9378:
        /* <DEDUP_REMOVED lines=44> */
.L_x_9377:
[----:B------:R-:W-:Y:S05]  /*5050*/  BSYNC B1 ;  /* 0x0000000000017941 */ /* 0x000fea0003800000 */
.L_x_9376:
        /* <DEDUP_REMOVED lines=12> */
.L_x_9372:
[----:B------:R-:W-:Y:S05]  /*5120*/  BSYNC B0 ;  /* 0x0000000000007941 */ /* 0x000fea0003800000 */
.L_x_9370:
        /* <DEDUP_REMOVED lines=9> */
.L_x_9381:
        /* <DEDUP_REMOVED lines=12> */
.L_x_9384:
[----:B------:R-:W-:-:S07]  /*5280*/  IMAD.MOV.U32 R125, RZ, RZ, R120 ;  /* 0x000000ffff7d7224 */ /* 0x000fce00078e0078 */
.L_x_9385:
[----:B------:R-:W-:Y:S05]  /*5290*/  BSYNC B1 ;  /* 0x0000000000017941 */ /* 0x000fea0003800000 */
.L_x_9383:
        /* <DEDUP_REMOVED lines=16> */
.L_x_9389:
[----:B------:R-:W-:Y:S05]  /*53a0*/  BSYNC B2 ;  /* 0x0000000000027941 */ /* 0x000fea0003800000 */
.L_x_9388:
        /* <DEDUP_REMOVED lines=44> */
.L_x_9387:
[----:B------:R-:W-:Y:S05]  /*5670*/  BSYNC B1 ;  /* 0x0000000000017941 */ /* 0x000fea0003800000 */
.L_x_9386:
        /* <DEDUP_REMOVED lines=14> */
.L_x_9382:
[----:B------:R-:W-:Y:S05]  /*5760*/  BSYNC B0 ;  /* 0x0000000000007941 */ /* 0x000fea0003800000 */
.L_x_9380:
        /* <DEDUP_REMOVED lines=8> */
.L_x_9391:
        /* <DEDUP_REMOVED lines=12> */
.L_x_9394:
[----:B------:R-:W-:-:S07]  /*58b0*/  IMAD.MOV.U32 R126, RZ, RZ, R120 ;  /* 0x000000ffff7e7224 */ /* 0x000fce00078e0078 */
.L_x_9395:
[----:B------:R-:W-:Y:S05]  /*58c0*/  BSYNC B1 ;  /* 0x0000000000017941 */ /* 0x000fea0003800000 */
.L_x_9393:
        /* <DEDUP_REMOVED lines=16> */
.L_x_9399:
[----:B------:R-:W-:Y:S05]  /*59d0*/  BSYNC B2 ;  /* 0x0000000000027941 */ /* 0x000fea0003800000 */
.L_x_9398:
        /* <DEDUP_REMOVED lines=44> */
.L_x_9397:
[----:B------:R-:W-:Y:S05]  /*5ca0*/  BSYNC B1 ;  /* 0x0000000000017941 */ /* 0x000fea0003800000 */
.L_x_9396:
        /* <DEDUP_REMOVED lines=12> */
.L_x_9392:
[----:B------:R-:W-:Y:S05]  /*5d70*/  BSYNC B0 ;  /* 0x0000000000007941 */ /* 0x000fea0003800000 */
.L_x_9390:
        /* <DEDUP_REMOVED lines=9> */
.L_x_9401:
        /* <DEDUP_REMOVED lines=12> */
.L_x_9404:
[----:B------:R-:W-:-:S07]  /*5ed0*/  IMAD.MOV.U32 R127, RZ, RZ, R120 ;  /* 0x000000ffff7f7224 */ /* 0x000fce00078e0078 */
.L_x_9405:
[----:B------:R-:W-:Y:S05]  /*5ee0*/  BSYNC B1 ;  /* 0x0000000000017941 */ /* 0x000fea0003800000 */
.L_x_9403:
        /* <DEDUP_REMOVED lines=16> */
.L_x_9409:
[----:B------:R-:W-:Y:S05]  /*5ff0*/  BSYNC B2 ;  /* 0x0000000000027941 */ /* 0x000fea0003800000 */
.L_x_9408:
        /* <DEDUP_REMOVED lines=44> */
.L_x_9407:
[----:B------:R-:W-:Y:S05]  /*62c0*/  BSYNC B1 ;  /* 0x0000000000017941 */ /* 0x000fea0003800000 */
.L_x_9406:
        /* <DEDUP_REMOVED lines=14> */
.L_x_9402:
[----:B------:R-:W-:Y:S05]  /*63b0*/  BSYNC B0 ;  /* 0x0000000000007941 */ /* 0x000fea0003800000 */
.L_x_9400:
        /* <DEDUP_REMOVED lines=8> */
.L_x_9411:
        /* <DEDUP_REMOVED lines=12> */
.L_x_9414:
[----:B------:R-:W-:-:S07]  /*6500*/  IMAD.MOV.U32 R128, RZ, RZ, R120 ;  /* 0x000000ffff807224 */ /* 0x000fce00078e0078 */
.L_x_9415:
[----:B------:R-:W-:Y:S05]  /*6510*/  BSYNC B1 ;  /* 0x0000000000017941 */ /* 0x000fea0003800000 */
.L_x_9413:
        /* <DEDUP_REMOVED lines=16> */
.L_x_9419:
[----:B------:R-:W-:Y:S05]  /*6620*/  BSYNC B2 ;  /* 0x0000000000027941 */ /* 0x000fea0003800000 */
.L_x_9418:
        /* <DEDUP_REMOVED lines=44> */
.L_x_9417:
[----:B------:R-:W-:Y:S05]  /*68f0*/  BSYNC B1 ;  /* 0x0000000000017941 */ /* 0x000fea0003800000 */
.L_x_9416:
        /* <DEDUP_REMOVED lines=12> */
.L_x_9412:
[----:B------:R-:W-:Y:S05]  /*69c0*/  BSYNC B0 ;  /* 0x0000000000007941 */ /* 0x000fea0003800000 */
.L_x_9410:
        /* <DEDUP_REMOVED lines=9> */
.L_x_9421:
        /* <DEDUP_REMOVED lines=12> */
.L_x_9424:
[----:B------:R-:W-:-:S07]  /*6b20*/  IMAD.MOV.U32 R129, RZ, RZ, R120 ;  /* 0x000000ffff817224 */ /* 0x000fce00078e0078 */
.L_x_9425:
[----:B------:R-:W-:Y:S05]  /*6b30*/  BSYNC B1 ;  /* 0x0000000000017941 */ /* 0x000fea0003800000 */
.L_x_9423:
        /* <DEDUP_REMOVED lines=16> */
.L_x_9429:
[----:B------:R-:W-:Y:S05]  /*6c40*/  BSYNC B2 ;  /* 0x0000000000027941 */ /* 0x000fea0003800000 */
.L_x_9428:
        /* <DEDUP_REMOVED lines=44> */
.L_x_9427:
[----:B------:R-:W-:Y:S05]  /*6f10*/  BSYNC B1 ;  /* 0x0000000000017941 */ /* 0x000fea0003800000 */
.L_x_9426:
        /* <DEDUP_REMOVED lines=14> */
.L_x_9422:
[----:B------:R-:W-:Y:S05]  /*7000*/  BSYNC B0 ;  /* 0x0000000000007941 */ /* 0x000fea0003800000 */
.L_x_9420:
        /* <DEDUP_REMOVED lines=34> */
.L_x_9431:
[----:B------:R-:W-:Y:S05]  /*7230*/  BSYNC B0 ;  /* 0x0000000000007941 */ /* 0x000fea0003800000 */
.L_x_9430:
        /* <DEDUP_REMOVED lines=10> */
.L_x_9433:
        /* <DEDUP_REMOVED lines=12> */
.L_x_9436:
[----:B------:R-:W-:-:S07]  /*73a0*/  MOV R134, R120 ;  /* 0x0000007800867202 */ /* 0x000fce0000000f00 */
.L_x_9437:
[----:B------:R-:W-:Y:S05]  /*73b0*/  BSYNC B1 ;  /* 0x0000000000017941 */ /* 0x000fea0003800000 */
.L_x_9435:
        /* <DEDUP_REMOVED lines=16> */
.L_x_9441:
[----:B------:R-:W-:Y:S05]  /*74c0*/  BSYNC B2 ;  /* 0x0000000000027941 */ /* 0x000fea0003800000 */
.L_x_9440:
        /* <DEDUP_REMOVED lines=43> */
.L_x_9439:
[----:B------:R-:W-:Y:S05]  /*7780*/  BSYNC B1 ;  /* 0x0000000000017941 */ /* 0x000fea0003800000 */
.L_x_9438:
        /* <DEDUP_REMOVED lines=12> */
.L_x_9434:
[----:B------:R-:W-:Y:S05]  /*7850*/  BSYNC B0 ;  /* 0x0000000000007941 */ /* 0x000fea0003800000 */
.L_x_9432:
        /* <DEDUP_REMOVED lines=9> */
.L_x_9443:
        /* <DEDUP_REMOVED lines=12> */
.L_x_9446:
[----:B------:R-:W-:-:S07]  /*79b0*/  IMAD.MOV.U32 R134, RZ, RZ, R120 ;  /* 0x000000ffff867224 */ /* 0x000fce00078e0078 */
.L_x_9447:
[----:B------:R-:W-:Y:S05]  /*79c0*/  BSYNC B1 ;  /* 0x0000000000017941 */ /* 0x000fea0003800000 */
.L_x_9445:
        /* <DEDUP_REMOVED lines=16> */
.L_x_9451:
[----:B------:R-:W-:Y:S05]  /*7ad0*/  BSYNC B2 ;  /* 0x0000000000027941 */ /* 0x000fea0003800000 */
.L_x_9450:
        /* <DEDUP_REMOVED lines=44> */
.L_x_9449:
[----:B------:R-:W-:Y:S05]  /*7da0*/  BSYNC B1 ;  /* 0x0000000000017941 */ /* 0x000fea0003800000 */
.L_x_9448:
        /* <DEDUP_REMOVED lines=12> */
[----:B-1----:R-:W-:-:S04]  /*7e70*/  FMUL.FTZ R173, R25, R110 ;  /* 0x0000006e19ad7220 */ /* 0x002fc80000410000 */
[----:B------:R-:W-:-:S07]  /*7e80*/  @P0 FADD.FTZ R173, R173, R108 ;  /* 0x0000006cadad0221 */ /* 0x000fce0000010000 */
.L_x_9444:
[----:B------:R-:W-:Y:S05]  /*7e90*/  BSYNC B0 ;  /* 0x0000000000007941 */ /* 0x000fea0003800000 */
.L_x_9442:
        /* <DEDUP_REMOVED lines=8> */
.L_x_9453:
        /* <DEDUP_REMOVED lines=12> */
.L_x_9456:
[----:B------:R-:W-:-:S07]  /*7fe0*/  IMAD.MOV.U32 R124, RZ, RZ, R120 ;  /* 0x000000ffff7c7224 */ /* 0x000fce00078e0078 */
.L_x_9457:
[----:B------:R-:W-:Y:S05]  /*7ff0*/  BSYNC B1 ;  /* 0x0000000000017941 */ /* 0x000fea0003800000 */
.L_x_9455:
        /* <DEDUP_REMOVED lines=16> */
.L_x_9461:
[----:B------:R-:W-:Y:S05]  /*8100*/  BSYNC B2 ;  /* 0x0000000000027941 */ /* 0x000fea0003800000 */
.L_x_9460:
        /* <DEDUP_REMOVED lines=44> */
.L_x_9459:
[----:B------:R-:W-:Y:S05]  /*83d0*/  BSYNC B1 ;  /* 0x0000000000017941 */ /* 0x000fea0003800000 */
.L_x_9458:
        /* <DEDUP_REMOVED lines=12> */
.L_x_9454:
[----:B------:R-:W-:Y:S05]  /*84a0*/  BSYNC B0 ;  /* 0x0000000000007941 */ /* 0x000fea0003800000 */
.L_x_9452:
        /* <DEDUP_REMOVED lines=9> */
.L_x_9463:
        /* <DEDUP_REMOVED lines=12> */
.L_x_9466:
[----:B------:R-:W-:-:S07]  /*8600*/  IMAD.MOV.U32 R125, RZ, RZ, R120 ;  /* 0x000000ffff7d7224 */ /* 0x000fce00078e0078 */
.L_x_9467:
[----:B------:R-:W-:Y:S05]  /*8610*/  BSYNC B1 ;  /* 0x0000000000017941 */ /* 0x000fea0003800000 */
.L_x_9465:
        /* <DEDUP_REMOVED lines=16> */
.L_x_9471:
[----:B------:R-:W-:Y:S05]  /*8720*/  BSYNC B2 ;  /* 0x0000000000027941 */ /* 0x000fea0003800000 */
.L_x_9470:
        /* <DEDUP_REMOVED lines=44> */
.L_x_9469:
[----:B------:R-:W-:Y:S05]  /*89f0*/  BSYNC B1 ;  /* 0x0000000000017941 */ /* 0x000fea0003800000 */
.L_x_9468:
        /* <DEDUP_REMOVED lines=14> */
.L_x_9464:
[----:B------:R-:W-:Y:S05]  /*8ae0*/  BSYNC B0 ;  /* 0x0000000000007941 */ /* 0x000fea0003800000 */
.L_x_9462:
        /* <DEDUP_REMOVED lines=8> */
.L_x_9473:
        /* <DEDUP_REMOVED lines=12> */
.L_x_9476:
[----:B------:R-:W-:-:S07]  /*8c30*/  IMAD.MOV.U32 R126, RZ, RZ, R120 ;  /* 0x000000ffff7e7224 */ /* 0x000fce00078e0078 */
.L_x_9477:
[----:B------:R-:W-:Y:S05]  /*8c40*/  BSYNC B1 ;  /* 0x0000000000017941 */ /* 0x000fea0003800000 */
.L_x_9475:
        /* <DEDUP_REMOVED lines=16> */
.L_x_9481:
[----:B------:R-:W-:Y:S05]  /*8d50*/  BSYNC B2 ;  /* 0x0000000000027941 */ /* 0x000fea0003800000 */
.L_x_9480:
        /* <DEDUP_REMOVED lines=44> */
.L_x_9479:
[----:B------:R-:W-:Y:S05]  /*9020*/  BSYNC B1 ;  /* 0x0000000000017941 */ /* 0x000fea0003800000 */
.L_x_9478:
        /* <DEDUP_REMOVED lines=12> */
.L_x_9474:
[----:B------:R-:W-:Y:S05]  /*90f0*/  BSYNC B0 ;  /* 0x0000000000007941 */ /* 0x000fea0003800000 */
.L_x_9472:
        /* <DEDUP_REMOVED lines=9> */
.L_x_9483:
        /* <DEDUP_REMOVED lines=12> */
.L_x_9486:
[----:B------:R-:W-:-:S07]  /*9250*/  IMAD.MOV.U32 R127, RZ, RZ, R120 ;  /* 0x000000ffff7f7224 */ /* 0x000fce00078e0078 */
.L_x_9487:
[----:B------:R-:W-:Y:S05]  /*9260*/  BSYNC B1 ;  /* 0x0000000000017941 */ /* 0x000fea0003800000 */
.L_x_9485:
        /* <DEDUP_REMOVED lines=16> */
.L_x_9491:
[----:B------:R-:W-:Y:S05]  /*9370*/  BSYNC B2 ;  /* 0x0000000000027941 */ /* 0x000fea0003800000 */
.L_x_9490:
        /* <DEDUP_REMOVED lines=44> */
.L_x_9489:
[----:B------:R-:W-:Y:S05]  /*9640*/  BSYNC B1 ;  /* 0x0000000000017941 */ /* 0x000fea0003800000 */
.L_x_9488:
        /* <DEDUP_REMOVED lines=14> */
.L_x_9484:
[----:B------:R-:W-:Y:S05]  /*9730*/  BSYNC B0 ;  /* 0x0000000000007941 */ /* 0x000fea0003800000 */
.L_x_9482:
        /* <DEDUP_REMOVED lines=8> */
.L_x_9493:
        /* <DEDUP_REMOVED lines=12> */
.L_x_9496:
[----:B------:R-:W-:-:S07]  /*9880*/  IMAD.MOV.U32 R128, RZ, RZ, R120 ;  /* 0x000000ffff807224 */ /* 0x000fce00078e0078 */
.L_x_9497:
[----:B------:R-:W-:Y:S05]  /*9890*/  BSYNC B1 ;  /* 0x0000000000017941 */ /* 0x000fea0003800000 */
.L_x_9495:
        /* <DEDUP_REMOVED lines=16> */
.L_x_9501:
[----:B------:R-:W-:Y:S05]  /*99a0*/  BSYNC B2 ;  /* 0x0000000000027941 */ /* 0x000fea0003800000 */
.L_x_9500:
        /* <DEDUP_REMOVED lines=44> */
.L_x_9499:
[----:B------:R-:W-:Y:S05]  /*9c70*/  BSYNC B1 ;  /* 0x0000000000017941 */ /* 0x000fea0003800000 */
.L_x_9498:
        /* <DEDUP_REMOVED lines=12> */
.L_x_9494:
[----:B------:R-:W-:Y:S05]  /*9d40*/  BSYNC B0 ;  /* 0x0000000000007941 */ /* 0x000fea0003800000 */
.L_x_9492:
        /* <DEDUP_REMOVED lines=9> */
.L_x_9503:
        /* <DEDUP_REMOVED lines=12> */
.L_x_9506:
[----:B------:R-:W-:-:S07]  /*9ea0*/  IMAD.MOV.U32 R129, RZ, RZ, R120 ;  /* 0x000000ffff817224 */ /* 0x000fce00078e0078 */
.L_x_9507:
[----:B------:R-:W-:Y:S05]  /*9eb0*/  BSYNC B1 ;  /* 0x0000000000017941 */ /* 0x000fea0003800000 */
.L_x_9505:
        /* <DEDUP_REMOVED lines=16> */
.L_x_9511:
[----:B------:R-:W-:Y:S05]  /*9fc0*/  BSYNC B2 ;  /* 0x0000000000027941 */ /* 0x000fea0003800000 */
.L_x_9510:
        /* <DEDUP_REMOVED lines=44> */
.L_x_9509:
[----:B------:R-:W-:Y:S05]  /*a290*/  BSYNC B1 ;  /* 0x0000000000017941 */ /* 0x000fea0003800000 */
.L_x_9508:
        /* <DEDUP_REMOVED lines=14> */
.L_x_9504:
[----:B------:R-:W-:Y:S05]  /*a380*/  BSYNC B0 ;  /* 0x0000000000007941 */ /* 0x000fea0003800000 */
.L_x_9502:
[----:B------:R-:W0:Y:S01]  /*a390*/  @P2 LDC.64 R186, c[0x0][0x220] ;  /* 0x00008800ffba2b82 */ /* 0x000e220000000a00 */
[----:B------:R-:W-:Y:S01]  /*a3a0*/  IMAD.WIDE.U32 R188, R155, 0x10, R2 ;  /* 0x000000109bbc7825 */ /* 0x000fe200078e0002 */
[----:B------:R-:W-:Y:S01]  /*a3b0*/  F2FP.BF16.F32.PACK_AB R111, R185, R183 ;  /* 0x000000b7b96f723e */ /* 0x000fe200000010ff */
[----:B------:R-:W-:Y:S01]  /*a3c0*/  BSSY B0, `(.L_x_9512) ;  /* 0x000001f000007945 */ /* 0x000fe20003800000 */
[----:B------:R-:W-:Y:S01]  /*a3d0*/  F2FP.BF16.F32.PACK_AB R110, R181, R179 ;  /* 0x000000b3b56e723e */ /* 0x000fe200000010ff */
[----:B------:R-:W-:Y:S01]  /*a3e0*/  VIADD R135, R135, 0x180 ;  /* 0x0000018087877836 */ /* 0x000fe20000000000 */
[----:B------:R-:W-:Y:S02]  /*a3f0*/  F2FP.BF16.F32.PACK_AB R109, R177, R175 ;  /* 0x000000afb16d723e */ /* 0x000fe400000010ff */
[----:B------:R-:W-:Y:S01]  /*a400*/  F2FP.BF16.F32.PACK_AB R108, R173, R171 ;  /* 0x000000abad6c723e */ /* 0x000fe200000010ff */
[----:B------:R-:W1:Y:S01]  /*a410*/  @P0 LDC.64 R190, c[0x0][0x230] ;  /* 0x00008c00ffbe0b82 */ /* 0x000e620000000a00 */
[----:B------:R-:W-:-:S03]  /*a420*/  IADD3 R133, R133, 0x180, RZ ;  /* 0x0000018085857810 */ /* 0x000fc60007ffe0ff */
        /* <DEDUP_REMOVED lines=24> */
.L_x_9513:
[----:B------:R-:W-:Y:S05]  /*a5b0*/  BSYNC B0 ;  /* 0x0000000000007941 */ /* 0x000fea0003800000 */
.L_x_9512:
[----:B-----5:R1:W5:Y:S04]  /*a5c0*/  @P2 LDG.E.128 R4, desc[UR4][R154.64] ;  /* 0x000000049a042981 */ /* 0x020368000c1e1d00 */
[----:B------:R1:W5:Y:S01]  /*a5d0*/  @P0 LDG.E.128 R8, desc[UR4][R186.64] ;  /* 0x00000004ba080981 */ /* 0x000362000c1e1d00 */
[----:B------:R-:W-:Y:S04]  /*a5e0*/  BSSY B0, `(.L_x_9514) ;  /* 0x000005f000007945 */ /* 0x000fe80003800000 */
[----:B------:R-:W-:Y:S05]  /*a5f0*/  @P3 BRA `(.L_x_9515) ;  /* 0x0000000000183947 */ /* 0x000fea0003800000 */
[----:B-1----:R-:W-:Y:S01]  /*a600*/  MOV R155, RZ ;  /* 0x000000ff009b7202 */ /* 0x002fe20000000f00 */
[----:B0-----:R-:W-:Y:S01]  /*a610*/  IMAD.MOV.U32 R108, RZ, RZ, R134 ;  /* 0x000000ffff6c7224 */ /* 0x001fe200078e0086 */
[----:B------:R-:W-:Y:S06]  /*a620*/  @!P0 BRA `(.L_x_9516) ;  /* 0x0000000400688947 */ /* 0x000fec0003800000 */
[----:B------:R-:W-:Y:S01]  /*a630*/  MOV R108, R134 ;  /* 0x00000086006c7202 */ /* 0x000fe20000000f00 */
[----:B-----5:R-:W-:Y:S01]  /*a640*/  IMAD.U32 R155, R8, 0x10000, RZ ;  /* 0x00010000089b7824 */ /* 0x020fe200078e00ff */
[----:B------:R-:W-:Y:S06]  /*a650*/  BRA `(.L_x_9516) ;  /* 0x00000004005c7947 */ /* 0x000fec0003800000 */
.L_x_9515:
        /* <DEDUP_REMOVED lines=12> */
.L_x_9518:
[----:B------:R-:W-:-:S07]  /*a720*/  MOV R136, R120 ;  /* 0x0000007800887202 */ /* 0x000fce0000000f00 */
.L_x_9519:
[----:B------:R-:W-:Y:S05]  /*a730*/  BSYNC B1 ;  /* 0x0000000000017941 */ /* 0x000fea0003800000 */
.L_x_9517:
        /* <DEDUP_REMOVED lines=16> */
.L_x_9523:
[----:B------:R-:W-:Y:S05]  /*a840*/  BSYNC B2 ;  /* 0x0000000000027941 */ /* 0x000fea0003800000 */
.L_x_9522:
        /* <DEDUP_REMOVED lines=31> */
[----:B-1----:R-:W-:-:S04]  /*aa40*/  LOP3.LUT R154, R111, UR28, R120, 0x96, !PT ;  /* 0x0000001c6f9a7c12 */ /* 0x002fc8000f8e9678 */
        /* <DEDUP_REMOVED lines=11> */
.L_x_9521:
[----:B------:R-:W-:Y:S05]  /*ab00*/  BSYNC B1 ;  /* 0x0000000000017941 */ /* 0x000fea0003800000 */
.L_x_9520:
        /* <DEDUP_REMOVED lines=10> */
[----:B------:R-:W-:-:S04]  /*abb0*/  FMUL.FTZ R155, R16, R155 ;  /* 0x0000009b109b7220 */ /* 0x000fc80000410000 */
[----:B------:R-:W-:-:S07]  /*abc0*/  @P0 FADD.FTZ R155, R110, R155 ;  /* 0x0000009b6e9b0221 */ /* 0x000fce0000010000 */
.L_x_9516:
[----:B------:R-:W-:Y:S05]  /*abd0*/  BSYNC B0 ;  /* 0x0000000000007941 */ /* 0x000fea0003800000 */
.L_x_9514:
        /* <DEDUP_REMOVED lines=9> */
.L_x_9525:
        /* <DEDUP_REMOVED lines=12> */
.L_x_9528:
[----:B------:R-:W-:-:S07]  /*ad30*/  IMAD.MOV.U32 R134, RZ, RZ, R120 ;  /* 0x000000ffff867224 */ /* 0x000fce00078e0078 */
.L_x_9529:
[----:B------:R-:W-:Y:S05]  /*ad40*/  BSYNC B1 ;  /* 0x0000000000017941 */ /* 0x000fea0003800000 */
.L_x_9527:
        /* <DEDUP_REMOVED lines=16> */
.L_x_9533:
[----:B------:R-:W-:Y:S05]  /*ae50*/  BSYNC B2 ;  /* 0x0000000000027941 */ /* 0x000fea0003800000 */
.L_x_9532:
        /* <DEDUP_REMOVED lines=44> */
.L_x_9531:
[----:B------:R-:W-:Y:S05]  /*b120*/  BSYNC B1 ;  /* 0x0000000000017941 */ /* 0x000fea0003800000 */
.L_x_9530:
        /* <DEDUP_REMOVED lines=14> */
.L_x_9526:
[----:B------:R-:W-:Y:S05]  /*b210*/  BSYNC B0 ;  /* 0x0000000000007941 */ /* 0x000fea0003800000 */
.L_x_9524:
        /* <DEDUP_REMOVED lines=8> */
.L_x_9535:
        /* <DEDUP_REMOVED lines=12> */
.L_x_9538:
[----:B------:R-:W-:-:S07]  /*b360*/  IMAD.MOV.U32 R124, RZ, RZ, R120 ;  /* 0x000000ffff7c7224 */ /* 0x000fce00078e0078 */
.L_x_9539:
[----:B------:R-:W-:Y:S05]  /*b370*/  BSYNC B1 ;  /* 0x0000000000017941 */ /* 0x000fea0003800000 */
.L_x_9537:
        /* <DEDUP_REMOVED lines=16> */
.L_x_9543:
[----:B------:R-:W-:Y:S05]  /*b480*/  BSYNC B2 ;  /* 0x0000000000027941 */ /* 0x000fea0003800000 */
.L_x_9542:
        /* <DEDUP_REMOVED lines=44> */
.L_x_9541:
[----:B------:R-:W-:Y:S05]  /*b750*/  BSYNC B1 ;  /* 0x0000000000017941 */ /* 0x000fea0003800000 */
.L_x_9540:
        /* <DEDUP_REMOVED lines=12> */
.L_x_9536:
[----:B------:R-:W-:Y:S05]  /*b820*/  BSYNC B0 ;  /* 0x0000000000007941 */ /* 0x000fea0003800000 */
.L_x_9534:
        /* <DEDUP_REMOVED lines=9> */
.L_x_9545:
        /* <DEDUP_REMOVED lines=12> */
.L_x_9548:
[----:B------:R-:W-:-:S07]  /*b980*/  IMAD.MOV.U32 R125, RZ, RZ, R120 ;  /* 0x000000ffff7d7224 */ /* 0x000fce00078e0078 */
.L_x_9549:
[----:B------:R-:W-:Y:S05]  /*b990*/  BSYNC B1 ;  /* 0x0000000000017941 */ /* 0x000fea0003800000 */
.L_x_9547:
        /* <DEDUP_REMOVED lines=16> */
.L_x_9553:
[----:B------:R-:W-:Y:S05]  /*baa0*/  BSYNC B2 ;  /* 0x0000000000027941 */ /* 0x000fea0003800000 */
.L_x_9552:
        /* <DEDUP_REMOVED lines=44> */
.L_x_9551:
[----:B------:R-:W-:Y:S05]  /*bd70*/  BSYNC B1 ;  /* 0x0000000000017941 */ /* 0x000fea0003800000 */
.L_x_9550:
        /* <DEDUP_REMOVED lines=14> */
.L_x_9546:
[----:B------:R-:W-:Y:S05]  /*be60*/  BSYNC B0 ;  /* 0x0000000000007941 */ /* 0x000fea0003800000 */
.L_x_9544:
        /* <DEDUP_REMOVED lines=8> */
.L_x_9555:
        /* <DEDUP_REMOVED lines=12> */
.L_x_9558:
[----:B------:R-:W-:-:S07]  /*bfb0*/  IMAD.MOV.U32 R126, RZ, RZ, R120 ;  /* 0x000000ffff7e7224 */ /* 0x000fce00078e0078 */
.L_x_9559:
[----:B------:R-:W-:Y:S05]  /*bfc0*/  BSYNC B1 ;  /* 0x0000000000017941 */ /* 0x000fea0003800000 */
.L_x_9557:
        /* <DEDUP_REMOVED lines=16> */
.L_x_9563:
[----:B------:R-:W-:Y:S05]  /*c0d0*/  BSYNC B2 ;  /* 0x0000000000027941 */ /* 0x000fea0003800000 */
.L_x_9562:
        /* <DEDUP_REMOVED lines=44> */
.L_x_9561:
[----:B------:R-:W-:Y:S05]  /*c3a0*/  BSYNC B1 ;  /* 0x0000000000017941 */ /* 0x000fea0003800000 */
.L_x_9560:
        /* <DEDUP_REMOVED lines=12> */
.L_x_9556:
[----:B------:R-:W-:Y:S05]  /*c470*/  BSYNC B0 ;  /* 0x0000000000007941 */ /* 0x000fea0003800000 */
.L_x_9554:
        /* <DEDUP_REMOVED lines=9> */
.L_x_9565:
        /* <DEDUP_REMOVED lines=12> */
.L_x_9568:
[----:B------:R-:W-:-:S07]  /*c5d0*/  IMAD.MOV.U32 R127, RZ, RZ, R120 ;  /* 0x000000ffff7f7224 */ /* 0x000fce00078e0078 */
.L_x_9569:
[----:B------:R-:W-:Y:S05]  /*c5e0*/  BSYNC B1 ;  /* 0x0000000000017941 */ /* 0x000fea0003800000 */
.L_x_9567:
        /* <DEDUP_REMOVED lines=16> */
.L_x_9573:
[----:B------:R-:W-:Y:S05]  /*c6f0*/  BSYNC B2 ;  /* 0x0000000000027941 */ /* 0x000fea0003800000 */
.L_x_9572:
        /* <DEDUP_REMOVED lines=44> */
.L_x_9571:
[----:B------:R-:W-:Y:S05]  /*c9c0*/  BSYNC B1 ;  /* 0x0000000000017941 */ /* 0x000fea0003800000 */
.L_x_9570:
        /* <DEDUP_REMOVED lines=14> */
.L_x_9566:
[----:B------:R-:W-:Y:S05]  /*cab0*/  BSYNC B0 ;  /* 0x0000000000007941 */ /* 0x000fea0003800000 */
.L_x_9564:
        /* <DEDUP_REMOVED lines=8> */
.L_x_9575:
        /* <DEDUP_REMOVED lines=12> */
.L_x_9578:
[----:B------:R-:W-:-:S07]  /*cc00*/  IMAD.MOV.U32 R128, RZ, RZ, R120 ;  /* 0x000000ffff807224 */ /* 0x000fce00078e0078 */
.L_x_9579:
[----:B------:R-:W-:Y:S05]  /*cc10*/  BSYNC B1 ;  /* 0x0000000000017941 */ /* 0x000fea0003800000 */
.L_x_9577:
        /* <DEDUP_REMOVED lines=16> */
.L_x_9583:
[----:B------:R-:W-:Y:S05]  /*cd20*/  BSYNC B2 ;  /* 0x0000000000027941 */ /* 0x000fea0003800000 */
.L_x_9582:
        /* <DEDUP_REMOVED lines=44> */
.L_x_9581:
[----:B------:R-:W-:Y:S05]  /*cff0*/  BSYNC B1 ;  /* 0x0000000000017941 */ /* 0x000fea0003800000 */
.L_x_9580:
        /* <DEDUP_REMOVED lines=12> */
.L_x_9576:
[----:B------:R-:W-:Y:S05]  /*d0c0*/  BSYNC B0 ;  /* 0x0000000000007941 */ /* 0x000fea0003800000 */
.L_x_9574:
        /* <DEDUP_REMOVED lines=9> */
.L_x_9585:
        /* <DEDUP_REMOVED lines=12> */
.L_x_9588:
[----:B------:R-:W-:-:S07]  /*d220*/  IMAD.MOV.U32 R129, RZ, RZ, R120 ;  /* 0x000000ffff817224 */ /* 0x000fce00078e0078 */
.L_x_9589:
[----:B------:R-:W-:Y:S05]  /*d230*/  BSYNC B1 ;  /* 0x0000000000017941 */ /* 0x000fea0003800000 */
.L_x_9587:
        /* <DEDUP_REMOVED lines=16> */
.L_x_9593:
[----:B------:R-:W-:Y:S05]  /*d340*/  BSYNC B2 ;  /* 0x0000000000027941 */ /* 0x000fea0003800000 */
.L_x_9592:
        /* <DEDUP_REMOVED lines=44> */
.L_x_9591:
[----:B------:R-:W-:Y:S05]  /*d610*/  BSYNC B1 ;  /* 0x0000000000017941 */ /* 0x000fea0003800000 */
.L_x_9590:
        /* <DEDUP_REMOVED lines=14> */
.L_x_9586:
[----:B------:R-:W-:Y:S05]  /*d700*/  BSYNC B0 ;  /* 0x0000000000007941 */ /* 0x000fea0003800000 */
.L_x_9584:
        /* <DEDUP_REMOVED lines=16> */
[----:B0-----:R-:W-:Y:S02]  /*d810*/  SHF.R.U32.HI R3, RZ, 0x5, R136 ;  /* 0x00000005ff037819 */ /* 0x001fe40000011688 */
[----:B------:R-:W-:Y:S01]  /*d820*/  LOP3.LUT P3, RZ, R136, 0x1f, RZ, 0xc0, !PT ;  /* 0x0000001f88ff7812 */ /* 0x000fe2000786c0ff */
[----:B------:R-:W-:Y:S01]  /*d830*/  FADD.FTZ R108, R108, R157 ;  /* 0x0000009d6c6c7221 */ /* 0x000fe20000010000 */
[----:B------:R-:W-:-:S03]  /*d840*/  LOP3.LUT R135, R3, 0x7fffffc, RZ, 0xc0, !PT ;  /* 0x07fffffc03877812 */ /* 0x000fc600078ec0ff */
        /* <DEDUP_REMOVED lines=20> */
[----:B------:R-:W-:-:S04]  /*d990*/  FADD.FTZ R2, R2, R193 ;  /* 0x000000c102027221 */ /* 0x000fc80000010000 */
[----:B------:R-:W-:-:S04]  /*d9a0*/  FADD.FTZ R2, R2, R195 ;  /* 0x000000c302027221 */ /* 0x000fc80000010000 */
        /* <DEDUP_REMOVED lines=22> */
.L_x_9595:
[----:B------:R-:W-:Y:S05]  /*db10*/  BSYNC B0 ;  /* 0x0000000000007941 */ /* 0x000fea0003800000 */
.L_x_9594:
        /* <DEDUP_REMOVED lines=88> */
.L_x_9610:
[----:B------:R-:W2:Y:S01]  /*e0a0*/  @!P3 S2R R109, SR_CgaCtaId ;  /* 0x00000000006db919 */ /* 0x000ea20000008800 */
[----:B------:R-:W-:Y:S01]  /*e0b0*/  @!P3 MOV R108, 0x400 ;  /* 0x00000400006cb802 */ /* 0x000fe20000000f00 */
[----:B------:R-:W-:Y:S05]  /*e0c0*/  WARPSYNC.ALL ;  /* 0x0000000000007948 */ /* 0x000fea0003800000 */
[----:B------:R-:W-:Y:S01]  /*e0d0*/  LOP3.LUT R0, R3, 0x3, RZ, 0xc0, !PT ;  /* 0x0000000303007812 */ /* 0x000fe200078ec0ff */
[----:B-1----:R-:W-:Y:S01]  /*e0e0*/  FADD.FTZ R3, R110, R133 ;  /* 0x000000856e037221 */ /* 0x002fe20000010000 */
[----:B0-----:R-:W-:-:S04]  /*e0f0*/  LOP3.LUT R110, R136, 0x1f, RZ, 0xc0, !PT ;  /* 0x0000001f886e7812 */ /* 0x001fc800078ec0ff */
[----:B------:R-:W-:Y:S02]  /*e100*/  ISETP.GT.U32.AND P2, PT, R110, 0x3, PT ;  /* 0x000000036e00780c */ /* 0x000fe40003f44070 */
[----:B--2---:R-:W-:Y:S01]  /*e110*/  @!P3 LEA R109, R109, R108, 0x18 ;  /* 0x0000006c6d6db211 */ /* 0x004fe200078ec0ff */
[----:B------:R-:W-:-:S05]  /*e120*/  @!P3 IMAD.IADD R108, R135, 0x1, R0 ;  /* 0x00000001876cb824 */ /* 0x000fca00078e0200 */
[----:B------:R-:W-:-:S05]  /*e130*/  @!P3 LEA R108, R108, R109, 0x3 ;  /* 0x0000006d6c6cb211 */ /* 0x000fca00078e18ff */
[----:B------:R0:W-:Y:S02]  /*e140*/  @!P3 STS.64 [R108], R2 ;  /* 0x000000026c00b388 */ /* 0x0001e40000000a00 */
[----:B0-----:R-:W0:Y:S01]  /*e150*/  @!P2 S2R R3, SR_CgaCtaId ;  /* 0x000000000003a919 */ /* 0x001e220000008800 */
[----:B------:R-:W-:Y:S01]  /*e160*/  @!P2 MOV R2, 0x400 ;  /* 0x000004000002a802 */ /* 0x000fe20000000f00 */
[----:B------:R-:W-:Y:S01]  /*e170*/  @!P2 IMAD.IADD R110, R135, 0x1, R110 ;  /* 0x00000001876ea824 */ /* 0x000fe200078e026e */
[----:B------:R-:W-:Y:S01]  /*e180*/  BSSY B0, `(.L_x_9597) ;  /* 0x00000be000007945 */ /* 0x000fe20003800000 */
[----:B------:R-:W-:Y:S01]  /*e190*/  BAR.SYNC.DEFER_BLOCKING 0x0 ;  /* 0x0000000000007b1d */ /* 0x000fe20000010000 */
[----:B------:R-:W-:Y:S01]  /*e1a0*/  IMAD.MOV.U32 R108, RZ, RZ, RZ ;  /* 0x000000ffff6c7224 */ /* 0x000fe200078e00ff */
[----:B------:R-:W-:Y:S02]  /*e1b0*/  @!P2 MOV R108, 0x400 ;  /* 0x00000400006ca802 */ /* 0x000fe40000000f00 */
[----:B0-----:R-:W-:-:S02]  /*e1c0*/  @!P2 LEA R109, R3, R2, 0x18 ;  /* 0x00000002036da211 */ /* 0x001fc400078ec0ff */
[----:B------:R-:W-:Y:S02]  /*e1d0*/  CS2R R2, SRZ ;  /* 0x0000000000027805 */ /* 0x000fe4000001ff00 */
[----:B------:R-:W-:Y:S02]  /*e1e0*/  @!P2 LEA R110, R110, R109, 0x3 ;  /* 0x0000006d6e6ea211 */ /* 0x000fe400078e18ff */
[----:B------:R-:W0:Y:S04]  /*e1f0*/  SHFL.DOWN PT, R109, R108, 0x2, 0x1f ;  /* 0x08401f006c6d7f89 */ /* 0x000e2800000e0000 */
[----:B------:R-:W1:Y:S01]  /*e200*/  @!P2 LDS.64 R2, [R110] ;  /* 0x000000006e02a984 */ /* 0x000e620000000a00 */
[----:B------:R-:W-:Y:S01]  /*e210*/  LOP3.LUT P2, RZ, R0, 0x1f, R136, 0xf8, !PT ;  /* 0x0000001f00ff7812 */ /* 0x000fe2000784f888 */
[----:B0-----:R-:W-:Y:S01]  /*e220*/  IMAD.IADD R133, R109, 0x1, R108 ;  /* 0x000000016d857824 */ /* 0x001fe200078e026c */
[----:B------:R-:W-:-:S02]  /*e230*/  I2FP.F32.S32 R142, R109 ;  /* 0x0000006d008e7245 */ /* 0x000fc40000201400 */
[----:B------:R-:W-:Y:S02]  /*e240*/  I2FP.F32.S32 R109, R108 ;  /* 0x0000006c006d7245 */ /* 0x000fe40000201400 */
[----:B------:R-:W-:Y:S01]  /*e250*/  I2FP.F32.S32 R135, R133 ;  /* 0x0000008500877245 */ /* 0x000fe20000201400 */
[----:B------:R-:W0:Y:S03]  /*e260*/  SHFL.DOWN PT, R144, R133, 0x1, 0x1f ;  /* 0x08201f0085907f89 */ /* 0x000e2600000e0000 */
[----:B------:R-:W2:Y:S01]  /*e270*/  MUFU.RCP R140, R135 ;  /* 0x00000087008c7308 */ /* 0x000ea20000001000 */
[----:B-1----:R-:W1:Y:S04]  /*e280*/  SHFL.DOWN PT, R111, R2, 0x2, 0x1f ;  /* 0x08401f00026f7f89 */ /* 0x002e6800000e0000 */
[----:B------:R-:W3:Y:S01]  /*e290*/  SHFL.DOWN PT, R138, R3, 0x2, 0x1f ;  /* 0x08401f00038a7f89 */ /* 0x000ee200000e0000 */
[----:B0-----:R-:W-:-:S02]  /*e2a0*/  IADD3 R133, R133, R144, RZ ;  /* 0x0000009085857210 */ /* 0x001fc40007ffe0ff */
[----:B------:R-:W-:Y:S02]  /*e2b0*/  I2FP.F32.S32 R144, R144 ;  /* 0x0000009000907245 */ /* 0x000fe40000201400 */
[----:B------:R-:W-:-:S06]  /*e2c0*/  I2FP.F32.S32 R133, R133 ;  /* 0x0000008500857245 */ /* 0x000fcc0000201400 */
[----:B------:R-:W0:Y:S01]  /*e2d0*/  MUFU.RCP R133, R133 ;  /* 0x0000008500857308 */ /* 0x000e220000001000 */
[C---:B-1----:R-:W-:Y:S01]  /*e2e0*/  FMUL.FTZ R110, R111.reuse, R142 ;  /* 0x0000008e6f6e7220 */ /* 0x042fe20000410000 */
[----:B------:R-:W-:-:S03]  /*e2f0*/  FADD.FTZ R111, -R111, R2 ;  /* 0x000000026f6f7221 */ /* 0x000fc60000010100 */
[----:B------:R-:W-:Y:S01]  /*e300*/  FFMA.FTZ R201, R109, R2, R110 ;  /* 0x000000026dc97223 */ /* 0x000fe2000001006e */
[----:B------:R-:W-:Y:S01]  /*e310*/  FMUL.FTZ R111, R111, R111 ;  /* 0x0000006f6f6f7220 */ /* 0x000fe20000410000 */
[----:B---3--:R-:W-:Y:S02]  /*e320*/  FADD.FTZ R3, R138, R3 ;  /* 0x000000038a037221 */ /* 0x008fe40000010000 */
[----:B--2---:R-:W-:Y:S01]  /*e330*/  FMUL.FTZ R2, R140, R201 ;  /* 0x000000c98c027220 */ /* 0x004fe20000410000 */
[----:B------:R-:W-:Y:S01]  /*e340*/  FMUL.FTZ R111, R111, R109 ;  /* 0x0000006d6f6f7220 */ /* 0x000fe20000410000 */
[----:B------:R-:W1:Y:S03]  /*e350*/  @!P2 LDC.64 R200, c[0x0][0x258] ;  /* 0x00009600ffc8ab82 */ /* 0x000e660000000a00 */
[----:B------:R-:W2:Y:S01]  /*e360*/  SHFL.DOWN PT, R109, R2, 0x1, 0x1f ;  /* 0x08201f00026d7f89 */ /* 0x000ea200000e0000 */
[----:B------:R-:W-:-:S04]  /*e370*/  FMUL.FTZ R111, R111, R142 ;  /* 0x0000008e6f6f7220 */ /* 0x000fc80000410000 */
[----:B------:R-:W-:-:S05]  /*e380*/  FFMA.FTZ R3, R140, R111, R3 ;  /* 0x0000006f8c037223 */ /* 0x000fca0000010003 */
[----:B------:R-:W3:Y:S01]  /*e390*/  SHFL.DOWN PT, R108, R3, 0x1, 0x1f ;  /* 0x08201f00036c7f89 */ /* 0x000ee200000e0000 */
[----:B--2---:R-:W-:Y:S01]  /*e3a0*/  FADD.FTZ R110, R2, -R109 ;  /* 0x8000006d026e7221 */ /* 0x004fe20000010000 */
[----:B------:R-:W-:-:S03]  /*e3b0*/  FMUL.FTZ R138, R109, R144 ;  /* 0x000000906d8a7220 */ /* 0x000fc60000410000 */
[----:B------:R-:W-:Y:S01]  /*e3c0*/  FMUL.FTZ R110, R110, R110 ;  /* 0x0000006e6e6e7220 */ /* 0x000fe20000410000 */
[C---:B------:R-:W-:Y:S02]  /*e3d0*/  FFMA.FTZ R138, R135.reuse, R2, R138 ;  /* 0x00000002878a7223 */ /* 0x040fe4000001008a */
[----:B------:R-:W2:Y:S01]  /*e3e0*/  LDC R2, c[0x0][0x2d8] ;  /* 0x0000b600ff027b82 */ /* 0x000ea20000000800 */
[----:B------:R-:W-:Y:S01]  /*e3f0*/  FMUL.FTZ R110, R135, R110 ;  /* 0x0000006e876e7220 */ /* 0x000fe20000410000 */
[----:B0-----:R-:W-:Y:S01]  /*e400*/  FMUL.FTZ R138, R133, R138 ;  /* 0x0000008a858a7220 */ /* 0x001fe20000410000 */
[----:B---3--:R-:W-:Y:S02]  /*e410*/  FADD.FTZ R108, R3, R108 ;  /* 0x0000006c036c7221 */ /* 0x008fe40000010000 */
[----:B------:R-:W-:Y:S02]  /*e420*/  FMUL.FTZ R110, R110, R144 ;  /* 0x000000906e6e7220 */ /* 0x000fe40000410000 */
[----:B------:R-:W0:Y:S02]  /*e430*/  SHFL.IDX PT, R111, R138, RZ, 0x1f ;  /* 0x00001fff8a6f7589 */ /* 0x000e2400000e0000 */
[----:B------:R-:W-:-:S02]  /*e440*/  FFMA.FTZ R110, R133, R110, R108 ;  /* 0x0000006e856e7223 */ /* 0x000fc4000001006c */
[----:B------:R-:W3:Y:S03]  /*e450*/  @!P2 LDC.64 R108, c[0x0][0x250] ;  /* 0x00009400ff6cab82 */ /* 0x000ee60000000a00 */
[----:B------:R-:W2:Y:S01]  /*e460*/  SHFL.IDX PT, R133, R110, RZ, 0x1f ;  /* 0x00001fff6e857589 */ /* 0x000ea200000e0000 */
[----:B0-----:R-:W-:-:S05]  /*e470*/  FMUL.FTZ R0, R111, R111 ;  /* 0x0000006f6f007220 */ /* 0x001fca0000410000 */
[----:B------:R-:W-:Y:S01]  /*e480*/  FSEL R3, R0, RZ, P1 ;  /* 0x000000ff00037208 */ /* 0x000fe20000800000 */
[----:B--2---:R-:W-:Y:S01]  /*e490*/  FFMA.FTZ R0, R133, UR11, R2 ;  /* 0x0000000b85007c23 */ /* 0x004fe20008010002 */
[C---:B---3--:R-:W-:Y:S02]  /*e4a0*/  @!P2 LEA R2, P3, R113.reuse, R108, 0x2 ;  /* 0x0000006c7102a211 */ /* 0x048fe400078610ff */
[C---:B-1----:R-:W-:Y:S01]  /*e4b0*/  @!P2 LEA R108, P4, R113.reuse, R200, 0x2 ;  /* 0x000000c8716ca211 */ /* 0x042fe200078810ff */
[----:B------:R-:W-:Y:S01]  /*e4c0*/  FADD.FTZ R0, R0, R3 ;  /* 0x0000000300007221 */ /* 0x000fe20000010000 */
[C-C-:B------:R-:W-:Y:S02]  /*e4d0*/  @!P2 LEA.HI.X R3, R113.reuse, R109, R132.reuse, 0x2, P3 ;  /* 0x0000006d7103a211 */ /* 0x140fe400018f1484 */
[----:B------:R-:W-:Y:S01]  /*e4e0*/  @!P2 LEA.HI.X R109, R113, R201, R132, 0x2, P4 ;  /* 0x000000c9716da211 */ /* 0x000fe200020f1484 */
[----:B------:R-:W0:Y:S02]  /*e4f0*/  MUFU.RSQ R164, R0 ;  /* 0x0000000000a47308 */ /* 0x000e240000001400 */
[----:B------:R1:W-:Y:S04]  /*e500*/  @!P2 STG.E desc[UR4][R2.64], R111 ;  /* 0x0000006f0200a986 */ /* 0x0003e8000c101904 */
[----:B0-----:R1:W-:Y:S01]  /*e510*/  @!P2 STG.E desc[UR4][R108.64], R164 ;  /* 0x000000a46c00a986 */ /* 0x0013e2000c101904 */
[----:B------:R-:W-:-:S13]  /*e520*/  ISETP.GE.AND P2, PT, R131, 0x1, PT ;  /* 0x000000018300780c */ /* 0x000fda0003f46270 */
[----:B-1----:R-:W-:Y:S05]  /*e530*/  @!P2 BRA `(.L_x_9598) ;  /* 0x000000080008a947 */ /* 0x002fea0003800000 */
[----:B------:R-:W-:Y:S01]  /*e540*/  VIADD R131, R131, 0xffffffff ;  /* 0xffffffff83837836 */ /* 0x000fe20000000000 */
[----:B------:R-:W0:Y:S01]  /*e550*/  LDC.64 R108, c[0x0][0x2b8] ;  /* 0x0000ae00ff6c7b82 */ /* 0x000e220000000a00 */
[----:B------:R-:W-:Y:S02]  /*e560*/  FSEL R2, R111, RZ, !P1 ;  /* 0x000000ff6f027208 */ /* 0x000fe40004800000 */
[----:B------:R-:W-:-:S03]  /*e570*/  IMAD R131, R131, R130, RZ ;  /* 0x0000008283837224 */ /* 0x000fc600078e02ff */
[C---:B------:R-:W-:Y:S01]  /*e580*/  FADD.FTZ R151, -R2.reuse, R151 ;  /* 0x0000009702977221 */ /* 0x040fe20000010100 */
[C---:B------:R-:W-:Y:S01]  /*e590*/  FADD.FTZ R139, -R2.reuse, R139 ;  /* 0x0000008b028b7221 */ /* 0x040fe20000010100 */
[----:B------:R-:W-:Y:S01]  /*e5a0*/  SHF.R.S32.HI R0, RZ, 0x1f, R131 ;  /* 0x0000001fff007819 */ /* 0x000fe20000011483 */
[C---:B------:R-:W-:Y:S01]  /*e5b0*/  FADD.FTZ R141, -R2.reuse, R141 ;  /* 0x0000008d028d7221 */ /* 0x040fe20000010100 */
[C---:B------:R-:W-:Y:S01]  /*e5c0*/  FADD.FTZ R137, -R2.reuse, R137 ;  /* 0x0000008902897221 */ /* 0x040fe20000010100 */
[----:B------:R-:W-:Y:S01]  /*e5d0*/  FADD.FTZ R143, -R2, R143 ;  /* 0x0000008f028f7221 */ /* 0x000fe20000010100 */
[----:B------:R-:W-:Y:S01]  /*e5e0*/  LEA.HI R131, R0, R131, RZ, 0x3 ;  /* 0x0000008300837211 */ /* 0x000fe200078f18ff */
[C---:B------:R-:W-:Y:S01]  /*e5f0*/  FADD.FTZ R145, -R2.reuse, R145 ;  /* 0x0000009102917221 */ /* 0x040fe20000010100 */
[C---:B------:R-:W-:Y:S01]  /*e600*/  FADD.FTZ R147, -R2.reuse, R147 ;  /* 0x0000009302937221 */ /* 0x040fe20000010100 */
[C---:B------:R-:W-:Y:S01]  /*e610*/  FADD.FTZ R149, -R2.reuse, R149 ;  /* 0x0000009502957221 */ /* 0x040fe20000010100 */
[----:B------:R-:W-:Y:S01]  /*e620*/  LEA.HI.SX32 R131, R131, R112, 0x1d ;  /* 0x0000007083837211 */ /* 0x000fe200078feaff */
        /* <DEDUP_REMOVED lines=26> */
[C---:B------:R-:W-:Y:S01]  /*e7d0*/  IADD3 R133, R131.reuse, 0x80, RZ ;  /* 0x0000008083857810 */ /* 0x040fe20007ffe0ff */
[C---:B------:R-:W-:Y:S01]  /*e7e0*/  FMUL.FTZ R139, R164.reuse, R141 ;  /* 0x0000008da48b7220 */ /* 0x040fe20000410000 */
[C---:B------:R-:W-:Y:S01]  /*e7f0*/  VIADD R135, R131.reuse, 0x100 ;  /* 0x0000010083877836 */ /* 0x040fe20000000000 */
[----:B------:R-:W-:Y:S01]  /*e800*/  IADD3 R141, R131, 0x180, RZ ;  /* 0x00000180838d7810 */ /* 0x000fe20007ffe0ff */
[----:B------:R-:W-:Y:S01]  /*e810*/  FFMA.FTZ R138, R71, R2, R103 ;  /* 0x00000002478a7223 */ /* 0x000fe20000010067 */
[C---:B------:R-:W-:Y:S01]  /*e820*/  FMUL.FTZ R137, R164.reuse, R137 ;  /* 0x00000089a4897220 */ /* 0x040fe20000410000 */
[----:B------:R-:W-:Y:S01]  /*e830*/  FMUL.FTZ R110, R164, R143 ;  /* 0x0000008fa46e7220 */ /* 0x000fe20000410000 */
[----:B0-----:R-:W-:-:S04]  /*e840*/  IMAD.WIDE.U32 R2, R131, 0x10, R108 ;  /* 0x0000001083027825 */ /* 0x001fc800078e006c */
[C---:B------:R-:W-:Y:S01]  /*e850*/  FMUL.FTZ R145, R164.reuse, R145 ;  /* 0x00000091a4917220 */ /* 0x040fe20000410000 */
[C---:B------:R-:W-:Y:S01]  /*e860*/  FMUL.FTZ R136, R164.reuse, R147 ;  /* 0x00000093a4887220 */ /* 0x040fe20000410000 */
[----:B------:R-:W-:Y:S01]  /*e870*/  FMUL.FTZ R149, R164, R149 ;  /* 0x00000095a4957220 */ /* 0x000fe20000410000 */
[----:B------:R-:W-:-:S04]  /*e880*/  IMAD.WIDE.U32 R130, R133, 0x10, R108 ;  /* 0x0000001085827825 */ /* 0x000fc800078e006c */
[C---:B------:R-:W-:Y:S01]  /*e890*/  FMUL.FTZ R153, R164.reuse, R153 ;  /* 0x00000099a4997220 */ /* 0x040fe20000410000 */
[----:B------:R-:W-:Y:S01]  /*e8a0*/  FMUL.FTZ R142, R164, R157 ;  /* 0x0000009da48e7220 */ /* 0x000fe20000410000 */
[----:B------:R-:W-:Y:S01]  /*e8b0*/  FFMA.FTZ R111, R70, R149, R102 ;  /* 0x00000095466f7223 */ /* 0x000fe20000010066 */
[----:B------:R-:W-:-:S04]  /*e8c0*/  IMAD.WIDE.U32 R132, R135, 0x10, R108 ;  /* 0x0000001087847825 */ /* 0x000fc800078e006c */
[----:B------:R-:W-:Y:S01]  /*e8d0*/  FFMA.FTZ R135, R73, R0, R105 ;  /* 0x0000000049877223 */ /* 0x000fe20000010069 */
[----:B------:R-:W-:Y:S01]  /*e8e0*/  FFMA.FTZ R0, R75, R110, R107 ;  /* 0x0000006e4b007223 */ /* 0x000fe2000001006b */
[----:B------:R-:W-:Y:S01]  /*e8f0*/  FFMA.FTZ R110, R68, R145, R100 ;  /* 0x00000091446e7223 */ /* 0x000fe20000010064 */
[----:B------:R-:W-:-:S04]  /*e900*/  IMAD.WIDE.U32 R140, R141, 0x10, R108 ;  /* 0x000000108d8c7825 */ /* 0x000fc800078e006c */
[----:B------:R-:W-:Y:S01]  /*e910*/  FFMA.FTZ R108, R72, R137, R104 ;  /* 0x00000089486c7223 */ /* 0x000fe20000010068 */
[----:B------:R-:W-:Y:S01]  /*e920*/  FFMA.FTZ R137, R69, R136, R101 ;  /* 0x0000008845897223 */ /* 0x000fe20000010065 */
[C---:B------:R-:W-:Y:S01]  /*e930*/  FMUL.FTZ R159, R164.reuse, R159 ;  /* 0x0000009fa49f7220 */ /* 0x040fe20000410000 */
[C---:B------:R-:W-:Y:S01]  /*e940*/  FMUL.FTZ R144, R164.reuse, R161 ;  /* 0x000000a1a4907220 */ /* 0x040fe20000410000 */
[C---:B------:R-:W-:Y:S01]  /*e950*/  FMUL.FTZ R163, R164.reuse, R163 ;  /* 0x000000a3a4a37220 */ /* 0x040fe20000410000 */
[----:B------:R-:W-:Y:S01]  /*e960*/  FMUL.FTZ R146, R164, R165 ;  /* 0x000000a5a4927220 */ /* 0x000fe20000410000 */
        /* <DEDUP_REMOVED lines=57> */
[----:B------:R-:W-:-:S02]  /*ed00*/  F2FP.BF16.F32.PACK_AB R161, R160, R189 ;  /* 0x000000bda0a1723e */ /* 0x000fc400000010ff */
[----:B------:R-:W-:Y:S01]  /*ed10*/  F2FP.BF16.F32.PACK_AB R163, R164, R197 ;  /* 0x000000c5a4a3723e */ /* 0x000fe200000010ff */
[----:B------:R0:W-:Y:S01]  /*ed20*/  STG.E.128 desc[UR4][R132.64], R144 ;  /* 0x0000009084007986 */ /* 0x0001e2000c101d04 */
[----:B------:R-:W-:Y:S02]  /*ed30*/  F2FP.BF16.F32.PACK_AB R162, R162, R193 ;  /* 0x000000c1a2a2723e */ /* 0x000fe400000010ff */
[----:B------:R-:W-:-:S05]  /*ed40*/  F2FP.BF16.F32.PACK_AB R160, R158, R155 ;  /* 0x0000009b9ea0723e */ /* 0x000fca00000010ff */
[----:B------:R0:W-:Y:S02]  /*ed50*/  STG.E.128 desc[UR4][R140.64], R160 ;  /* 0x000000a08c007986 */ /* 0x0001e4000c101d04 */
.L_x_9598:
[----:B------:R-:W-:Y:S05]  /*ed60*/  BSYNC B0 ;  /* 0x0000000000007941 */ /* 0x000fea0003800000 */
.L_x_9597:
[----:B------:R-:W-:Y:S01]  /*ed70*/  VIADD R113, R113, UR14 ;  /* 0x0000000e71717c36 */ /* 0x000fe20008000000 */
[----:B------:R-:W-:-:S04]  /*ed80*/  SEL R0, RZ, 0x1, P0 ;  /* 0x00000001ff007807 */ /* 0x000fc80000000000 */
[----:B------:R-:W-:-:S13]  /*ed90*/  ISETP.GE.AND P2, PT, R113, UR15, PT ;  /* 0x0000000f71007c0c */ /* 0x000fda000bf46270 */
[----:B------:R-:W-:Y:S05]  /*eda0*/  @!P2 BRA `(.L_x_9599) ;  /* 0xffffff1800fca947 */ /* 0x000fea000383ffff */
[----:B------:R-:W-:Y:S05]  /*edb0*/  EXIT ;  /* 0x000000000000794d */ /* 0x000fea0003800000 */
.L_x_9596:
[----:B------:R-:W-:Y:S01]  /*edc0*/  HFMA2.MMA R203, -RZ, RZ, 0, 1.847743988037109375e-06 ;  /* 0x0000001fffcb7435 */ /* 0x000fe200000001ff */
[----:B0-----:R-:W-:Y:S01]  /*edd0*/  MOV R201, R0 ;  /* 0x0000000000c97202 */ /* 0x001fe20000000f00 */
[----:B------:R-:W-:Y:S02]  /*ede0*/  IMAD.MOV.U32 R140, RZ, RZ, 0x1 ;  /* 0x00000001ff8c7424 */ /* 0x000fe400078e00ff */
[----:B------:R-:W-:-:S07]  /*edf0*/  IMAD.MOV.U32 R138, RZ, RZ, -0x1 ;  /* 0xffffffffff8a7424 */ /* 0x000fce00078e00ff */
[----:B-1---5:R-:W-:Y:S05]  /*ee00*/  WARPSYNC.COLLECTIVE R138, `(.L_x_9600) ;  /* 0x000000008a087348 */ /* 0x022fea0003c00000 */
[----:B------:R0:W2:Y:S02]  /*ee10*/  SHFL.BFLY P2, R133, R201, R140, R203 ;  /* 0x0c00008cc9857389 */ /* 0x0000a400000400cb */
[----:B012--5:R-:W-:Y:S01]  /*ee20*/  ENDCOLLECTIVE ;  /* 0x000000000000791b */ /* 0x027fe20003800000 */
.L_x_9600:
[----:B------:R-:W-:Y:S01]  /*ee30*/  HFMA2.MMA R140, -RZ, RZ, 0, 1.1920928955078125e-07 ;  /* 0x00000002ff8c7435 */ /* 0x000fe200000001ff */
[----:B------:R-:W-:-:S05]  /*ee40*/  MOV R109, R133 ;  /* 0x00000085006d7202 */ /* 0x000fca0000000f00 */
[----:B------:R-:W-:-:S04]  /*ee50*/  FADD.FTZ R109, R0, R109 ;  /* 0x0000006d006d7221 */ /* 0x000fc80000010000 */
[----:B------:R-:W-:-:S07]  /*ee60*/  IMAD.MOV.U32 R201, RZ, RZ, R109 ;  /* 0x000000ffffc97224 */ /* 0x000fce00078e006d */
[----:B------:R-:W-:Y:S05]  /*ee70*/  WARPSYNC.COLLECTIVE R138, `(.L_x_9601) ;  /* 0x000000008a087348 */ /* 0x000fea0003c00000 */
[----:B------:R0:W1:Y:S02]  /*ee80*/  SHFL.BFLY P2, R133, R201, R140, R203 ;  /* 0x0c00008cc9857389 */ /* 0x00006400000400cb */
[----:B01----:R-:W-:Y:S01]  /*ee90*/  ENDCOLLECTIVE ;  /* 0x000000000000791b */ /* 0x003fe20003800000 */
.L_x_9601:
[----:B------:R-:W-:Y:S02]  /*eea0*/  IMAD.MOV.U32 R140, RZ, RZ, 0x4 ;  /* 0x00000004ff8c7424 */ /* 0x000fe400078e00ff */
[----:B------:R-:W-:-:S04]  /*eeb0*/  IMAD.MOV.U32 R2, RZ, RZ, R133 ;  /* 0x000000ffff027224 */ /* 0x000fc800078e0085 */
[----:B------:R-:W-:-:S05]  /*eec0*/  FADD.FTZ R108, R109, R2 ;  /* 0x000000026d6c7221 */ /* 0x000fca0000010000 */
[----:B------:R-:W-:-:S07]  /*eed0*/  MOV R201, R108 ;  /* 0x0000006c00c97202 */ /* 0x000fce0000000f00 */
[----:B------:R-:W-:Y:S05]  /*eee0*/  WARPSYNC.COLLECTIVE R138, `(.L_x_9602) ;  /* 0x000000008a087348 */ /* 0x000fea0003c00000 */
[----:B------:R0:W1:Y:S02]  /*eef0*/  SHFL.BFLY P2, R133, R201, R140, R203 ;  /* 0x0c00008cc9857389 */ /* 0x00006400000400cb */
[----:B01----:R-:W-:Y:S01]  /*ef00*/  ENDCOLLECTIVE ;  /* 0x000000000000791b */ /* 0x003fe20003800000 */
.L_x_9602:
[----:B------:R-:W-:Y:S01]  /*ef10*/  HFMA2.MMA R140, -RZ, RZ, 0, 4.76837158203125e-07 ;  /* 0x00000008ff8c7435 */ /* 0x000fe200000001ff */
[----:B------:R-:W-:-:S05]  /*ef20*/  MOV R111, R133 ;  /* 0x00000085006f7202 */ /* 0x000fca0000000f00 */
[----:B------:R-:W-:-:S04]  /*ef30*/  FADD.FTZ R111, R108, R111 ;  /* 0x0000006f6c6f7221 */ /* 0x000fc80000010000 */
[----:B------:R-:W-:-:S07]  /*ef40*/  IMAD.MOV.U32 R201, RZ, RZ, R111 ;  /* 0x000000ffffc97224 */ /* 0x000fce00078e006f */
[----:B------:R-:W-:Y:S05]  /*ef50*/  WARPSYNC.COLLECTIVE R138, `(.L_x_9603) ;  /* 0x000000008a087348 */ /* 0x000fea0003c00000 */
[----:B------:R0:W1:Y:S02]  /*ef60*/  SHFL.BFLY P2, R133, R201, R140, R203 ;  /* 0x0c00008cc9857389 */ /* 0x00006400000400cb */
[----:B01----:R-:W-:Y:S01]  /*ef70*/  ENDCOLLECTIVE ;  /* 0x000000000000791b */ /* 0x003fe20003800000 */
.L_x_9603:
[----:B------:R-:W-:Y:S02]  /*ef80*/  IMAD.MOV.U32 R140, RZ, RZ, 0x10 ;  /* 0x00000010ff8c7424 */ /* 0x000fe400078e00ff */
[----:B------:R-:W-:-:S04]  /*ef90*/  IMAD.MOV.U32 R2, RZ, RZ, R133 ;  /* 0x000000ffff027224 */ /* 0x000fc800078e0085 */
[----:B------:R-:W-:-:S05]  /*efa0*/  FADD.FTZ R110, R111, R2 ;  /* 0x000000026f6e7221 */ /* 0x000fca0000010000 */
[----:B------:R-:W-:-:S07]  /*efb0*/  MOV R201, R110 ;  /* 0x0000006e00c97202 */ /* 0x000fce0000000f00 */
[----:B------:R-:W-:Y:S05]  /*efc0*/  WARPSYNC.COLLECTIVE R138, `(.L_x_9604) ;  /* 0x000000008a087348 */ /* 0x000fea0003c00000 */
[----:B------:R0:W1:Y:S02]  /*efd0*/  SHFL.BFLY P2, R133, R201, R140, R203 ;  /* 0x0c00008cc9857389 */ /* 0x00006400000400cb */
[----:B01----:R-:W-:Y:S01]  /*efe0*/  ENDCOLLECTIVE ;  /* 0x000000000000791b */ /* 0x003fe20003800000 */
.L_x_9604:
        /* <DEDUP_REMOVED lines=71> */
.L_x_9605:
[----:B------:R-:W-:Y:S01]  /*f460*/  HFMA2.MMA R140, -RZ, RZ, 0, 1.1920928955078125e-07 ;  /* 0x00000002ff8c7435 */ /* 0x000fe200000001ff */
[----:B------:R-:W-:-:S04]  /*f470*/  IMAD.MOV.U32 R109, RZ, RZ, R133 ;  /* 0x000000ffff6d7224 */ /* 0x000fc800078e0085 */
[----:B------:R-:W-:-:S05]  /*f480*/  FADD.FTZ R109, R0, R109 ;  /* 0x0000006d006d7221 */ /* 0x000fca0000010000 */
[----:B------:R-:W-:-:S07]  /*f490*/  MOV R201, R109 ;  /* 0x0000006d00c97202 */ /* 0x000fce0000000f00 */
[----:B------:R-:W-:Y:S05]  /*f4a0*/  WARPSYNC.COLLECTIVE R138, `(.L_x_9606) ;  /* 0x000000008a087348 */ /* 0x000fea0003c00000 */
[----:B------:R0:W1:Y:S02]  /*f4b0*/  SHFL.BFLY P2, R133, R201, R140, R203 ;  /* 0x0c00008cc9857389 */ /* 0x00006400000400cb */
[----:B01----:R-:W-:Y:S01]  /*f4c0*/  ENDCOLLECTIVE ;  /* 0x000000000000791b */ /* 0x003fe20003800000 */
.L_x_9606:
[----:B------:R-:W-:Y:S01]  /*f4d0*/  HFMA2.MMA R140, -RZ, RZ, 0, 2.384185791015625e-07 ;  /* 0x00000004ff8c7435 */ /* 0x000fe200000001ff */
[----:B------:R-:W-:-:S04]  /*f4e0*/  IMAD.MOV.U32 R108, RZ, RZ, R133 ;  /* 0x000000ffff6c7224 */ /* 0x000fc800078e0085 */
[----:B------:R-:W-:-:S05]  /*f4f0*/  FADD.FTZ R108, R109, R108 ;  /* 0x0000006c6d6c7221 */ /* 0x000fca0000010000 */
[----:B------:R-:W-:-:S07]  /*f500*/  MOV R201, R108 ;  /* 0x0000006c00c97202 */ /* 0x000fce0000000f00 */
[----:B------:R-:W-:Y:S05]  /*f510*/  WARPSYNC.COLLECTIVE R138, `(.L_x_9607) ;  /* 0x000000008a087348 */ /* 0x000fea0003c00000 */
[----:B------:R0:W1:Y:S02]  /*f520*/  SHFL.BFLY P2, R133, R201, R140, R203 ;  /* 0x0c00008cc9857389 */ /* 0x00006400000400cb */
[----:B01----:R-:W-:Y:S01]  /*f530*/  ENDCOLLECTIVE ;  /* 0x000000000000791b */ /* 0x003fe20003800000 */
.L_x_9607:
[----:B------:R-:W-:Y:S01]  /*f540*/  HFMA2.MMA R140, -RZ, RZ, 0, 4.76837158203125e-07 ;  /* 0x00000008ff8c7435 */ /* 0x000fe200000001ff */
[----:B------:R-:W-:-:S04]  /*f550*/  IMAD.MOV.U32 R111, RZ, RZ, R133 ;  /* 0x000000ffff6f7224 */ /* 0x000fc800078e0085 */
[----:B------:R-:W-:-:S05]  /*f560*/  FADD.FTZ R111, R108, R111 ;  /* 0x0000006f6c6f7221 */ /* 0x000fca0000010000 */
[----:B------:R-:W-:-:S07]  /*f570*/  MOV R201, R111 ;  /* 0x0000006f00c97202 */ /* 0x000fce0000000f00 */
[----:B------:R-:W-:Y:S05]  /*f580*/  WARPSYNC.COLLECTIVE R138, `(.L_x_9608) ;  /* 0x000000008a087348 */ /* 0x000fea0003c00000 */
[----:B------:R0:W1:Y:S02]  /*f590*/  SHFL.BFLY P2, R133, R201, R140, R203 ;  /* 0x0c00008cc9857389 */ /* 0x00006400000400cb */
[----:B01----:R-:W-:Y:S01]  /*f5a0*/  ENDCOLLECTIVE ;  /* 0x000000000000791b */ /* 0x003fe20003800000 */
.L_x_9608:
[----:B------:R-:W-:Y:S01]  /*f5b0*/  HFMA2.MMA R140, -RZ, RZ, 0, 9.5367431640625e-07 ;  /* 0x00000010ff8c7435 */ /* 0x000fe200000001ff */
[----:B------:R-:W-:-:S04]  /*f5c0*/  IMAD.MOV.U32 R110, RZ, RZ, R133 ;  /* 0x000000ffff6e7224 */ /* 0x000fc800078e0085 */
[----:B------:R-:W-:-:S05]  /*f5d0*/  FADD.FTZ R110, R111, R110 ;  /* 0x0000006e6f6e7221 */ /* 0x000fca0000010000 */
[----:B------:R-:W-:-:S07]  /*f5e0*/  MOV R201, R110 ;  /* 0x0000006e00c97202 */ /* 0x000fce0000000f00 */
[----:B------:R-:W-:Y:S05]  /*f5f0*/  WARPSYNC.COLLECTIVE R138, `(.L_x_9609) ;  /* 0x000000008a087348 */ /* 0x000fea0003c00000 */
[----:B------:R0:W1:Y:S02]  /*f600*/  SHFL.BFLY P2, R133, R201, R140, R203 ;  /* 0x0c00008cc9857389 */ /* 0x00006400000400cb */
[----:B01----:R-:W-:Y:S01]  /*f610*/  ENDCOLLECTIVE ;  /* 0x000000000000791b */ /* 0x003fe20003800000 */
.L_x_9609:
[----:B------:R-:W-:Y:S05]  /*f620*/  BRA `(.L_x_9610) ;  /* 0xffffffe8009c7947 */ /* 0x000fea000383ffff */
.L_x_9611:
        /* <DEDUP_REMOVED lines=13> */
.L_x_30231:


//--------------------- .text._ZN10layer_norm13ln_fwd_kernelINS_13Kernel_traitsI13__nv_bfloat16S2_fS2_fjLj4096ELj1ELj1ELj4ELj16ENS_18Kernel_traits_baseILj4096ES2_S2_fS2_fjLj128EEEEELb0ELb0ELb0ELb0EEEvNS_9FwdParamsE --------------------------
	.section	.text._ZN10layer_norm13ln_fwd_kernelINS_13Kernel_traitsI13__nv_bfloat16S2_fS2_fjLj4096ELj1ELj1ELj4ELj16ENS_18Kernel_traits_baseILj4096ES2_S2_fS2_fjLj128EEEEELb0ELb0ELb0ELb0EEEvNS_9FwdParamsE,"ax",@progbits
	.align	128
        .global         _ZN10layer_norm13ln_fwd_kernelINS_13Kernel_traitsI13__nv_bfloat16S2_fS2_fjLj4096ELj1ELj1ELj4ELj16ENS_18Kernel_traits_baseILj4096ES2_S2_fS2_fjLj128EEEEELb0ELb0ELb0ELb0EEEvNS_9FwdParamsE
        .type           _ZN10layer_norm13ln_fwd_kernelINS_13Kernel_traitsI13__nv_bfloat16S2_fS2_fjLj4096ELj1ELj1ELj4ELj16ENS_18Kernel_traits_baseILj4096ES2_S2_fS2_fjLj128EEEEELb0ELb0ELb0ELb0EEEvNS_9FwdParamsE,@function
        .size           _ZN10layer_norm13ln_fwd_kernelINS_13Kernel_traitsI13__nv_bfloat16S2_fS2_fjLj4096ELj1ELj1ELj4ELj16ENS_18Kernel_traits_baseILj4096ES2_S2_fS2_fjLj128EEEEELb0ELb0ELb0ELb0EEEvNS_9FwdParamsE,(.L_x_30232 - _ZN10layer_norm13ln_fwd_kernelINS_13Kernel_traitsI13__nv_bfloat16S2_fS2_fjLj4096ELj1ELj1ELj4ELj16ENS_18Kernel_traits_baseILj4096ES2_S2_fS2_fjLj128EEEEELb0ELb0ELb0ELb0EEEvNS_9FwdParamsE)
        .other          _ZN10layer_norm13ln_fwd_kernelINS_13Kernel_traitsI13__nv_bfloat16S2_fS2_fjLj4096ELj1ELj1ELj4ELj16ENS_18Kernel_traits_baseILj4096ES2_S2_fS2_fjLj128EEEEELb0ELb0ELb0ELb0EEEvNS_9FwdParamsE,@"STO_CUDA_ENTRY STV_DEFAULT"
_ZN10layer_norm13ln_fwd_kernelINS_13Kernel_traitsI13__nv_bfloat16S2_fS2_fjLj4096ELj1ELj1ELj4ELj16ENS_18Kernel_traits_baseILj4096ES2_S2_fS2_fjLj128EEEEELb0ELb0ELb0ELb0EEEvNS_9FwdParamsE:
.text._ZN10layer_norm13ln_fwd_kernelINS_13Kernel_traitsI13__nv_bfloat16S2_fS2_fjLj4096ELj1ELj1ELj4ELj16ENS_18Kernel_traits_baseILj4096ES2_S2_fS2_fjLj128EEEEELb0ELb0ELb0ELb0EEEvNS_9FwdParamsE:
        /* <DEDUP_REMOVED lines=33> */
.L_x_9613:
[----:B------:R-:W-:Y:S05]  /*0210*/  BSYNC B0 ;  /* 0x0000000000007941 */ /* 0x000fea0003800000 */
.L_x_9612:
        /* <DEDUP_REMOVED lines=18> */
.L_x_9615:
[----:B------:R-:W-:Y:S05]  /*0340*/  BSYNC B0 ;  /* 0x0000000000007941 */ /* 0x000fea0003800000 */
.L_x_9614:
        /* <DEDUP_REMOVED lines=18> */
.L_x_9617:
[----:B------:R-:W-:Y:S05]  /*0470*/  BSYNC B0 ;  /* 0x0000000000007941 */ /* 0x000fea0003800000 */
.L_x_9616:
        /* <DEDUP_REMOVED lines=13> */
.L_x_9619:
[----:B------:R-:W-:Y:S05]  /*0550*/  BSYNC B0 ;  /* 0x0000000000007941 */ /* 0x000fea0003800000 */
.L_x_9618:
[----:B------:R-:W0:Y:S02]  /*0560*/  S2UR UR6, SR_CTAID.X ;  /* 0x00000000000679c3 */ /* 0x000e240000002500 */
[----:B0-----:R-:W-:Y:S01]  /*0570*/  LEA.HI R114, R70, UR6, RZ, 0x19 ;  /* 0x0000000646727c11 */ /* 0x001fe2000f8fc8ff */
[----:B------:R-:W-:-:S03]  /*0580*/  ULDC UR6, c[0x0][0x214] ;  /* 0x0000850000067ab9 */ /* 0x000fc60000000800 */
[----:B------:R-:W-:-:S13]  /*0590*/  ISETP.GE.AND P2, PT, R114, UR6, PT ;  /* 0x0000000672007c0c */ /* 0x000fda000bf46270 */
[----:B------:R-:W-:Y:S05]  /*05a0*/  @P2 EXIT ;  /* 0x000000000000294d */ /* 0x000fea0003800000 */
[----:B------:R-:W-:Y:S01]  /*05b0*/  SHF.R.S32.HI R36, RZ, 0x3, R36 ;  /* 0x00000003ff247819 */ /* 0x000fe20000011424 */
[----:B------:R-:W-:Y:S01]  /*05c0*/  ULDC.64 UR6, c[0x0][0x270] ;  /* 0x00009c0000067ab9 */ /* 0x000fe20000000a00 */
[C---:B-----5:R-:W-:Y:S01]  /*05d0*/  PRMT R85, R20.reuse, 0x7632, R85 ;  /* 0x0000763214557816 */ /* 0x060fe20000000055 */
[----:B------:R-:W-:Y:S01]  /*05e0*/  HFMA2.MMA R61, -RZ, RZ, 0, 5.9604644775390625e-08 ;  /* 0x00000001ff3d7435 */ /* 0x000fe200000001ff */
[----:B------:R-:W-:Y:S01]  /*05f0*/  SHF.L.U32 R71, R20, 0x10, RZ ;  /* 0x0000001014477819 */ /* 0x000fe200000006ff */
[----:B------:R-:W-:Y:S01]  /*0600*/  UISETP.NE.U32.AND UP0, UPT, UR6, URZ, UPT ;  /* 0x0000003f0600728c */ /* 0x000fe2000bf05070 */
[C---:B------:R-:W-:Y:S01]  /*0610*/  PRMT R87, R21.reuse, 0x7632, R87 ;  /* 0x0000763215577816 */ /* 0x040fe20000000057 */
[----:B------:R-:W-:Y:S01]  /*0620*/  ULDC UR13, c[0x0][0x218] ;  /* 0x00008600000d7ab9 */ /* 0x000fe20000000800 */
[----:B------:R-:W-:Y:S01]  /*0630*/  SHF.L.U32 R72, R21, 0x10, RZ ;  /* 0x0000001015487819 */ /* 0x000fe200000006ff */
[----:B------:R-:W-:Y:S01]  /*0640*/  ULDC.U8 UR6, c[0x0][0x2a0] ;  /* 0x0000a80000067ab9 */ /* 0x000fe20000000000 */
[----:B------:R-:W-:Y:S01]  /*0650*/  LOP3.LUT R21, R70, 0x60, RZ, 0xc0, !PT ;  /* 0x0000006046157812 */ /* 0x000fe200078ec0ff */
[----:B------:R-:W-:Y:S01]  /*0660*/  UISETP.NE.AND.EX UP0, UPT, UR7, URZ, UPT, UP0 ;  /* 0x0000003f0700728c */ /* 0x000fe2000bf05300 */
[----:B------:R-:W-:Y:S01]  /*0670*/  LOP3.LUT R20, R36, 0x7f, RZ, 0xc0, !PT ;  /* 0x0000007f24147812 */ /* 0x000fe200078ec0ff */
[----:B------:R-:W-:Y:S01]  /*0680*/  ULDC UR12, c[0x0][0x290] ;  /* 0x0000a400000c7ab9 */ /* 0x000fe20000000800 */
[----:B------:R-:W-:Y:S01]  /*0690*/  SHF.R.U32.HI R36, RZ, 0x2, R36 ;  /* 0x00000002ff247819 */ /* 0x000fe20000011624 */
[----:B------:R-:W-:Y:S01]  /*06a0*/  ULDC.64 UR8, c[0x0][0x230] ;  /* 0x00008c0000087ab9 */ /* 0x000fe20000000a00 */
[----:B------:R-:W-:Y:S01]  /*06b0*/  VIADDMNMX R21, R20, -R21, RZ, !PT ;  /* 0x8000001514157246 */ /* 0x000fe200078001ff */
[----:B------:R-:W-:Y:S01]  /*06c0*/  UISETP.NE.AND UP1, UPT, UR6, URZ, UPT ;  /* 0x0000003f0600728c */ /* 0x000fe2000bf25270 */
[----:B------:R-:W-:Y:S01]  /*06d0*/  LOP3.LUT R36, R36, 0x3fffffe0, RZ, 0xc0, !PT ;  /* 0x3fffffe024247812 */ /* 0x000fe200078ec0ff */
[----:B------:R-:W-:Y:S01]  /*06e0*/  ULDC.64 UR10, c[0x0][0x238] ;  /* 0x00008e00000a7ab9 */ /* 0x000fe20000000a00 */
[----:B------:R-:W-:Y:S01]  /*06f0*/  VIMNMX R21, R21, 0x20, PT ;  /* 0x0000002015157848 */ /* 0x000fe20003fe0100 */
[----:B------:R-:W-:Y:S01]  /*0700*/  ULDC.64 UR14, c[0x0][0x210] ;  /* 0x00008400000e7ab9 */ /* 0x000fe20000000a00 */
[----:B------:R-:W-:-:S02]  /*0710*/  SHF.L.U32 R65, R12, 0x10, RZ ;  /* 0x000000100c417819 */ /* 0x000fc400000006ff */
[----:B------:R-:W-:Y:S02]  /*0720*/  IADD3 R21, R21, R36, RZ ;  /* 0x0000002415157210 */ /* 0x000fe40007ffe0ff */
[C---:B------:R-:W-:Y:S02]  /*0730*/  PRMT R109, R4.reuse, 0x7632, R109 ;  /* 0x00007632046d7816 */ /* 0x040fe4000000006d */
[----:B------:R-:W-:Y:S02]  /*0740*/  SHF.L.U32 R12, R4, 0x10, RZ ;  /* 0x00000010040c7819 */ /* 0x000fe400000006ff */
[C---:B------:R-:W-:Y:S02]  /*0750*/  PRMT R82, R28.reuse, 0x7632, R82 ;  /* 0x000076321c527816 */ /* 0x040fe40000000052 */
[----:B------:R-:W-:Y:S02]  /*0760*/  SHF.L.U32 R4, R28, 0x10, RZ ;  /* 0x000000101c047819 */ /* 0x000fe400000006ff */
        /* <DEDUP_REMOVED lines=27> */
[----:B------:R-:W-:Y:S02]  /*0920*/  IADD3 R29, R36, R29, RZ ;  /* 0x0000001d241d7210 */ /* 0x000fe40007ffe0ff */
        /* <DEDUP_REMOVED lines=56> */
.L_x_9637:
[----:B------:R-:W-:Y:S01]  /*0cb0*/  PLOP3.LUT P2, PT, PT, PT, UP0, 0x80, 0x0 ;  /* 0x000000000000781c */ /* 0x000fe20003f4f008 */
[----:B------:R-:W-:Y:S01]  /*0cc0*/  @UP0 ULDC.64 UR6, c[0x0][0x270] ;  /* 0x00009c0000060ab9 */ /* 0x000fe20000000a00 */
[----:B------:R-:W-:Y:S02]  /*0cd0*/  PLOP3.LUT P3, PT, PT, PT, UP0, 0x80, 0x0 ;  /* 0x000000000000781c */ /* 0x000fe40003f6f008 */
[----:B------:R-:W-:-:S09]  /*0ce0*/  MOV R117, 0x2 ;  /* 0x0000000200757802 */ /* 0x000fd20000000f00 */
[----:B------:R-:W-:-:S06]  /*0cf0*/  @P2 IMAD.WIDE R116, R114, R117, UR6 ;  /* 0x0000000672742e25 */ /* 0x000fcc000f8e0275 */
[----:B------:R-:W2:Y:S01]  /*0d00*/  @P3 LDG.E.U16 R116, desc[UR4][R116.64] ;  /* 0x0000000474743981 */ /* 0x000ea2000c1e1500 */
[----:B------:R-:W-:Y:S01]  /*0d10*/  IMAD R60, R114, UR13, RZ ;  /* 0x0000000d723c7c24 */ /* 0x000fe2000f8e02ff */
[----:B------:R-:W-:Y:S01]  /*0d20*/  PLOP3.LUT P2, PT, PT, PT, UP0, 0x80, 0x0 ;  /* 0x000000000000781c */ /* 0x000fe20003f4f008 */
[----:B------:R-:W-:Y:S01]  /*0d30*/  BSSY B0, `(.L_x_9620) ;  /* 0x0000035000007945 */ /* 0x000fe20003800000 */
[----:B------:R-:W-:Y:S02]  /*0d40*/  LOP3.LUT R62, R70, 0x7f, RZ, 0xc0, !PT ;  /* 0x0000007f463e7812 */ /* 0x000fe400078ec0ff */
[----:B------:R-:W-:-:S04]  /*0d50*/  SHF.R.S32.HI R63, RZ, 0x1f, R60 ;  /* 0x0000001fff3f7819 */ /* 0x000fc8000001143c */
[----:B------:R-:W-:Y:S02]  /*0d60*/  LEA.HI R63, R63, R60, RZ, 0x3 ;  /* 0x0000003c3f3f7211 */ /* 0x000fe400078f18ff */
[----:B------:R-:W-:Y:S02]  /*0d70*/  MOV R60, 0x3f800000 ;  /* 0x3f800000003c7802 */ /* 0x000fe40000000f00 */
[----:B------:R-:W-:-:S04]  /*0d80*/  LEA.HI.SX32 R111, R63, R62, 0x1d ;  /* 0x0000003e3f6f7211 */ /* 0x000fc800078feaff */
[----:B------:R-:W-:Y:S02]  /*0d90*/  MOV R62, R111 ;  /* 0x0000006f003e7202 */ /* 0x000fe40000000f00 */
[----:B--2---:R-:W-:Y:S01]  /*0da0*/  @P2 SHF.L.U32 R60, R116, 0x10, RZ ;  /* 0x00000010743c2819 */ /* 0x004fe200000006ff */
[----:B------:R-:W-:Y:S06]  /*0db0*/  @!P0 BRA `(.L_x_9621) ;  /* 0x0000000000b08947 */ /* 0x000fec0003800000 */
[----:B------:R-:W0:Y:S01]  /*0dc0*/  LDC.64 R28, c[0x0][0x220] ;  /* 0x00008800ff1c7b82 */ /* 0x000e220000000a00 */
[----:B------:R-:W-:-:S04]  /*0dd0*/  ISETP.NE.U32.AND P2, PT, RZ, UR8, PT ;  /* 0x00000008ff007c0c */ /* 0x000fc8000bf45070 */
[----:B------:R-:W-:Y:S01]  /*0de0*/  ISETP.NE.AND.EX P2, PT, RZ, UR9, PT, P2 ;  /* 0x00000009ff007c0c */ /* 0x000fe2000bf45320 */
[----:B0-----:R-:W-:-:S12]  /*0df0*/  IMAD.WIDE.U32 R28, R111, 0x10, R28 ;  /* 0x000000106f1c7825 */ /* 0x001fd800078e001c */
[C---:B------:R-:W-:Y:S01]  /*0e00*/  @P2 LEA R32, P3, R111.reuse, UR8, 0x5 ;  /* 0x000000086f202c11 */ /* 0x040fe2000f8628ff */
[----:B------:R-:W2:Y:S03]  /*0e10*/  LDG.E.128 R28, desc[UR4][R28.64] ;  /* 0x000000041c1c7981 */ /* 0x000ea6000c1e1d00 */
[----:B------:R-:W-:-:S05]  /*0e20*/  @P2 LEA.HI.X R33, R111, UR9, RZ, 0x5, P3 ;  /* 0x000000096f212c11 */ /* 0x000fca00098f2cff */
[----:B------:R-:W3:Y:S04]  /*0e30*/  @P2 LDG.E.128 R20, desc[UR4][R32.64] ;  /* 0x0000000420142981 */ /* 0x000ee8000c1e1d00 */
[----:B------:R0:W4:Y:S01]  /*0e40*/  @P2 LDG.E.128 R24, desc[UR4][R32.64+0x10] ;  /* 0x0000100420182981 */ /* 0x000122000c1e1d00 */
[----:B------:R-:W-:Y:S02]  /*0e50*/  ISETP.NE.U32.AND P2, PT, RZ, UR8, PT ;  /* 0x00000008ff007c0c */ /* 0x000fe4000bf45070 */
[----:B------:R-:W-:Y:S02]  /*0e60*/  LEA R116, P3, R111, UR10, 0x5 ;  /* 0x0000000a6f747c11 */ /* 0x000fe4000f8628ff */
[----:B------:R-:W-:Y:S02]  /*0e70*/  ISETP.NE.AND.EX P2, PT, RZ, UR9, PT, P2 ;  /* 0x00000009ff007c0c */ /* 0x000fe4000bf45320 */
[----:B--2---:R-:W-:-:S02]  /*0e80*/  PRMT R34, R28, 0x7632, R34 ;  /* 0x000076321c227816 */ /* 0x004fc40000000022 */
[----:B------:R-:W-:Y:S02]  /*0e90*/  SHF.L.U32 R35, R28, 0x10, RZ ;  /* 0x000000101c237819 */ /* 0x000fe400000006ff */
[----:B------:R-:W-:Y:S02]  /*0ea0*/  PRMT R62, R29, 0x7632, R62 ;  /* 0x000076321d3e7816 */ /* 0x000fe4000000003e */
[----:B------:R-:W-:Y:S02]  /*0eb0*/  PRMT R115, R30, 0x7632, R115 ;  /* 0x000076321e737816 */ /* 0x000fe40000000073 */
[----:B------:R-:W-:Y:S02]  /*0ec0*/  PRMT R28, R31, 0x7632, R28 ;  /* 0x000076321f1c7816 */ /* 0x000fe4000000001c */
[----:B------:R-:W-:Y:S02]  /*0ed0*/  SHF.L.U32 R63, R29, 0x10, RZ ;  /* 0x000000101d3f7819 */ /* 0x000fe400000006ff */
[----:B------:R-:W-:-:S02]  /*0ee0*/  SHF.L.U32 R119, R31, 0x10, RZ ;  /* 0x000000101f777819 */ /* 0x000fc400000006ff */
[----:B------:R-:W-:Y:S01]  /*0ef0*/  SHF.L.U32 R117, R30, 0x10, RZ ;  /* 0x000000101e757819 */ /* 0x000fe200000006ff */
[-C--:B------:R-:W-:Y:S01]  /*0f00*/  FMUL.FTZ R30, R63, R60.reuse ;  /* 0x0000003c3f1e7220 */ /* 0x080fe20000410000 */
[----:B------:R-:W-:Y:S01]  /*0f10*/  SHF.L.U32 R29, R34, 0x10, RZ ;  /* 0x00000010221d7819 */ /* 0x000fe200000006ff */
[-C--:B------:R-:W-:Y:S01]  /*0f20*/  FMUL.FTZ R34, R119, R60.reuse ;  /* 0x0000003c77227220 */ /* 0x080fe20000410000 */
[----:B------:R-:W-:Y:S01]  /*0f30*/  SHF.L.U32 R31, R62, 0x10, RZ ;  /* 0x000000103e1f7819 */ /* 0x000fe200000006ff */
[-C--:B0-----:R-:W-:Y:S01]  /*0f40*/  FMUL.FTZ R32, R117, R60.reuse ;  /* 0x0000003c75207220 */ /* 0x081fe20000410000 */
[----:B------:R-:W-:Y:S01]  /*0f50*/  SHF.L.U32 R115, R115, 0x10, RZ ;  /* 0x0000001073737819 */ /* 0x000fe200000006ff */
[-C--:B------:R-:W-:Y:S01]  /*0f60*/  FMUL.FTZ R29, R29, R60.reuse ;  /* 0x0000003c1d1d7220 */ /* 0x080fe20000410000 */
[----:B------:R-:W-:Y:S01]  /*0f70*/  SHF.L.U32 R121, R28, 0x10, RZ ;  /* 0x000000101c797819 */ /* 0x000fe200000006ff */
[-C--:B------:R-:W-:Y:S01]  /*0f80*/  FMUL.FTZ R28, R35, R60.reuse ;  /* 0x0000003c231c7220 */ /* 0x080fe20000410000 */
[-C--:B------:R-:W-:Y:S01]  /*0f90*/  FMUL.FTZ R31, R31, R60.reuse ;  /* 0x0000003c1f1f7220 */ /* 0x080fe20000410000 */
[-C--:B------:R-:W-:Y:S01]  /*0fa0*/  FMUL.FTZ R33, R115, R60.reuse ;  /* 0x0000003c73217220 */ /* 0x080fe20000410000 */
[----:B---3--:R-:W-:Y:S01]  /*0fb0*/  @P2 FADD.FTZ R29, R21, R29 ;  /* 0x0000001d151d2221 */ /* 0x008fe20000010000 */
[----:B------:R-:W-:Y:S01]  /*0fc0*/  FMUL.FTZ R35, R121, R60 ;  /* 0x0000003c79237220 */ /* 0x000fe20000410000 */
[----:B------:R-:W-:Y:S01]  /*0fd0*/  @P2 FADD.FTZ R28, R20, R28 ;  /* 0x0000001c141c2221 */ /* 0x000fe20000010000 */
[----:B------:R-:W-:Y:S01]  /*0fe0*/  @P2 FADD.FTZ R30, R22, R30 ;  /* 0x0000001e161e2221 */ /* 0x000fe20000010000 */
[----:B------:R-:W-:Y:S01]  /*0ff0*/  @P2 FADD.FTZ R31, R23, R31 ;  /* 0x0000001f171f2221 */ /* 0x000fe20000010000 */
[----:B----4-:R-:W-:Y:S01]  /*1000*/  @P2 FADD.FTZ R32, R24, R32 ;  /* 0x0000002018202221 */ /* 0x010fe20000010000 */
[----:B------:R-:W-:Y:S01]  /*1010*/  @P2 FADD.FTZ R33, R25, R33 ;  /* 0x0000002119212221 */ /* 0x000fe20000010000 */
[----:B------:R-:W-:Y:S01]  /*1020*/  LEA.HI.X R117, R111, UR11, RZ, 0x5, P3 ;  /* 0x0000000b6f757c11 */ /* 0x000fe200098f2cff */
[----:B------:R-:W-:Y:S01]  /*1030*/  @P2 FADD.FTZ R34, R26, R34 ;  /* 0x000000221a222221 */ /* 0x000fe20000010000 */
[----:B------:R-:W-:Y:S01]  /*1040*/  @P2 FADD.FTZ R35, R27, R35 ;  /* 0x000000231b232221 */ /* 0x000fe20000010000 */
[----:B------:R-:W-:-:S02]  /*1050*/  IADD3 R62, R111, 0x80, RZ ;  /* 0x000000806f3e7810 */ /* 0x000fc40007ffe0ff */
[----:B------:R0:W-:Y:S04]  /*1060*/  STG.E.128 desc[UR4][R116.64], R28 ;  /* 0x0000001c74007986 */ /* 0x0001e8000c101d04 */
[----:B------:R0:W-:Y:S02]  /*1070*/  STG.E.128 desc[UR4][R116.64+0x10], R32 ;  /* 0x0000102074007986 */ /* 0x0001e4000c101d04 */
.L_x_9621:
[----:B------:R-:W-:Y:S05]  /*1080*/  BSYNC B0 ;  /* 0x0000000000007941 */ /* 0x000fea0003800000 */
.L_x_9620:
[----:B------:R-:W-:Y:S01]  /*1090*/  ISETP.GE.U32.AND P2, PT, R68, 0x100, PT ;  /* 0x000001004400780c */ /* 0x000fe20003f46070 */
[----:B------:R-:W-:-:S12]  /*10a0*/  BSSY B0, `(.L_x_9622) ;  /* 0x000002e000007945 */ /* 0x000fd80003800000 */
[----:B------:R-:W-:Y:S05]  /*10b0*/  @!P2 BRA `(.L_x_9623) ;  /* 0x0000000000b0a947 */ /* 0x000fea0003800000 */
[----:B------:R-:W1:Y:S01]  /*10c0*/  LDC.64 R36, c[0x0][0x220] ;  /* 0x00008800ff247b82 */ /* 0x000e620000000a00 */
[----:B------:R-:W-:-:S04]  /*10d0*/  ISETP.NE.U32.AND P2, PT, RZ, UR8, PT ;  /* 0x00000008ff007c0c */ /* 0x000fc8000bf45070 */
[----:B------:R-:W-:Y:S01]  /*10e0*/  ISETP.NE.AND.EX P2, PT, RZ, UR9, PT, P2 ;  /* 0x00000009ff007c0c */ /* 0x000fe2000bf45320 */
[----:B-1----:R-:W-:-:S12]  /*10f0*/  IMAD.WIDE.U32 R36, R62, 0x10, R36 ;  /* 0x000000103e247825 */ /* 0x002fd800078e0024 */
[C---:B------:R-:W-:Y:S01]  /*1100*/  @P2 LEA R40, P3, R62.reuse, UR8, 0x5 ;  /* 0x000000083e282c11 */ /* 0x040fe2000f8628ff */
[----:B------:R-:W2:Y:S03]  /*1110*/  LDG.E.128 R36, desc[UR4][R36.64] ;  /* 0x0000000424247981 */ /* 0x000ea6000c1e1d00 */
[----:B------:R-:W-:-:S05]  /*1120*/  @P2 LEA.HI.X R41, R62, UR9, RZ, 0x5, P3 ;  /* 0x000000093e292c11 */ /* 0x000fca00098f2cff */
[----:B------:R-:W3:Y:S04]  /*1130*/  @P2 LDG.E.128 R20, desc[UR4][R40.64] ;  /* 0x0000000428142981 */ /* 0x000ee8000c1e1d00 */
[----:B------:R1:W4:Y:S01]  /*1140*/  @P2 LDG.E.128 R24, desc[UR4][R40.64+0x10] ;  /* 0x0000100428182981 */ /* 0x000322000c1e1d00 */
[----:B------:R-:W-:-:S04]  /*1150*/  ISETP.NE.U32.AND P2, PT, RZ, UR8, PT ;  /* 0x00000008ff007c0c */ /* 0x000fc8000bf45070 */
[----:B------:R-:W-:Y:S02]  /*1160*/  ISETP.NE.AND.EX P2, PT, RZ, UR9, PT, P2 ;  /* 0x00000009ff007c0c */ /* 0x000fe4000bf45320 */
[C---:B--2---:R-:W-:Y:S02]  /*1170*/  PRMT R42, R36.reuse, 0x7632, R42 ;  /* 0x00007632242a7816 */ /* 0x044fe4000000002a */
[----:B------:R-:W-:Y:S02]  /*1180*/  SHF.L.U32 R43, R36, 0x10, RZ ;  /* 0x00000010242b7819 */ /* 0x000fe400000006ff */
[----:B------:R-:W-:Y:S02]  /*1190*/  PRMT R63, R37, 0x7632, R63 ;  /* 0x00007632253f7816 */ /* 0x000fe4000000003f */
[----:B0-----:R-:W-:Y:S02]  /*11a0*/  PRMT R116, R38, 0x7632, R116 ;  /* 0x0000763226747816 */ /* 0x001fe40000000074 */
[----:B------:R-:W-:-:S02]  /*11b0*/  PRMT R36, R39, 0x7632, R36 ;  /* 0x0000763227247816 */ /* 0x000fc40000000024 */
[----:B------:R-:W-:Y:S02]  /*11c0*/  SHF.L.U32 R115, R37, 0x10, RZ ;  /* 0x0000001025737819 */ /* 0x000fe400000006ff */
[----:B------:R-:W-:Y:S02]  /*11d0*/  SHF.L.U32 R39, R39, 0x10, RZ ;  /* 0x0000001027277819 */ /* 0x000fe400000006ff */
[----:B------:R-:W-:Y:S01]  /*11e0*/  SHF.L.U32 R117, R38, 0x10, RZ ;  /* 0x0000001026757819 */ /* 0x000fe200000006ff */
[-C--:B------:R-:W-:Y:S01]  /*11f0*/  FMUL.FTZ R38, R115, R60.reuse ;  /* 0x0000003c73267220 */ /* 0x080fe20000410000 */
[----:B------:R-:W-:Y:S01]  /*1200*/  SHF.L.U32 R37, R42, 0x10, RZ ;  /* 0x000000102a257819 */ /* 0x000fe200000006ff */
[-C--:B------:R-:W-:Y:S01]  /*1210*/  FMUL.FTZ R42, R39, R60.reuse ;  /* 0x0000003c272a7220 */ /* 0x080fe20000410000 */
[----:B------:R-:W-:Y:S01]  /*1220*/  SHF.L.U32 R63, R63, 0x10, RZ ;  /* 0x000000103f3f7819 */ /* 0x000fe200000006ff */
[-C--:B-1----:R-:W-:Y:S01]  /*1230*/  FMUL.FTZ R40, R117, R60.reuse ;  /* 0x0000003c75287220 */ /* 0x082fe20000410000 */
[----:B------:R-:W-:Y:S01]  /*1240*/  SHF.L.U32 R41, R116, 0x10, RZ ;  /* 0x0000001074297819 */ /* 0x000fe200000006ff */
[-C--:B------:R-:W-:Y:S01]  /*1250*/  FMUL.FTZ R37, R37, R60.reuse ;  /* 0x0000003c25257220 */ /* 0x080fe20000410000 */
[----:B------:R-:W-:Y:S01]  /*1260*/  SHF.L.U32 R119, R36, 0x10, RZ ;  /* 0x0000001024777819 */ /* 0x000fe200000006ff */
[-C--:B------:R-:W-:Y:S01]  /*1270*/  FMUL.FTZ R36, R43, R60.reuse ;  /* 0x0000003c2b247220 */ /* 0x080fe20000410000 */
[-C--:B------:R-:W-:Y:S01]  /*1280*/  FMUL.FTZ R39, R63, R60.reuse ;  /* 0x0000003c3f277220 */ /* 0x080fe20000410000 */
[-C--:B------:R-:W-:Y:S01]  /*1290*/  FMUL.FTZ R41, R41, R60.reuse ;  /* 0x0000003c29297220 */ /* 0x080fe20000410000 */
[----:B------:R-:W-:Y:S01]  /*12a0*/  LEA R116, P3, R62, UR10, 0x5 ;  /* 0x0000000a3e747c11 */ /* 0x000fe2000f8628ff */
[----:B------:R-:W-:Y:S01]  /*12b0*/  FMUL.FTZ R43, R119, R60 ;  /* 0x0000003c772b7220 */ /* 0x000fe20000410000 */
[----:B---3--:R-:W-:Y:S01]  /*12c0*/  @P2 FADD.FTZ R36, R20, R36 ;  /* 0x0000002414242221 */ /* 0x008fe20000010000 */
[----:B------:R-:W-:Y:S01]  /*12d0*/  @P2 FADD.FTZ R37, R21, R37 ;  /* 0x0000002515252221 */ /* 0x000fe20000010000 */
[----:B------:R-:W-:Y:S01]  /*12e0*/  @P2 FADD.FTZ R38, R22, R38 ;  /* 0x0000002616262221 */ /* 0x000fe20000010000 */
[----:B------:R-:W-:Y:S01]  /*12f0*/  @P2 FADD.FTZ R39, R23, R39 ;  /* 0x0000002717272221 */ /* 0x000fe20000010000 */
[----:B----4-:R-:W-:Y:S01]  /*1300*/  @P2 FADD.FTZ R40, R24, R40 ;  /* 0x0000002818282221 */ /* 0x010fe20000010000 */
[----:B------:R-:W-:Y:S01]  /*1310*/  @P2 FADD.FTZ R41, R25, R41 ;  /* 0x0000002919292221 */ /* 0x000fe20000010000 */
[----:B------:R-:W-:Y:S01]  /*1320*/  @P2 FADD.FTZ R42, R26, R42 ;  /* 0x0000002a1a2a2221 */ /* 0x000fe20000010000 */
[C---:B------:R-:W-:Y:S01]  /*1330*/  LEA.HI.X R117, R62.reuse, UR11, RZ, 0x5, P3 ;  /* 0x0000000b3e757c11 */ /* 0x040fe200098f2cff */
[----:B------:R-:W-:Y:S01]  /*1340*/  @P2 FADD.FTZ R43, R27, R43 ;  /* 0x0000002b1b2b2221 */ /* 0x000fe20000010000 */
[----:B------:R-:W-:-:S03]  /*1350*/  IADD3 R62, R62, 0x80, RZ ;  /* 0x000000803e3e7810 */ /* 0x000fc60007ffe0ff */
[----:B------:R1:W-:Y:S04]  /*1360*/  STG.E.128 desc[UR4][R116.64], R36 ;  /* 0x0000002474007986 */ /* 0x0003e8000c101d04 */
[----:B------:R1:W-:Y:S02]  /*1370*/  STG.E.128 desc[UR4][R116.64+0x10], R40 ;  /* 0x0000102874007986 */ /* 0x0003e4000c101d04 */
.L_x_9623:
[----:B------:R-:W-:Y:S05]  /*1380*/  BSYNC B0 ;  /* 0x0000000000007941 */ /* 0x000fea0003800000 */
.L_x_9622:
[----:B------:R-:W-:Y:S01]  /*1390*/  ISETP.GE.U32.AND P2, PT, R68, 0x180, PT ;  /* 0x000001804400780c */ /* 0x000fe20003f46070 */
[----:B------:R-:W-:-:S12]  /*13a0*/  BSSY B0, `(.L_x_9624) ;  /* 0x000002e000007945 */ /* 0x000fd80003800000 */
[----:B------:R-:W-:Y:S05]  /*13b0*/  @!P2 BRA `(.L_x_9625) ;  /* 0x0000000000b0a947 */ /* 0x000fea0003800000 */
[----:B------:R-:W2:Y:S01]  /*13c0*/  LDC.64 R44, c[0x0][0x220] ;  /* 0x00008800ff2c7b82 */ /* 0x000ea20000000a00 */
[----:B------:R-:W-:-:S04]  /*13d0*/  ISETP.NE.U32.AND P2, PT, RZ, UR8, PT ;  /* 0x00000008ff007c0c */ /* 0x000fc8000bf45070 */
[----:B------:R-:W-:Y:S01]  /*13e0*/  ISETP.NE.AND.EX P2, PT, RZ, UR9, PT, P2 ;  /* 0x00000009ff007c0c */ /* 0x000fe2000bf45320 */
[----:B--2---:R-:W-:-:S12]  /*13f0*/  IMAD.WIDE.U32 R44, R62, 0x10, R44 ;  /* 0x000000103e2c7825 */ /* 0x004fd800078e002c */
[C---:B------:R-:W-:Y:S01]  /*1400*/  @P2 LEA R48, P3, R62.reuse, UR8, 0x5 ;  /* 0x000000083e302c11 */ /* 0x040fe2000f8628ff */
[----:B------:R-:W2:Y:S03]  /*1410*/  LDG.E.128 R44, desc[UR4][R44.64] ;  /* 0x000000042c2c7981 */ /* 0x000ea6000c1e1d00 */
[----:B------:R-:W-:-:S05]  /*1420*/  @P2 LEA.HI.X R49, R62, UR9, RZ, 0x5, P3 ;  /* 0x000000093e312c11 */ /* 0x000fca00098f2cff */
[----:B------:R-:W3:Y:S04]  /*1430*/  @P2 LDG.E.128 R20, desc[UR4][R48.64] ;  /* 0x0000000430142981 */ /* 0x000ee8000c1e1d00 */
[----:B------:R4:W5:Y:S01]  /*1440*/  @P2 LDG.E.128 R24, desc[UR4][R48.64+0x10] ;  /* 0x0000100430182981 */ /* 0x000962000c1e1d00 */
[----:B------:R-:W-:-:S04]  /*1450*/  ISETP.NE.U32.AND P2, PT, RZ, UR8, PT ;  /* 0x00000008ff007c0c */ /* 0x000fc8000bf45070 */
[----:B------:R-:W-:Y:S02]  /*1460*/  ISETP.NE.AND.EX P2, PT, RZ, UR9, PT, P2 ;  /* 0x00000009ff007c0c */ /* 0x000fe4000bf45320 */
[C---:B--2---:R-:W-:Y:S02]  /*1470*/  PRMT R50, R44.reuse, 0x7632, R50 ;  /* 0x000076322c327816 */ /* 0x044fe40000000032 */
[----:B------:R-:W-:Y:S02]  /*1480*/  SHF.L.U32 R51, R44, 0x10, RZ ;  /* 0x000000102c337819 */ /* 0x000fe400000006ff */
[----:B------:R-:W-:Y:S02]  /*1490*/  PRMT R63, R45, 0x7632, R63 ;  /* 0x000076322d3f7816 */ /* 0x000fe4000000003f */
[----:B01----:R-:W-:Y:S02]  /*14a0*/  PRMT R116, R46, 0x7632, R116 ;  /* 0x000076322e747816 */ /* 0x003fe40000000074 */
        /* <DEDUP_REMOVED lines=8> */
[-C--:B----4-:R-:W-:Y:S01]  /*1530*/  FMUL.FTZ R48, R117, R60.reuse ;  /* 0x0000003c75307220 */ /* 0x090fe20000410000 */
        /* <DEDUP_REMOVED lines=12> */
[----:B-----5:R-:W-:Y:S01]  /*1600*/  @P2 FADD.FTZ R48, R24, R48 ;  /* 0x0000003018302221 */ /* 0x020fe20000010000 */
[----:B------:R-:W-:Y:S01]  /*1610*/  @P2 FADD.FTZ R49, R25, R49 ;  /* 0x0000003119312221 */ /* 0x000fe20000010000 */
[----:B------:R-:W-:Y:S01]  /*1620*/  @P2 FADD.FTZ R50, R26, R50 ;  /* 0x000000321a322221 */ /* 0x000fe20000010000 */
[C---:B------:R-:W-:Y:S01]  /*1630*/  LEA.HI.X R117, R62.reuse, UR11, RZ, 0x5, P3 ;  /* 0x0000000b3e757c11 */ /* 0x040fe200098f2cff */
[----:B------:R-:W-:Y:S01]  /*1640*/  @P2 FADD.FTZ R51, R27, R51 ;  /* 0x000000331b332221 */ /* 0x000fe20000010000 */
[----:B------:R-:W-:-:S03]  /*1650*/  IADD3 R62, R62, 0x80, RZ ;  /* 0x000000803e3e7810 */ /* 0x000fc60007ffe0ff */
[----:B------:R2:W-:Y:S04]  /*1660*/  STG.E.128 desc[UR4][R116.64], R44 ;  /* 0x0000002c74007986 */ /* 0x0005e8000c101d04 */
[----:B------:R2:W-:Y:S02]  /*1670*/  STG.E.128 desc[UR4][R116.64+0x10], R48 ;  /* 0x0000103074007986 */ /* 0x0005e4000c101d04 */
.L_x_9625:
[----:B------:R-:W-:Y:S05]  /*1680*/  BSYNC B0 ;  /* 0x0000000000007941 */ /* 0x000fea0003800000 */
.L_x_9624:
[----:B------:R-:W-:Y:S04]  /*1690*/  BSSY B0, `(.L_x_9626) ;  /* 0x000002d000007945 */ /* 0x000fe80003800000 */
[----:B------:R-:W-:Y:S05]  /*16a0*/  @!P1 BRA `(.L_x_9627) ;  /* 0x0000000000ac9947 */ /* 0x000fea0003800000 */
[----:B------:R-:W3:Y:S01]  /*16b0*/  LDC.64 R52, c[0x0][0x220] ;  /* 0x00008800ff347b82 */ /* 0x000ee20000000a00 */
[----:B------:R-:W-:-:S04]  /*16c0*/  ISETP.NE.U32.AND P2, PT, RZ, UR8, PT ;  /* 0x00000008ff007c0c */ /* 0x000fc8000bf45070 */
[----:B------:R-:W-:Y:S01]  /*16d0*/  ISETP.NE.AND.EX P2, PT, RZ, UR9, PT, P2 ;  /* 0x00000009ff007c0c */ /* 0x000fe2000bf45320 */
[----:B---3--:R-:W-:-:S12]  /*16e0*/  IMAD.WIDE.U32 R52, R62, 0x10, R52 ;  /* 0x000000103e347825 */ /* 0x008fd800078e0034 */
[C---:B------:R-:W-:Y:S01]  /*16f0*/  @P2 LEA R56, P3, R62.reuse, UR8, 0x5 ;  /* 0x000000083e382c11 */ /* 0x040fe2000f8628ff */
[----:B------:R-:W3:Y:S03]  /*1700*/  LDG.E.128 R52, desc[UR4][R52.64] ;  /* 0x0000000434347981 */ /* 0x000ee6000c1e1d00 */
[----:B------:R-:W-:-:S05]  /*1710*/  @P2 LEA.HI.X R57, R62, UR9, RZ, 0x5, P3 ;  /* 0x000000093e392c11 */ /* 0x000fca00098f2cff */
[----:B------:R-:W4:Y:S04]  /*1720*/  @P2 LDG.E.128 R20, desc[UR4][R56.64] ;  /* 0x0000000438142981 */ /* 0x000f28000c1e1d00 */
[----:B------:R5:W4:Y:S01]  /*1730*/  @P2 LDG.E.128 R24, desc[UR4][R56.64+0x10] ;  /* 0x0000100438182981 */ /* 0x000b22000c1e1d00 */
[----:B------:R-:W-:-:S04]  /*1740*/  ISETP.NE.U32.AND P2, PT, RZ, UR8, PT ;  /* 0x00000008ff007c0c */ /* 0x000fc8000bf45070 */
[----:B------:R-:W-:Y:S02]  /*1750*/  ISETP.NE.AND.EX P2, PT, RZ, UR9, PT, P2 ;  /* 0x00000009ff007c0c */ /* 0x000fe4000bf45320 */
[C---:B---3--:R-:W-:Y:S02]  /*1760*/  PRMT R58, R52.reuse, 0x7632, R58 ;  /* 0x00007632343a7816 */ /* 0x048fe4000000003a */
[----:B------:R-:W-:Y:S02]  /*1770*/  SHF.L.U32 R59, R52, 0x10, RZ ;  /* 0x00000010343b7819 */ /* 0x000fe400000006ff */
[----:B------:R-:W-:Y:S02]  /*1780*/  PRMT R63, R53, 0x7632, R63 ;  /* 0x00007632353f7816 */ /* 0x000fe4000000003f */
[----:B012---:R-:W-:Y:S02]  /*1790*/  PRMT R116, R54, 0x7632, R116 ;  /* 0x0000763236747816 */ /* 0x007fe40000000074 */
        /* <DEDUP_REMOVED lines=8> */
[-C--:B-----5:R-:W-:Y:S01]  /*1820*/  FMUL.FTZ R56, R117, R60.reuse ;  /* 0x0000003c75387220 */ /* 0x0a0fe20000410000 */
[----:B------:R-:W-:Y:S01]  /*1830*/  SHF.L.U32 R57, R116, 0x10, RZ ;  /* 0x0000001074397819 */ /* 0x000fe200000006ff */
[-C--:B------:R-:W-:Y:S01]  /*1840*/  FMUL.FTZ R53, R53, R60.reuse ;  /* 0x0000003c35357220 */ /* 0x080fe20000410000 */
[----:B------:R-:W-:Y:S01]  /*1850*/  SHF.L.U32 R119, R52, 0x10, RZ ;  /* 0x0000001034777819 */ /* 0x000fe200000006ff */
[-C--:B------:R-:W-:Y:S01]  /*1860*/  FMUL.FTZ R52, R59, R60.reuse ;  /* 0x0000003c3b347220 */ /* 0x080fe20000410000 */
[C---:B------:R-:W-:Y:S01]  /*1870*/  LEA R116, P3, R62.reuse, UR10, 0x5 ;  /* 0x0000000a3e747c11 */ /* 0x040fe2000f8628ff */
[-C--:B------:R-:W-:Y:S01]  /*1880*/  FMUL.FTZ R55, R63, R60.reuse ;  /* 0x0000003c3f377220 */ /* 0x080fe20000410000 */
[-C--:B------:R-:W-:Y:S01]  /*1890*/  FMUL.FTZ R57, R57, R60.reuse ;  /* 0x0000003c39397220 */ /* 0x080fe20000410000 */
[----:B------:R-:W-:Y:S01]  /*18a0*/  FMUL.FTZ R59, R119, R60 ;  /* 0x0000003c773b7220 */ /* 0x000fe20000410000 */
[----:B------:R-:W-:Y:S01]  /*18b0*/  LEA.HI.X R117, R62, UR11, RZ, 0x5, P3 ;  /* 0x0000000b3e757c11 */ /* 0x000fe200098f2cff */
[----:B----4-:R-:W-:Y:S01]  /*18c0*/  @P2 FADD.FTZ R52, R20, R52 ;  /* 0x0000003414342221 */ /* 0x010fe20000010000 */
[----:B------:R-:W-:Y:S01]  /*18d0*/  @P2 FADD.FTZ R53, R21, R53 ;  /* 0x0000003515352221 */ /* 0x000fe20000010000 */
[----:B------:R-:W-:Y:S01]  /*18e0*/  @P2 FADD.FTZ R54, R22, R54 ;  /* 0x0000003616362221 */ /* 0x000fe20000010000 */
[----:B------:R-:W-:Y:S01]  /*18f0*/  @P2 FADD.FTZ R55, R23, R55 ;  /* 0x0000003717372221 */ /* 0x000fe20000010000 */
[----:B------:R-:W-:Y:S01]  /*1900*/  @P2 FADD.FTZ R56, R24, R56 ;  /* 0x0000003818382221 */ /* 0x000fe20000010000 */
[----:B------:R-:W-:Y:S01]  /*1910*/  @P2 FADD.FTZ R57, R25, R57 ;  /* 0x0000003919392221 */ /* 0x000fe20000010000 */
[----:B------:R-:W-:Y:S01]  /*1920*/  @P2 FADD.FTZ R58, R26, R58 ;  /* 0x0000003a1a3a2221 */ /* 0x000fe20000010000 */
[----:B------:R-:W-:Y:S01]  /*1930*/  @P2 FADD.FTZ R59, R27, R59 ;  /* 0x0000003b1b3b2221 */ /* 0x000fe20000010000 */
[----:B------:R3:W-:Y:S04]  /*1940*/  STG.E.128 desc[UR4][R116.64], R52 ;  /* 0x0000003474007986 */ /* 0x0007e8000c101d04 */
[----:B------:R3:W-:Y:S02]  /*1950*/  STG.E.128 desc[UR4][R116.64+0x10], R56 ;  /* 0x0000103874007986 */ /* 0x0007e4000c101d04 */
.L_x_9627:
[----:B------:R-:W-:Y:S05]  /*1960*/  BSYNC B0 ;  /* 0x0000000000007941 */ /* 0x000fea0003800000 */
.L_x_9626:
[----:B------:R-:W-:Y:S01]  /*1970*/  FADD.FTZ R60, RZ, R28 ;  /* 0x0000001cff3c7221 */ /* 0x000fe20000010000 */
[C---:B------:R-:W-:Y:S01]  /*1980*/  ISETP.GT.U32.AND P2, PT, R68.reuse, 0xff, PT ;  /* 0x000000ff4400780c */ /* 0x040fe20003f44070 */
[----:B------:R-:W-:Y:S01]  /*1990*/  UMOV UR6, 0xffffffff ;  /* 0xffffffff00067882 */ /* 0x000fe20000000000 */
[C---:B------:R-:W-:Y:S01]  /*19a0*/  ISETP.GT.U32.AND P3, PT, R68.reuse, 0x17f, PT ;  /* 0x0000017f4400780c */ /* 0x040fe20003f64070 */
        /* <DEDUP_REMOVED lines=40> */
[----:B------:R-:W4:Y:S02]  /*1c30*/  SHFL.BFLY PT, R60, R63, 0x1, 0x1f ;  /* 0x0c201f003f3c7f89 */ /* 0x000f2400000e0000 */
[----:B----4-:R-:W-:-:S05]  /*1c40*/  FADD.FTZ R119, R63, R60 ;  /* 0x0000003c3f777221 */ /* 0x010fca0000010000 */
[----:B------:R-:W4:Y:S02]  /*1c50*/  SHFL.BFLY PT, R60, R119, 0x2, 0x1f ;  /* 0x0c401f00773c7f89 */ /* 0x000f2400000e0000 */
[----:B----4-:R-:W-:-:S05]  /*1c60*/  FADD.FTZ R120, R119, R60 ;  /* 0x0000003c77787221 */ /* 0x010fca0000010000 */
[----:B------:R-:W4:Y:S02]  /*1c70*/  SHFL.BFLY PT, R61, R120, 0x4, 0x1f ;  /* 0x0c801f00783d7f89 */ /* 0x000f2400000e0000 */
[----:B----4-:R-:W-:-:S05]  /*1c80*/  FADD.FTZ R121, R120, R61 ;  /* 0x0000003d78797221 */ /* 0x010fca0000010000 */
[----:B------:R-:W4:Y:S02]  /*1c90*/  SHFL.BFLY PT, R60, R121, 0x8, 0x1f ;  /* 0x0d001f00793c7f89 */ /* 0x000f2400000e0000 */
[----:B----4-:R-:W-:-:S05]  /*1ca0*/  FADD.FTZ R122, R121, R60 ;  /* 0x0000003c797a7221 */ /* 0x010fca0000010000 */
[----:B------:R-:W4:Y:S02]  /*1cb0*/  SHFL.BFLY PT, R61, R122, 0x10, 0x1f ;  /* 0x0e001f007a3d7f89 */ /* 0x000f2400000e0000 */
[----:B----4-:R-:W-:-:S04]  /*1cc0*/  FADD.FTZ R60, R122, R61 ;  /* 0x0000003d7a3c7221 */ /* 0x010fc80000010000 */
[----:B------:R-:W-:-:S04]  /*1cd0*/  FMUL.FTZ R60, R113, R60 ;  /* 0x0000003c713c7220 */ /* 0x000fc80000410000 */
[--C-:B------:R-:W-:Y:S01]  /*1ce0*/  FADD.FTZ R61, R28, -R60.reuse ;  /* 0x8000003c1c3d7221 */ /* 0x100fe20000010000 */
[--C-:B0123--:R-:W-:Y:S01]  /*1cf0*/  FADD.FTZ R116, R29, -R60.reuse ;  /* 0x8000003c1d747221 */ /* 0x10ffe20000010000 */
        /* <DEDUP_REMOVED lines=72> */
.L_x_9648:
[C---:B------:R-:W-:Y:S01]  /*2180*/  LOP3.LUT P2, RZ, R70.reuse, 0x1f, RZ, 0xc0, !PT ;  /* 0x0000001f46ff7812 */ /* 0x040fe2000784c0ff */
        /* <DEDUP_REMOVED lines=50> */
[----:B------:R-:W-:Y:S02]  /*24b0*/  FMUL.FTZ R115, R118, R118 ;  /* 0x0000007676737220 */ /* 0x000fe40000410000 */
[----:B------:R-:W1:Y:S02]  /*24c0*/  LDC R118, c[0x0][0x2d8] ;  /* 0x0000b600ff767b82 */ /* 0x000e640000000800 */
[C---:B------:R-:W-:Y:S01]  /*24d0*/  FMUL.FTZ R115, R62.reuse, R115 ;  /* 0x000000733e737220 */ /* 0x040fe20000410000 */
[----:B------:R-:W-:-:S03]  /*24e0*/  FFMA.FTZ R62, R62, R119, R121 ;  /* 0x000000773e3e7223 */ /* 0x000fc60000010079 */
[----:B------:R-:W-:Y:S01]  /*24f0*/  FMUL.FTZ R115, R115, R60 ;  /* 0x0000003c73737220 */ /* 0x000fe20000410000 */
[----:B--2---:R-:W-:Y:S01]  /*2500*/  FADD.FTZ R60, R116, R61 ;  /* 0x0000003d743c7221 */ /* 0x004fe20000010000 */
[----:B0-----:R-:W-:-:S03]  /*2510*/  FMUL.FTZ R116, R117, R62 ;  /* 0x0000003e75747220 */ /* 0x001fc60000410000 */
[----:B------:R-:W-:Y:S01]  /*2520*/  FFMA.FTZ R115, R117, R115, R60 ;  /* 0x0000007375737223 */ /* 0x000fe2000001003c */
[----:B------:R-:W0:Y:S01]  /*2530*/  @!P2 LDC.64 R62, c[0x0][0x250] ;  /* 0x00009400ff3eab82 */ /* 0x000e220000000a00 */
[----:B------:R-:W2:Y:S04]  /*2540*/  SHFL.IDX PT, R117, R116, RZ, 0x1f ;  /* 0x00001fff74757589 */ /* 0x000ea800000e0000 */
[----:B------:R-:W1:Y:S03]  /*2550*/  SHFL.IDX PT, R115, R115, RZ, 0x1f ;  /* 0x00001fff73737589 */ /* 0x000e6600000e0000 */
[----:B------:R-:W3:Y:S01]  /*2560*/  @!P2 LDC.64 R60, c[0x0][0x258] ;  /* 0x00009600ff3cab82 */ /* 0x000ee20000000a00 */
[----:B0-----:R-:W-:-:S04]  /*2570*/  @!P2 IMAD.WIDE R62, R114, 0x4, R62 ;  /* 0x00000004723ea825 */ /* 0x001fc800078e023e */
[----:B--2---:R-:W-:Y:S01]  /*2580*/  FMUL.FTZ R119, R117, R117 ;  /* 0x0000007575777220 */ /* 0x004fe20000410000 */
[----:B------:R0:W-:Y:S01]  /*2590*/  @!P2 STG.E desc[UR4][R62.64], R117 ;  /* 0x000000753e00a986 */ /* 0x0001e2000c101904 */
[----:B-1----:R-:W-:-:S03]  /*25a0*/  FFMA.FTZ R118, R115, UR12, R118 ;  /* 0x0000000c73767c23 */ /* 0x002fc60008010076 */
[----:B------:R-:W-:Y:S01]  /*25b0*/  FSEL R119, R119, RZ, !P3 ;  /* 0x000000ff77777208 */ /* 0x000fe20005800000 */
[----:B---3--:R-:W-:Y:S01]  /*25c0*/  @!P2 IMAD.WIDE R60, R114, 0x4, R60 ;  /* 0x00000004723ca825 */ /* 0x008fe200078e023c */
[----:B------:R-:W-:-:S03]  /*25d0*/  PLOP3.LUT P3, PT, PT, PT, UP1, 0x40, 0x0 ;  /* 0x000000000000781c */ /* 0x000fc60003f6e818 */
[----:B------:R-:W-:Y:S01]  /*25e0*/  FADD.FTZ R118, R118, R119 ;  /* 0x0000007776767221 */ /* 0x000fe20000010000 */
[----:B------:R-:W-:-:S03]  /*25f0*/  FSEL R116, R117, RZ, P3 ;  /* 0x000000ff75747208 */ /* 0x000fc60001800000 */
[----:B------:R-:W1:Y:S01]  /*2600*/  MUFU.RSQ R115, R118 ;  /* 0x0000007600737308 */ /* 0x000e620000001400 */
[----:B------:R-:W-:Y:S01]  /*2610*/  R2UR UR6, R116 ;  /* 0x00000000740672ca */ /* 0x000fe200000e0000 */
[----:B-1----:R0:W-:Y:S01]  /*2620*/  @!P2 STG.E desc[UR4][R60.64], R115 ;  /* 0x000000733c00a986 */ /* 0x0021e2000c101904 */
[----:B------:R-:W-:-:S13]  /*2630*/  @!P0 BRA `(.L_x_9630) ;  /* 0x0000000000808947 */ /* 0x000fda0003800000 */
[----:B0-----:R-:W-:Y:S01]  /*2640*/  FADD.FTZ R60, R28, -UR6 ;  /* 0x800000061c3c7e21 */ /* 0x001fe20008010000 */
[----:B------:R-:W-:Y:S01]  /*2650*/  FADD.FTZ R62, R29, -UR6 ;  /* 0x800000061d3e7e21 */ /* 0x000fe20008010000 */
[----:B------:R-:W0:Y:S01]  /*2660*/  LDC.64 R116, c[0x0][0x2b8] ;  /* 0x0000ae00ff747b82 */ /* 0x000e220000000a00 */
[----:B------:R-:W-:Y:S01]  /*2670*/  FADD.FTZ R120, R32, -UR6 ;  /* 0x8000000620787e21 */ /* 0x000fe20008010000 */
[C---:B------:R-:W-:Y:S01]  /*2680*/  FMUL.FTZ R60, R115.reuse, R60 ;  /* 0x0000003c733c7220 */ /* 0x040fe20000410000 */
[----:B------:R-:W-:Y:S01]  /*2690*/  FMUL.FTZ R62, R115, R62 ;  /* 0x0000003e733e7220 */ /* 0x000fe20000410000 */
[----:B------:R-:W-:Y:S01]  /*26a0*/  FADD.FTZ R122, R33, -UR6 ;  /* 0x80000006217a7e21 */ /* 0x000fe20008010000 */
[----:B------:R-:W-:Y:S01]  /*26b0*/  FADD.FTZ R118, R31, -UR6 ;  /* 0x800000061f767e21 */ /* 0x000fe20008010000 */
[----:B------:R-:W-:Y:S01]  /*26c0*/  FFMA.FTZ R60, R69, R60, R12 ;  /* 0x0000003c453c7223 */ /* 0x000fe2000001000c */
[----:B------:R-:W-:Y:S01]  /*26d0*/  FFMA.FTZ R61, R110, R62, R109 ;  /* 0x0000003e6e3d7223 */ /* 0x000fe2000001006d */
[----:B------:R-:W-:Y:S01]  /*26e0*/  FADD.FTZ R62, R30, -UR6 ;  /* 0x800000061e3e7e21 */ /* 0x000fe20008010000 */
[----:B------:R-:W-:Y:S01]  /*26f0*/  FADD.FTZ R124, R34, -UR6 ;  /* 0x80000006227c7e21 */ /* 0x000fe20008010000 */
[C---:B------:R-:W-:Y:S01]  /*2700*/  FMUL.FTZ R120, R115.reuse, R120 ;  /* 0x0000007873787220 */ /* 0x040fe20000410000 */
[----:B------:R-:W-:Y:S01]  /*2710*/  FMUL.FTZ R122, R115, R122 ;  /* 0x0000007a737a7220 */ /* 0x000fe20000410000 */
[----:B------:R-:W-:Y:S01]  /*2720*/  F2FP.BF16.F32.PACK_AB R60, R61, R60 ;  /* 0x0000003c3d3c723e */ /* 0x000fe200000010ff */
[----:B------:R-:W-:Y:S01]  /*2730*/  FADD.FTZ R61, R35, -UR6 ;  /* 0x80000006233d7e21 */ /* 0x000fe20008010000 */
        /* <DEDUP_REMOVED lines=16> */
.L_x_9630:
[----:B------:R-:W-:Y:S05]  /*2840*/  BSYNC B0 ;  /* 0x0000000000007941 */ /* 0x000fea0003800000 */
.L_x_9629:
[----:B------:R-:W-:Y:S01]  /*2850*/  ISETP.GE.U32.AND P2, PT, R68, 0x100, PT ;  /* 0x000001004400780c */ /* 0x000fe20003f46070 */
[----:B------:R-:W-:-:S12]  /*2860*/  BSSY B0, `(.L_x_9631) ;  /* 0x0000022000007945 */ /* 0x000fd80003800000 */
[----:B------:R-:W-:Y:S05]  /*2870*/  @!P2 BRA `(.L_x_9632) ;  /* 0x000000000080a947 */ /* 0x000fea0003800000 */
[----:B01----:R-:W-:Y:S01]  /*2880*/  FADD.FTZ R60, R36, -UR6 ;  /* 0x80000006243c7e21 */ /* 0x003fe20008010000 */
        /* <DEDUP_REMOVED lines=31> */
.L_x_9632:
[----:B------:R-:W-:Y:S05]  /*2a80*/  BSYNC B0 ;  /* 0x0000000000007941 */ /* 0x000fea0003800000 */
.L_x_9631:
[----:B------:R-:W-:Y:S01]  /*2a90*/  ISETP.GE.U32.AND P2, PT, R68, 0x180, PT ;  /* 0x000001804400780c */ /* 0x000fe20003f46070 */
[----:B------:R-:W-:-:S12]  /*2aa0*/  BSSY B0, `(.L_x_9633) ;  /* 0x0000022000007945 */ /* 0x000fd80003800000 */
[----:B------:R-:W-:Y:S05]  /*2ab0*/  @!P2 BRA `(.L_x_9634) ;  /* 0x000000000080a947 */ /* 0x000fea0003800000 */
[----:B012---:R-:W-:Y:S01]  /*2ac0*/  FADD.FTZ R60, R44, -UR6 ;  /* 0x800000062c3c7e21 */ /* 0x007fe20008010000 */
        /* <DEDUP_REMOVED lines=31> */
.L_x_9634:
[----:B------:R-:W-:Y:S05]  /*2cc0*/  BSYNC B0 ;  /* 0x0000000000007941 */ /* 0x000fea0003800000 */
.L_x_9633:
[----:B------:R-:W-:Y:S04]  /*2cd0*/  BSSY B0, `(.L_x_9635) ;  /* 0x0000021000007945 */ /* 0x000fe80003800000 */
[----:B------:R-:W-:Y:S05]  /*2ce0*/  @!P1 BRA `(.L_x_9636) ;  /* 0x00000000007c9947 */ /* 0x000fea0003800000 */
[----:B0123--:R-:W-:Y:S01]  /*2cf0*/  FADD.FTZ R60, R58, -UR6 ;  /* 0x800000063a3c7e21 */ /* 0x00ffe20008010000 */
        /* <DEDUP_REMOVED lines=12> */
[C---:B------:R-:W-:Y:S01]  /*2dc0*/  FMUL.FTZ R61, R115.reuse, R120 ;  /* 0x00000078733d7220 */ /* 0x040fe20000410000 */
[----:B------:R-:W-:Y:S01]  /*2dd0*/  F2FP.BF16.F32.PACK_AB R63, R62, R63 ;  /* 0x0000003f3e3f723e */ /* 0x000fe200000010ff */
[----:B------:R-:W-:Y:S01]  /*2de0*/  FMUL.FTZ R62, R115, R60 ;  /* 0x0000003c733e7220 */ /* 0x000fe20000410000 */
[----:B------:R-:W-:Y:S01]  /*2df0*/  FADD.FTZ R60, R53, -UR6 ;  /* 0x80000006353c7e21 */ /* 0x000fe20008010000 */
        /* <DEDUP_REMOVED lines=8> */
[----:B------:R-:W-:Y:S01]  /*2e80*/  FFMA.FTZ R60, R85, R60, R88 ;  /* 0x0000003c553c7223 */ /* 0x000fe20000010058 */
[----:B0-----:R-:W-:-:S02]  /*2e90*/  IMAD.WIDE.U32 R116, R111, 0x10, R116 ;  /* 0x000000106f747825 */ /* 0x001fc400078e0074 */
[----:B------:R-:W-:Y:S02]  /*2ea0*/  F2FP.BF16.F32.PACK_AB R62, R119, R62 ;  /* 0x0000003e773e723e */ /* 0x000fe400000010ff */
[----:B------:R-:W-:Y:S02]  /*2eb0*/  F2FP.BF16.F32.PACK_AB R61, R61, R118 ;  /* 0x000000763d3d723e */ /* 0x000fe400000010ff */
[----:B------:R-:W-:-:S05]  /*2ec0*/  F2FP.BF16.F32.PACK_AB R60, R60, R115 ;  /* 0x000000733c3c723e */ /* 0x000fca00000010ff */
[----:B------:R4:W-:Y:S02]  /*2ed0*/  STG.E.128 desc[UR4][R116.64], R60 ;  /* 0x0000003c74007986 */ /* 0x0009e4000c101d04 */
.L_x_9636:
[----:B------:R-:W-:Y:S05]  /*2ee0*/  BSYNC B0 ;  /* 0x0000000000007941 */ /* 0x000fea0003800000 */
.L_x_9635:
[----:B------:R-:W-:Y:S02]  /*2ef0*/  IADD3 R114, R114, UR14, RZ ;  /* 0x0000000e72727c10 */ /* 0x000fe4000fffe0ff */
[----:B01234-:R-:W-:Y:S02]  /*2f00*/  SEL R61, RZ, 0x1, P5 ;  /* 0x00000001ff3d7807 */ /* 0x01ffe40002800000 */
[----:B------:R-:W-:-:S13]  /*2f10*/  ISETP.GE.AND P2, PT, R114, UR15, PT ;  /* 0x0000000f72007c0c */ /* 0x000fda000bf46270 */
[----:B------:R-:W-:Y:S05]  /*2f20*/  @!P2 BRA `(.L_x_9637) ;  /* 0xffffffdc0060a947 */ /* 0x000fea000383ffff */
[----:B------:R-:W-:Y:S05]  /*2f30*/  EXIT ;  /* 0x000000000000794d */ /* 0x000fea0003800000 */
.L_x_9628:
[----:B0123--:R-:W-:Y:S01]  /*2f40*/  HFMA2.MMA R116, -RZ, RZ, 0, 5.9604644775390625e-08 ;  /* 0x00000001ff747435 */ /* 0x00ffe200000001ff */
[----:B------:R-:W-:Y:S02]  /*2f50*/  MOV R123, R63 ;  /* 0x0000003f007b7202 */ /* 0x000fe40000000f00 */
[----:B------:R-:W-:Y:S02]  /*2f60*/  MOV R117, 0x1f ;  /* 0x0000001f00757802 */ /* 0x000fe40000000f00 */
[----:B------:R-:W-:-:S07]  /*2f70*/  MOV R118, 0xffffffff ;  /* 0xffffffff00767802 */ /* 0x000fce0000000f00 */
[----:B------:R-:W-:Y:S05]  /*2f80*/  WARPSYNC.COLLECTIVE R118, `(.L_x_9638) ;  /* 0x0000000076087348 */ /* 0x000fea0003c00000 */
[----:B------:R0:W1:Y:S02]  /*2f90*/  SHFL.BFLY P6, R124, R123, R116, R117 ;  /* 0x0c0000747b7c7389 */ /* 0x00006400000c0075 */
[----:B01----:R-:W-:Y:S01]  /*2fa0*/  ENDCOLLECTIVE ;  /* 0x000000000000791b */ /* 0x003fe20003800000 */
.L_x_9638:
[----:B------:R-:W-:Y:S01]  /*2fb0*/  HFMA2.MMA R116, -RZ, RZ, 0, 1.1920928955078125e-07 ;  /* 0x00000002ff747435 */ /* 0x000fe200000001ff */
[----:B------:R-:W-:-:S05]  /*2fc0*/  MOV R60, R124 ;  /* 0x0000007c003c7202 */ /* 0x000fca0000000f00 */
[----:B------:R-:W-:-:S05]  /*2fd0*/  FADD.FTZ R119, R63, R60 ;  /* 0x0000003c3f777221 */ /* 0x000fca0000010000 */
[----:B------:R-:W-:-:S07]  /*2fe0*/  MOV R123, R119 ;  /* 0x00000077007b7202 */ /* 0x000fce0000000f00 */
[----:B------:R-:W-:Y:S05]  /*2ff0*/  WARPSYNC.COLLECTIVE R118, `(.L_x_9639) ;  /* 0x0000000076087348 */ /* 0x000fea0003c00000 */
[----:B------:R0:W1:Y:S02]  /*3000*/  SHFL.BFLY P6, R124, R123, R116, R117 ;  /* 0x0c0000747b7c7389 */ /* 0x00006400000c0075 */
[----:B01----:R-:W-:Y:S01]  /*3010*/  ENDCOLLECTIVE ;  /* 0x000000000000791b */ /* 0x003fe20003800000 */
.L_x_9639:
[----:B------:R-:W-:Y:S01]  /*3020*/  HFMA2.MMA R116, -RZ, RZ, 0, 2.384185791015625e-07 ;  /* 0x00000004ff747435 */ /* 0x000fe200000001ff */
[----:B------:R-:W-:-:S05]  /*3030*/  MOV R60, R124 ;  /* 0x0000007c003c7202 */ /* 0x000fca0000000f00 */
[----:B------:R-:W-:-:S05]  /*3040*/  FADD.FTZ R120, R119, R60 ;  /* 0x0000003c77787221 */ /* 0x000fca0000010000 */
[----:B------:R-:W-:-:S07]  /*3050*/  MOV R123, R120 ;  /* 0x00000078007b7202 */ /* 0x000fce0000000f00 */
[----:B------:R-:W-:Y:S05]  /*3060*/  WARPSYNC.COLLECTIVE R118, `(.L_x_9640) ;  /* 0x0000000076087348 */ /* 0x000fea0003c00000 */
[----:B------:R0:W1:Y:S02]  /*3070*/  SHFL.BFLY P6, R124, R123, R116, R117 ;  /* 0x0c0000747b7c7389 */ /* 0x00006400000c0075 */
[----:B01----:R-:W-:Y:S01]  /*3080*/  ENDCOLLECTIVE ;  /* 0x000000000000791b */ /* 0x003fe20003800000 */
.L_x_9640:
[----:B------:R-:W-:Y:S01]  /*3090*/  HFMA2.MMA R116, -RZ, RZ, 0, 4.76837158203125e-07 ;  /* 0x00000008ff747435 */ /* 0x000fe200000001ff */
[----:B------:R-:W-:-:S05]  /*30a0*/  MOV R61, R124 ;  /* 0x0000007c003d7202 */ /* 0x000fca0000000f00 */
[----:B------:R-:W-:-:S05]  /*30b0*/  FADD.FTZ R121, R120, R61 ;  /* 0x0000003d78797221 */ /* 0x000fca0000010000 */
[----:B------:R-:W-:-:S07]  /*30c0*/  MOV R123, R121 ;  /* 0x00000079007b7202 */ /* 0x000fce0000000f00 */
[----:B------:R-:W-:Y:S05]  /*30d0*/  WARPSYNC.COLLECTIVE R118, `(.L_x_9641) ;  /* 0x0000000076087348 */ /* 0x000fea0003c00000 */
[----:B------:R0:W1:Y:S02]  /*30e0*/  SHFL.BFLY P6, R124, R123, R116, R117 ;  /* 0x0c0000747b7c7389 */ /* 0x00006400000c0075 */
[----:B01----:R-:W-:Y:S01]  /*30f0*/  ENDCOLLECTIVE ;  /* 0x000000000000791b */ /* 0x003fe20003800000 */
.L_x_9641:
[----:B------:R-:W-:Y:S01]  /*3100*/  HFMA2.MMA R116, -RZ, RZ, 0, 9.5367431640625e-07 ;  /* 0x00000010ff747435 */ /* 0x000fe200000001ff */
[----:B------:R-:W-:-:S05]  /*3110*/  MOV R60, R124 ;  /* 0x0000007c003c7202 */ /* 0x000fca0000000f00 */
[----:B------:R-:W-:-:S05]  /*3120*/  FADD.FTZ R122, R121, R60 ;  /* 0x0000003c797a7221 */ /* 0x000fca0000010000 */
[----:B------:R-:W-:-:S07]  /*3130*/  MOV R123, R122 ;  /* 0x0000007a007b7202 */ /* 0x000fce0000000f00 */
[----:B------:R-:W-:Y:S05]  /*3140*/  WARPSYNC.COLLECTIVE R118, `(.L_x_9642) ;  /* 0x0000000076087348 */ /* 0x000fea0003c00000 */
[----:B------:R0:W1:Y:S02]  /*3150*/  SHFL.BFLY P6, R124, R123, R116, R117 ;  /* 0x0c0000747b7c7389 */ /* 0x00006400000c0075 */
[----:B01----:R-:W-:Y:S01]  /*3160*/  ENDCOLLECTIVE ;  /* 0x000000000000791b */ /* 0x003fe20003800000 */
.L_x_9642:
[----:B------:R-:W-:-:S05]  /*3170*/  MOV R61, R124 ;  /* 0x0000007c003d7202 */ /* 0x000fca0000000f00 */
        /* <DEDUP_REMOVED lines=72> */
.L_x_9643:
[----:B------:R-:W-:Y:S01]  /*3600*/  HFMA2.MMA R116, -RZ, RZ, 0, 1.1920928955078125e-07 ;  /* 0x00000002ff747435 */ /* 0x000fe200000001ff */
[----:B------:R-:W-:-:S05]  /*3610*/  MOV R120, R124 ;  /* 0x0000007c00787202 */ /* 0x000fca0000000f00 */
[----:B------:R-:W-:-:S05]  /*3620*/  FADD.FTZ R120, R61, R120 ;  /* 0x000000783d787221 */ /* 0x000fca0000010000 */
[----:B------:R-:W-:-:S07]  /*3630*/  MOV R123, R120 ;  /* 0x00000078007b7202 */ /* 0x000fce0000000f00 */
[----:B------:R-:W-:Y:S05]  /*3640*/  WARPSYNC.COLLECTIVE R118, `(.L_x_9644) ;  /* 0x0000000076087348 */ /* 0x000fea0003c00000 */
[----:B------:R0:W1:Y:S02]  /*3650*/  SHFL.BFLY P6, R124, R123, R116, R117 ;  /* 0x0c0000747b7c7389 */ /* 0x00006400000c0075 */
[----:B01----:R-:W-:Y:S01]  /*3660*/  ENDCOLLECTIVE ;  /* 0x000000000000791b */ /* 0x003fe20003800000 */
.L_x_9644:
[----:B------:R-:W-:Y:S01]  /*3670*/  HFMA2.MMA R116, -RZ, RZ, 0, 2.384185791015625e-07 ;  /* 0x00000004ff747435 */ /* 0x000fe200000001ff */
[----:B------:R-:W-:-:S05]  /*3680*/  MOV R63, R124 ;  /* 0x0000007c003f7202 */ /* 0x000fca0000000f00 */
[----:B------:R-:W-:-:S05]  /*3690*/  FADD.FTZ R63, R120, R63 ;  /* 0x0000003f783f7221 */ /* 0x000fca0000010000 */
[----:B------:R-:W-:-:S07]  /*36a0*/  MOV R123, R63 ;  /* 0x0000003f007b7202 */ /* 0x000fce0000000f00 */
[----:B------:R-:W-:Y:S05]  /*36b0*/  WARPSYNC.COLLECTIVE R118, `(.L_x_9645) ;  /* 0x0000000076087348 */ /* 0x000fea0003c00000 */
[----:B------:R0:W1:Y:S02]  /*36c0*/  SHFL.BFLY P6, R124, R123, R116, R117 ;  /* 0x0c0000747b7c7389 */ /* 0x00006400000c0075 */
[----:B01----:R-:W-:Y:S01]  /*36d0*/  ENDCOLLECTIVE ;  /* 0x000000000000791b */ /* 0x003fe20003800000 */
.L_x_9645:
[----:B------:R-:W-:Y:S01]  /*36e0*/  HFMA2.MMA R116, -RZ, RZ, 0, 4.76837158203125e-07 ;  /* 0x00000008ff747435 */ /* 0x000fe200000001ff */
[----:B------:R-:W-:-:S05]  /*36f0*/  MOV R122, R124 ;  /* 0x0000007c007a7202 */ /* 0x000fca0000000f00 */
[----:B------:R-:W-:-:S05]  /*3700*/  FADD.FTZ R122, R63, R122 ;  /* 0x0000007a3f7a7221 */ /* 0x000fca0000010000 */
[----:B------:R-:W-:-:S07]  /*3710*/  MOV R123, R122 ;  /* 0x0000007a007b7202 */ /* 0x000fce0000000f00 */
[----:B------:R-:W-:Y:S05]  /*3720*/  WARPSYNC.COLLECTIVE R118, `(.L_x_9646) ;  /* 0x0000000076087348 */ /* 0x000fea0003c00000 */
[----:B------:R0:W1:Y:S02]  /*3730*/  SHFL.BFLY P6, R124, R123, R116, R117 ;  /* 0x0c0000747b7c7389 */ /* 0x00006400000c0075 */
[----:B01----:R-:W-:Y:S01]  /*3740*/  ENDCOLLECTIVE ;  /* 0x000000000000791b */ /* 0x003fe20003800000 */
.L_x_9646:
[----:B------:R-:W-:Y:S01]  /*3750*/  HFMA2.MMA R116, -RZ, RZ, 0, 9.5367431640625e-07 ;  /* 0x00000010ff747435 */ /* 0x000fe200000001ff */
[----:B------:R-:W-:-:S05]  /*3760*/  MOV R119, R124 ;  /* 0x0000007c00777202 */ /* 0x000fca0000000f00 */
[----:B------:R-:W-:-:S05]  /*3770*/  FADD.FTZ R119, R122, R119 ;  /* 0x000000777a777221 */ /* 0x000fca0000010000 */
[----:B------:R-:W-:-:S07]  /*3780*/  MOV R123, R119 ;  /* 0x00000077007b7202 */ /* 0x000fce0000000f00 */
[----:B------:R-:W-:Y:S05]  /*3790*/  WARPSYNC.COLLECTIVE R118, `(.L_x_9647) ;  /* 0x0000000076087348 */ /* 0x000fea0003c00000 */
[----:B------:R0:W1:Y:S02]  /*37a0*/  SHFL.BFLY P6, R124, R123, R116, R117 ;  /* 0x0c0000747b7c7389 */ /* 0x00006400000c0075 */
[----:B01----:R-:W-:Y:S01]  /*37b0*/  ENDCOLLECTIVE ;  /* 0x000000000000791b */ /* 0x003fe20003800000 */
.L_x_9647:
[----:B------:R-:W-:Y:S05]  /*37c0*/  BRA `(.L_x_9648) ;  /* 0xffffffe8006c7947 */ /* 0x000fea000383ffff */
.L_x_9649:
        /* <DEDUP_REMOVED lines=11> */
.L_x_30232:


//--------------------- .text._ZN10layer_norm13ln_fwd_kernelINS_13Kernel_traitsI13__nv_bfloat16S2_fS2_fjLj4096ELj1ELj1ELj4ELj16ENS_18Kernel_traits_baseILj4096ES2_S2_fS2_fjLj128EEEEELb0ELb0ELb0ELb1EEEvNS_9FwdParamsE --------------------------
	.section	.text._ZN10layer_norm13ln_fwd_kernelINS_13Kernel_traitsI13__nv_bfloat16S2_fS2_fjLj4096ELj1ELj1ELj4ELj16ENS_18Kernel_traits_baseILj4096ES2_S2_fS2_fjLj128EEEEELb0ELb0ELb0ELb1EEEvNS_9FwdParamsE,"ax",@progbits
	.align	128
        .global         _ZN10layer_norm13ln_fwd_kernelINS_13Kernel_traitsI13__nv_bfloat16S2_fS2_fjLj4096ELj1ELj1ELj4ELj16ENS_18Kernel_traits_baseILj4096ES2_S2_fS2_fjLj128EEEEELb0ELb0ELb0ELb1EEEvNS_9FwdParamsE
        .type           _ZN10layer_norm13ln_fwd_kernelINS_13Kernel_traitsI13__nv_bfloat16S2_fS2_fjLj4096ELj1ELj1ELj4ELj16ENS_18Kernel_traits_baseILj4096ES2_S2_fS2_fjLj128EEEEELb0ELb0ELb0ELb1EEEvNS_9FwdParamsE,@function
        .size           _ZN10layer_norm13ln_fwd_kernelINS_13Kernel_traitsI13__nv_bfloat16S2_fS2_fjLj4096ELj1ELj1ELj4ELj16ENS_18Kernel_traits_baseILj4096ES2_S2_fS2_fjLj128EEEEELb0ELb0ELb0ELb1EEEvNS_9FwdParamsE,(.L_x_30233 - _ZN10layer_norm13ln_fwd_kernelINS_13Kernel_traitsI13__nv_bfloat16S2_fS2_fjLj4096ELj1ELj1ELj4ELj16ENS_18Kernel_traits_baseILj4096ES2_S2_fS2_fjLj128EEEEELb0ELb0ELb0ELb1EEEvNS_9FwdParamsE)
        .other          _ZN10layer_norm13ln_fwd_kernelINS_13Kernel_traitsI13__nv_bfloat16S2_fS2_fjLj4096ELj1ELj1ELj4ELj16ENS_18Kernel_traits_baseILj4096ES2_S2_fS2_fjLj128EEEEELb0ELb0ELb0ELb1EEEvNS_9FwdParamsE,@"STO_CUDA_ENTRY STV_DEFAULT"
_ZN10layer_norm13ln_fwd_kernelINS_13Kernel_traitsI13__nv_bfloat16S2_fS2_fjLj4096ELj1ELj1ELj4ELj16ENS_18Kernel_traits_baseILj4096ES2_S2_fS2_fjLj128EEEEELb0ELb0ELb0ELb1EEEvNS_9FwdParamsE:
.text._ZN10layer_norm13ln_fwd_kernelINS_13Kernel_traitsI13__nv_bfloat16S2_fS2_fjLj4096ELj1ELj1ELj4ELj16ENS_18Kernel_traits_baseILj4096ES2_S2_fS2_fjLj128EEEEELb0ELb0ELb0ELb1EEEvNS_9FwdParamsE:
        /* <DEDUP_REMOVED lines=21> */
[----:B------:R-:W-:-:S13]  /*0150*/  ISETP.GE.AND P1, PT, R89, UR6, PT ;  /* 0x0000000659007c0c */ /* 0x000fda000bf26270 */
[----:B0-----:R-:W-:Y:S05]  /*0160*/  @P1 EXIT ;  /* 0x000000000000194d */ /* 0x001fea0003800000 */
        /* <DEDUP_REMOVED lines=11> */
[----:B------:R-:W-:Y:S01]  /*0220*/  @!P0 CS2R R18, SRZ ;  /* 0x0000000000128805 */ /* 0x000fe2000001ff00 */
[----:B------:R-:W-:Y:S01]  /*0230*/  ULDC.64 UR6, c[0x0][0x270] ;  /* 0x00009c0000067ab9 */ /* 0x000fe20000000a00 */
[----:B------:R-:W-:Y:S01]  /*0240*/  PRMT R33, R8, 0x7632, R33 ;  /* 0x0000763208217816 */ /* 0x000fe20000000021 */
[----:B------:R-:W-:Y:S01]  /*0250*/  ULDC UR12, c[0x0][0x290] ;  /* 0x0000a400000c7ab9 */ /* 0x000fe20000000800 */
[C---:B------:R-:W-:Y:S01]  /*0260*/  PRMT R34, R9.reuse, 0x7632, R34 ;  /* 0x0000763209227816 */ /* 0x040fe20000000022 */
[----:B------:R-:W-:Y:S01]  /*0270*/  ULDC.64 UR8, c[0x0][0x230] ;  /* 0x00008c0000087ab9 */ /* 0x000fe20000000a00 */
[----:B------:R-:W-:Y:S01]  /*0280*/  SHF.L.U32 R2, R9, 0x10, RZ ;  /* 0x0000001009027819 */ /* 0x000fe200000006ff */
[----:B------:R-:W-:Y:S01]  /*0290*/  ULDC.64 UR10, c[0x0][0x238] ;  /* 0x00008e00000a7ab9 */ /* 0x000fe20000000a00 */
[C---:B------:R-:W-:Y:S01]  /*02a0*/  PRMT R72, R10.reuse, 0x7632, R72 ;  /* 0x000076320a487816 */ /* 0x040fe20000000048 */
[----:B------:R-:W-:Y:S01]  /*02b0*/  ULDC.64 UR14, c[0x0][0x2b8] ;  /* 0x0000ae00000e7ab9 */ /* 0x000fe20000000a00 */
[----:B------:R-:W-:Y:S01]  /*02c0*/  SHF.L.U32 R3, R10, 0x10, RZ ;  /* 0x000000100a037819 */ /* 0x000fe200000006ff */
[----:B------:R-:W-:Y:S01]  /*02d0*/  ULDC.64 UR16, c[0x0][0x210] ;  /* 0x0000840000107ab9 */ /* 0x000fe20000000a00 */
        /* <DEDUP_REMOVED lines=13> */
[----:B0-----:R-:W-:Y:S02]  /*03b0*/  SHF.L.U32 R4, R11, 0x10, RZ ;  /* 0x000000100b047819 */ /* 0x001fe400000006ff */
[----:B------:R-:W-:Y:S02]  /*03c0*/  SHF.L.U32 R9, R12, 0x10, RZ ;  /* 0x000000100c097819 */ /* 0x000fe400000006ff */
[----:B------:R-:W-:Y:S02]  /*03d0*/  SHF.L.U32 R10, R13, 0x10, RZ ;  /* 0x000000100d0a7819 */ /* 0x000fe400000006ff */
[----:B------:R-:W-:Y:S01]  /*03e0*/  ISETP.NE.U32.AND P0, PT, RZ, UR6, PT ;  /* 0x00000006ff007c0c */ /* 0x000fe2000bf05070 */
[----:B------:R-:W-:Y:S01]  /*03f0*/  ULDC.U8 UR6, c[0x0][0x2a0] ;  /* 0x0000a80000067ab9 */ /* 0x000fe20000000000 */
        /* <DEDUP_REMOVED lines=29> */
[----:B------:R-:W-:Y:S01]  /*05d0*/  ISETP.NE.AND.EX P0, PT, RZ, UR7, PT, P0 ;  /* 0x00000007ff007c0c */ /* 0x000fe2000bf05300 */
[----:B------:R-:W-:Y:S01]  /*05e0*/  ULDC UR7, c[0x0][0x218] ;  /* 0x0000860000077ab9 */ /* 0x000fe20000000800 */
[C---:B--2---:R-:W-:Y:S02]  /*05f0*/  PRMT R114, R20.reuse, 0x7632, R114 ;  /* 0x0000763214727816 */ /* 0x044fe40000000072 */
[----:B------:R-:W-:-:S02]  /*0600*/  SHF.L.U32 R115, R20, 0x10, RZ ;  /* 0x0000001014737819 */ /* 0x000fc400000006ff */
[C---:B---3--:R-:W-:Y:S02]  /*0610*/  PRMT R100, R97.reuse, 0x7632, R100 ;  /* 0x0000763261647816 */ /* 0x048fe40000000064 */
[----:B------:R-:W-:Y:S02]  /*0620*/  SHF.L.U32 R101, R97, 0x10, RZ ;  /* 0x0000001061657819 */ /* 0x000fe400000006ff */
[----:B----4-:R-:W-:Y:S02]  /*0630*/  PRMT R121, R30, 0x7632, R121 ;  /* 0x000076321e797816 */ /* 0x010fe40000000079 */
        /* <DEDUP_REMOVED lines=10> */
[C---:B------:R-:W-:Y:S02]  /*06e0*/  PRMT R102, R96.reuse, 0x7632, R102 ;  /* 0x0000763260667816 */ /* 0x040fe40000000066 */
[----:B------:R-:W-:Y:S02]  /*06f0*/  SHF.L.U32 R103, R96, 0x10, RZ ;  /* 0x0000001060677819 */ /* 0x000fe400000006ff */
[----:B------:R-:W-:Y:S02]  /*0700*/  PRMT R97, R98, 0x7632, R97 ;  /* 0x0000763262617816 */ /* 0x000fe40000000061 */
[----:B------:R-:W-:Y:S02]  /*0710*/  PRMT R95, R99, 0x7632, R95 ;  /* 0x00007632635f7816 */ /* 0x000fe4000000005f */
[----:B------:R-:W-:-:S02]  /*0720*/  SHF.R.U32.HI R20, RZ, 0x5, R124 ;  /* 0x00000005ff147819 */ /* 0x000fc4000001167c */
[----:B------:R-:W-:Y:S01]  /*0730*/  SHF.L.U32 R96, R99, 0x10, RZ ;  /* 0x0000001063607819 */ /* 0x000fe200000006ff */
[----:B------:R-:W-:Y:S01]  /*0740*/  HFMA2.MMA R99, -RZ, RZ, 0, 5.9604644775390625e-08 ;  /* 0x00000001ff637435 */ /* 0x000fe200000001ff */
        /* <DEDUP_REMOVED lines=28> */
[----:B------:R-:W-:-:S07]  /*0910*/  SHF.L.U32 R95, R95, 0x10, RZ ;  /* 0x000000105f5f7819 */ /* 0x000fce00000006ff */
.L_x_9651:
[----:B0-----:R-:W0:Y:S01]  /*0920*/  S2R R93, SR_TID.X ;  /* 0x00000000005d7919 */ /* 0x001e220000002100 */
[----:B-1----:R-:W1:Y:S01]  /*0930*/  @P0 LDC.64 R28, c[0x0][0x270] ;  /* 0x00009c00ff1c0b82 */ /* 0x002e620000000a00 */
[----:B------:R-:W-:Y:S01]  /*0940*/  IMAD R30, R89, UR7, RZ ;  /* 0x00000007591e7c24 */ /* 0x000fe2000f8e02ff */
[----:B------:R-:W-:-:S04]  /*0950*/  ISETP.NE.U32.AND P1, PT, RZ, UR8, PT ;  /* 0x00000008ff007c0c */ /* 0x000fc8000bf25070 */
[----:B------:R-:W-:Y:S02]  /*0960*/  SHF.R.S32.HI R31, RZ, 0x1f, R30 ;  /* 0x0000001fff1f7819 */ /* 0x000fe4000001141e */
[----:B------:R-:W2:Y:S01]  /*0970*/  LDC.64 R68, c[0x0][0x220] ;  /* 0x00008800ff447b82 */ /* 0x000ea20000000a00 */
[----:B------:R-:W-:Y:S02]  /*0980*/  ISETP.NE.AND.EX P1, PT, RZ, UR9, PT, P1 ;  /* 0x00000009ff007c0c */ /* 0x000fe4000bf25310 */
[----:B------:R-:W-:Y:S01]  /*0990*/  LEA.HI R30, R31, R30, RZ, 0x3 ;  /* 0x0000001e1f1e7211 */ /* 0x000fe200078f18ff */
[----:B-1----:R-:W-:-:S05]  /*09a0*/  @P0 IMAD.WIDE R28, R89, 0x2, R28 ;  /* 0x00000002591c0825 */ /* 0x002fca00078e021c */
[----:B------:R-:W3:Y:S01]  /*09b0*/  @P0 LDG.E.U16 R34, desc[UR4][R28.64] ;  /* 0x000000041c220981 */ /* 0x000ee2000c1e1500 */
[----:B0-----:R-:W-:-:S04]  /*09c0*/  LOP3.LUT R93, R93, 0x7f, RZ, 0xc0, !PT ;  /* 0x0000007f5d5d7812 */ /* 0x001fc800078ec0ff */
[----:B------:R-:W-:-:S05]  /*09d0*/  LEA.HI.SX32 R93, R30, R93, 0x1d ;  /* 0x0000005d1e5d7211 */ /* 0x000fca00078feaff */
[----:B--2---:R-:W-:-:S06]  /*09e0*/  IMAD.WIDE.U32 R30, R93, 0x10, R68 ;  /* 0x000000105d1e7825 */ /* 0x004fcc00078e0044 */
[----:B------:R-:W2:Y:S01]  /*09f0*/  LDG.E.128 R28, desc[UR4][R30.64] ;  /* 0x000000041e1c7981 */ /* 0x000ea2000c1e1d00 */
[----:B------:R-:W-:-:S04]  /*0a00*/  @P1 LEA R32, P2, R93, UR8, 0x5 ;  /* 0x000000085d201c11 */ /* 0x000fc8000f8428ff */
[----:B------:R-:W-:-:S05]  /*0a10*/  @P1 LEA.HI.X R33, R93, UR9, RZ, 0x5, P2 ;  /* 0x000000095d211c11 */ /* 0x000fca00090f2cff */
[----:B------:R-:W4:Y:S04]  /*0a20*/  @P1 LDG.E.128 R20, desc[UR4][R32.64] ;  /* 0x0000000420141981 */ /* 0x000f28000c1e1d00 */
[----:B------:R0:W5:Y:S01]  /*0a30*/  @P1 LDG.E.128 R24, desc[UR4][R32.64+0x10] ;  /* 0x0000100420181981 */ /* 0x000162000c1e1d00 */
[----:B------:R-:W-:Y:S02]  /*0a40*/  ISETP.NE.U32.AND P2, PT, RZ, UR8, PT ;  /* 0x00000008ff007c0c */ /* 0x000fe4000bf45070 */
[----:B------:R-:W-:Y:S02]  /*0a50*/  MOV R67, 0x3f800000 ;  /* 0x3f80000000437802 */ /* 0x000fe40000000f00 */
[----:B------:R-:W-:Y:S02]  /*0a60*/  ISETP.NE.AND.EX P2, PT, RZ, UR9, PT, P2 ;  /* 0x00000009ff007c0c */ /* 0x000fe4000bf45320 */
[----:B------:R-:W-:-:S02]  /*0a70*/  IADD3 R90, R93, 0x80, RZ ;  /* 0x000000805d5a7810 */ /* 0x000fc40007ffe0ff */
[----:B------:R-:W-:-:S04]  /*0a80*/  LEA R36, P4, R93, UR10, 0x5 ;  /* 0x0000000a5d247c11 */ /* 0x000fc8000f8828ff */
[----:B------:R-:W-:Y:S02]  /*0a90*/  LEA.HI.X R37, R93, UR11, RZ, 0x5, P4 ;  /* 0x0000000b5d257c11 */ /* 0x000fe4000a0f2cff */
[----:B---3--:R-:W-:Y:S02]  /*0aa0*/  @P0 SHF.L.U32 R67, R34, 0x10, RZ ;  /* 0x0000001022430819 */ /* 0x008fe400000006ff */
[C---:B--2---:R-:W-:Y:S02]  /*0ab0*/  PRMT R35, R29.reuse, 0x7632, R35 ;  /* 0x000076321d237816 */ /* 0x044fe40000000023 */
[----:B------:R-:W-:Y:S02]  /*0ac0*/  SHF.L.U32 R40, R29, 0x10, RZ ;  /* 0x000000101d287819 */ /* 0x000fe400000006ff */
[C---:B------:R-:W-:Y:S02]  /*0ad0*/  PRMT R29, R30.reuse, 0x7632, R29 ;  /* 0x000076321e1d7816 */ /* 0x040fe4000000001d */
[----:B0-----:R-:W-:-:S02]  /*0ae0*/  SHF.L.U32 R32, R30, 0x10, RZ ;  /* 0x000000101e207819 */ /* 0x001fc400000006ff */
[C---:B------:R-:W-:Y:S02]  /*0af0*/  PRMT R34, R28.reuse, 0x7632, R34 ;  /* 0x000076321c227816 */ /* 0x040fe40000000022 */
[C---:B------:R-:W-:Y:S02]  /*0b00*/  PRMT R30, R31.reuse, 0x7632, R30 ;  /* 0x000076321f1e7816 */ /* 0x040fe4000000001e */
[----:B------:R-:W-:Y:S02]  /*0b10*/  SHF.L.U32 R28, R28, 0x10, RZ ;  /* 0x000000101c1c7819 */ /* 0x000fe400000006ff */
[----:B------:R-:W-:Y:S02]  /*0b20*/  SHF.L.U32 R46, R31, 0x10, RZ ;  /* 0x000000101f2e7819 */ /* 0x000fe400000006ff */
[----:B------:R-:W-:Y:S02]  /*0b30*/  SHF.L.U32 R38, R34, 0x10, RZ ;  /* 0x0000001022267819 */ /* 0x000fe400000006ff */
[----:B------:R-:W-:-:S02]  /*0b40*/  SHF.L.U32 R42, R35, 0x10, RZ ;  /* 0x00000010232a7819 */ /* 0x000fc400000006ff */
[----:B------:R-:W-:Y:S02]  /*0b50*/  SHF.L.U32 R44, R29, 0x10, RZ ;  /* 0x000000101d2c7819 */ /* 0x000fe400000006ff */
[----:B------:R-:W-:Y:S01]  /*0b60*/  SHF.L.U32 R48, R30, 0x10, RZ ;  /* 0x000000101e307819 */ /* 0x000fe200000006ff */
[-C--:B------:R-:W-:Y:S01]  /*0b70*/  FMUL.FTZ R28, R28, R67.reuse ;  /* 0x000000431c1c7220 */ /* 0x080fe20000410000 */
[-C--:B------:R-:W-:Y:S01]  /*0b80*/  FMUL.FTZ R30, R40, R67.reuse ;  /* 0x00000043281e7220 */ /* 0x080fe20000410000 */
[-C--:B------:R-:W-:Y:S01]  /*0b90*/  FMUL.FTZ R32, R32, R67.reuse ;  /* 0x0000004320207220 */ /* 0x080fe20000410000 */
[-C--:B------:R-:W-:Y:S01]  /*0ba0*/  FMUL.FTZ R34, R46, R67.reuse ;  /* 0x000000432e227220 */ /* 0x080fe20000410000 */
[-C--:B------:R-:W-:Y:S01]  /*0bb0*/  FMUL.FTZ R29, R38, R67.reuse ;  /* 0x00000043261d7220 */ /* 0x080fe20000410000 */
[-C--:B------:R-:W-:Y:S01]  /*0bc0*/  FMUL.FTZ R31, R42, R67.reuse ;  /* 0x000000432a1f7220 */ /* 0x080fe20000410000 */
[-C--:B------:R-:W-:Y:S01]  /*0bd0*/  FMUL.FTZ R33, R44, R67.reuse ;  /* 0x000000432c217220 */ /* 0x080fe20000410000 */
[----:B------:R-:W-:Y:S01]  /*0be0*/  FMUL.FTZ R35, R48, R67 ;  /* 0x0000004330237220 */ /* 0x000fe20000410000 */
[----:B----4-:R-:W-:Y:S01]  /*0bf0*/  @P2 FADD.FTZ R28, R20, R28 ;  /* 0x0000001c141c2221 */ /* 0x010fe20000010000 */
[----:B------:R-:W-:Y:S01]  /*0c00*/  @P2 FADD.FTZ R30, R22, R30 ;  /* 0x0000001e161e2221 */ /* 0x000fe20000010000 */
[----:B-----5:R-:W-:Y:S01]  /*0c10*/  @P2 FADD.FTZ R32, R24, R32 ;  /* 0x0000002018202221 */ /* 0x020fe20000010000 */
[----:B------:R-:W-:Y:S01]  /*0c20*/  @P2 FADD.FTZ R34, R26, R34 ;  /* 0x000000221a222221 */ /* 0x000fe20000010000 */
[----:B------:R-:W-:Y:S01]  /*0c30*/  @P2 FADD.FTZ R29, R21, R29 ;  /* 0x0000001d151d2221 */ /* 0x000fe20000010000 */
[----:B------:R-:W-:Y:S01]  /*0c40*/  @P2 FADD.FTZ R31, R23, R31 ;  /* 0x0000001f171f2221 */ /* 0x000fe20000010000 */
[----:B------:R-:W-:Y:S01]  /*0c50*/  @P2 FADD.FTZ R33, R25, R33 ;  /* 0x0000002119212221 */ /* 0x000fe20000010000 */
[----:B------:R-:W-:Y:S01]  /*0c60*/  @P2 FADD.FTZ R35, R27, R35 ;  /* 0x000000231b232221 */ /* 0x000fe20000010000 */
[----:B------:R-:W-:-:S02]  /*0c70*/  IMAD.WIDE.U32 R44, R90, 0x10, R68 ;  /* 0x000000105a2c7825 */ /* 0x000fc400078e0044 */
[----:B------:R-:W-:Y:S04]  /*0c80*/  STG.E.128 desc[UR4][R36.64], R28 ;  /* 0x0000001c24007986 */ /* 0x000fe8000c101d04 */
[----:B------:R0:W-:Y:S04]  /*0c90*/  STG.E.128 desc[UR4][R36.64+0x10], R32 ;  /* 0x0000102024007986 */ /* 0x0001e8000c101d04 */
[----:B------:R-:W2:Y:S01]  /*0ca0*/  LDG.E.128 R44, desc[UR4][R44.64] ;  /* 0x000000042c2c7981 */ /* 0x000ea2000c1e1d00 */
[----:B------:R-:W-:Y:S02]  /*0cb0*/  @P1 LEA R48, P4, R90, UR8, 0x5 ;  /* 0x000000085a301c11 */ /* 0x000fe4000f8828ff */
[----:B------:R-:W-:-:S02]  /*0cc0*/  MOV R38, R22 ;  /* 0x0000001600267202 */ /* 0x000fc40000000f00 */
[----:B------:R-:W-:Y:S02]  /*0cd0*/  MOV R39, R23 ;  /* 0x0000001700277202 */ /* 0x000fe40000000f00 */
[----:B------:R-:W-:Y:S02]  /*0ce0*/  MOV R40, R24 ;  /* 0x0000001800287202 */ /* 0x000fe40000000f00 */
[----:B------:R-:W-:Y:S02]  /*0cf0*/  MOV R41, R25 ;  /* 0x0000001900297202 */ /* 0x000fe40000000f00 */
[----:B------:R-:W-:Y:S02]  /*0d00*/  MOV R42, R26 ;  /* 0x0000001a002a7202 */ /* 0x000fe40000000f00 */
[----:B------:R-:W-:Y:S02]  /*0d10*/  MOV R43, R27 ;  /* 0x0000001b002b7202 */ /* 0x000fe40000000f00 */
[----:B0-----:R-:W-:-:S02]  /*0d20*/  MOV R36, R20 ;  /* 0x0000001400247202 */ /* 0x001fc40000000f00 */
[----:B------:R-:W-:Y:S02]  /*0d30*/  MOV R37, R21 ;  /* 0x0000001500257202 */ /* 0x000fe40000000f00 */
[----:B------:R-:W-:-:S05]  /*0d40*/  @P1 LEA.HI.X R49, R90, UR9, RZ, 0x5, P4 ;  /* 0x000000095a311c11 */ /* 0x000fca000a0f2cff */
[----:B------:R-:W3:Y:S04]  /*0d50*/  @P1 LDG.E.128 R36, desc[UR4][R48.64] ;  /* 0x0000000430241981 */ /* 0x000ee8000c1e1d00 */
[----:B------:R0:W4:Y:S01]  /*0d60*/  @P1 LDG.E.128 R40, desc[UR4][R48.64+0x10] ;  /* 0x0000100430281981 */ /* 0x000122000c1e1d00 */
[----:B------:R-:W-:Y:S02]  /*0d70*/  IADD3 R91, R93, 0x100, RZ ;  /* 0x000001005d5b7810 */ /* 0x000fe40007ffe0ff */
[----:B------:R-:W-:-:S04]  /*0d80*/  LEA R52, P4, R90, UR10, 0x5 ;  /* 0x0000000a5a347c11 */ /* 0x000fc8000f8828ff */
[----:B------:R-:W-:Y:S02]  /*0d90*/  LEA.HI.X R53, R90, UR11, RZ, 0x5, P4 ;  /* 0x0000000b5a357c11 */ /* 0x000fe4000a0f2cff */
[C---:B--2---:R-:W-:Y:S02]  /*0da0*/  PRMT R51, R45.reuse, 0x7632, R51 ;  /* 0x000076322d337816 */ /* 0x044fe40000000033 */
[----:B------:R-:W-:Y:S02]  /*0db0*/  SHF.L.U32 R56, R45, 0x10, RZ ;  /* 0x000000102d387819 */ /* 0x000fe400000006ff */
[C---:B------:R-:W-:Y:S02]  /*0dc0*/  PRMT R45, R46.reuse, 0x7632, R45 ;  /* 0x000076322e2d7816 */ /* 0x040fe4000000002d */
[----:B------:R-:W-:Y:S02]  /*0dd0*/  SHF.L.U32 R60, R46, 0x10, RZ ;  /* 0x000000102e3c7819 */ /* 0x000fe400000006ff */
[----:B------:R-:W-:-:S02]  /*0de0*/  PRMT R50, R44, 0x7632, R50 ;  /* 0x000076322c327816 */ /* 0x000fc40000000032 */
[C---:B------:R-:W-:Y:S02]  /*0df0*/  PRMT R46, R47.reuse, 0x7632, R46 ;  /* 0x000076322f2e7816 */ /* 0x040fe4000000002e */
[----:B------:R-:W-:Y:S02]  /*0e00*/  SHF.L.U32 R44, R44, 0x10, RZ ;  /* 0x000000102c2c7819 */ /* 0x000fe400000006ff */
[----:B------:R-:W-:Y:S02]  /*0e10*/  SHF.L.U32 R64, R47, 0x10, RZ ;  /* 0x000000102f407819 */ /* 0x000fe400000006ff */
[----:B------:R-:W-:Y:S02]  /*0e20*/  SHF.L.U32 R54, R50, 0x10, RZ ;  /* 0x0000001032367819 */ /* 0x000fe400000006ff */
[----:B------:R-:W-:Y:S02]  /*0e30*/  SHF.L.U32 R58, R51, 0x10, RZ ;  /* 0x00000010333a7819 */ /* 0x000fe400000006ff */
[----:B------:R-:W-:-:S02]  /*0e40*/  SHF.L.U32 R62, R45, 0x10, RZ ;  /* 0x000000102d3e7819 */ /* 0x000fc400000006ff */
[----:B------:R-:W-:Y:S01]  /*0e50*/  SHF.L.U32 R66, R46, 0x10, RZ ;  /* 0x000000102e427819 */ /* 0x000fe200000006ff */
[-C--:B------:R-:W-:Y:S01]  /*0e60*/  FMUL.FTZ R44, R44, R67.reuse ;  /* 0x000000432c2c7220 */ /* 0x080fe20000410000 */
[-C--:B------:R-:W-:Y:S01]  /*0e70*/  FMUL.FTZ R46, R56, R67.reuse ;  /* 0x00000043382e7220 */ /* 0x080fe20000410000 */
[-C--:B0-----:R-:W-:Y:S01]  /*0e80*/  FMUL.FTZ R48, R60, R67.reuse ;  /* 0x000000433c307220 */ /* 0x081fe20000410000 */
[-C--:B------:R-:W-:Y:S01]  /*0e90*/  FMUL.FTZ R50, R64, R67.reuse ;  /* 0x0000004340327220 */ /* 0x080fe20000410000 */
[-C--:B------:R-:W-:Y:S01]  /*0ea0*/  FMUL.FTZ R45, R54, R67.reuse ;  /* 0x00000043362d7220 */ /* 0x080fe20000410000 */
[-C--:B------:R-:W-:Y:S01]  /*0eb0*/  FMUL.FTZ R47, R58, R67.reuse ;  /* 0x000000433a2f7220 */ /* 0x080fe20000410000 */
[-C--:B------:R-:W-:Y:S01]  /*0ec0*/  FMUL.FTZ R49, R62, R67.reuse ;  /* 0x000000433e317220 */ /* 0x080fe20000410000 */
[----:B------:R-:W-:Y:S01]  /*0ed0*/  FMUL.FTZ R51, R66, R67 ;  /* 0x0000004342337220 */ /* 0x000fe20000410000 */
[----:B---3--:R-:W-:Y:S01]  /*0ee0*/  @P2 FADD.FTZ R44, R36, R44 ;  /* 0x0000002c242c2221 */ /* 0x008fe20000010000 */
[----:B------:R-:W-:Y:S01]  /*0ef0*/  @P2 FADD.FTZ R46, R38, R46 ;  /* 0x0000002e262e2221 */ /* 0x000fe20000010000 */
[----:B----4-:R-:W-:Y:S01]  /*0f00*/  @P2 FADD.FTZ R48, R40, R48 ;  /* 0x0000003028302221 */ /* 0x010fe20000010000 */
[----:B------:R-:W-:Y:S01]  /*0f10*/  @P2 FADD.FTZ R50, R42, R50 ;  /* 0x000000322a322221 */ /* 0x000fe20000010000 */
[----:B------:R-:W-:Y:S01]  /*0f20*/  @P2 FADD.FTZ R45, R37, R45 ;  /* 0x0000002d252d2221 */ /* 0x000fe20000010000 */
[----:B------:R-:W-:Y:S01]  /*0f30*/  @P2 FADD.FTZ R47, R39, R47 ;  /* 0x0000002f272f2221 */ /* 0x000fe20000010000 */
[----:B------:R-:W-:Y:S01]  /*0f40*/  @P2 FADD.FTZ R49, R41, R49 ;  /* 0x0000003129312221 */ /* 0x000fe20000010000 */
[----:B------:R-:W-:Y:S01]  /*0f50*/  @P2 FADD.FTZ R51, R43, R51 ;  /* 0x000000332b332221 */ /* 0x000fe20000010000 */
[----:B------:R-:W-:-:S02]  /*0f60*/  IMAD.WIDE.U32 R54, R91, 0x10, R68 ;  /* 0x000000105b367825 */ /* 0x000fc400078e0044 */
[----:B------:R-:W-:Y:S04]  /*0f70*/  STG.E.128 desc[UR4][R52.64], R44 ;  /* 0x0000002c34007986 */ /* 0x000fe8000c101d04 */
[----:B------:R0:W-:Y:S01]  /*0f80*/  STG.E.128 desc[UR4][R52.64+0x10], R48 ;  /* 0x0000103034007986 */ /* 0x0001e2000c101d04 */
[----:B------:R-:W-:-:S04]  /*0f90*/  @P1 LEA R56, P4, R91, UR8, 0x5 ;  /* 0x000000085b381c11 */ /* 0x000fc8000f8828ff */
[----:B------:R-:W-:Y:S01]  /*0fa0*/  @P1 LEA.HI.X R57, R91, UR9, RZ, 0x5, P4 ;  /* 0x000000095b391c11 */ /* 0x000fe2000a0f2cff */
[----:B0-----:R-:W2:Y:S01]  /*0fb0*/  LDG.E.128 R52, desc[UR4][R54.64] ;  /* 0x0000000436347981 */ /* 0x001ea2000c1e1d00 */
[----:B------:R-:W-:Y:S02]  /*0fc0*/  @P1 MOV R20, R36 ;  /* 0x0000002400141202 */ /* 0x000fe40000000f00 */
[----:B------:R-:W-:Y:S02]  /*0fd0*/  @P1 MOV R21, R37 ;  /* 0x0000002500151202 */ /* 0x000fe40000000f00 */
[----:B------:R-:W-:Y:S02]  /*0fe0*/  @P1 MOV R22, R38 ;  /* 0x0000002600161202 */ /* 0x000fe40000000f00 */
[----:B------:R-:W-:Y:S02]  /*0ff0*/  @P1 MOV R23, R39 ;  /* 0x0000002700171202 */ /* 0x000fe40000000f00 */
[----:B------:R-:W-:Y:S01]  /*1000*/  @P1 MOV R24, R40 ;  /* 0x0000002800181202 */ /* 0x000fe20000000f00 */
[----:B------:R-:W3:Y:S01]  /*1010*/  @P1 LDG.E.128 R36, desc[UR4][R56.64] ;  /* 0x0000000438241981 */ /* 0x000ee2000c1e1d00 */
[----:B------:R-:W-:-:S02]  /*1020*/  @P1 MOV R25, R41 ;  /* 0x0000002900191202 */ /* 0x000fc40000000f00 */
[----:B------:R-:W-:Y:S02]  /*1030*/  @P1 MOV R26, R42 ;  /* 0x0000002a001a1202 */ /* 0x000fe40000000f00 */
[----:B------:R-:W-:Y:S02]  /*1040*/  @P1 MOV R27, R43 ;  /* 0x0000002b001b1202 */ /* 0x000fe40000000f00 */
[----:B------:R0:W4:Y:S01]  /*1050*/  @P1 LDG.E.128 R40, desc[UR4][R56.64+0x10] ;  /* 0x0000100438281981 */ /* 0x000122000c1e1d00 */
[C---:B--2---:R-:W-:Y:S02]  /*1060*/  PRMT R59, R53.reuse, 0x7632, R59 ;  /* 0x00007632353b7816 */ /* 0x044fe4000000003b */
[----:B------:R-:W-:Y:S02]  /*1070*/  SHF.L.U32 R62, R53, 0x10, RZ ;  /* 0x00000010353e7819 */ /* 0x000fe400000006ff */
[----:B------:R-:W-:Y:S02]  /*1080*/  PRMT R58, R52, 0x7632, R58 ;  /* 0x00007632343a7816 */ /* 0x000fe4000000003a */
[----:B------:R-:W-:-:S02]  /*1090*/  PRMT R53, R54, 0x7632, R53 ;  /* 0x0000763236357816 */ /* 0x000fc40000000035 */
[----:B------:R-:W-:Y:S02]  /*10a0*/  SHF.L.U32 R66, R54, 0x10, RZ ;  /* 0x0000001036427819 */ /* 0x000fe400000006ff */
        /* <DEDUP_REMOVED lines=9> */
[----:B------:R-:W-:Y:S01]  /*1140*/  IADD3 R92, R93, 0x180, RZ ;  /* 0x000001805d5c7810 */ /* 0x000fe20007ffe0ff */
[-C--:B------:R-:W-:Y:S01]  /*1150*/  FMUL.FTZ R52, R52, R67.reuse ;  /* 0x0000004334347220 */ /* 0x080fe20000410000 */
[-C--:B------:R-:W-:Y:S01]  /*1160*/  FMUL.FTZ R54, R62, R67.reuse ;  /* 0x000000433e367220 */ /* 0x080fe20000410000 */
[-C--:B0-----:R-:W-:Y:S01]  /*1170*/  FMUL.FTZ R56, R66, R67.reuse ;  /* 0x0000004342387220 */ /* 0x081fe20000410000 */
[-C--:B------:R-:W-:Y:S01]  /*1180*/  FMUL.FTZ R55, R64, R67.reuse ;  /* 0x0000004340377220 */ /* 0x080fe20000410000 */
[-C--:B------:R-:W-:Y:S01]  /*1190*/  FMUL.FTZ R57, R70, R67.reuse ;  /* 0x0000004346397220 */ /* 0x080fe20000410000 */
[----:B------:R-:W-:Y:S01]  /*11a0*/  FMUL.FTZ R59, R59, R67 ;  /* 0x000000433b3b7220 */ /* 0x000fe20000410000 */
[----:B------:R-:W-:Y:S01]  /*11b0*/  LEA R60, P4, R91, UR10, 0x5 ;  /* 0x0000000a5b3c7c11 */ /* 0x000fe2000f8828ff */
[----:B---3--:R-:W-:Y:S01]  /*11c0*/  @P2 FADD.FTZ R52, R36, R52 ;  /* 0x0000003424342221 */ /* 0x008fe20000010000 */
[----:B------:R-:W-:Y:S01]  /*11d0*/  @P2 FADD.FTZ R54, R38, R54 ;  /* 0x0000003626362221 */ /* 0x000fe20000010000 */
[----:B----4-:R-:W-:Y:S01]  /*11e0*/  @P2 FADD.FTZ R56, R40, R56 ;  /* 0x0000003828382221 */ /* 0x010fe20000010000 */
[----:B------:R-:W-:Y:S01]  /*11f0*/  @P2 FADD.FTZ R58, R42, R58 ;  /* 0x0000003a2a3a2221 */ /* 0x000fe20000010000 */
[----:B------:R-:W-:Y:S01]  /*1200*/  @P2 FADD.FTZ R53, R37, R53 ;  /* 0x0000003525352221 */ /* 0x000fe20000010000 */
[----:B------:R-:W-:Y:S01]  /*1210*/  @P2 FADD.FTZ R55, R39, R55 ;  /* 0x0000003727372221 */ /* 0x000fe20000010000 */
[----:B------:R-:W-:Y:S01]  /*1220*/  @P2 FADD.FTZ R57, R41, R57 ;  /* 0x0000003929392221 */ /* 0x000fe20000010000 */
[----:B------:R-:W-:Y:S01]  /*1230*/  LEA.HI.X R61, R91, UR11, RZ, 0x5, P4 ;  /* 0x0000000b5b3d7c11 */ /* 0x000fe2000a0f2cff */
[----:B------:R-:W-:Y:S01]  /*1240*/  @P2 FADD.FTZ R59, R43, R59 ;  /* 0x0000003b2b3b2221 */ /* 0x000fe20000010000 */
[----:B------:R-:W-:-:S03]  /*1250*/  IMAD.WIDE.U32 R68, R92, 0x10, R68 ;  /* 0x000000105c447825 */ /* 0x000fc600078e0044 */
[----:B------:R-:W-:Y:S04]  /*1260*/  STG.E.128 desc[UR4][R60.64], R52 ;  /* 0x000000343c007986 */ /* 0x000fe8000c101d04 */
[----:B------:R0:W-:Y:S01]  /*1270*/  STG.E.128 desc[UR4][R60.64+0x10], R56 ;  /* 0x000010383c007986 */ /* 0x0001e2000c101d04 */
[----:B------:R-:W-:-:S03]  /*1280*/  @P1 MOV R20, R36 ;  /* 0x0000002400141202 */ /* 0x000fc60000000f00 */
[----:B------:R-:W2:Y:S01]  /*1290*/  LDG.E.128 R68, desc[UR4][R68.64] ;  /* 0x0000000444447981 */ /* 0x000ea2000c1e1d00 */
[----:B------:R-:W-:Y:S02]  /*12a0*/  @P1 MOV R21, R37 ;  /* 0x0000002500151202 */ /* 0x000fe40000000f00 */
[----:B------:R-:W-:Y:S02]  /*12b0*/  @P1 MOV R22, R38 ;  /* 0x0000002600161202 */ /* 0x000fe40000000f00 */
[----:B------:R-:W-:Y:S02]  /*12c0*/  @P1 MOV R23, R39 ;  /* 0x0000002700171202 */ /* 0x000fe40000000f00 */
[----:B0-----:R-:W-:-:S04]  /*12d0*/  @P1 LEA R60, P4, R92, UR8, 0x5 ;  /* 0x000000085c3c1c11 */ /* 0x001fc8000f8828ff */
[----:B------:R-:W-:-:S05]  /*12e0*/  @P1 LEA.HI.X R61, R92, UR9, RZ, 0x5, P4 ;  /* 0x000000095c3d1c11 */ /* 0x000fca000a0f2cff */
[----:B------:R-:W3:Y:S01]  /*12f0*/  @P1 LDG.E.128 R20, desc[UR4][R60.64] ;  /* 0x000000043c141981 */ /* 0x000ee2000c1e1d00 */
[----:B------:R-:W-:Y:S02]  /*1300*/  @P1 MOV R24, R40 ;  /* 0x0000002800181202 */ /* 0x000fe40000000f00 */
[----:B------:R-:W-:Y:S02]  /*1310*/  @P1 MOV R25, R41 ;  /* 0x0000002900191202 */ /* 0x000fe40000000f00 */
[----:B------:R-:W-:Y:S02]  /*1320*/  @P1 MOV R26, R42 ;  /* 0x0000002a001a1202 */ /* 0x000fe40000000f00 */
[----:B------:R-:W-:-:S06]  /*1330*/  @P1 MOV R27, R43 ;  /* 0x0000002b001b1202 */ /* 0x000fcc0000000f00 */
[----:B------:R0:W4:Y:S01]  /*1340*/  @P1 LDG.E.128 R24, desc[UR4][R60.64+0x10] ;  /* 0x000010043c181981 */ /* 0x000122000c1e1d00 */
[----:B------:R-:W-:Y:S01]  /*1350*/  UMOV UR6, 0xffffffff ;  /* 0xffffffff00067882 */ /* 0x000fe20000000000 */
[----:B--2---:R-:W-:-:S05]  /*1360*/  SHF.L.U32 R62, R68, 0x10, RZ ;  /* 0x00000010443e7819 */ /* 0x004fca00000006ff */
[-C--:B0-----:R-:W-:Y:S01]  /*1370*/  FMUL.FTZ R60, R62, R67.reuse ;  /* 0x000000433e3c7220 */ /* 0x081fe20000410000 */
[----:B------:R-:W-:Y:S02]  /*1380*/  SHF.L.U32 R62, R69, 0x10, RZ ;  /* 0x00000010453e7819 */ /* 0x000fe400000006ff */
[----:B------:R-:W-:Y:S02]  /*1390*/  SHF.L.U32 R64, R70, 0x10, RZ ;  /* 0x0000001046407819 */ /* 0x000fe400000006ff */
[----:B------:R-:W-:Y:S01]  /*13a0*/  SHF.L.U32 R66, R71, 0x10, RZ ;  /* 0x0000001047427819 */ /* 0x000fe200000006ff */
[----:B------:R-:W-:Y:S01]  /*13b0*/  FMUL.FTZ R62, R62, R67 ;  /* 0x000000433e3e7220 */ /* 0x000fe20000410000 */
[----:B------:R-:W-:Y:S02]  /*13c0*/  PRMT R68, R68, 0x7632, R68 ;  /* 0x0000763244447816 */ /* 0x000fe40000000044 */
[----:B------:R-:W-:Y:S02]  /*13d0*/  PRMT R69, R69, 0x7632, R69 ;  /* 0x0000763245457816 */ /* 0x000fe40000000045 */
[----:B------:R-:W-:-:S02]  /*13e0*/  PRMT R70, R70, 0x7632, R70 ;  /* 0x0000763246467816 */ /* 0x000fc40000000046 */
[----:B------:R-:W-:Y:S02]  /*13f0*/  PRMT R71, R71, 0x7632, R71 ;  /* 0x0000763247477816 */ /* 0x000fe40000000047 */
[----:B---3--:R-:W-:Y:S02]  /*1400*/  @P1 MOV R36, R20 ;  /* 0x0000001400241202 */ /* 0x008fe40000000f00 */
[----:B------:R-:W-:Y:S02]  /*1410*/  @P1 MOV R38, R22 ;  /* 0x0000001600261202 */ /* 0x000fe40000000f00 */
[----:B------:R-:W-:Y:S01]  /*1420*/  SHF.L.U32 R68, R68, 0x10, RZ ;  /* 0x0000001044447819 */ /* 0x000fe200000006ff */
[----:B------:R-:W-:Y:S01]  /*1430*/  @P2 FADD.FTZ R60, R60, R36 ;  /* 0x000000243c3c2221 */ /* 0x000fe20000010000 */
[----:B------:R-:W-:Y:S01]  /*1440*/  SHF.L.U32 R36, R69, 0x10, RZ ;  /* 0x0000001045247819 */ /* 0x000fe200000006ff */
[----:B------:R-:W-:Y:S01]  /*1450*/  @P2 FADD.FTZ R62, R62, R38 ;  /* 0x000000263e3e2221 */ /* 0x000fe20000010000 */
[----:B------:R-:W-:-:S02]  /*1460*/  SHF.L.U32 R70, R70, 0x10, RZ ;  /* 0x0000001046467819 */ /* 0x000fc400000006ff */
[----:B------:R-:W-:Y:S01]  /*1470*/  SHF.L.U32 R38, R71, 0x10, RZ ;  /* 0x0000001047267819 */ /* 0x000fe200000006ff */
[-C--:B------:R-:W-:Y:S01]  /*1480*/  FMUL.FTZ R64, R64, R67.reuse ;  /* 0x0000004340407220 */ /* 0x080fe20000410000 */
[-C--:B------:R-:W-:Y:S01]  /*1490*/  FMUL.FTZ R66, R66, R67.reuse ;  /* 0x0000004342427220 */ /* 0x080fe20000410000 */
[-C--:B------:R-:W-:Y:S01]  /*14a0*/  FMUL.FTZ R61, R68, R67.reuse ;  /* 0x00000043443d7220 */ /* 0x080fe20000410000 */
[-C--:B------:R-:W-:Y:S01]  /*14b0*/  FMUL.FTZ R63, R36, R67.reuse ;  /* 0x00000043243f7220 */ /* 0x080fe20000410000 */
[----:B------:R-:W-:Y:S01]  /*14c0*/  FMUL.FTZ R65, R70, R67 ;  /* 0x0000004346417220 */ /* 0x000fe20000410000 */
[----:B------:R-:W-:Y:S01]  /*14d0*/  @P1 MOV R39, R23 ;  /* 0x0000001700271202 */ /* 0x000fe20000000f00 */
[----:B------:R-:W-:Y:S01]  /*14e0*/  FMUL.FTZ R67, R38, R67 ;  /* 0x0000004326437220 */ /* 0x000fe20000410000 */
[----:B------:R-:W-:-:S03]  /*14f0*/  FADD.FTZ R38, RZ, R28 ;  /* 0x0000001cff267221 */ /* 0x000fc60000010000 */
[----:B------:R-:W-:Y:S01]  /*1500*/  @P2 FADD.FTZ R63, R63, R39 ;  /* 0x000000273f3f2221 */ /* 0x000fe20000010000 */
[----:B------:R-:W-:-:S04]  /*1510*/  FADD.FTZ R39, R29, R38 ;  /* 0x000000261d277221 */ /* 0x000fc80000010000 */
[----:B------:R-:W-:-:S04]  /*1520*/  FADD.FTZ R38, R30, R39 ;  /* 0x000000271e267221 */ /* 0x000fc80000010000 */
[----:B------:R-:W-:-:S04]  /*1530*/  FADD.FTZ R39, R31, R38 ;  /* 0x000000261f277221 */ /* 0x000fc80000010000 */
[----:B------:R-:W-:-:S04]  /*1540*/  FADD.FTZ R38, R32, R39 ;  /* 0x0000002720267221 */ /* 0x000fc80000010000 */
[----:B------:R-:W-:-:S04]  /*1550*/  FADD.FTZ R39, R33, R38 ;  /* 0x0000002621277221 */ /* 0x000fc80000010000 */
[----:B------:R-:W-:Y:S01]  /*1560*/  FADD.FTZ R38, R34, R39 ;  /* 0x0000002722267221 */ /* 0x000fe20000010000 */
[----:B------:R-:W-:Y:S02]  /*1570*/  @P1 MOV R37, R21 ;  /* 0x0000001500251202 */ /* 0x000fe40000000f00 */
[----:B----4-:R-:W-:Y:S01]  /*1580*/  @P1 MOV R40, R24 ;  /* 0x0000001800281202 */ /* 0x010fe20000000f00 */
[----:B------:R-:W-:Y:S01]  /*1590*/  FADD.FTZ R39, R35, R38 ;  /* 0x0000002623277221 */ /* 0x000fe20000010000 */
[----:B------:R-:W-:Y:S02]  /*15a0*/  @P1 MOV R42, R26 ;  /* 0x0000001a002a1202 */ /* 0x000fe40000000f00 */
[----:B------:R-:W-:Y:S02]  /*15b0*/  @P1 MOV R41, R25 ;  /* 0x0000001900291202 */ /* 0x000fe40000000f00 */
[----:B------:R-:W-:Y:S02]  /*15c0*/  @P1 MOV R43, R27 ;  /* 0x0000001b002b1202 */ /* 0x000fe40000000f00 */
[----:B------:R-:W-:Y:S01]  /*15d0*/  LEA R36, P1, R92, UR10, 0x5 ;  /* 0x0000000a5c247c11 */ /* 0x000fe2000f8228ff */
[----:B------:R-:W-:Y:S01]  /*15e0*/  FADD.FTZ R38, R44, R39 ;  /* 0x000000272c267221 */ /* 0x000fe20000010000 */
[----:B------:R-:W-:Y:S01]  /*15f0*/  @P2 FADD.FTZ R61, R61, R37 ;  /* 0x000000253d3d2221 */ /* 0x000fe20000010000 */
[----:B------:R-:W-:Y:S01]  /*1600*/  @P2 FADD.FTZ R64, R64, R40 ;  /* 0x0000002840402221 */ /* 0x000fe20000010000 */
[----:B------:R-:W-:Y:S01]  /*1610*/  @P2 FADD.FTZ R66, R66, R42 ;  /* 0x0000002a42422221 */ /* 0x000fe20000010000 */
[----:B------:R-:W-:Y:S01]  /*1620*/  @P2 FADD.FTZ R65, R65, R41 ;  /* 0x0000002941412221 */ /* 0x000fe20000010000 */
[----:B------:R-:W-:Y:S01]  /*1630*/  @P2 FADD.FTZ R67, R67, R43 ;  /* 0x0000002b43432221 */ /* 0x000fe20000010000 */
[----:B------:R-:W-:Y:S01]  /*1640*/  LEA.HI.X R37, R92, UR11, RZ, 0x5, P1 ;  /* 0x0000000b5c257c11 */ /* 0x000fe200088f2cff */
[----:B------:R-:W-:-:S04]  /*1650*/  FADD.FTZ R39, R45, R38 ;  /* 0x000000262d277221 */ /* 0x000fc80000010000 */
[----:B------:R-:W-:Y:S04]  /*1660*/  STG.E.128 desc[UR4][R36.64], R60 ;  /* 0x0000003c24007986 */ /* 0x000fe8000c101d04 */
[----:B------:R0:W-:Y:S02]  /*1670*/  STG.E.128 desc[UR4][R36.64+0x10], R64 ;  /* 0x0000104024007986 */ /* 0x0001e4000c101d04 */
        /* <DEDUP_REMOVED lines=19> */
[--C-:B------:R-:W-:Y:S02]  /*17b0*/  SHF.R.U32.HI R40, RZ, 0x7, R124.reuse ;  /* 0x00000007ff287819 */ /* 0x100fe4000001167c */
[----:B------:R-:W-:Y:S01]  /*17c0*/  SHF.R.U32.HI R42, RZ, 0x5, R124 ;  /* 0x00000005ff2a7819 */ /* 0x000fe2000001167c */
[----:B------:R-:W-:Y:S01]  /*17d0*/  FADD.FTZ R37, R65, R36 ;  /* 0x0000002441257221 */ /* 0x000fe20000010000 */
[----:B------:R-:W-:Y:S02]  /*17e0*/  LEA R40, R40, 0x4, 0x2 ;  /* 0x0000000428287811 */ /* 0x000fe400078e10ff */
[----:B------:R-:W-:Y:S01]  /*17f0*/  LOP3.LUT P1, RZ, R99, 0xff, RZ, 0xc0, !PT ;  /* 0x000000ff63ff7812 */ /* 0x000fe2000782c0ff */
[----:B------:R-:W-:Y:S01]  /*1800*/  FADD.FTZ R36, R66, R37 ;  /* 0x0000002542247221 */ /* 0x000fe20000010000 */
[----:B------:R-:W-:-:S03]  /*1810*/  LOP3.LUT R38, R42, 0x7fffffc, RZ, 0xc0, !PT ;  /* 0x07fffffc2a267812 */ /* 0x000fc600078ec0ff */
[----:B------:R-:W-:Y:S01]  /*1820*/  FADD.FTZ R42, R67, R36 ;  /* 0x00000024432a7221 */ /* 0x000fe20000010000 */
[----:B------:R-:W-:Y:S01]  /*1830*/  SEL R38, R40, R38, !P1 ;  /* 0x0000002628267207 */ /* 0x000fe20004800000 */
        /* <DEDUP_REMOVED lines=12> */
[--C-:B------:R-:W-:Y:S01]  /*1900*/  FADD.FTZ R37, R28, -R36.reuse ;  /* 0x800000241c257221 */ /* 0x100fe20000010000 */
[----:B------:R-:W-:-:S03]  /*1910*/  FADD.FTZ R40, R29, -R36 ;  /* 0x800000241d287221 */ /* 0x000fc60000010000 */
        /* <DEDUP_REMOVED lines=71> */
.L_x_9662:
[C---:B------:R-:W-:Y:S01]  /*1d90*/  ISETP.NE.AND P2, PT, R125.reuse, RZ, PT ;  /* 0x000000ff7d00720c */ /* 0x040fe20003f45270 */
[----:B-1----:R-:W-:Y:S01]  /*1da0*/  FADD.FTZ R37, R70, R37 ;  /* 0x0000002546257221 */ /* 0x002fe20000010000 */
[----:B------:R-:W-:Y:S01]  /*1db0*/  ISETP.GT.U32.AND P4, PT, R125, 0x3, PT ;  /* 0x000000037d00780c */ /* 0x000fe20003f84070 */
[----:B------:R-:W-:Y:S10]  /*1dc0*/  WARPSYNC.ALL ;  /* 0x0000000000007948 */ /* 0x000ff40003800000 */
[----:B------:R-:W1:Y:S01]  /*1dd0*/  @!P2 S2R R41, SR_CgaCtaId ;  /* 0x000000000029a919 */ /* 0x000e620000008800 */
[----:B------:R-:W-:-:S02]  /*1de0*/  @!P2 MOV R40, 0x400 ;  /* 0x000004000028a802 */ /* 0x000fc40000000f00 */
[----:B------:R-:W-:Y:S01]  /*1df0*/  @!P4 MOV R42, 0x400 ;  /* 0x00000400002ac802 */ /* 0x000fe20000000f00 */
[----:B------:R-:W2:Y:S01]  /*1e00*/  @!P4 S2R R39, SR_CgaCtaId ;  /* 0x000000000027c919 */ /* 0x000ea20000008800 */
[----:B-1----:R-:W-:Y:S02]  /*1e10*/  @!P2 LEA R41, R41, R40, 0x18 ;  /* 0x000000282929a211 */ /* 0x002fe400078ec0ff */
[----:B------:R-:W-:Y:S02]  /*1e20*/  @!P2 IADD3 R40, R86, R38, RZ ;  /* 0x000000265628a210 */ /* 0x000fe40007ffe0ff */
[----:B--2---:R-:W-:Y:S02]  /*1e30*/  @!P4 LEA R39, R39, R42, 0x18 ;  /* 0x0000002a2727c211 */ /* 0x004fe400078ec0ff */
[----:B------:R-:W-:Y:S02]  /*1e40*/  @!P2 LEA R40, R40, R41, 0x3 ;  /* 0x000000292828a211 */ /* 0x000fe400078e18ff */
[----:B------:R-:W-:-:S02]  /*1e50*/  @!P4 IADD3 R38, R125, R38, RZ ;  /* 0x000000267d26c210 */ /* 0x000fc40007ffe0ff */
[----:B------:R-:W-:Y:S01]  /*1e60*/  MOV R41, RZ ;  /* 0x000000ff00297202 */ /* 0x000fe20000000f00 */
[----:B------:R1:W-:Y:S01]  /*1e70*/  @!P2 STS.64 [R40], R36 ;  /* 0x000000242800a388 */ /* 0x0003e20000000a00 */
[----:B------:R-:W-:Y:S02]  /*1e80*/  @!P4 LEA R42, R38, R39, 0x3 ;  /* 0x00000027262ac211 */ /* 0x000fe400078e18ff */
[----:B------:R-:W-:Y:S01]  /*1e90*/  @!P4 MOV R41, 0x400 ;  /* 0x000004000029c802 */ /* 0x000fe20000000f00 */
[----:B------:R-:W-:Y:S01]  /*1ea0*/  BAR.SYNC.DEFER_BLOCKING 0x0 ;  /* 0x0000000000007b1d */ /* 0x000fe20000010000 */
[----:B------:R-:W-:Y:S02]  /*1eb0*/  LOP3.LUT P2, RZ, R86, 0x1f, R124, 0xf8, !PT ;  /* 0x0000001f56ff7812 */ /* 0x000fe4000784f87c */
[----:B------:R-:W-:Y:S02]  /*1ec0*/  I2FP.F32.S32 R68, R41 ;  /* 0x0000002900447245 */ /* 0x000fe40000201400 */
[----:B-1----:R-:W-:Y:S01]  /*1ed0*/  CS2R R36, SRZ ;  /* 0x0000000000247805 */ /* 0x002fe2000001ff00 */
[----:B------:R-:W1:Y:S05]  /*1ee0*/  SHFL.DOWN PT, R38, R41, 0x2, 0x1f ;  /* 0x08401f0029267f89 */ /* 0x000e6a00000e0000 */
[----:B------:R-:W2:Y:S01]  /*1ef0*/  @!P4 LDS.64 R36, [R42] ;  /* 0x000000002a24c984 */ /* 0x000ea20000000a00 */
[----:B-1----:R-:W-:-:S02]  /*1f00*/  I2FP.F32.S32 R39, R38 ;  /* 0x0000002600277245 */ /* 0x002fc40000201400 */
[----:B------:R-:W-:Y:S01]  /*1f10*/  IADD3 R38, R38, R41, RZ ;  /* 0x0000002926267210 */ /* 0x000fe20007ffe0ff */
[----:B--2---:R-:W1:Y:S04]  /*1f20*/  SHFL.DOWN PT, R40, R36, 0x2, 0x1f ;  /* 0x08401f0024287f89 */ /* 0x004e6800000e0000 */
[----:B------:R-:W2:Y:S01]  /*1f30*/  SHFL.DOWN PT, R42, R37, 0x2, 0x1f ;  /* 0x08401f00252a7f89 */ /* 0x000ea200000e0000 */
[C---:B-1----:R-:W-:Y:S01]  /*1f40*/  FMUL.FTZ R69, R40.reuse, R39 ;  /* 0x0000002728457220 */ /* 0x042fe20000410000 */
[----:B------:R-:W-:-:S03]  /*1f50*/  FADD.FTZ R43, -R40, R36 ;  /* 0x00000024282b7221 */ /* 0x000fc60000010100 */
[----:B------:R-:W-:Y:S01]  /*1f60*/  FFMA.FTZ R40, R68, R36, R69 ;  /* 0x0000002444287223 */ /* 0x000fe20000010045 */
[----:B------:R-:W-:Y:S01]  /*1f70*/  I2FP.F32.S32 R36, R38 ;  /* 0x0000002600247245 */ /* 0x000fe20000201400 */
[----:B------:R-:W-:Y:S01]  /*1f80*/  FMUL.FTZ R43, R43, R43 ;  /* 0x0000002b2b2b7220 */ /* 0x000fe20000410000 */
[----:B--2---:R-:W-:Y:S02]  /*1f90*/  FADD.FTZ R42, R42, R37 ;  /* 0x000000252a2a7221 */ /* 0x004fe40000010000 */
[----:B------:R-:W1:Y:S01]  /*1fa0*/  MUFU.RCP R41, R36 ;  /* 0x0000002400297308 */ /* 0x000e620000001000 */
[----:B------:R-:W-:Y:S02]  /*1fb0*/  FMUL.FTZ R68, R43, R68 ;  /* 0x000000442b447220 */ /* 0x000fe40000410000 */
[----:B------:R-:W2:Y:S02]  /*1fc0*/  SHFL.DOWN PT, R43, R38, 0x1, 0x1f ;  /* 0x08201f00262b7f89 */ /* 0x000ea400000e0000 */
[----:B------:R-:W-:-:S04]  /*1fd0*/  FMUL.FTZ R39, R68, R39 ;  /* 0x0000002744277220 */ /* 0x000fc80000410000 */
[C---:B-1----:R-:W-:Y:S01]  /*1fe0*/  FFMA.FTZ R39, R41.reuse, R39, R42 ;  /* 0x0000002729277223 */ /* 0x042fe2000001002a */
[----:B------:R-:W-:-:S05]  /*1ff0*/  FMUL.FTZ R41, R41, R40 ;  /* 0x0000002829297220 */ /* 0x000fca0000410000 */
[----:B------:R-:W1:Y:S01]  /*2000*/  SHFL.DOWN PT, R42, R41, 0x1, 0x1f ;  /* 0x08201f00292a7f89 */ /* 0x000e6200000e0000 */
[-C--:B--2---:R-:W-:Y:S02]  /*2010*/  I2FP.F32.S32 R40, R43.reuse ;  /* 0x0000002b00287245 */ /* 0x084fe40000201400 */
[----:B------:R-:W-:-:S04]  /*2020*/  IADD3 R43, R38, R43, RZ ;  /* 0x0000002b262b7210 */ /* 0x000fc80007ffe0ff */
[----:B------:R-:W-:-:S04]  /*2030*/  I2FP.F32.S32 R43, R43 ;  /* 0x0000002b002b7245 */ /* 0x000fc80000201400 */
[----:B------:R-:W2:Y:S01]  /*2040*/  MUFU.RCP R68, R43 ;  /* 0x0000002b00447308 */ /* 0x000ea20000001000 */
[----:B-1----:R-:W-:Y:S01]  /*2050*/  FMUL.FTZ R37, R42, R40 ;  /* 0x000000282a257220 */ /* 0x002fe20000410000 */
[----:B------:R-:W-:Y:S02]  /*2060*/  FADD.FTZ R69, R41, -R42 ;  /* 0x8000002a29457221 */ /* 0x000fe40000010000 */
[----:B------:R-:W1:Y:S01]  /*2070*/  SHFL.DOWN PT, R42, R39, 0x1, 0x1f ;  /* 0x08201f00272a7f89 */ /* 0x000e6200000e0000 */
[----:B------:R-:W-:Y:S01]  /*2080*/  FFMA.FTZ R37, R36, R41, R37 ;  /* 0x0000002924257223 */ /* 0x000fe20000010025 */
[----:B------:R-:W-:-:S03]  /*2090*/  FMUL.FTZ R69, R69, R69 ;  /* 0x0000004545457220 */ /* 0x000fc60000410000 */
[----:B--2---:R-:W-:Y:S01]  /*20a0*/  FMUL.FTZ R99, R68, R37 ;  /* 0x0000002544637220 */ /* 0x004fe20000410000 */
[----:B------:R-:W-:-:S04]  /*20b0*/  FMUL.FTZ R69, R36, R69 ;  /* 0x0000004524457220 */ /* 0x000fc80000410000 */
[----:B------:R-:W-:Y:S01]  /*20c0*/  FMUL.FTZ R69, R69, R40 ;  /* 0x0000002845457220 */ /* 0x000fe20000410000 */
[----:B------:R-:W2:Y:S01]  /*20d0*/  SHFL.IDX PT, R99, R99, RZ, 0x1f ;  /* 0x00001fff63637589 */ /* 0x000ea200000e0000 */
[----:B------:R-:W3:Y:S01]  /*20e0*/  LDC R40, c[0x0][0x2d8] ;  /* 0x0000b600ff287b82 */ /* 0x000ee20000000800 */
[----:B-1----:R-:W-:-:S07]  /*20f0*/  FADD.FTZ R41, R39, R42 ;  /* 0x0000002a27297221 */ /* 0x002fce0000010000 */
[----:B------:R-:W1:Y:S01]  /*2100*/  @!P2 LDC.64 R38, c[0x0][0x250] ;  /* 0x00009400ff26ab82 */ /* 0x000e620000000a00 */
[----:B------:R-:W-:-:S06]  /*2110*/  FFMA.FTZ R41, R68, R69, R41 ;  /* 0x0000004544297223 */ /* 0x000fcc0000010029 */
[----:B------:R-:W3:Y:S01]  /*2120*/  SHFL.IDX PT, R41, R41, RZ, 0x1f ;  /* 0x00001fff29297589 */ /* 0x000ee200000e0000 */
[C---:B--2---:R-:W-:Y:S01]  /*2130*/  FMUL.FTZ R36, R99.reuse, R99 ;  /* 0x0000006363247220 */ /* 0x044fe20000410000 */
[----:B------:R-:W-:-:S04]  /*2140*/  FSEL R42, R99, RZ, !P3 ;  /* 0x000000ff632a7208 */ /* 0x000fc80005800000 */
[----:B------:R-:W-:Y:S01]  /*2150*/  FSEL R43, R36, RZ, P3 ;  /* 0x000000ff242b7208 */ /* 0x000fe20001800000 */
[--C-:B------:R-:W-:Y:S01]  /*2160*/  FADD.FTZ R69, R31, -R42.reuse ;  /* 0x8000002a1f457221 */ /* 0x100fe20000010000 */
[----:B------:R-:W2:Y:S01]  /*2170*/  @!P2 LDC.64 R36, c[0x0][0x258] ;  /* 0x00009600ff24ab82 */ /* 0x000ea20000000a00 */
[--C-:B------:R-:W-:Y:S01]  /*2180*/  FADD.FTZ R71, R34, -R42.reuse ;  /* 0x8000002a22477221 */ /* 0x100fe20000010000 */
[--C-:B------:R-:W-:Y:S01]  /*2190*/  FADD.FTZ R31, R32, -R42.reuse ;  /* 0x8000002a201f7221 */ /* 0x100fe20000010000 */
[--C-:B------:R-:W-:Y:S01]  /*21a0*/  FADD.FTZ R33, R33, -R42.reuse ;  /* 0x8000002a21217221 */ /* 0x100fe20000010000 */
[--C-:B------:R-:W-:Y:S01]  /*21b0*/  FADD.FTZ R29, R29, -R42.reuse ;  /* 0x8000002a1d1d7221 */ /* 0x100fe20000010000 */
[--C-:B------:R-:W-:Y:S01]  /*21c0*/  FADD.FTZ R50, R50, -R42.reuse ;  /* 0x8000002a32327221 */ /* 0x100fe20000010000 */
[--C-:B------:R-:W-:Y:S01]  /*21d0*/  FADD.FTZ R51, R51, -R42.reuse ;  /* 0x8000002a33337221 */ /* 0x100fe20000010000 */
[----:B------:R-:W-:Y:S01]  /*21e0*/  FADD.FTZ R58, R58, -R42 ;  /* 0x8000002a3a3a7221 */ /* 0x000fe20000010000 */
[----:B-1----:R-:W-:-:S04]  /*21f0*/  @!P2 IMAD.WIDE R38, R89, 0x4, R38 ;  /* 0x000000045926a825 */ /* 0x002fc800078e0226 */
[--C-:B------:R-:W-:Y:S01]  /*2200*/  FADD.FTZ R59, R59, -R42.reuse ;  /* 0x8000002a3b3b7221 */ /* 0x100fe20000010000 */
[--C-:B------:R-:W-:Y:S01]  /*2210*/  FADD.FTZ R47, R47, -R42.reuse ;  /* 0x8000002a2f2f7221 */ /* 0x100fe20000010000 */
[--C-:B------:R-:W-:Y:S01]  /*2220*/  FADD.FTZ R45, R45, -R42.reuse ;  /* 0x8000002a2d2d7221 */ /* 0x100fe20000010000 */
[--C-:B------:R-:W-:Y:S01]  /*2230*/  FADD.FTZ R49, R49, -R42.reuse ;  /* 0x8000002a31317221 */ /* 0x100fe20000010000 */
[----:B------:R1:W-:Y:S01]  /*2240*/  @!P2 STG.E desc[UR4][R38.64], R99 ;  /* 0x000000632600a986 */ /* 0x0003e2000c101904 */
[--C-:B------:R-:W-:Y:S01]  /*2250*/  FADD.FTZ R52, R52, -R42.reuse ;  /* 0x8000002a34347221 */ /* 0x100fe20000010000 */
[----:B------:R-:W-:Y:S01]  /*2260*/  FADD.FTZ R53, R53, -R42 ;  /* 0x8000002a35357221 */ /* 0x000fe20000010000 */
[----:B---3--:R-:W-:Y:S01]  /*2270*/  FFMA.FTZ R40, R41, UR12, R40 ;  /* 0x0000000c29287c23 */ /* 0x008fe20008010028 */
[--C-:B------:R-:W-:Y:S01]  /*2280*/  FADD.FTZ R41, R28, -R42.reuse ;  /* 0x8000002a1c297221 */ /* 0x100fe20000010000 */
[--C-:B------:R-:W-:Y:S01]  /*2290*/  FADD.FTZ R54, R54, -R42.reuse ;  /* 0x8000002a36367221 */ /* 0x100fe20000010000 */
[--C-:B------:R-:W-:Y:S01]  /*22a0*/  FADD.FTZ R55, R55, -R42.reuse ;  /* 0x8000002a37377221 */ /* 0x100fe20000010000 */
[----:B------:R-:W-:Y:S01]  /*22b0*/  FADD.FTZ R40, R40, R43 ;  /* 0x0000002b28287221 */ /* 0x000fe20000010000 */
[--C-:B------:R-:W-:Y:S01]  /*22c0*/  FADD.FTZ R43, R30, -R42.reuse ;  /* 0x8000002a1e2b7221 */ /* 0x100fe20000010000 */
[--C-:B------:R-:W-:Y:S01]  /*22d0*/  FADD.FTZ R56, R56, -R42.reuse ;  /* 0x8000002a38387221 */ /* 0x100fe20000010000 */
[----:B------:R-:W-:Y:S01]  /*22e0*/  FADD.FTZ R57, R57, -R42 ;  /* 0x8000002a39397221 */ /* 0x000fe20000010000 */
[----:B--2---:R-:W-:-:S04]  /*22f0*/  @!P2 IMAD.WIDE R36, R89, 0x4, R36 ;  /* 0x000000045924a825 */ /* 0x004fc800078e0224 */
[--C-:B-1----:R-:W-:Y:S01]  /*2300*/  FADD.FTZ R99, R35, -R42.reuse ;  /* 0x8000002a23637221 */ /* 0x102fe20000010000 */
[----:B------:R-:W1:Y:S01]  /*2310*/  MUFU.RSQ R40, R40 ;  /* 0x0000002800287308 */ /* 0x000e620000001400 */
[--C-:B------:R-:W-:Y:S01]  /*2320*/  FADD.FTZ R35, R44, -R42.reuse ;  /* 0x8000002a2c237221 */ /* 0x100fe20000010000 */
        /* <DEDUP_REMOVED lines=8> */
[----:B------:R-:W-:Y:S01]  /*23b0*/  IADD3 R89, R89, UR16, RZ ;  /* 0x0000001059597c10 */ /* 0x000fe2000fffe0ff */
[C---:B-1----:R-:W-:Y:S01]  /*23c0*/  FMUL.FTZ R71, R40.reuse, R71 ;  /* 0x0000004728477220 */ /* 0x042fe20000410000 */
        /* <DEDUP_REMOVED lines=13> */
[----:B------:R-:W-:Y:S01]  /*24a0*/  F2FP.BF16.F32.PACK_AB R31, R30, R31 ;  /* 0x0000001f1e1f723e */ /* 0x000fe200000010ff */
[----:B------:R1:W-:Y:S01]  /*24b0*/  @!P2 STG.E desc[UR4][R36.64], R40 ;  /* 0x000000282400a986 */ /* 0x0003e2000c101904 */
[----:B------:R-:W-:Y:S01]  /*24c0*/  F2FP.BF16.F32.PACK_AB R30, R33, R28 ;  /* 0x0000001c211e723e */ /* 0x000fe200000010ff */
[----:B------:R-:W-:Y:S01]  /*24d0*/  FFMA.FTZ R28, R41, R109, R0 ;  /* 0x0000006d291c7223 */ /* 0x000fe20000010000 */
[----:B------:R-:W-:Y:S01]  /*24e0*/  FFMA.FTZ R33, R29, R108, R18 ;  /* 0x0000006c1d217223 */ /* 0x000fe20000010012 */
[----:B------:R-:W-:Y:S01]  /*24f0*/  F2FP.BF16.F32.PACK_AB R29, R34, R43 ;  /* 0x0000002b221d723e */ /* 0x000fe200000010ff */
[--C-:B------:R-:W-:Y:S01]  /*2500*/  FADD.FTZ R71, R66, -R42.reuse ;  /* 0x8000002a42477221 */ /* 0x100fe20000010000 */
[----:B------:R-:W-:Y:S01]  /*2510*/  LEA R32, P2, R93, UR14, 0x4 ;  /* 0x0000000e5d207c11 */ /* 0x000fe2000f8420ff */
[C---:B------:R-:W-:Y:S01]  /*2520*/  FMUL.FTZ R34, R40.reuse, R35 ;  /* 0x0000002328227220 */ /* 0x040fe20000410000 */
[C---:B------:R-:W-:Y:S01]  /*2530*/  FMUL.FTZ R38, R40.reuse, R39 ;  /* 0x0000002728267220 */ /* 0x040fe20000410000 */
[C---:B------:R-:W-:Y:S01]  /*2540*/  FMUL.FTZ R35, R40.reuse, R50 ;  /* 0x0000003228237220 */ /* 0x040fe20000410000 */
[C---:B------:R-:W-:Y:S01]  /*2550*/  FMUL.FTZ R39, R40.reuse, R58 ;  /* 0x0000003a28277220 */ /* 0x040fe20000410000 */
[----:B------:R-:W-:Y:S01]  /*2560*/  FMUL.FTZ R44, R40, R59 ;  /* 0x0000003b282c7220 */ /* 0x000fe20000410000 */
[----:B-1----:R-:W-:Y:S01]  /*2570*/  FADD.FTZ R37, R46, -R42 ;  /* 0x8000002a2e257221 */ /* 0x002fe20000010000 */
[C---:B------:R-:W-:Y:S01]  /*2580*/  FMUL.FTZ R42, R40.reuse, R51 ;  /* 0x00000033282a7220 */ /* 0x040fe20000410000 */
[----:B------:R-:W-:Y:S01]  /*2590*/  F2FP.BF16.F32.PACK_AB R28, R33, R28 ;  /* 0x0000001c211c723e */ /* 0x000fe200000010ff */
[C---:B------:R-:W-:Y:S01]  /*25a0*/  FMUL.FTZ R36, R40.reuse, R47 ;  /* 0x0000002f28247220 */ /* 0x040fe20000410000 */
[----:B------:R-:W-:Y:S01]  /*25b0*/  FMUL.FTZ R37, R40, R37 ;  /* 0x0000002528257220 */ /* 0x000fe20000410000 */
[----:B------:R-:W-:Y:S01]  /*25c0*/  LEA.HI.X R33, R93, UR15, RZ, 0x4, P2 ;  /* 0x0000000f5d217c11 */ /* 0x000fe200090f24ff */
        /* <DEDUP_REMOVED lines=22> */
[----:B------:R1:W-:Y:S01]  /*2730*/  STG.E.128 desc[UR4][R32.64], R28 ;  /* 0x0000001c20007986 */ /* 0x0003e2000c101d04 */
        /* <DEDUP_REMOVED lines=10> */
[----:B------:R-:W-:-:S02]  /*27e0*/  SEL R99, RZ, 0x1, P1 ;  /* 0x00000001ff637807 */ /* 0x000fc40000800000 */
[----:B-1----:R-:W-:Y:S01]  /*27f0*/  F2FP.BF16.F32.PACK_AB R31, R42, R35 ;  /* 0x000000232a1f723e */ /* 0x002fe200000010ff */
        /* <DEDUP_REMOVED lines=15> */
[----:B------:R-:W-:-:S02]  /*28f0*/  LEA R42, P4, R91, UR14, 0x4 ;  /* 0x0000000e5b2a7c11 */ /* 0x000fc4000f8820ff */
[----:B------:R-:W-:Y:S02]  /*2900*/  LEA R44, P5, R92, UR14, 0x4 ;  /* 0x0000000e5c2c7c11 */ /* 0x000fe4000f8a20ff */
[----:B------:R-:W-:Y:S02]  /*2910*/  LEA.HI.X R41, R90, UR15, RZ, 0x4, P2 ;  /* 0x0000000f5a297c11 */ /* 0x000fe400090f24ff */
[----:B------:R-:W-:Y:S02]  /*2920*/  F2FP.BF16.F32.PACK_AB R34, R57, R34 ;  /* 0x000000223922723e */ /* 0x000fe400000010ff */
[----:B------:R-:W-:Y:S01]  /*2930*/  F2FP.BF16.F32.PACK_AB R32, R53, R32 ;  /* 0x000000203520723e */ /* 0x000fe200000010ff */
[----:B------:R1:W-:Y:S01]  /*2940*/  STG.E.128 desc[UR4][R40.64], R28 ;  /* 0x0000001c28007986 */ /* 0x0003e2000c101d04 */
[----:B------:R-:W-:Y:S02]  /*2950*/  LEA.HI.X R43, R91, UR15, RZ, 0x4, P4 ;  /* 0x0000000f5b2b7c11 */ /* 0x000fe4000a0f24ff */
[----:B------:R-:W-:-:S02]  /*2960*/  F2FP.BF16.F32.PACK_AB R38, R65, R38 ;  /* 0x000000264126723e */ /* 0x000fc400000010ff */
[----:B------:R-:W-:Y:S01]  /*2970*/  F2FP.BF16.F32.PACK_AB R37, R46, R37 ;  /* 0x000000252e25723e */ /* 0x000fe200000010ff */
[----:B------:R1:W-:Y:S01]  /*2980*/  STG.E.128 desc[UR4][R42.64], R32 ;  /* 0x000000202a007986 */ /* 0x0003e2000c101d04 */
[----:B------:R-:W-:Y:S02]  /*2990*/  F2FP.BF16.F32.PACK_AB R36, R61, R36 ;  /* 0x000000243d24723e */ /* 0x000fe400000010ff */
[----:B------:R-:W-:Y:S02]  /*29a0*/  LEA.HI.X R45, R92, UR15, RZ, 0x4, P5 ;  /* 0x0000000f5c2d7c11 */ /* 0x000fe4000a8f24ff */
[----:B------:R-:W-:-:S03]  /*29b0*/  ISETP.GE.AND P2, PT, R89, UR17, PT ;  /* 0x0000001159007c0c */ /* 0x000fc6000bf46270 */
[----:B------:R1:W-:Y:S10]  /*29c0*/  STG.E.128 desc[UR4][R44.64], R36 ;  /* 0x000000242c007986 */ /* 0x0003f4000c101d04 */
[----:B------:R-:W-:Y:S05]  /*29d0*/  @!P2 BRA `(.L_x_9651) ;  /* 0xffffffdc00d0a947 */ /* 0x000fea000383ffff */
[----:B------:R-:W-:Y:S05]  /*29e0*/  EXIT ;  /* 0x000000000000794d */ /* 0x000fea0003800000 */
.L_x_9650:
[----:B------:R-:W-:Y:S01]  /*29f0*/  HFMA2.MMA R41, -RZ, RZ, 0, 5.9604644775390625e-08 ;  /* 0x00000001ff297435 */ /* 0x000fe200000001ff */
[----:B------:R-:W-:Y:S02]  /*2a00*/  MOV R71, R42 ;  /* 0x0000002a00477202 */ /* 0x000fe40000000f00 */
[----:B------:R-:W-:Y:S02]  /*2a10*/  MOV R40, 0x1f ;  /* 0x0000001f00287802 */ /* 0x000fe40000000f00 */
[----:B------:R-:W-:-:S07]  /*2a20*/  MOV R39, 0xffffffff ;  /* 0xffffffff00277802 */ /* 0x000fce0000000f00 */
[----:B------:R-:W-:Y:S05]  /*2a30*/  WARPSYNC.COLLECTIVE R39, `(.L_x_9652) ;  /* 0x0000000027087348 */ /* 0x000fea0003c00000 */
[----:B------:R0:W1:Y:S02]  /*2a40*/  SHFL.BFLY P2, R37, R71, R41, R40 ;  /* 0x0c00002947257389 */ /* 0x0000640000040028 */
[----:B01----:R-:W-:Y:S01]  /*2a50*/  ENDCOLLECTIVE ;  /* 0x000000000000791b */ /* 0x003fe20003800000 */
.L_x_9652:
[----:B------:R-:W-:Y:S01]  /*2a60*/  HFMA2.MMA R41, -RZ, RZ, 0, 1.1920928955078125e-07 ;  /* 0x00000002ff297435 */ /* 0x000fe200000001ff */
[----:B------:R-:W-:-:S05]  /*2a70*/  FADD.FTZ R43, R42, R37 ;  /* 0x000000252a2b7221 */ /* 0x000fca0000010000 */
[----:B------:R-:W-:-:S07]  /*2a80*/  MOV R71, R43 ;  /* 0x0000002b00477202 */ /* 0x000fce0000000f00 */
[----:B------:R-:W-:Y:S05]  /*2a90*/  WARPSYNC.COLLECTIVE R39, `(.L_x_9653) ;  /* 0x0000000027087348 */ /* 0x000fea0003c00000 */
[----:B------:R0:W1:Y:S02]  /*2aa0*/  SHFL.BFLY P2, R37, R71, R41, R40 ;  /* 0x0c00002947257389 */ /* 0x0000640000040028 */
[----:B01----:R-:W-:Y:S01]  /*2ab0*/  ENDCOLLECTIVE ;  /* 0x000000000000791b */ /* 0x003fe20003800000 */
.L_x_9653:
[----:B------:R-:W-:Y:S01]  /*2ac0*/  HFMA2.MMA R41, -RZ, RZ, 0, 2.384185791015625e-07 ;  /* 0x00000004ff297435 */ /* 0x000fe200000001ff */
[----:B------:R-:W-:-:S05]  /*2ad0*/  FADD.FTZ R68, R43, R37 ;  /* 0x000000252b447221 */ /* 0x000fca0000010000 */
[----:B------:R-:W-:-:S07]  /*2ae0*/  MOV R71, R68 ;  /* 0x0000004400477202 */ /* 0x000fce0000000f00 */
[----:B------:R-:W-:Y:S05]  /*2af0*/  WARPSYNC.COLLECTIVE R39, `(.L_x_9654) ;  /* 0x0000000027087348 */ /* 0x000fea0003c00000 */
[----:B------:R0:W1:Y:S02]  /*2b00*/  SHFL.BFLY P2, R37, R71, R41, R40 ;  /* 0x0c00002947257389 */ /* 0x0000640000040028 */
[----:B01----:R-:W-:Y:S01]  /*2b10*/  ENDCOLLECTIVE ;  /* 0x000000000000791b */ /* 0x003fe20003800000 */
.L_x_9654:
[----:B------:R-:W-:Y:S01]  /*2b20*/  HFMA2.MMA R41, -RZ, RZ, 0, 4.76837158203125e-07 ;  /* 0x00000008ff297435 */ /* 0x000fe200000001ff */
[----:B------:R-:W-:-:S05]  /*2b30*/  FADD.FTZ R69, R68, R37 ;  /* 0x0000002544457221 */ /* 0x000fca0000010000 */
[----:B------:R-:W-:-:S07]  /*2b40*/  MOV R71, R69 ;  /* 0x0000004500477202 */ /* 0x000fce0000000f00 */
[----:B------:R-:W-:Y:S05]  /*2b50*/  WARPSYNC.COLLECTIVE R39, `(.L_x_9655) ;  /* 0x0000000027087348 */ /* 0x000fea0003c00000 */
[----:B------:R0:W1:Y:S02]  /*2b60*/  SHFL.BFLY P2, R37, R71, R41, R40 ;  /* 0x0c00002947257389 */ /* 0x0000640000040028 */
[----:B01----:R-:W-:Y:S01]  /*2b70*/  ENDCOLLECTIVE ;  /* 0x000000000000791b */ /* 0x003fe20003800000 */
.L_x_9655:
[----:B------:R-:W-:Y:S01]  /*2b80*/  HFMA2.MMA R41, -RZ, RZ, 0, 9.5367431640625e-07 ;  /* 0x00000010ff297435 */ /* 0x000fe200000001ff */
[----:B------:R-:W-:-:S05]  /*2b90*/  FADD.FTZ R70, R69, R37 ;  /* 0x0000002545467221 */ /* 0x000fca0000010000 */
[----:B------:R-:W-:-:S07]  /*2ba0*/  MOV R71, R70 ;  /* 0x0000004600477202 */ /* 0x000fce0000000f00 */
[----:B------:R-:W-:Y:S05]  /*2bb0*/  WARPSYNC.COLLECTIVE R39, `(.L_x_9656) ;  /* 0x0000000027087348 */ /* 0x000fea0003c00000 */
[----:B------:R0:W1:Y:S02]  /*2bc0*/  SHFL.BFLY P2, R37, R71, R41, R40 ;  /* 0x0c00002947257389 */ /* 0x0000640000040028 */
[----:B01----:R-:W-:Y:S01]  /*2bd0*/  ENDCOLLECTIVE ;  /* 0x000000000000791b */ /* 0x003fe20003800000 */
.L_x_9656:
[----:B------:R-:W-:Y:S01]  /*2be0*/  HFMA2.MMA R41, -RZ, RZ, 0, 5.9604644775390625e-08 ;  /* 0x00000001ff297435 */ /* 0x000fe200000001ff */
[----:B------:R-:W-:-:S04]  /*2bf0*/  FADD.FTZ R36, R70, R37 ;  /* 0x0000002546247221 */ /* 0x000fc80000010000 */
[----:B------:R-:W-:-:S04]  /*2c00*/  FMUL.FTZ R36, R36, 0.0009765625 ;  /* 0x3a80000024247820 */ /* 0x000fc80000410000 */
        /* <DEDUP_REMOVED lines=63> */
[----:B------:R-:W-:-:S03]  /*3000*/  MOV R40, 0x1f ;  /* 0x0000001f00287802 */ /* 0x000fc60000000f00 */
[----:B------:R-:W-:-:S05]  /*3010*/  FFMA.FTZ R42, R42, R42, R37 ;  /* 0x0000002a2a2a7223 */ /* 0x000fca0000010025 */
[----:B------:R-:W-:-:S07]  /*3020*/  MOV R71, R42 ;  /* 0x0000002a00477202 */ /* 0x000fce0000000f00 */
[----:B------:R-:W-:Y:S05]  /*3030*/  WARPSYNC.COLLECTIVE R39, `(.L_x_9657) ;  /* 0x0000000027087348 */ /* 0x000fea0003c00000 */
[----:B------:R0:W1:Y:S02]  /*3040*/  SHFL.BFLY P2, R37, R71, R41, R40 ;  /* 0x0c00002947257389 */ /* 0x0000640000040028 */
[----:B01----:R-:W-:Y:S01]  /*3050*/  ENDCOLLECTIVE ;  /* 0x000000000000791b */ /* 0x003fe20003800000 */
.L_x_9657:
[----:B------:R-:W-:Y:S01]  /*3060*/  HFMA2.MMA R41, -RZ, RZ, 0, 1.1920928955078125e-07 ;  /* 0x00000002ff297435 */ /* 0x000fe200000001ff */
[----:B------:R-:W-:-:S05]  /*3070*/  FADD.FTZ R43, R42, R37 ;  /* 0x000000252a2b7221 */ /* 0x000fca0000010000 */
[----:B------:R-:W-:-:S07]  /*3080*/  MOV R71, R43 ;  /* 0x0000002b00477202 */ /* 0x000fce0000000f00 */
[----:B------:R-:W-:Y:S05]  /*3090*/  WARPSYNC.COLLECTIVE R39, `(.L_x_9658) ;  /* 0x0000000027087348 */ /* 0x000fea0003c00000 */
[----:B------:R0:W1:Y:S02]  /*30a0*/  SHFL.BFLY P2, R37, R71, R41, R40 ;  /* 0x0c00002947257389 */ /* 0x0000640000040028 */
[----:B01----:R-:W-:Y:S01]  /*30b0*/  ENDCOLLECTIVE ;  /* 0x000000000000791b */ /* 0x003fe20003800000 */
.L_x_9658:
[----:B------:R-:W-:Y:S01]  /*30c0*/  HFMA2.MMA R41, -RZ, RZ, 0, 2.384185791015625e-07 ;  /* 0x00000004ff297435 */ /* 0x000fe200000001ff */
[----:B------:R-:W-:-:S05]  /*30d0*/  FADD.FTZ R68, R43, R37 ;  /* 0x000000252b447221 */ /* 0x000fca0000010000 */
[----:B------:R-:W-:-:S07]  /*30e0*/  MOV R71, R68 ;  /* 0x0000004400477202 */ /* 0x000fce0000000f00 */
[----:B------:R-:W-:Y:S05]  /*30f0*/  WARPSYNC.COLLECTIVE R39, `(.L_x_9659) ;  /* 0x0000000027087348 */ /* 0x000fea0003c00000 */
[----:B------:R0:W1:Y:S02]  /*3100*/  SHFL.BFLY P2, R37, R71, R41, R40 ;  /* 0x0c00002947257389 */ /* 0x0000640000040028 */
[----:B01----:R-:W-:Y:S01]  /*3110*/  ENDCOLLECTIVE ;  /* 0x000000000000791b */ /* 0x003fe20003800000 */
.L_x_9659:
[----:B------:R-:W-:Y:S01]  /*3120*/  HFMA2.MMA R41, -RZ, RZ, 0, 4.76837158203125e-07 ;  /* 0x00000008ff297435 */ /* 0x000fe200000001ff */
[----:B------:R-:W-:-:S05]  /*3130*/  FADD.FTZ R69, R68, R37 ;  /* 0x0000002544457221 */ /* 0x000fca0000010000 */
[----:B------:R-:W-:-:S07]  /*3140*/  MOV R71, R69 ;  /* 0x0000004500477202 */ /* 0x000fce0000000f00 */
[----:B------:R-:W-:Y:S05]  /*3150*/  WARPSYNC.COLLECTIVE R39, `(.L_x_9660) ;  /* 0x0000000027087348 */ /* 0x000fea0003c00000 */
[----:B------:R0:W1:Y:S02]  /*3160*/  SHFL.BFLY P2, R37, R71, R41, R40 ;  /* 0x0c00002947257389 */ /* 0x0000640000040028 */
[----:B01----:R-:W-:Y:S01]  /*3170*/  ENDCOLLECTIVE ;  /* 0x000000000000791b */ /* 0x003fe20003800000 */
.L_x_9660:
[----:B------:R-:W-:Y:S01]  /*3180*/  HFMA2.MMA R41, -RZ, RZ, 0, 9.5367431640625e-07 ;  /* 0x00000010ff297435 */ /* 0x000fe200000001ff */
[----:B------:R-:W-:-:S05]  /*3190*/  FADD.FTZ R70, R69, R37 ;  /* 0x0000002545467221 */ /* 0x000fca0000010000 */
[----:B------:R-:W-:-:S07]  /*31a0*/  MOV R71, R70 ;  /* 0x0000004600477202 */ /* 0x000fce0000000f00 */
[----:B------:R-:W-:Y:S05]  /*31b0*/  WARPSYNC.COLLECTIVE R39, `(.L_x_9661) ;  /* 0x0000000027087348 */ /* 0x000fea0003c00000 */
[----:B------:R0:W1:Y:S02]  /*31c0*/  SHFL.BFLY P2, R37, R71, R41, R40 ;  /* 0x0c00002947257389 */ /* 0x0000640000040028 */
[----:B01----:R-:W-:Y:S01]  /*31d0*/  ENDCOLLECTIVE ;  /* 0x000000000000791b */ /* 0x003fe20003800000 */
.L_x_9661:
[----:B------:R-:W-:Y:S05]  /*31e0*/  BRA `(.L_x_9662) ;  /* 0xffffffe800e87947 */ /* 0x000fea000383ffff */
.L_x_9663:
        /* <DEDUP_REMOVED lines=9> */
.L_x_30233:


//--------------------- .text._ZN10layer_norm13ln_fwd_kernelINS_13Kernel_traitsI13__nv_bfloat16S2_fS2_fjLj4096ELj1ELj1ELj4ELj16ENS_18Kernel_traits_baseILj4096ES2_S2_fS2_fjLj128EEEEELb0ELb0ELb1ELb0EEEvNS_9FwdParamsE --------------------------
	.section	.text._ZN10layer_norm13ln_fwd_kernelINS_13Kernel_traitsI13__nv_bfloat16S2_fS2_fjLj4096ELj1ELj1ELj4ELj16ENS_18Kernel_traits_baseILj4096ES2_S2_fS2_fjLj128EEEEELb0ELb0ELb1ELb0EEEvNS_9FwdParamsE,"ax",@progbits
	.align	128
        .global         _ZN10layer_norm13ln_fwd_kernelINS_13Kernel_traitsI13__nv_bfloat16S2_fS2_fjLj4096ELj1ELj1ELj4ELj16ENS_18Kernel_traits_baseILj4096ES2_S2_fS2_fjLj128EEEEELb0ELb0ELb1ELb0EEEvNS_9FwdParamsE
        .type           _ZN10layer_norm13ln_fwd_kernelINS_13Kernel_traitsI13__nv_bfloat16S2_fS2_fjLj4096ELj1ELj1ELj4ELj16ENS_18Kernel_traits_baseILj4096ES2_S2_fS2_fjLj128EEEEELb0ELb0ELb1ELb0EEEvNS_9FwdParamsE,@function
        .size           _ZN10layer_norm13ln_fwd_kernelINS_13Kernel_traitsI13__nv_bfloat16S2_fS2_fjLj4096ELj1ELj1ELj4ELj16ENS_18Kernel_traits_baseILj4096ES2_S2_fS2_fjLj128EEEEELb0ELb0ELb1ELb0EEEvNS_9FwdParamsE,(.L_x_30234 - _ZN10layer_norm13ln_fwd_kernelINS_13Kernel_traitsI13__nv_bfloat16S2_fS2_fjLj4096ELj1ELj1ELj4ELj16ENS_18Kernel_traits_baseILj4096ES2_S2_fS2_fjLj128EEEEELb0ELb0ELb1ELb0EEEvNS_9FwdParamsE)
        .other          _ZN10layer_norm13ln_fwd_kernelINS_13Kernel_traitsI13__nv_bfloat16S2_fS2_fjLj4096ELj1ELj1ELj4ELj16ENS_18Kernel_traits_baseILj4096ES2_S2_fS2_fjLj128EEEEELb0ELb0ELb1ELb0EEEvNS_9FwdParamsE,@"STO_CUDA_ENTRY STV_DEFAULT"
_ZN10layer_norm13ln_fwd_kernelINS_13Kernel_traitsI13__nv_bfloat16S2_fS2_fjLj4096ELj1ELj1ELj4ELj16ENS_18Kernel_traits_baseILj4096ES2_S2_fS2_fjLj128EEEEELb0ELb0ELb1ELb0EEEvNS_9FwdParamsE:
.text._ZN10layer_norm13ln_fwd_kernelINS_13Kernel_traitsI13__nv_bfloat16S2_fS2_fjLj4096ELj1ELj1ELj4ELj16ENS_18Kernel_traits_baseILj4096ES2_S2_fS2_fjLj128EEEEELb0ELb0ELb1ELb0EEEvNS_9FwdParamsE:
        /* <DEDUP_REMOVED lines=34> */
.L_x_9665:
[----:B------:R-:W-:Y:S05]  /*0220*/  BSYNC B0 ;  /* 0x0000000000007941 */ /* 0x000fea0003800000 */
.L_x_9664:
        /* <DEDUP_REMOVED lines=11> */
[----:B------:R-:W-:Y:S02]  /*02e0*/  IADD3 R19, R19, 0x80, RZ ;  /* 0x0000008013137810 */ /* 0x000fe40007ffe0ff */
[----:B--2---:R-:W-:Y:S02]  /*02f0*/  PRMT R89, R8, 0x7632, R89 ;  /* 0x0000763208597816 */ /* 0x004fe40000000059 */
[----:B------:R-:W-:Y:S02]  /*0300*/  PRMT R90, R9, 0x7632, R90 ;  /* 0x00007632095a7816 */ /* 0x000fe4000000005a */
[----:B------:R-:W-:-:S02]  /*0310*/  PRMT R91, R10, 0x7632, R91 ;  /* 0x000076320a5b7816 */ /* 0x000fc4000000005b */
[----:B------:R-:W-:Y:S02]  /*0320*/  @!P0 CS2R R24, SRZ ;  /* 0x0000000000188805 */ /* 0x000fe4000001ff00 */
[----:B------:R-:W-:Y:S02]  /*0330*/  PRMT R92, R11, 0x7632, R92 ;  /* 0x000076320b5c7816 */ /* 0x000fe4000000005c */
[----:B0-----:R-:W-:-:S07]  /*0340*/  @!P0 CS2R R26, SRZ ;  /* 0x00000000001a8805 */ /* 0x001fce000001ff00 */
.L_x_9667:
[----:B------:R-:W-:Y:S05]  /*0350*/  BSYNC B0 ;  /* 0x0000000000007941 */ /* 0x000fea0003800000 */
.L_x_9666:
        /* <DEDUP_REMOVED lines=18> */
.L_x_9669:
[----:B------:R-:W-:Y:S05]  /*0480*/  BSYNC B0 ;  /* 0x0000000000007941 */ /* 0x000fea0003800000 */
.L_x_9668:
        /* <DEDUP_REMOVED lines=13> */
.L_x_9671:
[----:B------:R-:W-:Y:S05]  /*0560*/  BSYNC B0 ;  /* 0x0000000000007941 */ /* 0x000fea0003800000 */
.L_x_9670:
[----:B------:R-:W0:Y:S02]  /*0570*/  S2UR UR6, SR_CTAID.X ;  /* 0x00000000000679c3 */ /* 0x000e240000002500 */
[----:B0-----:R-:W-:Y:S01]  /*0580*/  LEA.HI R84, R0, UR6, RZ, 0x19 ;  /* 0x0000000600547c11 */ /* 0x001fe2000f8fc8ff */
[----:B------:R-:W-:-:S03]  /*0590*/  ULDC UR6, c[0x0][0x214] ;  /* 0x0000850000067ab9 */ /* 0x000fc60000000800 */
[----:B------:R-:W-:-:S13]  /*05a0*/  ISETP.GE.AND P0, PT, R84, UR6, PT ;  /* 0x0000000654007c0c */ /* 0x000fda000bf06270 */
[----:B------:R-:W-:Y:S05]  /*05b0*/  @P0 EXIT ;  /* 0x000000000000094d */ /* 0x000fea0003800000 */
[----:B------:R-:W-:Y:S01]  /*05c0*/  SHF.R.S32.HI R40, RZ, 0x3, R40 ;  /* 0x00000003ff287819 */ /* 0x000fe20000011428 */
[----:B-----5:R-:W-:Y:S01]  /*05d0*/  IMAD.U32 R18, R23, 0x10000, RZ ;  /* 0x0001000017127824 */ /* 0x020fe200078e00ff */
[C---:B------:R-:W-:Y:S01]  /*05e0*/  PRMT R98, R20.reuse, 0x7632, R98 ;  /* 0x0000763214627816 */ /* 0x040fe20000000062 */
[----:B------:R-:W-:Y:S01]  /*05f0*/  HFMA2.MMA R126, -RZ, RZ, 0, 5.9604644775390625e-08 ;  /* 0x00000001ff7e7435 */ /* 0x000fe200000001ff */
[----:B------:R-:W-:Y:S01]  /*0600*/  SHF.L.U32 R17, R20, 0x10, RZ ;  /* 0x0000001014117819 */ /* 0x000fe200000006ff */
[----:B------:R-:W-:Y:S01]  /*0610*/  IMAD.U32 R7, R7, 0x10000, RZ ;  /* 0x0001000007077824 */ /* 0x000fe200078e00ff */
[----:B------:R-:W-:Y:S01]  /*0620*/  PRMT R97, R21, 0x7632, R97 ;  /* 0x0000763215617816 */ /* 0x000fe20000000061 */
[----:B------:R-:W-:Y:S01]  /*0630*/  IMAD.U32 R13, R13, 0x10000, RZ ;  /* 0x000100000d0d7824 */ /* 0x000fe200078e00ff */
[----:B------:R-:W-:Y:S01]  /*0640*/  SHF.L.U32 R16, R21, 0x10, RZ ;  /* 0x0000001015107819 */ /* 0x000fe200000006ff */
[----:B------:R-:W-:Y:S01]  /*0650*/  IMAD.U32 R81, R32, 0x10000, RZ ;  /* 0x0001000020517824 */ /* 0x000fe200078e00ff */
[C---:B------:R-:W-:Y:S01]  /*0660*/  PRMT R102, R24.reuse, 0x7632, R102 ;  /* 0x0000763218667816 */ /* 0x040fe20000000066 */
[----:B------:R-:W-:Y:S01]  /*0670*/  ULDC.U8 UR6, c[0x0][0x2a0] ;  /* 0x0000a80000067ab9 */ /* 0x000fe20000000000 */
[----:B------:R-:W-:Y:S01]  /*0680*/  SHF.L.U32 R21, R24, 0x10, RZ ;  /* 0x0000001018157819 */ /* 0x000fe200000006ff */
[----:B------:R-:W-:Y:S01]  /*0690*/  IMAD.U32 R86, R86, 0x10000, RZ ;  /* 0x0001000056567824 */ /* 0x000fe200078e00ff */
[----:B------:R-:W-:Y:S01]  /*06a0*/  PRMT R101, R25, 0x7632, R101 ;  /* 0x0000763219657816 */ /* 0x000fe20000000065 */
[----:B------:R-:W-:Y:S01]  /*06b0*/  IMAD.U32 R93, R93, 0x10000, RZ ;  /* 0x000100005d5d7824 */ /* 0x000fe200078e00ff */
[----:B------:R-:W-:Y:S01]  /*06c0*/  SHF.L.U32 R20, R25, 0x10, RZ ;  /* 0x0000001019147819 */ /* 0x000fe200000006ff */
[----:B------:R-:W-:Y:S01]  /*06d0*/  UISETP.NE.AND UP0, UPT, UR6, URZ, UPT ;  /* 0x0000003f0600728c */ /* 0x000fe2000bf05270 */
[C---:B------:R-:W-:Y:S01]  /*06e0*/  PRMT R106, R36.reuse, 0x7632, R106 ;  /* 0x00007632246a7816 */ /* 0x040fe2000000006a */
[----:B------:R-:W-:Y:S01]  /*06f0*/  ULDC UR7, c[0x0][0x29c] ;  /* 0x0000a70000077ab9 */ /* 0x000fe20000000800 */
[----:B------:R-:W-:Y:S01]  /*0700*/  SHF.L.U32 R25, R36, 0x10, RZ ;  /* 0x0000001024197819 */ /* 0x000fe200000006ff */
[----:B------:R-:W-:Y:S01]  /*0710*/  ULDC UR6, c[0x0][0x290] ;  /* 0x0000a40000067ab9 */ /* 0x000fe20000000800 */
[C---:B------:R-:W-:Y:S01]  /*0720*/  PRMT R105, R37.reuse, 0x7632, R105 ;  /* 0x0000763225697816 */ /* 0x040fe20000000069 */
[----:B------:R-:W-:Y:S01]  /*0730*/  IMAD.U32 R106, R106, 0x10000, RZ ;  /* 0x000100006a6a7824 */ /* 0x000fe200078e00ff */
[----:B------:R-:W-:Y:S01]  /*0740*/  SHF.L.U32 R24, R37, 0x10, RZ ;  /* 0x0000001025187819 */ /* 0x000fe200000006ff */
[----:B------:R-:W-:Y:S01]  /*0750*/  ULDC.64 UR8, c[0x0][0x210] ;  /* 0x0000840000087ab9 */ /* 0x000fe20000000a00 */
[----:B------:R-:W-:-:S02]  /*0760*/  LOP3.LUT R37, R0, 0x60, RZ, 0xc0, !PT ;  /* 0x0000006000257812 */ /* 0x000fc400078ec0ff */
[----:B------:R-:W-:Y:S02]  /*0770*/  LOP3.LUT R36, R40, 0x7f, RZ, 0xc0, !PT ;  /* 0x0000007f28247812 */ /* 0x000fe400078ec0ff */
[----:B------:R-:W-:Y:S02]  /*0780*/  SHF.R.U32.HI R40, RZ, 0x2, R40 ;  /* 0x00000002ff287819 */ /* 0x000fe40000011628 */
[----:B------:R-:W-:Y:S02]  /*0790*/  VIADDMNMX R37, R36, -R37, RZ, !PT ;  /* 0x8000002524257246 */ /* 0x000fe400078001ff */
[----:B------:R-:W-:Y:S02]  /*07a0*/  LOP3.LUT R40, R40, 0x3fffffe0, RZ, 0xc0, !PT ;  /* 0x3fffffe028287812 */ /* 0x000fe400078ec0ff */
[----:B------:R-:W-:Y:S02]  /*07b0*/  VIMNMX R37, R37, 0x20, PT ;  /* 0x0000002025257848 */ /* 0x000fe40003fe0100 */
[----:B------:R-:W-:-:S02]  /*07c0*/  PRMT R100, R22, 0x7632, R100 ;  /* 0x0000763216647816 */ /* 0x000fc40000000064 */
[----:B------:R-:W-:Y:S02]  /*07d0*/  IADD3 R37, R37, R40, RZ ;  /* 0x0000002825257210 */ /* 0x000fe40007ffe0ff */
[----:B------:R-:W-:Y:S01]  /*07e0*/  SHF.L.U32 R19, R22, 0x10, RZ ;  /* 0x0000001016137819 */ /* 0x000fe200000006ff */
[----:B------:R-:W-:Y:S01]  /*07f0*/  IMAD.U32 R100, R100, 0x10000, RZ ;  /* 0x0001000064647824 */ /* 0x000fe200078e00ff */
[C---:B------:R-:W-:Y:S02]  /*0800*/  PRMT R103, R27.reuse, 0x7632, R103 ;  /* 0x000076321b677816 */ /* 0x040fe40000000067 */
[----:B------:R-:W-:Y:S01]  /*0810*/  SHF.L.U32 R22, R27, 0x10, RZ ;  /* 0x000000101b167819 */ /* 0x000fe200000006ff */
[C---:B------:R-:W-:Y:S01]  /*0820*/  IMAD.U32 R27, R38.reuse, 0x10000, RZ ;  /* 0x00010000261b7824 */ /* 0x040fe200078e00ff */
[----:B------:R-:W-:Y:S02]  /*0830*/  PRMT R108, R38, 0x7632, R108 ;  /* 0x00007632266c7816 */ /* 0x000fe4000000006c */
[----:B------:R-:W-:-:S02]  /*0840*/  SHF.L.U32 R38, R0, 0x5, RZ ;  /* 0x0000000500267819 */ /* 0x000fc400000006ff */
[----:B------:R-:W-:Y:S02]  /*0850*/  SHF.L.U32 R37, R37, 0x3, RZ ;  /* 0x0000000325257819 */ /* 0x000fe400000006ff */
[----:B------:R-:W-:Y:S02]  /*0860*/  PRMT R99, R23, 0x7632, R99 ;  /* 0x0000763217637816 */ /* 0x000fe40000000063 */
[C---:B------:R-:W-:Y:S02]  /*0870*/  PRMT R104, R26.reuse, 0x7632, R104 ;  /* 0x000076321a687816 */ /* 0x040fe40000000068 */
[----:B------:R-:W-:Y:S02]  /*0880*/  SHF.L.U32 R23, R26, 0x10, RZ ;  /* 0x000000101a177819 */ /* 0x000fe400000006ff */
[C---:B------:R-:W-:Y:S02]  /*0890*/  PRMT R107, R39.reuse, 0x7632, R107 ;  /* 0x00007632276b7816 */ /* 0x040fe4000000006b */
[----:B------:R-:W-:-:S02]  /*08a0*/  SHF.L.U32 R26, R39, 0x10, RZ ;  /* 0x00000010271a7819 */ /* 0x000fc400000006ff */
[----:B------:R-:W-:Y:S02]  /*08b0*/  LOP3.LUT R39, R38, 0x3e0, RZ, 0xc0, !PT ;  /* 0x000003e026277812 */ /* 0x000fe400078ec0ff */
[----:B------:R-:W-:Y:S02]  /*08c0*/  I2FP.F32.U32 R37, R37 ;  /* 0x0000002500257245 */ /* 0x000fe40000201000 */
[----:B------:R-:W-:Y:S02]  /*08d0*/  VIADDMNMX R39, R36, -R39, RZ, !PT ;  /* 0x8000002724277246 */ /* 0x000fe400078001ff */
[----:B------:R0:W1:Y:S01]  /*08e0*/  MUFU.RCP R109, R37 ;  /* 0x00000025006d7308 */ /* 0x0000620000001000 */
[----:B------:R-:W-:Y:S02]  /*08f0*/  PRMT R113, R33, 0x7632, R113 ;  /* 0x0000763221717816 */ /* 0x000fe40000000071 */
[----:B------:R-:W-:Y:S02]  /*0900*/  VIMNMX R39, R39, 0x20, PT ;  /* 0x0000002027277848 */ /* 0x000fe40003fe0100 */
[----:B------:R-:W-:Y:S01]  /*0910*/  PRMT R110, R28, 0x7632, R110 ;  /* 0x000076321c6e7816 */ /* 0x000fe2000000006e */
[----:B------:R-:W-:Y:S01]  /*0920*/  IMAD.U32 R113, R113, 0x10000, RZ ;  /* 0x0001000071717824 */ /* 0x000fe200078e00ff */
[----:B------:R-:W-:-:S02]  /*0930*/  PRMT R112, R29, 0x7632, R112 ;  /* 0x000076321d707816 */ /* 0x000fc40000000070 */
[----:B------:R-:W-:Y:S02]  /*0940*/  PRMT R114, R30, 0x7632, R114 ;  /* 0x000076321e727816 */ /* 0x000fe40000000072 */
[----:B------:R-:W-:Y:S02]  /*0950*/  PRMT R116, R31, 0x7632, R116 ;  /* 0x000076321f747816 */ /* 0x000fe40000000074 */
[----:B------:R-:W-:Y:S02]  /*0960*/  PRMT R111, R32, 0x7632, R111 ;  /* 0x00007632206f7816 */ /* 0x000fe4000000006f */
[----:B------:R-:W-:Y:S02]  /*0970*/  PRMT R115, R34, 0x7632, R115 ;  /* 0x0000763222737816 */ /* 0x000fe40000000073 */
[----:B------:R-:W-:Y:S02]  /*0980*/  PRMT R117, R35, 0x7632, R117 ;  /* 0x0000763223757816 */ /* 0x000fe40000000075 */
[----:B------:R-:W-:-:S02]  /*0990*/  IADD3 R39, R40, R39, RZ ;  /* 0x0000002728277210 */ /* 0x000fc40007ffe0ff */
        /* <DEDUP_REMOVED lines=45> */
.L_x_9753:
[----:B0123--:R-:W0:Y:S08]  /*0c70*/  LDC.64 R76, c[0x0][0x280] ;  /* 0x0000a000ff4c7b82 */ /* 0x00fe300000000a00 */
[----:B------:R-:W1:Y:S01]  /*0c80*/  LDC R125, c[0x0][0x218] ;  /* 0x00008600ff7d7b82 */ /* 0x000e620000000800 */
[----:B0-----:R-:W-:-:S07]  /*0c90*/  IMAD.WIDE R128, R84, 0x4, R76 ;  /* 0x0000000454807825 */ /* 0x001fce00078e024c */
[----:B------:R-:W0:Y:S01]  /*0ca0*/  LDC.64 R76, c[0x0][0x288] ;  /* 0x0000a200ff4c7b82 */ /* 0x000e220000000a00 */
[----:B------:R2:W3:Y:S01]  /*0cb0*/  LDG.E R128, desc[UR4][R128.64] ;  /* 0x0000000480807981 */ /* 0x0004e2000c1e1900 */
[----:B0-----:R-:W-:-:S05]  /*0cc0*/  IMAD.WIDE R76, R84, 0x4, R76 ;  /* 0x00000004544c7825 */ /* 0x001fca00078e024c */
[----:B------:R0:W5:Y:S01]  /*0cd0*/  LDG.E R121, desc[UR4][R76.64] ;  /* 0x000000044c797981 */ /* 0x000162000c1e1900 */
[----:B-1----:R-:W-:Y:S01]  /*0ce0*/  IMAD R78, R84, R125, RZ ;  /* 0x0000007d544e7224 */ /* 0x002fe200078e02ff */
[----:B------:R-:W-:Y:S01]  /*0cf0*/  BSSY B0, `(.L_x_9672) ;  /* 0x000006a000007945 */ /* 0x000fe20003800000 */
[----:B--2---:R-:W-:Y:S01]  /*0d00*/  IMAD.MOV.U32 R129, RZ, RZ, RZ ;  /* 0x000000ffff817224 */ /* 0x004fe200078e00ff */
[----:B------:R-:W-:Y:S02]  /*0d10*/  SHF.R.S32.HI R124, RZ, 0x1f, R84 ;  /* 0x0000001fff7c7819 */ /* 0x000fe40000011454 */
[----:B------:R-:W-:-:S04]  /*0d20*/  SHF.R.S32.HI R79, RZ, 0x1f, R78 ;  /* 0x0000001fff4f7819 */ /* 0x000fc8000001144e */
[----:B------:R-:W-:-:S04]  /*0d30*/  LEA.HI R79, R79, R78, RZ, 0x3 ;  /* 0x0000004e4f4f7211 */ /* 0x000fc800078f18ff */
[----:B------:R-:W-:Y:S02]  /*0d40*/  LEA.HI.SX32 R127, R79, R2, 0x1d ;  /* 0x000000024f7f7211 */ /* 0x000fe400078feaff */
[----:B---3--:R-:W-:-:S13]  /*0d50*/  ISETP.GE.AND P0, PT, R128, 0x1, PT ;  /* 0x000000018000780c */ /* 0x008fda0003f06270 */
[----:B------:R-:W-:-:S05]  /*0d60*/  @P0 IADD3 R122, R128, -0x1, RZ ;  /* 0xffffffff807a0810 */ /* 0x000fca0007ffe0ff */
[----:B------:R-:W-:-:S05]  /*0d70*/  @P0 IMAD R122, R122, R125, RZ ;  /* 0x0000007d7a7a0224 */ /* 0x000fca00078e02ff */
[----:B------:R-:W-:-:S04]  /*0d80*/  @P0 SHF.R.S32.HI R123, RZ, 0x1f, R122 ;  /* 0x0000001fff7b0819 */ /* 0x000fc8000001147a */
[----:B------:R-:W-:-:S04]  /*0d90*/  @P0 LEA.HI R123, R123, R122, RZ, 0x3 ;  /* 0x0000007a7b7b0211 */ /* 0x000fc800078f18ff */
[----:B------:R-:W-:Y:S01]  /*0da0*/  @P0 LEA.HI.SX32 R129, R123, R2, 0x1d ;  /* 0x000000027b810211 */ /* 0x000fe200078feaff */
[----:B0-----:R-:W-:Y:S06]  /*0db0*/  @!P5 BRA `(.L_x_9673) ;  /* 0x000000040074d947 */ /* 0x001fec0003800000 */
[----:B------:R-:W0:Y:S08]  /*0dc0*/  LDC.64 R76, c[0x0][0x230] ;  /* 0x00008c00ff4c7b82 */ /* 0x000e300000000a00 */
[----:B------:R-:W1:Y:S01]  /*0dd0*/  @P0 LDC.64 R42, c[0x0][0x220] ;  /* 0x00008800ff2a0b82 */ /* 0x000e620000000a00 */
[----:B0-----:R-:W-:-:S04]  /*0de0*/  ISETP.NE.U32.AND P1, PT, R76, RZ, PT ;  /* 0x000000ff4c00720c */ /* 0x001fc80003f25070 */
[----:B------:R-:W-:-:S13]  /*0df0*/  ISETP.NE.AND.EX P1, PT, R77, RZ, PT, P1 ;  /* 0x000000ff4d00720c */ /* 0x000fda0003f25310 */
[----:B------:R-:W0:Y:S02]  /*0e00*/  @P1 LDC.64 R122, c[0x0][0x230] ;  /* 0x00008c00ff7a1b82 */ /* 0x000e240000000a00 */
[----:B0-----:R-:W-:-:S05]  /*0e10*/  @P1 IMAD.WIDE.U32 R122, R127, 0x20, R122 ;  /* 0x000000207f7a1825 */ /* 0x001fca00078e007a */
[----:B------:R-:W2:Y:S01]  /*0e20*/  @P1 LDG.E.128 R32, desc[UR4][R122.64] ;  /* 0x000000047a201981 */ /* 0x000ea2000c1e1d00 */
[----:B------:R-:W-:-:S03]  /*0e30*/  ISETP.GT.AND P2, PT, R128, RZ, PT ;  /* 0x000000ff8000720c */ /* 0x000fc60003f44270 */
[----:B------:R-:W3:Y:S01]  /*0e40*/  @P1 LDG.E.128 R36, desc[UR4][R122.64+0x10] ;  /* 0x000010047a241981 */ /* 0x000ee2000c1e1d00 */
[----:B-1----:R-:W-:-:S05]  /*0e50*/  @P0 IMAD.WIDE.U32 R78, R129, 0x10, R42 ;  /* 0x00000010814e0825 */ /* 0x002fca00078e002a */
[----:B------:R0:W5:Y:S04]  /*0e60*/  @P0 LDG.E.128 R44, desc[UR4][R78.64] ;  /* 0x000000044e2c0981 */ /* 0x000168000c1e1d00 */
[----:B------:R-:W-:-:S04]  /*0e70*/  @!P2 ISETP.NE.U32.AND P3, PT, R76, RZ, PT ;  /* 0x000000ff4c00a20c */ /* 0x000fc80003f65070 */
[C---:B------:R-:W-:Y:S02]  /*0e80*/  @!P2 ISETP.NE.AND.EX P3, PT, R77.reuse, RZ, PT, P3 ;  /* 0x000000ff4d00a20c */ /* 0x040fe40003f65330 */
[C---:B------:R-:W-:Y:S01]  /*0e90*/  @!P2 ISETP.NE.U32.AND P6, PT, R76.reuse, RZ, PT ;  /* 0x000000ff4c00a20c */ /* 0x040fe20003fc5070 */
[----:B------:R-:W-:Y:S03]  /*0ea0*/  BSSY B1, `(.L_x_9674) ;  /* 0x000001a000017945 */ /* 0x000fe60003800000 */
[----:B------:R-:W-:Y:S02]  /*0eb0*/  @!P2 ISETP.NE.AND.EX P6, PT, R77, RZ, PT, P6 ;  /* 0x000000ff4d00a20c */ /* 0x000fe40003fc5360 */
[----:B--2---:R-:W-:Y:S02]  /*0ec0*/  @!P2 FSEL R49, R33, RZ, P3 ;  /* 0x000000ff2131a208 */ /* 0x004fe40001800000 */
[----:B------:R-:W-:-:S04]  /*0ed0*/  @!P2 ISETP.NE.U32.AND P3, PT, R76, RZ, PT ;  /* 0x000000ff4c00a20c */ /* 0x000fc80003f65070 */
[----:B------:R-:W-:-:S04]  /*0ee0*/  @!P2 ISETP.NE.AND.EX P3, PT, R77, RZ, PT, P3 ;  /* 0x000000ff4d00a20c */ /* 0x000fc80003f65330 */
[----:B------:R-:W-:Y:S02]  /*0ef0*/  @!P2 FSEL R50, R34, RZ, P3 ;  /* 0x000000ff2232a208 */ /* 0x000fe40001800000 */
[----:B------:R-:W-:-:S04]  /*0f00*/  @!P2 ISETP.NE.U32.AND P3, PT, R76, RZ, PT ;  /* 0x000000ff4c00a20c */ /* 0x000fc80003f65070 */
[----:B------:R-:W-:-:S04]  /*0f10*/  @!P2 ISETP.NE.AND.EX P3, PT, R77, RZ, PT, P3 ;  /* 0x000000ff4d00a20c */ /* 0x000fc80003f65330 */
[----:B------:R-:W-:Y:S02]  /*0f20*/  @!P2 FSEL R51, R35, RZ, P3 ;  /* 0x000000ff2333a208 */ /* 0x000fe40001800000 */
[----:B------:R-:W-:-:S04]  /*0f30*/  @!P2 ISETP.NE.U32.AND P3, PT, R76, RZ, PT ;  /* 0x000000ff4c00a20c */ /* 0x000fc80003f65070 */
[----:B------:R-:W-:-:S04]  /*0f40*/  @!P2 ISETP.NE.AND.EX P3, PT, R77, RZ, PT, P3 ;  /* 0x000000ff4d00a20c */ /* 0x000fc80003f65330 */
[----:B---3--:R-:W-:Y:S02]  /*0f50*/  @!P2 FSEL R40, R36, RZ, P3 ;  /* 0x000000ff2428a208 */ /* 0x008fe40001800000 */
[----:B------:R-:W-:-:S04]  /*0f60*/  @!P2 ISETP.NE.U32.AND P3, PT, R76, RZ, PT ;  /* 0x000000ff4c00a20c */ /* 0x000fc80003f65070 */
[----:B------:R-:W-:-:S04]  /*0f70*/  @!P2 ISETP.NE.AND.EX P3, PT, R77, RZ, PT, P3 ;  /* 0x000000ff4d00a20c */ /* 0x000fc80003f65330 */
[----:B------:R-:W-:Y:S02]  /*0f80*/  @!P2 FSEL R41, R37, RZ, P3 ;  /* 0x000000ff2529a208 */ /* 0x000fe40001800000 */
[----:B------:R-:W-:-:S04]  /*0f90*/  @!P2 ISETP.NE.U32.AND P3, PT, R76, RZ, PT ;  /* 0x000000ff4c00a20c */ /* 0x000fc80003f65070 */
[----:B------:R-:W-:-:S04]  /*0fa0*/  @!P2 ISETP.NE.AND.EX P3, PT, R77, RZ, PT, P3 ;  /* 0x000000ff4d00a20c */ /* 0x000fc80003f65330 */
[----:B------:R-:W-:Y:S02]  /*0fb0*/  @!P2 FSEL R42, R38, RZ, P3 ;  /* 0x000000ff262aa208 */ /* 0x000fe40001800000 */
[----:B------:R-:W-:-:S04]  /*0fc0*/  @!P2 ISETP.NE.U32.AND P3, PT, R76, RZ, PT ;  /* 0x000000ff4c00a20c */ /* 0x000fc80003f65070 */
[----:B------:R-:W-:Y:S02]  /*0fd0*/  @!P2 ISETP.NE.AND.EX P3, PT, R77, RZ, PT, P3 ;  /* 0x000000ff4d00a20c */ /* 0x000fe40003f65330 */
[----:B------:R-:W-:Y:S02]  /*0fe0*/  @!P2 FSEL R48, R32, RZ, P6 ;  /* 0x000000ff2030a208 */ /* 0x000fe40003000000 */
[----:B------:R-:W-:Y:S01]  /*0ff0*/  @!P2 FSEL R43, R39, RZ, P3 ;  /* 0x000000ff272ba208 */ /* 0x000fe20001800000 */
[----:B0-----:R-:W-:Y:S08]  /*1000*/  @!P2 BRA `(.L_x_9675) ;  /* 0x00000000000ca947 */ /* 0x001ff00003800000 */
[----:B-----5:R-:W-:-:S05]  /*1010*/  SHF.L.U32 R48, R44, 0x10, RZ ;  /* 0x000000102c307819 */ /* 0x020fca00000006ff */
[----:B------:R-:W-:-:S04]  /*1020*/  FMUL.FTZ R48, R48, UR7 ;  /* 0x0000000730307c20 */ /* 0x000fc80008410000 */
[----:B------:R-:W-:-:S07]  /*1030*/  @P1 FADD.FTZ R48, R32, R48 ;  /* 0x0000003020301221 */ /* 0x000fce0000010000 */
.L_x_9675:
[----:B------:R-:W-:Y:S05]  /*1040*/  BSYNC B1 ;  /* 0x0000000000017941 */ /* 0x000fea0003800000 */
.L_x_9674:
[----:B------:R-:W-:Y:S04]  /*1050*/  BSSY B1, `(.L_x_9676) ;  /* 0x0000006000017945 */ /* 0x000fe80003800000 */
[----:B------:R-:W-:Y:S05]  /*1060*/  @!P2 BRA `(.L_x_9677) ;  /* 0x000000000010a947 */ /* 0x000fea0003800000 */
[----:B-----5:R-:W-:-:S04]  /*1070*/  PRMT R49, R44, 0x7632, R49 ;  /* 0x000076322c317816 */ /* 0x020fc80000000031 */
[----:B------:R-:W-:-:S05]  /*1080*/  SHF.L.U32 R49, R49, 0x10, RZ ;  /* 0x0000001031317819 */ /* 0x000fca00000006ff */
[----:B------:R-:W-:-:S04]  /*1090*/  FMUL.FTZ R49, R49, UR7 ;  /* 0x0000000731317c20 */ /* 0x000fc80008410000 */
[----:B------:R-:W-:-:S07]  /*10a0*/  @P1 FADD.FTZ R49, R33, R49 ;  /* 0x0000003121311221 */ /* 0x000fce0000010000 */
.L_x_9677:
[----:B------:R-:W-:Y:S05]  /*10b0*/  BSYNC B1 ;  /* 0x0000000000017941 */ /* 0x000fea0003800000 */
.L_x_9676:
[----:B------:R-:W-:Y:S04]  /*10c0*/  BSSY B1, `(.L_x_9678) ;  /* 0x0000005000017945 */ /* 0x000fe80003800000 */
[----:B------:R-:W-:Y:S05]  /*10d0*/  @!P2 BRA `(.L_x_9679) ;  /* 0x00000000000ca947 */ /* 0x000fea0003800000 */
[----:B-----5:R-:W-:-:S05]  /*10e0*/  SHF.L.U32 R50, R45, 0x10, RZ ;  /* 0x000000102d327819 */ /* 0x020fca00000006ff */
[----:B------:R-:W-:-:S04]  /*10f0*/  FMUL.FTZ R50, R50, UR7 ;  /* 0x0000000732327c20 */ /* 0x000fc80008410000 */
[----:B------:R-:W-:-:S07]  /*1100*/  @P1 FADD.FTZ R50, R34, R50 ;  /* 0x0000003222321221 */ /* 0x000fce0000010000 */
.L_x_9679:
[----:B------:R-:W-:Y:S05]  /*1110*/  BSYNC B1 ;  /* 0x0000000000017941 */ /* 0x000fea0003800000 */
.L_x_9678:
[----:B------:R-:W-:Y:S04]  /*1120*/  BSSY B1, `(.L_x_9680) ;  /* 0x0000006000017945 */ /* 0x000fe80003800000 */
[----:B------:R-:W-:Y:S05]  /*1130*/  @!P2 BRA `(.L_x_9681) ;  /* 0x000000000010a947 */ /* 0x000fea0003800000 */
[----:B-----5:R-:W-:-:S04]  /*1140*/  PRMT R51, R45, 0x7632, R51 ;  /* 0x000076322d337816 */ /* 0x020fc80000000033 */
[----:B------:R-:W-:-:S05]  /*1150*/  SHF.L.U32 R51, R51, 0x10, RZ ;  /* 0x0000001033337819 */ /* 0x000fca00000006ff */
[----:B------:R-:W-:-:S04]  /*1160*/  FMUL.FTZ R51, R51, UR7 ;  /* 0x0000000733337c20 */ /* 0x000fc80008410000 */
[----:B------:R-:W-:-:S07]  /*1170*/  @P1 FADD.FTZ R51, R35, R51 ;  /* 0x0000003323331221 */ /* 0x000fce0000010000 */
.L_x_9681:
[----:B------:R-:W-:Y:S05]  /*1180*/  BSYNC B1 ;  /* 0x0000000000017941 */ /* 0x000fea0003800000 */
.L_x_9680:
[----:B------:R-:W-:Y:S04]  /*1190*/  BSSY B1, `(.L_x_9682) ;  /* 0x0000005000017945 */ /* 0x000fe80003800000 */
[----:B------:R-:W-:Y:S05]  /*11a0*/  @!P2 BRA `(.L_x_9683) ;  /* 0x00000000000ca947 */ /* 0x000fea0003800000 */
[----:B-----5:R-:W-:-:S05]  /*11b0*/  SHF.L.U32 R40, R46, 0x10, RZ ;  /* 0x000000102e287819 */ /* 0x020fca00000006ff */
[----:B------:R-:W-:-:S04]  /*11c0*/  FMUL.FTZ R40, R40, UR7 ;  /* 0x0000000728287c20 */ /* 0x000fc80008410000 */
[----:B------:R-:W-:-:S07]  /*11d0*/  @P1 FADD.FTZ R40, R36, R40 ;  /* 0x0000002824281221 */ /* 0x000fce0000010000 */
.L_x_9683:
[----:B------:R-:W-:Y:S05]  /*11e0*/  BSYNC B1 ;  /* 0x0000000000017941 */ /* 0x000fea0003800000 */
.L_x_9682:
[----:B------:R-:W-:Y:S04]  /*11f0*/  BSSY B1, `(.L_x_9684) ;  /* 0x0000006000017945 */ /* 0x000fe80003800000 */
[----:B------:R-:W-:Y:S05]  /*1200*/  @!P2 BRA `(.L_x_9685) ;  /* 0x000000000010a947 */ /* 0x000fea0003800000 */
[----:B-----5:R-:W-:-:S04]  /*1210*/  PRMT R41, R46, 0x7632, R41 ;  /* 0x000076322e297816 */ /* 0x020fc80000000029 */
[----:B------:R-:W-:-:S05]  /*1220*/  SHF.L.U32 R41, R41, 0x10, RZ ;  /* 0x0000001029297819 */ /* 0x000fca00000006ff */
[----:B------:R-:W-:-:S04]  /*1230*/  FMUL.FTZ R41, R41, UR7 ;  /* 0x0000000729297c20 */ /* 0x000fc80008410000 */
[----:B------:R-:W-:-:S07]  /*1240*/  @P1 FADD.FTZ R41, R37, R41 ;  /* 0x0000002925291221 */ /* 0x000fce0000010000 */
.L_x_9685:
[----:B------:R-:W-:Y:S05]  /*1250*/  BSYNC B1 ;  /* 0x0000000000017941 */ /* 0x000fea0003800000 */
.L_x_9684:
[----:B------:R-:W-:Y:S04]  /*1260*/  BSSY B1, `(.L_x_9686) ;  /* 0x0000005000017945 */ /* 0x000fe80003800000 */
[----:B------:R-:W-:Y:S05]  /*1270*/  @!P2 BRA `(.L_x_9687) ;  /* 0x00000000000ca947 */ /* 0x000fea0003800000 */
[----:B-----5:R-:W-:-:S04]  /*1280*/  IMAD.U32 R42, R47, 0x10000, RZ ;  /* 0x000100002f2a7824 */ /* 0x020fc800078e00ff */
[----:B------:R-:W-:-:S04]  /*1290*/  FMUL.FTZ R42, R42, UR7 ;  /* 0x000000072a2a7c20 */ /* 0x000fc80008410000 */
[----:B------:R-:W-:-:S07]  /*12a0*/  @P1 FADD.FTZ R42, R38, R42 ;  /* 0x0000002a262a1221 */ /* 0x000fce0000010000 */
.L_x_9687:
[----:B------:R-:W-:Y:S05]  /*12b0*/  BSYNC B1 ;  /* 0x0000000000017941 */ /* 0x000fea0003800000 */
.L_x_9686:
[----:B------:R-:W-:Y:S04]  /*12c0*/  BSSY B1, `(.L_x_9688) ;  /* 0x0000006000017945 */ /* 0x000fe80003800000 */
[----:B------:R-:W-:Y:S05]  /*12d0*/  @!P2 BRA `(.L_x_9689) ;  /* 0x000000000010a947 */ /* 0x000fea0003800000 */
[----:B-----5:R-:W-:-:S04]  /*12e0*/  PRMT R43, R47, 0x7632, R43 ;  /* 0x000076322f2b7816 */ /* 0x020fc8000000002b */
[----:B------:R-:W-:-:S05]  /*12f0*/  SHF.L.U32 R43, R43, 0x10, RZ ;  /* 0x000000102b2b7819 */ /* 0x000fca00000006ff */
[----:B------:R-:W-:-:S04]  /*1300*/  FMUL.FTZ R43, R43, UR7 ;  /* 0x000000072b2b7c20 */ /* 0x000fc80008410000 */
[----:B------:R-:W-:-:S07]  /*1310*/  @P1 FADD.FTZ R43, R39, R43 ;  /* 0x0000002b272b1221 */ /* 0x000fce0000010000 */
.L_x_9689:
[----:B------:R-:W-:Y:S05]  /*1320*/  BSYNC B1 ;  /* 0x0000000000017941 */ /* 0x000fea0003800000 */
.L_x_9688:
[----:B------:R-:W0:Y:S01]  /*1330*/  LDC.64 R76, c[0x0][0x238] ;  /* 0x00008e00ff4c7b82 */ /* 0x000e220000000a00 */
[----:B------:R-:W-:Y:S01]  /*1340*/  IADD3 R129, R129, 0x80, RZ ;  /* 0x0000008081817810 */ /* 0x000fe20007ffe0ff */
[C---:B0-----:R-:W-:Y:S01]  /*1350*/  IMAD.WIDE.U32 R76, R127.reuse, 0x20, R76 ;  /* 0x000000207f4c7825 */ /* 0x041fe200078e004c */
[----:B------:R-:W-:-:S04]  /*1360*/  IADD3 R127, R127, 0x80, RZ ;  /* 0x000000807f7f7810 */ /* 0x000fc80007ffe0ff */
[----:B------:R0:W-:Y:S04]  /*1370*/  STG.E.128 desc[UR4][R76.64], R48 ;  /* 0x000000304c007986 */ /* 0x0001e8000c101d04 */
[----:B------:R0:W-:Y:S02]  /*1380*/  STG.E.128 desc[UR4][R76.64+0x10], R40 ;  /* 0x000010284c007986 */ /* 0x0001e4000c101d04 */
.L_x_9673:
[----:B------:R-:W-:Y:S05]  /*1390*/  BSYNC B0 ;  /* 0x0000000000007941 */ /* 0x000fea0003800000 */
.L_x_9672:
[----:B------:R-:W-:Y:S01]  /*13a0*/  ISETP.NE.AND P1, PT, R119, RZ, PT ;  /* 0x000000ff7700720c */ /* 0x000fe20003f25270 */
[----:B------:R-:W-:-:S12]  /*13b0*/  BSSY B0, `(.L_x_9690) ;  /* 0x000005f000007945 */ /* 0x000fd80003800000 */
[----:B------:R-:W-:Y:S05]  /*13c0*/  @!P1 BRA `(.L_x_9691) ;  /* 0x0000000400749947 */ /* 0x000fea0003800000 */
[----:B0-----:R-:W0:Y:S08]  /*13d0*/  LDC.64 R76, c[0x0][0x230] ;  /* 0x00008c00ff4c7b82 */ /* 0x001e300000000a00 */
        /* <DEDUP_REMOVED lines=9> */
[----:B-----5:R0:W5:Y:S04]  /*1470*/  @P0 LDG.E.128 R44, desc[UR4][R78.64] ;  /* 0x000000044e2c0981 */ /* 0x020168000c1e1d00 */
        /* <DEDUP_REMOVED lines=29> */
.L_x_9693:
[----:B------:R-:W-:Y:S05]  /*1650*/  BSYNC B1 ;  /* 0x0000000000017941 */ /* 0x000fea0003800000 */
.L_x_9692:
[----:B------:R-:W-:Y:S04]  /*1660*/  BSSY B1, `(.L_x_9694) ;  /* 0x0000006000017945 */ /* 0x000fe80003800000 */
[----:B------:R-:W-:Y:S05]  /*1670*/  @!P2 BRA `(.L_x_9695) ;  /* 0x000000000010a947 */ /* 0x000fea0003800000 */
[----:B-----5:R-:W-:-:S04]  /*1680*/  PRMT R57, R44, 0x7632, R57 ;  /* 0x000076322c397816 */ /* 0x020fc80000000039 */
[----:B------:R-:W-:-:S05]  /*1690*/  SHF.L.U32 R57, R57, 0x10, RZ ;  /* 0x0000001039397819 */ /* 0x000fca00000006ff */
[----:B------:R-:W-:-:S04]  /*16a0*/  FMUL.FTZ R57, R57, UR7 ;  /* 0x0000000739397c20 */ /* 0x000fc80008410000 */
[----:B------:R-:W-:-:S07]  /*16b0*/  @P1 FADD.FTZ R57, R33, R57 ;  /* 0x0000003921391221 */ /* 0x000fce0000010000 */
.L_x_9695:
[----:B------:R-:W-:Y:S05]  /*16c0*/  BSYNC B1 ;  /* 0x0000000000017941 */ /* 0x000fea0003800000 */
.L_x_9694:
[----:B------:R-:W-:Y:S04]  /*16d0*/  BSSY B1, `(.L_x_9696) ;  /* 0x0000005000017945 */ /* 0x000fe80003800000 */
[----:B------:R-:W-:Y:S05]  /*16e0*/  @!P2 BRA `(.L_x_9697) ;  /* 0x00000000000ca947 */ /* 0x000fea0003800000 */
[----:B-----5:R-:W-:-:S05]  /*16f0*/  SHF.L.U32 R58, R45, 0x10, RZ ;  /* 0x000000102d3a7819 */ /* 0x020fca00000006ff */
[----:B------:R-:W-:-:S04]  /*1700*/  FMUL.FTZ R58, R58, UR7 ;  /* 0x000000073a3a7c20 */ /* 0x000fc80008410000 */
[----:B------:R-:W-:-:S07]  /*1710*/  @P1 FADD.FTZ R58, R34, R58 ;  /* 0x0000003a223a1221 */ /* 0x000fce0000010000 */
.L_x_9697:
[----:B------:R-:W-:Y:S05]  /*1720*/  BSYNC B1 ;  /* 0x0000000000017941 */ /* 0x000fea0003800000 */
.L_x_9696:
[----:B------:R-:W-:Y:S04]  /*1730*/  BSSY B1, `(.L_x_9698) ;  /* 0x0000006000017945 */ /* 0x000fe80003800000 */
[----:B------:R-:W-:Y:S05]  /*1740*/  @!P2 BRA `(.L_x_9699) ;  /* 0x000000000010a947 */ /* 0x000fea0003800000 */
[----:B-----5:R-:W-:-:S05]  /*1750*/  PRMT R59, R45, 0x7632, R59 ;  /* 0x000076322d3b7816 */ /* 0x020fca000000003b */
[----:B------:R-:W-:-:S04]  /*1760*/  IMAD.U32 R59, R59, 0x10000, RZ ;  /* 0x000100003b3b7824 */ /* 0x000fc800078e00ff */
[----:B------:R-:W-:-:S04]  /*1770*/  FMUL.FTZ R59, R59, UR7 ;  /* 0x000000073b3b7c20 */ /* 0x000fc80008410000 */
[----:B------:R-:W-:-:S07]  /*1780*/  @P1 FADD.FTZ R59, R35, R59 ;  /* 0x0000003b233b1221 */ /* 0x000fce0000010000 */
.L_x_9699:
[----:B------:R-:W-:Y:S05]  /*1790*/  BSYNC B1 ;  /* 0x0000000000017941 */ /* 0x000fea0003800000 */
.L_x_9698:
[----:B------:R-:W-:Y:S04]  /*17a0*/  BSSY B1, `(.L_x_9700) ;  /* 0x0000005000017945 */ /* 0x000fe80003800000 */
[----:B------:R-:W-:Y:S05]  /*17b0*/  @!P2 BRA `(.L_x_9701) ;  /* 0x00000000000ca947 */ /* 0x000fea0003800000 */
[----:B-----5:R-:W-:-:S05]  /*17c0*/  SHF.L.U32 R52, R46, 0x10, RZ ;  /* 0x000000102e347819 */ /* 0x020fca00000006ff */
[----:B------:R-:W-:-:S04]  /*17d0*/  FMUL.FTZ R52, R52, UR7 ;  /* 0x0000000734347c20 */ /* 0x000fc80008410000 */
[----:B------:R-:W-:-:S07]  /*17e0*/  @P1 FADD.FTZ R52, R36, R52 ;  /* 0x0000003424341221 */ /* 0x000fce0000010000 */
.L_x_9701:
[----:B------:R-:W-:Y:S05]  /*17f0*/  BSYNC B1 ;  /* 0x0000000000017941 */ /* 0x000fea0003800000 */
.L_x_9700:
[----:B------:R-:W-:Y:S04]  /*1800*/  BSSY B1, `(.L_x_9702) ;  /* 0x0000006000017945 */ /* 0x000fe80003800000 */
[----:B------:R-:W-:Y:S05]  /*1810*/  @!P2 BRA `(.L_x_9703) ;  /* 0x000000000010a947 */ /* 0x000fea0003800000 */
[----:B-----5:R-:W-:-:S04]  /*1820*/  PRMT R53, R46, 0x7632, R53 ;  /* 0x000076322e357816 */ /* 0x020fc80000000035 */
[----:B------:R-:W-:-:S05]  /*1830*/  SHF.L.U32 R53, R53, 0x10, RZ ;  /* 0x0000001035357819 */ /* 0x000fca00000006ff */
[----:B------:R-:W-:-:S04]  /*1840*/  FMUL.FTZ R53, R53, UR7 ;  /* 0x0000000735357c20 */ /* 0x000fc80008410000 */
[----:B------:R-:W-:-:S07]  /*1850*/  @P1 FADD.FTZ R53, R37, R53 ;  /* 0x0000003525351221 */ /* 0x000fce0000010000 */
.L_x_9703:
[----:B------:R-:W-:Y:S05]  /*1860*/  BSYNC B1 ;  /* 0x0000000000017941 */ /* 0x000fea0003800000 */
.L_x_9702:
[----:B------:R-:W-:Y:S04]  /*1870*/  BSSY B1, `(.L_x_9704) ;  /* 0x0000005000017945 */ /* 0x000fe80003800000 */
[----:B------:R-:W-:Y:S05]  /*1880*/  @!P2 BRA `(.L_x_9705) ;  /* 0x00000000000ca947 */ /* 0x000fea0003800000 */
[----:B-----5:R-:W-:-:S05]  /*1890*/  SHF.L.U32 R54, R47, 0x10, RZ ;  /* 0x000000102f367819 */ /* 0x020fca00000006ff */
[----:B------:R-:W-:-:S04]  /*18a0*/  FMUL.FTZ R54, R54, UR7 ;  /* 0x0000000736367c20 */ /* 0x000fc80008410000 */
[----:B------:R-:W-:-:S07]  /*18b0*/  @P1 FADD.FTZ R54, R38, R54 ;  /* 0x0000003626361221 */ /* 0x000fce0000010000 */
.L_x_9705:
[----:B------:R-:W-:Y:S05]  /*18c0*/  BSYNC B1 ;  /* 0x0000000000017941 */ /* 0x000fea0003800000 */
.L_x_9704:
[----:B------:R-:W-:Y:S04]  /*18d0*/  BSSY B1, `(.L_x_9706) ;  /* 0x0000006000017945 */ /* 0x000fe80003800000 */
[----:B------:R-:W-:Y:S05]  /*18e0*/  @!P2 BRA `(.L_x_9707) ;  /* 0x000000000010a947 */ /* 0x000fea0003800000 */
[----:B-----5:R-:W-:-:S04]  /*18f0*/  PRMT R55, R47, 0x7632, R55 ;  /* 0x000076322f377816 */ /* 0x020fc80000000037 */
[----:B------:R-:W-:-:S05]  /*1900*/  SHF.L.U32 R55, R55, 0x10, RZ ;  /* 0x0000001037377819 */ /* 0x000fca00000006ff */
[----:B------:R-:W-:-:S04]  /*1910*/  FMUL.FTZ R55, R55, UR7 ;  /* 0x0000000737377c20 */ /* 0x000fc80008410000 */
[----:B------:R-:W-:-:S07]  /*1920*/  @P1 FADD.FTZ R55, R39, R55 ;  /* 0x0000003727371221 */ /* 0x000fce0000010000 */
.L_x_9707:
[----:B------:R-:W-:Y:S05]  /*1930*/  BSYNC B1 ;  /* 0x0000000000017941 */ /* 0x000fea0003800000 */
.L_x_9706:
[----:B------:R-:W0:Y:S01]  /*1940*/  LDC.64 R76, c[0x0][0x238] ;  /* 0x00008e00ff4c7b82 */ /* 0x000e220000000a00 */
[----:B------:R-:W-:Y:S01]  /*1950*/  IADD3 R129, R129, 0x80, RZ ;  /* 0x0000008081817810 */ /* 0x000fe20007ffe0ff */
[C---:B0-----:R-:W-:Y:S01]  /*1960*/  IMAD.WIDE.U32 R76, R127.reuse, 0x20, R76 ;  /* 0x000000207f4c7825 */ /* 0x041fe200078e004c */
[----:B------:R-:W-:-:S04]  /*1970*/  IADD3 R127, R127, 0x80, RZ ;  /* 0x000000807f7f7810 */ /* 0x000fc80007ffe0ff */
[----:B------:R1:W-:Y:S04]  /*1980*/  STG.E.128 desc[UR4][R76.64], R56 ;  /* 0x000000384c007986 */ /* 0x0003e8000c101d04 */
[----:B------:R1:W-:Y:S02]  /*1990*/  STG.E.128 desc[UR4][R76.64+0x10], R52 ;  /* 0x000010344c007986 */ /* 0x0003e4000c101d04 */
.L_x_9691:
[----:B------:R-:W-:Y:S05]  /*19a0*/  BSYNC B0 ;  /* 0x0000000000007941 */ /* 0x000fea0003800000 */
.L_x_9690:
[----:B------:R-:W-:Y:S01]  /*19b0*/  ISETP.NE.AND P1, PT, R120, RZ, PT ;  /* 0x000000ff7800720c */ /* 0x000fe20003f25270 */
[----:B------:R-:W-:-:S12]  /*19c0*/  BSSY B0, `(.L_x_9708) ;  /* 0x000005f000007945 */ /* 0x000fd80003800000 */
[----:B------:R-:W-:Y:S05]  /*19d0*/  @!P1 BRA `(.L_x_9709) ;  /* 0x0000000400749947 */ /* 0x000fea0003800000 */
[----:B01----:R-:W0:Y:S08]  /*19e0*/  LDC.64 R76, c[0x0][0x230] ;  /* 0x00008c00ff4c7b82 */ /* 0x003e300000000a00 */
        /* <DEDUP_REMOVED lines=36> */
[----:B-----5:R-:W-:-:S04]  /*1c30*/  IMAD.U32 R64, R44, 0x10000, RZ ;  /* 0x000100002c407824 */ /* 0x020fc800078e00ff */
[----:B------:R-:W-:-:S04]  /*1c40*/  FMUL.FTZ R64, R64, UR7 ;  /* 0x0000000740407c20 */ /* 0x000fc80008410000 */
[----:B------:R-:W-:-:S07]  /*1c50*/  @P1 FADD.FTZ R64, R32, R64 ;  /* 0x0000004020401221 */ /* 0x000fce0000010000 */
.L_x_9711:
[----:B------:R-:W-:Y:S05]  /*1c60*/  BSYNC B1 ;  /* 0x0000000000017941 */ /* 0x000fea0003800000 */
.L_x_9710:
[----:B------:R-:W-:Y:S04]  /*1c70*/  BSSY B1, `(.L_x_9712) ;  /* 0x0000006000017945 */ /* 0x000fe80003800000 */
[----:B------:R-:W-:Y:S05]  /*1c80*/  @!P2 BRA `(.L_x_9713) ;  /* 0x000000000010a947 */ /* 0x000fea0003800000 */
[----:B-----5:R-:W-:-:S04]  /*1c90*/  PRMT R65, R44, 0x7632, R65 ;  /* 0x000076322c417816 */ /* 0x020fc80000000041 */
[----:B------:R-:W-:-:S05]  /*1ca0*/  SHF.L.U32 R65, R65, 0x10, RZ ;  /* 0x0000001041417819 */ /* 0x000fca00000006ff */
[----:B------:R-:W-:-:S04]  /*1cb0*/  FMUL.FTZ R65, R65, UR7 ;  /* 0x0000000741417c20 */ /* 0x000fc80008410000 */
[----:B------:R-:W-:-:S07]  /*1cc0*/  @P1 FADD.FTZ R65, R33, R65 ;  /* 0x0000004121411221 */ /* 0x000fce0000010000 */
.L_x_9713:
[----:B------:R-:W-:Y:S05]  /*1cd0*/  BSYNC B1 ;  /* 0x0000000000017941 */ /* 0x000fea0003800000 */
.L_x_9712:
[----:B------:R-:W-:Y:S04]  /*1ce0*/  BSSY B1, `(.L_x_9714) ;  /* 0x0000005000017945 */ /* 0x000fe80003800000 */
[----:B------:R-:W-:Y:S05]  /*1cf0*/  @!P2 BRA `(.L_x_9715) ;  /* 0x00000000000ca947 */ /* 0x000fea0003800000 */
[----:B-----5:R-:W-:-:S05]  /*1d00*/  SHF.L.U32 R66, R45, 0x10, RZ ;  /* 0x000000102d427819 */ /* 0x020fca00000006ff */
[----:B------:R-:W-:-:S04]  /*1d10*/  FMUL.FTZ R66, R66, UR7 ;  /* 0x0000000742427c20 */ /* 0x000fc80008410000 */
[----:B------:R-:W-:-:S07]  /*1d20*/  @P1 FADD.FTZ R66, R34, R66 ;  /* 0x0000004222421221 */ /* 0x000fce0000010000 */
.L_x_9715:
[----:B------:R-:W-:Y:S05]  /*1d30*/  BSYNC B1 ;  /* 0x0000000000017941 */ /* 0x000fea0003800000 */
.L_x_9714:
[----:B------:R-:W-:Y:S04]  /*1d40*/  BSSY B1, `(.L_x_9716) ;  /* 0x0000006000017945 */ /* 0x000fe80003800000 */
[----:B------:R-:W-:Y:S05]  /*1d50*/  @!P2 BRA `(.L_x_9717) ;  /* 0x000000000010a947 */ /* 0x000fea0003800000 */
[----:B-----5:R-:W-:-:S04]  /*1d60*/  PRMT R67, R45, 0x7632, R67 ;  /* 0x000076322d437816 */ /* 0x020fc80000000043 */
[----:B------:R-:W-:-:S05]  /*1d70*/  SHF.L.U32 R67, R67, 0x10, RZ ;  /* 0x0000001043437819 */ /* 0x000fca00000006ff */
[----:B------:R-:W-:-:S04]  /*1d80*/  FMUL.FTZ R67, R67, UR7 ;  /* 0x0000000743437c20 */ /* 0x000fc80008410000 */
[----:B------:R-:W-:-:S07]  /*1d90*/  @P1 FADD.FTZ R67, R35, R67 ;  /* 0x0000004323431221 */ /* 0x000fce0000010000 */
.L_x_9717:
[----:B------:R-:W-:Y:S05]  /*1da0*/  BSYNC B1 ;  /* 0x0000000000017941 */ /* 0x000fea0003800000 */
.L_x_9716:
[----:B------:R-:W-:Y:S04]  /*1db0*/  BSSY B1, `(.L_x_9718) ;  /* 0x0000005000017945 */ /* 0x000fe80003800000 */
[----:B------:R-:W-:Y:S05]  /*1dc0*/  @!P2 BRA `(.L_x_9719) ;  /* 0x00000000000ca947 */ /* 0x000fea0003800000 */
[----:B-----5:R-:W-:-:S05]  /*1dd0*/  SHF.L.U32 R60, R46, 0x10, RZ ;  /* 0x000000102e3c7819 */ /* 0x020fca00000006ff */
[----:B------:R-:W-:-:S04]  /*1de0*/  FMUL.FTZ R60, R60, UR7 ;  /* 0x000000073c3c7c20 */ /* 0x000fc80008410000 */
[----:B------:R-:W-:-:S07]  /*1df0*/  @P1 FADD.FTZ R60, R36, R60 ;  /* 0x0000003c243c1221 */ /* 0x000fce0000010000 */
.L_x_9719:
[----:B------:R-:W-:Y:S05]  /*1e00*/  BSYNC B1 ;  /* 0x0000000000017941 */ /* 0x000fea0003800000 */
.L_x_9718:
[----:B------:R-:W-:Y:S04]  /*1e10*/  BSSY B1, `(.L_x_9720) ;  /* 0x0000006000017945 */ /* 0x000fe80003800000 */
[----:B------:R-:W-:Y:S05]  /*1e20*/  @!P2 BRA `(.L_x_9721) ;  /* 0x000000000010a947 */ /* 0x000fea0003800000 */
[----:B-----5:R-:W-:-:S04]  /*1e30*/  PRMT R61, R46, 0x7632, R61 ;  /* 0x000076322e3d7816 */ /* 0x020fc8000000003d */
[----:B------:R-:W-:-:S05]  /*1e40*/  SHF.L.U32 R61, R61, 0x10, RZ ;  /* 0x000000103d3d7819 */ /* 0x000fca00000006ff */
[----:B------:R-:W-:-:S04]  /*1e50*/  FMUL.FTZ R61, R61, UR7 ;  /* 0x000000073d3d7c20 */ /* 0x000fc80008410000 */
[----:B------:R-:W-:-:S07]  /*1e60*/  @P1 FADD.FTZ R61, R37, R61 ;  /* 0x0000003d253d1221 */ /* 0x000fce0000010000 */
.L_x_9721:
[----:B------:R-:W-:Y:S05]  /*1e70*/  BSYNC B1 ;  /* 0x0000000000017941 */ /* 0x000fea0003800000 */
.L_x_9720:
[----:B------:R-:W-:Y:S04]  /*1e80*/  BSSY B1, `(.L_x_9722) ;  /* 0x0000005000017945 */ /* 0x000fe80003800000 */
[----:B------:R-:W-:Y:S05]  /*1e90*/  @!P2 BRA `(.L_x_9723) ;  /* 0x00000000000ca947 */ /* 0x000fea0003800000 */
[----:B-----5:R-:W-:-:S05]  /*1ea0*/  SHF.L.U32 R62, R47, 0x10, RZ ;  /* 0x000000102f3e7819 */ /* 0x020fca00000006ff */
[----:B------:R-:W-:-:S04]  /*1eb0*/  FMUL.FTZ R62, R62, UR7 ;  /* 0x000000073e3e7c20 */ /* 0x000fc80008410000 */
[----:B------:R-:W-:-:S07]  /*1ec0*/  @P1 FADD.FTZ R62, R38, R62 ;  /* 0x0000003e263e1221 */ /* 0x000fce0000010000 */
.L_x_9723:
[----:B------:R-:W-:Y:S05]  /*1ed0*/  BSYNC B1 ;  /* 0x0000000000017941 */ /* 0x000fea0003800000 */
.L_x_9722:
[----:B------:R-:W-:Y:S04]  /*1ee0*/  BSSY B1, `(.L_x_9724) ;  /* 0x0000006000017945 */ /* 0x000fe80003800000 */
[----:B------:R-:W-:Y:S05]  /*1ef0*/  @!P2 BRA `(.L_x_9725) ;  /* 0x000000000010a947 */ /* 0x000fea0003800000 */
[----:B-----5:R-:W-:-:S05]  /*1f00*/  PRMT R63, R47, 0x7632, R63 ;  /* 0x000076322f3f7816 */ /* 0x020fca000000003f */
[----:B------:R-:W-:-:S04]  /*1f10*/  IMAD.U32 R63, R63, 0x10000, RZ ;  /* 0x000100003f3f7824 */ /* 0x000fc800078e00ff */
[----:B------:R-:W-:-:S04]  /*1f20*/  FMUL.FTZ R63, R63, UR7 ;  /* 0x000000073f3f7c20 */ /* 0x000fc80008410000 */
[----:B------:R-:W-:-:S07]  /*1f30*/  @P1 FADD.FTZ R63, R39, R63 ;  /* 0x0000003f273f1221 */ /* 0x000fce0000010000 */
.L_x_9725:
[----:B------:R-:W-:Y:S05]  /*1f40*/  BSYNC B1 ;  /* 0x0000000000017941 */ /* 0x000fea0003800000 */
.L_x_9724:
[----:B------:R-:W0:Y:S01]  /*1f50*/  LDC.64 R76, c[0x0][0x238] ;  /* 0x00008e00ff4c7b82 */ /* 0x000e220000000a00 */
[----:B------:R-:W-:Y:S01]  /*1f60*/  IADD3 R129, R129, 0x80, RZ ;  /* 0x0000008081817810 */ /* 0x000fe20007ffe0ff */
[C---:B0-----:R-:W-:Y:S01]  /*1f70*/  IMAD.WIDE.U32 R76, R127.reuse, 0x20, R76 ;  /* 0x000000207f4c7825 */ /* 0x041fe200078e004c */
[----:B------:R-:W-:-:S04]  /*1f80*/  IADD3 R127, R127, 0x80, RZ ;  /* 0x000000807f7f7810 */ /* 0x000fc80007ffe0ff */
[----:B------:R2:W-:Y:S04]  /*1f90*/  STG.E.128 desc[UR4][R76.64], R64 ;  /* 0x000000404c007986 */ /* 0x0005e8000c101d04 */
[----:B------:R2:W-:Y:S02]  /*1fa0*/  STG.E.128 desc[UR4][R76.64+0x10], R60 ;  /* 0x0000103c4c007986 */ /* 0x0005e4000c101d04 */
.L_x_9709:
[----:B------:R-:W-:Y:S05]  /*1fb0*/  BSYNC B0 ;  /* 0x0000000000007941 */ /* 0x000fea0003800000 */
.L_x_9708:
[----:B------:R-:W-:Y:S04]  /*1fc0*/  BSSY B0, `(.L_x_9726) ;  /* 0x000005d000007945 */ /* 0x000fe80003800000 */
[----:B------:R-:W-:Y:S05]  /*1fd0*/  @!P4 BRA `(.L_x_9727) ;  /* 0x00000004006cc947 */ /* 0x000fea0003800000 */
[----:B012---:R-:W0:Y:S01]  /*1fe0*/  LDC.64 R76, c[0x0][0x230] ;  /* 0x00008c00ff4c7b82 */ /* 0x007e220000000a00 */
[----:B------:R-:W-:-:S07]  /*1ff0*/  ISETP.GT.AND P2, PT, R128, RZ, PT ;  /* 0x000000ff8000720c */ /* 0x000fce0003f44270 */
[----:B------:R-:W1:Y:S01]  /*2000*/  LDC.64 R78, c[0x0][0x238] ;  /* 0x00008e00ff4e7b82 */ /* 0x000e620000000a00 */
[----:B0-----:R-:W-:-:S04]  /*2010*/  ISETP.NE.U32.AND P1, PT, R76, RZ, PT ;  /* 0x000000ff4c00720c */ /* 0x001fc80003f25070 */
[----:B------:R-:W-:-:S13]  /*2020*/  ISETP.NE.AND.EX P1, PT, R77, RZ, PT, P1 ;  /* 0x000000ff4d00720c */ /* 0x000fda0003f25310 */
[----:B------:R-:W0:Y:S02]  /*2030*/  @P1 LDC.64 R68, c[0x0][0x230] ;  /* 0x00008c00ff441b82 */ /* 0x000e240000000a00 */
[----:B0-----:R-:W-:-:S06]  /*2040*/  @P1 IMAD.WIDE.U32 R70, R127, 0x20, R68 ;  /* 0x000000207f461825 */ /* 0x001fcc00078e0044 */
[----:B------:R-:W0:Y:S01]  /*2050*/  @P0 LDC.64 R68, c[0x0][0x220] ;  /* 0x00008800ff440b82 */ /* 0x000e220000000a00 */
[----:B------:R-:W2:Y:S04]  /*2060*/  @P1 LDG.E.128 R32, desc[UR4][R70.64] ;  /* 0x0000000446201981 */ /* 0x000ea8000c1e1d00 */
[----:B------:R3:W4:Y:S01]  /*2070*/  @P1 LDG.E.128 R36, desc[UR4][R70.64+0x10] ;  /* 0x0000100446241981 */ /* 0x000722000c1e1d00 */
[----:B0-----:R-:W-:-:S05]  /*2080*/  @P0 IMAD.WIDE.U32 R72, R129, 0x10, R68 ;  /* 0x0000001081480825 */ /* 0x001fca00078e0044 */
[----:B-----5:R4:W5:Y:S01]  /*2090*/  @P0 LDG.E.128 R44, desc[UR4][R72.64] ;  /* 0x00000004482c0981 */ /* 0x020962000c1e1d00 */
[----:B------:R-:W-:Y:S01]  /*20a0*/  @!P2 ISETP.NE.U32.AND P0, PT, R76, RZ, PT ;  /* 0x000000ff4c00a20c */ /* 0x000fe20003f05070 */
[----:B------:R-:W-:Y:S01]  /*20b0*/  BSSY B1, `(.L_x_9728) ;  /* 0x000001c000017945 */ /* 0x000fe20003800000 */
[----:B-1----:R-:W-:Y:S02]  /*20c0*/  IMAD.WIDE.U32 R78, R127, 0x20, R78 ;  /* 0x000000207f4e7825 */ /* 0x002fe400078e004e */
[----:B------:R-:W-:-:S04]  /*20d0*/  @!P2 ISETP.NE.AND.EX P0, PT, R77, RZ, PT, P0 ;  /* 0x000000ff4d00a20c */ /* 0x000fc80003f05300 */
[----:B--2---:R-:W-:Y:S02]  /*20e0*/  @!P2 FSEL R68, R32, RZ, P0 ;  /* 0x000000ff2044a208 */ /* 0x004fe40000000000 */
        /* <DEDUP_REMOVED lines=11> */
[----:B----4-:R-:W-:Y:S02]  /*21a0*/  @!P2 FSEL R72, R36, RZ, P0 ;  /* 0x000000ff2448a208 */ /* 0x010fe40000000000 */
[----:B------:R-:W-:-:S04]  /*21b0*/  @!P2 ISETP.NE.U32.AND P0, PT, R76, RZ, PT ;  /* 0x000000ff4c00a20c */ /* 0x000fc80003f05070 */
[----:B------:R-:W-:-:S04]  /*21c0*/  @!P2 ISETP.NE.AND.EX P0, PT, R77, RZ, PT, P0 ;  /* 0x000000ff4d00a20c */ /* 0x000fc80003f05300 */
[----:B------:R-:W-:Y:S02]  /*21d0*/  @!P2 FSEL R73, R37, RZ, P0 ;  /* 0x000000ff2549a208 */ /* 0x000fe40000000000 */
[----:B------:R-:W-:-:S04]  /*21e0*/  @!P2 ISETP.NE.U32.AND P0, PT, R76, RZ, PT ;  /* 0x000000ff4c00a20c */ /* 0x000fc80003f05070 */
[----:B------:R-:W-:-:S04]  /*21f0*/  @!P2 ISETP.NE.AND.EX P0, PT, R77, RZ, PT, P0 ;  /* 0x000000ff4d00a20c */ /* 0x000fc80003f05300 */
[----:B------:R-:W-:Y:S02]  /*2200*/  @!P2 FSEL R74, R38, RZ, P0 ;  /* 0x000000ff264aa208 */ /* 0x000fe40000000000 */
[----:B------:R-:W-:-:S04]  /*2210*/  @!P2 ISETP.NE.U32.AND P0, PT, R76, RZ, PT ;  /* 0x000000ff4c00a20c */ /* 0x000fc80003f05070 */
[----:B------:R-:W-:Y:S01]  /*2220*/  @!P2 ISETP.NE.AND.EX P0, PT, R77, RZ, PT, P0 ;  /* 0x000000ff4d00a20c */ /* 0x000fe20003f05300 */
[----:B------:R-:W-:-:S12]  /*2230*/  @!P2 BRA `(.L_x_9729) ;  /* 0x00000000000ca947 */ /* 0x000fd80003800000 */
[----:B-----5:R-:W-:-:S05]  /*2240*/  SHF.L.U32 R68, R44, 0x10, RZ ;  /* 0x000000102c447819 */ /* 0x020fca00000006ff */
[----:B------:R-:W-:-:S04]  /*2250*/  FMUL.FTZ R68, R68, UR7 ;  /* 0x0000000744447c20 */ /* 0x000fc80008410000 */
[----:B------:R-:W-:-:S07]  /*2260*/  @P1 FADD.FTZ R68, R32, R68 ;  /* 0x0000004420441221 */ /* 0x000fce0000010000 */
.L_x_9729:
[----:B------:R-:W-:Y:S05]  /*2270*/  BSYNC B1 ;  /* 0x0000000000017941 */ /* 0x000fea0003800000 */
.L_x_9728:
[----:B------:R-:W-:Y:S04]  /*2280*/  BSSY B1, `(.L_x_9730) ;  /* 0x0000006000017945 */ /* 0x000fe80003800000 */
[----:B------:R-:W-:Y:S05]  /*2290*/  @!P2 BRA `(.L_x_9731) ;  /* 0x000000000010a947 */ /* 0x000fea0003800000 */
[----:B-----5:R-:W-:-:S04]  /*22a0*/  PRMT R69, R44, 0x7632, R69 ;  /* 0x000076322c457816 */ /* 0x020fc80000000045 */
[----:B------:R-:W-:-:S05]  /*22b0*/  SHF.L.U32 R69, R69, 0x10, RZ ;  /* 0x0000001045457819 */ /* 0x000fca00000006ff */
[----:B------:R-:W-:-:S04]  /*22c0*/  FMUL.FTZ R69, R69, UR7 ;  /* 0x0000000745457c20 */ /* 0x000fc80008410000 */
[----:B------:R-:W-:-:S07]  /*22d0*/  @P1 FADD.FTZ R69, R33, R69 ;  /* 0x0000004521451221 */ /* 0x000fce0000010000 */
.L_x_9731:
[----:B------:R-:W-:Y:S05]  /*22e0*/  BSYNC B1 ;  /* 0x0000000000017941 */ /* 0x000fea0003800000 */
.L_x_9730:
[----:B------:R-:W-:Y:S04]  /*22f0*/  BSSY B1, `(.L_x_9732) ;  /* 0x0000005000017945 */ /* 0x000fe80003800000 */
[----:B------:R-:W-:Y:S05]  /*2300*/  @!P2 BRA `(.L_x_9733) ;  /* 0x00000000000ca947 */ /* 0x000fea0003800000 */
[----:B-----5:R-:W-:-:S05]  /*2310*/  SHF.L.U32 R70, R45, 0x10, RZ ;  /* 0x000000102d467819 */ /* 0x020fca00000006ff */
[----:B------:R-:W-:-:S04]  /*2320*/  FMUL.FTZ R70, R70, UR7 ;  /* 0x0000000746467c20 */ /* 0x000fc80008410000 */
[----:B------:R-:W-:-:S07]  /*2330*/  @P1 FADD.FTZ R70, R34, R70 ;  /* 0x0000004622461221 */ /* 0x000fce0000010000 */
.L_x_9733:
[----:B------:R-:W-:Y:S05]  /*2340*/  BSYNC B1 ;  /* 0x0000000000017941 */ /* 0x000fea0003800000 */
.L_x_9732:
[----:B------:R-:W-:Y:S04]  /*2350*/  BSSY B1, `(.L_x_9734) ;  /* 0x0000006000017945 */ /* 0x000fe80003800000 */
[----:B------:R-:W-:Y:S05]  /*2360*/  @!P2 BRA `(.L_x_9735) ;  /* 0x000000000010a947 */ /* 0x000fea0003800000 */
[----:B-----5:R-:W-:-:S04]  /*2370*/  PRMT R71, R45, 0x7632, R71 ;  /* 0x000076322d477816 */ /* 0x020fc80000000047 */
[----:B------:R-:W-:-:S05]  /*2380*/  SHF.L.U32 R71, R71, 0x10, RZ ;  /* 0x0000001047477819 */ /* 0x000fca00000006ff */
[----:B------:R-:W-:-:S04]  /*2390*/  FMUL.FTZ R71, R71, UR7 ;  /* 0x0000000747477c20 */ /* 0x000fc80008410000 */
[----:B------:R-:W-:-:S07]  /*23a0*/  @P1 FADD.FTZ R71, R35, R71 ;  /* 0x0000004723471221 */ /* 0x000fce0000010000 */
.L_x_9735:
[----:B------:R-:W-:Y:S05]  /*23b0*/  BSYNC B1 ;  /* 0x0000000000017941 */ /* 0x000fea0003800000 */
.L_x_9734:
[----:B------:R-:W-:Y:S04]  /*23c0*/  BSSY B1, `(.L_x_9736) ;  /* 0x0000005000017945 */ /* 0x000fe80003800000 */
[----:B------:R-:W-:Y:S05]  /*23d0*/  @!P2 BRA `(.L_x_9737) ;  /* 0x00000000000ca947 */ /* 0x000fea0003800000 */
[----:B-----5:R-:W-:-:S04]  /*23e0*/  IMAD.U32 R72, R46, 0x10000, RZ ;  /* 0x000100002e487824 */ /* 0x020fc800078e00ff */
[----:B------:R-:W-:-:S04]  /*23f0*/  FMUL.FTZ R72, R72, UR7 ;  /* 0x0000000748487c20 */ /* 0x000fc80008410000 */
[----:B------:R-:W-:-:S07]  /*2400*/  @P1 FADD.FTZ R72, R36, R72 ;  /* 0x0000004824481221 */ /* 0x000fce0000010000 */
.L_x_9737:
[----:B------:R-:W-:Y:S05]  /*2410*/  BSYNC B1 ;  /* 0x0000000000017941 */ /* 0x000fea0003800000 */
.L_x_9736:
[----:B------:R-:W-:Y:S04]  /*2420*/  BSSY B1, `(.L_x_9738) ;  /* 0x0000006000017945 */ /* 0x000fe80003800000 */
[----:B------:R-:W-:Y:S05]  /*2430*/  @!P2 BRA `(.L_x_9739) ;  /* 0x000000000010a947 */ /* 0x000fea0003800000 */
[----:B-----5:R-:W-:-:S04]  /*2440*/  PRMT R73, R46, 0x7632, R73 ;  /* 0x000076322e497816 */ /* 0x020fc80000000049 */
[----:B------:R-:W-:-:S05]  /*2450*/  SHF.L.U32 R73, R73, 0x10, RZ ;  /* 0x0000001049497819 */ /* 0x000fca00000006ff */
[----:B------:R-:W-:-:S04]  /*2460*/  FMUL.FTZ R73, R73, UR7 ;  /* 0x0000000749497c20 */ /* 0x000fc80008410000 */
[----:B------:R-:W-:-:S07]  /*2470*/  @P1 FADD.FTZ R73, R37, R73 ;  /* 0x0000004925491221 */ /* 0x000fce0000010000 */
.L_x_9739:
[----:B------:R-:W-:Y:S05]  /*2480*/  BSYNC B1 ;  /* 0x0000000000017941 */ /* 0x000fea0003800000 */
.L_x_9738:
[----:B------:R-:W-:Y:S04]  /*2490*/  BSSY B1, `(.L_x_9740) ;  /* 0x0000005000017945 */ /* 0x000fe80003800000 */
[----:B------:R-:W-:Y:S05]  /*24a0*/  @!P2 BRA `(.L_x_9741) ;  /* 0x00000000000ca947 */ /* 0x000fea0003800000 */
[----:B-----5:R-:W-:-:S05]  /*24b0*/  SHF.L.U32 R74, R47, 0x10, RZ ;  /* 0x000000102f4a7819 */ /* 0x020fca00000006ff */
[----:B------:R-:W-:-:S04]  /*24c0*/  FMUL.FTZ R74, R74, UR7 ;  /* 0x000000074a4a7c20 */ /* 0x000fc80008410000 */
[----:B------:R-:W-:-:S07]  /*24d0*/  @P1 FADD.FTZ R74, R38, R74 ;  /* 0x0000004a264a1221 */ /* 0x000fce0000010000 */
.L_x_9741:
[----:B------:R-:W-:Y:S05]  /*24e0*/  BSYNC B1 ;  /* 0x0000000000017941 */ /* 0x000fea0003800000 */
.L_x_9740:
[----:B------:R-:W-:Y:S01]  /*24f0*/  BSSY B1, `(.L_x_9742) ;  /* 0x0000007000017945 */ /* 0x000fe20003800000 */
[----:B------:R-:W-:-:S03]  /*2500*/  @!P2 FSEL R75, R39, RZ, P0 ;  /* 0x000000ff274ba208 */ /* 0x000fc60000000000 */
[----:B------:R-:W-:Y:S05]  /*2510*/  @!P2 BRA `(.L_x_9743) ;  /* 0x000000000010a947 */ /* 0x000fea0003800000 */
[----:B-----5:R-:W-:-:S04]  /*2520*/  PRMT R75, R47, 0x7632, R75 ;  /* 0x000076322f4b7816 */ /* 0x020fc8000000004b */
[----:B------:R-:W-:-:S05]  /*2530*/  SHF.L.U32 R75, R75, 0x10, RZ ;  /* 0x000000104b4b7819 */ /* 0x000fca00000006ff */
[----:B------:R-:W-:-:S04]  /*2540*/  FMUL.FTZ R75, R75, UR7 ;  /* 0x000000074b4b7c20 */ /* 0x000fc80008410000 */
[----:B------:R-:W-:-:S07]  /*2550*/  @P1 FADD.FTZ R75, R39, R75 ;  /* 0x0000004b274b1221 */ /* 0x000fce0000010000 */
.L_x_9743:
[----:B------:R-:W-:Y:S05]  /*2560*/  BSYNC B1 ;  /* 0x0000000000017941 */ /* 0x000fea0003800000 */
.L_x_9742:
[----:B------:R3:W-:Y:S04]  /*2570*/  STG.E.128 desc[UR4][R78.64], R68 ;  /* 0x000000444e007986 */ /* 0x0007e8000c101d04 */
[----:B------:R3:W-:Y:S02]  /*2580*/  STG.E.128 desc[UR4][R78.64+0x10], R72 ;  /* 0x000010484e007986 */ /* 0x0007e4000c101d04 */
.L_x_9727:
[----:B------:R-:W-:Y:S05]  /*2590*/  BSYNC B0 ;  /* 0x0000000000007941 */ /* 0x000fea0003800000 */
.L_x_9726:
[----:B012---:R-:W-:Y:S01]  /*25a0*/  FADD.FTZ R76, RZ, R48 ;  /* 0x00000030ff4c7221 */ /* 0x007fe20000010000 */
[C---:B------:R-:W-:Y:S01]  /*25b0*/  ISETP.GT.U32.AND P3, PT, R3.reuse, 0xff, PT ;  /* 0x000000ff0300780c */ /* 0x040fe20003f64070 */
[----:B------:R-:W-:Y:S01]  /*25c0*/  UMOV UR10, 0xffffffff ;  /* 0xffffffff000a7882 */ /* 0x000fe20000000000 */
[----:B------:R-:W-:Y:S01]  /*25d0*/  ISETP.GT.U32.AND P2, PT, R3, 0x17f, PT ;  /* 0x0000017f0300780c */ /* 0x000fe20003f44070 */
[----:B------:R-:W-:Y:S01]  /*25e0*/  FADD.FTZ R77, R49, R76 ;  /* 0x0000004c314d7221 */ /* 0x000fe20000010000 */
[----:B------:R-:W-:Y:S02]  /*25f0*/  ISETP.GT.U32.AND P1, PT, R3, 0x1ff, PT ;  /* 0x000001ff0300780c */ /* 0x000fe40003f24070 */
[----:B------:R-:W-:Y:S01]  /*2600*/  LOP3.LUT P0, RZ, R126, 0xff, RZ, 0xc0, !PT ;  /* 0x000000ff7eff7812 */ /* 0x000fe2000780c0ff */
[----:B------:R-:W-:Y:S01]  /*2610*/  FADD.FTZ R76, R50, R77 ;  /* 0x0000004d324c7221 */ /* 0x000fe20000010000 */
[----:B---3--:R-:W-:Y:S02]  /*2620*/  SHF.R.U32.HI R78, RZ, 0x5, R0 ;  /* 0x00000005ff4e7819 */ /* 0x008fe40000011600 */
        /* <DEDUP_REMOVED lines=30> */
[----:B------:R-:W-:-:S03]  /*2810*/  LOP3.LUT R79, R78, 0x7fffffc, RZ, 0xc0, !PT ;  /* 0x07fffffc4e4f7812 */ /* 0x000fc600078ec0ff */
[----:B------:R-:W-:Y:S01]  /*2820*/  @P1 FADD.FTZ R77, R75, R76 ;  /* 0x0000004c4b4d1221 */ /* 0x000fe20000010000 */
[----:B------:R-:W-:Y:S02]  /*2830*/  @!P0 IADD3 R79, R79, 0x4, RZ ;  /* 0x000000044f4f8810 */ /* 0x000fe40007ffe0ff */
        /* <DEDUP_REMOVED lines=87> */
.L_x_9764:
[----:B------:R-:W-:Y:S01]  /*2db0*/  LOP3.LUT P1, RZ, R0, 0x1f, RZ, 0xc0, !PT ;  /* 0x0000001f00ff7812 */ /* 0x000fe2000782c0ff */
[----:B-1----:R-:W-:Y:S01]  /*2dc0*/  FADD.FTZ R77, R127, R128 ;  /* 0x000000807f4d7221 */ /* 0x002fe20000010000 */
[----:B------:R-:W-:Y:S01]  /*2dd0*/  LOP3.LUT R78, R78, 0x3, RZ, 0xc0, !PT ;  /* 0x000000034e4e7812 */ /* 0x000fe200078ec0ff */
[----:B------:R-:W-:Y:S05]  /*2de0*/  WARPSYNC.ALL ;  /* 0x0000000000007948 */ /* 0x000fea0003800000 */
[----:B------:R-:W-:-:S04]  /*2df0*/  LOP3.LUT R126, R0, 0x1f, RZ, 0xc0, !PT ;  /* 0x0000001f007e7812 */ /* 0x000fc800078ec0ff */
[----:B------:R-:W-:Y:S01]  /*2e00*/  ISETP.GT.U32.AND P2, PT, R126, 0x3, PT ;  /* 0x000000037e00780c */ /* 0x000fe20003f44070 */
[----:B------:R-:W1:Y:S01]  /*2e10*/  @!P1 S2R R123, SR_CgaCtaId ;  /* 0x00000000007b9919 */ /* 0x000e620000008800 */
[----:B------:R-:W-:-:S04]  /*2e20*/  @!P1 MOV R122, 0x400 ;  /* 0x00000400007a9802 */ /* 0x000fc80000000f00 */
[----:B-1----:R-:W-:Y:S02]  /*2e30*/  @!P1 LEA R123, R123, R122, 0x18 ;  /* 0x0000007a7b7b9211 */ /* 0x002fe400078ec0ff */
[----:B------:R-:W-:-:S04]  /*2e40*/  @!P1 IADD3 R122, R79, R78, RZ ;  /* 0x0000004e4f7a9210 */ /* 0x000fc80007ffe0ff */
[----:B------:R-:W-:-:S05]  /*2e50*/  @!P1 LEA R122, R122, R123, 0x3 ;  /* 0x0000007b7a7a9211 */ /* 0x000fca00078e18ff */
[----:B------:R1:W-:Y:S02]  /*2e60*/  @!P1 STS.64 [R122], R76 ;  /* 0x0000004c7a009388 */ /* 0x0003e40000000a00 */
[----:B-1----:R-:W1:Y:S01]  /*2e70*/  @!P2 S2R R77, SR_CgaCtaId ;  /* 0x00000000004da919 */ /* 0x002e620000008800 */
[----:B------:R-:W-:Y:S01]  /*2e80*/  @!P2 MOV R76, 0x400 ;  /* 0x00000400004ca802 */ /* 0x000fe20000000f00 */
[----:B------:R-:W-:Y:S01]  /*2e90*/  @!P2 IMAD.IADD R79, R79, 0x1, R126 ;  /* 0x000000014f4fa824 */ /* 0x000fe200078e027e */
[----:B------:R-:W-:Y:S01]  /*2ea0*/  BAR.SYNC.DEFER_BLOCKING 0x0 ;  /* 0x0000000000007b1d */ /* 0x000fe20000010000 */
[----:B------:R-:W-:Y:S01]  /*2eb0*/  LOP3.LUT P1, RZ, R78, 0x1f, R0, 0xf8, !PT ;  /* 0x0000001f4eff7812 */ /* 0x000fe2000782f800 */
[----:B------:R-:W-:-:S04]  /*2ec0*/  HFMA2.MMA R78, -RZ, RZ, 0, 0 ;  /* 0x00000000ff4e7435 */ /* 0x000fc800000001ff */
[----:B------:R-:W-:Y:S02]  /*2ed0*/  BSSY B0, `(.L_x_9745) ;  /* 0x00000cd000007945 */ /* 0x000fe40003800000 */
[----:B------:R-:W-:-:S04]  /*2ee0*/  @!P2 MOV R78, R118 ;  /* 0x00000076004ea202 */ /* 0x000fc80000000f00 */
[----:B------:R-:W-:Y:S01]  /*2ef0*/  I2FP.F32.S32 R129, R78 ;  /* 0x0000004e00817245 */ /* 0x000fe20000201400 */
[----:B------:R-:W-:Y:S01]  /*2f00*/  SHFL.DOWN PT, R123, R78, 0x2, 0x1f ;  /* 0x08401f004e7b7f89 */ /* 0x000fe200000e0000 */
[----:B-1----:R-:W-:-:S04]  /*2f10*/  @!P2 LEA R76, R77, R76, 0x18 ;  /* 0x0000004c4d4ca211 */ /* 0x002fc800078ec0ff */
[----:B------:R-:W-:Y:S02]  /*2f20*/  @!P2 LEA R79, R79, R76, 0x3 ;  /* 0x0000004c4f4fa211 */ /* 0x000fe400078e18ff */
[----:B------:R-:W-:-:S06]  /*2f30*/  CS2R R76, SRZ ;  /* 0x00000000004c7805 */ /* 0x000fcc000001ff00 */
[----:B------:R-:W0:Y:S04]  /*2f40*/  @!P2 LDS.64 R76, [R79] ;  /* 0x000000004f4ca984 */ /* 0x000e280000000a00 */
[----:B0-----:R-:W0:Y:S02]  /*2f50*/  SHFL.DOWN PT, R127, R76, 0x2, 0x1f ;  /* 0x08401f004c7f7f89 */ /* 0x001e2400000e0000 */
[----:B0-----:R-:W-:-:S04]  /*2f60*/  FADD.FTZ R122, -R127, R76 ;  /* 0x0000004c7f7a7221 */ /* 0x001fc80000010100 */
[----:B------:R-:W-:Y:S01]  /*2f70*/  FMUL.FTZ R126, R122, R122 ;  /* 0x0000007a7a7e7220 */ /* 0x000fe20000410000 */
[----:B------:R-:W-:Y:S02]  /*2f80*/  IADD3 R122, R123, R78, RZ ;  /* 0x0000004e7b7a7210 */ /* 0x000fe40007ffe0ff */
[----:B------:R-:W-:Y:S01]  /*2f90*/  I2FP.F32.S32 R123, R123 ;  /* 0x0000007b007b7245 */ /* 0x000fe20000201400 */
[----:B------:R-:W-:-:S04]  /*2fa0*/  FMUL.FTZ R126, R126, R129 ;  /* 0x000000817e7e7220 */ /* 0x000fc80000410000 */
[-C--:B------:R-:W-:Y:S01]  /*2fb0*/  FMUL.FTZ R128, R127, R123.reuse ;  /* 0x0000007b7f807220 */ /* 0x080fe20000410000 */
[----:B------:R-:W-:-:S03]  /*2fc0*/  FMUL.FTZ R126, R126, R123 ;  /* 0x0000007b7e7e7220 */ /* 0x000fc60000410000 */
        /* <DEDUP_REMOVED lines=12> */
[-C--:B------:R-:W-:Y:S02]  /*3090*/  IADD3 R123, R122, R79.reuse, RZ ;  /* 0x0000004f7a7b7210 */ /* 0x080fe40007ffe0ff */
[----:B------:R-:W-:Y:S01]  /*30a0*/  I2FP.F32.S32 R79, R79 ;  /* 0x0000004f004f7245 */ /* 0x000fe20000201400 */
[----:B------:R-:W-:Y:S01]  /*30b0*/  FMUL.FTZ R127, R76, R127 ;  /* 0x0000007f4c7f7220 */ /* 0x000fe20000410000 */
[----:B------:R-:W-:-:S03]  /*30c0*/  I2FP.F32.S32 R123, R123 ;  /* 0x0000007b007b7245 */ /* 0x000fc60000201400 */
[-C--:B------:R-:W-:Y:S01]  /*30d0*/  FMUL.FTZ R127, R127, R79.reuse ;  /* 0x0000004f7f7f7220 */ /* 0x080fe20000410000 */
[----:B------:R-:W-:Y:S02]  /*30e0*/  FMUL.FTZ R79, R78, R79 ;  /* 0x0000004f4e4f7220 */ /* 0x000fe40000410000 */
[----:B------:R-:W0:Y:S02]  /*30f0*/  MUFU.RCP R123, R123 ;  /* 0x0000007b007b7308 */ /* 0x000e240000001000 */
[----:B------:R-:W-:Y:S01]  /*3100*/  FFMA.FTZ R78, R76, R129, R79 ;  /* 0x000000814c4e7223 */ /* 0x000fe2000001004f */
[----:B-1----:R-:W-:-:S04]  /*3110*/  FADD.FTZ R76, R126, R77 ;  /* 0x0000004d7e4c7221 */ /* 0x002fc80000010000 */
[C---:B0-----:R-:W-:Y:S01]  /*3120*/  FFMA.FTZ R122, R123.reuse, R127, R76 ;  /* 0x0000007f7b7a7223 */ /* 0x041fe2000001004c */
[----:B------:R-:W-:Y:S01]  /*3130*/  FMUL.FTZ R127, R123, R78 ;  /* 0x0000004e7b7f7220 */ /* 0x000fe20000410000 */
[----:B------:R-:W0:Y:S03]  /*3140*/  @!P1 LDC.64 R76, c[0x0][0x250] ;  /* 0x00009400ff4c9b82 */ /* 0x000e260000000a00 */
[----:B------:R-:W-:Y:S04]  /*3150*/  SHFL.IDX PT, R131, R122, RZ, 0x1f ;  /* 0x00001fff7a837589 */ /* 0x000fe800000e0000 */
[----:B------:R-:W1:Y:S01]  /*3160*/  SHFL.IDX PT, R129, R127, RZ, 0x1f ;  /* 0x00001fff7f817589 */ /* 0x000e6200000e0000 */
[----:B0-----:R-:W-:-:S02]  /*3170*/  @!P1 LEA R78, P2, R84, R76, 0x2 ;  /* 0x0000004c544e9211 */ /* 0x001fc400078410ff */
[----:B------:R-:W0:Y:S02]  /*3180*/  LDC R76, c[0x0][0x2d8] ;  /* 0x0000b600ff4c7b82 */ /* 0x000e240000000800 */
[----:B------:R-:W-:Y:S02]  /*3190*/  @!P1 LEA.HI.X R79, R84, R77, R124, 0x2, P2 ;  /* 0x0000004d544f9211 */ /* 0x000fe400010f147c */
[----:B------:R-:W-:Y:S01]  /*31a0*/  PLOP3.LUT P2, PT, PT, PT, UP0, 0x40, 0x0 ;  /* 0x000000000000781c */ /* 0x000fe20003f4e808 */
[----:B-1----:R-:W-:Y:S02]  /*31b0*/  FMUL.FTZ R77, R129, R129 ;  /* 0x00000081814d7220 */ /* 0x002fe40000410000 */
[----:B------:R1:W-:Y:S03]  /*31c0*/  @!P1 STG.E desc[UR4][R78.64], R129 ;  /* 0x000000814e009986 */ /* 0x0003e6000c101904 */
[----:B------:R-:W-:Y:S01]  /*31d0*/  FSEL R77, R77, RZ, !P2 ;  /* 0x000000ff4d4d7208 */ /* 0x000fe20005000000 */
[----:B0-----:R-:W-:-:S04]  /*31e0*/  FFMA.FTZ R76, R131, UR6, R76 ;  /* 0x00000006834c7c23 */ /* 0x001fc8000801004c */
[----:B------:R-:W-:Y:S02]  /*31f0*/  FADD.FTZ R123, R76, R77 ;  /* 0x0000004d4c7b7221 */ /* 0x000fe40000010000 */
[----:B------:R-:W0:Y:S02]  /*3200*/  @!P1 LDC.64 R76, c[0x0][0x258] ;  /* 0x00009600ff4c9b82 */ /* 0x000e240000000a00 */
[----:B------:R-:W2:Y:S01]  /*3210*/  MUFU.RSQ R127, R123 ;  /* 0x0000007b007f7308 */ /* 0x000ea20000001400 */
[----:B0-----:R-:W-:-:S04]  /*3220*/  @!P1 LEA R76, P2, R84, R76, 0x2 ;  /* 0x0000004c544c9211 */ /* 0x001fc800078410ff */
[----:B------:R-:W-:-:S05]  /*3230*/  @!P1 LEA.HI.X R77, R84, R77, R124, 0x2, P2 ;  /* 0x0000004d544d9211 */ /* 0x000fca00010f147c */
[----:B--2---:R1:W-:Y:S01]  /*3240*/  @!P1 STG.E desc[UR4][R76.64], R127 ;  /* 0x0000007f4c009986 */ /* 0x0043e2000c101904 */
[----:B-----5:R-:W-:-:S13]  /*3250*/  ISETP.GE.AND P1, PT, R121, 0x1, PT ;  /* 0x000000017900780c */ /* 0x020fda0003f26270 */
[----:B-1----:R-:W-:Y:S05]  /*3260*/  @!P1 BRA `(.L_x_9746) ;  /* 0x00000008004c9947 */ /* 0x002fea0003800000 */
[----:B------:R-:W-:Y:S01]  /*3270*/  IADD3 R2, R121, -0x1, RZ ;  /* 0xffffffff79027810 */ /* 0x000fe20007ffe0ff */
[----:B------:R-:W-:Y:S01]  /*3280*/  BSSY B1, `(.L_x_9747) ;  /* 0x0000029000017945 */ /* 0x000fe20003800000 */
[----:B------:R-:W-:-:S03]  /*3290*/  PLOP3.LUT P1, PT, PT, PT, UP0, 0x40, 0x0 ;  /* 0x000000000000781c */ /* 0x000fc60003f2e808 */
[----:B------:R-:W-:Y:S01]  /*32a0*/  IMAD R2, R2, R125, RZ ;  /* 0x0000007d02027224 */ /* 0x000fe200078e02ff */
[----:B------:R-:W-:-:S04]  /*32b0*/  FSEL R124, R129, RZ, P1 ;  /* 0x000000ff817c7208 */ /* 0x000fc80000800000 */
[----:B------:R-:W-:-:S04]  /*32c0*/  SHF.R.S32.HI R77, RZ, 0x1f, R2 ;  /* 0x0000001fff4d7819 */ /* 0x000fc80000011402 */
[----:B------:R-:W-:Y:S02]  /*32d0*/  LEA.HI R77, R77, R2, RZ, 0x3 ;  /* 0x000000024d4d7211 */ /* 0x000fe400078f18ff */
[----:B------:R-:W-:-:S04]  /*32e0*/  LOP3.LUT R2, R0, 0x7f, RZ, 0xc0, !PT ;  /* 0x0000007f00027812 */ /* 0x000fc800078ec0ff */
        /* <DEDUP_REMOVED lines=15> */
[----:B------:R-:W-:Y:S01]  /*33e0*/  FADD.FTZ R126, R43, -R124 ;  /* 0x8000007c2b7e7221 */ /* 0x000fe20000010000 */
[----:B------:R-:W-:-:S02]  /*33f0*/  F2FP.BF16.F32.PACK_AB R76, R77, R76 ;  /* 0x0000004c4d4c723e */ /* 0x000fc400000010ff */
[----:B------:R-:W-:Y:S01]  /*3400*/  F2FP.BF16.F32.PACK_AB R77, R79, R122 ;  /* 0x0000007a4f4d723e */ /* 0x000fe200000010ff */
[----:B------:R-:W-:Y:S01]  /*3410*/  FADD.FTZ R122, R41, -R124 ;  /* 0x8000007c297a7221 */ /* 0x000fe20000010000 */
[C---:B------:R-:W-:Y:S01]  /*3420*/  FMUL.FTZ R78, R127.reuse, R78 ;  /* 0x0000004e7f4e7220 */ /* 0x040fe20000410000 */
[C---:B------:R-:W-:Y:S02]  /*3430*/  FMUL.FTZ R126, R127.reuse, R126 ;  /* 0x0000007e7f7e7220 */ /* 0x040fe40000410000 */
[----:B------:R-:W-:Y:S01]  /*3440*/  FMUL.FTZ R122, R127, R122 ;  /* 0x0000007a7f7a7220 */ /* 0x000fe20000410000 */
[----:B------:R-:W-:Y:S01]  /*3450*/  FFMA.FTZ R78, R6, R78, R19 ;  /* 0x0000004e064e7223 */ /* 0x000fe20000010013 */
[----:B------:R-:W-:Y:S02]  /*3460*/  FFMA.FTZ R126, R88, R126, R99 ;  /* 0x0000007e587e7223 */ /* 0x000fe40000010063 */
[----:B------:R-:W-:Y:S01]  /*3470*/  FFMA.FTZ R79, R87, R122, R100 ;  /* 0x0000007a574f7223 */ /* 0x000fe20000010064 */
[----:B------:R-:W-:-:S04]  /*3480*/  FADD.FTZ R122, R42, -R124 ;  /* 0x8000007c2a7a7221 */ /* 0x000fc80000010000 */
[----:B------:R-:W-:Y:S01]  /*3490*/  FMUL.FTZ R122, R127, R122 ;  /* 0x0000007a7f7a7220 */ /* 0x000fe20000410000 */
[----:B------:R-:W-:-:S03]  /*34a0*/  F2FP.BF16.F32.PACK_AB R78, R79, R78 ;  /* 0x0000004e4f4e723e */ /* 0x000fc600000010ff */
[----:B------:R-:W-:Y:S02]  /*34b0*/  FFMA.FTZ R79, R7, R122, R18 ;  /* 0x0000007a074f7223 */ /* 0x000fe40000010012 */
[----:B------:R-:W0:Y:S03]  /*34c0*/  LDC.64 R122, c[0x0][0x2b8] ;  /* 0x0000ae00ff7a7b82 */ /* 0x000e260000000a00 */
[----:B------:R-:W-:Y:S01]  /*34d0*/  F2FP.BF16.F32.PACK_AB R79, R126, R79 ;  /* 0x0000004f7e4f723e */ /* 0x000fe200000010ff */
[----:B0-----:R-:W-:-:S04]  /*34e0*/  IMAD.WIDE.U32 R122, R121, 0x10, R122 ;  /* 0x00000010797a7825 */ /* 0x001fc800078e007a */
[----:B------:R-:W-:Y:S01]  /*34f0*/  VIADD R121, R121, 0x80 ;  /* 0x0000008079797836 */ /* 0x000fe20000000000 */
[----:B------:R0:W-:Y:S06]  /*3500*/  STG.E.128 desc[UR4][R122.64], R76 ;  /* 0x0000004c7a007986 */ /* 0x0001ec000c101d04 */
.L_x_9748:
[----:B------:R-:W-:Y:S05]  /*3510*/  BSYNC B1 ;  /* 0x0000000000017941 */ /* 0x000fea0003800000 */
.L_x_9747:
        /* <DEDUP_REMOVED lines=32> */
[C---:B0-----:R-:W-:Y:S01]  /*3720*/  IMAD.WIDE.U32 R122, R121.reuse, 0x10, R122 ;  /* 0x00000010797a7825 */ /* 0x041fe200078e007a */
[----:B------:R-:W-:-:S04]  /*3730*/  IADD3 R121, R121, 0x80, RZ ;  /* 0x0000008079797810 */ /* 0x000fc80007ffe0ff */
[----:B------:R1:W-:Y:S03]  /*3740*/  STG.E.128 desc[UR4][R122.64], R76 ;  /* 0x0000004c7a007986 */ /* 0x0003e6000c101d04 */
.L_x_9750:
[----:B------:R-:W-:Y:S05]  /*3750*/  BSYNC B1 ;  /* 0x0000000000017941 */ /* 0x000fea0003800000 */
.L_x_9749:
        /* <DEDUP_REMOVED lines=35> */
.L_x_9752:
[----:B------:R-:W-:Y:S05]  /*3990*/  BSYNC B1 ;  /* 0x0000000000017941 */ /* 0x000fea0003800000 */
.L_x_9751:
[----:B------:R-:W-:Y:S05]  /*39a0*/  @!P4 BRA `(.L_x_9746) ;  /* 0x00000000007cc947 */ /* 0x000fea0003800000 */
[--C-:B012---:R-:W-:Y:S01]  /*39b0*/  FADD.FTZ R76, R68, -R124.reuse ;  /* 0x8000007c444c7221 */ /* 0x107fe20000010000 */
[--C-:B------:R-:W-:Y:S01]  /*39c0*/  FADD.FTZ R78, R69, -R124.reuse ;  /* 0x8000007c454e7221 */ /* 0x100fe20000010000 */
[--C-:B------:R-:W-:Y:S01]  /*39d0*/  FADD.FTZ R122, R70, -R124.reuse ;  /* 0x8000007c467a7221 */ /* 0x100fe20000010000 */
[--C-:B------:R-:W-:Y:S01]  /*39e0*/  FADD.FTZ R126, R71, -R124.reuse ;  /* 0x8000007c477e7221 */ /* 0x100fe20000010000 */
[C---:B------:R-:W-:Y:S01]  /*39f0*/  FMUL.FTZ R76, R127.reuse, R76 ;  /* 0x0000004c7f4c7220 */ /* 0x040fe20000410000 */
[C---:B------:R-:W-:Y:S01]  /*3a00*/  FMUL.FTZ R78, R127.reuse, R78 ;  /* 0x0000004e7f4e7220 */ /* 0x040fe20000410000 */
[----:B------:R-:W-:Y:S01]  /*3a10*/  FMUL.FTZ R122, R127, R122 ;  /* 0x0000007a7f7a7220 */ /* 0x000fe20000410000 */
[----:B------:R-:W-:Y:S01]  /*3a20*/  FADD.FTZ R128, R72, -R124 ;  /* 0x8000007c48807221 */ /* 0x000fe20000010000 */
[----:B------:R-:W-:Y:S01]  /*3a30*/  FFMA.FTZ R76, R28, R76, R81 ;  /* 0x0000004c1c4c7223 */ /* 0x000fe20000010051 */
[----:B------:R-:W-:Y:S01]  /*3a40*/  FFMA.FTZ R123, R110, R78, R111 ;  /* 0x0000004e6e7b7223 */ /* 0x000fe2000001006f */
[----:B------:R-:W-:Y:S01]  /*3a50*/  FFMA.FTZ R77, R29, R122, R80 ;  /* 0x0000007a1d4d7223 */ /* 0x000fe20000010050 */
[--C-:B------:R-:W-:Y:S01]  /*3a60*/  FADD.FTZ R130, R73, -R124.reuse ;  /* 0x8000007c49827221 */ /* 0x100fe20000010000 */
[--C-:B------:R-:W-:Y:S01]  /*3a70*/  FADD.FTZ R132, R74, -R124.reuse ;  /* 0x8000007c4a847221 */ /* 0x100fe20000010000 */
[----:B------:R-:W-:Y:S01]  /*3a80*/  FADD.FTZ R124, R75, -R124 ;  /* 0x8000007c4b7c7221 */ /* 0x000fe20000010000 */
[----:B------:R-:W-:Y:S01]  /*3a90*/  F2FP.BF16.F32.PACK_AB R76, R123, R76 ;  /* 0x0000004c7b4c723e */ /* 0x000fe200000010ff */
[C---:B------:R-:W-:Y:S01]  /*3aa0*/  FMUL.FTZ R126, R127.reuse, R126 ;  /* 0x0000007e7f7e7220 */ /* 0x040fe20000410000 */
        /* <DEDUP_REMOVED lines=15> */
.L_x_9746:
[----:B------:R-:W-:Y:S05]  /*3ba0*/  BSYNC B0 ;  /* 0x0000000000007941 */ /* 0x000fea0003800000 */
.L_x_9745:
[----:B------:R-:W-:Y:S02]  /*3bb0*/  IADD3 R84, R84, UR8, RZ ;  /* 0x0000000854547c10 */ /* 0x000fe4000fffe0ff */
[----:B------:R-:W-:Y:S02]  /*3bc0*/  SEL R126, RZ, 0x1, P0 ;  /* 0x00000001ff7e7807 */ /* 0x000fe40000000000 */
[----:B------:R-:W-:-:S13]  /*3bd0*/  ISETP.GE.AND P1, PT, R84, UR9, PT ;  /* 0x0000000954007c0c */ /* 0x000fda000bf26270 */
[----:B------:R-:W-:Y:S05]  /*3be0*/  @!P1 BRA `(.L_x_9753) ;  /* 0xffffffd000209947 */ /* 0x000fea000383ffff */
[----:B------:R-:W-:Y:S05]  /*3bf0*/  EXIT ;  /* 0x000000000000794d */ /* 0x000fea0003800000 */
.L_x_9744:
[----:B------:R-:W-:Y:S01]  /*3c00*/  HFMA2.MMA R131, -RZ, RZ, 0, 5.9604644775390625e-08 ;  /* 0x00000001ff837435 */ /* 0x000fe200000001ff */
[----:B------:R-:W-:Y:S01]  /*3c10*/  MOV R130, R77 ;  /* 0x0000004d00827202 */ /* 0x000fe20000000f00 */
[----:B------:R-:W-:Y:S01]  /*3c20*/  IMAD.MOV.U32 R129, RZ, RZ, -0x1 ;  /* 0xffffffffff817424 */ /* 0x000fe200078e00ff */
[----:B------:R-:W-:-:S08]  /*3c30*/  MOV R132, 0x1f ;  /* 0x0000001f00847802 */ /* 0x000fd00000000f00 */
[----:B-----5:R-:W-:Y:S05]  /*3c40*/  WARPSYNC.COLLECTIVE R129, `(.L_x_9754) ;  /* 0x0000000081087348 */ /* 0x020fea0003c00000 */
[----:B------:R0:W1:Y:S02]  /*3c50*/  SHFL.BFLY P6, R128, R130, R131, R132 ;  /* 0x0c00008382807389 */ /* 0x00006400000c0084 */
[----:B01---5:R-:W-:Y:S01]  /*3c60*/  ENDCOLLECTIVE ;  /* 0x000000000000791b */ /* 0x023fe20003800000 */
.L_x_9754:
[----:B------:R-:W-:Y:S01]  /*3c70*/  HFMA2.MMA R131, -RZ, RZ, 0, 1.1920928955078125e-07 ;  /* 0x00000002ff837435 */ /* 0x000fe200000001ff */
[----:B------:R-:W-:-:S05]  /*3c80*/  MOV R76, R128 ;  /* 0x00000080004c7202 */ /* 0x000fca0000000f00 */
[----:B------:R-:W-:-:S05]  /*3c90*/  FADD.FTZ R122, R77, R76 ;  /* 0x0000004c4d7a7221 */ /* 0x000fca0000010000 */
[----:B------:R-:W-:-:S07]  /*3ca0*/  MOV R130, R122 ;  /* 0x0000007a00827202 */ /* 0x000fce0000000f00 */
[----:B------:R-:W-:Y:S05]  /*3cb0*/  WARPSYNC.COLLECTIVE R129, `(.L_x_9755) ;  /* 0x0000000081087348 */ /* 0x000fea0003c00000 */
[----:B------:R0:W1:Y:S02]  /*3cc0*/  SHFL.BFLY P6, R128, R130, R131, R132 ;  /* 0x0c00008382807389 */ /* 0x00006400000c0084 */
[----:B01----:R-:W-:Y:S01]  /*3cd0*/  ENDCOLLECTIVE ;  /* 0x000000000000791b */ /* 0x003fe20003800000 */
.L_x_9755:
[----:B------:R-:W-:Y:S01]  /*3ce0*/  HFMA2.MMA R131, -RZ, RZ, 0, 2.384185791015625e-07 ;  /* 0x00000004ff837435 */ /* 0x000fe200000001ff */
[----:B------:R-:W-:-:S05]  /*3cf0*/  MOV R123, R128 ;  /* 0x00000080007b7202 */ /* 0x000fca0000000f00 */
[----:B------:R-:W-:-:S05]  /*3d00*/  FADD.FTZ R123, R122, R123 ;  /* 0x0000007b7a7b7221 */ /* 0x000fca0000010000 */
[----:B------:R-:W-:-:S07]  /*3d10*/  MOV R130, R123 ;  /* 0x0000007b00827202 */ /* 0x000fce0000000f00 */
[----:B------:R-:W-:Y:S05]  /*3d20*/  WARPSYNC.COLLECTIVE R129, `(.L_x_9756) ;  /* 0x0000000081087348 */ /* 0x000fea0003c00000 */
[----:B------:R0:W1:Y:S02]  /*3d30*/  SHFL.BFLY P6, R128, R130, R131, R132 ;  /* 0x0c00008382807389 */ /* 0x00006400000c0084 */
[----:B01----:R-:W-:Y:S01]  /*3d40*/  ENDCOLLECTIVE ;  /* 0x000000000000791b */ /* 0x003fe20003800000 */
.L_x_9756:
[----:B------:R-:W-:Y:S01]  /*3d50*/  HFMA2.MMA R131, -RZ, RZ, 0, 4.76837158203125e-07 ;  /* 0x00000008ff837435 */ /* 0x000fe200000001ff */
[----:B------:R-:W-:-:S04]  /*3d60*/  IMAD.MOV.U32 R76, RZ, RZ, R128 ;  /* 0x000000ffff4c7224 */ /* 0x000fc800078e0080 */
[----:B------:R-:W-:-:S05]  /*3d70*/  FADD.FTZ R126, R123, R76 ;  /* 0x0000004c7b7e7221 */ /* 0x000fca0000010000 */
[----:B------:R-:W-:-:S07]  /*3d80*/  MOV R130, R126 ;  /* 0x0000007e00827202 */ /* 0x000fce0000000f00 */
[----:B------:R-:W-:Y:S05]  /*3d90*/  WARPSYNC.COLLECTIVE R129, `(.L_x_9757) ;  /* 0x0000000081087348 */ /* 0x000fea0003c00000 */
[----:B------:R0:W1:Y:S02]  /*3da0*/  SHFL.BFLY P6, R128, R130, R131, R132 ;  /* 0x0c00008382807389 */ /* 0x00006400000c0084 */
[----:B01----:R-:W-:Y:S01]  /*3db0*/  ENDCOLLECTIVE ;  /* 0x000000000000791b */ /* 0x003fe20003800000 */
.L_x_9757:
[----:B------:R-:W-:Y:S01]  /*3dc0*/  HFMA2.MMA R131, -RZ, RZ, 0, 9.5367431640625e-07 ;  /* 0x00000010ff837435 */ /* 0x000fe200000001ff */
[----:B------:R-:W-:-:S05]  /*3dd0*/  MOV R127, R128 ;  /* 0x00000080007f7202 */ /* 0x000fca0000000f00 */
[----:B------:R-:W-:-:S05]  /*3de0*/  FADD.FTZ R127, R126, R127 ;  /* 0x0000007f7e7f7221 */ /* 0x000fca0000010000 */
[----:B------:R-:W-:-:S07]  /*3df0*/  MOV R130, R127 ;  /* 0x0000007f00827202 */ /* 0x000fce0000000f00 */
[----:B------:R-:W-:Y:S05]  /*3e00*/  WARPSYNC.COLLECTIVE R129, `(.L_x_9758) ;  /* 0x0000000081087348 */ /* 0x000fea0003c00000 */
[----:B------:R0:W1:Y:S02]  /*3e10*/  SHFL.BFLY P6, R128, R130, R131, R132 ;  /* 0x0c00008382807389 */ /* 0x00006400000c0084 */
[----:B01----:R-:W-:Y:S01]  /*3e20*/  ENDCOLLECTIVE ;  /* 0x000000000000791b */ /* 0x003fe20003800000 */
.L_x_9758:
        /* <DEDUP_REMOVED lines=73> */
.L_x_9759:
[----:B------:R-:W-:Y:S01]  /*42c0*/  HFMA2.MMA R131, -RZ, RZ, 0, 1.1920928955078125e-07 ;  /* 0x00000002ff837435 */ /* 0x000fe200000001ff */
[----:B------:R-:W-:-:S05]  /*42d0*/  MOV R122, R128 ;  /* 0x00000080007a7202 */ /* 0x000fca0000000f00 */
[----:B------:R-:W-:-:S05]  /*42e0*/  FADD.FTZ R122, R77, R122 ;  /* 0x0000007a4d7a7221 */ /* 0x000fca0000010000 */
[----:B------:R-:W-:-:S07]  /*42f0*/  MOV R130, R122 ;  /* 0x0000007a00827202 */ /* 0x000fce0000000f00 */
[----:B------:R-:W-:Y:S05]  /*4300*/  WARPSYNC.COLLECTIVE R129, `(.L_x_9760) ;  /* 0x0000000081087348 */ /* 0x000fea0003c00000 */
[----:B------:R0:W1:Y:S02]  /*4310*/  SHFL.BFLY P6, R128, R130, R131, R132 ;  /* 0x0c00008382807389 */ /* 0x00006400000c0084 */
[----:B01----:R-:W-:Y:S01]  /*4320*/  ENDCOLLECTIVE ;  /* 0x000000000000791b */ /* 0x003fe20003800000 */
.L_x_9760:
[----:B------:R-:W-:Y:S01]  /*4330*/  IMAD.MOV.U32 R131, RZ, RZ, 0x4 ;  /* 0x00000004ff837424 */ /* 0x000fe200078e00ff */
[----:B------:R-:W-:-:S05]  /*4340*/  MOV R123, R128 ;  /* 0x00000080007b7202 */ /* 0x000fca0000000f00 */
[----:B------:R-:W-:-:S05]  /*4350*/  FADD.FTZ R123, R122, R123 ;  /* 0x0000007b7a7b7221 */ /* 0x000fca0000010000 */
[----:B------:R-:W-:-:S07]  /*4360*/  MOV R130, R123 ;  /* 0x0000007b00827202 */ /* 0x000fce0000000f00 */
[----:B------:R-:W-:Y:S05]  /*4370*/  WARPSYNC.COLLECTIVE R129, `(.L_x_9761) ;  /* 0x0000000081087348 */ /* 0x000fea0003c00000 */
[----:B------:R0:W1:Y:S02]  /*4380*/  SHFL.BFLY P6, R128, R130, R131, R132 ;  /* 0x0c00008382807389 */ /* 0x00006400000c0084 */
[----:B01----:R-:W-:Y:S01]  /*4390*/  ENDCOLLECTIVE ;  /* 0x000000000000791b */ /* 0x003fe20003800000 */
.L_x_9761:
[----:B------:R-:W-:Y:S01]  /*43a0*/  HFMA2.MMA R131, -RZ, RZ, 0, 4.76837158203125e-07 ;  /* 0x00000008ff837435 */ /* 0x000fe200000001ff */
[----:B------:R-:W-:-:S05]  /*43b0*/  MOV R126, R128 ;  /* 0x00000080007e7202 */ /* 0x000fca0000000f00 */
[----:B------:R-:W-:-:S05]  /*43c0*/  FADD.FTZ R126, R123, R126 ;  /* 0x0000007e7b7e7221 */ /* 0x000fca0000010000 */
[----:B------:R-:W-:-:S07]  /*43d0*/  MOV R130, R126 ;  /* 0x0000007e00827202 */ /* 0x000fce0000000f00 */
[----:B------:R-:W-:Y:S05]  /*43e0*/  WARPSYNC.COLLECTIVE R129, `(.L_x_9762) ;  /* 0x0000000081087348 */ /* 0x000fea0003c00000 */
[----:B------:R0:W1:Y:S02]  /*43f0*/  SHFL.BFLY P6, R128, R130, R131, R132 ;  /* 0x0c00008382807389 */ /* 0x00006400000c0084 */
[----:B01----:R-:W-:Y:S01]  /*4400*/  ENDCOLLECTIVE ;  /* 0x000000000000791b */ /* 0x003fe20003800000 */
.L_x_9762:
[----:B------:R-:W-:Y:S01]  /*4410*/  HFMA2.MMA R131, -RZ, RZ, 0, 9.5367431640625e-07 ;  /* 0x00000010ff837435 */ /* 0x000fe200000001ff */
[----:B------:R-:W-:-:S05]  /*4420*/  MOV R127, R128 ;  /* 0x00000080007f7202 */ /* 0x000fca0000000f00 */
[----:B------:R-:W-:-:S05]  /*4430*/  FADD.FTZ R127, R126, R127 ;  /* 0x0000007f7e7f7221 */ /* 0x000fca0000010000 */
[----:B------:R-:W-:-:S07]  /*4440*/  MOV R130, R127 ;  /* 0x0000007f00827202 */ /* 0x000fce0000000f00 */
[----:B------:R-:W-:Y:S05]  /*4450*/  WARPSYNC.COLLECTIVE R129, `(.L_x_9763) ;  /* 0x0000000081087348 */ /* 0x000fea0003c00000 */
[----:B------:R0:W1:Y:S02]  /*4460*/  SHFL.BFLY P6, R128, R130, R131, R132 ;  /* 0x0c00008382807389 */ /* 0x00006400000c0084 */
[----:B01----:R-:W-:Y:S01]  /*4470*/  ENDCOLLECTIVE ;  /* 0x000000000000791b */ /* 0x003fe20003800000 */
.L_x_9763:
[----:B------:R-:W-:Y:S05]  /*4480*/  BRA `(.L_x_9764) ;  /* 0xffffffe800487947 */ /* 0x000fea000383ffff */
.L_x_9765:
        /* <DEDUP_REMOVED lines=15> */
.L_x_30234:


//--------------------- .text._ZN10layer_norm13ln_fwd_kernelINS_13Kernel_traitsI13__nv_bfloat16S2_fS2_fjLj4096ELj1ELj1ELj4ELj16ENS_18Kernel_traits_baseILj4096ES2_S2_fS2_fjLj128EEEEELb0ELb0ELb1ELb1EEEvNS_9FwdParamsE --------------------------
	.section	.text._ZN10layer_norm13ln_fwd_kernelINS_13Kernel_traitsI13__nv_bfloat16S2_fS2_fjLj4096ELj1ELj1ELj4ELj16ENS_18Kernel_traits_baseILj4096ES2_S2_fS2_fjLj128EEEEELb0ELb0ELb1ELb1EEEvNS_9FwdParamsE,"ax",@progbits
	.align	128
        .global         _ZN10layer_norm13ln_fwd_kernelINS_13Kernel_traitsI13__nv_bfloat16S2_fS2_fjLj4096ELj1ELj1ELj4ELj16ENS_18Kernel_traits_baseILj4096ES2_S2_fS2_fjLj128EEEEELb0ELb0ELb1ELb1EEEvNS_9FwdParamsE
        .type           _ZN10layer_norm13ln_fwd_kernelINS_13Kernel_traitsI13__nv_bfloat16S2_fS2_fjLj4096ELj1ELj1ELj4ELj16ENS_18Kernel_traits_baseILj4096ES2_S2_fS2_fjLj128EEEEELb0ELb0ELb1ELb1EEEvNS_9FwdParamsE,@function
        .size           _ZN10layer_norm13ln_fwd_kernelINS_13Kernel_traitsI13__nv_bfloat16S2_fS2_fjLj4096ELj1ELj1ELj4ELj16ENS_18Kernel_traits_baseILj4096ES2_S2_fS2_fjLj128EEEEELb0ELb0ELb1ELb1EEEvNS_9FwdParamsE,(.L_x_30235 - _ZN10layer_norm13ln_fwd_kernelINS_13Kernel_traitsI13__nv_bfloat16S2_fS2_fjLj4096ELj1ELj1ELj4ELj16ENS_18Kernel_traits_baseILj4096ES2_S2_fS2_fjLj128EEEEELb0ELb0ELb1ELb1EEEvNS_9FwdParamsE)
        .other          _ZN10layer_norm13ln_fwd_kernelINS_13Kernel_traitsI13__nv_bfloat16S2_fS2_fjLj4096ELj1ELj1ELj4ELj16ENS_18Kernel_traits_baseILj4096ES2_S2_fS2_fjLj128EEEEELb0ELb0ELb1ELb1EEEvNS_9FwdParamsE,@"STO_CUDA_ENTRY STV_DEFAULT"
_ZN10layer_norm13ln_fwd_kernelINS_13Kernel_traitsI13__nv_bfloat16S2_fS2_fjLj4096ELj1ELj1ELj4ELj16ENS_18Kernel_traits_baseILj4096ES2_S2_fS2_fjLj128EEEEELb0ELb0ELb1ELb1EEEvNS_9FwdParamsE:
.text._ZN10layer_norm13ln_fwd_kernelINS_13Kernel_traitsI13__nv_bfloat16S2_fS2_fjLj4096ELj1ELj1ELj4ELj16ENS_18Kernel_traits_baseILj4096ES2_S2_fS2_fjLj128EEEEELb0ELb0ELb1ELb1EEEvNS_9FwdParamsE:
        /* <DEDUP_REMOVED lines=24> */
[----:B------:R-:W3:Y:S01]  /*0180*/  LDG.E.128 R24, desc[UR4][R2.64+0x1000] ;  /* 0x0010000402187981 */ /* 0x000ee2000c1e1d00 */
[----:B-----5:R-:W-:Y:S02]  /*0190*/  @!P0 CS2R R12, SRZ ;  /* 0x00000000000c8805 */ /* 0x020fe4000001ff00 */
[----:B------:R-:W-:Y:S02]  /*01a0*/  @!P0 CS2R R6, SRZ ;  /* 0x0000000000068805 */ /* 0x000fe4000001ff00 */
[----:B------:R-:W-:Y:S02]  /*01b0*/  @!P0 CS2R R4, SRZ ;  /* 0x0000000000048805 */ /* 0x000fe4000001ff00 */
[----:B------:R-:W-:-:S02]  /*01c0*/  @!P0 CS2R R28, SRZ ;  /* 0x00000000001c8805 */ /* 0x000fc4000001ff00 */
[----:B------:R-:W-:Y:S02]  /*01d0*/  @!P0 CS2R R14, SRZ ;  /* 0x00000000000e8805 */ /* 0x000fe4000001ff00 */
[----:B------:R-:W-:Y:S02]  /*01e0*/  @!P0 CS2R R32, SRZ ;  /* 0x0000000000208805 */ /* 0x000fe4000001ff00 */
[----:B------:R-:W-:Y:S02]  /*01f0*/  @!P0 CS2R R34, SRZ ;  /* 0x0000000000228805 */ /* 0x000fe4000001ff00 */
[----:B------:R-:W-:Y:S02]  /*0200*/  @!P0 CS2R R30, SRZ ;  /* 0x00000000001e8805 */ /* 0x000fe4000001ff00 */
[C---:B------:R-:W-:Y:S01]  /*0210*/  PRMT R100, R12.reuse, 0x7632, R100 ;  /* 0x000076320c647816 */ /* 0x040fe20000000064 */
[----:B------:R-:W5:Y:S01]  /*0220*/  LDG.E.128 R20, desc[UR4][R2.64] ;  /* 0x0000000402147981 */ /* 0x000f62000c1e1d00 */
[----:B------:R-:W-:Y:S01]  /*0230*/  SHF.L.U32 R80, R12, 0x10, RZ ;  /* 0x000000100c507819 */ /* 0x000fe200000006ff */
[----:B------:R-:W-:Y:S01]  /*0240*/  ULDC.U8 UR6, c[0x0][0x2a0] ;  /* 0x0000a80000067ab9 */ /* 0x000fe20000000000 */
[C---:B------:R-:W-:Y:S01]  /*0250*/  PRMT R85, R7.reuse, 0x7632, R85 ;  /* 0x0000763207557816 */ /* 0x040fe20000000055 */
[----:B------:R0:W5:Y:S01]  /*0260*/  LDG.E.128 R16, desc[UR4][R2.64+0x800] ;  /* 0x0008000402107981 */ /* 0x000162000c1e1d00 */
[----:B------:R-:W-:Y:S01]  /*0270*/  SHF.L.U32 R9, R7, 0x10, RZ ;  /* 0x0000001007097819 */ /* 0x000fe200000006ff */
[----:B------:R-:W-:Y:S01]  /*0280*/  HFMA2.MMA R92, -RZ, RZ, 0, 5.9604644775390625e-08 ;  /* 0x00000001ff5c7435 */ /* 0x000fe200000001ff */
[C---:B------:R-:W-:Y:S01]  /*0290*/  PRMT R88, R4.reuse, 0x7632, R88 ;  /* 0x0000763204587816 */ /* 0x040fe20000000058 */
[----:B------:R-:W-:Y:S01]  /*02a0*/  ULDC UR7, c[0x0][0x29c] ;  /* 0x0000a70000077ab9 */ /* 0x000fe20000000800 */
[----:B------:R-:W-:Y:S01]  /*02b0*/  SHF.L.U32 R12, R4, 0x10, RZ ;  /* 0x00000010040c7819 */ /* 0x000fe200000006ff */
[----:B------:R-:W-:Y:S01]  /*02c0*/  ULDC.64 UR8, c[0x0][0x210] ;  /* 0x0000840000087ab9 */ /* 0x000fe20000000a00 */
[----:B------:R-:W-:-:S02]  /*02d0*/  PRMT R84, R28, 0x7632, R84 ;  /* 0x000076321c547816 */ /* 0x000fc40000000054 */
[----:B------:R-:W-:Y:S02]  /*02e0*/  SHF.L.U32 R8, R28, 0x10, RZ ;  /* 0x000000101c087819 */ /* 0x000fe400000006ff */
[C---:B------:R-:W-:Y:S02]  /*02f0*/  PRMT R82, R29.reuse, 0x7632, R82 ;  /* 0x000076321d527816 */ /* 0x040fe40000000052 */
[----:B------:R-:W-:Y:S02]  /*0300*/  SHF.L.U32 R7, R29, 0x10, RZ ;  /* 0x000000101d077819 */ /* 0x000fe400000006ff */
        /* <DEDUP_REMOVED lines=12> */
[----:B------:R-:W-:Y:S02]  /*03d0*/  SHF.R.U32.HI R102, RZ, 0x5, R81 ;  /* 0x00000005ff667819 */ /* 0x000fe40000011651 */
        /* <DEDUP_REMOVED lines=11> */
[----:B0-----:R-:W-:Y:S02]  /*0490*/  MOV R3, R36 ;  /* 0x0000002400037202 */ /* 0x001fe40000000f00 */
[C---:B------:R-:W-:Y:S02]  /*04a0*/  LOP3.LUT R2, R81.reuse, 0x1f, RZ, 0xc0, !PT ;  /* 0x0000001f51027812 */ /* 0x040fe400078ec0ff */
[----:B------:R-:W-:-:S02]  /*04b0*/  LOP3.LUT R0, R81, 0x7f, RZ, 0xc0, !PT ;  /* 0x0000007f51007812 */ /* 0x000fc400078ec0ff */
        /* <DEDUP_REMOVED lines=17> */
[----:B------:R-:W-:Y:S01]  /*05d0*/  ULDC UR6, c[0x0][0x290] ;  /* 0x0000a40000067ab9 */ /* 0x000fe20000000800 */
[----:B--2---:R-:W-:-:S02]  /*05e0*/  PRMT R107, R72, 0x7632, R107 ;  /* 0x00007632486b7816 */ /* 0x004fc4000000006b */
[C---:B------:R-:W-:Y:S02]  /*05f0*/  PRMT R103, R73.reuse, 0x7632, R103 ;  /* 0x0000763249677816 */ /* 0x040fe40000000067 */
[----:B------:R-:W-:Y:S02]  /*0600*/  PRMT R105, R74, 0x7632, R105 ;  /* 0x000076324a697816 */ /* 0x000fe40000000069 */
[----:B---3--:R-:W-:Y:S02]  /*0610*/  PRMT R109, R26, 0x7632, R109 ;  /* 0x000076321a6d7816 */ /* 0x008fe4000000006d */
        /* <DEDUP_REMOVED lines=9> */
.L_x_9833:
[----:B0-----:R-:W0:Y:S08]  /*06b0*/  LDC.64 R66, c[0x0][0x230] ;  /* 0x00008c00ff427b82 */ /* 0x001e300000000a00 */
[----:B------:R-:W1:Y:S08]  /*06c0*/  LDC.64 R40, c[0x0][0x280] ;  /* 0x0000a000ff287b82 */ /* 0x000e700000000a00 */
[----:B------:R-:W2:Y:S01]  /*06d0*/  LDC R106, c[0x0][0x218] ;  /* 0x00008600ff6a7b82 */ /* 0x000ea20000000800 */
[----:B0-----:R-:W-:-:S07]  /*06e0*/  ISETP.NE.U32.AND P0, PT, R66, RZ, PT ;  /* 0x000000ff4200720c */ /* 0x001fce0003f05070 */
[----:B------:R-:W0:Y:S01]  /*06f0*/  LDC.64 R90, c[0x0][0x238] ;  /* 0x00008e00ff5a7b82 */ /* 0x000e220000000a00 */
[----:B------:R-:W-:Y:S01]  /*0700*/  ISETP.NE.AND.EX P0, PT, R67, RZ, PT, P0 ;  /* 0x000000ff4300720c */ /* 0x000fe20003f05300 */
[----:B-1----:R-:W-:-:S05]  /*0710*/  IMAD.WIDE R42, R3, 0x4, R40 ;  /* 0x00000004032a7825 */ /* 0x002fca00078e0228 */
[----:B------:R-:W3:Y:S01]  /*0720*/  LDG.E R46, desc[UR4][R42.64] ;  /* 0x000000042a2e7981 */ /* 0x000ee2000c1e1900 */
[----:B--2---:R-:W-:-:S06]  /*0730*/  IMAD R40, R3, R106, RZ ;  /* 0x0000006a03287224 */ /* 0x004fcc00078e02ff */
[----:B------:R-:W1:Y:S01]  /*0740*/  @P0 LDC.64 R44, c[0x0][0x230] ;  /* 0x00008c00ff2c0b82 */ /* 0x000e620000000a00 */
[----:B------:R-:W-:-:S04]  /*0750*/  SHF.R.S32.HI R41, RZ, 0x1f, R40 ;  /* 0x0000001fff297819 */ /* 0x000fc80000011428 */
[----:B------:R-:W-:-:S03]  /*0760*/  LEA.HI R41, R41, R40, RZ, 0x3 ;  /* 0x0000002829297211 */ /* 0x000fc600078f18ff */
[----:B------:R-:W2:Y:S01]  /*0770*/  @P0 LDC.64 R48, c[0x0][0x230] ;  /* 0x00008c00ff300b82 */ /* 0x000ea20000000a00 */
[----:B------:R-:W-:-:S07]  /*0780*/  LEA.HI.SX32 R71, R41, R0, 0x1d ;  /* 0x0000000029477211 */ /* 0x000fce00078feaff */
[----:B------:R-:W4:Y:S01]  /*0790*/  LDC.64 R40, c[0x0][0x288] ;  /* 0x0000a200ff287b82 */ /* 0x000f220000000a00 */
[----:B-1----:R-:W-:-:S05]  /*07a0*/  @P0 IMAD.WIDE.U32 R44, R71, 0x20, R44 ;  /* 0x00000020472c0825 */ /* 0x002fca00078e002c */
[----:B------:R-:W3:Y:S04]  /*07b0*/  @P0 LDG.E.128 R28, desc[UR4][R44.64] ;  /* 0x000000042c1c0981 */ /* 0x000ee8000c1e1d00 */
[----:B------:R1:W3:Y:S01]  /*07c0*/  @P0 LDG.E.128 R32, desc[UR4][R44.64+0x10] ;  /* 0x000010042c200981 */ /* 0x0002e2000c1e1d00 */
[----:B------:R-:W-:Y:S01]  /*07d0*/  MOV R93, RZ ;  /* 0x000000ff005d7202 */ /* 0x000fe20000000f00 */
[----:B----4-:R-:W-:-:S05]  /*07e0*/  IMAD.WIDE R40, R3, 0x4, R40 ;  /* 0x0000000403287825 */ /* 0x010fca00078e0228 */
[----:B-----5:R4:W5:Y:S01]  /*07f0*/  LDG.E R104, desc[UR4][R40.64] ;  /* 0x0000000428687981 */ /* 0x020962000c1e1900 */
[C---:B------:R-:W-:Y:S01]  /*0800*/  IADD3 R59, R71.reuse, 0x80, RZ ;  /* 0x00000080473b7810 */ /* 0x040fe20007ffe0ff */
[----:B------:R-:W-:Y:S01]  /*0810*/  BSSY B0, `(.L_x_9766) ;  /* 0x0000029000007945 */ /* 0x000fe20003800000 */
[----:B0-----:R-:W-:-:S04]  /*0820*/  IMAD.WIDE.U32 R52, R71, 0x20, R90 ;  /* 0x0000002047347825 */ /* 0x001fc800078e005a */
[----:B--2---:R-:W-:Y:S01]  /*0830*/  @P0 IMAD.WIDE.U32 R48, R59, 0x20, R48 ;  /* 0x000000203b300825 */ /* 0x004fe200078e0030 */
[C---:B---3--:R-:W-:Y:S02]  /*0840*/  ISETP.GE.AND P5, PT, R46.reuse, 0x1, PT ;  /* 0x000000012e00780c */ /* 0x048fe40003fa6270 */
[----:B------:R-:W-:-:S11]  /*0850*/  ISETP.GT.AND P6, PT, R46, RZ, PT ;  /* 0x000000ff2e00720c */ /* 0x000fd60003fc4270 */
[----:B------:R-:W-:Y:S01]  /*0860*/  @P5 IADD3 R47, R46, -0x1, RZ ;  /* 0xffffffff2e2f5810 */ /* 0x000fe20007ffe0ff */
[----:B------:R-:W0:Y:S01]  /*0870*/  @P5 LDC.64 R42, c[0x0][0x220] ;  /* 0x00008800ff2a5b82 */ /* 0x000e220000000a00 */
[C---:B------:R-:W-:Y:S02]  /*0880*/  @!P6 ISETP.NE.U32.AND P1, PT, R66.reuse, RZ, PT ;  /* 0x000000ff4200e20c */ /* 0x040fe40003f25070 */
[----:B------:R-:W-:Y:S01]  /*0890*/  @!P6 ISETP.NE.U32.AND P3, PT, R66, RZ, PT ;  /* 0x000000ff4200e20c */ /* 0x000fe20003f65070 */
[----:B------:R-:W-:Y:S01]  /*08a0*/  @P5 IMAD R47, R47, R106, RZ ;  /* 0x0000006a2f2f5224 */ /* 0x000fe200078e02ff */
[C---:B------:R-:W-:Y:S02]  /*08b0*/  @!P6 ISETP.NE.AND.EX P1, PT, R67.reuse, RZ, PT, P1 ;  /* 0x000000ff4300e20c */ /* 0x040fe40003f25310 */
[----:B------:R-:W-:Y:S02]  /*08c0*/  @!P6 ISETP.NE.AND.EX P3, PT, R67, RZ, PT, P3 ;  /* 0x000000ff4300e20c */ /* 0x000fe40003f65330 */
[----:B------:R-:W-:-:S02]  /*08d0*/  @P5 SHF.R.S32.HI R46, RZ, 0x1f, R47 ;  /* 0x0000001fff2e5819 */ /* 0x000fc4000001142f */
[----:B------:R-:W-:Y:S02]  /*08e0*/  @!P6 ISETP.NE.U32.AND P2, PT, R66, RZ, PT ;  /* 0x000000ff4200e20c */ /* 0x000fe40003f45070 */
[----:B------:R-:W-:Y:S02]  /*08f0*/  @P5 LEA.HI R47, R46, R47, RZ, 0x3 ;  /* 0x0000002f2e2f5211 */ /* 0x000fe400078f18ff */
[----:B------:R-:W-:Y:S02]  /*0900*/  @!P6 ISETP.NE.AND.EX P2, PT, R67, RZ, PT, P2 ;  /* 0x000000ff4300e20c */ /* 0x000fe40003f45320 */
[----:B------:R-:W-:Y:S02]  /*0910*/  @P5 LEA.HI.SX32 R93, R47, R0, 0x1d ;  /* 0x000000002f5d5211 */ /* 0x000fe400078feaff */
[----:B-1----:R-:W-:Y:S02]  /*0920*/  @!P6 FSEL R45, R29, RZ, P1 ;  /* 0x000000ff1d2de208 */ /* 0x002fe40000800000 */
[----:B------:R-:W-:-:S02]  /*0930*/  @!P6 FSEL R46, R30, RZ, P3 ;  /* 0x000000ff1e2ee208 */ /* 0x000fc40001800000 */
[C---:B------:R-:W-:Y:S01]  /*0940*/  @!P6 ISETP.NE.U32.AND P1, PT, R66.reuse, RZ, PT ;  /* 0x000000ff4200e20c */ /* 0x040fe20003f25070 */
[----:B0-----:R-:W-:Y:S01]  /*0950*/  @P5 IMAD.WIDE.U32 R42, R93, 0x10, R42 ;  /* 0x000000105d2a5825 */ /* 0x001fe200078e002a */
[----:B------:R-:W-:Y:S02]  /*0960*/  @!P6 ISETP.NE.U32.AND P3, PT, R66, RZ, PT ;  /* 0x000000ff4200e20c */ /* 0x000fe40003f65070 */
[C---:B------:R-:W-:Y:S02]  /*0970*/  @!P6 ISETP.NE.AND.EX P1, PT, R67.reuse, RZ, PT, P1 ;  /* 0x000000ff4300e20c */ /* 0x040fe40003f25310 */
[----:B------:R-:W-:Y:S01]  /*0980*/  @!P6 ISETP.NE.AND.EX P3, PT, R67, RZ, PT, P3 ;  /* 0x000000ff4300e20c */ /* 0x000fe20003f65330 */
[----:B------:R0:W5:Y:S01]  /*0990*/  @P5 LDG.E.128 R36, desc[UR4][R42.64] ;  /* 0x000000042a245981 */ /* 0x000162000c1e1d00 */
[----:B------:R-:W-:Y:S02]  /*09a0*/  @!P6 FSEL R47, R31, RZ, P2 ;  /* 0x000000ff1f2fe208 */ /* 0x000fe40001000000 */
[----:B----4-:R-:W-:-:S02]  /*09b0*/  @!P6 FSEL R40, R32, RZ, P1 ;  /* 0x000000ff2028e208 */ /* 0x010fc40000800000 */
[----:B------:R-:W-:Y:S02]  /*09c0*/  @!P6 FSEL R41, R33, RZ, P3 ;  /* 0x000000ff2129e208 */ /* 0x000fe40001800000 */
[C---:B------:R-:W-:Y:S02]  /*09d0*/  @!P6 ISETP.NE.U32.AND P2, PT, R66.reuse, RZ, PT ;  /* 0x000000ff4200e20c */ /* 0x040fe40003f45070 */
[C---:B------:R-:W-:Y:S02]  /*09e0*/  @!P6 ISETP.NE.U32.AND P1, PT, R66.reuse, RZ, PT ;  /* 0x000000ff4200e20c */ /* 0x040fe40003f25070 */
[----:B------:R-:W-:Y:S02]  /*09f0*/  @!P6 ISETP.NE.U32.AND P3, PT, R66, RZ, PT ;  /* 0x000000ff4200e20c */ /* 0x000fe40003f65070 */
[C---:B------:R-:W-:Y:S02]  /*0a00*/  @!P6 ISETP.NE.AND.EX P2, PT, R67.reuse, RZ, PT, P2 ;  /* 0x000000ff4300e20c */ /* 0x040fe40003f45320 */
[----:B------:R-:W-:-:S02]  /*0a10*/  @!P6 ISETP.NE.AND.EX P1, PT, R67, RZ, PT, P1 ;  /* 0x000000ff4300e20c */ /* 0x000fc40003f25310 */
[----:B------:R-:W-:Y:S02]  /*0a20*/  @!P6 ISETP.NE.AND.EX P3, PT, R67, RZ, PT, P3 ;  /* 0x000000ff4300e20c */ /* 0x000fe40003f65330 */
[----:B0-----:R-:W-:Y:S02]  /*0a30*/  @!P6 FSEL R42, R34, RZ, P1 ;  /* 0x000000ff222ae208 */ /* 0x001fe40000800000 */
[----:B------:R-:W-:Y:S02]  /*0a40*/  @!P6 FSEL R43, R35, RZ, P3 ;  /* 0x000000ff232be208 */ /* 0x000fe40001800000 */
[----:B------:R-:W-:Y:S01]  /*0a50*/  @!P6 FSEL R44, R28, RZ, P2 ;  /* 0x000000ff1c2ce208 */ /* 0x000fe20001000000 */
[----:B------:R-:W-:Y:S06]  /*0a60*/  @!P6 BRA `(.L_x_9767) ;  /* 0x00000000000ce947 */ /* 0x000fec0003800000 */
[----:B-----5:R-:W-:-:S05]  /*0a70*/  SHF.L.U32 R44, R36, 0x10, RZ ;  /* 0x00000010242c7819 */ /* 0x020fca00000006ff */
[----:B------:R-:W-:-:S04]  /*0a80*/  FMUL.FTZ R44, R44, UR7 ;  /* 0x000000072c2c7c20 */ /* 0x000fc80008410000 */
[----:B------:R-:W-:-:S07]  /*0a90*/  @P0 FADD.FTZ R44, R28, R44 ;  /* 0x0000002c1c2c0221 */ /* 0x000fce0000010000 */
.L_x_9767:
[----:B------:R-:W-:Y:S05]  /*0aa0*/  BSYNC B0 ;  /* 0x0000000000007941 */ /* 0x000fea0003800000 */
.L_x_9766:
[----:B------:R-:W-:Y:S04]  /*0ab0*/  BSSY B0, `(.L_x_9768) ;  /* 0x0000006000007945 */ /* 0x000fe80003800000 */
[----:B------:R-:W-:Y:S05]  /*0ac0*/  @!P6 BRA `(.L_x_9769) ;  /* 0x000000000010e947 */ /* 0x000fea0003800000 */
[----:B-----5:R-:W-:-:S04]  /*0ad0*/  PRMT R45, R36, 0x7632, R45 ;  /* 0x00007632242d7816 */ /* 0x020fc8000000002d */
[----:B------:R-:W-:-:S05]  /*0ae0*/  SHF.L.U32 R45, R45, 0x10, RZ ;  /* 0x000000102d2d7819 */ /* 0x000fca00000006ff */
[----:B------:R-:W-:-:S04]  /*0af0*/  FMUL.FTZ R45, R45, UR7 ;  /* 0x000000072d2d7c20 */ /* 0x000fc80008410000 */
[----:B------:R-:W-:-:S07]  /*0b00*/  @P0 FADD.FTZ R45, R29, R45 ;  /* 0x0000002d1d2d0221 */ /* 0x000fce0000010000 */
.L_x_9769:
[----:B------:R-:W-:Y:S05]  /*0b10*/  BSYNC B0 ;  /* 0x0000000000007941 */ /* 0x000fea0003800000 */
.L_x_9768:
[----:B------:R-:W-:Y:S04]  /*0b20*/  BSSY B0, `(.L_x_9770) ;  /* 0x0000005000007945 */ /* 0x000fe80003800000 */
[----:B------:R-:W-:Y:S05]  /*0b30*/  @!P6 BRA `(.L_x_9771) ;  /* 0x00000000000ce947 */ /* 0x000fea0003800000 */
[----:B-----5:R-:W-:-:S05]  /*0b40*/  SHF.L.U32 R46, R37, 0x10, RZ ;  /* 0x00000010252e7819 */ /* 0x020fca00000006ff */
[----:B------:R-:W-:-:S04]  /*0b50*/  FMUL.FTZ R46, R46, UR7 ;  /* 0x000000072e2e7c20 */ /* 0x000fc80008410000 */
[----:B------:R-:W-:-:S07]  /*0b60*/  @P0 FADD.FTZ R46, R30, R46 ;  /* 0x0000002e1e2e0221 */ /* 0x000fce0000010000 */
.L_x_9771:
[----:B------:R-:W-:Y:S05]  /*0b70*/  BSYNC B0 ;  /* 0x0000000000007941 */ /* 0x000fea0003800000 */
.L_x_9770:
[----:B------:R-:W-:Y:S04]  /*0b80*/  BSSY B0, `(.L_x_9772) ;  /* 0x0000006000007945 */ /* 0x000fe80003800000 */
[----:B------:R-:W-:Y:S05]  /*0b90*/  @!P6 BRA `(.L_x_9773) ;  /* 0x000000000010e947 */ /* 0x000fea0003800000 */
[----:B-----5:R-:W-:-:S04]  /*0ba0*/  PRMT R47, R37, 0x7632, R47 ;  /* 0x00007632252f7816 */ /* 0x020fc8000000002f */
[----:B------:R-:W-:-:S05]  /*0bb0*/  SHF.L.U32 R47, R47, 0x10, RZ ;  /* 0x000000102f2f7819 */ /* 0x000fca00000006ff */
[----:B------:R-:W-:-:S04]  /*0bc0*/  FMUL.FTZ R47, R47, UR7 ;  /* 0x000000072f2f7c20 */ /* 0x000fc80008410000 */
[----:B------:R-:W-:-:S07]  /*0bd0*/  @P0 FADD.FTZ R47, R31, R47 ;  /* 0x0000002f1f2f0221 */ /* 0x000fce0000010000 */
.L_x_9773:
[----:B------:R-:W-:Y:S05]  /*0be0*/  BSYNC B0 ;  /* 0x0000000000007941 */ /* 0x000fea0003800000 */
.L_x_9772:
[----:B------:R-:W-:Y:S04]  /*0bf0*/  BSSY B0, `(.L_x_9774) ;  /* 0x0000005000007945 */ /* 0x000fe80003800000 */
[----:B------:R-:W-:Y:S05]  /*0c00*/  @!P6 BRA `(.L_x_9775) ;  /* 0x00000000000ce947 */ /* 0x000fea0003800000 */
[----:B-----5:R-:W-:-:S05]  /*0c10*/  SHF.L.U32 R40, R38, 0x10, RZ ;  /* 0x0000001026287819 */ /* 0x020fca00000006ff */
[----:B------:R-:W-:-:S04]  /*0c20*/  FMUL.FTZ R40, R40, UR7 ;  /* 0x0000000728287c20 */ /* 0x000fc80008410000 */
[----:B------:R-:W-:-:S07]  /*0c30*/  @P0 FADD.FTZ R40, R32, R40 ;  /* 0x0000002820280221 */ /* 0x000fce0000010000 */
.L_x_9775:
[----:B------:R-:W-:Y:S05]  /*0c40*/  BSYNC B0 ;  /* 0x0000000000007941 */ /* 0x000fea0003800000 */
.L_x_9774:
[----:B------:R-:W-:Y:S04]  /*0c50*/  BSSY B0, `(.L_x_9776) ;  /* 0x0000006000007945 */ /* 0x000fe80003800000 */
[----:B------:R-:W-:Y:S05]  /*0c60*/  @!P6 BRA `(.L_x_9777) ;  /* 0x000000000010e947 */ /* 0x000fea0003800000 */
[----:B-----5:R-:W-:-:S04]  /*0c70*/  PRMT R41, R38, 0x7632, R41 ;  /* 0x0000763226297816 */ /* 0x020fc80000000029 */
[----:B------:R-:W-:-:S05]  /*0c80*/  SHF.L.U32 R41, R41, 0x10, RZ ;  /* 0x0000001029297819 */ /* 0x000fca00000006ff */
[----:B------:R-:W-:-:S04]  /*0c90*/  FMUL.FTZ R41, R41, UR7 ;  /* 0x0000000729297c20 */ /* 0x000fc80008410000 */
[----:B------:R-:W-:-:S07]  /*0ca0*/  @P0 FADD.FTZ R41, R33, R41 ;  /* 0x0000002921290221 */ /* 0x000fce0000010000 */
.L_x_9777:
[----:B------:R-:W-:Y:S05]  /*0cb0*/  BSYNC B0 ;  /* 0x0000000000007941 */ /* 0x000fea0003800000 */
.L_x_9776:
[----:B------:R-:W-:Y:S04]  /*0cc0*/  BSSY B0, `(.L_x_9778) ;  /* 0x0000005000007945 */ /* 0x000fe80003800000 */
[----:B------:R-:W-:Y:S05]  /*0cd0*/  @!P6 BRA `(.L_x_9779) ;  /* 0x00000000000ce947 */ /* 0x000fea0003800000 */
[----:B-----5:R-:W-:-:S05]  /*0ce0*/  SHF.L.U32 R42, R39, 0x10, RZ ;  /* 0x00000010272a7819 */ /* 0x020fca00000006ff */
[----:B------:R-:W-:-:S04]  /*0cf0*/  FMUL.FTZ R42, R42, UR7 ;  /* 0x000000072a2a7c20 */ /* 0x000fc80008410000 */
[----:B------:R-:W-:-:S07]  /*0d00*/  @P0 FADD.FTZ R42, R34, R42 ;  /* 0x0000002a222a0221 */ /* 0x000fce0000010000 */
.L_x_9779:
[----:B------:R-:W-:Y:S05]  /*0d10*/  BSYNC B0 ;  /* 0x0000000000007941 */ /* 0x000fea0003800000 */
.L_x_9778:
[----:B------:R-:W-:Y:S04]  /*0d20*/  BSSY B0, `(.L_x_9780) ;  /* 0x0000006000007945 */ /* 0x000fe80003800000 */
[----:B------:R-:W-:Y:S05]  /*0d30*/  @!P6 BRA `(.L_x_9781) ;  /* 0x000000000010e947 */ /* 0x000fea0003800000 */
[----:B-----5:R-:W-:-:S04]  /*0d40*/  PRMT R43, R39, 0x7632, R43 ;  /* 0x00007632272b7816 */ /* 0x020fc8000000002b */
[----:B------:R-:W-:-:S05]  /*0d50*/  SHF.L.U32 R43, R43, 0x10, RZ ;  /* 0x000000102b2b7819 */ /* 0x000fca00000006ff */
[----:B------:R-:W-:-:S04]  /*0d60*/  FMUL.FTZ R43, R43, UR7 ;  /* 0x000000072b2b7c20 */ /* 0x000fc80008410000 */
[----:B------:R-:W-:-:S07]  /*0d70*/  @P0 FADD.FTZ R43, R35, R43 ;  /* 0x0000002b232b0221 */ /* 0x000fce0000010000 */
.L_x_9781:
[----:B------:R-:W-:Y:S05]  /*0d80*/  BSYNC B0 ;  /* 0x0000000000007941 */ /* 0x000fea0003800000 */
.L_x_9780:
[----:B------:R-:W-:Y:S01]  /*0d90*/  STG.E.128 desc[UR4][R52.64], R44 ;  /* 0x0000002c34007986 */ /* 0x000fe2000c101d04 */
[----:B------:R-:W0:Y:S03]  /*0da0*/  @P5 LDC.64 R50, c[0x0][0x220] ;  /* 0x00008800ff325b82 */ /* 0x000e260000000a00 */
[----:B------:R1:W-:Y:S04]  /*0db0*/  STG.E.128 desc[UR4][R52.64+0x10], R40 ;  /* 0x0000102834007986 */ /* 0x0003e8000c101d04 */
[----:B------:R-:W1:Y:S01]  /*0dc0*/  @P0 LDG.E.128 R28, desc[UR4][R48.64] ;  /* 0x00000004301c0981 */ /* 0x000e62000c1e1d00 */
[C---:B------:R-:W-:Y:S01]  /*0dd0*/  @!P6 ISETP.NE.U32.AND P2, PT, R66.reuse, RZ, PT ;  /* 0x000000ff4200e20c */ /* 0x040fe20003f45070 */
[----:B------:R-:W2:Y:S02]  /*0de0*/  @P0 LDC.64 R56, c[0x0][0x230] ;  /* 0x00008c00ff380b82 */ /* 0x000ea40000000a00 */
[----:B------:R-:W3:Y:S01]  /*0df0*/  @P0 LDG.E.128 R32, desc[UR4][R48.64+0x10] ;  /* 0x0000100430200981 */ /* 0x000ee2000c1e1d00 */
[----:B------:R-:W-:-:S02]  /*0e00*/  @!P6 ISETP.NE.U32.AND P3, PT, R66, RZ, PT ;  /* 0x000000ff4200e20c */ /* 0x000fc40003f65070 */
[C---:B------:R-:W-:Y:S02]  /*0e10*/  @!P6 ISETP.NE.AND.EX P2, PT, R67.reuse, RZ, PT, P2 ;  /* 0x000000ff4300e20c */ /* 0x040fe40003f45320 */
[----:B------:R-:W-:Y:S02]  /*0e20*/  @!P6 ISETP.NE.AND.EX P3, PT, R67, RZ, PT, P3 ;  /* 0x000000ff4300e20c */ /* 0x000fe40003f65330 */
[----:B------:R-:W-:Y:S02]  /*0e30*/  @!P6 ISETP.NE.U32.AND P1, PT, R66, RZ, PT ;  /* 0x000000ff4200e20c */ /* 0x000fe40003f25070 */
[----:B------:R-:W-:Y:S02]  /*0e40*/  @P5 IADD3 R55, R93, 0x80, RZ ;  /* 0x000000805d375810 */ /* 0x000fe40007ffe0ff */
[----:B------:R-:W-:-:S03]  /*0e50*/  @!P6 ISETP.NE.AND.EX P1, PT, R67, RZ, PT, P1 ;  /* 0x000000ff4300e20c */ /* 0x000fc60003f25310 */
[----:B0-----:R-:W-:Y:S01]  /*0e60*/  @P5 IMAD.WIDE.U32 R50, R55, 0x10, R50 ;  /* 0x0000001037325825 */ /* 0x001fe200078e0032 */
[----:B------:R-:W-:Y:S01]  /*0e70*/  IADD3 R115, R71, 0x100, RZ ;  /* 0x0000010047737810 */ /* 0x000fe20007ffe0ff */
[----:B------:R-:W-:Y:S02]  /*0e80*/  BSSY B0, `(.L_x_9782) ;  /* 0x000001a000007945 */ /* 0x000fe40003800000 */
[----:B------:R-:W-:Y:S01]  /*0e90*/  IMAD.WIDE.U32 R58, R59, 0x20, R90 ;  /* 0x000000203b3a7825 */ /* 0x000fe200078e005a */
[----:B-----5:R0:W5:Y:S03]  /*0ea0*/  @P5 LDG.E.128 R36, desc[UR4][R50.64] ;  /* 0x0000000432245981 */ /* 0x020166000c1e1d00 */
[----:B--2---:R-:W-:Y:S01]  /*0eb0*/  @P0 IMAD.WIDE.U32 R56, R115, 0x20, R56 ;  /* 0x0000002073380825 */ /* 0x004fe200078e0038 */
[----:B-1----:R-:W-:Y:S02]  /*0ec0*/  @!P6 FSEL R53, R29, RZ, P2 ;  /* 0x000000ff1d35e208 */ /* 0x002fe40001000000 */
[----:B------:R-:W-:-:S02]  /*0ed0*/  @!P6 FSEL R54, R30, RZ, P3 ;  /* 0x000000ff1e36e208 */ /* 0x000fc40001800000 */
[C---:B------:R-:W-:Y:S02]  /*0ee0*/  @!P6 ISETP.NE.U32.AND P2, PT, R66.reuse, RZ, PT ;  /* 0x000000ff4200e20c */ /* 0x040fe40003f45070 */
[----:B------:R-:W-:Y:S02]  /*0ef0*/  @!P6 ISETP.NE.U32.AND P3, PT, R66, RZ, PT ;  /* 0x000000ff4200e20c */ /* 0x000fe40003f65070 */
[C---:B------:R-:W-:Y:S02]  /*0f00*/  @!P6 ISETP.NE.AND.EX P2, PT, R67.reuse, RZ, PT, P2 ;  /* 0x000000ff4300e20c */ /* 0x040fe40003f45320 */
[----:B------:R-:W-:Y:S02]  /*0f10*/  @!P6 ISETP.NE.AND.EX P3, PT, R67, RZ, PT, P3 ;  /* 0x000000ff4300e20c */ /* 0x000fe40003f65330 */
[----:B------:R-:W-:Y:S02]  /*0f20*/  @!P6 FSEL R55, R31, RZ, P1 ;  /* 0x000000ff1f37e208 */ /* 0x000fe40000800000 */
[----:B---3--:R-:W-:-:S02]  /*0f30*/  @!P6 FSEL R48, R32, RZ, P2 ;  /* 0x000000ff2030e208 */ /* 0x008fc40001000000 */
        /* <DEDUP_REMOVED lines=14> */
.L_x_9783:
[----:B------:R-:W-:Y:S05]  /*1020*/  BSYNC B0 ;  /* 0x0000000000007941 */ /* 0x000fea0003800000 */
.L_x_9782:
[----:B------:R-:W-:Y:S04]  /*1030*/  BSSY B0, `(.L_x_9784) ;  /* 0x0000006000007945 */ /* 0x000fe80003800000 */
[----:B------:R-:W-:Y:S05]  /*1040*/  @!P6 BRA `(.L_x_9785) ;  /* 0x000000000010e947 */ /* 0x000fea0003800000 */
[----:B-----5:R-:W-:-:S04]  /*1050*/  PRMT R53, R36, 0x7632, R53 ;  /* 0x0000763224357816 */ /* 0x020fc80000000035 */
[----:B------:R-:W-:-:S05]  /*1060*/  SHF.L.U32 R53, R53, 0x10, RZ ;  /* 0x0000001035357819 */ /* 0x000fca00000006ff */
[----:B------:R-:W-:-:S04]  /*1070*/  FMUL.FTZ R53, R53, UR7 ;  /* 0x0000000735357c20 */ /* 0x000fc80008410000 */
[----:B------:R-:W-:-:S07]  /*1080*/  @P0 FADD.FTZ R53, R29, R53 ;  /* 0x000000351d350221 */ /* 0x000fce0000010000 */
.L_x_9785:
[----:B------:R-:W-:Y:S05]  /*1090*/  BSYNC B0 ;  /* 0x0000000000007941 */ /* 0x000fea0003800000 */
.L_x_9784:
[----:B------:R-:W-:Y:S04]  /*10a0*/  BSSY B0, `(.L_x_9786) ;  /* 0x0000005000007945 */ /* 0x000fe80003800000 */
[----:B------:R-:W-:Y:S05]  /*10b0*/  @!P6 BRA `(.L_x_9787) ;  /* 0x00000000000ce947 */ /* 0x000fea0003800000 */
[----:B-----5:R-:W-:-:S05]  /*10c0*/  SHF.L.U32 R54, R37, 0x10, RZ ;  /* 0x0000001025367819 */ /* 0x020fca00000006ff */
[----:B------:R-:W-:-:S04]  /*10d0*/  FMUL.FTZ R54, R54, UR7 ;  /* 0x0000000736367c20 */ /* 0x000fc80008410000 */
[----:B------:R-:W-:-:S07]  /*10e0*/  @P0 FADD.FTZ R54, R30, R54 ;  /* 0x000000361e360221 */ /* 0x000fce0000010000 */
.L_x_9787:
[----:B------:R-:W-:Y:S05]  /*10f0*/  BSYNC B0 ;  /* 0x0000000000007941 */ /* 0x000fea0003800000 */
.L_x_9786:
[----:B------:R-:W-:Y:S04]  /*1100*/  BSSY B0, `(.L_x_9788) ;  /* 0x0000006000007945 */ /* 0x000fe80003800000 */
[----:B------:R-:W-:Y:S05]  /*1110*/  @!P6 BRA `(.L_x_9789) ;  /* 0x000000000010e947 */ /* 0x000fea0003800000 */
[----:B-----5:R-:W-:-:S04]  /*1120*/  PRMT R55, R37, 0x7632, R55 ;  /* 0x0000763225377816 */ /* 0x020fc80000000037 */
[----:B------:R-:W-:-:S05]  /*1130*/  SHF.L.U32 R55, R55, 0x10, RZ ;  /* 0x0000001037377819 */ /* 0x000fca00000006ff */
[----:B------:R-:W-:-:S04]  /*1140*/  FMUL.FTZ R55, R55, UR7 ;  /* 0x0000000737377c20 */ /* 0x000fc80008410000 */
[----:B------:R-:W-:-:S07]  /*1150*/  @P0 FADD.FTZ R55, R31, R55 ;  /* 0x000000371f370221 */ /* 0x000fce0000010000 */
.L_x_9789:
[----:B------:R-:W-:Y:S05]  /*1160*/  BSYNC B0 ;  /* 0x0000000000007941 */ /* 0x000fea0003800000 */
.L_x_9788:
[----:B------:R-:W-:Y:S04]  /*1170*/  BSSY B0, `(.L_x_9790) ;  /* 0x0000005000007945 */ /* 0x000fe80003800000 */
[----:B------:R-:W-:Y:S05]  /*1180*/  @!P6 BRA `(.L_x_9791) ;  /* 0x00000000000ce947 */ /* 0x000fea0003800000 */
[----:B-----5:R-:W-:-:S05]  /*1190*/  SHF.L.U32 R48, R38, 0x10, RZ ;  /* 0x0000001026307819 */ /* 0x020fca00000006ff */
[----:B------:R-:W-:-:S04]  /*11a0*/  FMUL.FTZ R48, R48, UR7 ;  /* 0x0000000730307c20 */ /* 0x000fc80008410000 */
[----:B------:R-:W-:-:S07]  /*11b0*/  @P0 FADD.FTZ R48, R32, R48 ;  /* 0x0000003020300221 */ /* 0x000fce0000010000 */
.L_x_9791:
[----:B------:R-:W-:Y:S05]  /*11c0*/  BSYNC B0 ;  /* 0x0000000000007941 */ /* 0x000fea0003800000 */
.L_x_9790:
[----:B------:R-:W-:Y:S04]  /*11d0*/  BSSY B0, `(.L_x_9792) ;  /* 0x0000006000007945 */ /* 0x000fe80003800000 */
[----:B------:R-:W-:Y:S05]  /*11e0*/  @!P6 BRA `(.L_x_9793) ;  /* 0x000000000010e947 */ /* 0x000fea0003800000 */
[----:B-----5:R-:W-:-:S04]  /*11f0*/  PRMT R49, R38, 0x7632, R49 ;  /* 0x0000763226317816 */ /* 0x020fc80000000031 */
[----:B------:R-:W-:-:S05]  /*1200*/  SHF.L.U32 R49, R49, 0x10, RZ ;  /* 0x0000001031317819 */ /* 0x000fca00000006ff */
[----:B------:R-:W-:-:S04]  /*1210*/  FMUL.FTZ R49, R49, UR7 ;  /* 0x0000000731317c20 */ /* 0x000fc80008410000 */
[----:B------:R-:W-:-:S07]  /*1220*/  @P0 FADD.FTZ R49, R33, R49 ;  /* 0x0000003121310221 */ /* 0x000fce0000010000 */
.L_x_9793:
[----:B------:R-:W-:Y:S05]  /*1230*/  BSYNC B0 ;  /* 0x0000000000007941 */ /* 0x000fea0003800000 */
.L_x_9792:
[----:B------:R-:W-:Y:S04]  /*1240*/  BSSY B0, `(.L_x_9794) ;  /* 0x0000005000007945 */ /* 0x000fe80003800000 */
[----:B------:R-:W-:Y:S05]  /*1250*/  @!P6 BRA `(.L_x_9795) ;  /* 0x00000000000ce947 */ /* 0x000fea0003800000 */
[----:B-----5:R-:W-:-:S05]  /*1260*/  SHF.L.U32 R50, R39, 0x10, RZ ;  /* 0x0000001027327819 */ /* 0x020fca00000006ff */
[----:B------:R-:W-:-:S04]  /*1270*/  FMUL.FTZ R50, R50, UR7 ;  /* 0x0000000732327c20 */ /* 0x000fc80008410000 */
[----:B------:R-:W-:-:S07]  /*1280*/  @P0 FADD.FTZ R50, R34, R50 ;  /* 0x0000003222320221 */ /* 0x000fce0000010000 */
.L_x_9795:
[----:B------:R-:W-:Y:S05]  /*1290*/  BSYNC B0 ;  /* 0x0000000000007941 */ /* 0x000fea0003800000 */
.L_x_9794:
[----:B------:R-:W-:Y:S04]  /*12a0*/  BSSY B0, `(.L_x_9796) ;  /* 0x0000006000007945 */ /* 0x000fe80003800000 */
[----:B------:R-:W-:Y:S05]  /*12b0*/  @!P6 BRA `(.L_x_9797) ;  /* 0x000000000010e947 */ /* 0x000fea0003800000 */
[----:B-----5:R-:W-:-:S04]  /*12c0*/  PRMT R51, R39, 0x7632, R51 ;  /* 0x0000763227337816 */ /* 0x020fc80000000033 */
[----:B------:R-:W-:-:S05]  /*12d0*/  SHF.L.U32 R51, R51, 0x10, RZ ;  /* 0x0000001033337819 */ /* 0x000fca00000006ff */
[----:B------:R-:W-:-:S04]  /*12e0*/  FMUL.FTZ R51, R51, UR7 ;  /* 0x0000000733337c20 */ /* 0x000fc80008410000 */
[----:B------:R-:W-:-:S07]  /*12f0*/  @P0 FADD.FTZ R51, R35, R51 ;  /* 0x0000003323330221 */ /* 0x000fce0000010000 */
.L_x_9797:
[----:B------:R-:W-:Y:S05]  /*1300*/  BSYNC B0 ;  /* 0x0000000000007941 */ /* 0x000fea0003800000 */
.L_x_9796:
[----:B------:R-:W-:Y:S01]  /*1310*/  STG.E.128 desc[UR4][R58.64], R52 ;  /* 0x000000343a007986 */ /* 0x000fe2000c101d04 */
[----:B------:R-:W0:Y:S03]  /*1320*/  @P5 LDC.64 R60, c[0x0][0x220] ;  /* 0x00008800ff3c5b82 */ /* 0x000e260000000a00 */
[----:B------:R1:W-:Y:S04]  /*1330*/  STG.E.128 desc[UR4][R58.64+0x10], R48 ;  /* 0x000010303a007986 */ /* 0x0003e8000c101d04 */
[----:B------:R-:W2:Y:S01]  /*1340*/  @P0 LDG.E.128 R28, desc[UR4][R56.64] ;  /* 0x00000004381c0981 */ /* 0x000ea2000c1e1d00 */
[C---:B------:R-:W-:Y:S01]  /*1350*/  @!P6 ISETP.NE.U32.AND P2, PT, R66.reuse, RZ, PT ;  /* 0x000000ff4200e20c */ /* 0x040fe20003f45070 */
[----:B------:R-:W3:Y:S02]  /*1360*/  @P0 LDC.64 R64, c[0x0][0x230] ;  /* 0x00008c00ff400b82 */ /* 0x000ee40000000a00 */
[----:B------:R-:W4:Y:S01]  /*1370*/  @P0 LDG.E.128 R32, desc[UR4][R56.64+0x10] ;  /* 0x0000100438200981 */ /* 0x000f22000c1e1d00 */
[----:B------:R-:W-:-:S02]  /*1380*/  @!P6 ISETP.NE.U32.AND P3, PT, R66, RZ, PT ;  /* 0x000000ff4200e20c */ /* 0x000fc40003f65070 */
[----:B------:R-:W-:Y:S02]  /*1390*/  @P5 IADD3 R69, R93, 0x100, RZ ;  /* 0x000001005d455810 */ /* 0x000fe40007ffe0ff */
[C---:B------:R-:W-:Y:S02]  /*13a0*/  @!P6 ISETP.NE.AND.EX P2, PT, R67.reuse, RZ, PT, P2 ;  /* 0x000000ff4300e20c */ /* 0x040fe40003f45320 */
[----:B------:R-:W-:Y:S02]  /*13b0*/  @!P6 ISETP.NE.AND.EX P3, PT, R67, RZ, PT, P3 ;  /* 0x000000ff4300e20c */ /* 0x000fe40003f65330 */
[----:B------:R-:W-:Y:S01]  /*13c0*/  @!P6 ISETP.NE.U32.AND P1, PT, R66, RZ, PT ;  /* 0x000000ff4200e20c */ /* 0x000fe20003f25070 */
[----:B0-----:R-:W-:-:S03]  /*13d0*/  @P5 IMAD.WIDE.U32 R68, R69, 0x10, R60 ;  /* 0x0000001045445825 */ /* 0x001fc600078e003c */
[----:B------:R-:W-:Y:S02]  /*13e0*/  @!P6 ISETP.NE.AND.EX P1, PT, R67, RZ, PT, P1 ;  /* 0x000000ff4300e20c */ /* 0x000fe40003f25310 */
[----:B------:R-:W-:Y:S01]  /*13f0*/  IADD3 R113, R71, 0x180, RZ ;  /* 0x0000018047717810 */ /* 0x000fe20007ffe0ff */
[----:B------:R-:W-:Y:S01]  /*1400*/  BSSY B0, `(.L_x_9798) ;  /* 0x000001a000007945 */ /* 0x000fe20003800000 */
[----:B-----5:R0:W5:Y:S03]  /*1410*/  @P5 LDG.E.128 R36, desc[UR4][R68.64] ;  /* 0x0000000444245981 */ /* 0x020166000c1e1d00 */
[----:B---3--:R-:W-:-:S04]  /*1420*/  @P0 IMAD.WIDE.U32 R64, R113, 0x20, R64 ;  /* 0x0000002071400825 */ /* 0x008fc800078e0040 */
[----:B0-----:R-:W-:Y:S01]  /*1430*/  IMAD.WIDE.U32 R68, R115, 0x20, R90 ;  /* 0x0000002073447825 */ /* 0x001fe200078e005a */
[----:B--2---:R-:W-:Y:S02]  /*1440*/  @!P6 FSEL R61, R29, RZ, P2 ;  /* 0x000000ff1d3de208 */ /* 0x004fe40001000000 */
[----:B------:R-:W-:Y:S02]  /*1450*/  @!P6 FSEL R62, R30, RZ, P3 ;  /* 0x000000ff1e3ee208 */ /* 0x000fe40001800000 */
[C---:B------:R-:W-:Y:S02]  /*1460*/  @!P6 ISETP.NE.U32.AND P2, PT, R66.reuse, RZ, PT ;  /* 0x000000ff4200e20c */ /* 0x040fe40003f45070 */
[----:B------:R-:W-:Y:S02]  /*1470*/  @!P6 ISETP.NE.U32.AND P3, PT, R66, RZ, PT ;  /* 0x000000ff4200e20c */ /* 0x000fe40003f65070 */
[C---:B------:R-:W-:Y:S02]  /*1480*/  @!P6 ISETP.NE.AND.EX P2, PT, R67.reuse, RZ, PT, P2 ;  /* 0x000000ff4300e20c */ /* 0x040fe40003f45320 */
[----:B------:R-:W-:-:S02]  /*1490*/  @!P6 ISETP.NE.AND.EX P3, PT, R67, RZ, PT, P3 ;  /* 0x000000ff4300e20c */ /* 0x000fc40003f65330 */
[----:B------:R-:W-:Y:S02]  /*14a0*/  @!P6 FSEL R63, R31, RZ, P1 ;  /* 0x000000ff1f3fe208 */ /* 0x000fe40000800000 */
[----:B----4-:R-:W-:Y:S02]  /*14b0*/  @!P6 FSEL R56, R32, RZ, P2 ;  /* 0x000000ff2038e208 */ /* 0x010fe40001000000 */
[----:B------:R-:W-:Y:S02]  /*14c0*/  @!P6 FSEL R57, R33, RZ, P3 ;  /* 0x000000ff2139e208 */ /* 0x000fe40001800000 */
[C---:B------:R-:W-:Y:S02]  /*14d0*/  @!P6 ISETP.NE.U32.AND P1, PT, R66.reuse, RZ, PT ;  /* 0x000000ff4200e20c */ /* 0x040fe40003f25070 */
[C---:B------:R-:W-:Y:S02]  /*14e0*/  @!P6 ISETP.NE.U32.AND P2, PT, R66.reuse, RZ, PT ;  /* 0x000000ff4200e20c */ /* 0x040fe40003f45070 */
[----:B------:R-:W-:-:S02]  /*14f0*/  @!P6 ISETP.NE.U32.AND P3, PT, R66, RZ, PT ;  /* 0x000000ff4200e20c */ /* 0x000fc40003f65070 */
[C---:B------:R-:W-:Y:S02]  /*1500*/  @!P6 ISETP.NE.AND.EX P1, PT, R67.reuse, RZ, PT, P1 ;  /* 0x000000ff4300e20c */ /* 0x040fe40003f25310 */
[C---:B------:R-:W-:Y:S02]  /*1510*/  @!P6 ISETP.NE.AND.EX P2, PT, R67.reuse, RZ, PT, P2 ;  /* 0x000000ff4300e20c */ /* 0x040fe40003f45320 */
[----:B------:R-:W-:Y:S02]  /*1520*/  @!P6 ISETP.NE.AND.EX P3, PT, R67, RZ, PT, P3 ;  /* 0x000000ff4300e20c */ /* 0x000fe40003f65330 */
[----:B-1----:R-:W-:Y:S02]  /*1530*/  @!P6 FSEL R58, R34, RZ, P2 ;  /* 0x000000ff223ae208 */ /* 0x002fe40001000000 */
[----:B------:R-:W-:Y:S02]  /*1540*/  @!P6 FSEL R59, R35, RZ, P3 ;  /* 0x000000ff233be208 */ /* 0x000fe40001800000 */
[----:B------:R-:W-:Y:S01]  /*1550*/  @!P6 FSEL R60, R28, RZ, P1 ;  /* 0x000000ff1c3ce208 */ /* 0x000fe20000800000 */
[----:B------:R-:W-:Y:S06]  /*1560*/  @!P6 BRA `(.L_x_9799) ;  /* 0x00000000000ce947 */ /* 0x000fec0003800000 */
[----:B-----5:R-:W-:-:S05]  /*1570*/  SHF.L.U32 R60, R36, 0x10, RZ ;  /* 0x00000010243c7819 */ /* 0x020fca00000006ff */
[----:B------:R-:W-:-:S04]  /*1580*/  FMUL.FTZ R60, R60, UR7 ;  /* 0x000000073c3c7c20 */ /* 0x000fc80008410000 */
[----:B------:R-:W-:-:S07]  /*1590*/  @P0 FADD.FTZ R60, R28, R60 ;  /* 0x0000003c1c3c0221 */ /* 0x000fce0000010000 */
.L_x_9799:
[----:B------:R-:W-:Y:S05]  /*15a0*/  BSYNC B0 ;  /* 0x0000000000007941 */ /* 0x000fea0003800000 */
.L_x_9798:
[----:B------:R-:W-:Y:S04]  /*15b0*/  BSSY B0, `(.L_x_9800) ;  /* 0x0000006000007945 */ /* 0x000fe80003800000 */
[----:B------:R-:W-:Y:S05]  /*15c0*/  @!P6 BRA `(.L_x_9801) ;  /* 0x000000000010e947 */ /* 0x000fea0003800000 */
[----:B-----5:R-:W-:-:S04]  /*15d0*/  PRMT R61, R36, 0x7632, R61 ;  /* 0x00007632243d7816 */ /* 0x020fc8000000003d */
[----:B------:R-:W-:-:S05]  /*15e0*/  SHF.L.U32 R61, R61, 0x10, RZ ;  /* 0x000000103d3d7819 */ /* 0x000fca00000006ff */
[----:B------:R-:W-:-:S04]  /*15f0*/  FMUL.FTZ R61, R61, UR7 ;  /* 0x000000073d3d7c20 */ /* 0x000fc80008410000 */
[----:B------:R-:W-:-:S07]  /*1600*/  @P0 FADD.FTZ R61, R29, R61 ;  /* 0x0000003d1d3d0221 */ /* 0x000fce0000010000 */
.L_x_9801:
[----:B------:R-:W-:Y:S05]  /*1610*/  BSYNC B0 ;  /* 0x0000000000007941 */ /* 0x000fea0003800000 */
.L_x_9800:
[----:B------:R-:W-:Y:S04]  /*1620*/  BSSY B0, `(.L_x_9802) ;  /* 0x0000005000007945 */ /* 0x000fe80003800000 */
[----:B------:R-:W-:Y:S05]  /*1630*/  @!P6 BRA `(.L_x_9803) ;  /* 0x00000000000ce947 */ /* 0x000fea0003800000 */
[----:B-----5:R-:W-:-:S05]  /*1640*/  SHF.L.U32 R62, R37, 0x10, RZ ;  /* 0x00000010253e7819 */ /* 0x020fca00000006ff */
[----:B------:R-:W-:-:S04]  /*1650*/  FMUL.FTZ R62, R62, UR7 ;  /* 0x000000073e3e7c20 */ /* 0x000fc80008410000 */
[----:B------:R-:W-:-:S07]  /*1660*/  @P0 FADD.FTZ R62, R30, R62 ;  /* 0x0000003e1e3e0221 */ /* 0x000fce0000010000 */
.L_x_9803:
[----:B------:R-:W-:Y:S05]  /*1670*/  BSYNC B0 ;  /* 0x0000000000007941 */ /* 0x000fea0003800000 */
.L_x_9802:
[----:B------:R-:W-:Y:S04]  /*1680*/  BSSY B0, `(.L_x_9804) ;  /* 0x0000006000007945 */ /* 0x000fe80003800000 */
[----:B------:R-:W-:Y:S05]  /*1690*/  @!P6 BRA `(.L_x_9805) ;  /* 0x000000000010e947 */ /* 0x000fea0003800000 */
[----:B-----5:R-:W-:-:S04]  /*16a0*/  PRMT R63, R37, 0x7632, R63 ;  /* 0x00007632253f7816 */ /* 0x020fc8000000003f */
[----:B------:R-:W-:-:S05]  /*16b0*/  SHF.L.U32 R63, R63, 0x10, RZ ;  /* 0x000000103f3f7819 */ /* 0x000fca00000006ff */
[----:B------:R-:W-:-:S04]  /*16c0*/  FMUL.FTZ R63, R63, UR7 ;  /* 0x000000073f3f7c20 */ /* 0x000fc80008410000 */
[----:B------:R-:W-:-:S07]  /*16d0*/  @P0 FADD.FTZ R63, R31, R63 ;  /* 0x0000003f1f3f0221 */ /* 0x000fce0000010000 */
.L_x_9805:
[----:B------:R-:W-:Y:S05]  /*16e0*/  BSYNC B0 ;  /* 0x0000000000007941 */ /* 0x000fea0003800000 */
.L_x_9804:
[----:B------:R-:W-:Y:S04]  /*16f0*/  BSSY B0, `(.L_x_9806) ;  /* 0x0000005000007945 */ /* 0x000fe80003800000 */
[----:B------:R-:W-:Y:S05]  /*1700*/  @!P6 BRA `(.L_x_9807) ;  /* 0x00000000000ce947 */ /* 0x000fea0003800000 */
[----:B-----5:R-:W-:-:S05]  /*1710*/  SHF.L.U32 R56, R38, 0x10, RZ ;  /* 0x0000001026387819 */ /* 0x020fca00000006ff */
[----:B------:R-:W-:-:S04]  /*1720*/  FMUL.FTZ R56, R56, UR7 ;  /* 0x0000000738387c20 */ /* 0x000fc80008410000 */
[----:B------:R-:W-:-:S07]  /*1730*/  @P0 FADD.FTZ R56, R32, R56 ;  /* 0x0000003820380221 */ /* 0x000fce0000010000 */
.L_x_9807:
[----:B------:R-:W-:Y:S05]  /*1740*/  BSYNC B0 ;  /* 0x0000000000007941 */ /* 0x000fea0003800000 */
.L_x_9806:
[----:B------:R-:W-:Y:S04]  /*1750*/  BSSY B0, `(.L_x_9808) ;  /* 0x0000006000007945 */ /* 0x000fe80003800000 */
[----:B------:R-:W-:Y:S05]  /*1760*/  @!P6 BRA `(.L_x_9809) ;  /* 0x000000000010e947 */ /* 0x000fea0003800000 */
[----:B-----5:R-:W-:-:S04]  /*1770*/  PRMT R57, R38, 0x7632, R57 ;  /* 0x0000763226397816 */ /* 0x020fc80000000039 */
[----:B------:R-:W-:-:S05]  /*1780*/  SHF.L.U32 R57, R57, 0x10, RZ ;  /* 0x0000001039397819 */ /* 0x000fca00000006ff */
[----:B------:R-:W-:-:S04]  /*1790*/  FMUL.FTZ R57, R57, UR7 ;  /* 0x0000000739397c20 */ /* 0x000fc80008410000 */
[----:B------:R-:W-:-:S07]  /*17a0*/  @P0 FADD.FTZ R57, R33, R57 ;  /* 0x0000003921390221 */ /* 0x000fce0000010000 */
.L_x_9809:
[----:B------:R-:W-:Y:S05]  /*17b0*/  BSYNC B0 ;  /* 0x0000000000007941 */ /* 0x000fea0003800000 */
.L_x_9808:
[----:B------:R-:W-:Y:S04]  /*17c0*/  BSSY B0, `(.L_x_9810) ;  /* 0x0000005000007945 */ /* 0x000fe80003800000 */
[----:B------:R-:W-:Y:S05]  /*17d0*/  @!P6 BRA `(.L_x_9811) ;  /* 0x00000000000ce947 */ /* 0x000fea0003800000 */
[----:B-----5:R-:W-:-:S05]  /*17e0*/  SHF.L.U32 R58, R39, 0x10, RZ ;  /* 0x00000010273a7819 */ /* 0x020fca00000006ff */
[----:B------:R-:W-:-:S04]  /*17f0*/  FMUL.FTZ R58, R58, UR7 ;  /* 0x000000073a3a7c20 */ /* 0x000fc80008410000 */
[----:B------:R-:W-:-:S07]  /*1800*/  @P0 FADD.FTZ R58, R34, R58 ;  /* 0x0000003a223a0221 */ /* 0x000fce0000010000 */
.L_x_9811:
[----:B------:R-:W-:Y:S05]  /*1810*/  BSYNC B0 ;  /* 0x0000000000007941 */ /* 0x000fea0003800000 */
.L_x_9810:
[----:B------:R-:W-:Y:S04]  /*1820*/  BSSY B0, `(.L_x_9812) ;  /* 0x0000006000007945 */ /* 0x000fe80003800000 */
[----:B------:R-:W-:Y:S05]  /*1830*/  @!P6 BRA `(.L_x_9813) ;  /* 0x000000000010e947 */ /* 0x000fea0003800000 */
[----:B-----5:R-:W-:-:S04]  /*1840*/  PRMT R59, R39, 0x7632, R59 ;  /* 0x00007632273b7816 */ /* 0x020fc8000000003b */
[----:B------:R-:W-:-:S05]  /*1850*/  SHF.L.U32 R59, R59, 0x10, RZ ;  /* 0x000000103b3b7819 */ /* 0x000fca00000006ff */
[----:B------:R-:W-:-:S04]  /*1860*/  FMUL.FTZ R59, R59, UR7 ;  /* 0x000000073b3b7c20 */ /* 0x000fc80008410000 */
[----:B------:R-:W-:-:S07]  /*1870*/  @P0 FADD.FTZ R59, R35, R59 ;  /* 0x0000003b233b0221 */ /* 0x000fce0000010000 */
.L_x_9813:
[----:B------:R-:W-:Y:S05]  /*1880*/  BSYNC B0 ;  /* 0x0000000000007941 */ /* 0x000fea0003800000 */
.L_x_9812:
[----:B------:R-:W-:Y:S01]  /*1890*/  STG.E.128 desc[UR4][R68.64], R60 ;  /* 0x0000003c44007986 */ /* 0x000fe2000c101d04 */
[----:B------:R-:W0:Y:S03]  /*18a0*/  @P5 LDC.64 R70, c[0x0][0x220] ;  /* 0x00008800ff465b82 */ /* 0x000e260000000a00 */
[----:B------:R1:W-:Y:S04]  /*18b0*/  STG.E.128 desc[UR4][R68.64+0x10], R56 ;  /* 0x0000103844007986 */ /* 0x0003e8000c101d04 */
[----:B------:R-:W1:Y:S04]  /*18c0*/  @P0 LDG.E.128 R28, desc[UR4][R64.64] ;  /* 0x00000004401c0981 */ /* 0x000e68000c1e1d00 */
[----:B------:R-:W2:Y:S01]  /*18d0*/  @P0 LDG.E.128 R32, desc[UR4][R64.64+0x10] ;  /* 0x0000100440200981 */ /* 0x000ea2000c1e1d00 */
[----:B------:R-:W-:-:S02]  /*18e0*/  @P5 IADD3 R93, R93, 0x180, RZ ;  /* 0x000001805d5d5810 */ /* 0x000fc40007ffe0ff */
[C---:B------:R-:W-:Y:S02]  /*18f0*/  @!P6 ISETP.NE.U32.AND P2, PT, R66.reuse, RZ, PT ;  /* 0x000000ff4200e20c */ /* 0x040fe40003f45070 */
[C---:B------:R-:W-:Y:S02]  /*1900*/  @!P6 ISETP.NE.U32.AND P1, PT, R66.reuse, RZ, PT ;  /* 0x000000ff4200e20c */ /* 0x040fe40003f25070 */
[----:B------:R-:W-:Y:S01]  /*1910*/  @!P6 ISETP.NE.U32.AND P3, PT, R66, RZ, PT ;  /* 0x000000ff4200e20c */ /* 0x000fe20003f65070 */
[----:B0-----:R-:W-:-:S05]  /*1920*/  @P5 IMAD.WIDE.U32 R70, R93, 0x10, R70 ;  /* 0x000000105d465825 */ /* 0x001fca00078e0046 */
[----:B-----5:R0:W5:Y:S01]  /*1930*/  @P5 LDG.E.128 R36, desc[UR4][R70.64] ;  /* 0x0000000446245981 */ /* 0x020162000c1e1d00 */
[----:B------:R-:W-:Y:S01]  /*1940*/  @!P6 ISETP.NE.U32.AND P5, PT, R66, RZ, PT ;  /* 0x000000ff4200e20c */ /* 0x000fe20003fa5070 */
[----:B------:R-:W-:Y:S01]  /*1950*/  BSSY B0, `(.L_x_9814) ;  /* 0x0000019000007945 */ /* 0x000fe20003800000 */
[C---:B------:R-:W-:Y:S02]  /*1960*/  @!P6 ISETP.NE.AND.EX P2, PT, R67.reuse, RZ, PT, P2 ;  /* 0x000000ff4300e20c */ /* 0x040fe40003f45320 */
[C---:B------:R-:W-:Y:S02]  /*1970*/  @!P6 ISETP.NE.AND.EX P1, PT, R67.reuse, RZ, PT, P1 ;  /* 0x000000ff4300e20c */ /* 0x040fe40003f25310 */
[C---:B------:R-:W-:Y:S02]  /*1980*/  @!P6 ISETP.NE.AND.EX P5, PT, R67.reuse, RZ, PT, P5 ;  /* 0x000000ff4300e20c */ /* 0x040fe40003fa5350 */
[----:B------:R-:W-:Y:S02]  /*1990*/  @!P6 ISETP.NE.AND.EX P3, PT, R67, RZ, PT, P3 ;  /* 0x000000ff4300e20c */ /* 0x000fe40003f65330 */
[----:B-1----:R-:W-:-:S02]  /*19a0*/  @!P6 FSEL R69, R29, RZ, P2 ;  /* 0x000000ff1d45e208 */ /* 0x002fc40001000000 */
[----:B0-----:R-:W-:Y:S02]  /*19b0*/  @!P6 FSEL R70, R30, RZ, P1 ;  /* 0x000000ff1e46e208 */ /* 0x001fe40000800000 */
[----:B------:R-:W-:Y:S02]  /*19c0*/  @!P6 FSEL R71, R31, RZ, P5 ;  /* 0x000000ff1f47e208 */ /* 0x000fe40002800000 */
[----:B--2---:R-:W-:Y:S02]  /*19d0*/  @!P6 FSEL R64, R32, RZ, P3 ;  /* 0x000000ff2040e208 */ /* 0x004fe40001800000 */
[C---:B------:R-:W-:Y:S02]  /*19e0*/  @!P6 ISETP.NE.U32.AND P2, PT, R66.reuse, RZ, PT ;  /* 0x000000ff4200e20c */ /* 0x040fe40003f45070 */
[C---:B------:R-:W-:Y:S02]  /*19f0*/  @!P6 ISETP.NE.U32.AND P1, PT, R66.reuse, RZ, PT ;  /* 0x000000ff4200e20c */ /* 0x040fe40003f25070 */
[----:B------:R-:W-:-:S02]  /*1a00*/  @!P6 ISETP.NE.U32.AND P5, PT, R66, RZ, PT ;  /* 0x000000ff4200e20c */ /* 0x000fc40003fa5070 */
[----:B------:R-:W-:Y:S02]  /*1a10*/  @!P6 ISETP.NE.U32.AND P3, PT, R66, RZ, PT ;  /* 0x000000ff4200e20c */ /* 0x000fe40003f65070 */
[C---:B------:R-:W-:Y:S02]  /*1a20*/  @!P6 ISETP.NE.AND.EX P2, PT, R67.reuse, RZ, PT, P2 ;  /* 0x000000ff4300e20c */ /* 0x040fe40003f45320 */
[C---:B------:R-:W-:Y:S02]  /*1a30*/  @!P6 ISETP.NE.AND.EX P1, PT, R67.reuse, RZ, PT, P1 ;  /* 0x000000ff4300e20c */ /* 0x040fe40003f25310 */
[C---:B------:R-:W-:Y:S02]  /*1a40*/  @!P6 ISETP.NE.AND.EX P5, PT, R67.reuse, RZ, PT, P5 ;  /* 0x000000ff4300e20c */ /* 0x040fe40003fa5350 */
[----:B------:R-:W-:Y:S02]  /*1a50*/  @!P6 ISETP.NE.AND.EX P3, PT, R67, RZ, PT, P3 ;  /* 0x000000ff4300e20c */ /* 0x000fe40003f65330 */
[----:B------:R-:W-:-:S02]  /*1a60*/  @!P6 FSEL R65, R33, RZ, P2 ;  /* 0x000000ff2141e208 */ /* 0x000fc40001000000 */
[----:B------:R-:W-:Y:S02]  /*1a70*/  @!P6 FSEL R66, R34, RZ, P1 ;  /* 0x000000ff2242e208 */ /* 0x000fe40000800000 */
[----:B------:R-:W-:Y:S02]  /*1a80*/  @!P6 FSEL R67, R35, RZ, P5 ;  /* 0x000000ff2343e208 */ /* 0x000fe40002800000 */
[----:B------:R-:W-:Y:S01]  /*1a90*/  @!P6 FSEL R68, R28, RZ, P3 ;  /* 0x000000ff1c44e208 */ /* 0x000fe20001800000 */
[----:B------:R-:W-:Y:S06]  /*1aa0*/  @!P6 BRA `(.L_x_9815) ;  /* 0x00000000000ce947 */ /* 0x000fec0003800000 */
[----:B-----5:R-:W-:-:S05]  /*1ab0*/  SHF.L.U32 R68, R36, 0x10, RZ ;  /* 0x0000001024447819 */ /* 0x020fca00000006ff */
[----:B------:R-:W-:-:S04]  /*1ac0*/  FMUL.FTZ R68, R68, UR7 ;  /* 0x0000000744447c20 */ /* 0x000fc80008410000 */
[----:B------:R-:W-:-:S07]  /*1ad0*/  @P0 FADD.FTZ R68, R28, R68 ;  /* 0x000000441c440221 */ /* 0x000fce0000010000 */
.L_x_9815:
[----:B------:R-:W-:Y:S05]  /*1ae0*/  BSYNC B0 ;  /* 0x0000000000007941 */ /* 0x000fea0003800000 */
.L_x_9814:
[----:B------:R-:W-:Y:S04]  /*1af0*/  BSSY B0, `(.L_x_9816) ;  /* 0x0000006000007945 */ /* 0x000fe80003800000 */
[----:B------:R-:W-:Y:S05]  /*1b00*/  @!P6 BRA `(.L_x_9817) ;  /* 0x000000000010e947 */ /* 0x000fea0003800000 */
[----:B-----5:R-:W-:-:S04]  /*1b10*/  PRMT R69, R36, 0x7632, R69 ;  /* 0x0000763224457816 */ /* 0x020fc80000000045 */
[----:B------:R-:W-:-:S05]  /*1b20*/  SHF.L.U32 R69, R69, 0x10, RZ ;  /* 0x0000001045457819 */ /* 0x000fca00000006ff */
[----:B------:R-:W-:-:S04]  /*1b30*/  FMUL.FTZ R69, R69, UR7 ;  /* 0x0000000745457c20 */ /* 0x000fc80008410000 */
[----:B------:R-:W-:-:S07]  /*1b40*/  @P0 FADD.FTZ R69, R29, R69 ;  /* 0x000000451d450221 */ /* 0x000fce0000010000 */
.L_x_9817:
[----:B------:R-:W-:Y:S05]  /*1b50*/  BSYNC B0 ;  /* 0x0000000000007941 */ /* 0x000fea0003800000 */
.L_x_9816:
[----:B------:R-:W-:Y:S04]  /*1b60*/  BSSY B0, `(.L_x_9818) ;  /* 0x0000005000007945 */ /* 0x000fe80003800000 */
[----:B------:R-:W-:Y:S05]  /*1b70*/  @!P6 BRA `(.L_x_9819) ;  /* 0x00000000000ce947 */ /* 0x000fea0003800000 */
[----:B-----5:R-:W-:-:S05]  /*1b80*/  SHF.L.U32 R70, R37, 0x10, RZ ;  /* 0x0000001025467819 */ /* 0x020fca00000006ff */
[----:B------:R-:W-:-:S04]  /*1b90*/  FMUL.FTZ R70, R70, UR7 ;  /* 0x0000000746467c20 */ /* 0x000fc80008410000 */
[----:B------:R-:W-:-:S07]  /*1ba0*/  @P0 FADD.FTZ R70, R30, R70 ;  /* 0x000000461e460221 */ /* 0x000fce0000010000 */
.L_x_9819:
[----:B------:R-:W-:Y:S05]  /*1bb0*/  BSYNC B0 ;  /* 0x0000000000007941 */ /* 0x000fea0003800000 */
.L_x_9818:
[----:B------:R-:W-:Y:S04]  /*1bc0*/  BSSY B0, `(.L_x_9820) ;  /* 0x0000006000007945 */ /* 0x000fe80003800000 */
[----:B------:R-:W-:Y:S05]  /*1bd0*/  @!P6 BRA `(.L_x_9821) ;  /* 0x000000000010e947 */ /* 0x000fea0003800000 */
[----:B-----5:R-:W-:-:S04]  /*1be0*/  PRMT R71, R37, 0x7632, R71 ;  /* 0x0000763225477816 */ /* 0x020fc80000000047 */
[----:B------:R-:W-:-:S05]  /*1bf0*/  SHF.L.U32 R71, R71, 0x10, RZ ;  /* 0x0000001047477819 */ /* 0x000fca00000006ff */
[----:B------:R-:W-:-:S04]  /*1c00*/  FMUL.FTZ R71, R71, UR7 ;  /* 0x0000000747477c20 */ /* 0x000fc80008410000 */
[----:B------:R-:W-:-:S07]  /*1c10*/  @P0 FADD.FTZ R71, R31, R71 ;  /* 0x000000471f470221 */ /* 0x000fce0000010000 */
.L_x_9821:
[----:B------:R-:W-:Y:S05]  /*1c20*/  BSYNC B0 ;  /* 0x0000000000007941 */ /* 0x000fea0003800000 */
.L_x_9820:
[----:B------:R-:W-:Y:S04]  /*1c30*/  BSSY B0, `(.L_x_9822) ;  /* 0x0000005000007945 */ /* 0x000fe80003800000 */
[----:B------:R-:W-:Y:S05]  /*1c40*/  @!P6 BRA `(.L_x_9823) ;  /* 0x00000000000ce947 */ /* 0x000fea0003800000 */
[----:B-----5:R-:W-:-:S05]  /*1c50*/  SHF.L.U32 R64, R38, 0x10, RZ ;  /* 0x0000001026407819 */ /* 0x020fca00000006ff */
[----:B------:R-:W-:-:S04]  /*1c60*/  FMUL.FTZ R64, R64, UR7 ;  /* 0x0000000740407c20 */ /* 0x000fc80008410000 */
[----:B------:R-:W-:-:S07]  /*1c70*/  @P0 FADD.FTZ R64, R32, R64 ;  /* 0x0000004020400221 */ /* 0x000fce0000010000 */
.L_x_9823:
[----:B------:R-:W-:Y:S05]  /*1c80*/  BSYNC B0 ;  /* 0x0000000000007941 */ /* 0x000fea0003800000 */
.L_x_9822:
[----:B------:R-:W-:Y:S04]  /*1c90*/  BSSY B0, `(.L_x_9824) ;  /* 0x0000006000007945 */ /* 0x000fe80003800000 */
[----:B------:R-:W-:Y:S05]  /*1ca0*/  @!P6 BRA `(.L_x_9825) ;  /* 0x000000000010e947 */ /* 0x000fea0003800000 */
[----:B-----5:R-:W-:-:S04]  /*1cb0*/  PRMT R65, R38, 0x7632, R65 ;  /* 0x0000763226417816 */ /* 0x020fc80000000041 */
[----:B------:R-:W-:-:S05]  /*1cc0*/  SHF.L.U32 R65, R65, 0x10, RZ ;  /* 0x0000001041417819 */ /* 0x000fca00000006ff */
[----:B------:R-:W-:-:S04]  /*1cd0*/  FMUL.FTZ R65, R65, UR7 ;  /* 0x0000000741417c20 */ /* 0x000fc80008410000 */
[----:B------:R-:W-:-:S07]  /*1ce0*/  @P0 FADD.FTZ R65, R33, R65 ;  /* 0x0000004121410221 */ /* 0x000fce0000010000 */
.L_x_9825:
[----:B------:R-:W-:Y:S05]  /*1cf0*/  BSYNC B0 ;  /* 0x0000000000007941 */ /* 0x000fea0003800000 */
.L_x_9824:
[----:B------:R-:W-:Y:S04]  /*1d00*/  BSSY B0, `(.L_x_9826) ;  /* 0x0000005000007945 */ /* 0x000fe80003800000 */
[----:B------:R-:W-:Y:S05]  /*1d10*/  @!P6 BRA `(.L_x_9827) ;  /* 0x00000000000ce947 */ /* 0x000fea0003800000 */
[----:B-----5:R-:W-:-:S05]  /*1d20*/  SHF.L.U32 R66, R39, 0x10, RZ ;  /* 0x0000001027427819 */ /* 0x020fca00000006ff */
[----:B------:R-:W-:-:S04]  /*1d30*/  FMUL.FTZ R66, R66, UR7 ;  /* 0x0000000742427c20 */ /* 0x000fc80008410000 */
[----:B------:R-:W-:-:S07]  /*1d40*/  @P0 FADD.FTZ R66, R34, R66 ;  /* 0x0000004222420221 */ /* 0x000fce0000010000 */
.L_x_9827:
[----:B------:R-:W-:Y:S05]  /*1d50*/  BSYNC B0 ;  /* 0x0000000000007941 */ /* 0x000fea0003800000 */
.L_x_9826:
[----:B------:R-:W-:Y:S04]  /*1d60*/  BSSY B0, `(.L_x_9828) ;  /* 0x0000006000007945 */ /* 0x000fe80003800000 */
[----:B------:R-:W-:Y:S05]  /*1d70*/  @!P6 BRA `(.L_x_9829) ;  /* 0x000000000010e947 */ /* 0x000fea0003800000 */
[----:B-----5:R-:W-:-:S04]  /*1d80*/  PRMT R67, R39, 0x7632, R67 ;  /* 0x0000763227437816 */ /* 0x020fc80000000043 */
[----:B------:R-:W-:-:S05]  /*1d90*/  SHF.L.U32 R67, R67, 0x10, RZ ;  /* 0x0000001043437819 */ /* 0x000fca00000006ff */
[----:B------:R-:W-:-:S04]  /*1da0*/  FMUL.FTZ R67, R67, UR7 ;  /* 0x0000000743437c20 */ /* 0x000fc80008410000 */
[----:B------:R-:W-:-:S07]  /*1db0*/  @P0 FADD.FTZ R67, R35, R67 ;  /* 0x0000004323430221 */ /* 0x000fce0000010000 */
.L_x_9829:
[----:B------:R-:W-:Y:S05]  /*1dc0*/  BSYNC B0 ;  /* 0x0000000000007941 */ /* 0x000fea0003800000 */
.L_x_9828:
[----:B------:R-:W-:Y:S01]  /*1dd0*/  FADD.FTZ R108, RZ, R44 ;  /* 0x0000002cff6c7221 */ /* 0x000fe20000010000 */
[----:B------:R-:W-:Y:S01]  /*1de0*/  IMAD.WIDE.U32 R90, R113, 0x20, R90 ;  /* 0x00000020715a7825 */ /* 0x000fe200078e005a */
[----:B------:R-:W-:Y:S01]  /*1df0*/  LOP3.LUT P0, RZ, R92, 0xff, RZ, 0xc0, !PT ;  /* 0x000000ff5cff7812 */ /* 0x000fe2000780c0ff */
[----:B------:R-:W-:Y:S02]  /*1e00*/  UMOV UR10, 0xffffffff ;  /* 0xffffffff000a7882 */ /* 0x000fe40000000000 */
[----:B------:R-:W-:Y:S01]  /*1e10*/  FADD.FTZ R93, R108, R45 ;  /* 0x0000002d6c5d7221 */ /* 0x000fe20000010000 */
[----:B------:R0:W-:Y:S03]  /*1e20*/  STG.E.128 desc[UR4][R90.64], R68 ;  /* 0x000000445a007986 */ /* 0x0001e6000c101d04 */
[----:B------:R-:W-:Y:S01]  /*1e30*/  FADD.FTZ R108, R93, R46 ;  /* 0x0000002e5d6c7221 */ /* 0x000fe20000010000 */
[----:B------:R0:W-:Y:S03]  /*1e40*/  STG.E.128 desc[UR4][R90.64+0x10], R64 ;  /* 0x000010405a007986 */ /* 0x0001e6000c101d04 */
        /* <DEDUP_REMOVED lines=27> */
[----:B------:R-:W-:-:S03]  /*2000*/  SHF.R.S32.HI R108, RZ, 0x1f, R3 ;  /* 0x0000001fff6c7819 */ /* 0x000fc60000011403 */
[----:B------:R-:W-:Y:S01]  /*2010*/  FADD.FTZ R92, R93, R66 ;  /* 0x000000425d5c7221 */ /* 0x000fe20000010000 */
[----:B------:R-:W-:-:S03]  /*2020*/  SEL R93, R111, R4, !P0 ;  /* 0x000000046f5d7207 */ /* 0x000fc60004000000 */
        /* <DEDUP_REMOVED lines=86> */
.L_x_9844:
        /* <DEDUP_REMOVED lines=17> */
[----:B------:R-:W-:-:S02]  /*26a0*/  I2FP.F32.S32 R117, R110 ;  /* 0x0000006e00757245 */ /* 0x000fc40000201400 */
[----:B-1----:R-:W-:Y:S02]  /*26b0*/  @!P1 LEA R112, R91, R90, 0x18 ;  /* 0x0000005a5b709211 */ /* 0x002fe400078ec0ff */
[----:B------:R-:W-:Y:S02]  /*26c0*/  CS2R R90, SRZ ;  /* 0x00000000005a7805 */ /* 0x000fe4000001ff00 */
[----:B------:R-:W-:Y:S02]  /*26d0*/  @!P1 LEA R112, R93, R112, 0x3 ;  /* 0x000000705d709211 */ /* 0x000fe400078e18ff */
[----:B------:R-:W1:Y:S04]  /*26e0*/  SHFL.DOWN PT, R93, R110, 0x2, 0x1f ;  /* 0x08401f006e5d7f89 */ /* 0x000e6800000e0000 */
[----:B------:R-:W2:Y:S01]  /*26f0*/  @!P1 LDS.64 R90, [R112] ;  /* 0x00000000705a9984 */ /* 0x000ea20000000a00 */
[----:B------:R-:W-:-:S02]  /*2700*/  LOP3.LUT P1, RZ, R102, 0x1f, R81, 0xf8, !PT ;  /* 0x0000001f66ff7812 */ /* 0x000fc4000782f851 */
[----:B-1----:R-:W-:Y:S02]  /*2710*/  IADD3 R92, R93, R110, RZ ;  /* 0x0000006e5d5c7210 */ /* 0x002fe40007ffe0ff */
[----:B------:R-:W-:Y:S02]  /*2720*/  I2FP.F32.S32 R116, R93 ;  /* 0x0000005d00747245 */ /* 0x000fe40000201400 */
[----:B------:R-:W-:-:S04]  /*2730*/  I2FP.F32.S32 R93, R92 ;  /* 0x0000005c005d7245 */ /* 0x000fc80000201400 */
[----:B0-----:R-:W0:Y:S01]  /*2740*/  MUFU.RCP R115, R93 ;  /* 0x0000005d00737308 */ /* 0x001e220000001000 */
[----:B--2---:R-:W1:Y:S04]  /*2750*/  SHFL.DOWN PT, R113, R90, 0x2, 0x1f ;  /* 0x08401f005a717f89 */ /* 0x004e6800000e0000 */
[----:B------:R-:W2:Y:S01]  /*2760*/  SHFL.DOWN PT, R114, R91, 0x2, 0x1f ;  /* 0x08401f005b727f89 */ /* 0x000ea200000e0000 */
[C---:B-1----:R-:W-:Y:S01]  /*2770*/  FMUL.FTZ R118, R113.reuse, R116 ;  /* 0x0000007471767220 */ /* 0x042fe20000410000 */
[----:B------:R-:W-:Y:S02]  /*2780*/  FADD.FTZ R112, -R113, R90 ;  /* 0x0000005a71707221 */ /* 0x000fe40000010100 */
[----:B------:R-:W1:Y:S01]  /*2790*/  SHFL.DOWN PT, R113, R92, 0x1, 0x1f ;  /* 0x08201f005c717f89 */ /* 0x000e6200000e0000 */
[----:B------:R-:W-:Y:S01]  /*27a0*/  FFMA.FTZ R118, R117, R90, R118 ;  /* 0x0000005a75767223 */ /* 0x000fe20000010076 */
[----:B------:R-:W-:Y:S01]  /*27b0*/  FMUL.FTZ R112, R112, R112 ;  /* 0x0000007070707220 */ /* 0x000fe20000410000 */
[----:B--2---:R-:W-:-:S02]  /*27c0*/  FADD.FTZ R114, R114, R91 ;  /* 0x0000005b72727221 */ /* 0x004fc40000010000 */
[----:B0-----:R-:W-:Y:S01]  /*27d0*/  FMUL.FTZ R90, R115, R118 ;  /* 0x00000076735a7220 */ /* 0x001fe20000410000 */
[----:B------:R-:W-:-:S04]  /*27e0*/  FMUL.FTZ R112, R112, R117 ;  /* 0x0000007570707220 */ /* 0x000fc80000410000 */
[----:B------:R-:W0:Y:S01]  /*27f0*/  SHFL.DOWN PT, R91, R90, 0x1, 0x1f ;  /* 0x08201f005a5b7f89 */ /* 0x000e2200000e0000 */
[----:B------:R-:W-:Y:S02]  /*2800*/  FMUL.FTZ R112, R112, R116 ;  /* 0x0000007470707220 */ /* 0x000fe40000410000 */
[----:B------:R-:W2:Y:S02]  /*2810*/  LDC R116, c[0x0][0x2d8] ;  /* 0x0000b600ff747b82 */ /* 0x000ea40000000800 */
[----:B------:R-:W-:-:S05]  /*2820*/  FFMA.FTZ R112, R115, R112, R114 ;  /* 0x0000007073707223 */ /* 0x000fca0000010072 */
[----:B------:R-:W3:Y:S01]  /*2830*/  SHFL.DOWN PT, R115, R112, 0x1, 0x1f ;  /* 0x08201f0070737f89 */ /* 0x000ee200000e0000 */
[-C--:B-1----:R-:W-:Y:S02]  /*2840*/  IADD3 R110, R92, R113.reuse, RZ ;  /* 0x000000715c6e7210 */ /* 0x082fe40007ffe0ff */
[----:B------:R-:W-:Y:S02]  /*2850*/  I2FP.F32.S32 R113, R113 ;  /* 0x0000007100717245 */ /* 0x000fe40000201400 */
[----:B------:R-:W-:-:S06]  /*2860*/  I2FP.F32.S32 R110, R110 ;  /* 0x0000006e006e7245 */ /* 0x000fcc0000201400 */
[----:B------:R-:W1:Y:S01]  /*2870*/  MUFU.RCP R110, R110 ;  /* 0x0000006e006e7308 */ /* 0x000e620000001000 */
[----:B0-----:R-:W-:Y:S01]  /*2880*/  FADD.FTZ R92, R90, -R91 ;  /* 0x8000005b5a5c7221 */ /* 0x001fe20000010000 */
[----:B------:R-:W-:-:S03]  /*2890*/  FMUL.FTZ R114, R91, R113 ;  /* 0x000000715b727220 */ /* 0x000fc60000410000 */
[----:B------:R-:W-:Y:S01]  /*28a0*/  FMUL.FTZ R92, R92, R92 ;  /* 0x0000005c5c5c7220 */ /* 0x000fe20000410000 */
[----:B------:R-:W-:-:S03]  /*28b0*/  FFMA.FTZ R91, R93, R90, R114 ;  /* 0x0000005a5d5b7223 */ /* 0x000fc60000010072 */
[----:B------:R-:W-:-:S04]  /*28c0*/  FMUL.FTZ R92, R93, R92 ;  /* 0x0000005c5d5c7220 */ /* 0x000fc80000410000 */
[----:B------:R-:W-:Y:S01]  /*28d0*/  FMUL.FTZ R92, R92, R113 ;  /* 0x000000715c5c7220 */ /* 0x000fe20000410000 */
[----:B-1----:R-:W-:Y:S01]  /*28e0*/  FMUL.FTZ R114, R110, R91 ;  /* 0x0000005b6e727220 */ /* 0x002fe20000410000 */
[----:B---3--:R-:W-:-:S04]  /*28f0*/  FADD.FTZ R91, R112, R115 ;  /* 0x00000073705b7221 */ /* 0x008fc80000010000 */
[----:B------:R-:W0:Y:S01]  /*2900*/  SHFL.IDX PT, R115, R114, RZ, 0x1f ;  /* 0x00001fff72737589 */ /* 0x000e2200000e0000 */
        /* <DEDUP_REMOVED lines=11> */
[----:B------:R0:W-:Y:S03]  /*29c0*/  @!P1 STG.E desc[UR4][R90.64], R115 ;  /* 0x000000735a009986 */ /* 0x0001e6000c101904 */
[----:B------:R-:W-:Y:S01]  /*29d0*/  @!P1 LEA.HI.X R93, R3, R93, R108, 0x2, P3 ;  /* 0x0000005d035d9211 */ /* 0x000fe200018f146c */
[----:B------:R-:W1:Y:S04]  /*29e0*/  MUFU.RSQ R113, R113 ;  /* 0x0000007100717308 */ /* 0x000e680000001400 */
[----:B-1----:R0:W-:Y:S01]  /*29f0*/  @!P1 STG.E desc[UR4][R92.64], R113 ;  /* 0x000000715c009986 */ /* 0x0021e2000c101904 */
[----:B------:R-:W-:-:S13]  /*2a00*/  ISETP.GE.AND P1, PT, R104, 0x1, PT ;  /* 0x000000016800780c */ /* 0x000fda0003f26270 */
[----:B0-----:R-:W-:Y:S05]  /*2a10*/  @!P1 BRA `(.L_x_9832) ;  /* 0x00000008009c9947 */ /* 0x001fea0003800000 */
[----:B------:R-:W-:Y:S02]  /*2a20*/  FSEL R90, R115, RZ, !P4 ;  /* 0x000000ff735a7208 */ /* 0x000fe40006000000 */
[----:B------:R-:W-:Y:S02]  /*2a30*/  IADD3 R91, R104, -0x1, RZ ;  /* 0xffffffff685b7810 */ /* 0x000fe40007ffe0ff */
[----:B------:R-:W-:Y:S01]  /*2a40*/  SHF.L.U32 R93, R27, 0x10, RZ ;  /* 0x000000101b5d7819 */ /* 0x000fe200000006ff */
[C---:B------:R-:W-:Y:S01]  /*2a50*/  FADD.FTZ R44, -R90.reuse, R44 ;  /* 0x0000002c5a2c7221 */ /* 0x040fe20000010100 */
[C---:B------:R-:W-:Y:S01]  /*2a60*/  FADD.FTZ R104, -R90.reuse, R47 ;  /* 0x0000002f5a687221 */ /* 0x040fe20000010100 */
[C---:B------:R-:W-:Y:S01]  /*2a70*/  FADD.FTZ R52, -R90.reuse, R52 ;  /* 0x000000345a347221 */ /* 0x040fe20000010100 */
[C---:B------:R-:W-:Y:S01]  /*2a80*/  FADD.FTZ R42, -R90.reuse, R42 ;  /* 0x0000002a5a2a7221 */ /* 0x040fe20000010100 */
[----:B------:R-:W-:Y:S01]  /*2a90*/  FMUL.FTZ R47, R113, R44 ;  /* 0x0000002c712f7220 */ /* 0x000fe20000410000 */
[----:B------:R-:W-:Y:S01]  /*2aa0*/  FADD.FTZ R40, -R90, R40 ;  /* 0x000000285a287221 */ /* 0x000fe20000010100 */
[----:B------:R-:W-:Y:S01]  /*2ab0*/  PRMT R44, R22, 0x7632, R44 ;  /* 0x00007632162c7816 */ /* 0x000fe2000000002c */
[C---:B------:R-:W-:Y:S01]  /*2ac0*/  FADD.FTZ R92, -R90.reuse, R45 ;  /* 0x0000002d5a5c7221 */ /* 0x040fe20000010100 */
[C---:B------:R-:W-:Y:S01]  /*2ad0*/  FADD.FTZ R108, -R90.reuse, R41 ;  /* 0x000000295a6c7221 */ /* 0x040fe20000010100 */
[C---:B------:R-:W-:Y:S01]  /*2ae0*/  FADD.FTZ R114, -R90.reuse, R55 ;  /* 0x000000375a727221 */ /* 0x040fe20000010100 */
[----:B------:R-:W-:Y:S01]  /*2af0*/  SHF.L.U32 R45, R23, 0x10, RZ ;  /* 0x00000010172d7819 */ /* 0x000fe200000006ff */
[C---:B------:R-:W-:Y:S01]  /*2b00*/  FMUL.FTZ R55, R113.reuse, R52 ;  /* 0x0000003471377220 */ /* 0x040fe20000410000 */
[----:B------:R-:W-:Y:S01]  /*2b10*/  FADD.FTZ R118, -R90, R51 ;  /* 0x000000335a767221 */ /* 0x000fe20000010100 */
[C---:B------:R-:W-:Y:S01]  /*2b20*/  FMUL.FTZ R42, R113.reuse, R42 ;  /* 0x0000002a712a7220 */ /* 0x040fe20000410000 */
[----:B------:R-:W-:Y:S01]  /*2b30*/  SHF.L.U32 R52, R22, 0x10, RZ ;  /* 0x0000001016347819 */ /* 0x000fe200000006ff */
[----:B------:R-:W-:Y:S01]  /*2b40*/  FADD.FTZ R112, -R90, R53 ;  /* 0x000000355a707221 */ /* 0x000fe20000010100 */
[C---:B------:R-:W-:Y:S01]  /*2b50*/  FMUL.FTZ R51, R113.reuse, R40 ;  /* 0x0000002871337220 */ /* 0x040fe20000410000 */
[----:B------:R-:W-:Y:S01]  /*2b60*/  SHF.L.U32 R44, R44, 0x10, RZ ;  /* 0x000000102c2c7819 */ /* 0x000fe200000006ff */
[C---:B------:R-:W-:Y:S01]  /*2b70*/  FADD.FTZ R48, -R90.reuse, R48 ;  /* 0x000000305a307221 */ /* 0x040fe20000010100 */
[----:B------:R-:W-:Y:S01]  /*2b80*/  FMUL.FTZ R53, R113, R108 ;  /* 0x0000006c71357220 */ /* 0x000fe20000410000 */
[C---:B------:R-:W-:Y:S01]  /*2b90*/  FADD.FTZ R56, -R90.reuse, R56 ;  /* 0x000000385a387221 */ /* 0x040fe20000010100 */
[C---:B------:R-:W-:Y:S01]  /*2ba0*/  FADD.FTZ R41, -R90.reuse, R68 ;  /* 0x000000445a297221 */ /* 0x040fe20000010100 */
[----:B------:R-:W-:Y:S01]  /*2bb0*/  FADD.FTZ R50, -R90, R50 ;  /* 0x000000325a327221 */ /* 0x000fe20000010100 */
[----:B------:R-:W-:Y:S01]  /*2bc0*/  FFMA.FTZ R42, R42, R45, R77 ;  /* 0x0000002d2a2a7223 */ /* 0x000fe2000001004d */
[C---:B------:R-:W-:Y:S01]  /*2bd0*/  FADD.FTZ R46, -R90.reuse, R46 ;  /* 0x0000002e5a2e7221 */ /* 0x040fe20000010100 */
[----:B------:R-:W-:Y:S01]  /*2be0*/  FADD.FTZ R120, -R90, R61 ;  /* 0x0000003d5a787221 */ /* 0x000fe20000010100 */
[----:B------:R-:W-:Y:S01]  /*2bf0*/  FFMA.FTZ R51, R51, R52, R78 ;  /* 0x0000003433337223 */ /* 0x000fe2000001004e */
[----:B------:R-:W-:Y:S01]  /*2c00*/  PRMT R45, R20, 0x7632, R45 ;  /* 0x00007632142d7816 */ /* 0x000fe2000000002d */
[----:B------:R-:W-:-:S02]  /*2c10*/  IMAD R106, R91, R106, RZ ;  /* 0x0000006a5b6a7224 */ /* 0x000fc400078e02ff */
[----:B------:R-:W-:Y:S01]  /*2c20*/  FMUL.FTZ R61, R113, R48 ;  /* 0x00000030713d7220 */ /* 0x000fe20000410000 */
[----:B------:R-:W-:Y:S01]  /*2c30*/  SHF.L.U32 R52, R20, 0x10, RZ ;  /* 0x0000001014347819 */ /* 0x000fe200000006ff */
[----:B------:R-:W-:Y:S01]  /*2c40*/  FFMA.FTZ R44, R53, R44, R98 ;  /* 0x0000002c352c7223 */ /* 0x000fe20000010062 */
[C---:B------:R-:W-:Y:S01]  /*2c50*/  FADD.FTZ R59, -R90.reuse, R59 ;  /* 0x0000003b5a3b7221 */ /* 0x040fe20000010100 */
[C---:B------:R-:W-:Y:S01]  /*2c60*/  FMUL.FTZ R91, R113.reuse, R56 ;  /* 0x00000038715b7220 */ /* 0x040fe20000410000 */
[----:B------:R-:W-:Y:S01]  /*2c70*/  FMUL.FTZ R48, R113, R41 ;  /* 0x0000002971307220 */ /* 0x000fe20000410000 */
[----:B------:R-:W-:Y:S01]  /*2c80*/  SHF.L.U32 R53, R19, 0x10, RZ ;  /* 0x0000001013357819 */ /* 0x000fe200000006ff */
[----:B------:R-:W-:Y:S01]  /*2c90*/  FMUL.FTZ R50, R113, R50 ;  /* 0x0000003271327220 */ /* 0x000fe20000410000 */
[C---:B------:R-:W-:Y:S01]  /*2ca0*/  PRMT R41, R21.reuse, 0x7632, R41 ;  /* 0x0000763215297816 */ /* 0x040fe20000000029 */
[----:B------:R-:W-:Y:S01]  /*2cb0*/  FADD.FTZ R116, -R90, R49 ;  /* 0x000000315a747221 */ /* 0x000fe20000010100 */
[----:B------:R-:W-:Y:S01]  /*2cc0*/  SHF.L.U32 R56, R21, 0x10, RZ ;  /* 0x0000001015387819 */ /* 0x000fe200000006ff */
[----:B------:R-:W-:Y:S01]  /*2cd0*/  FMUL.FTZ R46, R113, R46 ;  /* 0x0000002e712e7220 */ /* 0x000fe20000410000 */
[----:B------:R-:W-:Y:S01]  /*2ce0*/  SHF.L.U32 R45, R45, 0x10, RZ ;  /* 0x000000102d2d7819 */ /* 0x000fe200000006ff */
[C---:B------:R-:W-:Y:S01]  /*2cf0*/  FMUL.FTZ R49, R113.reuse, R92 ;  /* 0x0000005c71317220 */ /* 0x040fe20000410000 */
[----:B------:R-:W-:Y:S01]  /*2d00*/  FMUL.FTZ R40, R113, R59 ;  /* 0x0000003b71287220 */ /* 0x000fe20000410000 */
[----:B------:R-:W-:Y:S01]  /*2d10*/  FFMA.FTZ R47, R47, R52, R80 ;  /* 0x000000342f2f7223 */ /* 0x000fe20000010050 */
[----:B------:R-:W-:Y:S01]  /*2d20*/  SHF.L.U32 R59, R41, 0x10, RZ ;  /* 0x00000010293b7819 */ /* 0x000fe200000006ff */
[----:B------:R-:W-:Y:S01]  /*2d30*/  FFMA.FTZ R50, R50, R53, R13 ;  /* 0x0000003532327223 */ /* 0x000fe2000001000d */
[----:B------:R-:W-:Y:S01]  /*2d40*/  PRMT R52, R19, 0x7632, R52 ;  /* 0x0000763213347816 */ /* 0x000fe20000000034 */
[----:B------:R-:W-:Y:S01]  /*2d50*/  FFMA.FTZ R41, R46, R56, R79 ;  /* 0x000000382e297223 */ /* 0x000fe2000001004f */
[C---:B------:R-:W-:Y:S01]  /*2d60*/  PRMT R53, R18.reuse, 0x7632, R53 ;  /* 0x0000763212357816 */ /* 0x040fe20000000035 */
[----:B------:R-:W-:Y:S01]  /*2d70*/  FFMA.FTZ R46, R49, R45, R100 ;  /* 0x0000002d312e7223 */ /* 0x000fe20000010064 */
[----:B------:R-:W-:Y:S01]  /*2d80*/  SHF.L.U32 R49, R18, 0x10, RZ ;  /* 0x0000001012317819 */ /* 0x000fe200000006ff */
[----:B------:R-:W-:Y:S01]  /*2d90*/  FADD.FTZ R122, -R90, R63 ;  /* 0x0000003f5a7a7221 */ /* 0x000fe20000010100 */
[----:B------:R-:W-:Y:S01]  /*2da0*/  SHF.L.U32 R45, R52, 0x10, RZ ;  /* 0x00000010342d7819 */ /* 0x000fe200000006ff */
[----:B------:R-:W-:Y:S01]  /*2db0*/  FMUL.FTZ R63, R113, R116 ;  /* 0x00000074713f7220 */ /* 0x000fe20000410000 */
[----:B------:R-:W-:Y:S01]  /*2dc0*/  PRMT R52, R17, 0x7632, R52 ;  /* 0x0000763211347816 */ /* 0x000fe20000000034 */
[----:B------:R-:W-:Y:S01]  /*2dd0*/  FFMA.FTZ R49, R61, R49, R14 ;  /* 0x000000313d317223 */ /* 0x000fe2000001000e */
[----:B------:R-:W-:Y:S01]  /*2de0*/  SHF.L.U32 R92, R53, 0x10, RZ ;  /* 0x00000010355c7819 */ /* 0x000fe200000006ff */
[----:B------:R-:W-:Y:S01]  /*2df0*/  FADD.FTZ R60, -R90, R60 ;  /* 0x0000003c5a3c7221 */ /* 0x000fe20000010100 */
[----:B------:R-:W-:Y:S01]  /*2e00*/  PRMT R53, R16, 0x7632, R53 ;  /* 0x0000763210357816 */ /* 0x000fe20000000035 */
[----:B------:R-:W-:Y:S01]  /*2e10*/  FADD.FTZ R124, -R90, R57 ;  /* 0x000000395a7c7221 */ /* 0x000fe20000010100 */
[----:B------:R-:W-:Y:S01]  /*2e20*/  SHF.L.U32 R61, R52, 0x10, RZ ;  /* 0x00000010343d7819 */ /* 0x000fe200000006ff */
        /* <DEDUP_REMOVED lines=12> */
[----:B------:R-:W-:Y:S01]  /*2ef0*/  SHF.L.U32 R56, R16, 0x10, RZ ;  /* 0x0000001010387819 */ /* 0x000fe200000006ff */
[----:B------:R-:W-:Y:S01]  /*2f00*/  FADD.FTZ R90, -R90, R67 ;  /* 0x000000435a5a7221 */ /* 0x000fe20000010100 */
[----:B------:R-:W-:Y:S01]  /*2f10*/  SHF.L.U32 R92, R53, 0x10, RZ ;  /* 0x00000010355c7819 */ /* 0x000fe200000006ff */
[C---:B------:R-:W-:Y:S01]  /*2f20*/  FMUL.FTZ R67, R113.reuse, R60 ;  /* 0x0000003c71437220 */ /* 0x040fe20000410000 */
[----:B------:R-:W-:Y:S01]  /*2f30*/  FMUL.FTZ R104, R113, R104 ;  /* 0x0000006871687220 */ /* 0x000fe20000410000 */
[----:B------:R-:W-:Y:S01]  /*2f40*/  SHF.L.U32 R60, R17, 0x10, RZ ;  /* 0x00000010113c7819 */ /* 0x000fe200000006ff */
[----:B------:R-:W-:Y:S01]  /*2f50*/  FMUL.FTZ R54, R113, R54 ;  /* 0x0000003671367220 */ /* 0x000fe20000410000 */
[----:B------:R-:W-:Y:S01]  /*2f60*/  FFMA.FTZ R55, R55, R56, R76 ;  /* 0x0000003837377223 */ /* 0x000fe2000001004c */
[----:B------:R-:W-:Y:S01]  /*2f70*/  FFMA.FTZ R92, R57, R92, R96 ;  /* 0x0000005c395c7223 */ /* 0x000fe20000010060 */
[----:B------:R-:W-:Y:S01]  /*2f80*/  FFMA.FTZ R104, R104, R59, R99 ;  /* 0x0000003b68687223 */ /* 0x000fe20000010063 */
[----:B------:R-:W0:Y:S01]  /*2f90*/  LDC.64 R56, c[0x0][0x2b8] ;  /* 0x0000ae00ff387b82 */ /* 0x000e220000000a00 */
[----:B------:R-:W-:Y:S01]  /*2fa0*/  SHF.R.S32.HI R59, RZ, 0x1f, R106 ;  /* 0x0000001fff3b7819 */ /* 0x000fe2000001146a */
[----:B------:R-:W-:Y:S01]  /*2fb0*/  FFMA.FTZ R54, R54, R60, R15 ;  /* 0x0000003c36367223 */ /* 0x000fe2000001000f */
[----:B------:R-:W-:Y:S01]  /*2fc0*/  PRMT R60, R27, 0x7632, R60 ;  /* 0x000076321b3c7816 */ /* 0x000fe2000000003c */
[----:B------:R-:W-:Y:S01]  /*2fd0*/  FMUL.FTZ R58, R113, R58 ;  /* 0x0000003a713a7220 */ /* 0x000fe20000410000 */
[----:B------:R-:W-:Y:S01]  /*2fe0*/  LEA.HI R59, R59, R106, RZ, 0x3 ;  /* 0x0000006a3b3b7211 */ /* 0x000fe200078f18ff */
[----:B------:R-:W-:Y:S01]  /*2ff0*/  FMUL.FTZ R114, R113, R114 ;  /* 0x0000007271727220 */ /* 0x000fe20000410000 */
[----:B------:R-:W-:Y:S01]  /*3000*/  SHF.L.U32 R106, R60, 0x10, RZ ;  /* 0x000000103c6a7819 */ /* 0x000fe200000006ff */
[----:B------:R-:W-:Y:S01]  /*3010*/  FFMA.FTZ R93, R58, R93, R9 ;  /* 0x0000005d3a5d7223 */ /* 0x000fe20000010009 */
[----:B------:R-:W-:Y:S01]  /*3020*/  PRMT R60, R25, 0x7632, R60 ;  /* 0x00007632193c7816 */ /* 0x000fe2000000003c */
[----:B------:R-:W-:Y:S01]  /*3030*/  FMUL.FTZ R122, R113, R122 ;  /* 0x0000007a717a7220 */ /* 0x000fe20000410000 */
[----:B------:R-:W-:Y:S01]  /*3040*/  PRMT R43, R23, 0x7632, R43 ;  /* 0x00007632172b7816 */ /* 0x000fe2000000002b */
[----:B------:R-:W-:Y:S01]  /*3050*/  FFMA.FTZ R106, R40, R106, R85 ;  /* 0x0000006a286a7223 */ /* 0x000fe20000010055 */
[----:B------:R-:W-:Y:S01]  /*3060*/  SHF.L.U32 R108, R26, 0x10, RZ ;  /* 0x000000101a6c7819 */ /* 0x000fe200000006ff */
[C---:B------:R-:W-:Y:S01]  /*3070*/  FMUL.FTZ R62, R113.reuse, R62 ;  /* 0x0000003e713e7220 */ /* 0x040fe20000410000 */
[----:B------:R-:W-:Y:S01]  /*3080*/  SHF.L.U32 R60, R60, 0x10, RZ ;  /* 0x000000103c3c7819 */ /* 0x000fe200000006ff */
[----:B------:R-:W-:Y:S01]  /*3090*/  FMUL.FTZ R118, R113, R118 ;  /* 0x0000007671767220 */ /* 0x000fe20000410000 */
[----:B------:R-:W-:Y:S01]  /*30a0*/  SHF.L.U32 R58, R25, 0x10, RZ ;  /* 0x00000010193a7819 */ /* 0x000fe200000006ff */
[----:B------:R-:W-:Y:S01]  /*30b0*/  FMUL.FTZ R110, R113, R110 ;  /* 0x0000006e716e7220 */ /* 0x000fe20000410000 */
[----:B------:R-:W-:Y:S01]  /*30c0*/  PRMT R40, R24, 0x7632, R40 ;  /* 0x0000763218287816 */ /* 0x000fe20000000028 */
[----:B------:R-:W-:Y:S01]  /*30d0*/  FFMA.FTZ R53, R114, R61, R95 ;  /* 0x0000003d72357223 */ /* 0x000fe2000001005f */
[----:B------:R-:W-:Y:S01]  /*30e0*/  SHF.L.U32 R43, R43, 0x10, RZ ;  /* 0x000000102b2b7819 */ /* 0x000fe200000006ff */
[----:B------:R-:W-:Y:S01]  /*30f0*/  FFMA.FTZ R108, R91, R108, R10 ;  /* 0x0000006c5b6c7223 */ /* 0x000fe2000001000a */
[----:B------:R-:W-:Y:S01]  /*3100*/  LEA.HI.SX32 R59, R59, R0, 0x1d ;  /* 0x000000003b3b7211 */ /* 0x000fe200078feaff */
[----:B------:R-:W-:Y:S01]  /*3110*/  FFMA.FTZ R122, R122, R60, R87 ;  /* 0x0000003c7a7a7223 */ /* 0x000fe20000010057 */
[----:B------:R-:W-:Y:S01]  /*3120*/  SHF.L.U32 R40, R40, 0x10, RZ ;  /* 0x0000001028287819 */ /* 0x000fe200000006ff */
[----:B------:R-:W-:Y:S01]  /*3130*/  FMUL.FTZ R69, R113, R120 ;  /* 0x0000007871457220 */ /* 0x000fe20000410000 */
[----:B------:R-:W-:Y:S01]  /*3140*/  FFMA.FTZ R91, R62, R58, R11 ;  /* 0x0000003a3e5b7223 */ /* 0x000fe2000001000b */
        /* <DEDUP_REMOVED lines=11> */
[----:B------:R-:W-:Y:S01]  /*3200*/  SHF.L.U32 R58, R24, 0x10, RZ ;  /* 0x00000010183a7819 */ /* 0x000fe200000006ff */
[----:B------:R-:W-:Y:S01]  /*3210*/  FFMA.FTZ R43, R110, R43, R97 ;  /* 0x0000002b6e2b7223 */ /* 0x000fe20000010061 */
[----:B------:R-:W-:Y:S01]  /*3220*/  IADD3 R113, R59, 0x100, RZ ;  /* 0x000001003b717810 */ /* 0x000fe20007ffe0ff */
[----:B------:R-:W-:Y:S01]  /*3230*/  FFMA.FTZ R110, R69, R40, R88 ;  /* 0x00000028456e7223 */ /* 0x000fe20000010058 */
[----:B------:R-:W-:Y:S01]  /*3240*/  SHF.L.U32 R60, R60, 0x10, RZ ;  /* 0x000000103c3c7819 */ /* 0x000fe200000006ff */
[----:B------:R-:W-:Y:S01]  /*3250*/  FFMA.FTZ R66, R66, R61, R5 ;  /* 0x0000003d42427223 */ /* 0x000fe20000010005 */
[----:B------:R-:W-:Y:S01]  /*3260*/  F2FP.BF16.F32.PACK_AB R40, R46, R47 ;  /* 0x0000002f2e28723e */ /* 0x000fe200000010ff */
[----:B------:R-:W-:Y:S01]  /*3270*/  FFMA.FTZ R67, R67, R58, R12 ;  /* 0x0000003a43437223 */ /* 0x000fe2000001000c */
[C---:B------:R-:W-:Y:S01]  /*3280*/  IADD3 R61, R59.reuse, 0x80, RZ ;  /* 0x000000803b3d7810 */ /* 0x040fe20007ffe0ff */
[C---:B0-----:R-:W-:Y:S01]  /*3290*/  IMAD.WIDE.U32 R62, R59.reuse, 0x10, R56 ;  /* 0x000000103b3e7825 */ /* 0x041fe200078e0038 */
[----:B------:R-:W-:-:S03]  /*32a0*/  IADD3 R115, R59, 0x180, RZ ;  /* 0x000001803b737810 */ /* 0x000fc60007ffe0ff */
[----:B------:R-:W-:Y:S01]  /*32b0*/  FFMA.FTZ R69, R90, R60, R73 ;  /* 0x0000003c5a457223 */ /* 0x000fe20000010049 */
[----:B------:R-:W-:Y:S01]  /*32c0*/  F2FP.BF16.F32.PACK_AB R47, R45, R50 ;  /* 0x000000322d2f723e */ /* 0x000fe200000010ff */
[----:B------:R-:W-:Y:S01]  /*32d0*/  IMAD.WIDE.U32 R58, R113, 0x10, R56 ;  /* 0x00000010713a7825 */ /* 0x000fe200078e0038 */
[----:B------:R-:W-:-:S03]  /*32e0*/  F2FP.BF16.F32.PACK_AB R46, R52, R49 ;  /* 0x00000031342e723e */ /* 0x000fc600000010ff */
        /* <DEDUP_REMOVED lines=10> */
[----:B------:R-:W-:Y:S01]  /*3390*/  IMAD.WIDE.U32 R60, R61, 0x10, R56 ;  /* 0x000000103d3c7825 */ /* 0x000fe200078e0038 */
[----:B------:R-:W-:-:S02]  /*33a0*/  F2FP.BF16.F32.PACK_AB R42, R44, R51 ;  /* 0x000000332c2a723e */ /* 0x000fc400000010ff */
[----:B------:R-:W-:Y:S01]  /*33b0*/  F2FP.BF16.F32.PACK_AB R41, R104, R41 ;  /* 0x000000296829723e */ /* 0x000fe200000010ff */
[----:B------:R-:W-:Y:S01]  /*33c0*/  IMAD.WIDE.U32 R56, R115, 0x10, R56 ;  /* 0x0000001073387825 */ /* 0x000fe200078e0038 */
        /* <DEDUP_REMOVED lines=10> */
[----:B------:R-:W-:-:S05]  /*3470*/  F2FP.BF16.F32.PACK_AB R52, R65, R52 ;  /* 0x000000344134723e */ /* 0x000fca00000010ff */
[----:B------:R0:W-:Y:S02]  /*3480*/  STG.E.128 desc[UR4][R56.64], R52 ;  /* 0x0000003438007986 */ /* 0x0001e4000c101d04 */
.L_x_9832:
[----:B------:R-:W-:Y:S05]  /*3490*/  BSYNC B0 ;  /* 0x0000000000007941 */ /* 0x000fea0003800000 */
.L_x_9831:
[----:B------:R-:W-:Y:S02]  /*34a0*/  IADD3 R3, R3, UR8, RZ ;  /* 0x0000000803037c10 */ /* 0x000fe4000fffe0ff */
[----:B------:R-:W-:Y:S02]  /*34b0*/  SEL R92, RZ, 0x1, P0 ;  /* 0x00000001ff5c7807 */ /* 0x000fe40000000000 */
[----:B------:R-:W-:-:S13]  /*34c0*/  ISETP.GE.AND P1, PT, R3, UR9, PT ;  /* 0x0000000903007c0c */ /* 0x000fda000bf26270 */
[----:B------:R-:W-:Y:S05]  /*34d0*/  @!P1 BRA `(.L_x_9833) ;  /* 0xffffffd000749947 */ /* 0x000fea000383ffff */
[----:B------:R-:W-:Y:S05]  /*34e0*/  EXIT ;  /* 0x000000000000794d */ /* 0x000fea0003800000 */
.L_x_9830:
[----:B------:R-:W-:Y:S01]  /*34f0*/  HFMA2.MMA R118, -RZ, RZ, 0, 5.9604644775390625e-08 ;  /* 0x00000001ff767435 */ /* 0x000fe200000001ff */
[----:B------:R-:W-:Y:S02]  /*3500*/  MOV R119, R92 ;  /* 0x0000005c00777202 */ /* 0x000fe40000000f00 */
[----:B------:R-:W-:Y:S02]  /*3510*/  MOV R121, 0x1f ;  /* 0x0000001f00797802 */ /* 0x000fe40000000f00 */
[----:B------:R-:W-:-:S07]  /*3520*/  MOV R116, 0xffffffff ;  /* 0xffffffff00747802 */ /* 0x000fce0000000f00 */
[----:B-----5:R-:W-:Y:S05]  /*3530*/  WARPSYNC.COLLECTIVE R116, `(.L_x_9834) ;  /* 0x0000000074087348 */ /* 0x020fea0003c00000 */
[----:B------:R0:W1:Y:S02]  /*3540*/  SHFL.BFLY P1, R117, R119, R118, R121 ;  /* 0x0c00007677757389 */ /* 0x0000640000020079 */
[----:B01---5:R-:W-:Y:S01]  /*3550*/  ENDCOLLECTIVE ;  /* 0x000000000000791b */ /* 0x023fe20003800000 */
.L_x_9834:
[----:B------:R-:W-:Y:S01]  /*3560*/  HFMA2.MMA R118, -RZ, RZ, 0, 1.1920928955078125e-07 ;  /* 0x00000002ff767435 */ /* 0x000fe200000001ff */
[----:B------:R-:W-:-:S05]  /*3570*/  MOV R91, R117 ;  /* 0x00000075005b7202 */ /* 0x000fca0000000f00 */
[----:B------:R-:W-:-:S05]  /*3580*/  FADD.FTZ R110, R92, R91 ;  /* 0x0000005b5c6e7221 */ /* 0x000fca0000010000 */
[----:B------:R-:W-:-:S07]  /*3590*/  MOV R119, R110 ;  /* 0x0000006e00777202 */ /* 0x000fce0000000f00 */
[----:B------:R-:W-:Y:S05]  /*35a0*/  WARPSYNC.COLLECTIVE R116, `(.L_x_9835) ;  /* 0x0000000074087348 */ /* 0x000fea0003c00000 */
[----:B------:R0:W1:Y:S02]  /*35b0*/  SHFL.BFLY P1, R117, R119, R118, R121 ;  /* 0x0c00007677757389 */ /* 0x0000640000020079 */
[----:B01----:R-:W-:Y:S01]  /*35c0*/  ENDCOLLECTIVE ;  /* 0x000000000000791b */ /* 0x003fe20003800000 */
.L_x_9835:
[----:B------:R-:W-:Y:S01]  /*35d0*/  HFMA2.MMA R118, -RZ, RZ, 0, 2.384185791015625e-07 ;  /* 0x00000004ff767435 */ /* 0x000fe200000001ff */
[----:B------:R-:W-:-:S05]  /*35e0*/  MOV R91, R117 ;  /* 0x00000075005b7202 */ /* 0x000fca0000000f00 */
[----:B------:R-:W-:-:S05]  /*35f0*/  FADD.FTZ R112, R110, R91 ;  /* 0x0000005b6e707221 */ /* 0x000fca0000010000 */
[----:B------:R-:W-:-:S07]  /*3600*/  MOV R119, R112 ;  /* 0x0000007000777202 */ /* 0x000fce0000000f00 */
[----:B------:R-:W-:Y:S05]  /*3610*/  WARPSYNC.COLLECTIVE R116, `(.L_x_9836) ;  /* 0x0000000074087348 */ /* 0x000fea0003c00000 */
[----:B------:R0:W1:Y:S02]  /*3620*/  SHFL.BFLY P1, R117, R119, R118, R121 ;  /* 0x0c00007677757389 */ /* 0x0000640000020079 */
[----:B01----:R-:W-:Y:S01]  /*3630*/  ENDCOLLECTIVE ;  /* 0x000000000000791b */ /* 0x003fe20003800000 */
.L_x_9836:
[----:B------:R-:W-:Y:S01]  /*3640*/  HFMA2.MMA R118, -RZ, RZ, 0, 4.76837158203125e-07 ;  /* 0x00000008ff767435 */ /* 0x000fe200000001ff */
[----:B------:R-:W-:-:S05]  /*3650*/  MOV R91, R117 ;  /* 0x00000075005b7202 */ /* 0x000fca0000000f00 */
[----:B------:R-:W-:-:S05]  /*3660*/  FADD.FTZ R113, R112, R91 ;  /* 0x0000005b70717221 */ /* 0x000fca0000010000 */
[----:B------:R-:W-:-:S07]  /*3670*/  MOV R119, R113 ;  /* 0x0000007100777202 */ /* 0x000fce0000000f00 */
[----:B------:R-:W-:Y:S05]  /*3680*/  WARPSYNC.COLLECTIVE R116, `(.L_x_9837) ;  /* 0x0000000074087348 */ /* 0x000fea0003c00000 */
[----:B------:R0:W1:Y:S02]  /*3690*/  SHFL.BFLY P1, R117, R119, R118, R121 ;  /* 0x0c00007677757389 */ /* 0x0000640000020079 */
[----:B01----:R-:W-:Y:S01]  /*36a0*/  ENDCOLLECTIVE ;  /* 0x000000000000791b */ /* 0x003fe20003800000 */
.L_x_9837:
[----:B------:R-:W-:Y:S01]  /*36b0*/  HFMA2.MMA R118, -RZ, RZ, 0, 9.5367431640625e-07 ;  /* 0x00000010ff767435 */ /* 0x000fe200000001ff */
[----:B------:R-:W-:-:S05]  /*36c0*/  MOV R90, R117 ;  /* 0x00000075005a7202 */ /* 0x000fca0000000f00 */
[----:B------:R-:W-:-:S05]  /*36d0*/  FADD.FTZ R114, R113, R90 ;  /* 0x0000005a71727221 */ /* 0x000fca0000010000 */
[----:B------:R-:W-:-:S07]  /*36e0*/  MOV R119, R114 ;  /* 0x0000007200777202 */ /* 0x000fce0000000f00 */
[----:B------:R-:W-:Y:S05]  /*36f0*/  WARPSYNC.COLLECTIVE R116, `(.L_x_9838) ;  /* 0x0000000074087348 */ /* 0x000fea0003c00000 */
[----:B------:R0:W1:Y:S02]  /*3700*/  SHFL.BFLY P1, R117, R119, R118, R121 ;  /* 0x0c00007677757389 */ /* 0x0000640000020079 */
[----:B01----:R-:W-:Y:S01]  /*3710*/  ENDCOLLECTIVE ;  /* 0x000000000000791b */ /* 0x003fe20003800000 */
.L_x_9838:
        /* <DEDUP_REMOVED lines=72> */
.L_x_9839:
[----:B------:R-:W-:Y:S01]  /*3ba0*/  HFMA2.MMA R118, -RZ, RZ, 0, 1.1920928955078125e-07 ;  /* 0x00000002ff767435 */ /* 0x000fe200000001ff */
[----:B------:R-:W-:-:S05]  /*3bb0*/  MOV R92, R117 ;  /* 0x00000075005c7202 */ /* 0x000fca0000000f00 */
[----:B------:R-:W-:-:S05]  /*3bc0*/  FADD.FTZ R92, R91, R92 ;  /* 0x0000005c5b5c7221 */ /* 0x000fca0000010000 */
[----:B------:R-:W-:-:S07]  /*3bd0*/  MOV R119, R92 ;  /* 0x0000005c00777202 */ /* 0x000fce0000000f00 */
[----:B------:R-:W-:Y:S05]  /*3be0*/  WARPSYNC.COLLECTIVE R116, `(.L_x_9840) ;  /* 0x0000000074087348 */ /* 0x000fea0003c00000 */
[----:B------:R0:W1:Y:S02]  /*3bf0*/  SHFL.BFLY P1, R117, R119, R118, R121 ;  /* 0x0c00007677757389 */ /* 0x0000640000020079 */
[----:B01----:R-:W-:Y:S01]  /*3c00*/  ENDCOLLECTIVE ;  /* 0x000000000000791b */ /* 0x003fe20003800000 */
.L_x_9840:
[----:B------:R-:W-:Y:S01]  /*3c10*/  HFMA2.MMA R118, -RZ, RZ, 0, 2.384185791015625e-07 ;  /* 0x00000004ff767435 */ /* 0x000fe200000001ff */
[----:B------:R-:W-:-:S05]  /*3c20*/  MOV R113, R117 ;  /* 0x0000007500717202 */ /* 0x000fca0000000f00 */
[----:B------:R-:W-:-:S05]  /*3c30*/  FADD.FTZ R113, R92, R113 ;  /* 0x000000715c717221 */ /* 0x000fca0000010000 */
[----:B------:R-:W-:-:S07]  /*3c40*/  MOV R119, R113 ;  /* 0x0000007100777202 */ /* 0x000fce0000000f00 */
[----:B------:R-:W-:Y:S05]  /*3c50*/  WARPSYNC.COLLECTIVE R116, `(.L_x_9841) ;  /* 0x0000000074087348 */ /* 0x000fea0003c00000 */
[----:B------:R0:W1:Y:S02]  /*3c60*/  SHFL.BFLY P1, R117, R119, R118, R121 ;  /* 0x0c00007677757389 */ /* 0x0000640000020079 */
[----:B01----:R-:W-:Y:S01]  /*3c70*/  ENDCOLLECTIVE ;  /* 0x000000000000791b */ /* 0x003fe20003800000 */
.L_x_9841:
[----:B------:R-:W-:Y:S01]  /*3c80*/  HFMA2.MMA R118, -RZ, RZ, 0, 4.76837158203125e-07 ;  /* 0x00000008ff767435 */ /* 0x000fe200000001ff */
[----:B------:R-:W-:-:S05]  /*3c90*/  MOV R110, R117 ;  /* 0x00000075006e7202 */ /* 0x000fca0000000f00 */
[----:B------:R-:W-:-:S05]  /*3ca0*/  FADD.FTZ R110, R113, R110 ;  /* 0x0000006e716e7221 */ /* 0x000fca0000010000 */
[----:B------:R-:W-:-:S07]  /*3cb0*/  MOV R119, R110 ;  /* 0x0000006e00777202 */ /* 0x000fce0000000f00 */
[----:B------:R-:W-:Y:S05]  /*3cc0*/  WARPSYNC.COLLECTIVE R116, `(.L_x_9842) ;  /* 0x0000000074087348 */ /* 0x000fea0003c00000 */
[----:B------:R0:W1:Y:S02]  /*3cd0*/  SHFL.BFLY P1, R117, R119, R118, R121 ;  /* 0x0c00007677757389 */ /* 0x0000640000020079 */
[----:B01----:R-:W-:Y:S01]  /*3ce0*/  ENDCOLLECTIVE ;  /* 0x000000000000791b */ /* 0x003fe20003800000 */
.L_x_9842:
[----:B------:R-:W-:Y:S01]  /*3cf0*/  HFMA2.MMA R118, -RZ, RZ, 0, 9.5367431640625e-07 ;  /* 0x00000010ff767435 */ /* 0x000fe200000001ff */
[----:B------:R-:W-:-:S05]  /*3d00*/  MOV R115, R117 ;  /* 0x0000007500737202 */ /* 0x000fca0000000f00 */
[----:B------:R-:W-:-:S05]  /*3d10*/  FADD.FTZ R115, R110, R115 ;  /* 0x000000736e737221 */ /* 0x000fca0000010000 */
[----:B------:R-:W-:-:S07]  /*3d20*/  MOV R119, R115 ;  /* 0x0000007300777202 */ /* 0x000fce0000000f00 */
[----:B------:R-:W-:Y:S05]  /*3d30*/  WARPSYNC.COLLECTIVE R116, `(.L_x_9843) ;  /* 0x0000000074087348 */ /* 0x000fea0003c00000 */
[----:B------:R0:W1:Y:S02]  /*3d40*/  SHFL.BFLY P1, R117, R119, R118, R121 ;  /* 0x0c00007677757389 */ /* 0x0000640000020079 */
[----:B01----:R-:W-:Y:S01]  /*3d50*/  ENDCOLLECTIVE ;  /* 0x000000000000791b */ /* 0x003fe20003800000 */
.L_x_9843:
[----:B------:R-:W-:Y:S01]  /*3d60*/  MOV R112, R117 ;  /* 0x0000007500707202 */ /* 0x000fe20000000f00 */
[----:B------:R-:W-:Y:S06]  /*3d70*/  BRA `(.L_x_9844) ;  /* 0xffffffe800047947 */ /* 0x000fec000383ffff */
.L_x_9845:
        /* <DEDUP_REMOVED lines=16> */
.L_x_30235:


//--------------------- .text._ZN10layer_norm13ln_fwd_kernelINS_13Kernel_traitsI13__nv_bfloat16S2_fS2_fjLj4096ELj1ELj1ELj4ELj16ENS_18Kernel_traits_baseILj4096ES2_S2_fS2_fjLj128EEEEELb0ELb1ELb0ELb0EEEvNS_9FwdParamsE --------------------------
	.section	.text._ZN10layer_norm13ln_fwd_kernelINS_13Kernel_traitsI13__nv_bfloat16S2_fS2_fjLj4096ELj1ELj1ELj4ELj16ENS_18Kernel_traits_baseILj4096ES2_S2_fS2_fjLj128EEEEELb0ELb1ELb0ELb0EEEvNS_9FwdParamsE,"ax",@progbits
	.align	128
        .global         _ZN10layer_norm13ln_fwd_kernelINS_13Kernel_traitsI13__nv_bfloat16S2_fS2_fjLj4096ELj1ELj1ELj4ELj16ENS_18Kernel_traits_baseILj4096ES2_S2_fS2_fjLj128EEEEELb0ELb1ELb0ELb0EEEvNS_9FwdParamsE
        .type           _ZN10layer_norm13ln_fwd_kernelINS_13Kernel_traitsI13__nv_bfloat16S2_fS2_fjLj4096ELj1ELj1ELj4ELj16ENS_18Kernel_traits_baseILj4096ES2_S2_fS2_fjLj128EEEEELb0ELb1ELb0ELb0EEEvNS_9FwdParamsE,@function
        .size           _ZN10layer_norm13ln_fwd_kernelINS_13Kernel_traitsI13__nv_bfloat16S2_fS2_fjLj4096ELj1ELj1ELj4ELj16ENS_18Kernel_traits_baseILj4096ES2_S2_fS2_fjLj128EEEEELb0ELb1ELb0ELb0EEEvNS_9FwdParamsE,(.L_x_30236 - _ZN10layer_norm13ln_fwd_kernelINS_13Kernel_traitsI13__nv_bfloat16S2_fS2_fjLj4096ELj1ELj1ELj4ELj16ENS_18Kernel_traits_baseILj4096ES2_S2_fS2_fjLj128EEEEELb0ELb1ELb0ELb0EEEvNS_9FwdParamsE)
        .other          _ZN10layer_norm13ln_fwd_kernelINS_13Kernel_traitsI13__nv_bfloat16S2_fS2_fjLj4096ELj1ELj1ELj4ELj16ENS_18Kernel_traits_baseILj4096ES2_S2_fS2_fjLj128EEEEELb0ELb1ELb0ELb0EEEvNS_9FwdParamsE,@"STO_CUDA_ENTRY STV_DEFAULT"
_ZN10layer_norm13ln_fwd_kernelINS_13Kernel_traitsI13__nv_bfloat16S2_fS2_fjLj4096ELj1ELj1ELj4ELj16ENS_18Kernel_traits_baseILj4096ES2_S2_fS2_fjLj128EEEEELb0ELb1ELb0ELb0EEEvNS_9FwdParamsE:
.text._ZN10layer_norm13ln_fwd_kernelINS_13Kernel_traitsI13__nv_bfloat16S2_fS2_fjLj4096ELj1ELj1ELj4ELj16ENS_18Kernel_traits_baseILj4096ES2_S2_fS2_fjLj128EEEEELb0ELb1ELb0ELb0EEEvNS_9FwdParamsE:
        /* <DEDUP_REMOVED lines=41> */
.L_x_9847:
[----:B------:R-:W-:Y:S05]  /*0290*/  BSYNC B0 ;  /* 0x0000000000007941 */ /* 0x000fea0003800000 */
.L_x_9846:
        /* <DEDUP_REMOVED lines=26> */
.L_x_9849:
[----:B------:R-:W-:Y:S05]  /*0440*/  BSYNC B0 ;  /* 0x0000000000007941 */ /* 0x000fea0003800000 */
.L_x_9848:
        /* <DEDUP_REMOVED lines=26> */
.L_x_9851:
[----:B------:R-:W-:Y:S05]  /*05f0*/  BSYNC B0 ;  /* 0x0000000000007941 */ /* 0x000fea0003800000 */
.L_x_9850:
        /* <DEDUP_REMOVED lines=25> */
.L_x_9853:
[----:B------:R-:W-:Y:S05]  /*0790*/  BSYNC B0 ;  /* 0x0000000000007941 */ /* 0x000fea0003800000 */
.L_x_9852:
        /* <DEDUP_REMOVED lines=27> */
[----:B------:R-:W-:-:S02]  /*0950*/  PRMT R123, R40, 0x7632, R123 ;  /* 0x00007632287b7816 */ /* 0x000fc4000000007b */
[----:B------:R-:W-:Y:S02]  /*0960*/  IADD3 R37, R37, R56, RZ ;  /* 0x0000003825257210 */ /* 0x000fe40007ffe0ff */
[----:B------:R-:W-:Y:S02]  /*0970*/  SHF.L.U32 R83, R40, 0x10, RZ ;  /* 0x0000001028537819 */ /* 0x000fe400000006ff */
[----:B------:R-:W-:Y:S02]  /*0980*/  SHF.L.U32 R40, R78, 0x5, RZ ;  /* 0x000000054e287819 */ /* 0x000fe400000006ff */
[----:B------:R-:W-:Y:S02]  /*0990*/  SHF.L.U32 R37, R37, 0x3, RZ ;  /* 0x0000000325257819 */ /* 0x000fe400000006ff */
[C---:B------:R-:W-:Y:S02]  /*09a0*/  PRMT R122, R41.reuse, 0x7632, R122 ;  /* 0x00007632297a7816 */ /* 0x040fe4000000007a */
[----:B------:R-:W-:-:S02]  /*09b0*/  SHF.L.U32 R84, R41, 0x10, RZ ;  /* 0x0000001029547819 */ /* 0x000fc400000006ff */
[----:B------:R-:W-:Y:S02]  /*09c0*/  LOP3.LUT R41, R40, 0x3e0, RZ, 0xc0, !PT ;  /* 0x000003e028297812 */ /* 0x000fe400078ec0ff */
[----:B------:R-:W-:Y:S02]  /*09d0*/  I2FP.F32.U32 R37, R37 ;  /* 0x0000002500257245 */ /* 0x000fe40000201000 */
[----:B------:R-:W-:Y:S02]  /*09e0*/  VIADDMNMX R41, R36, -R41, RZ, !PT ;  /* 0x8000002924297246 */ /* 0x000fe400078001ff */
[----:B------:R0:W1:Y:S01]  /*09f0*/  MUFU.RCP R144, R37 ;  /* 0x0000002500907308 */ /* 0x0000620000001000 */
[----:B------:R-:W-:Y:S02]  /*0a00*/  SHF.L.U32 R31, R25, 0x10, RZ ;  /* 0x00000010191f7819 */ /* 0x000fe400000006ff */
[----:B------:R-:W-:Y:S02]  /*0a10*/  VIMNMX R41, R41, 0x20, PT ;  /* 0x0000002029297848 */ /* 0x000fe40003fe0100 */
        /* <DEDUP_REMOVED lines=104> */
[----:B01----:R-:W-:-:S07]  /*10a0*/  SHF.L.U32 R143, R41, 0x3, RZ ;  /* 0x00000003298f7819 */ /* 0x003fce00000006ff */
.L_x_9871:
        /* <DEDUP_REMOVED lines=20> */
[----:B0-----:R-:W-:-:S06]  /*11f0*/  IMAD.WIDE.U32 R40, R146, 0x10, R40 ;  /* 0x0000001092287825 */ /* 0x001fcc00078e0028 */
[----:B------:R-:W2:Y:S06]  /*1200*/  LDG.E.128 R40, desc[UR4][R40.64] ;  /* 0x0000000428287981 */ /* 0x000eac000c1e1d00 */
[----:B------:R-:W-:-:S04]  /*1210*/  @P2 LEA R44, P3, R146, UR8, 0x5 ;  /* 0x00000008922c2c11 */ /* 0x000fc8000f8628ff */
[----:B------:R-:W-:-:S05]  /*1220*/  @P2 LEA.HI.X R45, R146, UR9, RZ, 0x5, P3 ;  /* 0x00000009922d2c11 */ /* 0x000fca00098f2cff */
[----:B------:R-:W3:Y:S04]  /*1230*/  @P2 LDG.E.128 R32, desc[UR4][R44.64] ;  /* 0x000000042c202981 */ /* 0x000ee8000c1e1d00 */
[----:B------:R0:W4:Y:S01]  /*1240*/  @P2 LDG.E.128 R36, desc[UR4][R44.64+0x10] ;  /* 0x000010042c242981 */ /* 0x000122000c1e1d00 */
[----:B------:R-:W-:Y:S02]  /*1250*/  ISETP.NE.U32.AND P2, PT, RZ, UR8, PT ;  /* 0x00000008ff007c0c */ /* 0x000fe4000bf45070 */
[C---:B------:R-:W-:Y:S02]  /*1260*/  LEA R72, P3, R146.reuse, UR10, 0x5 ;  /* 0x0000000a92487c11 */ /* 0x040fe4000f8628ff */
[----:B------:R-:W-:Y:S02]  /*1270*/  ISETP.NE.AND.EX P2, PT, RZ, UR9, PT, P2 ;  /* 0x00000009ff007c0c */ /* 0x000fe4000bf45320 */
[----:B------:R-:W-:-:S02]  /*1280*/  LEA.HI.X R73, R146, UR11, RZ, 0x5, P3 ;  /* 0x0000000b92497c11 */ /* 0x000fc400098f2cff */
[C---:B--2---:R-:W-:Y:S02]  /*1290*/  PRMT R46, R40.reuse, 0x7632, R46 ;  /* 0x00007632282e7816 */ /* 0x044fe4000000002e */
[----:B------:R-:W-:Y:S02]  /*12a0*/  SHF.L.U32 R148, R40, 0x10, RZ ;  /* 0x0000001028947819 */ /* 0x000fe400000006ff */
[C---:B------:R-:W-:Y:S02]  /*12b0*/  SHF.L.U32 R40, R41.reuse, 0x10, RZ ;  /* 0x0000001029287819 */ /* 0x040fe400000006ff */
[C---:B------:R-:W-:Y:S02]  /*12c0*/  SHF.L.U32 R150, R42.reuse, 0x10, RZ ;  /* 0x000000102a967819 */ /* 0x040fe400000006ff */
[----:B------:R-:W-:Y:S01]  /*12d0*/  PRMT R147, R42, 0x7632, R147 ;  /* 0x000076322a937816 */ /* 0x000fe20000000093 */
[-C--:B------:R-:W-:Y:S01]  /*12e0*/  FMUL.FTZ R42, R40, R75.reuse ;  /* 0x0000004b282a7220 */ /* 0x080fe20000410000 */
[----:B------:R-:W-:Y:S01]  /*12f0*/  PRMT R47, R41, 0x7632, R47 ;  /* 0x00007632292f7816 */ /* 0x000fe2000000002f */
[-C--:B0-----:R-:W-:Y:S01]  /*1300*/  FMUL.FTZ R45, R150, R75.reuse ;  /* 0x0000004b962d7220 */ /* 0x081fe20000410000 */
[----:B------:R-:W-:Y:S01]  /*1310*/  PRMT R149, R43, 0x7632, R149 ;  /* 0x000076322b957816 */ /* 0x000fe20000000095 */
[----:B------:R-:W-:Y:S01]  /*1320*/  FMUL.FTZ R41, R148, R75 ;  /* 0x0000004b94297220 */ /* 0x000fe20000410000 */
[----:B------:R-:W-:Y:S01]  /*1330*/  SHF.L.U32 R46, R46, 0x10, RZ ;  /* 0x000000102e2e7819 */ /* 0x000fe200000006ff */
[----:B------:R-:W-:Y:S01]  /*1340*/  FMUL.FTZ R42, R31, R42 ;  /* 0x0000002a1f2a7220 */ /* 0x000fe20000410000 */
[----:B------:R-:W-:-:S02]  /*1350*/  SHF.L.U32 R44, R147, 0x10, RZ ;  /* 0x00000010932c7819 */ /* 0x000fc400000006ff */
[----:B------:R-:W-:Y:S01]  /*1360*/  SHF.L.U32 R152, R43, 0x10, RZ ;  /* 0x000000102b987819 */ /* 0x000fe200000006ff */
[-C--:B------:R-:W-:Y:S01]  /*1370*/  FMUL.FTZ R43, R46, R75.reuse ;  /* 0x0000004b2e2b7220 */ /* 0x080fe20000410000 */
[----:B------:R-:W-:Y:S01]  /*1380*/  SHF.L.U32 R40, R47, 0x10, RZ ;  /* 0x000000102f287819 */ /* 0x000fe200000006ff */
[-C--:B------:R-:W-:Y:S01]  /*1390*/  FMUL.FTZ R47, R44, R75.reuse ;  /* 0x0000004b2c2f7220 */ /* 0x080fe20000410000 */
[----:B------:R-:W-:Y:S01]  /*13a0*/  SHF.L.U32 R150, R149, 0x10, RZ ;  /* 0x0000001095967819 */ /* 0x000fe200000006ff */
[----:B------:R-:W-:Y:S01]  /*13b0*/  FMUL.FTZ R152, R152, R75 ;  /* 0x0000004b98987220 */ /* 0x000fe20000410000 */
        /* <DEDUP_REMOVED lines=17> */
[----:B------:R-:W-:-:S02]  /*14d0*/  IADD3 R147, R146, 0x80, RZ ;  /* 0x0000008092937810 */ /* 0x000fc40007ffe0ff */
[----:B------:R0:W-:Y:S04]  /*14e0*/  STG.E.128 desc[UR4][R72.64], R40 ;  /* 0x0000002848007986 */ /* 0x0001e8000c101d04 */
[----:B------:R0:W-:Y:S02]  /*14f0*/  STG.E.128 desc[UR4][R72.64+0x10], R44 ;  /* 0x0000102c48007986 */ /* 0x0001e4000c101d04 */
.L_x_9855:
[----:B------:R-:W-:Y:S05]  /*1500*/  BSYNC B0 ;  /* 0x0000000000007941 */ /* 0x000fea0003800000 */
.L_x_9854:
[----:B------:R-:W-:Y:S01]  /*1510*/  ISETP.GE.U32.AND P2, PT, R77, 0x100, PT ;  /* 0x000001004d00780c */ /* 0x000fe20003f46070 */
[----:B------:R-:W-:-:S12]  /*1520*/  BSSY B0, `(.L_x_9856) ;  /* 0x0000036000007945 */ /* 0x000fd80003800000 */
[----:B------:R-:W-:Y:S05]  /*1530*/  @!P2 BRA `(.L_x_9857) ;  /* 0x0000000000d0a947 */ /* 0x000fea0003800000 */
[----:B------:R-:W1:Y:S01]  /*1540*/  LDC.64 R48, c[0x0][0x220] ;  /* 0x00008800ff307b82 */ /* 0x000e620000000a00 */
[----:B------:R-:W-:-:S04]  /*1550*/  ISETP.NE.U32.AND P2, PT, RZ, UR8, PT ;  /* 0x00000008ff007c0c */ /* 0x000fc8000bf45070 */
[----:B------:R-:W-:Y:S01]  /*1560*/  ISETP.NE.AND.EX P2, PT, RZ, UR9, PT, P2 ;  /* 0x00000009ff007c0c */ /* 0x000fe2000bf45320 */
[----:B-1----:R-:W-:-:S06]  /*1570*/  IMAD.WIDE.U32 R48, R147, 0x10, R48 ;  /* 0x0000001093307825 */ /* 0x002fcc00078e0030 */
[----:B------:R-:W2:Y:S06]  /*1580*/  LDG.E.128 R48, desc[UR4][R48.64] ;  /* 0x0000000430307981 */ /* 0x000eac000c1e1d00 */
[----:B------:R-:W-:-:S04]  /*1590*/  @P2 LEA R52, P3, R147, UR8, 0x5 ;  /* 0x0000000893342c11 */ /* 0x000fc8000f8628ff */
[----:B------:R-:W-:-:S05]  /*15a0*/  @P2 LEA.HI.X R53, R147, UR9, RZ, 0x5, P3 ;  /* 0x0000000993352c11 */ /* 0x000fca00098f2cff */
[----:B------:R-:W3:Y:S04]  /*15b0*/  @P2 LDG.E.128 R32, desc[UR4][R52.64] ;  /* 0x0000000434202981 */ /* 0x000ee8000c1e1d00 */
[----:B------:R1:W4:Y:S01]  /*15c0*/  @P2 LDG.E.128 R36, desc[UR4][R52.64+0x10] ;  /* 0x0000100434242981 */ /* 0x000322000c1e1d00 */
[----:B------:R-:W-:Y:S02]  /*15d0*/  ISETP.NE.U32.AND P2, PT, RZ, UR8, PT ;  /* 0x00000008ff007c0c */ /* 0x000fe4000bf45070 */
[C---:B0-----:R-:W-:Y:S02]  /*15e0*/  LEA R72, P3, R147.reuse, UR10, 0x5 ;  /* 0x0000000a93487c11 */ /* 0x041fe4000f8628ff */
[----:B------:R-:W-:Y:S02]  /*15f0*/  ISETP.NE.AND.EX P2, PT, RZ, UR9, PT, P2 ;  /* 0x00000009ff007c0c */ /* 0x000fe4000bf45320 */
[----:B------:R-:W-:-:S02]  /*1600*/  LEA.HI.X R73, R147, UR11, RZ, 0x5, P3 ;  /* 0x0000000b93497c11 */ /* 0x000fc400098f2cff */
[----:B------:R-:W-:Y:S02]  /*1610*/  IADD3 R147, R147, 0x80, RZ ;  /* 0x0000008093937810 */ /* 0x000fe40007ffe0ff */
[C---:B--2---:R-:W-:Y:S02]  /*1620*/  PRMT R54, R48.reuse, 0x7632, R54 ;  /* 0x0000763230367816 */ /* 0x044fe40000000036 */
[----:B------:R-:W-:Y:S02]  /*1630*/  SHF.L.U32 R148, R48, 0x10, RZ ;  /* 0x0000001030947819 */ /* 0x000fe400000006ff */
[C---:B------:R-:W-:Y:S02]  /*1640*/  SHF.L.U32 R48, R49.reuse, 0x10, RZ ;  /* 0x0000001031307819 */ /* 0x040fe400000006ff */
[C---:B------:R-:W-:Y:S02]  /*1650*/  SHF.L.U32 R150, R50.reuse, 0x10, RZ ;  /* 0x0000001032967819 */ /* 0x040fe400000006ff */
[----:B------:R-:W-:Y:S01]  /*1660*/  PRMT R149, R50, 0x7632, R149 ;  /* 0x0000763232957816 */ /* 0x000fe20000000095 */
[-C--:B------:R-:W-:Y:S01]  /*1670*/  FMUL.FTZ R50, R48, R75.reuse ;  /* 0x0000004b30327220 */ /* 0x080fe20000410000 */
[----:B------:R-:W-:Y:S01]  /*1680*/  PRMT R55, R49, 0x7632, R55 ;  /* 0x0000763231377816 */ /* 0x000fe20000000037 */
[-C--:B-1----:R-:W-:Y:S01]  /*1690*/  FMUL.FTZ R53, R150, R75.reuse ;  /* 0x0000004b96357220 */ /* 0x082fe20000410000 */
        /* <DEDUP_REMOVED lines=27> */
[----:B------:R-:W-:-:S03]  /*1850*/  @P2 FADD.FTZ R55, R39, R55 ;  /* 0x0000003727372221 */ /* 0x000fc60000010000 */
[----:B------:R1:W-:Y:S04]  /*1860*/  STG.E.128 desc[UR4][R72.64], R48 ;  /* 0x0000003048007986 */ /* 0x0003e8000c101d04 */
[----:B------:R1:W-:Y:S02]  /*1870*/  STG.E.128 desc[UR4][R72.64+0x10], R52 ;  /* 0x0000103448007986 */ /* 0x0003e4000c101d04 */
.L_x_9857:
[----:B------:R-:W-:Y:S05]  /*1880*/  BSYNC B0 ;  /* 0x0000000000007941 */ /* 0x000fea0003800000 */
.L_x_9856:
[----:B------:R-:W-:Y:S01]  /*1890*/  ISETP.GE.U32.AND P2, PT, R77, 0x180, PT ;  /* 0x000001804d00780c */ /* 0x000fe20003f46070 */
[----:B------:R-:W-:-:S12]  /*18a0*/  BSSY B0, `(.L_x_9858) ;  /* 0x0000036000007945 */ /* 0x000fd80003800000 */
[----:B------:R-:W-:Y:S05]  /*18b0*/  @!P2 BRA `(.L_x_9859) ;  /* 0x0000000000d0a947 */ /* 0x000fea0003800000 */
[----:B------:R-:W2:Y:S01]  /*18c0*/  LDC.64 R56, c[0x0][0x220] ;  /* 0x00008800ff387b82 */ /* 0x000ea20000000a00 */
[----:B------:R-:W-:-:S04]  /*18d0*/  ISETP.NE.U32.AND P2, PT, RZ, UR8, PT ;  /* 0x00000008ff007c0c */ /* 0x000fc8000bf45070 */
[----:B------:R-:W-:Y:S01]  /*18e0*/  ISETP.NE.AND.EX P2, PT, RZ, UR9, PT, P2 ;  /* 0x00000009ff007c0c */ /* 0x000fe2000bf45320 */
[----:B--2---:R-:W-:-:S06]  /*18f0*/  IMAD.WIDE.U32 R56, R147, 0x10, R56 ;  /* 0x0000001093387825 */ /* 0x004fcc00078e0038 */
[----:B------:R-:W2:Y:S06]  /*1900*/  LDG.E.128 R56, desc[UR4][R56.64] ;  /* 0x0000000438387981 */ /* 0x000eac000c1e1d00 */
[----:B------:R-:W-:-:S04]  /*1910*/  @P2 LEA R60, P3, R147, UR8, 0x5 ;  /* 0x00000008933c2c11 */ /* 0x000fc8000f8628ff */
[----:B------:R-:W-:-:S05]  /*1920*/  @P2 LEA.HI.X R61, R147, UR9, RZ, 0x5, P3 ;  /* 0x00000009933d2c11 */ /* 0x000fca00098f2cff */
[----:B------:R-:W3:Y:S04]  /*1930*/  @P2 LDG.E.128 R32, desc[UR4][R60.64] ;  /* 0x000000043c202981 */ /* 0x000ee8000c1e1d00 */
[----:B------:R4:W5:Y:S01]  /*1940*/  @P2 LDG.E.128 R36, desc[UR4][R60.64+0x10] ;  /* 0x000010043c242981 */ /* 0x000962000c1e1d00 */
[----:B------:R-:W-:Y:S02]  /*1950*/  ISETP.NE.U32.AND P2, PT, RZ, UR8, PT ;  /* 0x00000008ff007c0c */ /* 0x000fe4000bf45070 */
[C---:B01----:R-:W-:Y:S02]  /*1960*/  LEA R72, P3, R147.reuse, UR10, 0x5 ;  /* 0x0000000a93487c11 */ /* 0x043fe4000f8628ff */
[----:B------:R-:W-:Y:S02]  /*1970*/  ISETP.NE.AND.EX P2, PT, RZ, UR9, PT, P2 ;  /* 0x00000009ff007c0c */ /* 0x000fe4000bf45320 */
[----:B------:R-:W-:-:S02]  /*1980*/  LEA.HI.X R73, R147, UR11, RZ, 0x5, P3 ;  /* 0x0000000b93497c11 */ /* 0x000fc400098f2cff */
[----:B------:R-:W-:Y:S02]  /*1990*/  IADD3 R147, R147, 0x80, RZ ;  /* 0x0000008093937810 */ /* 0x000fe40007ffe0ff */
[C---:B--2---:R-:W-:Y:S02]  /*19a0*/  PRMT R62, R56.reuse, 0x7632, R62 ;  /* 0x00007632383e7816 */ /* 0x044fe4000000003e */
[----:B------:R-:W-:Y:S02]  /*19b0*/  SHF.L.U32 R148, R56, 0x10, RZ ;  /* 0x0000001038947819 */ /* 0x000fe400000006ff */
[C---:B------:R-:W-:Y:S02]  /*19c0*/  SHF.L.U32 R56, R57.reuse, 0x10, RZ ;  /* 0x0000001039387819 */ /* 0x040fe400000006ff */
[----:B------:R-:W-:Y:S01]  /*19d0*/  PRMT R63, R57, 0x7632, R63 ;  /* 0x00007632393f7816 */ /* 0x000fe2000000003f */
[----:B------:R-:W-:Y:S01]  /*19e0*/  FMUL.FTZ R57, R148, R75 ;  /* 0x0000004b94397220 */ /* 0x000fe20000410000 */
[----:B------:R-:W-:-:S02]  /*19f0*/  PRMT R149, R58, 0x7632, R149 ;  /* 0x000076323a957816 */ /* 0x000fc40000000095 */
[----:B------:R-:W-:Y:S02]  /*1a00*/  PRMT R151, R59, 0x7632, R151 ;  /* 0x000076323b977816 */ /* 0x000fe40000000097 */
[----:B------:R-:W-:Y:S01]  /*1a10*/  SHF.L.U32 R150, R58, 0x10, RZ ;  /* 0x000000103a967819 */ /* 0x000fe200000006ff */
[-C--:B------:R-:W-:Y:S01]  /*1a20*/  FMUL.FTZ R58, R56, R75.reuse ;  /* 0x0000004b383a7220 */ /* 0x080fe20000410000 */
[----:B------:R-:W-:Y:S02]  /*1a30*/  SHF.L.U32 R62, R62, 0x10, RZ ;  /* 0x000000103e3e7819 */ /* 0x000fe400000006ff */
[----:B------:R-:W-:Y:S01]  /*1a40*/  SHF.L.U32 R56, R63, 0x10, RZ ;  /* 0x000000103f387819 */ /* 0x000fe200000006ff */
[-C--:B------:R-:W-:Y:S01]  /*1a50*/  FMUL.FTZ R63, R150, R75.reuse ;  /* 0x0000004b963f7220 */ /* 0x080fe20000410000 */
[----:B------:R-:W-:Y:S01]  /*1a60*/  SHF.L.U32 R152, R59, 0x10, RZ ;  /* 0x000000103b987819 */ /* 0x000fe200000006ff */
[-C--:B------:R-:W-:Y:S01]  /*1a70*/  FMUL.FTZ R59, R62, R75.reuse ;  /* 0x0000004b3e3b7220 */ /* 0x080fe20000410000 */
[----:B----4-:R-:W-:Y:S01]  /*1a80*/  SHF.L.U32 R60, R149, 0x10, RZ ;  /* 0x00000010953c7819 */ /* 0x010fe200000006ff */
        /* <DEDUP_REMOVED lines=15> */
[----:B-----5:R-:W-:Y:S01]  /*1b80*/  @P2 FADD.FTZ R60, R36, R60 ;  /* 0x0000003c243c2221 */ /* 0x020fe20000010000 */
[----:B------:R-:W-:Y:S01]  /*1b90*/  @P2 FADD.FTZ R62, R38, R62 ;  /* 0x0000003e263e2221 */ /* 0x000fe20000010000 */
[----:B------:R-:W-:Y:S01]  /*1ba0*/  @P2 FADD.FTZ R57, R33, R57 ;  /* 0x0000003921392221 */ /* 0x000fe20000010000 */
[----:B------:R-:W-:Y:S01]  /*1bb0*/  @P2 FADD.FTZ R59, R35, R59 ;  /* 0x0000003b233b2221 */ /* 0x000fe20000010000 */
[----:B------:R-:W-:Y:S01]  /*1bc0*/  @P2 FADD.FTZ R61, R37, R61 ;  /* 0x0000003d253d2221 */ /* 0x000fe20000010000 */
[----:B------:R-:W-:-:S03]  /*1bd0*/  @P2 FADD.FTZ R63, R39, R63 ;  /* 0x0000003f273f2221 */ /* 0x000fc60000010000 */
[----:B------:R2:W-:Y:S04]  /*1be0*/  STG.E.128 desc[UR4][R72.64], R56 ;  /* 0x0000003848007986 */ /* 0x0005e8000c101d04 */
[----:B------:R2:W-:Y:S02]  /*1bf0*/  STG.E.128 desc[UR4][R72.64+0x10], R60 ;  /* 0x0000103c48007986 */ /* 0x0005e4000c101d04 */
.L_x_9859:
[----:B------:R-:W-:Y:S05]  /*1c00*/  BSYNC B0 ;  /* 0x0000000000007941 */ /* 0x000fea0003800000 */
.L_x_9858:
[----:B------:R-:W-:Y:S04]  /*1c10*/  BSSY B0, `(.L_x_9860) ;  /* 0x0000035000007945 */ /* 0x000fe80003800000 */
[----:B------:R-:W-:Y:S05]  /*1c20*/  @!P1 BRA `(.L_x_9861) ;  /* 0x0000000000cc9947 */ /* 0x000fea0003800000 */
[----:B------:R-:W3:Y:S01]  /*1c30*/  LDC.64 R64, c[0x0][0x220] ;  /* 0x00008800ff407b82 */ /* 0x000ee20000000a00 */
[----:B------:R-:W-:-:S04]  /*1c40*/  ISETP.NE.U32.AND P2, PT, RZ, UR8, PT ;  /* 0x00000008ff007c0c */ /* 0x000fc8000bf45070 */
[----:B------:R-:W-:Y:S01]  /*1c50*/  ISETP.NE.AND.EX P2, PT, RZ, UR9, PT, P2 ;  /* 0x00000009ff007c0c */ /* 0x000fe2000bf45320 */
[----:B---3--:R-:W-:-:S06]  /*1c60*/  IMAD.WIDE.U32 R64, R147, 0x10, R64 ;  /* 0x0000001093407825 */ /* 0x008fcc00078e0040 */
[----:B------:R-:W3:Y:S06]  /*1c70*/  LDG.E.128 R64, desc[UR4][R64.64] ;  /* 0x0000000440407981 */ /* 0x000eec000c1e1d00 */
[----:B------:R-:W-:-:S04]  /*1c80*/  @P2 LEA R68, P3, R147, UR8, 0x5 ;  /* 0x0000000893442c11 */ /* 0x000fc8000f8628ff */
[----:B------:R-:W-:-:S05]  /*1c90*/  @P2 LEA.HI.X R69, R147, UR9, RZ, 0x5, P3 ;  /* 0x0000000993452c11 */ /* 0x000fca00098f2cff */
[----:B------:R-:W4:Y:S04]  /*1ca0*/  @P2 LDG.E.128 R32, desc[UR4][R68.64] ;  /* 0x0000000444202981 */ /* 0x000f28000c1e1d00 */
[----:B------:R5:W4:Y:S01]  /*1cb0*/  @P2 LDG.E.128 R36, desc[UR4][R68.64+0x10] ;  /* 0x0000100444242981 */ /* 0x000b22000c1e1d00 */
[----:B------:R-:W-:Y:S02]  /*1cc0*/  ISETP.NE.U32.AND P2, PT, RZ, UR8, PT ;  /* 0x00000008ff007c0c */ /* 0x000fe4000bf45070 */
[----:B012---:R-:W-:Y:S02]  /*1cd0*/  LEA R72, P3, R147, UR10, 0x5 ;  /* 0x0000000a93487c11 */ /* 0x007fe4000f8628ff */
[----:B------:R-:W-:Y:S02]  /*1ce0*/  ISETP.NE.AND.EX P2, PT, RZ, UR9, PT, P2 ;  /* 0x00000009ff007c0c */ /* 0x000fe4000bf45320 */
[----:B---3--:R-:W-:-:S02]  /*1cf0*/  PRMT R73, R66, 0x7632, R73 ;  /* 0x0000763242497816 */ /* 0x008fc40000000049 */
[----:B------:R-:W-:Y:S02]  /*1d00*/  SHF.L.U32 R66, R66, 0x10, RZ ;  /* 0x0000001042427819 */ /* 0x000fe400000006ff */
[----:B------:R-:W-:Y:S02]  /*1d10*/  PRMT R70, R64, 0x7632, R70 ;  /* 0x0000763240467816 */ /* 0x000fe40000000046 */
[----:B------:R-:W-:Y:S01]  /*1d20*/  PRMT R71, R65, 0x7632, R71 ;  /* 0x0000763241477816 */ /* 0x000fe20000000047 */
[----:B-----5:R-:W-:Y:S01]  /*1d30*/  FMUL.FTZ R69, R66, R75 ;  /* 0x0000004b42457220 */ /* 0x020fe20000410000 */
[----:B------:R-:W-:Y:S02]  /*1d40*/  PRMT R149, R67, 0x7632, R149 ;  /* 0x0000763243957816 */ /* 0x000fe40000000095 */
[----:B------:R-:W-:Y:S02]  /*1d50*/  SHF.L.U32 R148, R64, 0x10, RZ ;  /* 0x0000001040947819 */ /* 0x000fe400000006ff */
[----:B------:R-:W-:-:S02]  /*1d60*/  SHF.L.U32 R70, R70, 0x10, RZ ;  /* 0x0000001046467819 */ /* 0x000fc400000006ff */
        /* <DEDUP_REMOVED lines=9> */
[-C--:B------:R-:W-:Y:S01]  /*1e00*/  FMUL.FTZ R152, R152, R75.reuse ;  /* 0x0000004b98987220 */ /* 0x080fe20000410000 */
        /* <DEDUP_REMOVED lines=18> */
[----:B------:R-:W-:-:S03]  /*1f30*/  @P2 FADD.FTZ R71, R39, R71 ;  /* 0x0000004727472221 */ /* 0x000fc60000010000 */
[----:B------:R3:W-:Y:S04]  /*1f40*/  STG.E.128 desc[UR4][R72.64], R64 ;  /* 0x0000004048007986 */ /* 0x0007e8000c101d04 */
[----:B------:R3:W-:Y:S02]  /*1f50*/  STG.E.128 desc[UR4][R72.64+0x10], R68 ;  /* 0x0000104448007986 */ /* 0x0007e4000c101d04 */
.L_x_9861:
[----:B------:R-:W-:Y:S05]  /*1f60*/  BSYNC B0 ;  /* 0x0000000000007941 */ /* 0x000fea0003800000 */
.L_x_9860:
        /* <DEDUP_REMOVED lines=129> */
.L_x_9882:
        /* <DEDUP_REMOVED lines=22> */
[----:B------:R-:W-:Y:S02]  /*28e0*/  @!P2 LDS.64 R72, [R148] ;  /* 0x000000009448a984 */ /* 0x000fe40000000a00 */
[----:B------:R-:W-:Y:S02]  /*28f0*/  @!P2 MOV R147, R143 ;  /* 0x0000008f0093a202 */ /* 0x000fe40000000f00 */
[----:B------:R-:W-:Y:S02]  /*2900*/  LOP3.LUT P2, RZ, R75, 0x1f, R78, 0xf8, !PT ;  /* 0x0000001f4bff7812 */ /* 0x000fe4000784f84e */
[-C--:B------:R-:W-:Y:S01]  /*2910*/  I2FP.F32.S32 R153, R147.reuse ;  /* 0x0000009300997245 */ /* 0x080fe20000201400 */
[----:B------:R-:W0:Y:S02]  /*2920*/  SHFL.DOWN PT, R74, R147, 0x2, 0x1f ;  /* 0x08401f00934a7f89 */ /* 0x000e2400000e0000 */
[----:B0-----:R-:W-:Y:S02]  /*2930*/  IADD3 R151, R74, R147, RZ ;  /* 0x000000934a977210 */ /* 0x001fe40007ffe0ff */
[----:B------:R-:W-:-:S02]  /*2940*/  I2FP.F32.S32 R154, R74 ;  /* 0x0000004a009a7245 */ /* 0x000fc40000201400 */
[----:B------:R-:W-:-:S04]  /*2950*/  I2FP.F32.S32 R74, R151 ;  /* 0x00000097004a7245 */ /* 0x000fc80000201400 */
[----:B------:R-:W0:Y:S01]  /*2960*/  MUFU.RCP R152, R74 ;  /* 0x0000004a00987308 */ /* 0x000e220000001000 */
[----:B------:R-:W1:Y:S04]  /*2970*/  SHFL.DOWN PT, R149, R72, 0x2, 0x1f ;  /* 0x08401f0048957f89 */ /* 0x000e6800000e0000 */
[----:B------:R-:W2:Y:S01]  /*2980*/  SHFL.DOWN PT, R150, R73, 0x2, 0x1f ;  /* 0x08401f0049967f89 */ /* 0x000ea200000e0000 */
[C---:B-1----:R-:W-:Y:S01]  /*2990*/  FMUL.FTZ R148, R149.reuse, R154 ;  /* 0x0000009a95947220 */ /* 0x042fe20000410000 */
[----:B------:R-:W-:-:S03]  /*29a0*/  FADD.FTZ R149, -R149, R72 ;  /* 0x0000004895957221 */ /* 0x000fc60000010100 */
[----:B------:R-:W-:Y:S01]  /*29b0*/  FFMA.FTZ R155, R153, R72, R148 ;  /* 0x00000048999b7223 */ /* 0x000fe20000010094 */
[----:B------:R-:W-:Y:S01]  /*29c0*/  FMUL.FTZ R149, R149, R149 ;  /* 0x0000009595957220 */ /* 0x000fe20000410000 */
[----:B------:R-:W1:Y:S01]  /*29d0*/  SHFL.DOWN PT, R148, R151, 0x1, 0x1f ;  /* 0x08201f0097947f89 */ /* 0x000e6200000e0000 */
[----:B--2---:R-:W-:Y:S01]  /*29e0*/  FADD.FTZ R73, R150, R73 ;  /* 0x0000004996497221 */ /* 0x004fe20000010000 */
[----:B0-----:R-:W-:Y:S01]  /*29f0*/  FMUL.FTZ R155, R152, R155 ;  /* 0x0000009b989b7220 */ /* 0x001fe20000410000 */
[----:B------:R-:W-:-:S04]  /*2a00*/  FMUL.FTZ R149, R149, R153 ;  /* 0x0000009995957220 */ /* 0x000fc80000410000 */
[----:B------:R-:W0:Y:S01]  /*2a10*/  SHFL.DOWN PT, R72, R155, 0x1, 0x1f ;  /* 0x08201f009b487f89 */ /* 0x000e2200000e0000 */
[----:B------:R-:W-:-:S04]  /*2a20*/  FMUL.FTZ R149, R149, R154 ;  /* 0x0000009a95957220 */ /* 0x000fc80000410000 */
[----:B------:R-:W-:-:S05]  /*2a30*/  FFMA.FTZ R73, R152, R149, R73 ;  /* 0x0000009598497223 */ /* 0x000fca0000010049 */
[----:B------:R-:W2:Y:S01]  /*2a40*/  SHFL.DOWN PT, R150, R73, 0x1, 0x1f ;  /* 0x08201f0049967f89 */ /* 0x000ea200000e0000 */
[-C--:B-1----:R-:W-:Y:S02]  /*2a50*/  IADD3 R147, R151, R148.reuse, RZ ;  /* 0x0000009497937210 */ /* 0x082fe40007ffe0ff */
[----:B------:R-:W-:Y:S02]  /*2a60*/  I2FP.F32.S32 R148, R148 ;  /* 0x0000009400947245 */ /* 0x000fe40000201400 */
[----:B------:R-:W-:-:S03]  /*2a70*/  I2FP.F32.S32 R147, R147 ;  /* 0x0000009300937245 */ /* 0x000fc60000201400 */
[----:B0-----:R-:W-:Y:S01]  /*2a80*/  FMUL.FTZ R149, R72, R148 ;  /* 0x0000009448957220 */ /* 0x001fe20000410000 */
[----:B------:R-:W-:Y:S02]  /*2a90*/  FADD.FTZ R72, R155, -R72 ;  /* 0x800000489b487221 */ /* 0x000fe40000010000 */
[----:B------:R-:W0:Y:S01]  /*2aa0*/  MUFU.RCP R147, R147 ;  /* 0x0000009300937308 */ /* 0x000e220000001000 */
[----:B------:R-:W-:Y:S01]  /*2ab0*/  FFMA.FTZ R152, R74, R155, R149 ;  /* 0x0000009b4a987223 */ /* 0x000fe20000010095 */
[----:B------:R-:W-:-:S04]  /*2ac0*/  FMUL.FTZ R149, R72, R72 ;  /* 0x0000004848957220 */ /* 0x000fc80000410000 */
[----:B------:R-:W-:Y:S01]  /*2ad0*/  FMUL.FTZ R149, R74, R149 ;  /* 0x000000954a957220 */ /* 0x000fe20000410000 */
[----:B--2---:R-:W-:Y:S01]  /*2ae0*/  FADD.FTZ R150, R73, R150 ;  /* 0x0000009649967221 */ /* 0x004fe20000010000 */
[----:B------:R-:W1:Y:S02]  /*2af0*/  @!P2 LDC.64 R74, c[0x0][0x250] ;  /* 0x00009400ff4aab82 */ /* 0x000e640000000a00 */
[----:B------:R-:W-:-:S06]  /*2b00*/  FMUL.FTZ R149, R149, R148 ;  /* 0x0000009495957220 */ /* 0x000fcc0000410000 */
[----:B------:R-:W2:Y:S01]  /*2b10*/  @!P2 LDC.64 R72, c[0x0][0x258] ;  /* 0x00009600ff48ab82 */ /* 0x000ea20000000a00 */
[C---:B0-----:R-:W-:Y:S01]  /*2b20*/  FMUL.FTZ R152, R147.reuse, R152 ;  /* 0x0000009893987220 */ /* 0x041fe20000410000 */
[----:B------:R-:W-:-:S04]  /*2b30*/  FFMA.FTZ R149, R147, R149, R150 ;  /* 0x0000009593957223 */ /* 0x000fc80000010096 */
[----:B------:R-:W0:Y:S02]  /*2b40*/  SHFL.IDX PT, R151, R152, RZ, 0x1f ;  /* 0x00001fff98977589 */ /* 0x000e2400000e0000 */
[----:B------:R-:W3:Y:S02]  /*2b50*/  LDC R150, c[0x0][0x2d8] ;  /* 0x0000b600ff967b82 */ /* 0x000ee40000000800 */
[----:B------:R-:W3:Y:S01]  /*2b60*/  SHFL.IDX PT, R149, R149, RZ, 0x1f ;  /* 0x00001fff95957589 */ /* 0x000ee200000e0000 */
[----:B-1----:R-:W-:-:S04]  /*2b70*/  @!P2 IMAD.WIDE R74, R145, 0x4, R74 ;  /* 0x00000004914aa825 */ /* 0x002fc800078e024a */
[----:B--2---:R-:W-:-:S04]  /*2b80*/  @!P2 IMAD.WIDE R72, R145, 0x4, R72 ;  /* 0x000000049148a825 */ /* 0x004fc800078e0248 */
[----:B0-----:R-:W-:Y:S01]  /*2b90*/  FMUL.FTZ R147, R151, R151 ;  /* 0x0000009797937220 */ /* 0x001fe20000410000 */
[----:B------:R0:W-:Y:S04]  /*2ba0*/  @!P2 STG.E desc[UR4][R74.64], R151 ;  /* 0x000000974a00a986 */ /* 0x0001e8000c101904 */
[----:B------:R-:W-:Y:S01]  /*2bb0*/  FSEL R148, R147, RZ, !P3 ;  /* 0x000000ff93947208 */ /* 0x000fe20005800000 */
[----:B---3--:R-:W-:Y:S01]  /*2bc0*/  FFMA.FTZ R147, R149, UR12, R150 ;  /* 0x0000000c95937c23 */ /* 0x008fe20008010096 */
[----:B------:R-:W-:-:S03]  /*2bd0*/  PLOP3.LUT P3, PT, PT, PT, UP1, 0x40, 0x0 ;  /* 0x000000000000781c */ /* 0x000fc60003f6e818 */
[----:B------:R-:W-:Y:S01]  /*2be0*/  FADD.FTZ R148, R147, R148 ;  /* 0x0000009493947221 */ /* 0x000fe20000010000 */
[----:B------:R-:W-:-:S03]  /*2bf0*/  FSEL R147, R151, RZ, P3 ;  /* 0x000000ff97937208 */ /* 0x000fc60001800000 */
[----:B------:R-:W1:Y:S02]  /*2c00*/  MUFU.RSQ R150, R148 ;  /* 0x0000009400967308 */ /* 0x000e640000001400 */
[----:B-1----:R0:W-:Y:S01]  /*2c10*/  @!P2 STG.E desc[UR4][R72.64], R150 ;  /* 0x000000964800a986 */ /* 0x0021e2000c101904 */
        /* <DEDUP_REMOVED lines=31> */
[----:B------:R-:W-:-:S03]  /*2e10*/  IADD3 R146, R146, 0x80, RZ ;  /* 0x0000008092927810 */ /* 0x000fc60007ffe0ff */
[----:B------:R1:W-:Y:S04]  /*2e20*/  STG.E.128 desc[UR4][R148.64], R72 ;  /* 0x0000004894007986 */ /* 0x0003e8000c101d04 */
.L_x_9864:
[----:B------:R-:W-:Y:S05]  /*2e30*/  BSYNC B0 ;  /* 0x0000000000007941 */ /* 0x000fea0003800000 */
.L_x_9863:
        /* <DEDUP_REMOVED lines=35> */
.L_x_9866:
[----:B------:R-:W-:Y:S05]  /*3070*/  BSYNC B0 ;  /* 0x0000000000007941 */ /* 0x000fea0003800000 */
.L_x_9865:
        /* <DEDUP_REMOVED lines=35> */
.L_x_9868:
[----:B------:R-:W-:Y:S05]  /*32b0*/  BSYNC B0 ;  /* 0x0000000000007941 */ /* 0x000fea0003800000 */
.L_x_9867:
[----:B------:R-:W-:Y:S04]  /*32c0*/  BSSY B0, `(.L_x_9869) ;  /* 0x0000021000007945 */ /* 0x000fe80003800000 */
[----:B------:R-:W-:Y:S05]  /*32d0*/  @!P1 BRA `(.L_x_9870) ;  /* 0x00000000007c9947 */ /* 0x000fea0003800000 */
[----:B0123--:R-:W0:Y:S01]  /*32e0*/  LDC.64 R72, c[0x0][0x2b8] ;  /* 0x0000ae00ff487b82 */ /* 0x00fe220000000a00 */
[--C-:B------:R-:W-:Y:S01]  /*32f0*/  FADD.FTZ R159, R70, -R147.reuse ;  /* 0x80000093469f7221 */ /* 0x100fe20000010000 */
[--C-:B------:R-:W-:Y:S01]  /*3300*/  FADD.FTZ R161, R71, -R147.reuse ;  /* 0x8000009347a17221 */ /* 0x100fe20000010000 */
        /* <DEDUP_REMOVED lines=26> */
[----:B------:R-:W-:-:S05]  /*34b0*/  F2FP.BF16.F32.PACK_AB R72, R149, R148 ;  /* 0x000000949548723e */ /* 0x000fca00000010ff */
[----:B------:R4:W-:Y:S02]  /*34c0*/  STG.E.128 desc[UR4][R146.64], R72 ;  /* 0x0000004892007986 */ /* 0x0009e4000c101d04 */
.L_x_9870:
[----:B------:R-:W-:Y:S05]  /*34d0*/  BSYNC B0 ;  /* 0x0000000000007941 */ /* 0x000fea0003800000 */
.L_x_9869:
[----:B------:R-:W-:Y:S02]  /*34e0*/  IADD3 R145, R145, UR14, RZ ;  /* 0x0000000e91917c10 */ /* 0x000fe4000fffe0ff */
[----:B01234-:R-:W-:Y:S02]  /*34f0*/  SEL R74, RZ, 0x1, P4 ;  /* 0x00000001ff4a7807 */ /* 0x01ffe40002000000 */
[----:B------:R-:W-:-:S13]  /*3500*/  ISETP.GE.AND P2, PT, R145, UR15, PT ;  /* 0x0000000f91007c0c */ /* 0x000fda000bf46270 */
[----:B------:R-:W-:Y:S05]  /*3510*/  @!P2 BRA `(.L_x_9871) ;  /* 0xffffffd800e4a947 */ /* 0x000fea000383ffff */
[----:B------:R-:W-:Y:S05]  /*3520*/  EXIT ;  /* 0x000000000000794d */ /* 0x000fea0003800000 */
.L_x_9862:
[----:B------:R-:W-:Y:S01]  /*3530*/  HFMA2.MMA R155, -RZ, RZ, 0, 5.9604644775390625e-08 ;  /* 0x00000001ff9b7435 */ /* 0x000fe200000001ff */
[----:B------:R-:W-:Y:S02]  /*3540*/  MOV R154, R73 ;  /* 0x00000049009a7202 */ /* 0x000fe40000000f00 */
[----:B------:R-:W-:Y:S02]  /*3550*/  MOV R156, 0x1f ;  /* 0x0000001f009c7802 */ /* 0x000fe40000000f00 */
[----:B------:R-:W-:-:S07]  /*3560*/  MOV R153, 0xffffffff ;  /* 0xffffffff00997802 */ /* 0x000fce0000000f00 */
[----:B------:R-:W-:Y:S05]  /*3570*/  WARPSYNC.COLLECTIVE R153, `(.L_x_9872) ;  /* 0x0000000099087348 */ /* 0x000fea0003c00000 */
[----:B------:R0:W1:Y:S02]  /*3580*/  SHFL.BFLY P6, R151, R154, R155, R156 ;  /* 0x0c00009b9a977389 */ /* 0x00006400000c009c */
[----:B01----:R-:W-:Y:S01]  /*3590*/  ENDCOLLECTIVE ;  /* 0x000000000000791b */ /* 0x003fe20003800000 */
.L_x_9872:
[----:B------:R-:W-:Y:S01]  /*35a0*/  HFMA2.MMA R155, -RZ, RZ, 0, 1.1920928955078125e-07 ;  /* 0x00000002ff9b7435 */ /* 0x000fe200000001ff */
[----:B------:R-:W-:-:S05]  /*35b0*/  MOV R72, R151 ;  /* 0x0000009700487202 */ /* 0x000fca0000000f00 */
[----:B------:R-:W-:-:S05]  /*35c0*/  FADD.FTZ R147, R73, R72 ;  /* 0x0000004849937221 */ /* 0x000fca0000010000 */
[----:B------:R-:W-:-:S07]  /*35d0*/  MOV R154, R147 ;  /* 0x00000093009a7202 */ /* 0x000fce0000000f00 */
[----:B------:R-:W-:Y:S05]  /*35e0*/  WARPSYNC.COLLECTIVE R153, `(.L_x_9873) ;  /* 0x0000000099087348 */ /* 0x000fea0003c00000 */
[----:B------:R0:W1:Y:S02]  /*35f0*/  SHFL.BFLY P6, R151, R154, R155, R156 ;  /* 0x0c00009b9a977389 */ /* 0x00006400000c009c */
[----:B01----:R-:W-:Y:S01]  /*3600*/  ENDCOLLECTIVE ;  /* 0x000000000000791b */ /* 0x003fe20003800000 */
.L_x_9873:
[----:B------:R-:W-:Y:S01]  /*3610*/  HFMA2.MMA R155, -RZ, RZ, 0, 2.384185791015625e-07 ;  /* 0x00000004ff9b7435 */ /* 0x000fe200000001ff */
[----:B------:R-:W-:-:S05]  /*3620*/  MOV R72, R151 ;  /* 0x0000009700487202 */ /* 0x000fca0000000f00 */
[----:B------:R-:W-:-:S05]  /*3630*/  FADD.FTZ R148, R147, R72 ;  /* 0x0000004893947221 */ /* 0x000fca0000010000 */
[----:B------:R-:W-:-:S07]  /*3640*/  MOV R154, R148 ;  /* 0x00000094009a7202 */ /* 0x000fce0000000f00 */
[----:B------:R-:W-:Y:S05]  /*3650*/  WARPSYNC.COLLECTIVE R153, `(.L_x_9874) ;  /* 0x0000000099087348 */ /* 0x000fea0003c00000 */
[----:B------:R0:W1:Y:S02]  /*3660*/  SHFL.BFLY P6, R151, R154, R155, R156 ;  /* 0x0c00009b9a977389 */ /* 0x00006400000c009c */
[----:B01----:R-:W-:Y:S01]  /*3670*/  ENDCOLLECTIVE ;  /* 0x000000000000791b */ /* 0x003fe20003800000 */
.L_x_9874:
[----:B------:R-:W-:Y:S01]  /*3680*/  HFMA2.MMA R155, -RZ, RZ, 0, 4.76837158203125e-07 ;  /* 0x00000008ff9b7435 */ /* 0x000fe200000001ff */
[----:B------:R-:W-:-:S05]  /*3690*/  MOV R149, R151 ;  /* 0x0000009700957202 */ /* 0x000fca0000000f00 */
[----:B------:R-:W-:-:S05]  /*36a0*/  FADD.FTZ R149, R148, R149 ;  /* 0x0000009594957221 */ /* 0x000fca0000010000 */
[----:B------:R-:W-:-:S07]  /*36b0*/  MOV R154, R149 ;  /* 0x00000095009a7202 */ /* 0x000fce0000000f00 */
[----:B------:R-:W-:Y:S05]  /*36c0*/  WARPSYNC.COLLECTIVE R153, `(.L_x_9875) ;  /* 0x0000000099087348 */ /* 0x000fea0003c00000 */
[----:B------:R0:W1:Y:S02]  /*36d0*/  SHFL.BFLY P6, R151, R154, R155, R156 ;  /* 0x0c00009b9a977389 */ /* 0x00006400000c009c */
[----:B01----:R-:W-:Y:S01]  /*36e0*/  ENDCOLLECTIVE ;  /* 0x000000000000791b */ /* 0x003fe20003800000 */
.L_x_9875:
[----:B------:R-:W-:Y:S01]  /*36f0*/  HFMA2.MMA R155, -RZ, RZ, 0, 9.5367431640625e-07 ;  /* 0x00000010ff9b7435 */ /* 0x000fe200000001ff */
[----:B------:R-:W-:-:S05]  /*3700*/  MOV R72, R151 ;  /* 0x0000009700487202 */ /* 0x000fca0000000f00 */
[----:B------:R-:W-:-:S05]  /*3710*/  FADD.FTZ R150, R149, R72 ;  /* 0x0000004895967221 */ /* 0x000fca0000010000 */
[----:B------:R-:W-:-:S07]  /*3720*/  MOV R154, R150 ;  /* 0x00000096009a7202 */ /* 0x000fce0000000f00 */
[----:B------:R-:W-:Y:S05]  /*3730*/  WARPSYNC.COLLECTIVE R153, `(.L_x_9876) ;  /* 0x0000000099087348 */ /* 0x000fea0003c00000 */
[----:B------:R0:W1:Y:S02]  /*3740*/  SHFL.BFLY P6, R151, R154, R155, R156 ;  /* 0x0c00009b9a977389 */ /* 0x00006400000c009c */
[----:B01----:R-:W-:Y:S01]  /*3750*/  ENDCOLLECTIVE ;  /* 0x000000000000791b */ /* 0x003fe20003800000 */
.L_x_9876:
        /* <DEDUP_REMOVED lines=72> */
.L_x_9877:
[----:B------:R-:W-:Y:S01]  /*3be0*/  HFMA2.MMA R155, -RZ, RZ, 0, 1.1920928955078125e-07 ;  /* 0x00000002ff9b7435 */ /* 0x000fe200000001ff */
[----:B------:R-:W-:-:S05]  /*3bf0*/  MOV R148, R151 ;  /* 0x0000009700947202 */ /* 0x000fca0000000f00 */
[----:B------:R-:W-:-:S05]  /*3c00*/  FADD.FTZ R148, R73, R148 ;  /* 0x0000009449947221 */ /* 0x000fca0000010000 */
[----:B------:R-:W-:-:S07]  /*3c10*/  MOV R154, R148 ;  /* 0x00000094009a7202 */ /* 0x000fce0000000f00 */
[----:B------:R-:W-:Y:S05]  /*3c20*/  WARPSYNC.COLLECTIVE R153, `(.L_x_9878) ;  /* 0x0000000099087348 */ /* 0x000fea0003c00000 */
[----:B------:R0:W1:Y:S02]  /*3c30*/  SHFL.BFLY P6, R151, R154, R155, R156 ;  /* 0x0c00009b9a977389 */ /* 0x00006400000c009c */
[----:B01----:R-:W-:Y:S01]  /*3c40*/  ENDCOLLECTIVE ;  /* 0x000000000000791b */ /* 0x003fe20003800000 */
.L_x_9878:
[----:B------:R-:W-:Y:S01]  /*3c50*/  HFMA2.MMA R155, -RZ, RZ, 0, 2.384185791015625e-07 ;  /* 0x00000004ff9b7435 */ /* 0x000fe200000001ff */
[----:B------:R-:W-:-:S05]  /*3c60*/  MOV R147, R151 ;  /* 0x0000009700937202 */ /* 0x000fca0000000f00 */
[----:B------:R-:W-:-:S05]  /*3c70*/  FADD.FTZ R147, R148, R147 ;  /* 0x0000009394937221 */ /* 0x000fca0000010000 */
[----:B------:R-:W-:-:S07]  /*3c80*/  MOV R154, R147 ;  /* 0x00000093009a7202 */ /* 0x000fce0000000f00 */
[----:B------:R-:W-:Y:S05]  /*3c90*/  WARPSYNC.COLLECTIVE R153, `(.L_x_9879) ;  /* 0x0000000099087348 */ /* 0x000fea0003c00000 */
[----:B------:R0:W1:Y:S02]  /*3ca0*/  SHFL.BFLY P6, R151, R154, R155, R156 ;  /* 0x0c00009b9a977389 */ /* 0x00006400000c009c */
[----:B01----:R-:W-:Y:S01]  /*3cb0*/  ENDCOLLECTIVE ;  /* 0x000000000000791b */ /* 0x003fe20003800000 */
.L_x_9879:
[----:B------:R-:W-:Y:S01]  /*3cc0*/  HFMA2.MMA R155, -RZ, RZ, 0, 4.76837158203125e-07 ;  /* 0x00000008ff9b7435 */ /* 0x000fe200000001ff */
[----:B------:R-:W-:-:S05]  /*3cd0*/  MOV R150, R151 ;  /* 0x0000009700967202 */ /* 0x000fca0000000f00 */
[----:B------:R-:W-:-:S05]  /*3ce0*/  FADD.FTZ R150, R147, R150 ;  /* 0x0000009693967221 */ /* 0x000fca0000010000 */
[----:B------:R-:W-:-:S07]  /*3cf0*/  MOV R154, R150 ;  /* 0x00000096009a7202 */ /* 0x000fce0000000f00 */
[----:B------:R-:W-:Y:S05]  /*3d00*/  WARPSYNC.COLLECTIVE R153, `(.L_x_9880) ;  /* 0x0000000099087348 */ /* 0x000fea0003c00000 */
[----:B------:R0:W1:Y:S02]  /*3d10*/  SHFL.BFLY P6, R151, R154, R155, R156 ;  /* 0x0c00009b9a977389 */ /* 0x00006400000c009c */
[----:B01----:R-:W-:Y:S01]  /*3d20*/  ENDCOLLECTIVE ;  /* 0x000000000000791b */ /* 0x003fe20003800000 */
.L_x_9880:
[----:B------:R-:W-:Y:S01]  /*3d30*/  HFMA2.MMA R155, -RZ, RZ, 0, 9.5367431640625e-07 ;  /* 0x00000010ff9b7435 */ /* 0x000fe200000001ff */
[----:B------:R-:W-:-:S05]  /*3d40*/  MOV R149, R151 ;  /* 0x0000009700957202 */ /* 0x000fca0000000f00 */
[----:B------:R-:W-:-:S05]  /*3d50*/  FADD.FTZ R149, R150, R149 ;  /* 0x0000009596957221 */ /* 0x000fca0000010000 */
[----:B------:R-:W-:-:S07]  /*3d60*/  MOV R154, R149 ;  /* 0x00000095009a7202 */ /* 0x000fce0000000f00 */
[----:B------:R-:W-:Y:S05]  /*3d70*/  WARPSYNC.COLLECTIVE R153, `(.L_x_9881) ;  /* 0x0000000099087348 */ /* 0x000fea0003c00000 */
[----:B------:R0:W1:Y:S02]  /*3d80*/  SHFL.BFLY P6, R151, R154, R155, R156 ;  /* 0x0c00009b9a977389 */ /* 0x00006400000c009c */
[----:B01----:R-:W-:Y:S01]  /*3d90*/  ENDCOLLECTIVE ;  /* 0x000000000000791b */ /* 0x003fe20003800000 */
.L_x_9881:
[----:B------:R-:W-:Y:S01]  /*3da0*/  MOV R152, R151 ;  /* 0x0000009700987202 */ /* 0x000fe20000000f00 */
[----:B------:R-:W-:Y:S06]  /*3db0*/  BRA `(.L_x_9882) ;  /* 0xffffffe800707947 */ /* 0x000fec000383ffff */
.L_x_9883:
        /* <DEDUP_REMOVED lines=12> */
.L_x_30236:


//--------------------- .text._ZN10layer_norm13ln_fwd_kernelINS_13Kernel_traitsI13__nv_bfloat16S2_fS2_fjLj4096ELj1ELj1ELj4ELj16ENS_18Kernel_traits_baseILj4096ES2_S2_fS2_fjLj128EEEEELb0ELb1ELb0ELb1EEEvNS_9FwdParamsE --------------------------
	.section	.text._ZN10layer_norm13ln_fwd_kernelINS_13Kernel_traitsI13__nv_bfloat16S2_fS2_fjLj4096ELj1ELj1ELj4ELj16ENS_18Kernel_traits_baseILj4096ES2_S2_fS2_fjLj128EEEEELb0ELb1ELb0ELb1EEEvNS_9FwdParamsE,"ax",@progbits
	.align	128
        .global         _ZN10layer_norm13ln_fwd_kernelINS_13Kernel_traitsI13__nv_bfloat16S2_fS2_fjLj4096ELj1ELj1ELj4ELj16ENS_18Kernel_traits_baseILj4096ES2_S2_fS2_fjLj128EEEEELb0ELb1ELb0ELb1EEEvNS_9FwdParamsE
        .type           _ZN10layer_norm13ln_fwd_kernelINS_13Kernel_traitsI13__nv_bfloat16S2_fS2_fjLj4096ELj1ELj1ELj4ELj16ENS_18Kernel_traits_baseILj4096ES2_S2_fS2_fjLj128EEEEELb0ELb1ELb0ELb1EEEvNS_9FwdParamsE,@function
        .size           _ZN10layer_norm13ln_fwd_kernelINS_13Kernel_traitsI13__nv_bfloat16S2_fS2_fjLj4096ELj1ELj1ELj4ELj16ENS_18Kernel_traits_baseILj4096ES2_S2_fS2_fjLj128EEEEELb0ELb1ELb0ELb1EEEvNS_9FwdParamsE,(.L_x_30237 - _ZN10layer_norm13ln_fwd_kernelINS_13Kernel_traitsI13__nv_bfloat16S2_fS2_fjLj4096ELj1ELj1ELj4ELj16ENS_18Kernel_traits_baseILj4096ES2_S2_fS2_fjLj128EEEEELb0ELb1ELb0ELb1EEEvNS_9FwdParamsE)
        .other          _ZN10layer_norm13ln_fwd_kernelINS_13Kernel_traitsI13__nv_bfloat16S2_fS2_fjLj4096ELj1ELj1ELj4ELj16ENS_18Kernel_traits_baseILj4096ES2_S2_fS2_fjLj128EEEEELb0ELb1ELb0ELb1EEEvNS_9FwdParamsE,@"STO_CUDA_ENTRY STV_DEFAULT"
_ZN10layer_norm13ln_fwd_kernelINS_13Kernel_traitsI13__nv_bfloat16S2_fS2_fjLj4096ELj1ELj1ELj4ELj16ENS_18Kernel_traits_baseILj4096ES2_S2_fS2_fjLj128EEEEELb0ELb1ELb0ELb1EEEvNS_9FwdParamsE:
.text._ZN10layer_norm13ln_fwd_kernelINS_13Kernel_traitsI13__nv_bfloat16S2_fS2_fjLj4096ELj1ELj1ELj4ELj16ENS_18Kernel_traits_baseILj4096ES2_S2_fS2_fjLj128EEEEELb0ELb1ELb0ELb1EEEvNS_9FwdParamsE:
        /* <DEDUP_REMOVED lines=41> */
[----:B------:R-:W5:Y:S01]  /*0290*/  LDG.E.128 R36, desc[UR4][R20.64] ;  /* 0x0000000414247981 */ /* 0x000f62000c1e1d00 */
[----:B------:R-:W-:Y:S01]  /*02a0*/  PRMT R113, R24, 0x7632, R113 ;  /* 0x0000763218717816 */ /* 0x000fe20000000071 */
[----:B------:R-:W-:Y:S01]  /*02b0*/  HFMA2.MMA R144, -RZ, RZ, 0, 5.9604644775390625e-08 ;  /* 0x00000001ff907435 */ /* 0x000fe200000001ff */
[----:B------:R-:W-:Y:S01]  /*02c0*/  PRMT R112, R25, 0x7632, R112 ;  /* 0x0000763219707816 */ /* 0x000fe20000000070 */
[----:B------:R-:W5:Y:S01]  /*02d0*/  LDG.E.128 R32, desc[UR4][R20.64+0x800] ;  /* 0x0008000414207981 */ /* 0x000f62000c1e1d00 */
[----:B------:R-:W-:Y:S01]  /*02e0*/  PRMT R111, R26, 0x7632, R111 ;  /* 0x000076321a6f7816 */ /* 0x000fe2000000006f */
[----:B------:R-:W-:Y:S01]  /*02f0*/  ULDC UR12, c[0x0][0x290] ;  /* 0x0000a400000c7ab9 */ /* 0x000fe20000000800 */
[----:B------:R-:W-:Y:S01]  /*0300*/  PRMT R110, R27, 0x7632, R110 ;  /* 0x000076321b6e7816 */ /* 0x000fe2000000006e */
[----:B------:R0:W5:Y:S01]  /*0310*/  LDG.E.128 R28, desc[UR4][R20.64+0x1000] ;  /* 0x00100004141c7981 */ /* 0x000162000c1e1d00 */
[----:B------:R-:W-:Y:S01]  /*0320*/  PRMT R109, R52, 0x7632, R109 ;  /* 0x00007632346d7816 */ /* 0x000fe2000000006d */
[----:B------:R-:W-:Y:S01]  /*0330*/  ULDC.64 UR8, c[0x0][0x230] ;  /* 0x00008c0000087ab9 */ /* 0x000fe20000000a00 */
[----:B------:R-:W-:Y:S01]  /*0340*/  PRMT R108, R53, 0x7632, R108 ;  /* 0x00007632356c7816 */ /* 0x000fe2000000006c */
[----:B------:R-:W-:Y:S01]  /*0350*/  ULDC.64 UR10, c[0x0][0x238] ;  /* 0x00008e00000a7ab9 */ /* 0x000fe20000000a00 */
[----:B------:R-:W-:Y:S01]  /*0360*/  PRMT R107, R54, 0x7632, R107 ;  /* 0x00007632366b7816 */ /* 0x000fe2000000006b */
[----:B------:R-:W-:Y:S01]  /*0370*/  ULDC.64 UR14, c[0x0][0x2b8] ;  /* 0x0000ae00000e7ab9 */ /* 0x000fe20000000a00 */
[----:B------:R-:W-:Y:S01]  /*0380*/  PRMT R106, R55, 0x7632, R106 ;  /* 0x00007632376a7816 */ /* 0x000fe2000000006a */
[----:B------:R-:W-:Y:S01]  /*0390*/  ULDC.64 UR16, c[0x0][0x210] ;  /* 0x0000840000107ab9 */ /* 0x000fe20000000a00 */
[----:B------:R-:W-:-:S02]  /*03a0*/  PRMT R105, R16, 0x7632, R105 ;  /* 0x0000763210697816 */ /* 0x000fc40000000069 */
[C---:B------:R-:W-:Y:S02]  /*03b0*/  PRMT R104, R17.reuse, 0x7632, R104 ;  /* 0x0000763211687816 */ /* 0x040fe40000000068 */
[----:B------:R-:W-:Y:S02]  /*03c0*/  SHF.L.U32 R23, R17, 0x10, RZ ;  /* 0x0000001011177819 */ /* 0x000fe400000006ff */
[C---:B------:R-:W-:Y:S02]  /*03d0*/  PRMT R103, R18.reuse, 0x7632, R103 ;  /* 0x0000763212677816 */ /* 0x040fe40000000067 */
[----:B------:R-:W-:Y:S02]  /*03e0*/  SHF.L.U32 R22, R18, 0x10, RZ ;  /* 0x0000001012167819 */ /* 0x000fe400000006ff */
[----:B------:R-:W-:Y:S02]  /*03f0*/  PRMT R102, R19, 0x7632, R102 ;  /* 0x0000763213667816 */ /* 0x000fe40000000066 */
[----:B------:R-:W-:-:S02]  /*0400*/  PRMT R101, R12, 0x7632, R101 ;  /* 0x000076320c657816 */ /* 0x000fc40000000065 */
[----:B------:R-:W-:Y:S02]  /*0410*/  PRMT R100, R13, 0x7632, R100 ;  /* 0x000076320d647816 */ /* 0x000fe40000000064 */
[----:B------:R-:W-:Y:S02]  /*0420*/  PRMT R99, R14, 0x7632, R99 ;  /* 0x000076320e637816 */ /* 0x000fe40000000063 */
[----:B------:R-:W-:Y:S02]  /*0430*/  PRMT R98, R15, 0x7632, R98 ;  /* 0x000076320f627816 */ /* 0x000fe40000000062 */
[----:B------:R-:W-:Y:S02]  /*0440*/  SHF.R.U32.HI R136, RZ, 0x5, R94 ;  /* 0x00000005ff887819 */ /* 0x000fe4000001165e */
[----:B------:R-:W-:Y:S02]  /*0450*/  SHF.L.U32 R93, R24, 0x10, RZ ;  /* 0x00000010185d7819 */ /* 0x000fe400000006ff */
[----:B0-----:R-:W-:-:S02]  /*0460*/  SHF.L.U32 R21, R19, 0x10, RZ ;  /* 0x0000001013157819 */ /* 0x001fc400000006ff */
[----:B------:R-:W-:Y:S02]  /*0470*/  SHF.L.U32 R17, R13, 0x10, RZ ;  /* 0x000000100d117819 */ /* 0x000fe400000006ff */
        /* <DEDUP_REMOVED lines=13> */
[----:B------:R-:W-:Y:S02]  /*0550*/  LEA R135, R135, 0x4, 0x2 ;  /* 0x0000000487877811 */ /* 0x000fe400078e10ff */
[----:B------:R-:W-:Y:S02]  /*0560*/  LOP3.LUT R139, R94, 0x1f, RZ, 0xc0, !PT ;  /* 0x0000001f5e8b7812 */ /* 0x000fe400078ec0ff */
[----:B------:R-:W-:Y:S02]  /*0570*/  ISETP.NE.AND P3, PT, RZ, UR6, PT ;  /* 0x00000006ff007c0c */ /* 0x000fe4000bf65270 */
        /* <DEDUP_REMOVED lines=17> */
[----:B------:R-:W-:Y:S01]  /*0690*/  ISETP.NE.AND.EX P0, PT, RZ, UR7, PT, P0 ;  /* 0x00000007ff007c0c */ /* 0x000fe2000bf05300 */
[----:B------:R-:W-:Y:S01]  /*06a0*/  ULDC UR7, c[0x0][0x218] ;  /* 0x0000860000077ab9 */ /* 0x000fe20000000800 */
[----:B--2---:R-:W-:Y:S02]  /*06b0*/  PRMT R134, R8, 0x7632, R134 ;  /* 0x0000763208867816 */ /* 0x004fe40000000086 */
[----:B------:R-:W-:-:S02]  /*06c0*/  PRMT R133, R9, 0x7632, R133 ;  /* 0x0000763209857816 */ /* 0x000fc40000000085 */
[----:B------:R-:W-:Y:S02]  /*06d0*/  PRMT R132, R10, 0x7632, R132 ;  /* 0x000076320a847816 */ /* 0x000fe40000000084 */
[----:B------:R-:W-:Y:S02]  /*06e0*/  PRMT R131, R11, 0x7632, R131 ;  /* 0x000076320b837816 */ /* 0x000fe40000000083 */
[----:B---3--:R-:W-:Y:S02]  /*06f0*/  PRMT R129, R5, 0x7632, R129 ;  /* 0x0000763205817816 */ /* 0x008fe40000000081 */
[----:B------:R-:W-:Y:S02]  /*0700*/  PRMT R116, R6, 0x7632, R116 ;  /* 0x0000763206747816 */ /* 0x000fe40000000074 */
[----:B------:R-:W-:Y:S02]  /*0710*/  PRMT R118, R4, 0x7632, R118 ;  /* 0x0000763204767816 */ /* 0x000fe40000000076 */
        /* <DEDUP_REMOVED lines=53> */
.L_x_9885:
[----:B0-----:R-:W0:Y:S01]  /*0a70*/  @P0 LDC.64 R54, c[0x0][0x270] ;  /* 0x00009c00ff360b82 */ /* 0x001e220000000a00 */
[----:B------:R-:W-:-:S05]  /*0a80*/  IMAD R48, R138, UR7, RZ ;  /* 0x000000078a307c24 */ /* 0x000fca000f8e02ff */
[----:B------:R-:W-:Y:S02]  /*0a90*/  SHF.R.S32.HI R49, RZ, 0x1f, R48 ;  /* 0x0000001fff317819 */ /* 0x000fe40000011430 */
[----:B------:R-:W1:Y:S02]  /*0aa0*/  LDC.64 R80, c[0x0][0x220] ;  /* 0x00008800ff507b82 */ /* 0x000e640000000a00 */
[----:B------:R-:W-:-:S04]  /*0ab0*/  LEA.HI R49, R49, R48, RZ, 0x3 ;  /* 0x0000003031317211 */ /* 0x000fc800078f18ff */
[----:B------:R-:W-:Y:S01]  /*0ac0*/  LEA.HI.SX32 R143, R49, R92, 0x1d ;  /* 0x0000005c318f7211 */ /* 0x000fe200078feaff */
[----:B0-----:R-:W-:Y:S01]  /*0ad0*/  @P0 IMAD.WIDE R54, R138, 0x2, R54 ;  /* 0x000000028a360825 */ /* 0x001fe200078e0236 */
[----:B------:R-:W-:-:S05]  /*0ae0*/  ISETP.NE.U32.AND P1, PT, RZ, UR8, PT ;  /* 0x00000008ff007c0c */ /* 0x000fca000bf25070 */
[----:B------:R-:W2:Y:S01]  /*0af0*/  @P0 LDG.E.U16 R54, desc[UR4][R54.64] ;  /* 0x0000000436360981 */ /* 0x000ea2000c1e1500 */
[----:B-1----:R-:W-:-:S06]  /*0b00*/  IMAD.WIDE.U32 R48, R143, 0x10, R80 ;  /* 0x000000108f307825 */ /* 0x002fcc00078e0050 */
[----:B------:R-:W3:Y:S01]  /*0b10*/  LDG.E.128 R48, desc[UR4][R48.64] ;  /* 0x0000000430307981 */ /* 0x000ee2000c1e1d00 */
[----:B------:R-:W-:-:S13]  /*0b20*/  ISETP.NE.AND.EX P1, PT, RZ, UR9, PT, P1 ;  /* 0x00000009ff007c0c */ /* 0x000fda000bf25310 */
[----:B------:R-:W-:-:S04]  /*0b30*/  @P1 LEA R52, P2, R143, UR8, 0x5 ;  /* 0x000000088f341c11 */ /* 0x000fc8000f8428ff */
[----:B------:R-:W-:-:S05]  /*0b40*/  @P1 LEA.HI.X R53, R143, UR9, RZ, 0x5, P2 ;  /* 0x000000098f351c11 */ /* 0x000fca00090f2cff */
[----:B------:R-:W4:Y:S04]  /*0b50*/  @P1 LDG.E.128 R40, desc[UR4][R52.64] ;  /* 0x0000000434281981 */ /* 0x000f28000c1e1d00 */
[----:B------:R0:W4:Y:S01]  /*0b60*/  @P1 LDG.E.128 R44, desc[UR4][R52.64+0x10] ;  /* 0x00001004342c1981 */ /* 0x000122000c1e1d00 */
[----:B------:R-:W-:Y:S02]  /*0b70*/  MOV R145, 0x3f800000 ;  /* 0x3f80000000917802 */ /* 0x000fe40000000f00 */
[----:B-----5:R-:W-:Y:S02]  /*0b80*/  SHF.L.U32 R57, R36, 0x10, RZ ;  /* 0x0000001024397819 */ /* 0x020fe400000006ff */
[----:B------:R-:W-:Y:S02]  /*0b90*/  ISETP.NE.U32.AND P2, PT, RZ, UR8, PT ;  /* 0x00000008ff007c0c */ /* 0x000fe4000bf45070 */
[----:B0-----:R-:W-:-:S02]  /*0ba0*/  SHF.L.U32 R53, R38, 0x10, RZ ;  /* 0x0000001026357819 */ /* 0x001fc400000006ff */
[----:B------:R-:W-:Y:S02]  /*0bb0*/  ISETP.NE.AND.EX P2, PT, RZ, UR9, PT, P2 ;  /* 0x00000009ff007c0c */ /* 0x000fe4000bf45320 */
[C---:B------:R-:W-:Y:S02]  /*0bc0*/  IADD3 R140, R143.reuse, 0x80, RZ ;  /* 0x000000808f8c7810 */ /* 0x040fe40007ffe0ff */
[----:B------:R-:W-:-:S03]  /*0bd0*/  LEA R70, P4, R143, UR10, 0x5 ;  /* 0x0000000a8f467c11 */ /* 0x000fc6000f8828ff */
[C---:B------:R-:W-:Y:S01]  /*0be0*/  IMAD.WIDE.U32 R64, R140.reuse, 0x10, R80 ;  /* 0x000000108c407825 */ /* 0x040fe200078e0050 */
[----:B------:R-:W-:Y:S02]  /*0bf0*/  LEA.HI.X R71, R143, UR11, RZ, 0x5, P4 ;  /* 0x0000000b8f477c11 */ /* 0x000fe4000a0f2cff */
[----:B------:R-:W-:-:S04]  /*0c00*/  @P1 LEA R68, P4, R140, UR8, 0x5 ;  /* 0x000000088c441c11 */ /* 0x000fc8000f8828ff */
[----:B------:R-:W-:Y:S02]  /*0c10*/  @P1 LEA.HI.X R69, R140, UR9, RZ, 0x5, P4 ;  /* 0x000000098c451c11 */ /* 0x000fe4000a0f2cff */
[----:B--2---:R-:W-:Y:S02]  /*0c20*/  @P0 SHF.L.U32 R145, R54, 0x10, RZ ;  /* 0x0000001036910819 */ /* 0x004fe400000006ff */
[C---:B---3--:R-:W-:Y:S02]  /*0c30*/  SHF.L.U32 R56, R48.reuse, 0x10, RZ ;  /* 0x0000001030387819 */ /* 0x048fe400000006ff */
[----:B------:R-:W-:Y:S02]  /*0c40*/  PRMT R54, R48, 0x7632, R54 ;  /* 0x0000763230367816 */ /* 0x000fe40000000036 */
[C---:B------:R-:W-:Y:S01]  /*0c50*/  PRMT R55, R49.reuse, 0x7632, R55 ;  /* 0x0000763231377816 */ /* 0x040fe20000000037 */
[----:B------:R-:W-:Y:S01]  /*0c60*/  FMUL.FTZ R56, R56, R145 ;  /* 0x0000009138387220 */ /* 0x000fe20000410000 */
[----:B------:R-:W-:-:S02]  /*0c70*/  SHF.L.U32 R58, R49, 0x10, RZ ;  /* 0x00000010313a7819 */ /* 0x000fc400000006ff */
[C---:B------:R-:W-:Y:S02]  /*0c80*/  PRMT R59, R50.reuse, 0x7632, R59 ;  /* 0x00007632323b7816 */ /* 0x040fe4000000003b */
[----:B------:R-:W-:Y:S02]  /*0c90*/  SHF.L.U32 R50, R50, 0x10, RZ ;  /* 0x0000001032327819 */ /* 0x000fe400000006ff */
[C---:B------:R-:W-:Y:S02]  /*0ca0*/  SHF.L.U32 R62, R51.reuse, 0x10, RZ ;  /* 0x00000010333e7819 */ /* 0x040fe400000006ff */
[----:B------:R-:W-:Y:S02]  /*0cb0*/  PRMT R49, R36, 0x7632, R49 ;  /* 0x0000763224317816 */ /* 0x000fe40000000031 */
[----:B------:R-:W-:Y:S01]  /*0cc0*/  SHF.L.U32 R54, R54, 0x10, RZ ;  /* 0x0000001036367819 */ /* 0x000fe200000006ff */
[----:B------:R-:W-:Y:S01]  /*0cd0*/  FMUL.FTZ R48, R56, R57 ;  /* 0x0000003938307220 */ /* 0x000fe20000410000 */
[----:B------:R-:W-:Y:S01]  /*0ce0*/  PRMT R60, R51, 0x7632, R60 ;  /* 0x00007632333c7816 */ /* 0x000fe2000000003c */
[-C--:B------:R-:W-:Y:S01]  /*0cf0*/  FMUL.FTZ R58, R58, R145.reuse ;  /* 0x000000913a3a7220 */ /* 0x080fe20000410000 */
        /* <DEDUP_REMOVED lines=10> */
[----:B------:R-:W-:-:S02]  /*0da0*/  PRMT R51, R37, 0x7632, R51 ;  /* 0x0000763225337816 */ /* 0x000fc40000000033 */
[----:B------:R-:W-:Y:S02]  /*0db0*/  PRMT R53, R38, 0x7632, R53 ;  /* 0x0000763226357816 */ /* 0x000fe40000000035 */
[----:B------:R-:W-:Y:S02]  /*0dc0*/  PRMT R57, R39, 0x7632, R57 ;  /* 0x0000763227397816 */ /* 0x000fe40000000039 */
[----:B------:R-:W-:Y:S02]  /*0dd0*/  SHF.L.U32 R56, R55, 0x10, RZ ;  /* 0x0000001037387819 */ /* 0x000fe400000006ff */
[----:B------:R-:W-:Y:S02]  /*0de0*/  SHF.L.U32 R58, R59, 0x10, RZ ;  /* 0x000000103b3a7819 */ /* 0x000fe400000006ff */
[----:B------:R-:W-:Y:S01]  /*0df0*/  SHF.L.U32 R60, R60, 0x10, RZ ;  /* 0x000000103c3c7819 */ /* 0x000fe200000006ff */
[-C--:B------:R-:W-:Y:S01]  /*0e00*/  FMUL.FTZ R56, R56, R145.reuse ;  /* 0x0000009138387220 */ /* 0x080fe20000410000 */
[----:B------:R-:W-:Y:S01]  /*0e10*/  SHF.L.U32 R51, R51, 0x10, RZ ;  /* 0x0000001033337819 */ /* 0x000fe200000006ff */
[-C--:B------:R-:W-:Y:S01]  /*0e20*/  FMUL.FTZ R58, R58, R145.reuse ;  /* 0x000000913a3a7220 */ /* 0x080fe20000410000 */
[----:B------:R-:W-:Y:S01]  /*0e30*/  SHF.L.U32 R53, R53, 0x10, RZ ;  /* 0x0000001035357819 */ /* 0x000fe200000006ff */
[----:B------:R-:W-:Y:S01]  /*0e40*/  FMUL.FTZ R60, R60, R145 ;  /* 0x000000913c3c7220 */ /* 0x000fe20000410000 */
[----:B------:R-:W-:Y:S01]  /*0e50*/  SHF.L.U32 R57, R57, 0x10, RZ ;  /* 0x0000001039397819 */ /* 0x000fe200000006ff */
[----:B------:R-:W-:-:S02]  /*0e60*/  FMUL.FTZ R51, R56, R51 ;  /* 0x0000003338337220 */ /* 0x000fc40000410000 */
[----:B------:R-:W-:Y:S02]  /*0e70*/  FMUL.FTZ R53, R58, R53 ;  /* 0x000000353a357220 */ /* 0x000fe40000410000 */
[----:B------:R-:W-:Y:S01]  /*0e80*/  FMUL.FTZ R55, R60, R57 ;  /* 0x000000393c377220 */ /* 0x000fe20000410000 */
        /* <DEDUP_REMOVED lines=8> */
[----:B------:R-:W-:Y:S04]  /*0f10*/  STG.E.128 desc[UR4][R70.64], R48 ;  /* 0x0000003046007986 */ /* 0x000fe8000c101d04 */
[----:B------:R0:W-:Y:S04]  /*0f20*/  STG.E.128 desc[UR4][R70.64+0x10], R52 ;  /* 0x0000103446007986 */ /* 0x0001e8000c101d04 */
[----:B------:R-:W2:Y:S01]  /*0f30*/  LDG.E.128 R64, desc[UR4][R64.64] ;  /* 0x0000000440407981 */ /* 0x000ea2000c1e1d00 */
[----:B------:R-:W-:Y:S02]  /*0f40*/  MOV R56, R40 ;  /* 0x0000002800387202 */ /* 0x000fe40000000f00 */
[----:B------:R-:W-:-:S02]  /*0f50*/  MOV R57, R41 ;  /* 0x0000002900397202 */ /* 0x000fc40000000f00 */
[----:B------:R-:W-:Y:S02]  /*0f60*/  MOV R58, R42 ;  /* 0x0000002a003a7202 */ /* 0x000fe40000000f00 */
[----:B------:R-:W-:Y:S02]  /*0f70*/  MOV R59, R43 ;  /* 0x0000002b003b7202 */ /* 0x000fe40000000f00 */
[----:B------:R-:W-:Y:S02]  /*0f80*/  MOV R60, R44 ;  /* 0x0000002c003c7202 */ /* 0x000fe40000000f00 */
[----:B------:R-:W-:Y:S02]  /*0f90*/  MOV R61, R45 ;  /* 0x0000002d003d7202 */ /* 0x000fe40000000f00 */
[----:B------:R-:W-:Y:S01]  /*0fa0*/  MOV R62, R46 ;  /* 0x0000002e003e7202 */ /* 0x000fe20000000f00 */
[----:B------:R-:W3:Y:S01]  /*0fb0*/  @P1 LDG.E.128 R56, desc[UR4][R68.64] ;  /* 0x0000000444381981 */ /* 0x000ee2000c1e1d00 */
[----:B------:R-:W-:-:S06]  /*0fc0*/  MOV R63, R47 ;  /* 0x0000002f003f7202 */ /* 0x000fcc0000000f00 */
[----:B------:R1:W4:Y:S01]  /*0fd0*/  @P1 LDG.E.128 R60, desc[UR4][R68.64+0x10] ;  /* 0x00001004443c1981 */ /* 0x000322000c1e1d00 */
[----:B0-----:R-:W-:Y:S02]  /*0fe0*/  SHF.L.U32 R71, R32, 0x10, RZ ;  /* 0x0000001020477819 */ /* 0x001fe400000006ff */
[----:B-1----:R-:W-:Y:S02]  /*0ff0*/  SHF.L.U32 R69, R34, 0x10, RZ ;  /* 0x0000001022457819 */ /* 0x002fe400000006ff */
[----:B------:R-:W-:Y:S02]  /*1000*/  IADD3 R141, R143, 0x100, RZ ;  /* 0x000001008f8d7810 */ /* 0x000fe40007ffe0ff */
[C---:B--2---:R-:W-:Y:S02]  /*1010*/  SHF.L.U32 R72, R64.reuse, 0x10, RZ ;  /* 0x0000001040487819 */ /* 0x044fe400000006ff */
        /* <DEDUP_REMOVED lines=34> */
[----:B------:R-:W-:Y:S01]  /*1240*/  FMUL.FTZ R67, R72, R67 ;  /* 0x0000004348437220 */ /* 0x000fe20000410000 */
[----:B------:R-:W-:Y:S01]  /*1250*/  LEA R78, P4, R140, UR10, 0x5 ;  /* 0x0000000a8c4e7c11 */ /* 0x000fe2000f8828ff */
[----:B------:R-:W-:-:S02]  /*1260*/  FMUL.FTZ R69, R74, R69 ;  /* 0x000000454a457220 */ /* 0x000fc40000410000 */
[----:B------:R-:W-:Y:S01]  /*1270*/  FMUL.FTZ R71, R76, R71 ;  /* 0x000000474c477220 */ /* 0x000fe20000410000 */
[----:B------:R-:W-:Y:S01]  /*1280*/  LEA.HI.X R79, R140, UR11, RZ, 0x5, P4 ;  /* 0x0000000b8c4f7c11 */ /* 0x000fe2000a0f2cff */
        /* <DEDUP_REMOVED lines=12> */
[----:B------:R-:W-:-:S04]  /*1350*/  @P1 LEA R76, P4, R141, UR8, 0x5 ;  /* 0x000000088d4c1c11 */ /* 0x000fc8000f8828ff */
[----:B------:R-:W-:Y:S02]  /*1360*/  @P1 LEA.HI.X R77, R141, UR9, RZ, 0x5, P4 ;  /* 0x000000098d4d1c11 */ /* 0x000fe4000a0f2cff */
        /* <DEDUP_REMOVED lines=10> */
[----:B0-----:R-:W-:Y:S02]  /*1410*/  SHF.L.U32 R79, R28, 0x10, RZ ;  /* 0x000000101c4f7819 */ /* 0x001fe400000006ff */
[----:B-1----:R-:W-:Y:S02]  /*1420*/  SHF.L.U32 R77, R30, 0x10, RZ ;  /* 0x000000101e4d7819 */ /* 0x002fe400000006ff */
[C---:B--2---:R-:W-:Y:S02]  /*1430*/  SHF.L.U32 R82, R72.reuse, 0x10, RZ ;  /* 0x0000001048527819 */ /* 0x044fe400000006ff */
[----:B------:R-:W-:-:S02]  /*1440*/  PRMT R78, R72, 0x7632, R78 ;  /* 0x00007632484e7816 */ /* 0x000fc4000000004e */
[----:B------:R-:W-:Y:S01]  /*1450*/  SHF.L.U32 R142, R75, 0x10, RZ ;  /* 0x000000104b8e7819 */ /* 0x000fe200000006ff */
[----:B------:R-:W-:Y:S01]  /*1460*/  FMUL.FTZ R82, R82, R145 ;  /* 0x0000009152527220 */ /* 0x000fe20000410000 */
[C---:B------:R-:W-:Y:S02]  /*1470*/  PRMT R83, R73.reuse, 0x7632, R83 ;  /* 0x0000763249537816 */ /* 0x040fe40000000053 */
[----:B------:R-:W-:Y:S02]  /*1480*/  SHF.L.U32 R84, R73, 0x10, RZ ;  /* 0x0000001049547819 */ /* 0x000fe400000006ff */
[----:B------:R-:W-:Y:S01]  /*1490*/  PRMT R85, R74, 0x7632, R85 ;  /* 0x000076324a557816 */ /* 0x000fe20000000055 */
[----:B------:R-:W-:Y:S01]  /*14a0*/  FMUL.FTZ R72, R82, R79 ;  /* 0x0000004f52487220 */ /* 0x000fe20000410000 */
[----:B------:R-:W-:Y:S02]  /*14b0*/  SHF.L.U32 R74, R74, 0x10, RZ ;  /* 0x000000104a4a7819 */ /* 0x000fe400000006ff */
[----:B------:R-:W-:-:S02]  /*14c0*/  PRMT R73, R28, 0x7632, R73 ;  /* 0x000076321c497816 */ /* 0x000fc40000000049 */
[----:B------:R-:W-:Y:S01]  /*14d0*/  SHF.L.U32 R78, R78, 0x10, RZ ;  /* 0x000000104e4e7819 */ /* 0x000fe200000006ff */
[-C--:B------:R-:W-:Y:S01]  /*14e0*/  FMUL.FTZ R142, R142, R145.reuse ;  /* 0x000000918e8e7220 */ /* 0x080fe20000410000 */
[----:B------:R-:W-:Y:S02]  /*14f0*/  SHF.L.U32 R79, R31, 0x10, RZ ;  /* 0x000000101f4f7819 */ /* 0x000fe400000006ff */
[----:B------:R-:W-:Y:S01]  /*1500*/  PRMT R86, R75, 0x7632, R86 ;  /* 0x000076324b567816 */ /* 0x000fe20000000056 */
[-C--:B------:R-:W-:Y:S01]  /*1510*/  FMUL.FTZ R84, R84, R145.reuse ;  /* 0x0000009154547220 */ /* 0x080fe20000410000 */
[----:B------:R-:W-:Y:S01]  /*1520*/  SHF.L.U32 R75, R29, 0x10, RZ ;  /* 0x000000101d4b7819 */ /* 0x000fe200000006ff */
[-C--:B------:R-:W-:Y:S01]  /*1530*/  FMUL.FTZ R76, R74, R145.reuse ;  /* 0x000000914a4c7220 */ /* 0x080fe20000410000 */
[----:B------:R-:W-:Y:S01]  /*1540*/  SHF.L.U32 R82, R73, 0x10, RZ ;  /* 0x0000001049527819 */ /* 0x000fe200000006ff */
[----:B------:R-:W-:Y:S01]  /*1550*/  FMUL.FTZ R73, R78, R145 ;  /* 0x000000914e497220 */ /* 0x000fe20000410000 */
[----:B------:R-:W-:Y:S01]  /*1560*/  FMUL.FTZ R78, R142, R79 ;  /* 0x0000004f8e4e7220 */ /* 0x000fe20000410000 */
[----:B------:R-:W-:Y:S01]  /*1570*/  PRMT R79, R31, 0x7632, R79 ;  /* 0x000076321f4f7816 */ /* 0x000fe2000000004f */
[----:B------:R-:W-:Y:S01]  /*1580*/  FMUL.FTZ R74, R84, R75 ;  /* 0x0000004b544a7220 */ /* 0x000fe20000410000 */
[----:B------:R-:W-:Y:S01]  /*1590*/  SHF.L.U32 R86, R86, 0x10, RZ ;  /* 0x0000001056567819 */ /* 0x000fe200000006ff */
[----:B------:R-:W-:Y:S01]  /*15a0*/  FMUL.FTZ R76, R76, R77 ;  /* 0x0000004d4c4c7220 */ /* 0x000fe20000410000 */
[----:B------:R-:W-:Y:S01]  /*15b0*/  FMUL.FTZ R73, R73, R82 ;  /* 0x0000005249497220 */ /* 0x000fe20000410000 */
[----:B------:R-:W-:-:S02]  /*15c0*/  PRMT R75, R29, 0x7632, R75 ;  /* 0x000076321d4b7816 */ /* 0x000fc4000000004b */
        /* <DEDUP_REMOVED lines=9> */
[----:B------:R-:W-:Y:S01]  /*1660*/  FMUL.FTZ R79, R79, R142 ;  /* 0x0000008e4f4f7220 */ /* 0x000fe20000410000 */
[----:B------:R-:W-:Y:S01]  /*1670*/  IADD3 R142, R143, 0x180, RZ ;  /* 0x000001808f8e7810 */ /* 0x000fe20007ffe0ff */
[----:B------:R-:W-:Y:S01]  /*1680*/  FMUL.FTZ R75, R82, R75 ;  /* 0x0000004b524b7220 */ /* 0x000fe20000410000 */
[C---:B------:R-:W-:Y:S01]  /*1690*/  LEA R86, P4, R141.reuse, UR10, 0x5 ;  /* 0x0000000a8d567c11 */ /* 0x040fe2000f8828ff */
[----:B------:R-:W-:Y:S01]  /*16a0*/  FMUL.FTZ R77, R84, R77 ;  /* 0x0000004d544d7220 */ /* 0x000fe20000410000 */
[----:B---3--:R-:W-:Y:S01]  /*16b0*/  @P2 FADD.FTZ R72, R56, R72 ;  /* 0x0000004838482221 */ /* 0x008fe20000010000 */
[----:B------:R-:W-:Y:S01]  /*16c0*/  @P2 FADD.FTZ R74, R58, R74 ;  /* 0x0000004a3a4a2221 */ /* 0x000fe20000010000 */
[----:B------:R-:W-:Y:S01]  /*16d0*/  LEA.HI.X R87, R141, UR11, RZ, 0x5, P4 ;  /* 0x0000000b8d577c11 */ /* 0x000fe2000a0f2cff */
        /* <DEDUP_REMOVED lines=11> */
[----:B------:R-:W-:-:S02]  /*1790*/  @P1 MOV R40, R56 ;  /* 0x0000003800281202 */ /* 0x000fc40000000f00 */
[----:B------:R-:W-:Y:S02]  /*17a0*/  @P1 MOV R41, R57 ;  /* 0x0000003900291202 */ /* 0x000fe40000000f00 */
[----:B------:R-:W-:Y:S02]  /*17b0*/  @P1 MOV R42, R58 ;  /* 0x0000003a002a1202 */ /* 0x000fe40000000f00 */
[----:B------:R-:W-:Y:S02]  /*17c0*/  @P1 MOV R43, R59 ;  /* 0x0000003b002b1202 */ /* 0x000fe40000000f00 */
[----:B------:R-:W-:-:S05]  /*17d0*/  @P1 LEA.HI.X R85, R142, UR9, RZ, 0x5, P4 ;  /* 0x000000098e551c11 */ /* 0x000fca000a0f2cff */
[----:B------:R-:W3:Y:S01]  /*17e0*/  @P1 LDG.E.128 R40, desc[UR4][R84.64] ;  /* 0x0000000454281981 */ /* 0x000ee2000c1e1d00 */
[----:B------:R-:W-:Y:S02]  /*17f0*/  @P1 MOV R44, R60 ;  /* 0x0000003c002c1202 */ /* 0x000fe40000000f00 */
[----:B------:R-:W-:Y:S02]  /*1800*/  @P1 MOV R45, R61 ;  /* 0x0000003d002d1202 */ /* 0x000fe40000000f00 */
[----:B------:R-:W-:Y:S02]  /*1810*/  @P1 MOV R46, R62 ;  /* 0x0000003e002e1202 */ /* 0x000fe40000000f00 */
[----:B------:R-:W-:-:S06]  /*1820*/  @P1 MOV R47, R63 ;  /* 0x0000003f002f1202 */ /* 0x000fcc0000000f00 */
[----:B------:R1:W4:Y:S01]  /*1830*/  @P1 LDG.E.128 R44, desc[UR4][R84.64+0x10] ;  /* 0x00001004542c1981 */ /* 0x000322000c1e1d00 */
        /* <DEDUP_REMOVED lines=10> */
[----:B-1----:R-:W-:-:S04]  /*18e0*/  FADD.FTZ R84, R66, R87 ;  /* 0x0000005742547221 */ /* 0x002fc80000010000 */
[----:B------:R-:W-:-:S04]  /*18f0*/  FADD.FTZ R85, R67, R84 ;  /* 0x0000005443557221 */ /* 0x000fc80000010000 */
[----:B------:R-:W-:-:S04]  /*1900*/  FADD.FTZ R84, R68, R85 ;  /* 0x0000005544547221 */ /* 0x000fc80000010000 */
[----:B------:R-:W-:-:S04]  /*1910*/  FADD.FTZ R85, R69, R84 ;  /* 0x0000005445557221 */ /* 0x000fc80000010000 */
[----:B------:R-:W-:-:S04]  /*1920*/  FADD.FTZ R84, R70, R85 ;  /* 0x0000005546547221 */ /* 0x000fc80000010000 */
[----:B------:R-:W-:-:S04]  /*1930*/  FADD.FTZ R147, R71, R84 ;  /* 0x0000005447937221 */ /* 0x000fc80000010000 */
[----:B------:R-:W-:Y:S01]  /*1940*/  FADD.FTZ R152, R72, R147 ;  /* 0x0000009348987221 */ /* 0x000fe20000010000 */
[----:B------:R-:W-:Y:S01]  /*1950*/  UMOV UR6, 0xffffffff ;  /* 0xffffffff00067882 */ /* 0x000fe20000000000 */
[C---:B--2---:R-:W-:Y:S02]  /*1960*/  PRMT R84, R80.reuse, 0x7632, R84 ;  /* 0x0000763250547816 */ /* 0x044fe40000000054 */
[----:B------:R-:W-:Y:S02]  /*1970*/  SHF.L.U32 R80, R80, 0x10, RZ ;  /* 0x0000001050507819 */ /* 0x000fe400000006ff */
[C---:B------:R-:W-:Y:S02]  /*1980*/  PRMT R87, R82.reuse, 0x7632, R87 ;  /* 0x0000763252577816 */ /* 0x040fe40000000057 */
[----:B------:R-:W-:Y:S02]  /*1990*/  PRMT R85, R81, 0x7632, R85 ;  /* 0x0000763251557816 */ /* 0x000fe40000000055 */
[----:B------:R-:W-:-:S02]  /*19a0*/  SHF.L.U32 R82, R82, 0x10, RZ ;  /* 0x0000001052527819 */ /* 0x000fc400000006ff */
[----:B------:R-:W-:Y:S01]  /*19b0*/  SHF.L.U32 R86, R81, 0x10, RZ ;  /* 0x0000001051567819 */ /* 0x000fe200000006ff */
[-C--:B------:R-:W-:Y:S01]  /*19c0*/  FMUL.FTZ R81, R80, R145.reuse ;  /* 0x0000009150517220 */ /* 0x080fe20000410000 */
[----:B------:R-:W-:Y:S02]  /*19d0*/  PRMT R146, R83, 0x7632, R146 ;  /* 0x0000763253927816 */ /* 0x000fe40000000092 */
[----:B------:R-:W-:Y:S01]  /*19e0*/  SHF.L.U32 R80, R85, 0x10, RZ ;  /* 0x0000001055507819 */ /* 0x000fe200000006ff */
[----:B------:R-:W-:Y:S01]  /*19f0*/  FMUL.FTZ R85, R82, R145 ;  /* 0x0000009152557220 */ /* 0x000fe20000410000 */
[----:B------:R-:W-:Y:S02]  /*1a00*/  SHF.L.U32 R148, R83, 0x10, RZ ;  /* 0x0000001053947819 */ /* 0x000fe400000006ff */
[----:B------:R-:W-:Y:S02]  /*1a10*/  SHF.L.U32 R84, R84, 0x10, RZ ;  /* 0x0000001054547819 */ /* 0x000fe400000006ff */
[----:B------:R-:W-:-:S02]  /*1a20*/  SHF.L.U32 R82, R87, 0x10, RZ ;  /* 0x0000001057527819 */ /* 0x000fc400000006ff */
[----:B------:R-:W-:Y:S01]  /*1a30*/  SHF.L.U32 R150, R146, 0x10, RZ ;  /* 0x0000001092967819 */ /* 0x000fe200000006ff */
[-C--:B------:R-:W-:Y:S01]  /*1a40*/  FMUL.FTZ R86, R86, R145.reuse ;  /* 0x0000009156567220 */ /* 0x080fe20000410000 */
[-C--:B------:R-:W-:Y:S01]  /*1a50*/  FMUL.FTZ R148, R148, R145.reuse ;  /* 0x0000009194947220 */ /* 0x080fe20000410000 */
[-C--:B------:R-:W-:Y:S01]  /*1a60*/  FMUL.FTZ R83, R84, R145.reuse ;  /* 0x0000009154537220 */ /* 0x080fe20000410000 */
[-C--:B------:R-:W-:Y:S01]  /*1a70*/  FMUL.FTZ R146, R80, R145.reuse ;  /* 0x0000009150927220 */ /* 0x080fe20000410000 */
[-C--:B------:R-:W-:Y:S01]  /*1a80*/  FMUL.FTZ R87, R82, R145.reuse ;  /* 0x0000009152577220 */ /* 0x080fe20000410000 */
[----:B------:R-:W-:Y:S01]  /*1a90*/  FMUL.FTZ R150, R150, R145 ;  /* 0x0000009196967220 */ /* 0x000fe20000410000 */
[----:B------:R-:W-:Y:S01]  /*1aa0*/  FADD.FTZ R145, R73, R152 ;  /* 0x0000009849917221 */ /* 0x000fe20000010000 */
[----:B---3--:R-:W-:-:S03]  /*1ab0*/  @P1 MOV R56, R40 ;  /* 0x0000002800381202 */ /* 0x008fc60000000f00 */
[----:B------:R-:W-:Y:S01]  /*1ac0*/  FADD.FTZ R152, R74, R145 ;  /* 0x000000914a987221 */ /* 0x000fe20000010000 */
[----:B------:R-:W-:-:S03]  /*1ad0*/  FMUL.FTZ R80, R16, R81 ;  /* 0x0000005110507220 */ /* 0x000fc60000410000 */
[----:B------:R-:W-:Y:S01]  /*1ae0*/  FADD.FTZ R81, R75, R152 ;  /* 0x000000984b517221 */ /* 0x000fe20000010000 */
[----:B------:R-:W-:-:S03]  /*1af0*/  @P2 FADD.FTZ R80, R80, R56 ;  /* 0x0000003850502221 */ /* 0x000fc60000010000 */
[----:B------:R-:W-:Y:S01]  /*1b00*/  FADD.FTZ R56, R76, R81 ;  /* 0x000000514c387221 */ /* 0x000fe20000010000 */
[----:B------:R-:W-:Y:S01]  /*1b10*/  FMUL.FTZ R84, R14, R85 ;  /* 0x000000550e547220 */ /* 0x000fe20000410000 */
[----:B------:R-:W-:Y:S02]  /*1b20*/  @P1 MOV R57, R41 ;  /* 0x0000002900391202 */ /* 0x000fe40000000f00 */
[----:B------:R-:W-:Y:S01]  /*1b30*/  FADD.FTZ R85, R77, R56 ;  /* 0x000000384d557221 */ /* 0x000fe20000010000 */
[----:B------:R-:W-:Y:S01]  /*1b40*/  FMUL.FTZ R81, R134, R83 ;  /* 0x0000005386517220 */ /* 0x000fe20000410000 */
[----:B------:R-:W-:Y:S02]  /*1b50*/  @P1 MOV R58, R42 ;  /* 0x0000002a003a1202 */ /* 0x000fe40000000f00 */
[----:B------:R-:W-:Y:S01]  /*1b60*/  FADD.FTZ R56, R78, R85 ;  /* 0x000000554e387221 */ /* 0x000fe20000010000 */
[----:B------:R-:W-:Y:S01]  /*1b70*/  FMUL.FTZ R82, R15, R86 ;  /* 0x000000560f527220 */ /* 0x000fe20000410000 */
[----:B------:R-:W-:-:S02]  /*1b80*/  @P2 FADD.FTZ R81, R81, R57 ;  /* 0x0000003951512221 */ /* 0x000fc40000010000 */
[----:B------:R-:W-:Y:S01]  /*1b90*/  FADD.FTZ R57, R79, R56 ;  /* 0x000000384f397221 */ /* 0x000fe20000010000 */
[----:B----4-:R-:W-:Y:S01]  /*1ba0*/  @P1 MOV R60, R44 ;  /* 0x0000002c003c1202 */ /* 0x010fe20000000f00 */
[----:B------:R-:W-:Y:S01]  /*1bb0*/  FMUL.FTZ R85, R132, R87 ;  /* 0x0000005784557220 */ /* 0x000fe20000410000 */
[----:B------:R-:W-:Y:S01]  /*1bc0*/  @P1 MOV R59, R43 ;  /* 0x0000002b003b1202 */ /* 0x000fe20000000f00 */
[----:B------:R-:W-:Y:S01]  /*1bd0*/  @P2 FADD.FTZ R82, R82, R58 ;  /* 0x0000003a52522221 */ /* 0x000fe20000010000 */
[----:B------:R-:W-:Y:S01]  /*1be0*/  @P1 MOV R62, R46 ;  /* 0x0000002e003e1202 */ /* 0x000fe20000000f00 */
[----:B------:R-:W-:Y:S01]  /*1bf0*/  FMUL.FTZ R86, R13, R148 ;  /* 0x000000940d567220 */ /* 0x000fe20000410000 */
[----:B------:R-:W-:Y:S01]  /*1c00*/  @P1 MOV R61, R45 ;  /* 0x0000002d003d1202 */ /* 0x000fe20000000f00 */
[----:B------:R-:W-:Y:S01]  /*1c10*/  FMUL.FTZ R83, R133, R146 ;  /* 0x0000009285537220 */ /* 0x000fe20000410000 */
[----:B------:R-:W-:Y:S01]  /*1c20*/  @P1 MOV R63, R47 ;  /* 0x0000002f003f1202 */ /* 0x000fe20000000f00 */
[----:B------:R-:W-:Y:S01]  /*1c30*/  FMUL.FTZ R87, R131, R150 ;  /* 0x0000009683577220 */ /* 0x000fe20000410000 */
[----:B------:R-:W-:Y:S01]  /*1c40*/  LEA R56, P4, R142, UR10, 0x5 ;  /* 0x0000000a8e387c11 */ /* 0x000fe2000f8828ff */
[----:B------:R-:W-:Y:S01]  /*1c50*/  FADD.FTZ R58, R80, R57 ;  /* 0x00000039503a7221 */ /* 0x000fe20000010000 */
[----:B------:R-:W-:Y:S01]  /*1c60*/  @P2 FADD.FTZ R84, R84, R60 ;  /* 0x0000003c54542221 */ /* 0x000fe20000010000 */
[----:B------:R-:W-:Y:S01]  /*1c70*/  @P2 FADD.FTZ R86, R86, R62 ;  /* 0x0000003e56562221 */ /* 0x000fe20000010000 */
[----:B------:R-:W-:Y:S01]  /*1c80*/  @P2 FADD.FTZ R83, R83, R59 ;  /* 0x0000003b53532221 */ /* 0x000fe20000010000 */
[----:B------:R-:W-:Y:S01]  /*1c90*/  LEA.HI.X R57, R142, UR11, RZ, 0x5, P4 ;  /* 0x0000000b8e397c11 */ /* 0x000fe2000a0f2cff */
[----:B------:R-:W-:Y:S01]  /*1ca0*/  @P2 FADD.FTZ R85, R85, R61 ;  /* 0x0000003d55552221 */ /* 0x000fe20000010000 */
[----:B------:R-:W-:Y:S01]  /*1cb0*/  @P2 FADD.FTZ R87, R87, R63 ;  /* 0x0000003f57572221 */ /* 0x000fe20000010000 */
[----:B------:R-:W-:-:S02]  /*1cc0*/  FADD.FTZ R59, R81, R58 ;  /* 0x0000003a513b7221 */ /* 0x000fc40000010000 */
[----:B------:R0:W-:Y:S02]  /*1cd0*/  STG.E.128 desc[UR4][R56.64], R80 ;  /* 0x0000005038007986 */ /* 0x0001e4000c101d04 */
[----:B------:R-:W-:Y:S02]  /*1ce0*/  FADD.FTZ R58, R82, R59 ;  /* 0x0000003b523a7221 */ /* 0x000fe40000010000 */
[----:B------:R0:W-:Y:S02]  /*1cf0*/  STG.E.128 desc[UR4][R56.64+0x10], R84 ;  /* 0x0000105438007986 */ /* 0x0001e4000c101d04 */
[----:B------:R-:W-:-:S04]  /*1d00*/  FADD.FTZ R59, R83, R58 ;  /* 0x0000003a533b7221 */ /* 0x000fc80000010000 */
[----:B------:R-:W-:-:S04]  /*1d10*/  FADD.FTZ R58, R84, R59 ;  /* 0x0000003b543a7221 */ /* 0x000fc80000010000 */
[----:B------:R-:W-:Y:S01]  /*1d20*/  FADD.FTZ R59, R85, R58 ;  /* 0x0000003a553b7221 */ /* 0x000fe20000010000 */
[----:B------:R-:W-:Y:S02]  /*1d30*/  LOP3.LUT P1, RZ, R144, 0xff, RZ, 0xc0, !PT ;  /* 0x000000ff90ff7812 */ /* 0x000fe4000782c0ff */
[----:B------:R-:W-:Y:S01]  /*1d40*/  LOP3.LUT R58, R136, 0x7fffffc, RZ, 0xc0, !PT ;  /* 0x07fffffc883a7812 */ /* 0x000fe200078ec0ff */
[----:B------:R-:W-:-:S03]  /*1d50*/  FADD.FTZ R60, R86, R59 ;  /* 0x0000003b563c7221 */ /* 0x000fc60000010000 */
[----:B------:R-:W-:Y:S01]  /*1d60*/  SEL R58, R135, R58, !P1 ;  /* 0x0000003a873a7207 */ /* 0x000fe20004800000 */
        /* <DEDUP_REMOVED lines=14> */
[--C-:B------:R-:W-:Y:S01]  /*1e50*/  FADD.FTZ R60, R49, -R56.reuse ;  /* 0x80000038313c7221 */ /* 0x100fe20000010000 */
[--C-:B------:R-:W-:Y:S01]  /*1e60*/  FADD.FTZ R144, R50, -R56.reuse ;  /* 0x8000003832907221 */ /* 0x100fe20000010000 */
[----:B------:R-:W-:Y:S01]  /*1e70*/  FADD.FTZ R62, R52, -R56 ;  /* 0x80000038343e7221 */ /* 0x000fe20000010000 */
[----:B------:R-:W-:-:S04]  /*1e80*/  FFMA.FTZ R57, R57, R57, RZ ;  /* 0x0000003939397223 */ /* 0x000fc800000100ff */
        /* <DEDUP_REMOVED lines=68> */
.L_x_9896:
[C---:B------:R-:W-:Y:S01]  /*22d0*/  ISETP.NE.AND P2, PT, R139.reuse, RZ, PT ;  /* 0x000000ff8b00720c */ /* 0x040fe20003f45270 */
[----:B------:R-:W-:Y:S05]  /*22e0*/  WARPSYNC.ALL ;  /* 0x0000000000007948 */ /* 0x000fea0003800000 */
[----:B------:R-:W-:-:S07]  /*22f0*/  ISETP.GT.U32.AND P4, PT, R139, 0x3, PT ;  /* 0x000000038b00780c */ /* 0x000fce0003f84070 */
[----:B------:R-:W2:Y:S01]  /*2300*/  @!P2 S2R R60, SR_CgaCtaId ;  /* 0x00000000003ca919 */ /* 0x000ea20000008800 */
[----:B------:R-:W-:-:S05]  /*2310*/  @!P2 MOV R57, 0x400 ;  /* 0x000004000039a802 */ /* 0x000fca0000000f00 */
[----:B------:R-:W3:Y:S01]  /*2320*/  @!P4 S2R R62, SR_CgaCtaId ;  /* 0x00000000003ec919 */ /* 0x000ee20000008800 */
[----:B------:R-:W-:Y:S02]  /*2330*/  @!P4 MOV R59, 0x400 ;  /* 0x00000400003bc802 */ /* 0x000fe40000000f00 */
[----:B--2---:R-:W-:Y:S02]  /*2340*/  @!P2 LEA R60, R60, R57, 0x18 ;  /* 0x000000393c3ca211 */ /* 0x004fe400078ec0ff */
[-C--:B------:R-:W-:Y:S02]  /*2350*/  @!P2 IADD3 R57, R137, R58.reuse, RZ ;  /* 0x0000003a8939a210 */ /* 0x080fe40007ffe0ff */
[----:B------:R-:W-:Y:S02]  /*2360*/  @!P4 IADD3 R58, R139, R58, RZ ;  /* 0x0000003a8b3ac210 */ /* 0x000fe40007ffe0ff */
[----:B---3--:R-:W-:Y:S02]  /*2370*/  @!P4 LEA R59, R62, R59, 0x18 ;  /* 0x0000003b3e3bc211 */ /* 0x008fe400078ec0ff */
[----:B------:R-:W-:Y:S01]  /*2380*/  @!P2 LEA R62, R57, R60, 0x3 ;  /* 0x0000003c393ea211 */ /* 0x000fe200078e18ff */
[----:B-1----:R-:W-:Y:S01]  /*2390*/  FADD.FTZ R57, R61, R144 ;  /* 0x000000903d397221 */ /* 0x002fe20000010000 */
[----:B------:R-:W-:-:S02]  /*23a0*/  @!P4 LEA R63, R58, R59, 0x3 ;  /* 0x0000003b3a3fc211 */ /* 0x000fc400078e18ff */
[----:B------:R-:W-:Y:S02]  /*23b0*/  CS2R R58, SRZ ;  /* 0x00000000003a7805 */ /* 0x000fe4000001ff00 */
[----:B0-----:R-:W-:Y:S01]  /*23c0*/  MOV R61, RZ ;  /* 0x000000ff003d7202 */ /* 0x001fe20000000f00 */
[----:B------:R-:W-:Y:S01]  /*23d0*/  @!P2 STS.64 [R62], R56 ;  /* 0x000000383e00a388 */ /* 0x000fe20000000a00 */
[----:B------:R-:W-:Y:S01]  /*23e0*/  @!P4 MOV R61, 0x400 ;  /* 0x00000400003dc802 */ /* 0x000fe20000000f00 */
[----:B------:R-:W-:Y:S03]  /*23f0*/  BAR.SYNC.DEFER_BLOCKING 0x0 ;  /* 0x0000000000007b1d */ /* 0x000fe60000010000 */
[-C--:B------:R-:W-:Y:S02]  /*2400*/  I2FP.F32.S32 R147, R61.reuse ;  /* 0x0000003d00937245 */ /* 0x080fe40000201400 */
[----:B------:R-:W-:Y:S01]  /*2410*/  LOP3.LUT P2, RZ, R137, 0x1f, R94, 0xf8, !PT ;  /* 0x0000001f89ff7812 */ /* 0x000fe2000784f85e */
[----:B------:R-:W0:Y:S04]  /*2420*/  SHFL.DOWN PT, R144, R61, 0x2, 0x1f ;  /* 0x08401f003d907f89 */ /* 0x000e2800000e0000 */
[----:B------:R-:W-:Y:S01]  /*2430*/  @!P4 LDS.64 R58, [R63] ;  /* 0x000000003f3ac984 */ /* 0x000fe20000000a00 */
[----:B0-----:R-:W-:-:S02]  /*2440*/  IADD3 R146, R144, R61, RZ ;  /* 0x0000003d90927210 */ /* 0x001fc40007ffe0ff */
[----:B------:R-:W-:Y:S02]  /*2450*/  I2FP.F32.S32 R144, R144 ;  /* 0x0000009000907245 */ /* 0x000fe40000201400 */
[----:B------:R-:W-:Y:S01]  /*2460*/  I2FP.F32.S32 R60, R146 ;  /* 0x00000092003c7245 */ /* 0x000fe20000201400 */
[----:B------:R-:W0:Y:S03]  /*2470*/  SHFL.DOWN PT, R149, R146, 0x1, 0x1f ;  /* 0x08201f0092957f89 */ /* 0x000e2600000e0000 */
[----:B------:R-:W1:Y:S01]  /*2480*/  MUFU.RCP R57, R60 ;  /* 0x0000003c00397308 */ /* 0x000e620000001000 */
[-C--:B0-----:R-:W-:Y:S02]  /*2490*/  IADD3 R63, R146, R149.reuse, RZ ;  /* 0x00000095923f7210 */ /* 0x081fe40007ffe0ff */
[----:B------:R-:W-:Y:S01]  /*24a0*/  I2FP.F32.S32 R149, R149 ;  /* 0x0000009500957245 */ /* 0x000fe20000201400 */
[----:B------:R-:W0:Y:S01]  /*24b0*/  SHFL.DOWN PT, R145, R58, 0x2, 0x1f ;  /* 0x08401f003a917f89 */ /* 0x000e2200000e0000 */
[----:B------:R-:W-:-:S03]  /*24c0*/  I2FP.F32.S32 R63, R63 ;  /* 0x0000003f003f7245 */ /* 0x000fc60000201400 */
[----:B------:R-:W2:Y:S03]  /*24d0*/  SHFL.DOWN PT, R56, R59, 0x2, 0x1f ;  /* 0x08401f003b387f89 */ /* 0x000ea600000e0000 */
[----:B------:R-:W3:Y:S01]  /*24e0*/  MUFU.RCP R63, R63 ;  /* 0x0000003f003f7308 */ /* 0x000ee20000001000 */
[----:B0-----:R-:W-:-:S04]  /*24f0*/  FMUL.FTZ R62, R145, R144 ;  /* 0x00000090913e7220 */ /* 0x001fc80000410000 */
[----:B------:R-:W-:Y:S01]  /*2500*/  FFMA.FTZ R62, R147, R58, R62 ;  /* 0x0000003a933e7223 */ /* 0x000fe2000001003e */
[----:B------:R-:W-:Y:S01]  /*2510*/  FADD.FTZ R58, -R145, R58 ;  /* 0x0000003a913a7221 */ /* 0x000fe20000010100 */
[----:B--2---:R-:W-:Y:S02]  /*2520*/  FADD.FTZ R56, R56, R59 ;  /* 0x0000003b38387221 */ /* 0x004fe40000010000 */
[----:B-1----:R-:W-:Y:S01]  /*2530*/  FMUL.FTZ R61, R57, R62 ;  /* 0x0000003e393d7220 */ /* 0x002fe20000410000 */
[----:B------:R-:W-:-:S04]  /*2540*/  FMUL.FTZ R58, R58, R58 ;  /* 0x0000003a3a3a7220 */ /* 0x000fc80000410000 */
[----:B------:R-:W0:Y:S01]  /*2550*/  SHFL.DOWN PT, R62, R61, 0x1, 0x1f ;  /* 0x08201f003d3e7f89 */ /* 0x000e2200000e0000 */
[----:B------:R-:W-:-:S04]  /*2560*/  FMUL.FTZ R58, R58, R147 ;  /* 0x000000933a3a7220 */ /* 0x000fc80000410000 */
[----:B------:R-:W-:-:S04]  /*2570*/  FMUL.FTZ R58, R58, R144 ;  /* 0x000000903a3a7220 */ /* 0x000fc80000410000 */
[----:B------:R-:W-:-:S05]  /*2580*/  FFMA.FTZ R56, R57, R58, R56 ;  /* 0x0000003a39387223 */ /* 0x000fca0000010038 */
[----:B------:R-:W1:Y:S01]  /*2590*/  SHFL.DOWN PT, R59, R56, 0x1, 0x1f ;  /* 0x08201f00383b7f89 */ /* 0x000e6200000e0000 */
[----:B0-----:R-:W-:-:S04]  /*25a0*/  FMUL.FTZ R57, R62, R149 ;  /* 0x000000953e397220 */ /* 0x001fc80000410000 */
[----:B------:R-:W-:Y:S01]  /*25b0*/  FFMA.FTZ R58, R60, R61, R57 ;  /* 0x0000003d3c3a7223 */ /* 0x000fe20000010039 */
[----:B------:R-:W-:Y:S02]  /*25c0*/  FADD.FTZ R61, R61, -R62 ;  /* 0x8000003e3d3d7221 */ /* 0x000fe40000010000 */
[----:B------:R-:W0:Y:S01]  /*25d0*/  LDC R62, c[0x0][0x2d8] ;  /* 0x0000b600ff3e7b82 */ /* 0x000e220000000800 */
[----:B---3--:R-:W-:Y:S01]  /*25e0*/  FMUL.FTZ R57, R63, R58 ;  /* 0x0000003a3f397220 */ /* 0x008fe20000410000 */
[----:B------:R-:W-:-:S04]  /*25f0*/  FMUL.FTZ R61, R61, R61 ;  /* 0x0000003d3d3d7220 */ /* 0x000fc80000410000 */
[----:B------:R-:W-:Y:S01]  /*2600*/  FMUL.FTZ R61, R60, R61 ;  /* 0x0000003d3c3d7220 */ /* 0x000fe20000410000 */
[----:B------:R-:W2:Y:S01]  /*2610*/  SHFL.IDX PT, R57, R57, RZ, 0x1f ;  /* 0x00001fff39397589 */ /* 0x000ea200000e0000 */
[----:B-1----:R-:W-:Y:S02]  /*2620*/  FADD.FTZ R58, R56, R59 ;  /* 0x0000003b383a7221 */ /* 0x002fe40000010000 */
[----:B------:R-:W-:-:S04]  /*2630*/  FMUL.FTZ R61, R61, R149 ;  /* 0x000000953d3d7220 */ /* 0x000fc80000410000 */
[----:B------:R-:W-:-:S06]  /*2640*/  FFMA.FTZ R63, R63, R61, R58 ;  /* 0x0000003d3f3f7223 */ /* 0x000fcc000001003a */
[----:B------:R-:W0:Y:S01]  /*2650*/  SHFL.IDX PT, R63, R63, RZ, 0x1f ;  /* 0x00001fff3f3f7589 */ /* 0x000e2200000e0000 */
[----:B--2---:R-:W-:-:S05]  /*2660*/  FSEL R58, R57, RZ, !P3 ;  /* 0x000000ff393a7208 */ /* 0x004fca0005800000 */
[--C-:B------:R-:W-:Y:S01]  /*2670*/  FADD.FTZ R61, R53, -R58.reuse ;  /* 0x8000003a353d7221 */ /* 0x100fe20000010000 */
[----:B------:R-:W-:Y:S01]  /*2680*/  FMUL.FTZ R53, R57, R57 ;  /* 0x0000003939357220 */ /* 0x000fe20000410000 */
[--C-:B------:R-:W-:Y:S01]  /*2690*/  FADD.FTZ R56, R48, -R58.reuse ;  /* 0x8000003a30387221 */ /* 0x100fe20000010000 */
[--C-:B------:R-:W-:Y:S01]  /*26a0*/  FADD.FTZ R59, R49, -R58.reuse ;  /* 0x8000003a313b7221 */ /* 0x100fe20000010000 */
[--C-:B------:R-:W-:Y:S01]  /*26b0*/  FADD.FTZ R60, R52, -R58.reuse ;  /* 0x8000003a343c7221 */ /* 0x100fe20000010000 */
[----:B------:R-:W1:Y:S01]  /*26c0*/  @!P2 LDC.64 R48, c[0x0][0x250] ;  /* 0x00009400ff30ab82 */ /* 0x000e620000000a00 */
[----:B------:R-:W-:Y:S01]  /*26d0*/  FSEL R53, R53, RZ, P3 ;  /* 0x000000ff35357208 */ /* 0x000fe20001800000 */
[----:B------:R-:W-:Y:S01]  /*26e0*/  FADD.FTZ R50, R50, -R58 ;  /* 0x8000003a32327221 */ /* 0x000fe20000010000 */
[----:B0-----:R-:W-:Y:S01]  /*26f0*/  FFMA.FTZ R52, R63, UR12, R62 ;  /* 0x0000000c3f347c23 */ /* 0x001fe2000801003e */
[--C-:B------:R-:W-:Y:S01]  /*2700*/  FADD.FTZ R51, R51, -R58.reuse ;  /* 0x8000003a33337221 */ /* 0x100fe20000010000 */
[--C-:B------:R-:W-:Y:S01]  /*2710*/  FADD.FTZ R55, R55, -R58.reuse ;  /* 0x8000003a37377221 */ /* 0x100fe20000010000 */
[--C-:B------:R-:W-:Y:S01]  /*2720*/  FADD.FTZ R54, R54, -R58.reuse ;  /* 0x8000003a36367221 */ /* 0x100fe20000010000 */
[----:B------:R-:W-:Y:S01]  /*2730*/  FADD.FTZ R52, R52, R53 ;  /* 0x0000003534347221 */ /* 0x000fe20000010000 */
[--C-:B------:R-:W-:Y:S01]  /*2740*/  FADD.FTZ R65, R65, -R58.reuse ;  /* 0x8000003a41417221 */ /* 0x100fe20000010000 */
[--C-:B------:R-:W-:Y:S01]  /*2750*/  FADD.FTZ R66, R66, -R58.reuse ;  /* 0x8000003a42427221 */ /* 0x100fe20000010000 */
[--C-:B------:R-:W-:Y:S01]  /*2760*/  FADD.FTZ R67, R67, -R58.reuse ;  /* 0x8000003a43437221 */ /* 0x100fe20000010000 */
[----:B------:R0:W2:Y:S01]  /*2770*/  MUFU.RSQ R63, R52 ;  /* 0x00000034003f7308 */ /* 0x0000a20000001400 */
        /* <DEDUP_REMOVED lines=8> */
[----:B0-----:R-:W0:Y:S01]  /*2800*/  @!P2 LDC.64 R52, c[0x0][0x258] ;  /* 0x00009600ff34ab82 */ /* 0x001e220000000a00 */
[--C-:B------:R-:W-:Y:S01]  /*2810*/  FADD.FTZ R84, R84, -R58.reuse ;  /* 0x8000003a54547221 */ /* 0x100fe20000010000 */
[--C-:B------:R-:W-:Y:S01]  /*2820*/  FADD.FTZ R152, R85, -R58.reuse ;  /* 0x8000003a55987221 */ /* 0x100fe20000010000 */
[----:B------:R-:W-:Y:S01]  /*2830*/  FADD.FTZ R70, R70, -R58 ;  /* 0x8000003a46467221 */ /* 0x000fe20000010000 */
[----:B-1----:R-:W-:-:S04]  /*2840*/  @!P2 IMAD.WIDE R48, R138, 0x4, R48 ;  /* 0x000000048a30a825 */ /* 0x002fc800078e0230 */
[--C-:B------:R-:W-:Y:S01]  /*2850*/  FADD.FTZ R71, R71, -R58.reuse ;  /* 0x8000003a47477221 */ /* 0x100fe20000010000 */
[--C-:B------:R-:W-:Y:S01]  /*2860*/  FADD.FTZ R72, R72, -R58.reuse ;  /* 0x8000003a48487221 */ /* 0x100fe20000010000 */
[----:B------:R-:W-:Y:S01]  /*2870*/  FADD.FTZ R76, R76, -R58 ;  /* 0x8000003a4c4c7221 */ /* 0x000fe20000010000 */
[C---:B--2---:R-:W-:Y:S01]  /*2880*/  FMUL.FTZ R154, R63.reuse, R59 ;  /* 0x0000003b3f9a7220 */ /* 0x044fe20000410000 */
        /* <DEDUP_REMOVED lines=18> */
[----:B0-----:R-:W-:-:S04]  /*29b0*/  @!P2 IMAD.WIDE R52, R138, 0x4, R52 ;  /* 0x000000048a34a825 */ /* 0x001fc800078e0234 */
[----:B-1----:R-:W-:Y:S01]  /*29c0*/  FFMA.FTZ R49, R156, R122, R111 ;  /* 0x0000007a9c317223 */ /* 0x002fe2000001006f */
[----:B------:R-:W-:Y:S01]  /*29d0*/  FFMA.FTZ R48, R51, R117, R112 ;  /* 0x0000007533307223 */ /* 0x000fe20000010070 */
[----:B------:R-:W-:Y:S01]  /*29e0*/  F2FP.BF16.F32.PACK_AB R51, R54, R61 ;  /* 0x0000003d3633723e */ /* 0x000fe200000010ff */
[--C-:B------:R-:W-:Y:S01]  /*29f0*/  FADD.FTZ R144, R77, -R58.reuse ;  /* 0x8000003a4d907221 */ /* 0x100fe20000010000 */
[----:B------:R-:W-:Y:S01]  /*2a00*/  LEA R54, P4, R143, UR14, 0x4 ;  /* 0x0000000e8f367c11 */ /* 0x000fe2000f8820ff */
[--C-:B------:R-:W-:Y:S01]  /*2a10*/  FADD.FTZ R78, R78, -R58.reuse ;  /* 0x8000003a4e4e7221 */ /* 0x100fe20000010000 */
[----:B------:R-:W-:Y:S01]  /*2a20*/  F2FP.BF16.F32.PACK_AB R50, R49, R50 ;  /* 0x000000323132723e */ /* 0x000fe200000010ff */
[--C-:B------:R-:W-:Y:S01]  /*2a30*/  FADD.FTZ R146, R79, -R58.reuse ;  /* 0x8000003a4f927221 */ /* 0x100fe20000010000 */
[----:B------:R-:W-:Y:S01]  /*2a40*/  F2FP.BF16.F32.PACK_AB R49, R48, R59 ;  /* 0x0000003b3031723e */ /* 0x000fe200000010ff */
[----:B------:R-:W-:Y:S01]  /*2a50*/  FMUL.FTZ R59, R63, R66 ;  /* 0x000000423f3b7220 */ /* 0x000fe20000410000 */
[----:B------:R-:W-:Y:S01]  /*2a60*/  F2FP.BF16.F32.PACK_AB R48, R55, R56 ;  /* 0x000000383730723e */ /* 0x000fe200000010ff */
[----:B------:R-:W-:Y:S01]  /*2a70*/  FMUL.FTZ R56, R63, R65 ;  /* 0x000000413f387220 */ /* 0x000fe20000410000 */
[--C-:B------:R-:W-:Y:S01]  /*2a80*/  FADD.FTZ R80, R81, -R58.reuse ;  /* 0x8000003a51507221 */ /* 0x100fe20000010000 */
[--C-:B------:R-:W-:Y:S01]  /*2a90*/  FADD.FTZ R82, R83, -R58.reuse ;  /* 0x8000003a53527221 */ /* 0x100fe20000010000 */
[--C-:B------:R-:W-:Y:S01]  /*2aa0*/  FADD.FTZ R86, R86, -R58.reuse ;  /* 0x8000003a56567221 */ /* 0x100fe20000010000 */
[----:B------:R-:W-:Y:S01]  /*2ab0*/  LEA.HI.X R55, R143, UR15, RZ, 0x4, P4 ;  /* 0x0000000f8f377c11 */ /* 0x000fe2000a0f24ff */
[----:B------:R-:W-:Y:S01]  /*2ac0*/  FFMA.FTZ R57, R56, R124, R109 ;  /* 0x0000007c38397223 */ /* 0x000fe2000001006d */
[----:B------:R-:W-:Y:S01]  /*2ad0*/  FADD.FTZ R58, R87, -R58 ;  /* 0x8000003a573a7221 */ /* 0x000fe20000010000 */
        /* <DEDUP_REMOVED lines=15> */
[----:B------:R-:W-:Y:S01]  /*2bd0*/  FMUL.FTZ R79, R63, R58 ;  /* 0x0000003a3f4f7220 */ /* 0x000fe20000410000 */
[----:B------:R-:W-:Y:S01]  /*2be0*/  FFMA.FTZ R58, R11, R84, R20 ;  /* 0x000000540b3a7223 */ /* 0x000fe20000010014 */
[----:B------:R1:W-:Y:S01]  /*2bf0*/  STG.E.128 desc[UR4][R54.64], R48 ;  /* 0x0000003036007986 */ /* 0x0003e2000c101d04 */
[C---:B------:R-:W-:Y:S01]  /*2c00*/  FMUL.FTZ R70, R63.reuse, R70 ;  /* 0x000000463f467220 */ /* 0x040fe20000410000 */
[C---:B------:R-:W-:Y:S01]  /*2c10*/  FMUL.FTZ R71, R63.reuse, R71 ;  /* 0x000000473f477220 */ /* 0x040fe20000410000 */
[C---:B------:R-:W-:Y:S01]  /*2c20*/  FMUL.FTZ R78, R63.reuse, R78 ;  /* 0x0000004e3f4e7220 */ /* 0x040fe20000410000 */
[C---:B------:R-:W-:Y:S01]  /*2c30*/  FMUL.FTZ R75, R63.reuse, R146 ;  /* 0x000000923f4b7220 */ /* 0x040fe20000410000 */
[C---:B------:R-:W-:Y:S01]  /*2c40*/  FMUL.FTZ R150, R63.reuse, R150 ;  /* 0x000000963f967220 */ /* 0x040fe20000410000 */
[----:B------:R-:W-:Y:S01]  /*2c50*/  FMUL.FTZ R80, R63, R80 ;  /* 0x000000503f507220 */ /* 0x000fe20000410000 */
[----:B------:R-:W-:Y:S01]  /*2c60*/  FFMA.FTZ R77, R77, R9, R18 ;  /* 0x000000094d4d7223 */ /* 0x000fe20000010012 */
[----:B0-----:R-:W-:Y:S01]  /*2c70*/  FFMA.FTZ R53, R74, R96, R23 ;  /* 0x000000604a357223 */ /* 0x001fe20000010017 */
[----:B------:R-:W-:Y:S01]  /*2c80*/  FFMA.FTZ R52, R65, R95, R24 ;  /* 0x0000005f41347223 */ /* 0x000fe20000010018 */
[----:B------:R-:W-:Y:S01]  /*2c90*/  FFMA.FTZ R60, R79, R115, R98 ;  /* 0x000000734f3c7223 */ /* 0x000fe20000010062 */
[C---:B------:R-:W-:Y:S01]  /*2ca0*/  FMUL.FTZ R148, R63.reuse, R148 ;  /* 0x000000943f947220 */ /* 0x040fe20000410000 */
[----:B------:R-:W-:Y:S01]  /*2cb0*/  FMUL.FTZ R82, R63, R82 ;  /* 0x000000523f527220 */ /* 0x000fe20000410000 */
[----:B------:R-:W-:Y:S01]  /*2cc0*/  FFMA.FTZ R70, R70, R0, R25 ;  /* 0x0000000046467223 */ /* 0x000fe20000010019 */
[----:B------:R-:W-:Y:S01]  /*2cd0*/  FFMA.FTZ R71, R71, R123, R106 ;  /* 0x0000007b47477223 */ /* 0x000fe2000001006a */
[----:B------:R-:W-:Y:S01]  /*2ce0*/  FFMA.FTZ R78, R78, R114, R21 ;  /* 0x000000724e4e7223 */ /* 0x000fe20000010015 */
[----:B------:R-:W-:Y:S01]  /*2cf0*/  FFMA.FTZ R75, R75, R127, R102 ;  /* 0x0000007f4b4b7223 */ /* 0x000fe20000010066 */
[----:B------:R-:W-:Y:S01]  /*2d00*/  LEA R62, P4, R141, UR14, 0x4 ;  /* 0x0000000e8d3e7c11 */ /* 0x000fe2000f8820ff */
[----:B-1----:R-:W-:Y:S01]  /*2d10*/  FFMA.FTZ R54, R73, R97, R22 ;  /* 0x0000006149367223 */ /* 0x002fe20000010016 */
        /* <DEDUP_REMOVED lines=15> */
[----:B------:R-:W-:-:S02]  /*2e10*/  LEA R64, P2, R140, UR14, 0x4 ;  /* 0x0000000e8c407c11 */ /* 0x000fc4000f8420ff */
[----:B------:R-:W-:Y:S02]  /*2e20*/  F2FP.BF16.F32.PACK_AB R59, R60, R77 ;  /* 0x0000004d3c3b723e */ /* 0x000fe400000010ff */
[----:B------:R-:W-:Y:S02]  /*2e30*/  LEA R60, P5, R142, UR14, 0x4 ;  /* 0x0000000e8e3c7c11 */ /* 0x000fe4000f8a20ff */
[----:B------:R-:W-:Y:S02]  /*2e40*/  F2FP.BF16.F32.PACK_AB R51, R71, R70 ;  /* 0x000000464733723e */ /* 0x000fe400000010ff */
[----:B------:R-:W-:Y:S02]  /*2e50*/  LEA.HI.X R65, R140, UR15, RZ, 0x4, P2 ;  /* 0x0000000f8c417c11 */ /* 0x000fe400090f24ff */
        /* <DEDUP_REMOVED lines=13> */
.L_x_9884:
[----:B------:R-:W-:Y:S01]  /*2f30*/  HFMA2.MMA R147, -RZ, RZ, 0, 5.9604644775390625e-08 ;  /* 0x00000001ff937435 */ /* 0x000fe200000001ff */
[----:B------:R-:W-:Y:S02]  /*2f40*/  MOV R146, R60 ;  /* 0x0000003c00927202 */ /* 0x000fe40000000f00 */
[----:B------:R-:W-:Y:S02]  /*2f50*/  MOV R148, 0x1f ;  /* 0x0000001f00947802 */ /* 0x000fe40000000f00 */
[----:B------:R-:W-:-:S07]  /*2f60*/  MOV R145, 0xffffffff ;  /* 0xffffffff00917802 */ /* 0x000fce0000000f00 */
[----:B------:R-:W-:Y:S05]  /*2f70*/  WARPSYNC.COLLECTIVE R145, `(.L_x_9886) ;  /* 0x0000000091087348 */ /* 0x000fea0003c00000 */
[----:B------:R0:W1:Y:S02]  /*2f80*/  SHFL.BFLY P2, R144, R146, R147, R148 ;  /* 0x0c00009392907389 */ /* 0x0000640000040094 */
[----:B01----:R-:W-:Y:S01]  /*2f90*/  ENDCOLLECTIVE ;  /* 0x000000000000791b */ /* 0x003fe20003800000 */
.L_x_9886:
[----:B------:R-:W-:Y:S01]  /*2fa0*/  HFMA2.MMA R147, -RZ, RZ, 0, 1.1920928955078125e-07 ;  /* 0x00000002ff937435 */ /* 0x000fe200000001ff */
[----:B------:R-:W-:-:S05]  /*2fb0*/  MOV R57, R144 ;  /* 0x0000009000397202 */ /* 0x000fca0000000f00 */
[----:B------:R-:W-:-:S05]  /*2fc0*/  FADD.FTZ R59, R60, R57 ;  /* 0x000000393c3b7221 */ /* 0x000fca0000010000 */
[----:B------:R-:W-:-:S07]  /*2fd0*/  MOV R146, R59 ;  /* 0x0000003b00927202 */ /* 0x000fce0000000f00 */
[----:B------:R-:W-:Y:S05]  /*2fe0*/  WARPSYNC.COLLECTIVE R145, `(.L_x_9887) ;  /* 0x0000000091087348 */ /* 0x000fea0003c00000 */
[----:B------:R0:W1:Y:S02]  /*2ff0*/  SHFL.BFLY P2, R144, R146, R147, R148 ;  /* 0x0c00009392907389 */ /* 0x0000640000040094 */
[----:B01----:R-:W-:Y:S01]  /*3000*/  ENDCOLLECTIVE ;  /* 0x000000000000791b */ /* 0x003fe20003800000 */
.L_x_9887:
[----:B------:R-:W-:Y:S01]  /*3010*/  HFMA2.MMA R147, -RZ, RZ, 0, 2.384185791015625e-07 ;  /* 0x00000004ff937435 */ /* 0x000fe200000001ff */
[----:B------:R-:W-:-:S05]  /*3020*/  MOV R56, R144 ;  /* 0x0000009000387202 */ /* 0x000fca0000000f00 */
[----:B------:R-:W-:-:S05]  /*3030*/  FADD.FTZ R61, R59, R56 ;  /* 0x000000383b3d7221 */ /* 0x000fca0000010000 */
[----:B------:R-:W-:-:S07]  /*3040*/  MOV R146, R61 ;  /* 0x0000003d00927202 */ /* 0x000fce0000000f00 */
[----:B------:R-:W-:Y:S05]  /*3050*/  WARPSYNC.COLLECTIVE R145, `(.L_x_9888) ;  /* 0x0000000091087348 */ /* 0x000fea0003c00000 */
[----:B------:R0:W1:Y:S02]  /*3060*/  SHFL.BFLY P2, R144, R146, R147, R148 ;  /* 0x0c00009392907389 */ /* 0x0000640000040094 */
[----:B01----:R-:W-:Y:S01]  /*3070*/  ENDCOLLECTIVE ;  /* 0x000000000000791b */ /* 0x003fe20003800000 */
.L_x_9888:
[----:B------:R-:W-:Y:S01]  /*3080*/  HFMA2.MMA R147, -RZ, RZ, 0, 4.76837158203125e-07 ;  /* 0x00000008ff937435 */ /* 0x000fe200000001ff */
[----:B------:R-:W-:-:S05]  /*3090*/  MOV R56, R144 ;  /* 0x0000009000387202 */ /* 0x000fca0000000f00 */
[----:B------:R-:W-:-:S05]  /*30a0*/  FADD.FTZ R62, R61, R56 ;  /* 0x000000383d3e7221 */ /* 0x000fca0000010000 */
[----:B------:R-:W-:-:S07]  /*30b0*/  MOV R146, R62 ;  /* 0x0000003e00927202 */ /* 0x000fce0000000f00 */
[----:B------:R-:W-:Y:S05]  /*30c0*/  WARPSYNC.COLLECTIVE R145, `(.L_x_9889) ;  /* 0x0000000091087348 */ /* 0x000fea0003c00000 */
[----:B------:R0:W1:Y:S02]  /*30d0*/  SHFL.BFLY P2, R144, R146, R147, R148 ;  /* 0x0c00009392907389 */ /* 0x0000640000040094 */
[----:B01----:R-:W-:Y:S01]  /*30e0*/  ENDCOLLECTIVE ;  /* 0x000000000000791b */ /* 0x003fe20003800000 */
.L_x_9889:
[----:B------:R-:W-:Y:S01]  /*30f0*/  HFMA2.MMA R147, -RZ, RZ, 0, 9.5367431640625e-07 ;  /* 0x00000010ff937435 */ /* 0x000fe200000001ff */
[----:B------:R-:W-:-:S05]  /*3100*/  MOV R57, R144 ;  /* 0x0000009000397202 */ /* 0x000fca0000000f00 */
[----:B------:R-:W-:-:S05]  /*3110*/  FADD.FTZ R63, R62, R57 ;  /* 0x000000393e3f7221 */ /* 0x000fca0000010000 */
[----:B------:R-:W-:-:S07]  /*3120*/  MOV R146, R63 ;  /* 0x0000003f00927202 */ /* 0x000fce0000000f00 */
[----:B------:R-:W-:Y:S05]  /*3130*/  WARPSYNC.COLLECTIVE R145, `(.L_x_9890) ;  /* 0x0000000091087348 */ /* 0x000fea0003c00000 */
[----:B------:R0:W1:Y:S02]  /*3140*/  SHFL.BFLY P2, R144, R146, R147, R148 ;  /* 0x0c00009392907389 */ /* 0x0000640000040094 */
[----:B01----:R-:W-:Y:S01]  /*3150*/  ENDCOLLECTIVE ;  /* 0x000000000000791b */ /* 0x003fe20003800000 */
.L_x_9890:
[----:B------:R-:W-:Y:S01]  /*3160*/  HFMA2.MMA R147, -RZ, RZ, 0, 5.9604644775390625e-08 ;  /* 0x00000001ff937435 */ /* 0x000fe200000001ff */
[----:B------:R-:W-:-:S05]  /*3170*/  MOV R56, R144 ;  /* 0x0000009000387202 */ /* 0x000fca0000000f00 */
[----:B------:R-:W-:-:S04]  /*3180*/  FADD.FTZ R56, R63, R56 ;  /* 0x000000383f387221 */ /* 0x000fc80000010000 */
        /* <DEDUP_REMOVED lines=65> */
[----:B------:R-:W-:-:S07]  /*35a0*/  MOV R146, R57 ;  /* 0x0000003900927202 */ /* 0x000fce0000000f00 */
[----:B------:R-:W-:Y:S05]  /*35b0*/  WARPSYNC.COLLECTIVE R145, `(.L_x_9891) ;  /* 0x0000000091087348 */ /* 0x000fea0003c00000 */
[----:B------:R0:W1:Y:S02]  /*35c0*/  SHFL.BFLY P2, R144, R146, R147, R148 ;  /* 0x0c00009392907389 */ /* 0x0000640000040094 */
[----:B01----:R-:W-:Y:S01]  /*35d0*/  ENDCOLLECTIVE ;  /* 0x000000000000791b */ /* 0x003fe20003800000 */
.L_x_9891:
[----:B------:R-:W-:Y:S01]  /*35e0*/  HFMA2.MMA R147, -RZ, RZ, 0, 1.1920928955078125e-07 ;  /* 0x00000002ff937435 */ /* 0x000fe200000001ff */
[----:B------:R-:W-:-:S05]  /*35f0*/  MOV R60, R144 ;  /* 0x00000090003c7202 */ /* 0x000fca0000000f00 */
[----:B------:R-:W-:-:S05]  /*3600*/  FADD.FTZ R60, R57, R60 ;  /* 0x0000003c393c7221 */ /* 0x000fca0000010000 */
[----:B------:R-:W-:-:S07]  /*3610*/  MOV R146, R60 ;  /* 0x0000003c00927202 */ /* 0x000fce0000000f00 */
[----:B------:R-:W-:Y:S05]  /*3620*/  WARPSYNC.COLLECTIVE R145, `(.L_x_9892) ;  /* 0x0000000091087348 */ /* 0x000fea0003c00000 */
[----:B------:R0:W1:Y:S02]  /*3630*/  SHFL.BFLY P2, R144, R146, R147, R148 ;  /* 0x0c00009392907389 */ /* 0x0000640000040094 */
[----:B01----:R-:W-:Y:S01]  /*3640*/  ENDCOLLECTIVE ;  /* 0x000000000000791b */ /* 0x003fe20003800000 */
.L_x_9892:
[----:B------:R-:W-:Y:S01]  /*3650*/  HFMA2.MMA R147, -RZ, RZ, 0, 2.384185791015625e-07 ;  /* 0x00000004ff937435 */ /* 0x000fe200000001ff */
[----:B------:R-:W-:-:S05]  /*3660*/  MOV R59, R144 ;  /* 0x00000090003b7202 */ /* 0x000fca0000000f00 */
[----:B------:R-:W-:-:S05]  /*3670*/  FADD.FTZ R59, R60, R59 ;  /* 0x0000003b3c3b7221 */ /* 0x000fca0000010000 */
[----:B------:R-:W-:-:S07]  /*3680*/  MOV R146, R59 ;  /* 0x0000003b00927202 */ /* 0x000fce0000000f00 */
[----:B------:R-:W-:Y:S05]  /*3690*/  WARPSYNC.COLLECTIVE R145, `(.L_x_9893) ;  /* 0x0000000091087348 */ /* 0x000fea0003c00000 */
[----:B------:R0:W1:Y:S02]  /*36a0*/  SHFL.BFLY P2, R144, R146, R147, R148 ;  /* 0x0c00009392907389 */ /* 0x0000640000040094 */
[----:B01----:R-:W-:Y:S01]  /*36b0*/  ENDCOLLECTIVE ;  /* 0x000000000000791b */ /* 0x003fe20003800000 */
.L_x_9893:
[----:B------:R-:W-:Y:S01]  /*36c0*/  HFMA2.MMA R147, -RZ, RZ, 0, 4.76837158203125e-07 ;  /* 0x00000008ff937435 */ /* 0x000fe200000001ff */
[----:B------:R-:W-:-:S05]  /*36d0*/  MOV R62, R144 ;  /* 0x00000090003e7202 */ /* 0x000fca0000000f00 */
[----:B------:R-:W-:-:S05]  /*36e0*/  FADD.FTZ R62, R59, R62 ;  /* 0x0000003e3b3e7221 */ /* 0x000fca0000010000 */
[----:B------:R-:W-:-:S07]  /*36f0*/  MOV R146, R62 ;  /* 0x0000003e00927202 */ /* 0x000fce0000000f00 */
[----:B------:R-:W-:Y:S05]  /*3700*/  WARPSYNC.COLLECTIVE R145, `(.L_x_9894) ;  /* 0x0000000091087348 */ /* 0x000fea0003c00000 */
[----:B------:R0:W1:Y:S02]  /*3710*/  SHFL.BFLY P2, R144, R146, R147, R148 ;  /* 0x0c00009392907389 */ /* 0x0000640000040094 */
[----:B01----:R-:W-:Y:S01]  /*3720*/  ENDCOLLECTIVE ;  /* 0x000000000000791b */ /* 0x003fe20003800000 */
.L_x_9894:
[----:B------:R-:W-:Y:S01]  /*3730*/  HFMA2.MMA R147, -RZ, RZ, 0, 9.5367431640625e-07 ;  /* 0x00000010ff937435 */ /* 0x000fe200000001ff */
[----:B------:R-:W-:-:S05]  /*3740*/  MOV R61, R144 ;  /* 0x00000090003d7202 */ /* 0x000fca0000000f00 */
[----:B------:R-:W-:-:S05]  /*3750*/  FADD.FTZ R61, R62, R61 ;  /* 0x0000003d3e3d7221 */ /* 0x000fca0000010000 */
[----:B------:R-:W-:-:S07]  /*3760*/  MOV R146, R61 ;  /* 0x0000003d00927202 */ /* 0x000fce0000000f00 */
[----:B------:R-:W-:Y:S05]  /*3770*/  WARPSYNC.COLLECTIVE R145, `(.L_x_9895) ;  /* 0x0000000091087348 */ /* 0x000fea0003c00000 */
[----:B------:R0:W1:Y:S02]  /*3780*/  SHFL.BFLY P2, R144, R146, R147, R148 ;  /* 0x0c00009392907389 */ /* 0x0000640000040094 */
[----:B01----:R-:W-:Y:S01]  /*3790*/  ENDCOLLECTIVE ;  /* 0x000000000000791b */ /* 0x003fe20003800000 */
.L_x_9895:
[----:B------:R-:W-:Y:S05]  /*37a0*/  BRA `(.L_x_9896) ;  /* 0xffffffe800c87947 */ /* 0x000fea000383ffff */
.L_x_9897:
        /* <DEDUP_REMOVED lines=13> */
.L_x_30237:


//--------------------- .text._ZN10layer_norm13ln_fwd_kernelINS_13Kernel_traitsI13__nv_bfloat16S2_fS2_fjLj4096ELj1ELj1ELj4ELj16ENS_18Kernel_traits_baseILj4096ES2_S2_fS2_fjLj128EEEEELb0ELb1ELb1ELb0EEEvNS_9FwdParamsE --------------------------
	.section	.text._ZN10layer_norm13ln_fwd_kernelINS_13Kernel_traitsI13__nv_bfloat16S2_fS2_fjLj4096ELj1ELj1ELj4ELj16ENS_18Kernel_traits_baseILj4096ES2_S2_fS2_fjLj128EEEEELb0ELb1ELb1ELb0EEEvNS_9FwdParamsE,"ax",@progbits
	.align	128
        .global         _ZN10layer_norm13ln_fwd_kernelINS_13Kernel_traitsI13__nv_bfloat16S2_fS2_fjLj4096ELj1ELj1ELj4ELj16ENS_18Kernel_traits_baseILj4096ES2_S2_fS2_fjLj128EEEEELb0ELb1ELb1ELb0EEEvNS_9FwdParamsE
        .type           _ZN10layer_norm13ln_fwd_kernelINS_13Kernel_traitsI13__nv_bfloat16S2_fS2_fjLj4096ELj1ELj1ELj4ELj16ENS_18Kernel_traits_baseILj4096ES2_S2_fS2_fjLj128EEEEELb0ELb1ELb1ELb0EEEvNS_9FwdParamsE,@function
        .size           _ZN10layer_norm13ln_fwd_kernelINS_13Kernel_traitsI13__nv_bfloat16S2_fS2_fjLj4096ELj1ELj1ELj4ELj16ENS_18Kernel_traits_baseILj4096ES2_S2_fS2_fjLj128EEEEELb0ELb1ELb1ELb0EEEvNS_9FwdParamsE,(.L_x_30238 - _ZN10layer_norm13ln_fwd_kernelINS_13Kernel_traitsI13__nv_bfloat16S2_fS2_fjLj4096ELj1ELj1ELj4ELj16ENS_18Kernel_traits_baseILj4096ES2_S2_fS2_fjLj128EEEEELb0ELb1ELb1ELb0EEEvNS_9FwdParamsE)
        .other          _ZN10layer_norm13ln_fwd_kernelINS_13Kernel_traitsI13__nv_bfloat16S2_fS2_fjLj4096ELj1ELj1ELj4ELj16ENS_18Kernel_traits_baseILj4096ES2_S2_fS2_fjLj128EEEEELb0ELb1ELb1ELb0EEEvNS_9FwdParamsE,@"STO_CUDA_ENTRY STV_DEFAULT"
_ZN10layer_norm13ln_fwd_kernelINS_13Kernel_traitsI13__nv_bfloat16S2_fS2_fjLj4096ELj1ELj1ELj4ELj16ENS_18Kernel_traits_baseILj4096ES2_S2_fS2_fjLj128EEEEELb0ELb1ELb1ELb0EEEvNS_9FwdParamsE:
.text._ZN10layer_norm13ln_fwd_kernelINS_13Kernel_traitsI13__nv_bfloat16S2_fS2_fjLj4096ELj1ELj1ELj4ELj16ENS_18Kernel_traits_baseILj4096ES2_S2_fS2_fjLj128EEEEELb0ELb1ELb1ELb0EEEvNS_9FwdParamsE:
        /* <DEDUP_REMOVED lines=42> */
.L_x_9899:
[----:B------:R-:W-:Y:S05]  /*02a0*/  BSYNC B0 ;  /* 0x0000000000007941 */ /* 0x000fea0003800000 */
.L_x_9898:
        /* <DEDUP_REMOVED lines=26> */
.L_x_9901:
[----:B------:R-:W-:Y:S05]  /*0450*/  BSYNC B0 ;  /* 0x0000000000007941 */ /* 0x000fea0003800000 */
.L_x_9900:
        /* <DEDUP_REMOVED lines=26> */
.L_x_9903:
[----:B------:R-:W-:Y:S05]  /*0600*/  BSYNC B0 ;  /* 0x0000000000007941 */ /* 0x000fea0003800000 */
.L_x_9902:
        /* <DEDUP_REMOVED lines=25> */
.L_x_9905:
[----:B------:R-:W-:Y:S05]  /*07a0*/  BSYNC B0 ;  /* 0x0000000000007941 */ /* 0x000fea0003800000 */
.L_x_9904:
        /* <DEDUP_REMOVED lines=10> */
[----:B------:R-:W-:Y:S01]  /*0850*/  HFMA2.MMA R78, -RZ, RZ, 0, 5.9604644775390625e-08 ;  /* 0x00000001ff4e7435 */ /* 0x000fe200000001ff */
[----:B------:R-:W-:Y:S01]  /*0860*/  LOP3.LUT R33, R31, 0x60, RZ, 0xc0, !PT ;  /* 0x000000601f217812 */ /* 0x000fe200078ec0ff */
[----:B------:R-:W-:Y:S01]  /*0870*/  IMAD.U32 R2, R54, 0x10000, RZ ;  /* 0x0001000036027824 */ /* 0x000fe200078e00ff */
[----:B------:R-:W-:Y:S01]  /*0880*/  LOP3.LUT R32, R60, 0x7f, RZ, 0xc0, !PT ;  /* 0x0000007f3c207812 */ /* 0x000fe200078ec0ff */
[----:B-----5:R-:W-:Y:S01]  /*0890*/  IMAD.U32 R91, R44, 0x10000, RZ ;  /* 0x000100002c5b7824 */ /* 0x020fe200078e00ff */
        /* <DEDUP_REMOVED lines=14> */
[----:B------:R-:W-:Y:S01]  /*0980*/  SHF.L.U32 R26, R22, 0x10, RZ ;  /* 0x00000010161a7819 */ /* 0x000fe200000006ff */
[----:B------:R-:W-:Y:S01]  /*0990*/  IMAD.SHL.U32 R33, R33, 0x8, RZ ;  /* 0x0000000821217824 */ /* 0x000fe200078e00ff */
[----:B------:R-:W-:Y:S01]  /*09a0*/  LOP3.LUT R35, R34, 0x3e0, RZ, 0xc0, !PT ;  /* 0x000003e022237812 */ /* 0x000fe200078ec0ff */
[----:B------:R-:W-:Y:S01]  /*09b0*/  IMAD.U32 R22, R18, 0x10000, RZ ;  /* 0x0001000012167824 */ /* 0x000fe200078e00ff */
[----:B------:R-:W-:Y:S01]  /*09c0*/  SHF.L.U32 R25, R23, 0x10, RZ ;  /* 0x0000001017197819 */ /* 0x000fe200000006ff */
[----:B------:R-:W-:Y:S01]  /*09d0*/  IMAD.U32 R110, R110, 0x10000, RZ ;  /* 0x000100006e6e7824 */ /* 0x000fe200078e00ff */
[----:B------:R-:W-:Y:S01]  /*09e0*/  I2FP.F32.U32 R33, R33 ;  /* 0x0000002100217245 */ /* 0x000fe20000201000 */
[----:B------:R-:W-:Y:S01]  /*09f0*/  IMAD.U32 R115, R115, 0x10000, RZ ;  /* 0x0001000073737824 */ /* 0x000fe200078e00ff */
[----:B------:R-:W-:Y:S01]  /*0a00*/  VIADDMNMX R35, R32, -R35, RZ, !PT ;  /* 0x8000002320237246 */ /* 0x000fe200078001ff */
[----:B------:R-:W-:Y:S01]  /*0a10*/  IMAD.U32 R120, R120, 0x10000, RZ ;  /* 0x0001000078787824 */ /* 0x000fe200078e00ff */
[----:B------:R0:W1:Y:S01]  /*0a20*/  MUFU.RCP R151, R33 ;  /* 0x0000002100977308 */ /* 0x0000620000001000 */
[----:B------:R-:W-:Y:S01]  /*0a30*/  PRMT R129, R46, 0x7632, R129 ;  /* 0x000076322e817816 */ /* 0x000fe20000000081 */
[----:B------:R-:W-:Y:S01]  /*0a40*/  UISETP.NE.AND UP0, UPT, UR6, URZ, UPT ;  /* 0x0000003f0600728c */ /* 0x000fe2000bf05270 */
[----:B------:R-:W-:Y:S01]  /*0a50*/  VIMNMX R35, R35, 0x20, PT ;  /* 0x0000002023237848 */ /* 0x000fe20003fe0100 */
[----:B------:R-:W-:Y:S01]  /*0a60*/  ULDC UR7, c[0x0][0x29c] ;  /* 0x0000a70000077ab9 */ /* 0x000fe20000000800 */
[----:B------:R-:W-:Y:S01]  /*0a70*/  PRMT R132, R43, 0x7632, R132 ;  /* 0x000076322b847816 */ /* 0x000fe20000000084 */
[----:B------:R-:W-:Y:S01]  /*0a80*/  IMAD.U32 R129, R129, 0x10000, RZ ;  /* 0x0001000081817824 */ /* 0x000fe200078e00ff */
[----:B------:R-:W-:Y:S01]  /*0a90*/  IADD3 R35, R60, R35, RZ ;  /* 0x000000233c237210 */ /* 0x000fe20007ffe0ff */
[----:B------:R-:W-:Y:S01]  /*0aa0*/  ULDC UR6, c[0x0][0x290] ;  /* 0x0000a40000067ab9 */ /* 0x000fe20000000800 */
[----:B------:R-:W-:Y:S01]  /*0ab0*/  SHF.L.U32 R23, R17, 0x10, RZ ;  /* 0x0000001011177819 */ /* 0x000fe200000006ff */
[----:B------:R-:W-:Y:S01]  /*0ac0*/  IMAD.U32 R17, R15, 0x10000, RZ ;  /* 0x000100000f117824 */ /* 0x000fe200078e00ff */
[----:B------:R-:W-:Y:S01]  /*0ad0*/  SHF.L.U32 R21, R19, 0x10, RZ ;  /* 0x0000001013157819 */ /* 0x000fe200000006ff */
[----:B------:R-:W-:Y:S01]  /*0ae0*/  IMAD.U32 R132, R132, 0x10000, RZ ;  /* 0x0001000084847824 */ /* 0x000fe200078e00ff */
[----:B------:R-:W-:Y:S01]  /*0af0*/  PRMT R123, R48, 0x7632, R123 ;  /* 0x00007632307b7816 */ /* 0x000fe2000000007b */
[----:B------:R-:W-:Y:S01]  /*0b00*/  IMAD.SHL.U32 R150, R35, 0x8, RZ ;  /* 0x0000000823967824 */ /* 0x000fe200078e00ff */
[----:B------:R-:W-:Y:S01]  /*0b10*/  PRMT R122, R49, 0x7632, R122 ;  /* 0x00007632317a7816 */ /* 0x000fe2000000007a */
        /* <DEDUP_REMOVED lines=85> */
.L_x_9987:
[----:B------:R-:W0:Y:S08]  /*1070*/  LDC.64 R76, c[0x0][0x280] ;  /* 0x0000a000ff4c7b82 */ /* 0x000e300000000a00 */
[----:B------:R-:W1:Y:S01]  /*1080*/  LDC R153, c[0x0][0x218] ;  /* 0x00008600ff997b82 */ /* 0x000e620000000800 */
[----:B0-----:R-:W-:-:S07]  /*1090*/  IMAD.WIDE R156, R152, 0x4, R76 ;  /* 0x00000004989c7825 */ /* 0x001fce00078e024c */
[----:B------:R-:W0:Y:S01]  /*10a0*/  LDC.64 R76, c[0x0][0x288] ;  /* 0x0000a200ff4c7b82 */ /* 0x000e220000000a00 */
[----:B------:R2:W3:Y:S01]  /*10b0*/  LDG.E R79, desc[UR4][R156.64] ;  /* 0x000000049c4f7981 */ /* 0x0004e2000c1e1900 */
[----:B0-----:R-:W-:-:S05]  /*10c0*/  IMAD.WIDE R76, R152, 0x4, R76 ;  /* 0x00000004984c7825 */ /* 0x001fca00078e024c */
[----:B------:R0:W5:Y:S01]  /*10d0*/  LDG.E R155, desc[UR4][R76.64] ;  /* 0x000000044c9b7981 */ /* 0x000162000c1e1900 */
[----:B-1----:R-:W-:Y:S01]  /*10e0*/  IMAD R154, R152, R153, RZ ;  /* 0x00000099989a7224 */ /* 0x002fe200078e02ff */
[----:B------:R-:W-:Y:S04]  /*10f0*/  BSSY B0, `(.L_x_9906) ;  /* 0x0000071000007945 */ /* 0x000fe80003800000 */
[----:B------:R-:W-:-:S04]  /*1100*/  SHF.R.S32.HI R159, RZ, 0x1f, R154 ;  /* 0x0000001fff9f7819 */ /* 0x000fc8000001149a */
[----:B------:R-:W-:Y:S02]  /*1110*/  LEA.HI R159, R159, R154, RZ, 0x3 ;  /* 0x0000009a9f9f7211 */ /* 0x000fe400078f18ff */
[----:B------:R-:W-:Y:S02]  /*1120*/  MOV R154, RZ ;  /* 0x000000ff009a7202 */ /* 0x000fe40000000f00 */
[----:B--2---:R-:W-:Y:S02]  /*1130*/  LEA.HI.SX32 R156, R159, R30, 0x1d ;  /* 0x0000001e9f9c7211 */ /* 0x004fe400078feaff */
[----:B---3--:R-:W-:-:S13]  /*1140*/  ISETP.GE.AND P3, PT, R79, 0x1, PT ;  /* 0x000000014f00780c */ /* 0x008fda0003f66270 */
[----:B------:R-:W-:-:S05]  /*1150*/  @P3 IADD3 R158, R79, -0x1, RZ ;  /* 0xffffffff4f9e3810 */ /* 0x000fca0007ffe0ff */
[----:B------:R-:W-:-:S05]  /*1160*/  @P3 IMAD R158, R158, R153, RZ ;  /* 0x000000999e9e3224 */ /* 0x000fca00078e02ff */
[----:B------:R-:W-:-:S04]  /*1170*/  @P3 SHF.R.S32.HI R157, RZ, 0x1f, R158 ;  /* 0x0000001fff9d3819 */ /* 0x000fc8000001149e */
[----:B------:R-:W-:-:S04]  /*1180*/  @P3 LEA.HI R157, R157, R158, RZ, 0x3 ;  /* 0x0000009e9d9d3211 */ /* 0x000fc800078f18ff */
[----:B------:R-:W-:Y:S01]  /*1190*/  @P3 LEA.HI.SX32 R154, R157, R30, 0x1d ;  /* 0x0000001e9d9a3211 */ /* 0x000fe200078feaff */
[----:B0-----:R-:W-:Y:S06]  /*11a0*/  @!P0 BRA `(.L_x_9907) ;  /* 0x0000000400948947 */ /* 0x001fec0003800000 */
[----:B------:R-:W0:Y:S02]  /*11b0*/  LDC.64 R76, c[0x0][0x230] ;  /* 0x00008c00ff4c7b82 */ /* 0x000e240000000a00 */
[----:B0-----:R-:W-:-:S04]  /*11c0*/  ISETP.NE.U32.AND P4, PT, R76, RZ, PT ;  /* 0x000000ff4c00720c */ /* 0x001fc80003f85070 */
[----:B------:R-:W-:-:S13]  /*11d0*/  ISETP.NE.AND.EX P4, PT, R77, RZ, PT, P4 ;  /* 0x000000ff4d00720c */ /* 0x000fda0003f85340 */
[----:B------:R-:W0:Y:S02]  /*11e0*/  @P4 LDC.64 R158, c[0x0][0x230] ;  /* 0x00008c00ff9e4b82 */ /* 0x000e240000000a00 */
[----:B0-----:R-:W-:-:S05]  /*11f0*/  @P4 IMAD.WIDE.U32 R158, R156, 0x20, R158 ;  /* 0x000000209c9e4825 */ /* 0x001fca00078e009e */
[----:B------:R-:W2:Y:S01]  /*1200*/  @P4 LDG.E.128 R32, desc[UR4][R158.64] ;  /* 0x000000049e204981 */ /* 0x000ea2000c1e1d00 */
[----:B------:R-:W-:-:S03]  /*1210*/  ISETP.GT.AND P5, PT, R79, RZ, PT ;  /* 0x000000ff4f00720c */ /* 0x000fc60003fa4270 */
[----:B------:R-:W3:Y:S10]  /*1220*/  @P4 LDG.E.128 R40, desc[UR4][R158.64+0x10] ;  /* 0x000010049e284981 */ /* 0x000ef4000c1e1d00 */
[----:B------:R-:W-:-:S04]  /*1230*/  @!P5 ISETP.NE.U32.AND P2, PT, R76, RZ, PT ;  /* 0x000000ff4c00d20c */ /* 0x000fc80003f45070 */
[----:B------:R-:W-:-:S04]  /*1240*/  @!P5 ISETP.NE.AND.EX P2, PT, R77, RZ, PT, P2 ;  /* 0x000000ff4d00d20c */ /* 0x000fc80003f45320 */
        /* <DEDUP_REMOVED lines=21> */
[----:B------:R-:W0:Y:S02]  /*13a0*/  @P3 LDC.64 R76, c[0x0][0x220] ;  /* 0x00008800ff4c3b82 */ /* 0x000e240000000a00 */
[----:B0-----:R-:W-:-:S06]  /*13b0*/  @P3 IMAD.WIDE.U32 R158, R154, 0x10, R76 ;  /* 0x000000109a9e3825 */ /* 0x001fcc00078e004c */
[----:B------:R-:W0:Y:S01]  /*13c0*/  LDC.64 R76, c[0x0][0x238] ;  /* 0x00008e00ff4c7b82 */ /* 0x000e220000000a00 */
[----:B------:R1:W5:Y:S01]  /*13d0*/  @P3 LDG.E.128 R48, desc[UR4][R158.64] ;  /* 0x000000049e303981 */ /* 0x000362000c1e1d00 */
[----:B------:R-:W-:Y:S01]  /*13e0*/  BSSY B1, `(.L_x_9908) ;  /* 0x0000008000017945 */ /* 0x000fe20003800000 */
[----:B------:R-:W-:Y:S01]  /*13f0*/  @!P5 FSEL R47, R43, RZ, P2 ;  /* 0x000000ff2b2fd208 */ /* 0x000fe20001000000 */
[----:B0-----:R-:W-:Y:S02]  /*1400*/  IMAD.WIDE.U32 R76, R156, 0x20, R76 ;  /* 0x000000209c4c7825 */ /* 0x001fe400078e004c */
[----:B-1----:R-:W-:Y:S05]  /*1410*/  @!P5 BRA `(.L_x_9909) ;  /* 0x000000000010d947 */ /* 0x002fea0003800000 */
[----:B-----5:R-:W-:-:S05]  /*1420*/  SHF.L.U32 R36, R48, 0x10, RZ ;  /* 0x0000001030247819 */ /* 0x020fca00000006ff */
[----:B------:R-:W-:-:S04]  /*1430*/  FMUL.FTZ R157, R36, UR7 ;  /* 0x00000007249d7c20 */ /* 0x000fc80008410000 */
[----:B------:R-:W-:-:S04]  /*1440*/  FMUL.FTZ R36, R28, R157 ;  /* 0x0000009d1c247220 */ /* 0x000fc80000410000 */
[----:B------:R-:W-:-:S07]  /*1450*/  @P4 FADD.FTZ R36, R32, R36 ;  /* 0x0000002420244221 */ /* 0x000fce0000010000 */
.L_x_9909:
[----:B------:R-:W-:Y:S05]  /*1460*/  BSYNC B1 ;  /* 0x0000000000017941 */ /* 0x000fea0003800000 */
.L_x_9908:
[----:B------:R-:W-:Y:S04]  /*1470*/  BSSY B1, `(.L_x_9910) ;  /* 0x0000007000017945 */ /* 0x000fe80003800000 */
[----:B------:R-:W-:Y:S05]  /*1480*/  @!P5 BRA `(.L_x_9911) ;  /* 0x000000000014d947 */ /* 0x000fea0003800000 */
[----:B-----5:R-:W-:-:S04]  /*1490*/  PRMT R37, R48, 0x7632, R37 ;  /* 0x0000763230257816 */ /* 0x020fc80000000025 */
[----:B------:R-:W-:-:S05]  /*14a0*/  SHF.L.U32 R37, R37, 0x10, RZ ;  /* 0x0000001025257819 */ /* 0x000fca00000006ff */
[----:B------:R-:W-:-:S04]  /*14b0*/  FMUL.FTZ R158, R37, UR7 ;  /* 0x00000007259e7c20 */ /* 0x000fc80008410000 */
[----:B------:R-:W-:-:S04]  /*14c0*/  FMUL.FTZ R37, R149, R158 ;  /* 0x0000009e95257220 */ /* 0x000fc80000410000 */
[----:B------:R-:W-:-:S07]  /*14d0*/  @P4 FADD.FTZ R37, R33, R37 ;  /* 0x0000002521254221 */ /* 0x000fce0000010000 */
.L_x_9911:
[----:B------:R-:W-:Y:S05]  /*14e0*/  BSYNC B1 ;  /* 0x0000000000017941 */ /* 0x000fea0003800000 */
.L_x_9910:
[----:B------:R-:W-:Y:S04]  /*14f0*/  BSSY B1, `(.L_x_9912) ;  /* 0x0000006000017945 */ /* 0x000fe80003800000 */
[----:B------:R-:W-:Y:S05]  /*1500*/  @!P5 BRA `(.L_x_9913) ;  /* 0x000000000010d947 */ /* 0x000fea0003800000 */
[----:B-----5:R-:W-:-:S04]  /*1510*/  IMAD.U32 R38, R49, 0x10000, RZ ;  /* 0x0001000031267824 */ /* 0x020fc800078e00ff */
[----:B------:R-:W-:-:S04]  /*1520*/  FMUL.FTZ R38, R38, UR7 ;  /* 0x0000000726267c20 */ /* 0x000fc80008410000 */
[----:B------:R-:W-:-:S04]  /*1530*/  FMUL.FTZ R38, R27, R38 ;  /* 0x000000261b267220 */ /* 0x000fc80000410000 */
[----:B------:R-:W-:-:S07]  /*1540*/  @P4 FADD.FTZ R38, R34, R38 ;  /* 0x0000002622264221 */ /* 0x000fce0000010000 */
.L_x_9913:
[----:B------:R-:W-:Y:S05]  /*1550*/  BSYNC B1 ;  /* 0x0000000000017941 */ /* 0x000fea0003800000 */
.L_x_9912:
[----:B------:R-:W-:Y:S04]  /*1560*/  BSSY B1, `(.L_x_9914) ;  /* 0x0000007000017945 */ /* 0x000fe80003800000 */
[----:B------:R-:W-:Y:S05]  /*1570*/  @!P5 BRA `(.L_x_9915) ;  /* 0x000000000014d947 */ /* 0x000fea0003800000 */
[----:B-----5:R-:W-:-:S04]  /*1580*/  PRMT R39, R49, 0x7632, R39 ;  /* 0x0000763231277816 */ /* 0x020fc80000000027 */
[----:B------:R-:W-:-:S05]  /*1590*/  SHF.L.U32 R39, R39, 0x10, RZ ;  /* 0x0000001027277819 */ /* 0x000fca00000006ff */
[----:B------:R-:W-:-:S04]  /*15a0*/  FMUL.FTZ R39, R39, UR7 ;  /* 0x0000000727277c20 */ /* 0x000fc80008410000 */
[----:B------:R-:W-:-:S04]  /*15b0*/  FMUL.FTZ R39, R148, R39 ;  /* 0x0000002794277220 */ /* 0x000fc80000410000 */
[----:B------:R-:W-:-:S07]  /*15c0*/  @P4 FADD.FTZ R39, R35, R39 ;  /* 0x0000002723274221 */ /* 0x000fce0000010000 */
.L_x_9915:
[----:B------:R-:W-:Y:S05]  /*15d0*/  BSYNC B1 ;  /* 0x0000000000017941 */ /* 0x000fea0003800000 */
.L_x_9914:
[----:B------:R-:W-:Y:S04]  /*15e0*/  BSSY B1, `(.L_x_9916) ;  /* 0x0000006000017945 */ /* 0x000fe80003800000 */
[----:B------:R-:W-:Y:S05]  /*15f0*/  @!P5 BRA `(.L_x_9917) ;  /* 0x000000000010d947 */ /* 0x000fea0003800000 */
[----:B-----5:R-:W-:-:S05]  /*1600*/  SHF.L.U32 R44, R50, 0x10, RZ ;  /* 0x00000010322c7819 */ /* 0x020fca00000006ff */
[----:B------:R-:W-:-:S04]  /*1610*/  FMUL.FTZ R157, R44, UR7 ;  /* 0x000000072c9d7c20 */ /* 0x000fc80008410000 */
[----:B------:R-:W-:-:S04]  /*1620*/  FMUL.FTZ R44, R26, R157 ;  /* 0x0000009d1a2c7220 */ /* 0x000fc80000410000 */
[----:B------:R-:W-:-:S07]  /*1630*/  @P4 FADD.FTZ R44, R40, R44 ;  /* 0x0000002c282c4221 */ /* 0x000fce0000010000 */
.L_x_9917:
[----:B------:R-:W-:Y:S05]  /*1640*/  BSYNC B1 ;  /* 0x0000000000017941 */ /* 0x000fea0003800000 */
.L_x_9916:
[----:B------:R-:W-:Y:S04]  /*1650*/  BSSY B1, `(.L_x_9918) ;  /* 0x0000007000017945 */ /* 0x000fe80003800000 */
[----:B------:R-:W-:Y:S05]  /*1660*/  @!P5 BRA `(.L_x_9919) ;  /* 0x000000000014d947 */ /* 0x000fea0003800000 */
[----:B-----5:R-:W-:-:S04]  /*1670*/  PRMT R45, R50, 0x7632, R45 ;  /* 0x00007632322d7816 */ /* 0x020fc8000000002d */
[----:B------:R-:W-:-:S05]  /*1680*/  SHF.L.U32 R45, R45, 0x10, RZ ;  /* 0x000000102d2d7819 */ /* 0x000fca00000006ff */
[----:B------:R-:W-:-:S04]  /*1690*/  FMUL.FTZ R158, R45, UR7 ;  /* 0x000000072d9e7c20 */ /* 0x000fc80008410000 */
[----:B------:R-:W-:-:S04]  /*16a0*/  FMUL.FTZ R45, R147, R158 ;  /* 0x0000009e932d7220 */ /* 0x000fc80000410000 */
[----:B------:R-:W-:-:S07]  /*16b0*/  @P4 FADD.FTZ R45, R41, R45 ;  /* 0x0000002d292d4221 */ /* 0x000fce0000010000 */
.L_x_9919:
[----:B------:R-:W-:Y:S05]  /*16c0*/  BSYNC B1 ;  /* 0x0000000000017941 */ /* 0x000fea0003800000 */
.L_x_9918:
[----:B------:R-:W-:Y:S04]  /*16d0*/  BSSY B1, `(.L_x_9920) ;  /* 0x0000006000017945 */ /* 0x000fe80003800000 */
[----:B------:R-:W-:Y:S05]  /*16e0*/  @!P5 BRA `(.L_x_9921) ;  /* 0x000000000010d947 */ /* 0x000fea0003800000 */
[----:B-----5:R-:W-:-:S05]  /*16f0*/  SHF.L.U32 R46, R51, 0x10, RZ ;  /* 0x00000010332e7819 */ /* 0x020fca00000006ff */
[----:B------:R-:W-:-:S04]  /*1700*/  FMUL.FTZ R46, R46, UR7 ;  /* 0x000000072e2e7c20 */ /* 0x000fc80008410000 */
[----:B------:R-:W-:-:S04]  /*1710*/  FMUL.FTZ R46, R25, R46 ;  /* 0x0000002e192e7220 */ /* 0x000fc80000410000 */
[----:B------:R-:W-:-:S07]  /*1720*/  @P4 FADD.FTZ R46, R42, R46 ;  /* 0x0000002e2a2e4221 */ /* 0x000fce0000010000 */
.L_x_9921:
[----:B------:R-:W-:Y:S05]  /*1730*/  BSYNC B1 ;  /* 0x0000000000017941 */ /* 0x000fea0003800000 */
.L_x_9920:
[----:B------:R-:W-:Y:S04]  /*1740*/  BSSY B1, `(.L_x_9922) ;  /* 0x0000007000017945 */ /* 0x000fe80003800000 */
[----:B------:R-:W-:Y:S05]  /*1750*/  @!P5 BRA `(.L_x_9923) ;  /* 0x000000000014d947 */ /* 0x000fea0003800000 */
[----:B-----5:R-:W-:-:S05]  /*1760*/  PRMT R47, R51, 0x7632, R47 ;  /* 0x00007632332f7816 */ /* 0x020fca000000002f */
[----:B------:R-:W-:-:S04]  /*1770*/  IMAD.U32 R47, R47, 0x10000, RZ ;  /* 0x000100002f2f7824 */ /* 0x000fc800078e00ff */
[----:B------:R-:W-:-:S04]  /*1780*/  FMUL.FTZ R47, R47, UR7 ;  /* 0x000000072f2f7c20 */ /* 0x000fc80008410000 */
[----:B------:R-:W-:-:S04]  /*1790*/  FMUL.FTZ R47, R146, R47 ;  /* 0x0000002f922f7220 */ /* 0x000fc80000410000 */
[----:B------:R-:W-:-:S07]  /*17a0*/  @P4 FADD.FTZ R47, R43, R47 ;  /* 0x0000002f2b2f4221 */ /* 0x000fce0000010000 */
.L_x_9923:
[----:B------:R-:W-:Y:S05]  /*17b0*/  BSYNC B1 ;  /* 0x0000000000017941 */ /* 0x000fea0003800000 */
.L_x_9922:
[----:B------:R0:W-:Y:S01]  /*17c0*/  STG.E.128 desc[UR4][R76.64], R36 ;  /* 0x000000244c007986 */ /* 0x0001e2000c101d04 */
[----:B------:R-:W-:Y:S02]  /*17d0*/  IADD3 R154, R154, 0x80, RZ ;  /* 0x000000809a9a7810 */ /* 0x000fe40007ffe0ff */
[----:B------:R-:W-:Y:S01]  /*17e0*/  IADD3 R156, R156, 0x80, RZ ;  /* 0x000000809c9c7810 */ /* 0x000fe20007ffe0ff */
[----:B------:R0:W-:Y:S06]  /*17f0*/  STG.E.128 desc[UR4][R76.64+0x10], R44 ;  /* 0x0000102c4c007986 */ /* 0x0001ec000c101d04 */
.L_x_9907:
[----:B------:R-:W-:Y:S05]  /*1800*/  BSYNC B0 ;  /* 0x0000000000007941 */ /* 0x000fea0003800000 */
.L_x_9906:
[----:B------:R-:W-:Y:S01]  /*1810*/  ISETP.NE.AND P2, PT, R80, RZ, PT ;  /* 0x000000ff5000720c */ /* 0x000fe20003f45270 */
[----:B------:R-:W-:-:S12]  /*1820*/  BSSY B0, `(.L_x_9924) ;  /* 0x0000067000007945 */ /* 0x000fd80003800000 */
[----:B------:R-:W-:Y:S05]  /*1830*/  @!P2 BRA `(.L_x_9925) ;  /* 0x000000040094a947 */ /* 0x000fea0003800000 */
[----:B0-----:R-:W0:Y:S02]  /*1840*/  LDC.64 R76, c[0x0][0x230] ;  /* 0x00008c00ff4c7b82 */ /* 0x001e240000000a00 */
[----:B0-----:R-:W-:-:S04]  /*1850*/  ISETP.NE.U32.AND P4, PT, R76, RZ, PT ;  /* 0x000000ff4c00720c */ /* 0x001fc80003f85070 */
[----:B------:R-:W-:-:S13]  /*1860*/  ISETP.NE.AND.EX P4, PT, R77, RZ, PT, P4 ;  /* 0x000000ff4d00720c */ /* 0x000fda0003f85340 */
[----:B------:R-:W0:Y:S02]  /*1870*/  @P4 LDC.64 R158, c[0x0][0x230] ;  /* 0x00008c00ff9e4b82 */ /* 0x000e240000000a00 */
[----:B0-----:R-:W-:-:S05]  /*1880*/  @P4 IMAD.WIDE.U32 R158, R156, 0x20, R158 ;  /* 0x000000209c9e4825 */ /* 0x001fca00078e009e */
[----:B------:R-:W2:Y:S01]  /*1890*/  @P4 LDG.E.128 R32, desc[UR4][R158.64] ;  /* 0x000000049e204981 */ /* 0x000ea2000c1e1d00 */
[----:B------:R-:W-:-:S03]  /*18a0*/  ISETP.GT.AND P5, PT, R79, RZ, PT ;  /* 0x000000ff4f00720c */ /* 0x000fc60003fa4270 */
[----:B------:R0:W3:Y:S02]  /*18b0*/  @P4 LDG.E.128 R40, desc[UR4][R158.64+0x10] ;  /* 0x000010049e284981 */ /* 0x0000e4000c1e1d00 */
[----:B0-----:R-:W0:Y:S08]  /*18c0*/  @P3 LDC.64 R158, c[0x0][0x220] ;  /* 0x00008800ff9e3b82 */ /* 0x001e300000000a00 */
[----:B------:R-:W-:-:S04]  /*18d0*/  @!P5 ISETP.NE.U32.AND P2, PT, R76, RZ, PT ;  /* 0x000000ff4c00d20c */ /* 0x000fc80003f45070 */
[----:B------:R-:W-:Y:S01]  /*18e0*/  @!P5 ISETP.NE.AND.EX P2, PT, R77, RZ, PT, P2 ;  /* 0x000000ff4d00d20c */ /* 0x000fe20003f45320 */
[----:B0-----:R-:W-:-:S05]  /*18f0*/  @P3 IMAD.WIDE.U32 R158, R154, 0x10, R158 ;  /* 0x000000109a9e3825 */ /* 0x001fca00078e009e */
[----:B-----5:R0:W5:Y:S01]  /*1900*/  @P3 LDG.E.128 R48, desc[UR4][R158.64] ;  /* 0x000000049e303981 */ /* 0x020162000c1e1d00 */
[----:B------:R-:W-:Y:S01]  /*1910*/  BSSY B1, `(.L_x_9926) ;  /* 0x000001e000017945 */ /* 0x000fe20003800000 */
        /* <DEDUP_REMOVED lines=21> */
[----:B------:R-:W1:Y:S02]  /*1a70*/  LDC.64 R76, c[0x0][0x238] ;  /* 0x00008e00ff4c7b82 */ /* 0x000e640000000a00 */
[----:B------:R-:W-:Y:S01]  /*1a80*/  @!P5 FSEL R59, R43, RZ, P2 ;  /* 0x000000ff2b3bd208 */ /* 0x000fe20001000000 */
[----:B-1----:R-:W-:Y:S01]  /*1a90*/  IMAD.WIDE.U32 R76, R156, 0x20, R76 ;  /* 0x000000209c4c7825 */ /* 0x002fe200078e004c */
[----:B0-----:R-:W-:Y:S07]  /*1aa0*/  @!P5 BRA `(.L_x_9927) ;  /* 0x000000000010d947 */ /* 0x001fee0003800000 */
[----:B-----5:R-:W-:-:S05]  /*1ab0*/  SHF.L.U32 R52, R48, 0x10, RZ ;  /* 0x0000001030347819 */ /* 0x020fca00000006ff */
[----:B------:R-:W-:-:S04]  /*1ac0*/  FMUL.FTZ R157, R52, UR7 ;  /* 0x00000007349d7c20 */ /* 0x000fc80008410000 */
[----:B------:R-:W-:-:S04]  /*1ad0*/  FMUL.FTZ R52, R24, R157 ;  /* 0x0000009d18347220 */ /* 0x000fc80000410000 */
[----:B------:R-:W-:-:S07]  /*1ae0*/  @P4 FADD.FTZ R52, R32, R52 ;  /* 0x0000003420344221 */ /* 0x000fce0000010000 */
.L_x_9927:
[----:B------:R-:W-:Y:S05]  /*1af0*/  BSYNC B1 ;  /* 0x0000000000017941 */ /* 0x000fea0003800000 */
.L_x_9926:
[----:B------:R-:W-:Y:S04]  /*1b00*/  BSSY B1, `(.L_x_9928) ;  /* 0x0000007000017945 */ /* 0x000fe80003800000 */
[----:B------:R-:W-:Y:S05]  /*1b10*/  @!P5 BRA `(.L_x_9929) ;  /* 0x000000000014d947 */ /* 0x000fea0003800000 */
[----:B-----5:R-:W-:-:S04]  /*1b20*/  PRMT R53, R48, 0x7632, R53 ;  /* 0x0000763230357816 */ /* 0x020fc80000000035 */
[----:B------:R-:W-:-:S05]  /*1b30*/  SHF.L.U32 R53, R53, 0x10, RZ ;  /* 0x0000001035357819 */ /* 0x000fca00000006ff */
[----:B------:R-:W-:-:S04]  /*1b40*/  FMUL.FTZ R158, R53, UR7 ;  /* 0x00000007359e7c20 */ /* 0x000fc80008410000 */
[----:B------:R-:W-:-:S04]  /*1b50*/  FMUL.FTZ R53, R145, R158 ;  /* 0x0000009e91357220 */ /* 0x000fc80000410000 */
[----:B------:R-:W-:-:S07]  /*1b60*/  @P4 FADD.FTZ R53, R33, R53 ;  /* 0x0000003521354221 */ /* 0x000fce0000010000 */
.L_x_9929:
[----:B------:R-:W-:Y:S05]  /*1b70*/  BSYNC B1 ;  /* 0x0000000000017941 */ /* 0x000fea0003800000 */
.L_x_9928:
[----:B------:R-:W-:Y:S04]  /*1b80*/  BSSY B1, `(.L_x_9930) ;  /* 0x0000006000017945 */ /* 0x000fe80003800000 */
[----:B------:R-:W-:Y:S05]  /*1b90*/  @!P5 BRA `(.L_x_9931) ;  /* 0x000000000010d947 */ /* 0x000fea0003800000 */
[----:B-----5:R-:W-:-:S04]  /*1ba0*/  IMAD.U32 R54, R49, 0x10000, RZ ;  /* 0x0001000031367824 */ /* 0x020fc800078e00ff */
[----:B------:R-:W-:-:S04]  /*1bb0*/  FMUL.FTZ R54, R54, UR7 ;  /* 0x0000000736367c20 */ /* 0x000fc80008410000 */
[----:B------:R-:W-:-:S04]  /*1bc0*/  FMUL.FTZ R54, R23, R54 ;  /* 0x0000003617367220 */ /* 0x000fc80000410000 */
[----:B------:R-:W-:-:S07]  /*1bd0*/  @P4 FADD.FTZ R54, R34, R54 ;  /* 0x0000003622364221 */ /* 0x000fce0000010000 */
.L_x_9931:
[----:B------:R-:W-:Y:S05]  /*1be0*/  BSYNC B1 ;  /* 0x0000000000017941 */ /* 0x000fea0003800000 */
.L_x_9930:
[----:B------:R-:W-:Y:S04]  /*1bf0*/  BSSY B1, `(.L_x_9932) ;  /* 0x0000007000017945 */ /* 0x000fe80003800000 */
[----:B------:R-:W-:Y:S05]  /*1c00*/  @!P5 BRA `(.L_x_9933) ;  /* 0x000000000014d947 */ /* 0x000fea0003800000 */
[----:B-----5:R-:W-:-:S04]  /*1c10*/  PRMT R55, R49, 0x7632, R55 ;  /* 0x0000763231377816 */ /* 0x020fc80000000037 */
[----:B------:R-:W-:-:S05]  /*1c20*/  SHF.L.U32 R55, R55, 0x10, RZ ;  /* 0x0000001037377819 */ /* 0x000fca00000006ff */
[----:B------:R-:W-:-:S04]  /*1c30*/  FMUL.FTZ R55, R55, UR7 ;  /* 0x0000000737377c20 */ /* 0x000fc80008410000 */
[----:B------:R-:W-:-:S04]  /*1c40*/  FMUL.FTZ R55, R144, R55 ;  /* 0x0000003790377220 */ /* 0x000fc80000410000 */
[----:B------:R-:W-:-:S07]  /*1c50*/  @P4 FADD.FTZ R55, R35, R55 ;  /* 0x0000003723374221 */ /* 0x000fce0000010000 */
.L_x_9933:
[----:B------:R-:W-:Y:S05]  /*1c60*/  BSYNC B1 ;  /* 0x0000000000017941 */ /* 0x000fea0003800000 */
.L_x_9932:
[----:B------:R-:W-:Y:S04]  /*1c70*/  BSSY B1, `(.L_x_9934) ;  /* 0x0000006000017945 */ /* 0x000fe80003800000 */
[----:B------:R-:W-:Y:S05]  /*1c80*/  @!P5 BRA `(.L_x_9935) ;  /* 0x000000000010d947 */ /* 0x000fea0003800000 */
[----:B-----5:R-:W-:-:S05]  /*1c90*/  SHF.L.U32 R56, R50, 0x10, RZ ;  /* 0x0000001032387819 */ /* 0x020fca00000006ff */
[----:B------:R-:W-:-:S04]  /*1ca0*/  FMUL.FTZ R157, R56, UR7 ;  /* 0x00000007389d7c20 */ /* 0x000fc80008410000 */
[----:B------:R-:W-:-:S04]  /*1cb0*/  FMUL.FTZ R56, R22, R157 ;  /* 0x0000009d16387220 */ /* 0x000fc80000410000 */
[----:B------:R-:W-:-:S07]  /*1cc0*/  @P4 FADD.FTZ R56, R40, R56 ;  /* 0x0000003828384221 */ /* 0x000fce0000010000 */
.L_x_9935:
[----:B------:R-:W-:Y:S05]  /*1cd0*/  BSYNC B1 ;  /* 0x0000000000017941 */ /* 0x000fea0003800000 */
.L_x_9934:
[----:B------:R-:W-:Y:S04]  /*1ce0*/  BSSY B1, `(.L_x_9936) ;  /* 0x0000007000017945 */ /* 0x000fe80003800000 */
[----:B------:R-:W-:Y:S05]  /*1cf0*/  @!P5 BRA `(.L_x_9937) ;  /* 0x000000000014d947 */ /* 0x000fea0003800000 */
[----:B-----5:R-:W-:-:S04]  /*1d00*/  PRMT R57, R50, 0x7632, R57 ;  /* 0x0000763232397816 */ /* 0x020fc80000000039 */
[----:B------:R-:W-:-:S05]  /*1d10*/  SHF.L.U32 R57, R57, 0x10, RZ ;  /* 0x0000001039397819 */ /* 0x000fca00000006ff */
[----:B------:R-:W-:-:S04]  /*1d20*/  FMUL.FTZ R158, R57, UR7 ;  /* 0x00000007399e7c20 */ /* 0x000fc80008410000 */
[----:B------:R-:W-:-:S04]  /*1d30*/  FMUL.FTZ R57, R143, R158 ;  /* 0x0000009e8f397220 */ /* 0x000fc80000410000 */
[----:B------:R-:W-:-:S07]  /*1d40*/  @P4 FADD.FTZ R57, R41, R57 ;  /* 0x0000003929394221 */ /* 0x000fce0000010000 */
.L_x_9937:
[----:B------:R-:W-:Y:S05]  /*1d50*/  BSYNC B1 ;  /* 0x0000000000017941 */ /* 0x000fea0003800000 */
.L_x_9936:
[----:B------:R-:W-:Y:S04]  /*1d60*/  BSSY B1, `(.L_x_9938) ;  /* 0x0000006000017945 */ /* 0x000fe80003800000 */
[----:B------:R-:W-:Y:S05]  /*1d70*/  @!P5 BRA `(.L_x_9939) ;  /* 0x000000000010d947 */ /* 0x000fea0003800000 */
[----:B-----5:R-:W-:-:S05]  /*1d80*/  SHF.L.U32 R58, R51, 0x10, RZ ;  /* 0x00000010333a7819 */ /* 0x020fca00000006ff */
[----:B------:R-:W-:-:S04]  /*1d90*/  FMUL.FTZ R58, R58, UR7 ;  /* 0x000000073a3a7c20 */ /* 0x000fc80008410000 */
[----:B------:R-:W-:-:S04]  /*1da0*/  FMUL.FTZ R58, R21, R58 ;  /* 0x0000003a153a7220 */ /* 0x000fc80000410000 */
[----:B------:R-:W-:-:S07]  /*1db0*/  @P4 FADD.FTZ R58, R42, R58 ;  /* 0x0000003a2a3a4221 */ /* 0x000fce0000010000 */
.L_x_9939:
[----:B------:R-:W-:Y:S05]  /*1dc0*/  BSYNC B1 ;  /* 0x0000000000017941 */ /* 0x000fea0003800000 */
.L_x_9938:
[----:B------:R-:W-:Y:S04]  /*1dd0*/  BSSY B1, `(.L_x_9940) ;  /* 0x0000007000017945 */ /* 0x000fe80003800000 */
[----:B------:R-:W-:Y:S05]  /*1de0*/  @!P5 BRA `(.L_x_9941) ;  /* 0x000000000014d947 */ /* 0x000fea0003800000 */
[----:B-----5:R-:W-:-:S04]  /*1df0*/  PRMT R59, R51, 0x7632, R59 ;  /* 0x00007632333b7816 */ /* 0x020fc8000000003b */
[----:B------:R-:W-:-:S05]  /*1e00*/  SHF.L.U32 R59, R59, 0x10, RZ ;  /* 0x000000103b3b7819 */ /* 0x000fca00000006ff */
[----:B------:R-:W-:-:S04]  /*1e10*/  FMUL.FTZ R59, R59, UR7 ;  /* 0x000000073b3b7c20 */ /* 0x000fc80008410000 */
[----:B------:R-:W-:-:S04]  /*1e20*/  FMUL.FTZ R59, R142, R59 ;  /* 0x0000003b8e3b7220 */ /* 0x000fc80000410000 */
[----:B------:R-:W-:-:S07]  /*1e30*/  @P4 FADD.FTZ R59, R43, R59 ;  /* 0x0000003b2b3b4221 */ /* 0x000fce0000010000 */
.L_x_9941:
[----:B------:R-:W-:Y:S05]  /*1e40*/  BSYNC B1 ;  /* 0x0000000000017941 */ /* 0x000fea0003800000 */
.L_x_9940:
[----:B------:R1:W-:Y:S01]  /*1e50*/  STG.E.128 desc[UR4][R76.64], R52 ;  /* 0x000000344c007986 */ /* 0x0003e2000c101d04 */
[----:B------:R-:W-:Y:S01]  /*1e60*/  VIADD R154, R154, 0x80 ;  /* 0x000000809a9a7836 */ /* 0x000fe20000000000 */
[----:B------:R-:W-:Y:S02]  /*1e70*/  IADD3 R156, R156, 0x80, RZ ;  /* 0x000000809c9c7810 */ /* 0x000fe40007ffe0ff */
[----:B------:R1:W-:Y:S05]  /*1e80*/  STG.E.128 desc[UR4][R76.64+0x10], R56 ;  /* 0x000010384c007986 */ /* 0x0003ea000c101d04 */
.L_x_9925:
[----:B------:R-:W-:Y:S05]  /*1e90*/  BSYNC B0 ;  /* 0x0000000000007941 */ /* 0x000fea0003800000 */
.L_x_9924:
[----:B------:R-:W-:Y:S01]  /*1ea0*/  ISETP.NE.AND P2, PT, R81, RZ, PT ;  /* 0x000000ff5100720c */ /* 0x000fe20003f45270 */
[----:B------:R-:W-:-:S12]  /*1eb0*/  BSSY B0, `(.L_x_9942) ;  /* 0x0000067000007945 */ /* 0x000fd80003800000 */
[----:B------:R-:W-:Y:S05]  /*1ec0*/  @!P2 BRA `(.L_x_9943) ;  /* 0x000000040094a947 */ /* 0x000fea0003800000 */
[----:B01----:R-:W0:Y:S02]  /*1ed0*/  LDC.64 R76, c[0x0][0x230] ;  /* 0x00008c00ff4c7b82 */ /* 0x003e240000000a00 */
        /* <DEDUP_REMOVED lines=42> */
.L_x_9945:
[----:B------:R-:W-:Y:S05]  /*2180*/  BSYNC B1 ;  /* 0x0000000000017941 */ /* 0x000fea0003800000 */
.L_x_9944:
[----:B------:R-:W-:Y:S04]  /*2190*/  BSSY B1, `(.L_x_9946) ;  /* 0x0000007000017945 */ /* 0x000fe80003800000 */
[----:B------:R-:W-:Y:S05]  /*21a0*/  @!P5 BRA `(.L_x_9947) ;  /* 0x000000000014d947 */ /* 0x000fea0003800000 */
[----:B-----5:R-:W-:-:S04]  /*21b0*/  PRMT R61, R48, 0x7632, R61 ;  /* 0x00007632303d7816 */ /* 0x020fc8000000003d */
[----:B------:R-:W-:-:S05]  /*21c0*/  SHF.L.U32 R61, R61, 0x10, RZ ;  /* 0x000000103d3d7819 */ /* 0x000fca00000006ff */
[----:B------:R-:W-:-:S04]  /*21d0*/  FMUL.FTZ R158, R61, UR7 ;  /* 0x000000073d9e7c20 */ /* 0x000fc80008410000 */
[----:B------:R-:W-:-:S04]  /*21e0*/  FMUL.FTZ R61, R141, R158 ;  /* 0x0000009e8d3d7220 */ /* 0x000fc80000410000 */
[----:B------:R-:W-:-:S07]  /*21f0*/  @P4 FADD.FTZ R61, R33, R61 ;  /* 0x0000003d213d4221 */ /* 0x000fce0000010000 */
.L_x_9947:
[----:B------:R-:W-:Y:S05]  /*2200*/  BSYNC B1 ;  /* 0x0000000000017941 */ /* 0x000fea0003800000 */
.L_x_9946:
[----:B------:R-:W-:Y:S04]  /*2210*/  BSSY B1, `(.L_x_9948) ;  /* 0x0000006000017945 */ /* 0x000fe80003800000 */
[----:B------:R-:W-:Y:S05]  /*2220*/  @!P5 BRA `(.L_x_9949) ;  /* 0x000000000010d947 */ /* 0x000fea0003800000 */
[----:B-----5:R-:W-:-:S05]  /*2230*/  SHF.L.U32 R62, R49, 0x10, RZ ;  /* 0x00000010313e7819 */ /* 0x020fca00000006ff */
[----:B------:R-:W-:-:S04]  /*2240*/  FMUL.FTZ R62, R62, UR7 ;  /* 0x000000073e3e7c20 */ /* 0x000fc80008410000 */
[----:B------:R-:W-:-:S04]  /*2250*/  FMUL.FTZ R62, R19, R62 ;  /* 0x0000003e133e7220 */ /* 0x000fc80000410000 */
[----:B------:R-:W-:-:S07]  /*2260*/  @P4 FADD.FTZ R62, R34, R62 ;  /* 0x0000003e223e4221 */ /* 0x000fce0000010000 */
.L_x_9949:
[----:B------:R-:W-:Y:S05]  /*2270*/  BSYNC B1 ;  /* 0x0000000000017941 */ /* 0x000fea0003800000 */
.L_x_9948:
[----:B------:R-:W-:Y:S04]  /*2280*/  BSSY B1, `(.L_x_9950) ;  /* 0x0000007000017945 */ /* 0x000fe80003800000 */
[----:B------:R-:W-:Y:S05]  /*2290*/  @!P5 BRA `(.L_x_9951) ;  /* 0x000000000014d947 */ /* 0x000fea0003800000 */
[----:B-----5:R-:W-:-:S04]  /*22a0*/  PRMT R63, R49, 0x7632, R63 ;  /* 0x00007632313f7816 */ /* 0x020fc8000000003f */
[----:B------:R-:W-:-:S05]  /*22b0*/  SHF.L.U32 R63, R63, 0x10, RZ ;  /* 0x000000103f3f7819 */ /* 0x000fca00000006ff */
[----:B------:R-:W-:-:S04]  /*22c0*/  FMUL.FTZ R63, R63, UR7 ;  /* 0x000000073f3f7c20 */ /* 0x000fc80008410000 */
[----:B------:R-:W-:-:S04]  /*22d0*/  FMUL.FTZ R63, R140, R63 ;  /* 0x0000003f8c3f7220 */ /* 0x000fc80000410000 */
[----:B------:R-:W-:-:S07]  /*22e0*/  @P4 FADD.FTZ R63, R35, R63 ;  /* 0x0000003f233f4221 */ /* 0x000fce0000010000 */
.L_x_9951:
[----:B------:R-:W-:Y:S05]  /*22f0*/  BSYNC B1 ;  /* 0x0000000000017941 */ /* 0x000fea0003800000 */
.L_x_9950:
[----:B------:R-:W-:Y:S04]  /*2300*/  BSSY B1, `(.L_x_9952) ;  /* 0x0000006000017945 */ /* 0x000fe80003800000 */
[----:B------:R-:W-:Y:S05]  /*2310*/  @!P5 BRA `(.L_x_9953) ;  /* 0x000000000010d947 */ /* 0x000fea0003800000 */
[----:B-----5:R-:W-:-:S04]  /*2320*/  IMAD.U32 R64, R50, 0x10000, RZ ;  /* 0x0001000032407824 */ /* 0x020fc800078e00ff */
[----:B------:R-:W-:-:S04]  /*2330*/  FMUL.FTZ R157, R64, UR7 ;  /* 0x00000007409d7c20 */ /* 0x000fc80008410000 */
[----:B------:R-:W-:-:S04]  /*2340*/  FMUL.FTZ R64, R18, R157 ;  /* 0x0000009d12407220 */ /* 0x000fc80000410000 */
[----:B------:R-:W-:-:S07]  /*2350*/  @P4 FADD.FTZ R64, R40, R64 ;  /* 0x0000004028404221 */ /* 0x000fce0000010000 */
.L_x_9953:
[----:B------:R-:W-:Y:S05]  /*2360*/  BSYNC B1 ;  /* 0x0000000000017941 */ /* 0x000fea0003800000 */
.L_x_9952:
[----:B------:R-:W-:Y:S04]  /*2370*/  BSSY B1, `(.L_x_9954) ;  /* 0x0000007000017945 */ /* 0x000fe80003800000 */
[----:B------:R-:W-:Y:S05]  /*2380*/  @!P5 BRA `(.L_x_9955) ;  /* 0x000000000014d947 */ /* 0x000fea0003800000 */
[----:B-----5:R-:W-:-:S04]  /*2390*/  PRMT R65, R50, 0x7632, R65 ;  /* 0x0000763232417816 */ /* 0x020fc80000000041 */
[----:B------:R-:W-:-:S05]  /*23a0*/  SHF.L.U32 R65, R65, 0x10, RZ ;  /* 0x0000001041417819 */ /* 0x000fca00000006ff */
[----:B------:R-:W-:-:S04]  /*23b0*/  FMUL.FTZ R158, R65, UR7 ;  /* 0x00000007419e7c20 */ /* 0x000fc80008410000 */
[----:B------:R-:W-:-:S04]  /*23c0*/  FMUL.FTZ R65, R139, R158 ;  /* 0x0000009e8b417220 */ /* 0x000fc80000410000 */
[----:B------:R-:W-:-:S07]  /*23d0*/  @P4 FADD.FTZ R65, R41, R65 ;  /* 0x0000004129414221 */ /* 0x000fce0000010000 */
.L_x_9955:
[----:B------:R-:W-:Y:S05]  /*23e0*/  BSYNC B1 ;  /* 0x0000000000017941 */ /* 0x000fea0003800000 */
.L_x_9954:
[----:B------:R-:W-:Y:S04]  /*23f0*/  BSSY B1, `(.L_x_9956) ;  /* 0x0000006000017945 */ /* 0x000fe80003800000 */
[----:B------:R-:W-:Y:S05]  /*2400*/  @!P5 BRA `(.L_x_9957) ;  /* 0x000000000010d947 */ /* 0x000fea0003800000 */
[----:B-----5:R-:W-:-:S05]  /*2410*/  SHF.L.U32 R66, R51, 0x10, RZ ;  /* 0x0000001033427819 */ /* 0x020fca00000006ff */
[----:B------:R-:W-:-:S04]  /*2420*/  FMUL.FTZ R66, R66, UR7 ;  /* 0x0000000742427c20 */ /* 0x000fc80008410000 */
[----:B------:R-:W-:-:S04]  /*2430*/  FMUL.FTZ R66, R17, R66 ;  /* 0x0000004211427220 */ /* 0x000fc80000410000 */
[----:B------:R-:W-:-:S07]  /*2440*/  @P4 FADD.FTZ R66, R42, R66 ;  /* 0x000000422a424221 */ /* 0x000fce0000010000 */
.L_x_9957:
[----:B------:R-:W-:Y:S05]  /*2450*/  BSYNC B1 ;  /* 0x0000000000017941 */ /* 0x000fea0003800000 */
.L_x_9956:
[----:B------:R-:W-:Y:S04]  /*2460*/  BSSY B1, `(.L_x_9958) ;  /* 0x0000007000017945 */ /* 0x000fe80003800000 */
[----:B------:R-:W-:Y:S05]  /*2470*/  @!P5 BRA `(.L_x_9959) ;  /* 0x000000000014d947 */ /* 0x000fea0003800000 */
[----:B-----5:R-:W-:-:S04]  /*2480*/  PRMT R67, R51, 0x7632, R67 ;  /* 0x0000763233437816 */ /* 0x020fc80000000043 */
[----:B------:R-:W-:-:S05]  /*2490*/  SHF.L.U32 R67, R67, 0x10, RZ ;  /* 0x0000001043437819 */ /* 0x000fca00000006ff */
[----:B------:R-:W-:-:S04]  /*24a0*/  FMUL.FTZ R67, R67, UR7 ;  /* 0x0000000743437c20 */ /* 0x000fc80008410000 */
[----:B------:R-:W-:-:S04]  /*24b0*/  FMUL.FTZ R67, R138, R67 ;  /* 0x000000438a437220 */ /* 0x000fc80000410000 */
[----:B------:R-:W-:-:S07]  /*24c0*/  @P4 FADD.FTZ R67, R43, R67 ;  /* 0x000000432b434221 */ /* 0x000fce0000010000 */
.L_x_9959:
[----:B------:R-:W-:Y:S05]  /*24d0*/  BSYNC B1 ;  /* 0x0000000000017941 */ /* 0x000fea0003800000 */
.L_x_9958:
[----:B------:R2:W-:Y:S01]  /*24e0*/  STG.E.128 desc[UR4][R76.64], R60 ;  /* 0x0000003c4c007986 */ /* 0x0005e2000c101d04 */
[----:B------:R-:W-:Y:S02]  /*24f0*/  IADD3 R154, R154, 0x80, RZ ;  /* 0x000000809a9a7810 */ /* 0x000fe40007ffe0ff */
[----:B------:R-:W-:Y:S01]  /*2500*/  IADD3 R156, R156, 0x80, RZ ;  /* 0x000000809c9c7810 */ /* 0x000fe20007ffe0ff */
[----:B------:R2:W-:Y:S06]  /*2510*/  STG.E.128 desc[UR4][R76.64+0x10], R64 ;  /* 0x000010404c007986 */ /* 0x0005ec000c101d04 */
.L_x_9943:
[----:B------:R-:W-:Y:S05]  /*2520*/  BSYNC B0 ;  /* 0x0000000000007941 */ /* 0x000fea0003800000 */
.L_x_9942:
        /* <DEDUP_REMOVED lines=40> */
[----:B-----5:R-:W-:-:S04]  /*27b0*/  IMAD.U32 R68, R48, 0x10000, RZ ;  /* 0x0001000030447824 */ /* 0x020fc800078e00ff */
[----:B------:R-:W-:-:S04]  /*27c0*/  FMUL.FTZ R75, R68, UR7 ;  /* 0x00000007444b7c20 */ /* 0x000fc80008410000 */
[----:B------:R-:W-:-:S04]  /*27d0*/  FMUL.FTZ R68, R16, R75 ;  /* 0x0000004b10447220 */ /* 0x000fc80000410000 */
[----:B------:R-:W-:-:S07]  /*27e0*/  @P2 FADD.FTZ R68, R32, R68 ;  /* 0x0000004420442221 */ /* 0x000fce0000010000 */
.L_x_9963:
[----:B------:R-:W-:Y:S05]  /*27f0*/  BSYNC B1 ;  /* 0x0000000000017941 */ /* 0x000fea0003800000 */
.L_x_9962:
[----:B------:R-:W-:Y:S04]  /*2800*/  BSSY B1, `(.L_x_9964) ;  /* 0x0000007000017945 */ /* 0x000fe80003800000 */
[----:B------:R-:W-:Y:S05]  /*2810*/  @!P4 BRA `(.L_x_9965) ;  /* 0x000000000014c947 */ /* 0x000fea0003800000 */
[----:B-----5:R-:W-:-:S04]  /*2820*/  PRMT R69, R48, 0x7632, R69 ;  /* 0x0000763230457816 */ /* 0x020fc80000000045 */
[----:B------:R-:W-:-:S05]  /*2830*/  SHF.L.U32 R69, R69, 0x10, RZ ;  /* 0x0000001045457819 */ /* 0x000fca00000006ff */
[----:B------:R-:W-:-:S04]  /*2840*/  FMUL.FTZ R69, R69, UR7 ;  /* 0x0000000745457c20 */ /* 0x000fc80008410000 */
[----:B------:R-:W-:-:S04]  /*2850*/  FMUL.FTZ R69, R100, R69 ;  /* 0x0000004564457220 */ /* 0x000fc80000410000 */
[----:B------:R-:W-:-:S07]  /*2860*/  @P2 FADD.FTZ R69, R33, R69 ;  /* 0x0000004521452221 */ /* 0x000fce0000010000 */
.L_x_9965:
[----:B------:R-:W-:Y:S05]  /*2870*/  BSYNC B1 ;  /* 0x0000000000017941 */ /* 0x000fea0003800000 */
.L_x_9964:
[----:B------:R-:W-:Y:S04]  /*2880*/  BSSY B1, `(.L_x_9966) ;  /* 0x0000006000017945 */ /* 0x000fe80003800000 */
[----:B------:R-:W-:Y:S05]  /*2890*/  @!P4 BRA `(.L_x_9967) ;  /* 0x000000000010c947 */ /* 0x000fea0003800000 */
[----:B-----5:R-:W-:-:S05]  /*28a0*/  SHF.L.U32 R70, R49, 0x10, RZ ;  /* 0x0000001031467819 */ /* 0x020fca00000006ff */
[----:B------:R-:W-:-:S04]  /*28b0*/  FMUL.FTZ R70, R70, UR7 ;  /* 0x0000000746467c20 */ /* 0x000fc80008410000 */
[----:B------:R-:W-:-:S04]  /*28c0*/  FMUL.FTZ R70, R15, R70 ;  /* 0x000000460f467220 */ /* 0x000fc80000410000 */
[----:B------:R-:W-:-:S07]  /*28d0*/  @P2 FADD.FTZ R70, R34, R70 ;  /* 0x0000004622462221 */ /* 0x000fce0000010000 */
.L_x_9967:
[----:B------:R-:W-:Y:S05]  /*28e0*/  BSYNC B1 ;  /* 0x0000000000017941 */ /* 0x000fea0003800000 */
.L_x_9966:
[----:B------:R-:W-:Y:S04]  /*28f0*/  BSSY B1, `(.L_x_9968) ;  /* 0x0000007000017945 */ /* 0x000fe80003800000 */
[----:B------:R-:W-:Y:S05]  /*2900*/  @!P4 BRA `(.L_x_9969) ;  /* 0x000000000014c947 */ /* 0x000fea0003800000 */
[----:B-----5:R-:W-:-:S04]  /*2910*/  PRMT R71, R49, 0x7632, R71 ;  /* 0x0000763231477816 */ /* 0x020fc80000000047 */
[----:B------:R-:W-:-:S05]  /*2920*/  SHF.L.U32 R71, R71, 0x10, RZ ;  /* 0x0000001047477819 */ /* 0x000fca00000006ff */
[----:B------:R-:W-:-:S04]  /*2930*/  FMUL.FTZ R71, R71, UR7 ;  /* 0x0000000747477c20 */ /* 0x000fc80008410000 */
[----:B------:R-:W-:-:S04]  /*2940*/  FMUL.FTZ R71, R102, R71 ;  /* 0x0000004766477220 */ /* 0x000fc80000410000 */
[----:B------:R-:W-:-:S07]  /*2950*/  @P2 FADD.FTZ R71, R35, R71 ;  /* 0x0000004723472221 */ /* 0x000fce0000010000 */
.L_x_9969:
[----:B------:R-:W-:Y:S05]  /*2960*/  BSYNC B1 ;  /* 0x0000000000017941 */ /* 0x000fea0003800000 */
.L_x_9968:
[----:B------:R-:W-:Y:S04]  /*2970*/  BSSY B1, `(.L_x_9970) ;  /* 0x0000006000017945 */ /* 0x000fe80003800000 */
[----:B------:R-:W-:Y:S05]  /*2980*/  @!P4 BRA `(.L_x_9971) ;  /* 0x000000000010c947 */ /* 0x000fea0003800000 */
[----:B-----5:R-:W-:-:S05]  /*2990*/  SHF.L.U32 R72, R50, 0x10, RZ ;  /* 0x0000001032487819 */ /* 0x020fca00000006ff */
[----:B------:R-:W-:-:S04]  /*29a0*/  FMUL.FTZ R75, R72, UR7 ;  /* 0x00000007484b7c20 */ /* 0x000fc80008410000 */
[----:B------:R-:W-:-:S04]  /*29b0*/  FMUL.FTZ R72, R14, R75 ;  /* 0x0000004b0e487220 */ /* 0x000fc80000410000 */
[----:B------:R-:W-:-:S07]  /*29c0*/  @P2 FADD.FTZ R72, R40, R72 ;  /* 0x0000004828482221 */ /* 0x000fce0000010000 */
.L_x_9971:
[----:B------:R-:W-:Y:S05]  /*29d0*/  BSYNC B1 ;  /* 0x0000000000017941 */ /* 0x000fea0003800000 */
.L_x_9970:
[----:B------:R-:W-:Y:S04]  /*29e0*/  BSSY B1, `(.L_x_9972) ;  /* 0x0000007000017945 */ /* 0x000fe80003800000 */
[----:B------:R-:W-:Y:S05]  /*29f0*/  @!P4 BRA `(.L_x_9973) ;  /* 0x000000000014c947 */ /* 0x000fea0003800000 */
[----:B-----5:R-:W-:-:S04]  /*2a00*/  PRMT R73, R50, 0x7632, R73 ;  /* 0x0000763232497816 */ /* 0x020fc80000000049 */
[----:B------:R-:W-:-:S05]  /*2a10*/  SHF.L.U32 R73, R73, 0x10, RZ ;  /* 0x0000001049497819 */ /* 0x000fca00000006ff */
[----:B------:R-:W-:-:S04]  /*2a20*/  FMUL.FTZ R73, R73, UR7 ;  /* 0x0000000749497c20 */ /* 0x000fc80008410000 */
[----:B------:R-:W-:-:S04]  /*2a30*/  FMUL.FTZ R73, R104, R73 ;  /* 0x0000004968497220 */ /* 0x000fc80000410000 */
[----:B------:R-:W-:-:S07]  /*2a40*/  @P2 FADD.FTZ R73, R41, R73 ;  /* 0x0000004929492221 */ /* 0x000fce0000010000 */
.L_x_9973:
[----:B------:R-:W-:Y:S05]  /*2a50*/  BSYNC B1 ;  /* 0x0000000000017941 */ /* 0x000fea0003800000 */
.L_x_9972:
[----:B------:R-:W-:Y:S04]  /*2a60*/  BSSY B1, `(.L_x_9974) ;  /* 0x0000006000017945 */ /* 0x000fe80003800000 */
[----:B------:R-:W-:Y:S05]  /*2a70*/  @!P4 BRA `(.L_x_9975) ;  /* 0x000000000010c947 */ /* 0x000fea0003800000 */
[----:B-----5:R-:W-:-:S04]  /*2a80*/  IMAD.U32 R74, R51, 0x10000, RZ ;  /* 0x00010000334a7824 */ /* 0x020fc800078e00ff */
[----:B------:R-:W-:-:S04]  /*2a90*/  FMUL.FTZ R74, R74, UR7 ;  /* 0x000000074a4a7c20 */ /* 0x000fc80008410000 */
[----:B------:R-:W-:-:S04]  /*2aa0*/  FMUL.FTZ R74, R13, R74 ;  /* 0x0000004a0d4a7220 */ /* 0x000fc80000410000 */
[----:B------:R-:W-:-:S07]  /*2ab0*/  @P2 FADD.FTZ R74, R42, R74 ;  /* 0x0000004a2a4a2221 */ /* 0x000fce0000010000 */
.L_x_9975:
[----:B------:R-:W-:Y:S05]  /*2ac0*/  BSYNC B1 ;  /* 0x0000000000017941 */ /* 0x000fea0003800000 */
.L_x_9974:
[----:B------:R-:W-:Y:S01]  /*2ad0*/  BSSY B1, `(.L_x_9976) ;  /* 0x0000008000017945 */ /* 0x000fe20003800000 */
[----:B------:R-:W-:-:S03]  /*2ae0*/  @!P4 FSEL R75, R43, RZ, P3 ;  /* 0x000000ff2b4bc208 */ /* 0x000fc60001800000 */
[----:B------:R-:W-:Y:S05]  /*2af0*/  @!P4 BRA `(.L_x_9977) ;  /* 0x000000000014c947 */ /* 0x000fea0003800000 */
[----:B-----5:R-:W-:-:S04]  /*2b00*/  PRMT R75, R51, 0x7632, R75 ;  /* 0x00007632334b7816 */ /* 0x020fc8000000004b */
[----:B------:R-:W-:-:S05]  /*2b10*/  SHF.L.U32 R75, R75, 0x10, RZ ;  /* 0x000000104b4b7819 */ /* 0x000fca00000006ff */
[----:B------:R-:W-:-:S04]  /*2b20*/  FMUL.FTZ R76, R75, UR7 ;  /* 0x000000074b4c7c20 */ /* 0x000fc80008410000 */
[----:B------:R-:W-:-:S04]  /*2b30*/  FMUL.FTZ R75, R105, R76 ;  /* 0x0000004c694b7220 */ /* 0x000fc80000410000 */
[----:B------:R-:W-:-:S07]  /*2b40*/  @P2 FADD.FTZ R75, R43, R75 ;  /* 0x0000004b2b4b2221 */ /* 0x000fce0000010000 */
.L_x_9977:
[----:B------:R-:W-:Y:S05]  /*2b50*/  BSYNC B1 ;  /* 0x0000000000017941 */ /* 0x000fea0003800000 */
.L_x_9976:
[----:B------:R3:W-:Y:S04]  /*2b60*/  STG.E.128 desc[UR4][R158.64], R68 ;  /* 0x000000449e007986 */ /* 0x0007e8000c101d04 */
[----:B------:R3:W-:Y:S02]  /*2b70*/  STG.E.128 desc[UR4][R158.64+0x10], R72 ;  /* 0x000010489e007986 */ /* 0x0007e4000c101d04 */
.L_x_9961:
[----:B------:R-:W-:Y:S05]  /*2b80*/  BSYNC B0 ;  /* 0x0000000000007941 */ /* 0x000fea0003800000 */
.L_x_9960:
        /* <DEDUP_REMOVED lines=44> */
[----:B------:R-:W3:Y:S02]  /*2e50*/  SHFL.BFLY PT, R76, R77, 0x1, 0x1f ;  /* 0x0c201f004d4c7f89 */ /* 0x000ee400000e0000 */
[----:B---3--:R-:W-:-:S05]  /*2e60*/  FADD.FTZ R158, R77, R76 ;  /* 0x0000004c4d9e7221 */ /* 0x008fca0000010000 */
        /* <DEDUP_REMOVED lines=83> */
.L_x_9998:
        /* <DEDUP_REMOVED lines=19> */
[----:B------:R-:W-:Y:S02]  /*34d0*/  BSSY B0, `(.L_x_9979) ;  /* 0x00000cd000007945 */ /* 0x000fe40003800000 */
[----:B------:R-:W-:Y:S01]  /*34e0*/  I2FP.F32.S32 R162, R157 ;  /* 0x0000009d00a27245 */ /* 0x000fe20000201400 */
[----:B------:R-:W2:Y:S01]  /*34f0*/  SHFL.DOWN PT, R156, R157, 0x2, 0x1f ;  /* 0x08401f009d9c7f89 */ /* 0x000ea200000e0000 */
[----:B-1----:R-:W-:-:S05]  /*3500*/  @!P2 LEA R76, R77, R76, 0x18 ;  /* 0x0000004c4d4ca211 */ /* 0x002fca00078ec0ff */
[----:B------:R-:W-:Y:S01]  /*3510*/  @!P2 IMAD R160, R79, 0x8, R76 ;  /* 0x000000084fa0a824 */ /* 0x000fe200078e024c */
[----:B------:R-:W-:Y:S02]  /*3520*/  CS2R R76, SRZ ;  /* 0x00000000004c7805 */ /* 0x000fe4000001ff00 */
[----:B--2---:R-:W-:Y:S02]  /*3530*/  IADD3 R154, R156, R157, RZ ;  /* 0x0000009d9c9a7210 */ /* 0x004fe40007ffe0ff */
[----:B------:R-:W-:Y:S02]  /*3540*/  I2FP.F32.S32 R159, R156 ;  /* 0x0000009c009f7245 */ /* 0x000fe40000201400 */
[----:B------:R-:W-:Y:S01]  /*3550*/  I2FP.F32.S32 R79, R154 ;  /* 0x0000009a004f7245 */ /* 0x000fe20000201400 */
[----:B------:R-:W0:Y:S01]  /*3560*/  @!P2 LDS.64 R76, [R160] ;  /* 0x00000000a04ca984 */ /* 0x000e220000000a00 */
[----:B------:R-:W-:Y:S02]  /*3570*/  LOP3.LUT P2, RZ, R78, 0x1f, R31, 0xf8, !PT ;  /* 0x0000001f4eff7812 */ /* 0x000fe4000784f81f */
[----:B------:R-:W1:Y:S01]  /*3580*/  MUFU.RCP R156, R79 ;  /* 0x0000004f009c7308 */ /* 0x000e620000001000 */
[----:B------:R-:W-:Y:S04]  /*3590*/  SHFL.DOWN PT, R157, R154, 0x1, 0x1f ;  /* 0x08201f009a9d7f89 */ /* 0x000fe800000e0000 */
[----:B0-----:R-:W0:Y:S04]  /*35a0*/  SHFL.DOWN PT, R161, R76, 0x2, 0x1f ;  /* 0x08401f004ca17f89 */ /* 0x001e2800000e0000 */
[----:B------:R-:W2:Y:S01]  /*35b0*/  SHFL.DOWN PT, R158, R77, 0x2, 0x1f ;  /* 0x08401f004d9e7f89 */ /* 0x000ea200000e0000 */
[C---:B0-----:R-:W-:Y:S01]  /*35c0*/  FMUL.FTZ R163, R161.reuse, R159 ;  /* 0x0000009fa1a37220 */ /* 0x041fe20000410000 */
[----:B------:R-:W-:-:S03]  /*35d0*/  FADD.FTZ R161, -R161, R76 ;  /* 0x0000004ca1a17221 */ /* 0x000fc60000010100 */
[----:B------:R-:W-:Y:S01]  /*35e0*/  FFMA.FTZ R163, R162, R76, R163 ;  /* 0x0000004ca2a37223 */ /* 0x000fe200000100a3 */
[----:B------:R-:W-:Y:S01]  /*35f0*/  FMUL.FTZ R161, R161, R161 ;  /* 0x000000a1a1a17220 */ /* 0x000fe20000410000 */
[----:B--2---:R-:W-:Y:S01]  /*3600*/  FADD.FTZ R77, R158, R77 ;  /* 0x0000004d9e4d7221 */ /* 0x004fe20000010000 */
[----:B------:R-:W-:Y:S01]  /*3610*/  IADD3 R158, R154, R157, RZ ;  /* 0x0000009d9a9e7210 */ /* 0x000fe20007ffe0ff */
[----:B-1----:R-:W-:Y:S01]  /*3620*/  FMUL.FTZ R76, R156, R163 ;  /* 0x000000a39c4c7220 */ /* 0x002fe20000410000 */
[----:B------:R-:W-:Y:S01]  /*3630*/  FMUL.FTZ R162, R161, R162 ;  /* 0x000000a2a1a27220 */ /* 0x000fe20000410000 */
[----:B------:R-:W-:Y:S02]  /*3640*/  I2FP.F32.S32 R161, R157 ;  /* 0x0000009d00a17245 */ /* 0x000fe40000201400 */
[----:B------:R-:W-:Y:S01]  /*3650*/  I2FP.F32.S32 R158, R158 ;  /* 0x0000009e009e7245 */ /* 0x000fe20000201400 */
[----:B------:R-:W-:Y:S02]  /*3660*/  FMUL.FTZ R162, R162, R159 ;  /* 0x0000009fa2a27220 */ /* 0x000fe40000410000 */
[----:B------:R-:W0:Y:S01]  /*3670*/  SHFL.DOWN PT, R159, R76, 0x1, 0x1f ;  /* 0x08201f004c9f7f89 */ /* 0x000e2200000e0000 */
[----:B------:R-:W1:Y:S01]  /*3680*/  MUFU.RCP R154, R158 ;  /* 0x0000009e009a7308 */ /* 0x000e620000001000 */
[----:B------:R-:W-:-:S05]  /*3690*/  FFMA.FTZ R156, R156, R162, R77 ;  /* 0x000000a29c9c7223 */ /* 0x000fca000001004d */
[----:B------:R-:W2:Y:S01]  /*36a0*/  SHFL.DOWN PT, R77, R156, 0x1, 0x1f ;  /* 0x08201f009c4d7f89 */ /* 0x000ea200000e0000 */
[----:B0-----:R-:W-:Y:S01]  /*36b0*/  FADD.FTZ R157, R76, -R159 ;  /* 0x8000009f4c9d7221 */ /* 0x001fe20000010000 */
[----:B------:R-:W-:-:S03]  /*36c0*/  FMUL.FTZ R162, R159, R161 ;  /* 0x000000a19fa27220 */ /* 0x000fc60000410000 */
[----:B------:R-:W-:Y:S01]  /*36d0*/  FMUL.FTZ R160, R157, R157 ;  /* 0x0000009d9da07220 */ /* 0x000fe20000410000 */
[----:B--2---:R-:W-:-:S03]  /*36e0*/  FADD.FTZ R77, R156, R77 ;  /* 0x0000004d9c4d7221 */ /* 0x004fc60000010000 */
[C---:B------:R-:W-:Y:S01]  /*36f0*/  FMUL.FTZ R160, R79.reuse, R160 ;  /* 0x000000a04fa07220 */ /* 0x040fe20000410000 */
[----:B------:R-:W-:-:S03]  /*3700*/  FFMA.FTZ R79, R79, R76, R162 ;  /* 0x0000004c4f4f7223 */ /* 0x000fc600000100a2 */
[----:B------:R-:W-:Y:S01]  /*3710*/  FMUL.FTZ R160, R160, R161 ;  /* 0x000000a1a0a07220 */ /* 0x000fe20000410000 */
[C---:B-1----:R-:W-:Y:S02]  /*3720*/  FMUL.FTZ R157, R154.reuse, R79 ;  /* 0x0000004f9a9d7220 */ /* 0x042fe40000410000 */
[----:B------:R-:W0:Y:S01]  /*3730*/  @!P2 LDC.64 R78, c[0x0][0x258] ;  /* 0x00009600ff4eab82 */ /* 0x000e220000000a00 */
[----:B------:R-:W-:-:S03]  /*3740*/  FFMA.FTZ R160, R154, R160, R77 ;  /* 0x000000a09aa07223 */ /* 0x000fc6000001004d */
[----:B------:R-:W1:Y:S04]  /*3750*/  SHFL.IDX PT, R157, R157, RZ, 0x1f ;  /* 0x00001fff9d9d7589 */ /* 0x000e6800000e0000 */
[----:B------:R-:W2:Y:S01]  /*3760*/  SHFL.IDX PT, R159, R160, RZ, 0x1f ;  /* 0x00001fffa09f7589 */ /* 0x000ea200000e0000 */
[----:B------:R-:W2:Y:S08]  /*3770*/  LDC R154, c[0x0][0x2d8] ;  /* 0x0000b600ff9a7b82 */ /* 0x000eb00000000800 */
[----:B------:R-:W3:Y:S01]  /*3780*/  @!P2 LDC.64 R76, c[0x0][0x250] ;  /* 0x00009400ff4cab82 */ /* 0x000ee20000000a00 */
[----:B-1----:R-:W-:Y:S01]  /*3790*/  FMUL.FTZ R156, R157, R157 ;  /* 0x0000009d9d9c7220 */ /* 0x002fe20000410000 */
[----:B--2---:R-:W-:-:S04]  /*37a0*/  FFMA.FTZ R154, R159, UR6, R154 ;  /* 0x000000069f9a7c23 */ /* 0x004fc8000801009a */
[----:B------:R-:W-:Y:S02]  /*37b0*/  FSEL R159, R156, RZ, !P3 ;  /* 0x000000ff9c9f7208 */ /* 0x000fe40005800000 */
[----:B------:R-:W-:-:S03]  /*37c0*/  SHF.R.S32.HI R156, RZ, 0x1f, R152 ;  /* 0x0000001fff9c7819 */ /* 0x000fc60000011498 */
[----:B------:R-:W-:Y:S01]  /*37d0*/  FADD.FTZ R154, R154, R159 ;  /* 0x0000009f9a9a7221 */ /* 0x000fe20000010000 */
[----:B---3--:R-:W-:-:S05]  /*37e0*/  @!P2 LEA R76, P3, R152, R76, 0x2 ;  /* 0x0000004c984ca211 */ /* 0x008fca00078610ff */
[----:B------:R-:W1:Y:S01]  /*37f0*/  MUFU.RSQ R154, R154 ;  /* 0x0000009a009a7308 */ /* 0x000e620000001400 */
[C---:B------:R-:W-:Y:S02]  /*3800*/  @!P2 LEA.HI.X R77, R152.reuse, R77, R156, 0x2, P3 ;  /* 0x0000004d984da211 */ /* 0x040fe400018f149c */
[----:B0-----:R-:W-:-:S03]  /*3810*/  @!P2 LEA R78, P3, R152, R78, 0x2 ;  /* 0x0000004e984ea211 */ /* 0x001fc600078610ff */
[----:B------:R0:W-:Y:S01]  /*3820*/  @!P2 STG.E desc[UR4][R76.64], R157 ;  /* 0x0000009d4c00a986 */ /* 0x0001e2000c101904 */
[----:B------:R-:W-:-:S05]  /*3830*/  @!P2 LEA.HI.X R79, R152, R79, R156, 0x2, P3 ;  /* 0x0000004f984fa211 */ /* 0x000fca00018f149c */
[----:B-1----:R0:W-:Y:S01]  /*3840*/  @!P2 STG.E desc[UR4][R78.64], R154 ;  /* 0x0000009a4e00a986 */ /* 0x0021e2000c101904 */
[----:B-----5:R-:W-:-:S13]  /*3850*/  ISETP.GE.AND P2, PT, R155, 0x1, PT ;  /* 0x000000019b00780c */ /* 0x020fda0003f46270 */
[----:B0-----:R-:W-:Y:S05]  /*3860*/  @!P2 BRA `(.L_x_9980) ;  /* 0x00000008004ca947 */ /* 0x001fea0003800000 */
        /* <DEDUP_REMOVED lines=23> */
[C---:B------:R-:W-:Y:S01]  /*39e0*/  FMUL.FTZ R161, R154.reuse, R161 ;  /* 0x000000a19aa17220 */ /* 0x040fe20000410000 */
        /* <DEDUP_REMOVED lines=18> */
.L_x_9982:
[----:B------:R-:W-:Y:S05]  /*3b10*/  BSYNC B1 ;  /* 0x0000000000017941 */ /* 0x000fea0003800000 */
.L_x_9981:
        /* <DEDUP_REMOVED lines=29> */
[C---:B0-----:R-:W-:Y:S01]  /*3cf0*/  IMAD.WIDE.U32 R156, R153.reuse, 0x10, R156 ;  /* 0x00000010999c7825 */ /* 0x041fe200078e009c */
[----:B------:R-:W-:-:S02]  /*3d00*/  IADD3 R153, R153, 0x80, RZ ;  /* 0x0000008099997810 */ /* 0x000fc40007ffe0ff */
[----:B------:R-:W-:Y:S02]  /*3d10*/  F2FP.BF16.F32.PACK_AB R77, R78, R77 ;  /* 0x0000004d4e4d723e */ /* 0x000fe400000010ff */
[----:B------:R-:W-:Y:S02]  /*3d20*/  F2FP.BF16.F32.PACK_AB R78, R158, R159 ;  /* 0x0000009f9e4e723e */ /* 0x000fe400000010ff */
[----:B------:R-:W-:-:S05]  /*3d30*/  F2FP.BF16.F32.PACK_AB R79, R160, R79 ;  /* 0x0000004fa04f723e */ /* 0x000fca00000010ff */
[----:B------:R1:W-:Y:S02]  /*3d40*/  STG.E.128 desc[UR4][R156.64], R76 ;  /* 0x0000004c9c007986 */ /* 0x0003e4000c101d04 */
.L_x_9984:
[----:B------:R-:W-:Y:S05]  /*3d50*/  BSYNC B1 ;  /* 0x0000000000017941 */ /* 0x000fea0003800000 */
.L_x_9983:
        /* <DEDUP_REMOVED lines=35> */
.L_x_9986:
[----:B------:R-:W-:Y:S05]  /*3f90*/  BSYNC B1 ;  /* 0x0000000000017941 */ /* 0x000fea0003800000 */
.L_x_9985:
        /* <DEDUP_REMOVED lines=29> */
[----:B0-----:R-:W-:Y:S01]  /*4170*/  IMAD.WIDE.U32 R156, R153, 0x10, R156 ;  /* 0x00000010999c7825 */ /* 0x001fe200078e009c */
[----:B------:R-:W-:-:S05]  /*4180*/  F2FP.BF16.F32.PACK_AB R76, R155, R154 ;  /* 0x0000009a9b4c723e */ /* 0x000fca00000010ff */
[----:B------:R3:W-:Y:S02]  /*4190*/  STG.E.128 desc[UR4][R156.64], R76 ;  /* 0x0000004c9c007986 */ /* 0x0007e4000c101d04 */
.L_x_9980:
[----:B------:R-:W-:Y:S05]  /*41a0*/  BSYNC B0 ;  /* 0x0000000000007941 */ /* 0x000fea0003800000 */
.L_x_9979:
[----:B------:R-:W-:Y:S02]  /*41b0*/  IADD3 R152, R152, UR8, RZ ;  /* 0x0000000898987c10 */ /* 0x000fe4000fffe0ff */
[----:B0123--:R-:W-:Y:S02]  /*41c0*/  SEL R78, RZ, 0x1, P5 ;  /* 0x00000001ff4e7807 */ /* 0x00ffe40002800000 */
[----:B------:R-:W-:-:S13]  /*41d0*/  ISETP.GE.AND P2, PT, R152, UR9, PT ;  /* 0x0000000998007c0c */ /* 0x000fda000bf46270 */
[----:B------:R-:W-:Y:S05]  /*41e0*/  @!P2 BRA `(.L_x_9987) ;  /* 0xffffffcc00a0a947 */ /* 0x000fea000383ffff */
[----:B------:R-:W-:Y:S05]  /*41f0*/  EXIT ;  /* 0x000000000000794d */ /* 0x000fea0003800000 */
.L_x_9978:
[----:B------:R-:W-:Y:S01]  /*4200*/  HFMA2.MMA R78, -RZ, RZ, 0, 5.9604644775390625e-08 ;  /* 0x00000001ff4e7435 */ /* 0x000fe200000001ff */
[----:B------:R-:W-:Y:S01]  /*4210*/  MOV R163, R77 ;  /* 0x0000004d00a37202 */ /* 0x000fe20000000f00 */
[----:B------:R-:W-:Y:S01]  /*4220*/  IMAD.MOV.U32 R157, RZ, RZ, 0x1f ;  /* 0x0000001fff9d7424 */ /* 0x000fe200078e00ff */
[----:B------:R-:W-:-:S08]  /*4230*/  MOV R156, 0xffffffff ;  /* 0xffffffff009c7802 */ /* 0x000fd00000000f00 */
[----:B---3-5:R-:W-:Y:S05]  /*4240*/  WARPSYNC.COLLECTIVE R156, `(.L_x_9988) ;  /* 0x000000009c087348 */ /* 0x028fea0003c00000 */
[----:B------:R0:W1:Y:S02]  /*4250*/  SHFL.BFLY P6, R162, R163, R78, R157 ;  /* 0x0c00004ea3a27389 */ /* 0x00006400000c009d */
[----:B01-3-5:R-:W-:Y:S01]  /*4260*/  ENDCOLLECTIVE ;  /* 0x000000000000791b */ /* 0x02bfe20003800000 */
.L_x_9988:
[----:B------:R-:W-:Y:S01]  /*4270*/  HFMA2.MMA R78, -RZ, RZ, 0, 1.1920928955078125e-07 ;  /* 0x00000002ff4e7435 */ /* 0x000fe200000001ff */
[----:B------:R-:W-:-:S05]  /*4280*/  MOV R76, R162 ;  /* 0x000000a2004c7202 */ /* 0x000fca0000000f00 */
[----:B------:R-:W-:-:S05]  /*4290*/  FADD.FTZ R158, R77, R76 ;  /* 0x0000004c4d9e7221 */ /* 0x000fca0000010000 */
[----:B------:R-:W-:-:S07]  /*42a0*/  MOV R163, R158 ;  /* 0x0000009e00a37202 */ /* 0x000fce0000000f00 */
[----:B------:R-:W-:Y:S05]  /*42b0*/  WARPSYNC.COLLECTIVE R156, `(.L_x_9989) ;  /* 0x000000009c087348 */ /* 0x000fea0003c00000 */
[----:B------:R0:W1:Y:S02]  /*42c0*/  SHFL.BFLY P6, R162, R163, R78, R157 ;  /* 0x0c00004ea3a27389 */ /* 0x00006400000c009d */
[----:B01----:R-:W-:Y:S01]  /*42d0*/  ENDCOLLECTIVE ;  /* 0x000000000000791b */ /* 0x003fe20003800000 */
.L_x_9989:
[----:B------:R-:W-:Y:S01]  /*42e0*/  HFMA2.MMA R78, -RZ, RZ, 0, 2.384185791015625e-07 ;  /* 0x00000004ff4e7435 */ /* 0x000fe200000001ff */
[----:B------:R-:W-:-:S05]  /*42f0*/  MOV R159, R162 ;  /* 0x000000a2009f7202 */ /* 0x000fca0000000f00 */
[----:B------:R-:W-:-:S04]  /*4300*/  FADD.FTZ R159, R158, R159 ;  /* 0x0000009f9e9f7221 */ /* 0x000fc80000010000 */
[----:B------:R-:W-:-:S07]  /*4310*/  IMAD.MOV.U32 R163, RZ, RZ, R159 ;  /* 0x000000ffffa37224 */ /* 0x000fce00078e009f */
[----:B------:R-:W-:Y:S05]  /*4320*/  WARPSYNC.COLLECTIVE R156, `(.L_x_9990) ;  /* 0x000000009c087348 */ /* 0x000fea0003c00000 */
[----:B------:R0:W1:Y:S02]  /*4330*/  SHFL.BFLY P6, R162, R163, R78, R157 ;  /* 0x0c00004ea3a27389 */ /* 0x00006400000c009d */
[----:B01----:R-:W-:Y:S01]  /*4340*/  ENDCOLLECTIVE ;  /* 0x000000000000791b */ /* 0x003fe20003800000 */
.L_x_9990:
[----:B------:R-:W-:Y:S01]  /*4350*/  HFMA2.MMA R78, -RZ, RZ, 0, 4.76837158203125e-07 ;  /* 0x00000008ff4e7435 */ /* 0x000fe200000001ff */
[----:B------:R-:W-:-:S05]  /*4360*/  MOV R76, R162 ;  /* 0x000000a2004c7202 */ /* 0x000fca0000000f00 */
[----:B------:R-:W-:-:S05]  /*4370*/  FADD.FTZ R160, R159, R76 ;  /* 0x0000004c9fa07221 */ /* 0x000fca0000010000 */
[----:B------:R-:W-:-:S07]  /*4380*/  MOV R163, R160 ;  /* 0x000000a000a37202 */ /* 0x000fce0000000f00 */
[----:B------:R-:W-:Y:S05]  /*4390*/  WARPSYNC.COLLECTIVE R156, `(.L_x_9991) ;  /* 0x000000009c087348 */ /* 0x000fea0003c00000 */
[----:B------:R0:W1:Y:S02]  /*43a0*/  SHFL.BFLY P6, R162, R163, R78, R157 ;  /* 0x0c00004ea3a27389 */ /* 0x00006400000c009d */
[----:B01----:R-:W-:Y:S01]  /*43b0*/  ENDCOLLECTIVE ;  /* 0x000000000000791b */ /* 0x003fe20003800000 */
.L_x_9991:
[----:B------:R-:W-:Y:S01]  /*43c0*/  HFMA2.MMA R78, -RZ, RZ, 0, 9.5367431640625e-07 ;  /* 0x00000010ff4e7435 */ /* 0x000fe200000001ff */
[----:B------:R-:W-:-:S05]  /*43d0*/  MOV R161, R162 ;  /* 0x000000a200a17202 */ /* 0x000fca0000000f00 */
[----:B------:R-:W-:-:S04]  /*43e0*/  FADD.FTZ R161, R160, R161 ;  /* 0x000000a1a0a17221 */ /* 0x000fc80000010000 */
[----:B------:R-:W-:-:S07]  /*43f0*/  IMAD.MOV.U32 R163, RZ, RZ, R161 ;  /* 0x000000ffffa37224 */ /* 0x000fce00078e00a1 */
[----:B------:R-:W-:Y:S05]  /*4400*/  WARPSYNC.COLLECTIVE R156, `(.L_x_9992) ;  /* 0x000000009c087348 */ /* 0x000fea0003c00000 */
[----:B------:R0:W1:Y:S02]  /*4410*/  SHFL.BFLY P6, R162, R163, R78, R157 ;  /* 0x0c00004ea3a27389 */ /* 0x00006400000c009d */
[----:B01----:R-:W-:Y:S01]  /*4420*/  ENDCOLLECTIVE ;  /* 0x000000000000791b */ /* 0x003fe20003800000 */
.L_x_9992:
        /* <DEDUP_REMOVED lines=74> */
.L_x_9993:
[----:B------:R-:W-:Y:S01]  /*48d0*/  HFMA2.MMA R78, -RZ, RZ, 0, 1.1920928955078125e-07 ;  /* 0x00000002ff4e7435 */ /* 0x000fe200000001ff */
[----:B------:R-:W-:-:S04]  /*48e0*/  IMAD.MOV.U32 R158, RZ, RZ, R162 ;  /* 0x000000ffff9e7224 */ /* 0x000fc800078e00a2 */
[----:B------:R-:W-:-:S05]  /*48f0*/  FADD.FTZ R158, R77, R158 ;  /* 0x0000009e4d9e7221 */ /* 0x000fca0000010000 */
[----:B------:R-:W-:-:S07]  /*4900*/  MOV R163, R158 ;  /* 0x0000009e00a37202 */ /* 0x000fce0000000f00 */
[----:B------:R-:W-:Y:S05]  /*4910*/  WARPSYNC.COLLECTIVE R156, `(.L_x_9994) ;  /* 0x000000009c087348 */ /* 0x000fea0003c00000 */
[----:B------:R0:W1:Y:S02]  /*4920*/  SHFL.BFLY P6, R162, R163, R78, R157 ;  /* 0x0c00004ea3a27389 */ /* 0x00006400000c009d */
[----:B01----:R-:W-:Y:S01]  /*4930*/  ENDCOLLECTIVE ;  /* 0x000000000000791b */ /* 0x003fe20003800000 */
.L_x_9994:
[----:B------:R-:W-:Y:S01]  /*4940*/  HFMA2.MMA R78, -RZ, RZ, 0, 2.384185791015625e-07 ;  /* 0x00000004ff4e7435 */ /* 0x000fe200000001ff */
[----:B------:R-:W-:-:S05]  /*4950*/  MOV R159, R162 ;  /* 0x000000a2009f7202 */ /* 0x000fca0000000f00 */
[----:B------:R-:W-:-:S05]  /*4960*/  FADD.FTZ R159, R158, R159 ;  /* 0x0000009f9e9f7221 */ /* 0x000fca0000010000 */
[----:B------:R-:W-:-:S07]  /*4970*/  MOV R163, R159 ;  /* 0x0000009f00a37202 */ /* 0x000fce0000000f00 */
[----:B------:R-:W-:Y:S05]  /*4980*/  WARPSYNC.COLLECTIVE R156, `(.L_x_9995) ;  /* 0x000000009c087348 */ /* 0x000fea0003c00000 */
[----:B------:R0:W1:Y:S02]  /*4990*/  SHFL.BFLY P6, R162, R163, R78, R157 ;  /* 0x0c00004ea3a27389 */ /* 0x00006400000c009d */
[----:B01----:R-:W-:Y:S01]  /*49a0*/  ENDCOLLECTIVE ;  /* 0x000000000000791b */ /* 0x003fe20003800000 */
.L_x_9995:
[----:B------:R-:W-:Y:S01]  /*49b0*/  HFMA2.MMA R78, -RZ, RZ, 0, 4.76837158203125e-07 ;  /* 0x00000008ff4e7435 */ /* 0x000fe200000001ff */
[----:B------:R-:W-:-:S04]  /*49c0*/  IMAD.MOV.U32 R160, RZ, RZ, R162 ;  /* 0x000000ffffa07224 */ /* 0x000fc800078e00a2 */
[----:B------:R-:W-:-:S05]  /*49d0*/  FADD.FTZ R160, R159, R160 ;  /* 0x000000a09fa07221 */ /* 0x000fca0000010000 */
[----:B------:R-:W-:-:S07]  /*49e0*/  MOV R163, R160 ;  /* 0x000000a000a37202 */ /* 0x000fce0000000f00 */
[----:B------:R-:W-:Y:S05]  /*49f0*/  WARPSYNC.COLLECTIVE R156, `(.L_x_9996) ;  /* 0x000000009c087348 */ /* 0x000fea0003c00000 */
[----:B------:R0:W1:Y:S02]  /*4a00*/  SHFL.BFLY P6, R162, R163, R78, R157 ;  /* 0x0c00004ea3a27389 */ /* 0x00006400000c009d */
[----:B01----:R-:W-:Y:S01]  /*4a10*/  ENDCOLLECTIVE ;  /* 0x000000000000791b */ /* 0x003fe20003800000 */
.L_x_9996:
[----:B------:R-:W-:Y:S01]  /*4a20*/  HFMA2.MMA R78, -RZ, RZ, 0, 9.5367431640625e-07 ;  /* 0x00000010ff4e7435 */ /* 0x000fe200000001ff */
[----:B------:R-:W-:-:S05]  /*4a30*/  MOV R161, R162 ;  /* 0x000000a200a17202 */ /* 0x000fca0000000f00 */
[----:B------:R-:W-:-:S05]  /*4a40*/  FADD.FTZ R161, R160, R161 ;  /* 0x000000a1a0a17221 */ /* 0x000fca0000010000 */
[----:B------:R-:W-:-:S07]  /*4a50*/  MOV R163, R161 ;  /* 0x000000a100a37202 */ /* 0x000fce0000000f00 */
[----:B------:R-:W-:Y:S05]  /*4a60*/  WARPSYNC.COLLECTIVE R156, `(.L_x_9997) ;  /* 0x000000009c087348 */ /* 0x000fea0003c00000 */
[----:B------:R0:W1:Y:S02]  /*4a70*/  SHFL.BFLY P6, R162, R163, R78, R157 ;  /* 0x0c00004ea3a27389 */ /* 0x00006400000c009d */
[----:B01----:R-:W-:Y:S01]  /*4a80*/  ENDCOLLECTIVE ;  /* 0x000000000000791b */ /* 0x003fe20003800000 */
.L_x_9997:
[----:B------:R-:W-:Y:S05]  /*4a90*/  BRA `(.L_x_9998) ;  /* 0xffffffe800407947 */ /* 0x000fea000383ffff */
.L_x_9999:
        /* <DEDUP_REMOVED lines=14> */
.L_x_30238:


//--------------------- .text._ZN10layer_norm13ln_fwd_kernelINS_13Kernel_traitsI13__nv_bfloat16S2_fS2_fjLj4096ELj1ELj1ELj4ELj16ENS_18Kernel_traits_baseILj4096ES2_S2_fS2_fjLj128EEEEELb0ELb1ELb1ELb1EEEvNS_9FwdParamsE --------------------------
	.section	.text._ZN10layer_norm13ln_fwd_kernelINS_13Kernel_traitsI13__nv_bfloat16S2_fS2_fjLj4096ELj1ELj1ELj4ELj16ENS_18Kernel_traits_baseILj4096ES2_S2_fS2_fjLj128EEEEELb0ELb1ELb1ELb1EEEvNS_9FwdParamsE,"ax",@progbits
	.align	128
        .global         _ZN10layer_norm13ln_fwd_kernelINS_13Kernel_traitsI13__nv_bfloat16S2_fS2_fjLj4096ELj1ELj1ELj4ELj16ENS_18Kernel_traits_baseILj4096ES2_S2_fS2_fjLj128EEEEELb0ELb1ELb1ELb1EEEvNS_9FwdParamsE
        .type           _ZN10layer_norm13ln_fwd_kernelINS_13Kernel_traitsI13__nv_bfloat16S2_fS2_fjLj4096ELj1ELj1ELj4ELj16ENS_18Kernel_traits_baseILj4096ES2_S2_fS2_fjLj128EEEEELb0ELb1ELb1ELb1EEEvNS_9FwdParamsE,@function
        .size           _ZN10layer_norm13ln_fwd_kernelINS_13Kernel_traitsI13__nv_bfloat16S2_fS2_fjLj4096ELj1ELj1ELj4ELj16ENS_18Kernel_traits_baseILj4096ES2_S2_fS2_fjLj128EEEEELb0ELb1ELb1ELb1EEEvNS_9FwdParamsE,(.L_x_30239 - _ZN10layer_norm13ln_fwd_kernelINS_13Kernel_traitsI13__nv_bfloat16S2_fS2_fjLj4096ELj1ELj1ELj4ELj16ENS_18Kernel_traits_baseILj4096ES2_S2_fS2_fjLj128EEEEELb0ELb1ELb1ELb1EEEvNS_9FwdParamsE)
        .other          _ZN10layer_norm13ln_fwd_kernelINS_13Kernel_traitsI13__nv_bfloat16S2_fS2_fjLj4096ELj1ELj1ELj4ELj16ENS_18Kernel_traits_baseILj4096ES2_S2_fS2_fjLj128EEEEELb0ELb1ELb1ELb1EEEvNS_9FwdParamsE,@"STO_CUDA_ENTRY STV_DEFAULT"
_ZN10layer_norm13ln_fwd_kernelINS_13Kernel_traitsI13__nv_bfloat16S2_fS2_fjLj4096ELj1ELj1ELj4ELj16ENS_18Kernel_traits_baseILj4096ES2_S2_fS2_fjLj128EEEEELb0ELb1ELb1ELb1EEEvNS_9FwdParamsE:
.text._ZN10layer_norm13ln_fwd_kernelINS_13Kernel_traitsI13__nv_bfloat16S2_fS2_fjLj4096ELj1ELj1ELj4ELj16ENS_18Kernel_traits_baseILj4096ES2_S2_fS2_fjLj128EEEEELb0ELb1ELb1ELb1EEEvNS_9FwdParamsE:
        /* <DEDUP_REMOVED lines=47> */
[----:B------:R-:W-:Y:S02]  /*02f0*/  PRMT R111, R26, 0x7632, R111 ;  /* 0x000076321a6f7816 */ /* 0x000fe4000000006f */
[----:B------:R-:W-:Y:S02]  /*0300*/  SHF.L.U32 R150, R150, 0x2, RZ ;  /* 0x0000000296967819 */ /* 0x000fe400000006ff */
[----:B------:R-:W-:Y:S01]  /*0310*/  SHF.R.U32.HI R149, RZ, 0x5, R78 ;  /* 0x00000005ff957819 */ /* 0x000fe2000001164e */
[----:B------:R-:W-:Y:S01]  /*0320*/  HFMA2.MMA R106, -RZ, RZ, 0, 5.9604644775390625e-08 ;  /* 0x00000001ff6a7435 */ /* 0x000fe200000001ff */
[----:B------:R-:W-:Y:S01]  /*0330*/  PRMT R110, R27, 0x7632, R110 ;  /* 0x000076321b6e7816 */ /* 0x000fe2000000006e */
[----:B------:R-:W-:Y:S01]  /*0340*/  ULDC.64 UR8, c[0x0][0x210] ;  /* 0x0000840000087ab9 */ /* 0x000fe20000000a00 */
[----:B------:R-:W-:-:S02]  /*0350*/  PRMT R109, R56, 0x7632, R109 ;  /* 0x00007632386d7816 */ /* 0x000fc4000000006d */
[----:B------:R-:W-:Y:S02]  /*0360*/  PRMT R108, R57, 0x7632, R108 ;  /* 0x00007632396c7816 */ /* 0x000fe4000000006c */
[----:B------:R-:W-:Y:S02]  /*0370*/  PRMT R103, R58, 0x7632, R103 ;  /* 0x000076323a677816 */ /* 0x000fe40000000067 */
[----:B------:R-:W-:Y:S02]  /*0380*/  PRMT R102, R59, 0x7632, R102 ;  /* 0x000076323b667816 */ /* 0x000fe40000000066 */
[----:B------:R-:W-:Y:S02]  /*0390*/  PRMT R101, R16, 0x7632, R101 ;  /* 0x0000763210657816 */ /* 0x000fe40000000065 */
[C---:B------:R-:W-:Y:S02]  /*03a0*/  PRMT R100, R17.reuse, 0x7632, R100 ;  /* 0x0000763211647816 */ /* 0x040fe40000000064 */
[----:B------:R-:W-:-:S02]  /*03b0*/  SHF.L.U32 R23, R17, 0x10, RZ ;  /* 0x0000001011177819 */ /* 0x000fc400000006ff */
[C---:B------:R-:W-:Y:S02]  /*03c0*/  PRMT R99, R18.reuse, 0x7632, R99 ;  /* 0x0000763212637816 */ /* 0x040fe40000000063 */
[----:B------:R-:W-:Y:S02]  /*03d0*/  SHF.L.U32 R22, R18, 0x10, RZ ;  /* 0x0000001012167819 */ /* 0x000fe400000006ff */
[C---:B------:R-:W-:Y:S02]  /*03e0*/  PRMT R98, R19.reuse, 0x7632, R98 ;  /* 0x0000763213627816 */ /* 0x040fe40000000062 */
[----:B0-----:R-:W-:Y:S02]  /*03f0*/  SHF.L.U32 R21, R19, 0x10, RZ ;  /* 0x0000001013157819 */ /* 0x001fe400000006ff */
        /* <DEDUP_REMOVED lines=39> */
[----:B------:R-:W-:Y:S02]  /*0670*/  PRMT R120, R52, 0x7632, R120 ;  /* 0x0000763234787816 */ /* 0x000fe40000000078 */
[----:B---3--:R-:W-:Y:S02]  /*0680*/  PRMT R146, R8, 0x7632, R146 ;  /* 0x0000763208927816 */ /* 0x008fe40000000092 */
[----:B------:R-:W-:Y:S02]  /*0690*/  PRMT R145, R9, 0x7632, R145 ;  /* 0x0000763209917816 */ /* 0x000fe40000000091 */
[----:B------:R-:W-:Y:S02]  /*06a0*/  PRMT R144, R10, 0x7632, R144 ;  /* 0x000076320a907816 */ /* 0x000fe40000000090 */
[----:B------:R-:W-:Y:S02]  /*06b0*/  PRMT R115, R11, 0x7632, R115 ;  /* 0x000076320b737816 */ /* 0x000fe40000000073 */
[----:B----4-:R-:W-:-:S02]  /*06c0*/  PRMT R116, R4, 0x7632, R116 ;  /* 0x0000763204747816 */ /* 0x010fc40000000074 */
        /* <DEDUP_REMOVED lines=26> */
[----:B------:R-:W-:Y:S02]  /*0870*/  SHF.L.U32 R14, R10, 0x10, RZ ;  /* 0x000000100a0e7819 */ /* 0x000fe400000006ff */
        /* <DEDUP_REMOVED lines=61> */
[----:B------:R-:W-:-:S07]  /*0c50*/  SHF.L.U32 R143, R143, 0x10, RZ ;  /* 0x000000108f8f7819 */ /* 0x000fce00000006ff */
.L_x_10067:
[----:B0-----:R-:W0:Y:S08]  /*0c60*/  LDC.64 R72, c[0x0][0x230] ;  /* 0x00008c00ff487b82 */ /* 0x001e300000000a00 */
[----:B------:R-:W1:Y:S08]  /*0c70*/  LDC.64 R44, c[0x0][0x280] ;  /* 0x0000a000ff2c7b82 */ /* 0x000e700000000a00 */
[----:B------:R-:W2:Y:S01]  /*0c80*/  LDC R153, c[0x0][0x218] ;  /* 0x00008600ff997b82 */ /* 0x000ea20000000800 */
[----:B0-----:R-:W-:-:S07]  /*0c90*/  ISETP.NE.U32.AND P0, PT, R72, RZ, PT ;  /* 0x000000ff4800720c */ /* 0x001fce0003f05070 */
[----:B------:R-:W0:Y:S01]  /*0ca0*/  LDC.64 R104, c[0x0][0x238] ;  /* 0x00008e00ff687b82 */ /* 0x000e220000000a00 */
[----:B------:R-:W-:Y:S01]  /*0cb0*/  ISETP.NE.AND.EX P0, PT, R73, RZ, PT, P0 ;  /* 0x000000ff4900720c */ /* 0x000fe20003f05300 */
[----:B-1----:R-:W-:-:S06]  /*0cc0*/  IMAD.WIDE R48, R148, 0x4, R44 ;  /* 0x0000000494307825 */ /* 0x002fcc00078e022c */
[----:B------:R-:W3:Y:S01]  /*0cd0*/  LDG.E R49, desc[UR4][R48.64] ;  /* 0x0000000430317981 */ /* 0x000ee2000c1e1900 */
[----:B--2---:R-:W-:-:S05]  /*0ce0*/  IMAD R44, R148, R153, RZ ;  /* 0x00000099942c7224 */ /* 0x004fca00078e02ff */
        /* <DEDUP_REMOVED lines=8> */
[----:B------:R-:W3:Y:S01]  /*0d70*/  @P0 LDG.E.128 R36, desc[UR4][R46.64+0x10] ;  /* 0x000010042e240981 */ /* 0x000ee2000c1e1d00 */
[----:B----4-:R-:W-:-:S05]  /*0d80*/  IMAD.WIDE R44, R148, 0x4, R44 ;  /* 0x00000004942c7825 */ /* 0x010fca00078e022c */
[----:B-----5:R1:W5:Y:S01]  /*0d90*/  LDG.E R154, desc[UR4][R44.64] ;  /* 0x000000042c9a7981 */ /* 0x020362000c1e1900 */
[----:B------:R-:W-:Y:S02]  /*0da0*/  MOV R74, RZ ;  /* 0x000000ff004a7202 */ /* 0x000fe40000000f00 */
[C---:B------:R-:W-:Y:S01]  /*0db0*/  IADD3 R63, R75.reuse, 0x80, RZ ;  /* 0x000000804b3f7810 */ /* 0x040fe20007ffe0ff */
[----:B------:R-:W-:Y:S01]  /*0dc0*/  BSSY B0, `(.L_x_10000) ;  /* 0x000002a000007945 */ /* 0x000fe20003800000 */
[----:B0-----:R-:W-:-:S04]  /*0dd0*/  IMAD.WIDE.U32 R54, R75, 0x20, R104 ;  /* 0x000000204b367825 */ /* 0x001fc800078e0068 */
[----:B--2---:R-:W-:Y:S01]  /*0de0*/  @P0 IMAD.WIDE.U32 R52, R63, 0x20, R52 ;  /* 0x000000203f340825 */ /* 0x004fe200078e0034 */
[C---:B---3--:R-:W-:Y:S02]  /*0df0*/  ISETP.GE.AND P5, PT, R49.reuse, 0x1, PT ;  /* 0x000000013100780c */ /* 0x048fe40003fa6270 */
[----:B------:R-:W-:-:S11]  /*0e00*/  ISETP.GT.AND P6, PT, R49, RZ, PT ;  /* 0x000000ff3100720c */ /* 0x000fd60003fc4270 */
[----:B-1----:R-:W0:Y:S01]  /*0e10*/  @P5 LDC.64 R44, c[0x0][0x220] ;  /* 0x00008800ff2c5b82 */ /* 0x002e220000000a00 */
[----:B------:R-:W-:Y:S02]  /*0e20*/  @P5 IADD3 R48, R49, -0x1, RZ ;  /* 0xffffffff31305810 */ /* 0x000fe40007ffe0ff */
        /* <DEDUP_REMOVED lines=10> */
[----:B------:R-:W-:Y:S02]  /*0ed0*/  @!P6 FSEL R49, R33, RZ, P1 ;  /* 0x000000ff2131e208 */ /* 0x000fe40000800000 */
[----:B------:R-:W-:Y:S01]  /*0ee0*/  @!P6 FSEL R50, R34, RZ, P3 ;  /* 0x000000ff2232e208 */ /* 0x000fe20001800000 */
[----:B0-----:R-:W-:Y:S01]  /*0ef0*/  @P5 IMAD.WIDE.U32 R44, R74, 0x10, R44 ;  /* 0x000000104a2c5825 */ /* 0x001fe200078e002c */
[----:B------:R-:W-:-:S02]  /*0f00*/  @!P6 ISETP.NE.U32.AND P1, PT, R72, RZ, PT ;  /* 0x000000ff4800e20c */ /* 0x000fc40003f25070 */
[C---:B------:R-:W-:Y:S02]  /*0f10*/  @!P6 ISETP.NE.U32.AND P3, PT, R72.reuse, RZ, PT ;  /* 0x000000ff4800e20c */ /* 0x040fe40003f65070 */
[C---:B------:R-:W-:Y:S01]  /*0f20*/  @!P6 ISETP.NE.AND.EX P1, PT, R73.reuse, RZ, PT, P1 ;  /* 0x000000ff4900e20c */ /* 0x040fe20003f25310 */
[----:B------:R0:W5:Y:S01]  /*0f30*/  @P5 LDG.E.128 R40, desc[UR4][R44.64] ;  /* 0x000000042c285981 */ /* 0x000162000c1e1d00 */
[----:B------:R-:W-:Y:S02]  /*0f40*/  @!P6 ISETP.NE.AND.EX P3, PT, R73, RZ, PT, P3 ;  /* 0x000000ff4900e20c */ /* 0x000fe40003f65330 */
[----:B------:R-:W-:Y:S02]  /*0f50*/  @!P6 FSEL R51, R35, RZ, P2 ;  /* 0x000000ff2333e208 */ /* 0x000fe40001000000 */
[----:B------:R-:W-:-:S04]  /*0f60*/  @!P6 ISETP.NE.U32.AND P2, PT, R72, RZ, PT ;  /* 0x000000ff4800e20c */ /* 0x000fc80003f45070 */
[----:B------:R-:W-:Y:S02]  /*0f70*/  @!P6 ISETP.NE.AND.EX P2, PT, R73, RZ, PT, P2 ;  /* 0x000000ff4900e20c */ /* 0x000fe40003f45320 */
[----:B0-----:R-:W-:Y:S02]  /*0f80*/  @!P6 FSEL R44, R36, RZ, P1 ;  /* 0x000000ff242ce208 */ /* 0x001fe40000800000 */
[----:B------:R-:W-:Y:S02]  /*0f90*/  @!P6 FSEL R45, R37, RZ, P3 ;  /* 0x000000ff252de208 */ /* 0x000fe40001800000 */
[C---:B------:R-:W-:Y:S02]  /*0fa0*/  @!P6 ISETP.NE.U32.AND P1, PT, R72.reuse, RZ, PT ;  /* 0x000000ff4800e20c */ /* 0x040fe40003f25070 */
[----:B------:R-:W-:Y:S02]  /*0fb0*/  @!P6 ISETP.NE.U32.AND P3, PT, R72, RZ, PT ;  /* 0x000000ff4800e20c */ /* 0x000fe40003f65070 */
[----:B------:R-:W-:-:S02]  /*0fc0*/  @!P6 ISETP.NE.AND.EX P1, PT, R73, RZ, PT, P1 ;  /* 0x000000ff4900e20c */ /* 0x000fc40003f25310 */
[----:B------:R-:W-:Y:S02]  /*0fd0*/  @!P6 ISETP.NE.AND.EX P3, PT, R73, RZ, PT, P3 ;  /* 0x000000ff4900e20c */ /* 0x000fe40003f65330 */
[----:B------:R-:W-:Y:S02]  /*0fe0*/  @!P6 FSEL R46, R38, RZ, P1 ;  /* 0x000000ff262ee208 */ /* 0x000fe40000800000 */
[----:B------:R-:W-:Y:S02]  /*0ff0*/  @!P6 FSEL R47, R39, RZ, P3 ;  /* 0x000000ff272fe208 */ /* 0x000fe40001800000 */
[----:B------:R-:W-:Y:S01]  /*1000*/  @!P6 FSEL R48, R32, RZ, P2 ;  /* 0x000000ff2030e208 */ /* 0x000fe20001000000 */
[----:B------:R-:W-:Y:S06]  /*1010*/  @!P6 BRA `(.L_x_10001) ;  /* 0x000000000010e947 */ /* 0x000fec0003800000 */
[----:B-----5:R-:W-:-:S05]  /*1020*/  SHF.L.U32 R48, R40, 0x10, RZ ;  /* 0x0000001028307819 */ /* 0x020fca00000006ff */
[----:B------:R-:W-:-:S04]  /*1030*/  FMUL.FTZ R57, R48, UR7 ;  /* 0x0000000730397c20 */ /* 0x000fc80008410000 */
[----:B------:R-:W-:-:S04]  /*1040*/  FMUL.FTZ R48, R16, R57 ;  /* 0x0000003910307220 */ /* 0x000fc80000410000 */
[----:B------:R-:W-:-:S07]  /*1050*/  @P0 FADD.FTZ R48, R32, R48 ;  /* 0x0000003020300221 */ /* 0x000fce0000010000 */
.L_x_10001:
[----:B------:R-:W-:Y:S05]  /*1060*/  BSYNC B0 ;  /* 0x0000000000007941 */ /* 0x000fea0003800000 */
.L_x_10000:
[----:B------:R-:W-:Y:S04]  /*1070*/  BSSY B0, `(.L_x_10002) ;  /* 0x0000007000007945 */ /* 0x000fe80003800000 */
[----:B------:R-:W-:Y:S05]  /*1080*/  @!P6 BRA `(.L_x_10003) ;  /* 0x000000000014e947 */ /* 0x000fea0003800000 */
[----:B-----5:R-:W-:-:S04]  /*1090*/  PRMT R49, R40, 0x7632, R49 ;  /* 0x0000763228317816 */ /* 0x020fc80000000031 */
[----:B------:R-:W-:-:S05]  /*10a0*/  SHF.L.U32 R49, R49, 0x10, RZ ;  /* 0x0000001031317819 */ /* 0x000fca00000006ff */
[----:B------:R-:W-:-:S04]  /*10b0*/  FMUL.FTZ R49, R49, UR7 ;  /* 0x0000000731317c20 */ /* 0x000fc80008410000 */
[----:B------:R-:W-:-:S04]  /*10c0*/  FMUL.FTZ R49, R146, R49 ;  /* 0x0000003192317220 */ /* 0x000fc80000410000 */
[----:B------:R-:W-:-:S07]  /*10d0*/  @P0 FADD.FTZ R49, R33, R49 ;  /* 0x0000003121310221 */ /* 0x000fce0000010000 */
.L_x_10003:
[----:B------:R-:W-:Y:S05]  /*10e0*/  BSYNC B0 ;  /* 0x0000000000007941 */ /* 0x000fea0003800000 */
.L_x_10002:
[----:B------:R-:W-:Y:S04]  /*10f0*/  BSSY B0, `(.L_x_10004) ;  /* 0x0000006000007945 */ /* 0x000fe80003800000 */
[----:B------:R-:W-:Y:S05]  /*1100*/  @!P6 BRA `(.L_x_10005) ;  /* 0x000000000010e947 */ /* 0x000fea0003800000 */
[----:B-----5:R-:W-:-:S05]  /*1110*/  SHF.L.U32 R50, R41, 0x10, RZ ;  /* 0x0000001029327819 */ /* 0x020fca00000006ff */
[----:B------:R-:W-:-:S04]  /*1120*/  FMUL.FTZ R50, R50, UR7 ;  /* 0x0000000732327c20 */ /* 0x000fc80008410000 */
[----:B------:R-:W-:-:S04]  /*1130*/  FMUL.FTZ R50, R15, R50 ;  /* 0x000000320f327220 */ /* 0x000fc80000410000 */
[----:B------:R-:W-:-:S07]  /*1140*/  @P0 FADD.FTZ R50, R34, R50 ;  /* 0x0000003222320221 */ /* 0x000fce0000010000 */
.L_x_10005:
[----:B------:R-:W-:Y:S05]  /*1150*/  BSYNC B0 ;  /* 0x0000000000007941 */ /* 0x000fea0003800000 */
.L_x_10004:
[----:B------:R-:W-:Y:S04]  /*1160*/  BSSY B0, `(.L_x_10006) ;  /* 0x0000007000007945 */ /* 0x000fe80003800000 */
[----:B------:R-:W-:Y:S05]  /*1170*/  @!P6 BRA `(.L_x_10007) ;  /* 0x000000000014e947 */ /* 0x000fea0003800000 */
[----:B-----5:R-:W-:-:S04]  /*1180*/  PRMT R51, R41, 0x7632, R51 ;  /* 0x0000763229337816 */ /* 0x020fc80000000033 */
[----:B------:R-:W-:-:S05]  /*1190*/  SHF.L.U32 R51, R51, 0x10, RZ ;  /* 0x0000001033337819 */ /* 0x000fca00000006ff */
[----:B------:R-:W-:-:S04]  /*11a0*/  FMUL.FTZ R56, R51, UR7 ;  /* 0x0000000733387c20 */ /* 0x000fc80008410000 */
[----:B------:R-:W-:-:S04]  /*11b0*/  FMUL.FTZ R51, R145, R56 ;  /* 0x0000003891337220 */ /* 0x000fc80000410000 */
[----:B------:R-:W-:-:S07]  /*11c0*/  @P0 FADD.FTZ R51, R35, R51 ;  /* 0x0000003323330221 */ /* 0x000fce0000010000 */
.L_x_10007:
[----:B------:R-:W-:Y:S05]  /*11d0*/  BSYNC B0 ;  /* 0x0000000000007941 */ /* 0x000fea0003800000 */
.L_x_10006:
[----:B------:R-:W-:Y:S04]  /*11e0*/  BSSY B0, `(.L_x_10008) ;  /* 0x0000006000007945 */ /* 0x000fe80003800000 */
[----:B------:R-:W-:Y:S05]  /*11f0*/  @!P6 BRA `(.L_x_10009) ;  /* 0x000000000010e947 */ /* 0x000fea0003800000 */
[----:B-----5:R-:W-:-:S05]  /*1200*/  SHF.L.U32 R44, R42, 0x10, RZ ;  /* 0x000000102a2c7819 */ /* 0x020fca00000006ff */
[----:B------:R-:W-:-:S04]  /*1210*/  FMUL.FTZ R57, R44, UR7 ;  /* 0x000000072c397c20 */ /* 0x000fc80008410000 */
[----:B------:R-:W-:-:S04]  /*1220*/  FMUL.FTZ R44, R14, R57 ;  /* 0x000000390e2c7220 */ /* 0x000fc80000410000 */
[----:B------:R-:W-:-:S07]  /*1230*/  @P0 FADD.FTZ R44, R36, R44 ;  /* 0x0000002c242c0221 */ /* 0x000fce0000010000 */
.L_x_10009:
[----:B------:R-:W-:Y:S05]  /*1240*/  BSYNC B0 ;  /* 0x0000000000007941 */ /* 0x000fea0003800000 */
.L_x_10008:
[----:B------:R-:W-:Y:S04]  /*1250*/  BSSY B0, `(.L_x_10010) ;  /* 0x0000007000007945 */ /* 0x000fe80003800000 */
[----:B------:R-:W-:Y:S05]  /*1260*/  @!P6 BRA `(.L_x_10011) ;  /* 0x000000000014e947 */ /* 0x000fea0003800000 */
[----:B-----5:R-:W-:-:S04]  /*1270*/  PRMT R45, R42, 0x7632, R45 ;  /* 0x000076322a2d7816 */ /* 0x020fc8000000002d */
[----:B------:R-:W-:-:S05]  /*1280*/  SHF.L.U32 R45, R45, 0x10, RZ ;  /* 0x000000102d2d7819 */ /* 0x000fca00000006ff */
[----:B------:R-:W-:-:S04]  /*1290*/  FMUL.FTZ R45, R45, UR7 ;  /* 0x000000072d2d7c20 */ /* 0x000fc80008410000 */
[----:B------:R-:W-:-:S04]  /*12a0*/  FMUL.FTZ R45, R144, R45 ;  /* 0x0000002d902d7220 */ /* 0x000fc80000410000 */
[----:B------:R-:W-:-:S07]  /*12b0*/  @P0 FADD.FTZ R45, R37, R45 ;  /* 0x0000002d252d0221 */ /* 0x000fce0000010000 */
.L_x_10011:
[----:B------:R-:W-:Y:S05]  /*12c0*/  BSYNC B0 ;  /* 0x0000000000007941 */ /* 0x000fea0003800000 */
.L_x_10010:
[----:B------:R-:W-:Y:S04]  /*12d0*/  BSSY B0, `(.L_x_10012) ;  /* 0x0000006000007945 */ /* 0x000fe80003800000 */
[----:B------:R-:W-:Y:S05]  /*12e0*/  @!P6 BRA `(.L_x_10013) ;  /* 0x000000000010e947 */ /* 0x000fea0003800000 */
[----:B-----5:R-:W-:-:S05]  /*12f0*/  SHF.L.U32 R46, R43, 0x10, RZ ;  /* 0x000000102b2e7819 */ /* 0x020fca00000006ff */
[----:B------:R-:W-:-:S04]  /*1300*/  FMUL.FTZ R46, R46, UR7 ;  /* 0x000000072e2e7c20 */ /* 0x000fc80008410000 */
[----:B------:R-:W-:-:S04]  /*1310*/  FMUL.FTZ R46, R13, R46 ;  /* 0x0000002e0d2e7220 */ /* 0x000fc80000410000 */
[----:B------:R-:W-:-:S07]  /*1320*/  @P0 FADD.FTZ R46, R38, R46 ;  /* 0x0000002e262e0221 */ /* 0x000fce0000010000 */
.L_x_10013:
[----:B------:R-:W-:Y:S05]  /*1330*/  BSYNC B0 ;  /* 0x0000000000007941 */ /* 0x000fea0003800000 */
.L_x_10012:
[----:B------:R-:W-:Y:S04]  /*1340*/  BSSY B0, `(.L_x_10014) ;  /* 0x0000007000007945 */ /* 0x000fe80003800000 */
[----:B------:R-:W-:Y:S05]  /*1350*/  @!P6 BRA `(.L_x_10015) ;  /* 0x000000000014e947 */ /* 0x000fea0003800000 */
[----:B-----5:R-:W-:-:S04]  /*1360*/  PRMT R47, R43, 0x7632, R47 ;  /* 0x000076322b2f7816 */ /* 0x020fc8000000002f */
[----:B------:R-:W-:-:S05]  /*1370*/  SHF.L.U32 R47, R47, 0x10, RZ ;  /* 0x000000102f2f7819 */ /* 0x000fca00000006ff */
[----:B------:R-:W-:-:S04]  /*1380*/  FMUL.FTZ R56, R47, UR7 ;  /* 0x000000072f387c20 */ /* 0x000fc80008410000 */
[----:B------:R-:W-:-:S04]  /*1390*/  FMUL.FTZ R47, R115, R56 ;  /* 0x00000038732f7220 */ /* 0x000fc80000410000 */
[----:B------:R-:W-:-:S07]  /*13a0*/  @P0 FADD.FTZ R47, R39, R47 ;  /* 0x0000002f272f0221 */ /* 0x000fce0000010000 */
.L_x_10015:
[----:B------:R-:W-:Y:S05]  /*13b0*/  BSYNC B0 ;  /* 0x0000000000007941 */ /* 0x000fea0003800000 */
.L_x_10014:
[----:B------:R-:W-:Y:S04]  /*13c0*/  STG.E.128 desc[UR4][R54.64], R48 ;  /* 0x0000003036007986 */ /* 0x000fe8000c101d04 */
[----:B------:R0:W-:Y:S01]  /*13d0*/  STG.E.128 desc[UR4][R54.64+0x10], R44 ;  /* 0x0000102c36007986 */ /* 0x0001e2000c101d04 */
[C---:B------:R-:W-:Y:S01]  /*13e0*/  @!P6 ISETP.NE.U32.AND P2, PT, R72.reuse, RZ, PT ;  /* 0x000000ff4800e20c */ /* 0x040fe20003f45070 */
[----:B------:R-:W1:Y:S02]  /*13f0*/  @P0 LDC.64 R60, c[0x0][0x230] ;  /* 0x00008c00ff3c0b82 */ /* 0x000e640000000a00 */
[----:B------:R-:W2:Y:S04]  /*1400*/  @P0 LDG.E.128 R32, desc[UR4][R52.64] ;  /* 0x0000000434200981 */ /* 0x000ea8000c1e1d00 */
[----:B------:R3:W4:Y:S01]  /*1410*/  @P0 LDG.E.128 R36, desc[UR4][R52.64+0x10] ;  /* 0x0000100434240981 */ /* 0x000722000c1e1d00 */
[----:B------:R-:W-:-:S02]  /*1420*/  @!P6 ISETP.NE.U32.AND P3, PT, R72, RZ, PT ;  /* 0x000000ff4800e20c */ /* 0x000fc40003f65070 */
[----:B------:R-:W-:Y:S02]  /*1430*/  @P5 IADD3 R57, R74, 0x80, RZ ;  /* 0x000000804a395810 */ /* 0x000fe40007ffe0ff */
[C---:B------:R-:W-:Y:S02]  /*1440*/  @!P6 ISETP.NE.AND.EX P2, PT, R73.reuse, RZ, PT, P2 ;  /* 0x000000ff4900e20c */ /* 0x040fe40003f45320 */
[C---:B------:R-:W-:Y:S02]  /*1450*/  @!P6 ISETP.NE.AND.EX P3, PT, R73.reuse, RZ, PT, P3 ;  /* 0x000000ff4900e20c */ /* 0x040fe40003f65330 */
[----:B------:R-:W-:Y:S01]  /*1460*/  @!P6 ISETP.NE.U32.AND P1, PT, R72, RZ, PT ;  /* 0x000000ff4800e20c */ /* 0x000fe20003f25070 */
[----:B---3--:R-:W3:Y:S03]  /*1470*/  @P5 LDC.64 R52, c[0x0][0x220] ;  /* 0x00008800ff345b82 */ /* 0x008ee60000000a00 */
[----:B------:R-:W-:-:S02]  /*1480*/  @!P6 ISETP.NE.AND.EX P1, PT, R73, RZ, PT, P1 ;  /* 0x000000ff4900e20c */ /* 0x000fc40003f25310 */
[----:B------:R-:W-:Y:S01]  /*1490*/  IADD3 R71, R75, 0x100, RZ ;  /* 0x000001004b477810 */ /* 0x000fe20007ffe0ff */
[----:B------:R-:W-:Y:S01]  /*14a0*/  BSSY B0, `(.L_x_10016) ;  /* 0x000001c000007945 */ /* 0x000fe20003800000 */
[----:B---3--:R-:W-:-:S05]  /*14b0*/  @P5 IMAD.WIDE.U32 R52, R57, 0x10, R52 ;  /* 0x0000001039345825 */ /* 0x008fca00078e0034 */
[----:B-----5:R4:W5:Y:S01]  /*14c0*/  @P5 LDG.E.128 R40, desc[UR4][R52.64] ;  /* 0x0000000434285981 */ /* 0x020962000c1e1d00 */
[----:B------:R-:W-:-:S04]  /*14d0*/  IMAD.WIDE.U32 R62, R63, 0x20, R104 ;  /* 0x000000203f3e7825 */ /* 0x000fc800078e0068 */
[----:B-1----:R-:W-:Y:S01]  /*14e0*/  @P0 IMAD.WIDE.U32 R60, R71, 0x20, R60 ;  /* 0x00000020473c0825 */ /* 0x002fe200078e003c */
        /* <DEDUP_REMOVED lines=15> */
[----:B0-----:R-:W-:Y:S02]  /*15e0*/  @!P6 FSEL R54, R38, RZ, P2 ;  /* 0x000000ff2636e208 */ /* 0x001fe40001000000 */
[----:B------:R-:W-:Y:S02]  /*15f0*/  @!P6 FSEL R55, R39, RZ, P3 ;  /* 0x000000ff2737e208 */ /* 0x000fe40001800000 */
[----:B------:R-:W-:Y:S01]  /*1600*/  @!P6 FSEL R56, R32, RZ, P1 ;  /* 0x000000ff2038e208 */ /* 0x000fe20000800000 */
[----:B------:R-:W-:Y:S06]  /*1610*/  @!P6 BRA `(.L_x_10017) ;  /* 0x000000000010e947 */ /* 0x000fec0003800000 */
[----:B-----5:R-:W-:-:S04]  /*1620*/  IMAD.U32 R56, R40, 0x10000, RZ ;  /* 0x0001000028387824 */ /* 0x020fc800078e00ff */
[----:B------:R-:W-:-:S04]  /*1630*/  FMUL.FTZ R65, R56, UR7 ;  /* 0x0000000738417c20 */ /* 0x000fc80008410000 */
[----:B------:R-:W-:-:S04]  /*1640*/  FMUL.FTZ R56, R12, R65 ;  /* 0x000000410c387220 */ /* 0x000fc80000410000 */
[----:B------:R-:W-:-:S07]  /*1650*/  @P0 FADD.FTZ R56, R32, R56 ;  /* 0x0000003820380221 */ /* 0x000fce0000010000 */
.L_x_10017:
[----:B------:R-:W-:Y:S05]  /*1660*/  BSYNC B0 ;  /* 0x0000000000007941 */ /* 0x000fea0003800000 */
.L_x_10016:
[----:B------:R-:W-:Y:S04]  /*1670*/  BSSY B0, `(.L_x_10018) ;  /* 0x0000007000007945 */ /* 0x000fe80003800000 */
[----:B------:R-:W-:Y:S05]  /*1680*/  @!P6 BRA `(.L_x_10019) ;  /* 0x000000000014e947 */ /* 0x000fea0003800000 */
[----:B-----5:R-:W-:-:S04]  /*1690*/  PRMT R57, R40, 0x7632, R57 ;  /* 0x0000763228397816 */ /* 0x020fc80000000039 */
[----:B------:R-:W-:-:S05]  /*16a0*/  SHF.L.U32 R57, R57, 0x10, RZ ;  /* 0x0000001039397819 */ /* 0x000fca00000006ff */
[----:B------:R-:W-:-:S04]  /*16b0*/  FMUL.FTZ R57, R57, UR7 ;  /* 0x0000000739397c20 */ /* 0x000fc80008410000 */
[----:B------:R-:W-:-:S04]  /*16c0*/  FMUL.FTZ R57, R116, R57 ;  /* 0x0000003974397220 */ /* 0x000fc80000410000 */
[----:B------:R-:W-:-:S07]  /*16d0*/  @P0 FADD.FTZ R57, R33, R57 ;  /* 0x0000003921390221 */ /* 0x000fce0000010000 */
.L_x_10019:
[----:B------:R-:W-:Y:S05]  /*16e0*/  BSYNC B0 ;  /* 0x0000000000007941 */ /* 0x000fea0003800000 */
.L_x_10018:
[----:B------:R-:W-:Y:S04]  /*16f0*/  BSSY B0, `(.L_x_10020) ;  /* 0x0000006000007945 */ /* 0x000fe80003800000 */
[----:B------:R-:W-:Y:S05]  /*1700*/  @!P6 BRA `(.L_x_10021) ;  /* 0x000000000010e947 */ /* 0x000fea0003800000 */
[----:B-----5:R-:W-:-:S05]  /*1710*/  SHF.L.U32 R58, R41, 0x10, RZ ;  /* 0x00000010293a7819 */ /* 0x020fca00000006ff */
[----:B------:R-:W-:-:S04]  /*1720*/  FMUL.FTZ R58, R58, UR7 ;  /* 0x000000073a3a7c20 */ /* 0x000fc80008410000 */
[----:B------:R-:W-:-:S04]  /*1730*/  FMUL.FTZ R58, R11, R58 ;  /* 0x0000003a0b3a7220 */ /* 0x000fc80000410000 */
[----:B------:R-:W-:-:S07]  /*1740*/  @P0 FADD.FTZ R58, R34, R58 ;  /* 0x0000003a223a0221 */ /* 0x000fce0000010000 */
.L_x_10021:
[----:B------:R-:W-:Y:S05]  /*1750*/  BSYNC B0 ;  /* 0x0000000000007941 */ /* 0x000fea0003800000 */
.L_x_10020:
[----:B------:R-:W-:Y:S04]  /*1760*/  BSSY B0, `(.L_x_10022) ;  /* 0x0000007000007945 */ /* 0x000fe80003800000 */
[----:B------:R-:W-:Y:S05]  /*1770*/  @!P6 BRA `(.L_x_10023) ;  /* 0x000000000014e947 */ /* 0x000fea0003800000 */
[----:B-----5:R-:W-:-:S04]  /*1780*/  PRMT R59, R41, 0x7632, R59 ;  /* 0x00007632293b7816 */ /* 0x020fc8000000003b */
[----:B------:R-:W-:-:S05]  /*1790*/  SHF.L.U32 R59, R59, 0x10, RZ ;  /* 0x000000103b3b7819 */ /* 0x000fca00000006ff */
[----:B------:R-:W-:-:S04]  /*17a0*/  FMUL.FTZ R64, R59, UR7 ;  /* 0x000000073b407c20 */ /* 0x000fc80008410000 */
[----:B------:R-:W-:-:S04]  /*17b0*/  FMUL.FTZ R59, R117, R64 ;  /* 0x00000040753b7220 */ /* 0x000fc80000410000 */
[----:B------:R-:W-:-:S07]  /*17c0*/  @P0 FADD.FTZ R59, R35, R59 ;  /* 0x0000003b233b0221 */ /* 0x000fce0000010000 */
.L_x_10023:
[----:B------:R-:W-:Y:S05]  /*17d0*/  BSYNC B0 ;  /* 0x0000000000007941 */ /* 0x000fea0003800000 */
.L_x_10022:
[----:B------:R-:W-:Y:S04]  /*17e0*/  BSSY B0, `(.L_x_10024) ;  /* 0x0000006000007945 */ /* 0x000fe80003800000 */
[----:B------:R-:W-:Y:S05]  /*17f0*/  @!P6 BRA `(.L_x_10025) ;  /* 0x000000000010e947 */ /* 0x000fea0003800000 */
[----:B-----5:R-:W-:-:S05]  /*1800*/  SHF.L.U32 R52, R42, 0x10, RZ ;  /* 0x000000102a347819 */ /* 0x020fca00000006ff */
[----:B------:R-:W-:-:S04]  /*1810*/  FMUL.FTZ R65, R52, UR7 ;  /* 0x0000000734417c20 */ /* 0x000fc80008410000 */
[----:B------:R-:W-:-:S04]  /*1820*/  FMUL.FTZ R52, R10, R65 ;  /* 0x000000410a347220 */ /* 0x000fc80000410000 */
[----:B------:R-:W-:-:S07]  /*1830*/  @P0 FADD.FTZ R52, R36, R52 ;  /* 0x0000003424340221 */ /* 0x000fce0000010000 */
.L_x_10025:
[----:B------:R-:W-:Y:S05]  /*1840*/  BSYNC B0 ;  /* 0x0000000000007941 */ /* 0x000fea0003800000 */
.L_x_10024:
[----:B------:R-:W-:Y:S04]  /*1850*/  BSSY B0, `(.L_x_10026) ;  /* 0x0000007000007945 */ /* 0x000fe80003800000 */
[----:B------:R-:W-:Y:S05]  /*1860*/  @!P6 BRA `(.L_x_10027) ;  /* 0x000000000014e947 */ /* 0x000fea0003800000 */
[----:B-----5:R-:W-:-:S04]  /*1870*/  PRMT R53, R42, 0x7632, R53 ;  /* 0x000076322a357816 */ /* 0x020fc80000000035 */
[----:B------:R-:W-:-:S05]  /*1880*/  SHF.L.U32 R53, R53, 0x10, RZ ;  /* 0x0000001035357819 */ /* 0x000fca00000006ff */
[----:B------:R-:W-:-:S04]  /*1890*/  FMUL.FTZ R53, R53, UR7 ;  /* 0x0000000735357c20 */ /* 0x000fc80008410000 */
[----:B------:R-:W-:-:S04]  /*18a0*/  FMUL.FTZ R53, R118, R53 ;  /* 0x0000003576357220 */ /* 0x000fc80000410000 */
[----:B------:R-:W-:-:S07]  /*18b0*/  @P0 FADD.FTZ R53, R37, R53 ;  /* 0x0000003525350221 */ /* 0x000fce0000010000 */
.L_x_10027:
[----:B------:R-:W-:Y:S05]  /*18c0*/  BSYNC B0 ;  /* 0x0000000000007941 */ /* 0x000fea0003800000 */
.L_x_10026:
[----:B------:R-:W-:Y:S04]  /*18d0*/  BSSY B0, `(.L_x_10028) ;  /* 0x0000006000007945 */ /* 0x000fe80003800000 */
[----:B------:R-:W-:Y:S05]  /*18e0*/  @!P6 BRA `(.L_x_10029) ;  /* 0x000000000010e947 */ /* 0x000fea0003800000 */
[----:B-----5:R-:W-:-:S05]  /*18f0*/  SHF.L.U32 R54, R43, 0x10, RZ ;  /* 0x000000102b367819 */ /* 0x020fca00000006ff */
[----:B------:R-:W-:-:S04]  /*1900*/  FMUL.FTZ R54, R54, UR7 ;  /* 0x0000000736367c20 */ /* 0x000fc80008410000 */
[----:B------:R-:W-:-:S04]  /*1910*/  FMUL.FTZ R54, R9, R54 ;  /* 0x0000003609367220 */ /* 0x000fc80000410000 */
[----:B------:R-:W-:-:S07]  /*1920*/  @P0 FADD.FTZ R54, R38, R54 ;  /* 0x0000003626360221 */ /* 0x000fce0000010000 */
.L_x_10029:
[----:B------:R-:W-:Y:S05]  /*1930*/  BSYNC B0 ;  /* 0x0000000000007941 */ /* 0x000fea0003800000 */
.L_x_10028:
[----:B------:R-:W-:Y:S04]  /*1940*/  BSSY B0, `(.L_x_10030) ;  /* 0x0000007000007945 */ /* 0x000fe80003800000 */
[----:B------:R-:W-:Y:S05]  /*1950*/  @!P6 BRA `(.L_x_10031) ;  /* 0x000000000014e947 */ /* 0x000fea0003800000 */
[----:B-----5:R-:W-:-:S04]  /*1960*/  PRMT R55, R43, 0x7632, R55 ;  /* 0x000076322b377816 */ /* 0x020fc80000000037 */
[----:B------:R-:W-:-:S05]  /*1970*/  SHF.L.U32 R55, R55, 0x10, RZ ;  /* 0x0000001037377819 */ /* 0x000fca00000006ff */
[----:B------:R-:W-:-:S04]  /*1980*/  FMUL.FTZ R64, R55, UR7 ;  /* 0x0000000737407c20 */ /* 0x000fc80008410000 */
[----:B------:R-:W-:-:S04]  /*1990*/  FMUL.FTZ R55, R119, R64 ;  /* 0x0000004077377220 */ /* 0x000fc80000410000 */
[----:B------:R-:W-:-:S07]  /*19a0*/  @P0 FADD.FTZ R55, R39, R55 ;  /* 0x0000003727370221 */ /* 0x000fce0000010000 */
.L_x_10031:
[----:B------:R-:W-:Y:S05]  /*19b0*/  BSYNC B0 ;  /* 0x0000000000007941 */ /* 0x000fea0003800000 */
.L_x_10030:
[----:B------:R-:W-:Y:S04]  /*19c0*/  STG.E.128 desc[UR4][R62.64], R56 ;  /* 0x000000383e007986 */ /* 0x000fe8000c101d04 */
[----:B------:R0:W-:Y:S01]  /*19d0*/  STG.E.128 desc[UR4][R62.64+0x10], R52 ;  /* 0x000010343e007986 */ /* 0x0001e2000c101d04 */
[----:B------:R-:W-:Y:S01]  /*19e0*/  @P5 IADD3 R65, R74, 0x100, RZ ;  /* 0x000001004a415810 */ /* 0x000fe20007ffe0ff */
[----:B------:R-:W1:Y:S02]  /*19f0*/  @P0 LDC.64 R68, c[0x0][0x230] ;  /* 0x00008c00ff440b82 */ /* 0x000e640000000a00 */
[----:B------:R-:W2:Y:S04]  /*1a00*/  @P0 LDG.E.128 R32, desc[UR4][R60.64] ;  /* 0x000000043c200981 */ /* 0x000ea8000c1e1d00 */
[----:B------:R3:W4:Y:S02]  /*1a10*/  @P0 LDG.E.128 R36, desc[UR4][R60.64+0x10] ;  /* 0x000010043c240981 */ /* 0x000724000c1e1d00 */
[----:B---3--:R-:W3:Y:S01]  /*1a20*/  @P5 LDC.64 R60, c[0x0][0x220] ;  /* 0x00008800ff3c5b82 */ /* 0x008ee20000000a00 */
[----:B------:R-:W-:-:S02]  /*1a30*/  @!P6 ISETP.NE.U32.AND P3, PT, R72, RZ, PT ;  /* 0x000000ff4800e20c */ /* 0x000fc40003f65070 */
[C---:B------:R-:W-:Y:S02]  /*1a40*/  @!P6 ISETP.NE.U32.AND P2, PT, R72.reuse, RZ, PT ;  /* 0x000000ff4800e20c */ /* 0x040fe40003f45070 */
[C---:B------:R-:W-:Y:S02]  /*1a50*/  @!P6 ISETP.NE.AND.EX P3, PT, R73.reuse, RZ, PT, P3 ;  /* 0x000000ff4900e20c */ /* 0x040fe40003f65330 */
[----:B------:R-:W-:Y:S02]  /*1a60*/  @!P6 ISETP.NE.AND.EX P2, PT, R73, RZ, PT, P2 ;  /* 0x000000ff4900e20c */ /* 0x000fe40003f45320 */
[----:B------:R-:W-:Y:S01]  /*1a70*/  @!P6 ISETP.NE.U32.AND P1, PT, R72, RZ, PT ;  /* 0x000000ff4800e20c */ /* 0x000fe20003f25070 */
[----:B---3--:R-:W-:-:S05]  /*1a80*/  @P5 IMAD.WIDE.U32 R60, R65, 0x10, R60 ;  /* 0x00000010413c5825 */ /* 0x008fca00078e003c */
[----:B-----5:R2:W5:Y:S01]  /*1a90*/  @P5 LDG.E.128 R40, desc[UR4][R60.64] ;  /* 0x000000043c285981 */ /* 0x020562000c1e1d00 */
[----:B------:R-:W-:Y:S01]  /*1aa0*/  @!P6 ISETP.NE.AND.EX P1, PT, R73, RZ, PT, P1 ;  /* 0x000000ff4900e20c */ /* 0x000fe20003f25310 */
[----:B------:R-:W-:Y:S01]  /*1ab0*/  BSSY B0, `(.L_x_10032) ;  /* 0x0000016000007945 */ /* 0x000fe20003800000 */
[----:B--2---:R-:W-:Y:S02]  /*1ac0*/  @!P6 FSEL R61, R33, RZ, P3 ;  /* 0x000000ff213de208 */ /* 0x004fe40001800000 */
[----:B------:R-:W-:Y:S02]  /*1ad0*/  @!P6 ISETP.NE.U32.AND P3, PT, R72, RZ, PT ;  /* 0x000000ff4800e20c */ /* 0x000fe40003f65070 */
[----:B------:R-:W-:Y:S02]  /*1ae0*/  @!P6 FSEL R60, R32, RZ, P2 ;  /* 0x000000ff203ce208 */ /* 0x000fe40001000000 */
[----:B------:R-:W-:Y:S02]  /*1af0*/  @!P6 ISETP.NE.U32.AND P2, PT, R72, RZ, PT ;  /* 0x000000ff4800e20c */ /* 0x000fe40003f45070 */
[----:B------:R-:W-:-:S02]  /*1b00*/  @!P6 ISETP.NE.AND.EX P3, PT, R73, RZ, PT, P3 ;  /* 0x000000ff4900e20c */ /* 0x000fc40003f65330 */
[----:B------:R-:W-:Y:S02]  /*1b10*/  @!P6 ISETP.NE.AND.EX P2, PT, R73, RZ, PT, P2 ;  /* 0x000000ff4900e20c */ /* 0x000fe40003f45320 */
[----:B----4-:R-:W-:Y:S02]  /*1b20*/  @!P6 FSEL R64, R36, RZ, P3 ;  /* 0x000000ff2440e208 */ /* 0x010fe40001800000 */
[----:B------:R-:W-:Y:S02]  /*1b30*/  @!P6 ISETP.NE.U32.AND P3, PT, R72, RZ, PT ;  /* 0x000000ff4800e20c */ /* 0x000fe40003f65070 */
[----:B0-----:R-:W-:Y:S02]  /*1b40*/  @!P6 FSEL R62, R34, RZ, P1 ;  /* 0x000000ff223ee208 */ /* 0x001fe40000800000 */
[----:B------:R-:W-:Y:S02]  /*1b50*/  @!P6 FSEL R63, R35, RZ, P2 ;  /* 0x000000ff233fe208 */ /* 0x000fe40001000000 */
[----:B------:R-:W-:-:S02]  /*1b60*/  @!P6 ISETP.NE.U32.AND P1, PT, R72, RZ, PT ;  /* 0x000000ff4800e20c */ /* 0x000fc40003f25070 */
[----:B------:R-:W-:Y:S02]  /*1b70*/  @!P6 ISETP.NE.U32.AND P2, PT, R72, RZ, PT ;  /* 0x000000ff4800e20c */ /* 0x000fe40003f45070 */
[C---:B------:R-:W-:Y:S02]  /*1b80*/  @!P6 ISETP.NE.AND.EX P3, PT, R73.reuse, RZ, PT, P3 ;  /* 0x000000ff4900e20c */ /* 0x040fe40003f65330 */
[C---:B------:R-:W-:Y:S02]  /*1b90*/  @!P6 ISETP.NE.AND.EX P1, PT, R73.reuse, RZ, PT, P1 ;  /* 0x000000ff4900e20c */ /* 0x040fe40003f25310 */
[----:B------:R-:W-:Y:S02]  /*1ba0*/  @!P6 ISETP.NE.AND.EX P2, PT, R73, RZ, PT, P2 ;  /* 0x000000ff4900e20c */ /* 0x000fe40003f45320 */
[----:B------:R-:W-:Y:S01]  /*1bb0*/  @!P6 FSEL R65, R37, RZ, P3 ;  /* 0x000000ff2541e208 */ /* 0x000fe20001800000 */
[----:B-1----:R-:W-:Y:S10]  /*1bc0*/  @!P6 BRA `(.L_x_10033) ;  /* 0x000000000010e947 */ /* 0x002ff40003800000 */
[----:B-----5:R-:W-:-:S05]  /*1bd0*/  SHF.L.U32 R60, R40, 0x10, RZ ;  /* 0x00000010283c7819 */ /* 0x020fca00000006ff */
[----:B------:R-:W-:-:S04]  /*1be0*/  FMUL.FTZ R67, R60, UR7 ;  /* 0x000000073c437c20 */ /* 0x000fc80008410000 */
[----:B------:R-:W-:-:S04]  /*1bf0*/  FMUL.FTZ R60, R8, R67 ;  /* 0x00000043083c7220 */ /* 0x000fc80000410000 */
[----:B------:R-:W-:-:S07]  /*1c00*/  @P0 FADD.FTZ R60, R32, R60 ;  /* 0x0000003c203c0221 */ /* 0x000fce0000010000 */
.L_x_10033:
[----:B------:R-:W-:Y:S05]  /*1c10*/  BSYNC B0 ;  /* 0x0000000000007941 */ /* 0x000fea0003800000 */
.L_x_10032:
[----:B------:R-:W-:Y:S04]  /*1c20*/  BSSY B0, `(.L_x_10034) ;  /* 0x0000007000007945 */ /* 0x000fe80003800000 */
[----:B------:R-:W-:Y:S05]  /*1c30*/  @!P6 BRA `(.L_x_10035) ;  /* 0x000000000014e947 */ /* 0x000fea0003800000 */
[----:B-----5:R-:W-:-:S04]  /*1c40*/  PRMT R61, R40, 0x7632, R61 ;  /* 0x00007632283d7816 */ /* 0x020fc8000000003d */
[----:B------:R-:W-:-:S05]  /*1c50*/  SHF.L.U32 R61, R61, 0x10, RZ ;  /* 0x000000103d3d7819 */ /* 0x000fca00000006ff */
[----:B------:R-:W-:-:S04]  /*1c60*/  FMUL.FTZ R61, R61, UR7 ;  /* 0x000000073d3d7c20 */ /* 0x000fc80008410000 */
[----:B------:R-:W-:-:S04]  /*1c70*/  FMUL.FTZ R61, R120, R61 ;  /* 0x0000003d783d7220 */ /* 0x000fc80000410000 */
[----:B------:R-:W-:-:S07]  /*1c80*/  @P0 FADD.FTZ R61, R33, R61 ;  /* 0x0000003d213d0221 */ /* 0x000fce0000010000 */
.L_x_10035:
[----:B------:R-:W-:Y:S05]  /*1c90*/  BSYNC B0 ;  /* 0x0000000000007941 */ /* 0x000fea0003800000 */
.L_x_10034:
[----:B------:R-:W-:Y:S04]  /*1ca0*/  BSSY B0, `(.L_x_10036) ;  /* 0x0000006000007945 */ /* 0x000fe80003800000 */
[----:B------:R-:W-:Y:S05]  /*1cb0*/  @!P6 BRA `(.L_x_10037) ;  /* 0x000000000010e947 */ /* 0x000fea0003800000 */
[----:B-----5:R-:W-:-:S05]  /*1cc0*/  SHF.L.U32 R62, R41, 0x10, RZ ;  /* 0x00000010293e7819 */ /* 0x020fca00000006ff */
[----:B------:R-:W-:-:S04]  /*1cd0*/  FMUL.FTZ R62, R62, UR7 ;  /* 0x000000073e3e7c20 */ /* 0x000fc80008410000 */
[----:B------:R-:W-:-:S04]  /*1ce0*/  FMUL.FTZ R62, R7, R62 ;  /* 0x0000003e073e7220 */ /* 0x000fc80000410000 */
[----:B------:R-:W-:-:S07]  /*1cf0*/  @P0 FADD.FTZ R62, R34, R62 ;  /* 0x0000003e223e0221 */ /* 0x000fce0000010000 */
.L_x_10037:
[----:B------:R-:W-:Y:S05]  /*1d00*/  BSYNC B0 ;  /* 0x0000000000007941 */ /* 0x000fea0003800000 */
.L_x_10036:
[----:B------:R-:W-:Y:S04]  /*1d10*/  BSSY B0, `(.L_x_10038) ;  /* 0x0000007000007945 */ /* 0x000fe80003800000 */
[----:B------:R-:W-:Y:S05]  /*1d20*/  @!P6 BRA `(.L_x_10039) ;  /* 0x000000000014e947 */ /* 0x000fea0003800000 */
[----:B-----5:R-:W-:-:S04]  /*1d30*/  PRMT R63, R41, 0x7632, R63 ;  /* 0x00007632293f7816 */ /* 0x020fc8000000003f */
[----:B------:R-:W-:-:S05]  /*1d40*/  SHF.L.U32 R63, R63, 0x10, RZ ;  /* 0x000000103f3f7819 */ /* 0x000fca00000006ff */
[----:B------:R-:W-:-:S04]  /*1d50*/  FMUL.FTZ R66, R63, UR7 ;  /* 0x000000073f427c20 */ /* 0x000fc80008410000 */
[----:B------:R-:W-:-:S04]  /*1d60*/  FMUL.FTZ R63, R121, R66 ;  /* 0x00000042793f7220 */ /* 0x000fc80000410000 */
[----:B------:R-:W-:-:S07]  /*1d70*/  @P0 FADD.FTZ R63, R35, R63 ;  /* 0x0000003f233f0221 */ /* 0x000fce0000010000 */
.L_x_10039:
[----:B------:R-:W-:Y:S05]  /*1d80*/  BSYNC B0 ;  /* 0x0000000000007941 */ /* 0x000fea0003800000 */
.L_x_10038:
[----:B------:R-:W-:Y:S04]  /*1d90*/  BSSY B0, `(.L_x_10040) ;  /* 0x0000006000007945 */ /* 0x000fe80003800000 */
[----:B------:R-:W-:Y:S05]  /*1da0*/  @!P6 BRA `(.L_x_10041) ;  /* 0x000000000010e947 */ /* 0x000fea0003800000 */
[----:B-----5:R-:W-:-:S05]  /*1db0*/  SHF.L.U32 R64, R42, 0x10, RZ ;  /* 0x000000102a407819 */ /* 0x020fca00000006ff */
[----:B------:R-:W-:-:S04]  /*1dc0*/  FMUL.FTZ R67, R64, UR7 ;  /* 0x0000000740437c20 */ /* 0x000fc80008410000 */
[----:B------:R-:W-:-:S04]  /*1dd0*/  FMUL.FTZ R64, R6, R67 ;  /* 0x0000004306407220 */ /* 0x000fc80000410000 */
[----:B------:R-:W-:-:S07]  /*1de0*/  @P0 FADD.FTZ R64, R36, R64 ;  /* 0x0000004024400221 */ /* 0x000fce0000010000 */
.L_x_10041:
[----:B------:R-:W-:Y:S05]  /*1df0*/  BSYNC B0 ;  /* 0x0000000000007941 */ /* 0x000fea0003800000 */
.L_x_10040:
[----:B------:R-:W-:Y:S04]  /*1e00*/  BSSY B0, `(.L_x_10042) ;  /* 0x0000007000007945 */ /* 0x000fe80003800000 */
[----:B------:R-:W-:Y:S05]  /*1e10*/  @!P6 BRA `(.L_x_10043) ;  /* 0x000000000014e947 */ /* 0x000fea0003800000 */
[----:B-----5:R-:W-:-:S04]  /*1e20*/  PRMT R65, R42, 0x7632, R65 ;  /* 0x000076322a417816 */ /* 0x020fc80000000041 */
[----:B------:R-:W-:-:S05]  /*1e30*/  SHF.L.U32 R65, R65, 0x10, RZ ;  /* 0x0000001041417819 */ /* 0x000fca00000006ff */
[----:B------:R-:W-:-:S04]  /*1e40*/  FMUL.FTZ R65, R65, UR7 ;  /* 0x0000000741417c20 */ /* 0x000fc80008410000 */
[----:B------:R-:W-:-:S04]  /*1e50*/  FMUL.FTZ R65, R122, R65 ;  /* 0x000000417a417220 */ /* 0x000fc80000410000 */
[----:B------:R-:W-:-:S07]  /*1e60*/  @P0 FADD.FTZ R65, R37, R65 ;  /* 0x0000004125410221 */ /* 0x000fce0000010000 */
.L_x_10043:
[----:B------:R-:W-:Y:S05]  /*1e70*/  BSYNC B0 ;  /* 0x0000000000007941 */ /* 0x000fea0003800000 */
.L_x_10042:
[----:B------:R-:W-:Y:S01]  /*1e80*/  BSSY B0, `(.L_x_10044) ;  /* 0x0000007000007945 */ /* 0x000fe20003800000 */
[----:B------:R-:W-:-:S03]  /*1e90*/  @!P6 FSEL R66, R38, RZ, P1 ;  /* 0x000000ff2642e208 */ /* 0x000fc60000800000 */
[----:B------:R-:W-:Y:S05]  /*1ea0*/  @!P6 BRA `(.L_x_10045) ;  /* 0x000000000010e947 */ /* 0x000fea0003800000 */
[----:B-----5:R-:W-:-:S05]  /*1eb0*/  SHF.L.U32 R66, R43, 0x10, RZ ;  /* 0x000000102b427819 */ /* 0x020fca00000006ff */
[----:B------:R-:W-:-:S04]  /*1ec0*/  FMUL.FTZ R66, R66, UR7 ;  /* 0x0000000742427c20 */ /* 0x000fc80008410000 */
[----:B------:R-:W-:-:S04]  /*1ed0*/  FMUL.FTZ R66, R5, R66 ;  /* 0x0000004205427220 */ /* 0x000fc80000410000 */
[----:B------:R-:W-:-:S07]  /*1ee0*/  @P0 FADD.FTZ R66, R38, R66 ;  /* 0x0000004226420221 */ /* 0x000fce0000010000 */
.L_x_10045:
[----:B------:R-:W-:Y:S05]  /*1ef0*/  BSYNC B0 ;  /* 0x0000000000007941 */ /* 0x000fea0003800000 */
.L_x_10044:
[----:B------:R-:W-:Y:S01]  /*1f00*/  BSSY B0, `(.L_x_10046) ;  /* 0x0000009000007945 */ /* 0x000fe20003800000 */
[----:B------:R-:W-:Y:S01]  /*1f10*/  IMAD.WIDE.U32 R70, R71, 0x20, R104 ;  /* 0x0000002047467825 */ /* 0x000fe200078e0068 */
[----:B------:R-:W-:Y:S02]  /*1f20*/  @!P6 FSEL R67, R39, RZ, P2 ;  /* 0x000000ff2743e208 */ /* 0x000fe40001000000 */
[----:B------:R-:W-:Y:S05]  /*1f30*/  @!P6 BRA `(.L_x_10047) ;  /* 0x000000000014e947 */ /* 0x000fea0003800000 */
[----:B-----5:R-:W-:-:S04]  /*1f40*/  PRMT R67, R43, 0x7632, R67 ;  /* 0x000076322b437816 */ /* 0x020fc80000000043 */
[----:B------:R-:W-:-:S05]  /*1f50*/  SHF.L.U32 R67, R67, 0x10, RZ ;  /* 0x0000001043437819 */ /* 0x000fca00000006ff */
[----:B------:R-:W-:-:S04]  /*1f60*/  FMUL.FTZ R152, R67, UR7 ;  /* 0x0000000743987c20 */ /* 0x000fc80008410000 */
[----:B------:R-:W-:-:S04]  /*1f70*/  FMUL.FTZ R67, R123, R152 ;  /* 0x000000987b437220 */ /* 0x000fc80000410000 */
[----:B------:R-:W-:-:S07]  /*1f80*/  @P0 FADD.FTZ R67, R39, R67 ;  /* 0x0000004327430221 */ /* 0x000fce0000010000 */
.L_x_10047:
[----:B------:R-:W-:Y:S05]  /*1f90*/  BSYNC B0 ;  /* 0x0000000000007941 */ /* 0x000fea0003800000 */
.L_x_10046:
[----:B------:R-:W-:Y:S01]  /*1fa0*/  IADD3 R107, R75, 0x180, RZ ;  /* 0x000001804b6b7810 */ /* 0x000fe20007ffe0ff */
[----:B------:R-:W-:Y:S04]  /*1fb0*/  STG.E.128 desc[UR4][R70.64], R60 ;  /* 0x0000003c46007986 */ /* 0x000fe8000c101d04 */
[----:B------:R-:W-:Y:S01]  /*1fc0*/  @P0 IMAD.WIDE.U32 R68, R107, 0x20, R68 ;  /* 0x000000206b440825 */ /* 0x000fe200078e0044 */
[----:B------:R0:W-:Y:S04]  /*1fd0*/  STG.E.128 desc[UR4][R70.64+0x10], R64 ;  /* 0x0000104046007986 */ /* 0x0001e8000c101d04 */
[----:B------:R-:W0:Y:S04]  /*1fe0*/  @P0 LDG.E.128 R32, desc[UR4][R68.64] ;  /* 0x0000000444200981 */ /* 0x000e28000c1e1d00 */
[----:B------:R1:W2:Y:S01]  /*1ff0*/  @P0 LDG.E.128 R36, desc[UR4][R68.64+0x10] ;  /* 0x0000100444240981 */ /* 0x0002a2000c1e1d00 */
[----:B------:R-:W-:Y:S01]  /*2000*/  @P5 IADD3 R75, R74, 0x180, RZ ;  /* 0x000001804a4b5810 */ /* 0x000fe20007ffe0ff */
[----:B-1----:R-:W1:Y:S01]  /*2010*/  @P5 LDC.64 R68, c[0x0][0x220] ;  /* 0x00008800ff445b82 */ /* 0x002e620000000a00 */
[----:B------:R-:W-:-:S02]  /*2020*/  @!P6 ISETP.NE.U32.AND P3, PT, R72, RZ, PT ;  /* 0x000000ff4800e20c */ /* 0x000fc40003f65070 */
[C---:B------:R-:W-:Y:S02]  /*2030*/  @!P6 ISETP.NE.U32.AND P1, PT, R72.reuse, RZ, PT ;  /* 0x000000ff4800e20c */ /* 0x040fe40003f25070 */
[----:B------:R-:W-:Y:S02]  /*2040*/  @!P6 ISETP.NE.U32.AND P2, PT, R72, RZ, PT ;  /* 0x000000ff4800e20c */ /* 0x000fe40003f45070 */
[C---:B------:R-:W-:Y:S02]  /*2050*/  @!P6 ISETP.NE.AND.EX P3, PT, R73.reuse, RZ, PT, P3 ;  /* 0x000000ff4900e20c */ /* 0x040fe40003f65330 */
[C---:B------:R-:W-:Y:S02]  /*2060*/  @!P6 ISETP.NE.AND.EX P1, PT, R73.reuse, RZ, PT, P1 ;  /* 0x000000ff4900e20c */ /* 0x040fe40003f25310 */
[----:B------:R-:W-:Y:S01]  /*2070*/  @!P6 ISETP.NE.AND.EX P2, PT, R73, RZ, PT, P2 ;  /* 0x000000ff4900e20c */ /* 0x000fe20003f45320 */
[----:B-1----:R-:W-:-:S05]  /*2080*/  @P5 IMAD.WIDE.U32 R68, R75, 0x10, R68 ;  /* 0x000000104b445825 */ /* 0x002fca00078e0044 */
[----:B-----5:R1:W5:Y:S01]  /*2090*/  @P5 LDG.E.128 R40, desc[UR4][R68.64] ;  /* 0x0000000444285981 */ /* 0x020362000c1e1d00 */
[C---:B------:R-:W-:Y:S01]  /*20a0*/  @!P6 ISETP.NE.U32.AND P5, PT, R72.reuse, RZ, PT ;  /* 0x000000ff4800e20c */ /* 0x040fe20003fa5070 */
[----:B------:R-:W-:Y:S01]  /*20b0*/  BSSY B0, `(.L_x_10048) ;  /* 0x0000015000007945 */ /* 0x000fe20003800000 */
[----:B------:R-:W-:Y:S02]  /*20c0*/  IMAD.WIDE.U32 R104, R107, 0x20, R104 ;  /* 0x000000206b687825 */ /* 0x000fe400078e0068 */
[----:B------:R-:W-:Y:S02]  /*20d0*/  @!P6 ISETP.NE.AND.EX P5, PT, R73, RZ, PT, P5 ;  /* 0x000000ff4900e20c */ /* 0x000fe40003fa5350 */
[----:B0-----:R-:W-:Y:S02]  /*20e0*/  @!P6 FSEL R71, R35, RZ, P3 ;  /* 0x000000ff2347e208 */ /* 0x001fe40001800000 */
[----:B------:R-:W-:Y:S02]  /*20f0*/  @!P6 ISETP.NE.U32.AND P3, PT, R72, RZ, PT ;  /* 0x000000ff4800e20c */ /* 0x000fe40003f65070 */
[----:B-1----:R-:W-:-:S02]  /*2100*/  @!P6 FSEL R68, R32, RZ, P1 ;  /* 0x000000ff2044e208 */ /* 0x002fc40000800000 */
[----:B------:R-:W-:Y:S02]  /*2110*/  @!P6 FSEL R69, R33, RZ, P5 ;  /* 0x000000ff2145e208 */ /* 0x000fe40002800000 */
[----:B------:R-:W-:Y:S02]  /*2120*/  @!P6 FSEL R70, R34, RZ, P2 ;  /* 0x000000ff2246e208 */ /* 0x000fe40001000000 */
[C---:B------:R-:W-:Y:S02]  /*2130*/  @!P6 ISETP.NE.U32.AND P1, PT, R72.reuse, RZ, PT ;  /* 0x000000ff4800e20c */ /* 0x040fe40003f25070 */
[C---:B------:R-:W-:Y:S02]  /*2140*/  @!P6 ISETP.NE.U32.AND P5, PT, R72.reuse, RZ, PT ;  /* 0x000000ff4800e20c */ /* 0x040fe40003fa5070 */
[----:B------:R-:W-:Y:S02]  /*2150*/  @!P6 ISETP.NE.U32.AND P2, PT, R72, RZ, PT ;  /* 0x000000ff4800e20c */ /* 0x000fe40003f45070 */
[----:B------:R-:W-:-:S02]  /*2160*/  @!P6 ISETP.NE.AND.EX P3, PT, R73, RZ, PT, P3 ;  /* 0x000000ff4900e20c */ /* 0x000fc40003f65330 */
[C---:B------:R-:W-:Y:S02]  /*2170*/  @!P6 ISETP.NE.AND.EX P1, PT, R73.reuse, RZ, PT, P1 ;  /* 0x000000ff4900e20c */ /* 0x040fe40003f25310 */
[C---:B------:R-:W-:Y:S02]  /*2180*/  @!P6 ISETP.NE.AND.EX P5, PT, R73.reuse, RZ, PT, P5 ;  /* 0x000000ff4900e20c */ /* 0x040fe40003fa5350 */
[----:B------:R-:W-:Y:S02]  /*2190*/  @!P6 ISETP.NE.AND.EX P2, PT, R73, RZ, PT, P2 ;  /* 0x000000ff4900e20c */ /* 0x000fe40003f45320 */
[----:B--2---:R-:W-:Y:S01]  /*21a0*/  @!P6 FSEL R72, R36, RZ, P3 ;  /* 0x000000ff2448e208 */ /* 0x004fe20001800000 */
[----:B------:R-:W-:Y:S10]  /*21b0*/  @!P6 BRA `(.L_x_10049) ;  /* 0x000000000010e947 */ /* 0x000ff40003800000 */
[----:B-----5:R-:W-:-:S05]  /*21c0*/  SHF.L.U32 R68, R40, 0x10, RZ ;  /* 0x0000001028447819 */ /* 0x020fca00000006ff */
[----:B------:R-:W-:-:S04]  /*21d0*/  FMUL.FTZ R73, R68, UR7 ;  /* 0x0000000744497c20 */ /* 0x000fc80008410000 */
[----:B------:R-:W-:-:S04]  /*21e0*/  FMUL.FTZ R68, R4, R73 ;  /* 0x0000004904447220 */ /* 0x000fc80000410000 */
[----:B------:R-:W-:-:S07]  /*21f0*/  @P0 FADD.FTZ R68, R32, R68 ;  /* 0x0000004420440221 */ /* 0x000fce0000010000 */
.L_x_10049:
[----:B------:R-:W-:Y:S05]  /*2200*/  BSYNC B0 ;  /* 0x0000000000007941 */ /* 0x000fea0003800000 */
.L_x_10048:
[----:B------:R-:W-:Y:S04]  /*2210*/  BSSY B0, `(.L_x_10050) ;  /* 0x0000007000007945 */ /* 0x000fe80003800000 */
[----:B------:R-:W-:Y:S05]  /*2220*/  @!P6 BRA `(.L_x_10051) ;  /* 0x000000000014e947 */ /* 0x000fea0003800000 */
[----:B-----5:R-:W-:-:S04]  /*2230*/  PRMT R69, R40, 0x7632, R69 ;  /* 0x0000763228457816 */ /* 0x020fc80000000045 */
[----:B------:R-:W-:-:S05]  /*2240*/  SHF.L.U32 R69, R69, 0x10, RZ ;  /* 0x0000001045457819 */ /* 0x000fca00000006ff */
[----:B------:R-:W-:-:S04]  /*2250*/  FMUL.FTZ R69, R69, UR7 ;  /* 0x0000000745457c20 */ /* 0x000fc80008410000 */
[----:B------:R-:W-:-:S04]  /*2260*/  FMUL.FTZ R69, R124, R69 ;  /* 0x000000457c457220 */ /* 0x000fc80000410000 */
[----:B------:R-:W-:-:S07]  /*2270*/  @P0 FADD.FTZ R69, R33, R69 ;  /* 0x0000004521450221 */ /* 0x000fce0000010000 */
.L_x_10051:
[----:B------:R-:W-:Y:S05]  /*2280*/  BSYNC B0 ;  /* 0x0000000000007941 */ /* 0x000fea0003800000 */
.L_x_10050:
[----:B------:R-:W-:Y:S04]  /*2290*/  BSSY B0, `(.L_x_10052) ;  /* 0x0000006000007945 */ /* 0x000fe80003800000 */
[----:B------:R-:W-:Y:S05]  /*22a0*/  @!P6 BRA `(.L_x_10053) ;  /* 0x000000000010e947 */ /* 0x000fea0003800000 */
[----:B-----5:R-:W-:-:S05]  /*22b0*/  SHF.L.U32 R70, R41, 0x10, RZ ;  /* 0x0000001029467819 */ /* 0x020fca00000006ff */
[----:B------:R-:W-:-:S04]  /*22c0*/  FMUL.FTZ R70, R70, UR7 ;  /* 0x0000000746467c20 */ /* 0x000fc80008410000 */
[----:B------:R-:W-:-:S04]  /*22d0*/  FMUL.FTZ R70, R3, R70 ;  /* 0x0000004603467220 */ /* 0x000fc80000410000 */
[----:B------:R-:W-:-:S07]  /*22e0*/  @P0 FADD.FTZ R70, R34, R70 ;  /* 0x0000004622460221 */ /* 0x000fce0000010000 */
.L_x_10053:
[----:B------:R-:W-:Y:S05]  /*22f0*/  BSYNC B0 ;  /* 0x0000000000007941 */ /* 0x000fea0003800000 */
.L_x_10052:
[----:B------:R-:W-:Y:S04]  /*2300*/  BSSY B0, `(.L_x_10054) ;  /* 0x0000007000007945 */ /* 0x000fe80003800000 */
[----:B------:R-:W-:Y:S05]  /*2310*/  @!P6 BRA `(.L_x_10055) ;  /* 0x000000000014e947 */ /* 0x000fea0003800000 */
[----:B-----5:R-:W-:-:S04]  /*2320*/  PRMT R71, R41, 0x7632, R71 ;  /* 0x0000763229477816 */ /* 0x020fc80000000047 */
[----:B------:R-:W-:-:S05]  /*2330*/  SHF.L.U32 R71, R71, 0x10, RZ ;  /* 0x0000001047477819 */ /* 0x000fca00000006ff */
[----:B------:R-:W-:-:S04]  /*2340*/  FMUL.FTZ R74, R71, UR7 ;  /* 0x00000007474a7c20 */ /* 0x000fc80008410000 */
[----:B------:R-:W-:-:S04]  /*2350*/  FMUL.FTZ R71, R125, R74 ;  /* 0x0000004a7d477220 */ /* 0x000fc80000410000 */
[----:B------:R-:W-:-:S07]  /*2360*/  @P0 FADD.FTZ R71, R35, R71 ;  /* 0x0000004723470221 */ /* 0x000fce0000010000 */
.L_x_10055:
[----:B------:R-:W-:Y:S05]  /*2370*/  BSYNC B0 ;  /* 0x0000000000007941 */ /* 0x000fea0003800000 */
.L_x_10054:
[----:B------:R-:W-:Y:S04]  /*2380*/  BSSY B0, `(.L_x_10056) ;  /* 0x0000006000007945 */ /* 0x000fe80003800000 */
[----:B------:R-:W-:Y:S05]  /*2390*/  @!P6 BRA `(.L_x_10057) ;  /* 0x000000000010e947 */ /* 0x000fea0003800000 */
[----:B-----5:R-:W-:-:S05]  /*23a0*/  SHF.L.U32 R72, R42, 0x10, RZ ;  /* 0x000000102a487819 */ /* 0x020fca00000006ff */
[----:B------:R-:W-:-:S04]  /*23b0*/  FMUL.FTZ R73, R72, UR7 ;  /* 0x0000000748497c20 */ /* 0x000fc80008410000 */
[----:B------:R-:W-:-:S04]  /*23c0*/  FMUL.FTZ R72, R2, R73 ;  /* 0x0000004902487220 */ /* 0x000fc80000410000 */
[----:B------:R-:W-:-:S07]  /*23d0*/  @P0 FADD.FTZ R72, R36, R72 ;  /* 0x0000004824480221 */ /* 0x000fce0000010000 */
.L_x_10057:
[----:B------:R-:W-:Y:S05]  /*23e0*/  BSYNC B0 ;  /* 0x0000000000007941 */ /* 0x000fea0003800000 */
.L_x_10056:
        /* <DEDUP_REMOVED lines=8> */
.L_x_10059:
[----:B------:R-:W-:Y:S05]  /*2470*/  BSYNC B0 ;  /* 0x0000000000007941 */ /* 0x000fea0003800000 */
.L_x_10058:
[----:B------:R-:W-:Y:S01]  /*2480*/  BSSY B0, `(.L_x_10060) ;  /* 0x0000007000007945 */ /* 0x000fe20003800000 */
[----:B------:R-:W-:-:S03]  /*2490*/  @!P6 FSEL R74, R38, RZ, P5 ;  /* 0x000000ff264ae208 */ /* 0x000fc60002800000 */
[----:B------:R-:W-:Y:S05]  /*24a0*/  @!P6 BRA `(.L_x_10061) ;  /* 0x000000000010e947 */ /* 0x000fea0003800000 */
[----:B-----5:R-:W-:-:S05]  /*24b0*/  SHF.L.U32 R74, R43, 0x10, RZ ;  /* 0x000000102b4a7819 */ /* 0x020fca00000006ff */
[----:B------:R-:W-:-:S04]  /*24c0*/  FMUL.FTZ R75, R74, UR7 ;  /* 0x000000074a4b7c20 */ /* 0x000fc80008410000 */
[----:B------:R-:W-:-:S04]  /*24d0*/  FMUL.FTZ R74, R0, R75 ;  /* 0x0000004b004a7220 */ /* 0x000fc80000410000 */
[----:B------:R-:W-:-:S07]  /*24e0*/  @P0 FADD.FTZ R74, R38, R74 ;  /* 0x0000004a264a0221 */ /* 0x000fce0000010000 */
.L_x_10061:
[----:B------:R-:W-:Y:S05]  /*24f0*/  BSYNC B0 ;  /* 0x0000000000007941 */ /* 0x000fea0003800000 */
.L_x_10060:
        /* <DEDUP_REMOVED lines=8> */
.L_x_10063:
[----:B------:R-:W-:Y:S05]  /*2580*/  BSYNC B0 ;  /* 0x0000000000007941 */ /* 0x000fea0003800000 */
.L_x_10062:
[----:B------:R-:W-:Y:S01]  /*2590*/  FADD.FTZ R152, RZ, R48 ;  /* 0x00000030ff987221 */ /* 0x000fe20000010000 */
[----:B------:R-:W-:Y:S01]  /*25a0*/  STG.E.128 desc[UR4][R104.64], R68 ;  /* 0x0000004468007986 */ /* 0x000fe2000c101d04 */
[----:B------:R-:W-:Y:S01]  /*25b0*/  UMOV UR10, 0xffffffff ;  /* 0xffffffff000a7882 */ /* 0x000fe20000000000 */
[----:B------:R-:W-:Y:S01]  /*25c0*/  LOP3.LUT P0, RZ, R106, 0xff, RZ, 0xc0, !PT ;  /* 0x000000ff6aff7812 */ /* 0x000fe2000780c0ff */
[----:B------:R-:W-:Y:S01]  /*25d0*/  FADD.FTZ R107, R152, R49 ;  /* 0x00000031986b7221 */ /* 0x000fe20000010000 */
[----:B------:R0:W-:Y:S01]  /*25e0*/  STG.E.128 desc[UR4][R104.64+0x10], R72 ;  /* 0x0000104868007986 */ /* 0x0001e2000c101d04 */
[----:B------:R-:W-:Y:S02]  /*25f0*/  SHF.R.S32.HI R155, RZ, 0x1f, R148 ;  /* 0x0000001fff9b7819 */ /* 0x000fe40000011494 */
[----:B------:R-:W-:Y:S01]  /*2600*/  FADD.FTZ R152, R107, R50 ;  /* 0x000000326b987221 */ /* 0x000fe20000010000 */
        /* <DEDUP_REMOVED lines=115> */
.L_x_10078:
        /* <DEDUP_REMOVED lines=20> */
[----:B0-----:R-:W-:Y:S02]  /*2e80*/  @!P1 LEA R159, R106, R105, 0x3 ;  /* 0x000000696a9f9211 */ /* 0x001fe400078e18ff */
[----:B------:R-:W-:Y:S02]  /*2e90*/  CS2R R104, SRZ ;  /* 0x0000000000687805 */ /* 0x000fe4000001ff00 */
[----:B--2---:R-:W-:Y:S02]  /*2ea0*/  IADD3 R107, R157, R156, RZ ;  /* 0x0000009c9d6b7210 */ /* 0x004fe40007ffe0ff */
[----:B------:R-:W-:Y:S02]  /*2eb0*/  I2FP.F32.S32 R157, R157 ;  /* 0x0000009d009d7245 */ /* 0x000fe40000201400 */
[----:B------:R-:W-:Y:S01]  /*2ec0*/  I2FP.F32.S32 R106, R107 ;  /* 0x0000006b006a7245 */ /* 0x000fe20000201400 */
[----:B------:R-:W0:Y:S01]  /*2ed0*/  @!P1 LDS.64 R104, [R159] ;  /* 0x000000009f689984 */ /* 0x000e220000000a00 */
[----:B------:R-:W-:-:S02]  /*2ee0*/  LOP3.LUT P1, RZ, R149, 0x1f, R78, 0xf8, !PT ;  /* 0x0000001f95ff7812 */ /* 0x000fc4000782f84e */
        /* <DEDUP_REMOVED lines=9> */
[----:B------:R-:W-:Y:S01]  /*2f80*/  I2FP.F32.S32 R158, R156 ;  /* 0x0000009c009e7245 */ /* 0x000fe20000201400 */
[----:B-1----:R-:W-:Y:S01]  /*2f90*/  FMUL.FTZ R159, R152, R159 ;  /* 0x0000009f989f7220 */ /* 0x002fe20000410000 */
[----:B------:R-:W-:-:S04]  /*2fa0*/  FMUL.FTZ R160, R160, R161 ;  /* 0x000000a1a0a07220 */ /* 0x000fc80000410000 */
[----:B------:R-:W0:Y:S01]  /*2fb0*/  SHFL.DOWN PT, R104, R159, 0x1, 0x1f ;  /* 0x08201f009f687f89 */ /* 0x000e2200000e0000 */
[----:B------:R-:W-:Y:S01]  /*2fc0*/  FMUL.FTZ R160, R160, R157 ;  /* 0x0000009da0a07220 */ /* 0x000fe20000410000 */
[----:B------:R-:W-:-:S03]  /*2fd0*/  IADD3 R157, R107, R156, RZ ;  /* 0x0000009c6b9d7210 */ /* 0x000fc60007ffe0ff */
[----:B------:R-:W-:Y:S01]  /*2fe0*/  FFMA.FTZ R152, R152, R160, R105 ;  /* 0x000000a098987223 */ /* 0x000fe20000010069 */
[----:B------:R-:W-:-:S04]  /*2ff0*/  I2FP.F32.S32 R157, R157 ;  /* 0x0000009d009d7245 */ /* 0x000fc80000201400 */
[----:B------:R-:W1:Y:S01]  /*3000*/  SHFL.DOWN PT, R105, R152, 0x1, 0x1f ;  /* 0x08201f0098697f89 */ /* 0x000e6200000e0000 */
[----:B------:R-:W2:Y:S01]  /*3010*/  MUFU.RCP R107, R157 ;  /* 0x0000009d006b7308 */ /* 0x000ea20000001000 */
[----:B0-----:R-:W-:Y:S01]  /*3020*/  FADD.FTZ R156, R159, -R104 ;  /* 0x800000689f9c7221 */ /* 0x001fe20000010000 */
[----:B------:R-:W-:-:S03]  /*3030*/  FMUL.FTZ R163, R104, R158 ;  /* 0x0000009e68a37220 */ /* 0x000fc60000410000 */
[----:B------:R-:W-:-:S04]  /*3040*/  FMUL.FTZ R161, R156, R156 ;  /* 0x0000009c9ca17220 */ /* 0x000fc80000410000 */
[C---:B------:R-:W-:Y:S01]  /*3050*/  FMUL.FTZ R161, R106.reuse, R161 ;  /* 0x000000a16aa17220 */ /* 0x040fe20000410000 */
[----:B------:R-:W-:Y:S01]  /*3060*/  FFMA.FTZ R106, R106, R159, R163 ;  /* 0x0000009f6a6a7223 */ /* 0x000fe200000100a3 */
[----:B-1----:R-:W-:Y:S02]  /*3070*/  FADD.FTZ R104, R152, R105 ;  /* 0x0000006998687221 */ /* 0x002fe40000010000 */
[----:B------:R-:W-:Y:S01]  /*3080*/  FMUL.FTZ R161, R161, R158 ;  /* 0x0000009ea1a17220 */ /* 0x000fe20000410000 */
[C---:B--2---:R-:W-:Y:S01]  /*3090*/  FMUL.FTZ R156, R107.reuse, R106 ;  /* 0x0000006a6b9c7220 */ /* 0x044fe20000410000 */
[----:B------:R-:W0:Y:S02]  /*30a0*/  LDC R152, c[0x0][0x2d8] ;  /* 0x0000b600ff987b82 */ /* 0x000e240000000800 */
[----:B------:R-:W-:Y:S02]  /*30b0*/  FFMA.FTZ R161, R107, R161, R104 ;  /* 0x000000a16ba17223 */ /* 0x000fe40000010068 */
        /* <DEDUP_REMOVED lines=52> */
[----:B------:R-:W-:Y:S01]  /*3400*/  SHF.R.S32.HI R105, RZ, 0x1f, R104 ;  /* 0x0000001fff697819 */ /* 0x000fe20000011468 */
[C---:B------:R-:W-:Y:S01]  /*3410*/  FMUL.FTZ R106, R152.reuse, R45 ;  /* 0x0000002d986a7220 */ /* 0x040fe20000410000 */
[C---:B------:R-:W-:Y:S01]  /*3420*/  FMUL.FTZ R153, R152.reuse, R52 ;  /* 0x0000003498997220 */ /* 0x040fe20000410000 */
[C---:B------:R-:W-:Y:S01]  /*3430*/  FMUL.FTZ R48, R152.reuse, R48 ;  /* 0x0000003098307220 */ /* 0x040fe20000410000 */
[----:B------:R-:W-:Y:S01]  /*3440*/  LEA.HI R104, R105, R104, RZ, 0x3 ;  /* 0x0000006869687211 */ /* 0x000fe200078f18ff */
[C---:B------:R-:W-:Y:S01]  /*3450*/  FMUL.FTZ R105, R152.reuse, R44 ;  /* 0x0000002c98697220 */ /* 0x040fe20000410000 */
[----:B------:R-:W-:Y:S01]  /*3460*/  FMUL.FTZ R49, R152, R49 ;  /* 0x0000003198317220 */ /* 0x000fe20000410000 */
[----:B------:R-:W0:Y:S01]  /*3470*/  LDC.64 R44, c[0x0][0x2b8] ;  /* 0x0000ae00ff2c7b82 */ /* 0x000e220000000a00 */
[----:B------:R-:W-:Y:S01]  /*3480*/  LEA.HI.SX32 R155, R104, R77, 0x1d ;  /* 0x0000004d689b7211 */ /* 0x000fe200078feaff */
        /* <DEDUP_REMOVED lines=27> */
[C---:B------:R-:W-:Y:S01]  /*3640*/  IADD3 R61, R155.reuse, 0x100, RZ ;  /* 0x000001009b3d7810 */ /* 0x040fe20007ffe0ff */
[C---:B------:R-:W-:Y:S01]  /*3650*/  VIADD R75, R155.reuse, 0x80 ;  /* 0x000000809b4b7836 */ /* 0x040fe20000000000 */
[C---:B------:R-:W-:Y:S01]  /*3660*/  IADD3 R157, R155.reuse, 0x180, RZ ;  /* 0x000001809b9d7810 */ /* 0x040fe20007ffe0ff */
[----:B0-----:R-:W-:-:S04]  /*3670*/  IMAD.WIDE.U32 R154, R155, 0x10, R44 ;  /* 0x000000109b9a7825 */ /* 0x001fc800078e002c */
[----:B------:R-:W-:Y:S01]  /*3680*/  FFMA.FTZ R47, R131, R47, R110 ;  /* 0x0000002f832f7223 */ /* 0x000fe2000001006e */
[----:B------:R-:W-:Y:S01]  /*3690*/  FFMA.FTZ R49, R128, R49, R113 ;  /* 0x0000003180317223 */ /* 0x000fe20000010071 */
        /* <DEDUP_REMOVED lines=53> */
.L_x_10066:
[----:B------:R-:W-:Y:S05]  /*39f0*/  BSYNC B0 ;  /* 0x0000000000007941 */ /* 0x000fea0003800000 */
.L_x_10065:
[----:B------:R-:W-:Y:S02]  /*3a00*/  IADD3 R148, R148, UR8, RZ ;  /* 0x0000000894947c10 */ /* 0x000fe4000fffe0ff */
[----:B------:R-:W-:Y:S02]  /*3a10*/  SEL R106, RZ, 0x1, P0 ;  /* 0x00000001ff6a7807 */ /* 0x000fe40000000000 */
[----:B------:R-:W-:-:S13]  /*3a20*/  ISETP.GE.AND P1, PT, R148, UR9, PT ;  /* 0x0000000994007c0c */ /* 0x000fda000bf26270 */
[----:B------:R-:W-:Y:S05]  /*3a30*/  @!P1 BRA `(.L_x_10067) ;  /* 0xffffffd000889947 */ /* 0x000fea000383ffff */
[----:B------:R-:W-:Y:S05]  /*3a40*/  EXIT ;  /* 0x000000000000794d */ /* 0x000fea0003800000 */
.L_x_10064:
[----:B------:R-:W-:Y:S01]  /*3a50*/  HFMA2.MMA R107, -RZ, RZ, 0, 5.9604644775390625e-08 ;  /* 0x00000001ff6b7435 */ /* 0x000fe200000001ff */
[----:B------:R-:W-:Y:S02]  /*3a60*/  MOV R163, R105 ;  /* 0x0000006900a37202 */ /* 0x000fe40000000f00 */
[----:B------:R-:W-:Y:S02]  /*3a70*/  MOV R152, 0x1f ;  /* 0x0000001f00987802 */ /* 0x000fe40000000f00 */
[----:B------:R-:W-:-:S07]  /*3a80*/  MOV R156, 0xffffffff ;  /* 0xffffffff009c7802 */ /* 0x000fce0000000f00 */
[----:B-----5:R-:W-:Y:S05]  /*3a90*/  WARPSYNC.COLLECTIVE R156, `(.L_x_10068) ;  /* 0x000000009c087348 */ /* 0x020fea0003c00000 */
[----:B------:R0:W1:Y:S02]  /*3aa0*/  SHFL.BFLY P1, R161, R163, R107, R152 ;  /* 0x0c00006ba3a17389 */ /* 0x0000640000020098 */
[----:B01---5:R-:W-:Y:S01]  /*3ab0*/  ENDCOLLECTIVE ;  /* 0x000000000000791b */ /* 0x023fe20003800000 */
.L_x_10068:
[----:B------:R-:W-:Y:S01]  /*3ac0*/  HFMA2.MMA R107, -RZ, RZ, 0, 1.1920928955078125e-07 ;  /* 0x00000002ff6b7435 */ /* 0x000fe200000001ff */
[----:B------:R-:W-:-:S05]  /*3ad0*/  MOV R104, R161 ;  /* 0x000000a100687202 */ /* 0x000fca0000000f00 */
[----:B------:R-:W-:-:S05]  /*3ae0*/  FADD.FTZ R157, R105, R104 ;  /* 0x00000068699d7221 */ /* 0x000fca0000010000 */
[----:B------:R-:W-:-:S07]  /*3af0*/  MOV R163, R157 ;  /* 0x0000009d00a37202 */ /* 0x000fce0000000f00 */
[----:B------:R-:W-:Y:S05]  /*3b00*/  WARPSYNC.COLLECTIVE R156, `(.L_x_10069) ;  /* 0x000000009c087348 */ /* 0x000fea0003c00000 */
[----:B------:R0:W1:Y:S02]  /*3b10*/  SHFL.BFLY P1, R161, R163, R107, R152 ;  /* 0x0c00006ba3a17389 */ /* 0x0000640000020098 */
[----:B01----:R-:W-:Y:S01]  /*3b20*/  ENDCOLLECTIVE ;  /* 0x000000000000791b */ /* 0x003fe20003800000 */
.L_x_10069:
[----:B------:R-:W-:Y:S01]  /*3b30*/  HFMA2.MMA R107, -RZ, RZ, 0, 2.384185791015625e-07 ;  /* 0x00000004ff6b7435 */ /* 0x000fe200000001ff */
[----:B------:R-:W-:-:S05]  /*3b40*/  MOV R104, R161 ;  /* 0x000000a100687202 */ /* 0x000fca0000000f00 */
[----:B------:R-:W-:-:S05]  /*3b50*/  FADD.FTZ R158, R157, R104 ;  /* 0x000000689d9e7221 */ /* 0x000fca0000010000 */
[----:B------:R-:W-:-:S07]  /*3b60*/  MOV R163, R158 ;  /* 0x0000009e00a37202 */ /* 0x000fce0000000f00 */
[----:B------:R-:W-:Y:S05]  /*3b70*/  WARPSYNC.COLLECTIVE R156, `(.L_x_10070) ;  /* 0x000000009c087348 */ /* 0x000fea0003c00000 */
[----:B------:R0:W1:Y:S02]  /*3b80*/  SHFL.BFLY P1, R161, R163, R107, R152 ;  /* 0x0c00006ba3a17389 */ /* 0x0000640000020098 */
[----:B01----:R-:W-:Y:S01]  /*3b90*/  ENDCOLLECTIVE ;  /* 0x000000000000791b */ /* 0x003fe20003800000 */
.L_x_10070:
[----:B------:R-:W-:Y:S01]  /*3ba0*/  HFMA2.MMA R107, -RZ, RZ, 0, 4.76837158203125e-07 ;  /* 0x00000008ff6b7435 */ /* 0x000fe200000001ff */
[----:B------:R-:W-:-:S05]  /*3bb0*/  MOV R159, R161 ;  /* 0x000000a1009f7202 */ /* 0x000fca0000000f00 */
[----:B------:R-:W-:-:S05]  /*3bc0*/  FADD.FTZ R159, R158, R159 ;  /* 0x0000009f9e9f7221 */ /* 0x000fca0000010000 */
[----:B------:R-:W-:-:S07]  /*3bd0*/  MOV R163, R159 ;  /* 0x0000009f00a37202 */ /* 0x000fce0000000f00 */
[----:B------:R-:W-:Y:S05]  /*3be0*/  WARPSYNC.COLLECTIVE R156, `(.L_x_10071) ;  /* 0x000000009c087348 */ /* 0x000fea0003c00000 */
[----:B------:R0:W1:Y:S02]  /*3bf0*/  SHFL.BFLY P1, R161, R163, R107, R152 ;  /* 0x0c00006ba3a17389 */ /* 0x0000640000020098 */
[----:B01----:R-:W-:Y:S01]  /*3c00*/  ENDCOLLECTIVE ;  /* 0x000000000000791b */ /* 0x003fe20003800000 */
.L_x_10071:
[----:B------:R-:W-:Y:S01]  /*3c10*/  HFMA2.MMA R107, -RZ, RZ, 0, 9.5367431640625e-07 ;  /* 0x00000010ff6b7435 */ /* 0x000fe200000001ff */
[----:B------:R-:W-:-:S05]  /*3c20*/  MOV R104, R161 ;  /* 0x000000a100687202 */ /* 0x000fca0000000f00 */
[----:B------:R-:W-:-:S05]  /*3c30*/  FADD.FTZ R160, R159, R104 ;  /* 0x000000689fa07221 */ /* 0x000fca0000010000 */
[----:B------:R-:W-:-:S07]  /*3c40*/  MOV R163, R160 ;  /* 0x000000a000a37202 */ /* 0x000fce0000000f00 */
[----:B------:R-:W-:Y:S05]  /*3c50*/  WARPSYNC.COLLECTIVE R156, `(.L_x_10072) ;  /* 0x000000009c087348 */ /* 0x000fea0003c00000 */
[----:B------:R0:W1:Y:S02]  /*3c60*/  SHFL.BFLY P1, R161, R163, R107, R152 ;  /* 0x0c00006ba3a17389 */ /* 0x0000640000020098 */
[----:B01----:R-:W-:Y:S01]  /*3c70*/  ENDCOLLECTIVE ;  /* 0x000000000000791b */ /* 0x003fe20003800000 */
.L_x_10072:
        /* <DEDUP_REMOVED lines=72> */
.L_x_10073:
[----:B------:R-:W-:Y:S01]  /*4100*/  HFMA2.MMA R107, -RZ, RZ, 0, 1.1920928955078125e-07 ;  /* 0x00000002ff6b7435 */ /* 0x000fe200000001ff */
[----:B------:R-:W-:-:S05]  /*4110*/  MOV R158, R161 ;  /* 0x000000a1009e7202 */ /* 0x000fca0000000f00 */
[----:B------:R-:W-:-:S05]  /*4120*/  FADD.FTZ R158, R105, R158 ;  /* 0x0000009e699e7221 */ /* 0x000fca0000010000 */
[----:B------:R-:W-:-:S07]  /*4130*/  MOV R163, R158 ;  /* 0x0000009e00a37202 */ /* 0x000fce0000000f00 */
[----:B------:R-:W-:Y:S05]  /*4140*/  WARPSYNC.COLLECTIVE R156, `(.L_x_10074) ;  /* 0x000000009c087348 */ /* 0x000fea0003c00000 */
[----:B------:R0:W1:Y:S02]  /*4150*/  SHFL.BFLY P1, R161, R163, R107, R152 ;  /* 0x0c00006ba3a17389 */ /* 0x0000640000020098 */
[----:B01----:R-:W-:Y:S01]  /*4160*/  ENDCOLLECTIVE ;  /* 0x000000000000791b */ /* 0x003fe20003800000 */
.L_x_10074:
[----:B------:R-:W-:Y:S01]  /*4170*/  HFMA2.MMA R107, -RZ, RZ, 0, 2.384185791015625e-07 ;  /* 0x00000004ff6b7435 */ /* 0x000fe200000001ff */
[----:B------:R-:W-:-:S05]  /*4180*/  MOV R157, R161 ;  /* 0x000000a1009d7202 */ /* 0x000fca0000000f00 */
[----:B------:R-:W-:-:S05]  /*4190*/  FADD.FTZ R157, R158, R157 ;  /* 0x0000009d9e9d7221 */ /* 0x000fca0000010000 */
[----:B------:R-:W-:-:S07]  /*41a0*/  MOV R163, R157 ;  /* 0x0000009d00a37202 */ /* 0x000fce0000000f00 */
[----:B------:R-:W-:Y:S05]  /*41b0*/  WARPSYNC.COLLECTIVE R156, `(.L_x_10075) ;  /* 0x000000009c087348 */ /* 0x000fea0003c00000 */
[----:B------:R0:W1:Y:S02]  /*41c0*/  SHFL.BFLY P1, R161, R163, R107, R152 ;  /* 0x0c00006ba3a17389 */ /* 0x0000640000020098 */
[----:B01----:R-:W-:Y:S01]  /*41d0*/  ENDCOLLECTIVE ;  /* 0x000000000000791b */ /* 0x003fe20003800000 */
.L_x_10075:
[----:B------:R-:W-:Y:S01]  /*41e0*/  HFMA2.MMA R107, -RZ, RZ, 0, 4.76837158203125e-07 ;  /* 0x00000008ff6b7435 */ /* 0x000fe200000001ff */
[----:B------:R-:W-:-:S05]  /*41f0*/  MOV R160, R161 ;  /* 0x000000a100a07202 */ /* 0x000fca0000000f00 */
[----:B------:R-:W-:-:S05]  /*4200*/  FADD.FTZ R160, R157, R160 ;  /* 0x000000a09da07221 */ /* 0x000fca0000010000 */
[----:B------:R-:W-:-:S07]  /*4210*/  MOV R163, R160 ;  /* 0x000000a000a37202 */ /* 0x000fce0000000f00 */
[----:B------:R-:W-:Y:S05]  /*4220*/  WARPSYNC.COLLECTIVE R156, `(.L_x_10076) ;  /* 0x000000009c087348 */ /* 0x000fea0003c00000 */
[----:B------:R0:W1:Y:S02]  /*4230*/  SHFL.BFLY P1, R161, R163, R107, R152 ;  /* 0x0c00006ba3a17389 */ /* 0x0000640000020098 */
[----:B01----:R-:W-:Y:S01]  /*4240*/  ENDCOLLECTIVE ;  /* 0x000000000000791b */ /* 0x003fe20003800000 */
.L_x_10076:
[----:B------:R-:W-:Y:S01]  /*4250*/  HFMA2.MMA R107, -RZ, RZ, 0, 9.5367431640625e-07 ;  /* 0x00000010ff6b7435 */ /* 0x000fe200000001ff */
[----:B------:R-:W-:-:S05]  /*4260*/  MOV R159, R161 ;  /* 0x000000a1009f7202 */ /* 0x000fca0000000f00 */
[----:B------:R-:W-:-:S05]  /*4270*/  FADD.FTZ R159, R160, R159 ;  /* 0x0000009fa09f7221 */ /* 0x000fca0000010000 */
[----:B------:R-:W-:-:S07]  /*4280*/  MOV R163, R159 ;  /* 0x0000009f00a37202 */ /* 0x000fce0000000f00 */
[----:B------:R-:W-:Y:S05]  /*4290*/  WARPSYNC.COLLECTIVE R156, `(.L_x_10077) ;  /* 0x000000009c087348 */ /* 0x000fea0003c00000 */
[----:B------:R0:W1:Y:S02]  /*42a0*/  SHFL.BFLY P1, R161, R163, R107, R152 ;  /* 0x0c00006ba3a17389 */ /* 0x0000640000020098 */
[----:B01----:R-:W-:Y:S01]  /*42b0*/  ENDCOLLECTIVE ;  /* 0x000000000000791b */ /* 0x003fe20003800000 */
.L_x_10077:
[----:B------:R-:W-:Y:S01]  /*42c0*/  MOV R162, R161 ;  /* 0x000000a100a27202 */ /* 0x000fe20000000f00 */
[----:B------:R-:W-:Y:S06]  /*42d0*/  BRA `(.L_x_10078) ;  /* 0xffffffe800987947 */ /* 0x000fec000383ffff */
.L_x_10079:
        /* <DEDUP_REMOVED lines=10> */
.L_x_30239:


//--------------------- .text._ZN10layer_norm13ln_fwd_kernelINS_13Kernel_traitsI13__nv_bfloat16S2_fS2_fjLj4096ELj1ELj1ELj4ELj16ENS_18Kernel_traits_baseILj4096ES2_S2_fS2_fjLj128EEEEELb1ELb0ELb0ELb0EEEvNS_9FwdParamsE --------------------------
	.section	.text._ZN10layer_norm13ln_fwd_kernelINS_13Kernel_traitsI13__nv_bfloat16S2_fS2_fjLj4096ELj1ELj1ELj4ELj16ENS_18Kernel_traits_baseILj4096ES2_S2_fS2_fjLj128EEEEELb1ELb0ELb0ELb0EEEvNS_9FwdParamsE,"ax",@progbits
	.align	128
        .global         _ZN10layer_norm13ln_fwd_kernelINS_13Kernel_traitsI13__nv_bfloat16S2_fS2_fjLj4096ELj1ELj1ELj4ELj16ENS_18Kernel_traits_baseILj4096ES2_S2_fS2_fjLj128EEEEELb1ELb0ELb0ELb0EEEvNS_9FwdParamsE
        .type           _ZN10layer_norm13ln_fwd_kernelINS_13Kernel_traitsI13__nv_bfloat16S2_fS2_fjLj4096ELj1ELj1ELj4ELj16ENS_18Kernel_traits_baseILj4096ES2_S2_fS2_fjLj128EEEEELb1ELb0ELb0ELb0EEEvNS_9FwdParamsE,@function
        .size           _ZN10layer_norm13ln_fwd_kernelINS_13Kernel_traitsI13__nv_bfloat16S2_fS2_fjLj4096ELj1ELj1ELj4ELj16ENS_18Kernel_traits_baseILj4096ES2_S2_fS2_fjLj128EEEEELb1ELb0ELb0ELb0EEEvNS_9FwdParamsE,(.L_x_30240 - _ZN10layer_norm13ln_fwd_kernelINS_13Kernel_traitsI13__nv_bfloat16S2_fS2_fjLj4096ELj1ELj1ELj4ELj16ENS_18Kernel_traits_baseILj4096ES2_S2_fS2_fjLj128EEEEELb1ELb0ELb0ELb0EEEvNS_9FwdParamsE)
        .other          _ZN10layer_norm13ln_fwd_kernelINS_13Kernel_traitsI13__nv_bfloat16S2_fS2_fjLj4096ELj1ELj1ELj4ELj16ENS_18Kernel_traits_baseILj4096ES2_S2_fS2_fjLj128EEEEELb1ELb0ELb0ELb0EEEvNS_9FwdParamsE,@"STO_CUDA_ENTRY STV_DEFAULT"
_ZN10layer_norm13ln_fwd_kernelINS_13Kernel_traitsI13__nv_bfloat16S2_fS2_fjLj4096ELj1ELj1ELj4ELj16ENS_18Kernel_traits_baseILj4096ES2_S2_fS2_fjLj128EEEEELb1ELb0ELb0ELb0EEEvNS_9FwdParamsE:
.text._ZN10layer_norm13ln_fwd_kernelINS_13Kernel_traitsI13__nv_bfloat16S2_fS2_fjLj4096ELj1ELj1ELj4ELj16ENS_18Kernel_traits_baseILj4096ES2_S2_fS2_fjLj128EEEEELb1ELb0ELb0ELb0EEEvNS_9FwdParamsE:
        /* <DEDUP_REMOVED lines=71> */
[----:B------:R-:W-:Y:S01]  /*0470*/  LEA.HI.SX32 R30, R46, R3, 0x1d ;  /* 0x000000032e1e7211 */ /* 0x000fe200078feaff */
[----:B------:R-:W-:Y:S02]  /*0480*/  UIADD3 UR30, UR7, 0x1fd5c5a3, URZ ;  /* 0x1fd5c5a3071e7890 */ /* 0x000fe4000fffe03f */
[----:B------:R-:W-:Y:S01]  /*0490*/  IMAD.WIDE.U32 R24, R24, -0x2daee0ad, RZ ;  /* 0xd2511f5318187825 */ /* 0x000fe200078e00ff */
[----:B------:R-:W-:Y:S01]  /*04a0*/  LOP3.LUT P5, RZ, R30, 0xffffff80, RZ, 0xc0, !PT ;  /* 0xffffff801eff7812 */ /* 0x000fe200078ac0ff */
[----:B------:R-:W-:-:S02]  /*04b0*/  UIADD3 UR29, UR6, 0x5384540f, URZ ;  /* 0x5384540f061d7890 */ /* 0x000fc4000fffe03f */
[----:B------:R-:W-:Y:S01]  /*04c0*/  IMAD.WIDE.U32 R100, R100, -0x326172a9, RZ ;  /* 0xcd9e8d5764647825 */ /* 0x000fe200078e00ff */
[----:B------:R-:W-:Y:S01]  /*04d0*/  LOP3.LUT R115, R25, UR30, R2, 0x96, !PT ;  /* 0x0000001e19737c12 */ /* 0x000fe2000f8e9602 */
[----:B------:R-:W-:Y:S01]  /*04e0*/  UIADD3 UR31, UR6, -0xe443238, URZ ;  /* 0xf1bbcdc8061f7890 */ /* 0x000fe2000fffe03f */
[C---:B------:R-:W-:Y:S02]  /*04f0*/  ISETP.GE.U32.AND P4, PT, R30.reuse, 0x100, PT ;  /* 0x000001001e00780c */ /* 0x040fe40003f86070 */
        /* <DEDUP_REMOVED lines=30> */
.L_x_10081:
[----:B------:R-:W-:Y:S05]  /*06e0*/  BSYNC B0 ;  /* 0x0000000000007941 */ /* 0x000fea0003800000 */
.L_x_10080:
        /* <DEDUP_REMOVED lines=18> */
.L_x_10083:
[----:B------:R-:W-:Y:S05]  /*0810*/  BSYNC B0 ;  /* 0x0000000000007941 */ /* 0x000fea0003800000 */
.L_x_10082:
        /* <DEDUP_REMOVED lines=18> */
.L_x_10085:
[----:B------:R-:W-:Y:S05]  /*0940*/  BSYNC B0 ;  /* 0x0000000000007941 */ /* 0x000fea0003800000 */
.L_x_10084:
        /* <DEDUP_REMOVED lines=13> */
.L_x_10087:
[----:B------:R-:W-:Y:S05]  /*0a20*/  BSYNC B0 ;  /* 0x0000000000007941 */ /* 0x000fea0003800000 */
.L_x_10086:
[----:B------:R-:W-:Y:S01]  /*0a30*/  ULDC UR8, c[0x0][0x214] ;  /* 0x0000850000087ab9 */ /* 0x000fe20000000800 */
[----:B------:R-:W-:Y:S02]  /*0a40*/  LOP3.LUT R45, R45, UR32, R24, 0x96, !PT ;  /* 0x000000202d2d7c12 */ /* 0x000fe4000f8e9618 */
[----:B------:R-:W-:-:S13]  /*0a50*/  ISETP.GE.AND P0, PT, R29, UR8, PT ;  /* 0x000000081d007c0c */ /* 0x000fda000bf06270 */
[----:B------:R-:W-:Y:S05]  /*0a60*/  @P0 EXIT ;  /* 0x000000000000094d */ /* 0x000fea0003800000 */
[----:B------:R-:W-:Y:S01]  /*0a70*/  SHF.R.S32.HI R46, RZ, 0x3, R46 ;  /* 0x00000003ff2e7819 */ /* 0x000fe2000001142e */
[C---:B-----5:R-:W-:Y:S01]  /*0a80*/  IMAD.U32 R84, R33.reuse, 0x10000, RZ ;  /* 0x0001000021547824 */ /* 0x060fe200078e00ff */
[----:B------:R-:W-:Y:S01]  /*0a90*/  PRMT R119, R32, 0x7632, R119 ;  /* 0x0000763220777816 */ /* 0x000fe20000000077 */
[----:B------:R-:W-:Y:S01]  /*0aa0*/  IMAD.U32 R85, R34, 0x10000, RZ ;  /* 0x0001000022557824 */ /* 0x000fe200078e00ff */
[----:B------:R-:W-:Y:S01]  /*0ab0*/  SHF.L.U32 R83, R32, 0x10, RZ ;  /* 0x0000001020537819 */ /* 0x000fe200000006ff */
[----:B------:R-:W-:Y:S01]  /*0ac0*/  IMAD.U32 R25, R22, 0x10000, RZ ;  /* 0x0001000016197824 */ /* 0x000fe200078e00ff */
[----:B------:R-:W-:Y:S01]  /*0ad0*/  PRMT R121, R33, 0x7632, R121 ;  /* 0x0000763221797816 */ /* 0x000fe20000000079 */
[----:B------:R-:W-:Y:S01]  /*0ae0*/  IMAD R115, R115, -0x326172a9, RZ ;  /* 0xcd9e8d5773737824 */ /* 0x000fe200078e02ff */
[----:B------:R-:W-:Y:S01]  /*0af0*/  LOP3.LUT R33, R78, 0x60, RZ, 0xc0, !PT ;  /* 0x000000604e217812 */ /* 0x000fe200078ec0ff */
[----:B------:R-:W-:Y:S01]  /*0b00*/  IMAD R113, R113, -0x2daee0ad, RZ ;  /* 0xd2511f5371717824 */ /* 0x000fe200078e02ff */
[----:B------:R-:W-:Y:S01]  /*0b10*/  LOP3.LUT R32, R46, 0x7f, RZ, 0xc0, !PT ;  /* 0x0000007f2e207812 */ /* 0x000fe200078ec0ff */
[----:B------:R-:W-:Y:S01]  /*0b20*/  IMAD.U32 R27, R20, 0x10000, RZ ;  /* 0x00010000141b7824 */ /* 0x000fe200078e00ff */
[----:B------:R-:W-:Y:S01]  /*0b30*/  SHF.R.U32.HI R46, RZ, 0x2, R46 ;  /* 0x00000002ff2e7819 */ /* 0x000fe2000001162e */
[----:B------:R-:W-:Y:S01]  /*0b40*/  IMAD.U32 R24, R17, 0x10000, RZ ;  /* 0x0001000011187824 */ /* 0x000fe200078e00ff */
[----:B------:R-:W-:Y:S01]  /*0b50*/  VIADDMNMX R33, R32, -R33, RZ, !PT ;  /* 0x8000002120217246 */ /* 0x000fe200078001ff */
[----:B------:R-:W-:Y:S01]  /*0b60*/  IMAD.U32 R26, R23, 0x10000, RZ ;  /* 0x00010000171a7824 */ /* 0x000fe200078e00ff */
[----:B------:R-:W-:Y:S01]  /*0b70*/  LOP3.LUT R46, R46, 0x3fffffe0, RZ, 0xc0, !PT ;  /* 0x3fffffe02e2e7812 */ /* 0x000fe200078ec0ff */
[----:B------:R-:W-:Y:S01]  /*0b80*/  IMAD.U32 R20, R13, 0x10000, RZ ;  /* 0x000100000d147824 */ /* 0x000fe200078e00ff */
[----:B------:R-:W-:Y:S01]  /*0b90*/  VIMNMX R33, R33, 0x20, PT ;  /* 0x0000002021217848 */ /* 0x000fe20003fe0100 */
[----:B------:R-:W-:Y:S01]  /*0ba0*/  ULDC.64 UR8, c[0x0][0x270] ;  /* 0x00009c0000087ab9 */ /* 0x000fe20000000a00 */
[----:B------:R-:W-:Y:S01]  /*0bb0*/  PRMT R123, R34, 0x7632, R123 ;  /* 0x00007632227b7816 */ /* 0x000fe2000000007b */
[----:B------:R-:W-:Y:S01]  /*0bc0*/  IMAD.U32 R13, R11, 0x10000, RZ ;  /* 0x000100000b0d7824 */ /* 0x000fe200078e00ff */
[----:B------:R-:W-:Y:S01]  /*0bd0*/  SHF.L.U32 R34, R78, 0x5, RZ ;  /* 0x000000054e227819 */ /* 0x000fe200000006ff */
[----:B------:R-:W-:Y:S01]  /*0be0*/  IMAD.IADD R33, R33, 0x1, R46 ;  /* 0x0000000121217824 */ /* 0x000fe200078e022e */
[C---:B------:R-:W-:Y:S01]  /*0bf0*/  PRMT R118, R37.reuse, 0x7632, R118 ;  /* 0x0000763225767816 */ /* 0x040fe20000000076 */
[----:B------:R-:W-:Y:S01]  /*0c00*/  UISETP.NE.U32.AND UP0, UPT, UR8, URZ, UPT ;  /* 0x0000003f0800728c */ /* 0x000fe2000bf05070 */
[----:B------:R-:W-:Y:S01]  /*0c10*/  SHF.L.U32 R3, R37, 0x10, RZ ;  /* 0x0000001025037819 */ /* 0x000fe200000006ff */
        /* <DEDUP_REMOVED lines=10> */
[----:B------:R-:W-:Y:S01]  /*0cc0*/  SHF.L.U32 R22, R19, 0x10, RZ ;  /* 0x0000001013167819 */ /* 0x000fe200000006ff */
[----:B------:R-:W-:Y:S01]  /*0cd0*/  ULDC.U8 UR8, c[0x0][0x2a0] ;  /* 0x0000a80000087ab9 */ /* 0x000fe20000000000 */
[----:B------:R-:W-:Y:S01]  /*0ce0*/  IMAD.U32 R19, R12, 0x10000, RZ ;  /* 0x000100000c137824 */ /* 0x000fe200078e00ff */
[----:B------:R-:W-:Y:S01]  /*0cf0*/  VIMNMX R37, R37, 0x20, PT ;  /* 0x0000002025257848 */ /* 0x000fe20003fe0100 */
[----:B------:R-:W-:Y:S01]  /*0d00*/  IMAD.U32 R109, R109, 0x10000, RZ ;  /* 0x000100006d6d7824 */ /* 0x000fe200078e00ff */
[C---:B------:R-:W-:Y:S01]  /*0d10*/  PRMT R93, R4.reuse, 0x7632, R93 ;  /* 0x00007632045d7816 */ /* 0x040fe2000000005d */
[----:B------:R-:W-:Y:S01]  /*0d20*/  IMAD.U32 R107, R107, 0x10000, RZ ;  /* 0x000100006b6b7824 */ /* 0x000fe200078e00ff */
[----:B------:R-:W-:Y:S01]  /*0d30*/  SHF.L.U32 R12, R4, 0x10, RZ ;  /* 0x00000010040c7819 */ /* 0x000fe200000006ff */
[C---:B------:R-:W-:Y:S01]  /*0d40*/  IMAD.U32 R4, R36.reuse, 0x10000, RZ ;  /* 0x0001000024047824 */ /* 0x040fe200078e00ff */
[----:B------:R-:W-:Y:S01]  /*0d50*/  PRMT R116, R36, 0x7632, R116 ;  /* 0x0000763224747816 */ /* 0x000fe20000000074 */
[----:B------:R-:W-:Y:S01]  /*0d60*/  IMAD.HI.U32 R36, R45, -0x326172a9, RZ ;  /* 0xcd9e8d572d247827 */ /* 0x000fe200078e00ff */
[----:B------:R-:W-:Y:S01]  /*0d70*/  SHF.L.U32 R28, R21, 0x10, RZ ;  /* 0x00000010151c7819 */ /* 0x000fe200000006ff */
        /* <DEDUP_REMOVED lines=17> */
[----:B------:R-:W-:Y:S01]  /*0e90*/  PRMT R122, R39, 0x7632, R122 ;  /* 0x00007632277a7816 */ /* 0x000fe2000000007a */
[----:B------:R-:W-:Y:S01]  /*0ea0*/  IMAD R100, R100, -0x2daee0ad, RZ ;  /* 0xd2511f5364647824 */ /* 0x000fe200078e02ff */
[----:B------:R-:W-:Y:S01]  /*0eb0*/  PRMT R125, R35, 0x7632, R125 ;  /* 0x00007632237d7816 */ /* 0x000fe2000000007d */
[----:B------:R-:W-:Y:S01]  /*0ec0*/  IMAD.MOV.U32 R132, RZ, RZ, 0x1 ;  /* 0x00000001ff847424 */ /* 0x000fe200078e00ff */
[----:B------:R-:W-:Y:S01]  /*0ed0*/  PRMT R97, R8, 0x7632, R97 ;  /* 0x0000763208617816 */ /* 0x000fe20000000061 */
[----:B------:R-:W-:Y:S01]  /*0ee0*/  IMAD.MOV.U32 R98, RZ, RZ, RZ ;  /* 0x000000ffff627224 */ /* 0x000fe200078e00ff */
[----:B------:R-:W-:Y:S01]  /*0ef0*/  PRMT R94, R11, 0x7632, R94 ;  /* 0x000076320b5e7816 */ /* 0x000fe2000000005e */
[----:B------:R-:W-:Y:S01]  /*0f00*/  IMAD.U32 R11, R5, 0x10000, RZ ;  /* 0x00010000050b7824 */ /* 0x000fe200078e00ff */
[----:B------:R-:W-:Y:S01]  /*0f10*/  PRMT R89, R40, 0x7632, R89 ;  /* 0x0000763228597816 */ /* 0x000fe20000000059 */
[C---:B------:R-:W-:Y:S01]  /*0f20*/  IMAD.U32 R5, R43.reuse, 0x10000, RZ ;  /* 0x000100002b057824 */ /* 0x040fe200078e00ff */
[----:B------:R-:W-:Y:S01]  /*0f30*/  PRMT R86, R43, 0x7632, R86 ;  /* 0x000076322b567816 */ /* 0x000fe20000000056 */
[----:B------:R-:W-:Y:S01]  /*0f40*/  IMAD.U32 R96, R96, 0x10000, RZ ;  /* 0x0001000060607824 */ /* 0x000fe200078e00ff */
[----:B------:R-:W-:Y:S01]  /*0f50*/  IADD3 R37, R46, R37, RZ ;  /* 0x000000252e257210 */ /* 0x000fe20007ffe0ff */
        /* <DEDUP_REMOVED lines=38> */
[----:B------:R-:W-:Y:S01]  /*11c0*/  ULDC UR14, c[0x0][0x290] ;  /* 0x0000a400000e7ab9 */ /* 0x000fe20000000800 */
[----:B------:R-:W-:Y:S01]  /*11d0*/  ULDC.64 UR10, c[0x0][0x238] ;  /* 0x00008e00000a7ab9 */ /* 0x000fe20000000a00 */
[----:B------:R-:W-:Y:S01]  /*11e0*/  UISETP.NE.AND UP1, UPT, UR8, URZ, UPT ;  /* 0x0000003f0800728c */ /* 0x000fe2000bf25270 */
[----:B------:R-:W-:Y:S01]  /*11f0*/  ULDC.64 UR12, c[0x0][0x240] ;  /* 0x00009000000c7ab9 */ /* 0x000fe20000000a00 */
[----:B01----:R-:W-:-:S09]  /*1200*/  ULDC.64 UR16, c[0x0][0x210] ;  /* 0x0000840000107ab9 */ /* 0x003fd20000000a00 */
.L_x_10329:
        /* <DEDUP_REMOVED lines=14> */
[----:B------:R-:W-:-:S05]  /*12f0*/  LEA.HI.SX32 R127, R75, R74, 0x1d ;  /* 0x0000004a4b7f7211 */ /* 0x000fca00078feaff */
[----:B------:R-:W-:Y:S01]  /*1300*/  IMAD.MOV.U32 R134, RZ, RZ, R127 ;  /* 0x000000ffff867224 */ /* 0x000fe200078e007f */
[----:B--2---:R-:W-:Y:S01]  /*1310*/  @P0 SHF.L.U32 R133, R72, 0x10, RZ ;  /* 0x0000001048850819 */ /* 0x004fe200000006ff */
[----:B------:R-:W-:Y:S06]  /*1320*/  @!P2 BRA `(.L_x_10089) ;  /* 0x0000002c0044a947 */ /* 0x000fec0003800000 */
[----:B------:R-:W0:Y:S08]  /*1330*/  LDC.64 R44, c[0x0][0x220] ;  /* 0x00008800ff2c7b82 */ /* 0x000e300000000a00 */
[----:B------:R-:W1:Y:S01]  /*1340*/  LDC.64 R40, c[0x0][0x230] ;  /* 0x00008c00ff287b82 */ /* 0x000e620000000a00 */
[----:B0-----:R-:W-:-:S06]  /*1350*/  IMAD.WIDE.U32 R44, R127, 0x10, R44 ;  /* 0x000000107f2c7825 */ /* 0x001fcc00078e002c */
[----:B------:R-:W5:Y:S01]  /*1360*/  LDG.E.128 R44, desc[UR4][R44.64] ;  /* 0x000000042c2c7981 */ /* 0x000f62000c1e1d00 */
[----:B-1----:R-:W-:-:S04]  /*1370*/  ISETP.NE.U32.AND P0, PT, R40, RZ, PT ;  /* 0x000000ff2800720c */ /* 0x002fc80003f05070 */
[----:B------:R-:W-:-:S13]  /*1380*/  ISETP.NE.AND.EX P0, PT, R41, RZ, PT, P0 ;  /* 0x000000ff2900720c */ /* 0x000fda0003f05300 */
[----:B------:R-:W-:-:S04]  /*1390*/  @P0 LEA R42, P1, R127, R40, 0x5 ;  /* 0x000000287f2a0211 */ /* 0x000fc800078228ff */
[----:B------:R-:W-:-:S05]  /*13a0*/  @P0 LEA.HI.X R43, R127, R41, RZ, 0x5, P1 ;  /* 0x000000297f2b0211 */ /* 0x000fca00008f2cff */
[----:B------:R0:W5:Y:S04]  /*13b0*/  @P0 LDG.E.128 R32, desc[UR4][R42.64] ;  /* 0x000000042a200981 */ /* 0x000168000c1e1d00 */
[----:B------:R0:W5:Y:S01]  /*13c0*/  @P0 LDG.E.128 R36, desc[UR4][R42.64+0x10] ;  /* 0x000010042a240981 */ /* 0x000162000c1e1d00 */
        /* <DEDUP_REMOVED lines=12> */
.L_x_10091:
[----:B------:R-:W-:-:S07]  /*1490*/  MOV R130, R102 ;  /* 0x0000006600827202 */ /* 0x000fce0000000f00 */
.L_x_10092:
[----:B------:R-:W-:Y:S05]  /*14a0*/  BSYNC B1 ;  /* 0x0000000000017941 */ /* 0x000fea0003800000 */
.L_x_10090:
        /* <DEDUP_REMOVED lines=16> */
.L_x_10096:
[----:B------:R-:W-:Y:S05]  /*15b0*/  BSYNC B2 ;  /* 0x0000000000027941 */ /* 0x000fea0003800000 */
.L_x_10095:
        /* <DEDUP_REMOVED lines=44> */
.L_x_10094:
[----:B------:R-:W-:Y:S05]  /*1880*/  BSYNC B1 ;  /* 0x0000000000017941 */ /* 0x000fea0003800000 */
.L_x_10093:
[----:B------:R-:W0:Y:S01]  /*1890*/  LDC R136, c[0x0][0x298] ;  /* 0x0000a600ff887b82 */ /* 0x000e220000000800 */
[----:B------:R-:W-:Y:S01]  /*18a0*/  I2FP.F32.U32 R43, R130 ;  /* 0x00000082002b7245 */ /* 0x000fe20000201000 */
[----:B------:R-:W-:Y:S01]  /*18b0*/  IMAD.MOV.U32 R134, RZ, RZ, 0x2f800000 ;  /* 0x2f800000ff867424 */ /* 0x000fe200078e00ff */
[----:B-----5:R-:W-:Y:S01]  /*18c0*/  SHF.L.U32 R42, R44, 0x10, RZ ;  /* 0x000000102c2a7819 */ /* 0x020fe200000006ff */
[----:B------:R-:W-:Y:S01]  /*18d0*/  BSSY B1, `(.L_x_10097) ;  /* 0x0000018000017945 */ /* 0x000fe20003800000 */
[----:B------:R-:W-:Y:S01]  /*18e0*/  ISETP.NE.U32.AND P0, PT, R40, RZ, PT ;  /* 0x000000ff2800720c */ /* 0x000fe20003f05070 */
[----:B------:R-:W-:Y:S01]  /*18f0*/  FFMA.FTZ R40, R43, R134, 1.1641532182693481445e-10 ;  /* 0x2f0000002b287423 */ /* 0x000fe20000010086 */
[----:B------:R-:W-:Y:S01]  /*1900*/  ISETP.NE.AND P1, PT, R72, 0x1, PT ;  /* 0x000000014800780c */ /* 0x000fe20003f25270 */
[----:B------:R-:W1:Y:S01]  /*1910*/  LDC R135, c[0x0][0x294] ;  /* 0x0000a500ff877b82 */ /* 0x000e620000000800 */
[----:B------:R-:W-:Y:S01]  /*1920*/  FMUL.FTZ R43, R42, R133 ;  /* 0x000000852a2b7220 */ /* 0x000fe20000410000 */
[----:B------:R-:W-:-:S02]  /*1930*/  ISETP.NE.AND.EX P0, PT, R41, RZ, PT, P0 ;  /* 0x000000ff2900720c */ /* 0x000fc40003f05300 */
[----:B------:R-:W-:Y:S01]  /*1940*/  PRMT R44, R44, 0x7632, R44 ;  /* 0x000076322c2c7816 */ /* 0x000fe2000000002c */
[----:B0-----:R-:W-:Y:S01]  /*1950*/  FMUL.FTZ R43, R43, R136 ;  /* 0x000000882b2b7220 */ /* 0x001fe20000410000 */
[----:B-1----:R-:W-:-:S04]  /*1960*/  FSETP.GTU.FTZ.AND P2, PT, R40, R135, PT ;  /* 0x000000872800720b */ /* 0x002fc80003f5c000 */
[----:B------:R-:W-:Y:S01]  /*1970*/  FSEL R40, R43, RZ, !P2 ;  /* 0x000000ff2b287208 */ /* 0x000fe20005000000 */
[----:B------:R-:W-:Y:S01]  /*1980*/  VIADD R43, R72, 0x1 ;  /* 0x00000001482b7836 */ /* 0x000fe20000000000 */
        /* <DEDUP_REMOVED lines=11> */
.L_x_10098:
[----:B------:R-:W-:-:S07]  /*1a40*/  IMAD.MOV.U32 R41, RZ, RZ, R102 ;  /* 0x000000ffff297224 */ /* 0x000fce00078e0066 */
.L_x_10099:
[----:B------:R-:W-:Y:S05]  /*1a50*/  BSYNC B1 ;  /* 0x0000000000017941 */ /* 0x000fea0003800000 */
.L_x_10097:
        /* <DEDUP_REMOVED lines=16> */
.L_x_10103:
[----:B------:R-:W-:Y:S05]  /*1b60*/  BSYNC B2 ;  /* 0x0000000000027941 */ /* 0x000fea0003800000 */
.L_x_10102:
        /* <DEDUP_REMOVED lines=44> */
.L_x_10101:
[----:B------:R-:W-:Y:S05]  /*1e30*/  BSYNC B1 ;  /* 0x0000000000017941 */ /* 0x000fea0003800000 */
.L_x_10100:
        /* <DEDUP_REMOVED lines=21> */
.L_x_10105:
[----:B------:R-:W-:-:S07]  /*1f90*/  MOV R44, R102 ;  /* 0x00000066002c7202 */ /* 0x000fce0000000f00 */
.L_x_10106:
[----:B------:R-:W-:Y:S05]  /*1fa0*/  BSYNC B1 ;  /* 0x0000000000017941 */ /* 0x000fea0003800000 */
.L_x_10104:
        /* <DEDUP_REMOVED lines=16> */
.L_x_10110:
[----:B------:R-:W-:Y:S05]  /*20b0*/  BSYNC B2 ;  /* 0x0000000000027941 */ /* 0x000fea0003800000 */
.L_x_10109:
        /* <DEDUP_REMOVED lines=44> */
.L_x_10108:
[----:B------:R-:W-:Y:S05]  /*2380*/  BSYNC B1 ;  /* 0x0000000000017941 */ /* 0x000fea0003800000 */
.L_x_10107:
[----:B------:R-:W-:Y:S01]  /*2390*/  I2FP.F32.U32 R43, R44 ;  /* 0x0000002c002b7245 */ /* 0x000fe20000201000 */
[----:B------:R-:W-:Y:S01]  /*23a0*/  IMAD.U32 R44, R45, 0x10000, RZ ;  /* 0x000100002d2c7824 */ /* 0x000fe200078e00ff */
[C---:B------:R-:W-:Y:S01]  /*23b0*/  ISETP.NE.AND P2, PT, R72.reuse, 0x1, PT ;  /* 0x000000014800780c */ /* 0x040fe20003f45270 */
[----:B------:R-:W-:Y:S01]  /*23c0*/  BSSY B1, `(.L_x_10111) ;  /* 0x0000013000017945 */ /* 0x000fe20003800000 */
[----:B------:R-:W-:Y:S01]  /*23d0*/  IADD3 R73, R72, 0x1, RZ ;  /* 0x0000000148497810 */ /* 0x000fe20007ffe0ff */
[----:B------:R-:W-:Y:S01]  /*23e0*/  FFMA.FTZ R42, R43, R134, 1.1641532182693481445e-10 ;  /* 0x2f0000002b2a7423 */ /* 0x000fe20000010086 */
[----:B------:R-:W-:-:S04]  /*23f0*/  FMUL.FTZ R43, R44, R133 ;  /* 0x000000852c2b7220 */ /* 0x000fc80000410000 */
        /* <DEDUP_REMOVED lines=14> */
.L_x_10112:
[----:B------:R-:W-:-:S07]  /*24e0*/  IMAD.MOV.U32 R111, RZ, RZ, R102 ;  /* 0x000000ffff6f7224 */ /* 0x000fce00078e0066 */
.L_x_10113:
[----:B------:R-:W-:Y:S05]  /*24f0*/  BSYNC B1 ;  /* 0x0000000000017941 */ /* 0x000fea0003800000 */
.L_x_10111:
        /* <DEDUP_REMOVED lines=16> */
.L_x_10117:
[----:B------:R-:W-:Y:S05]  /*2600*/  BSYNC B2 ;  /* 0x0000000000027941 */ /* 0x000fea0003800000 */
.L_x_10116:
        /* <DEDUP_REMOVED lines=41> */
[----:B------:R-:W-:Y:S01]  /*28a0*/  MOV R102, R74 ;  /* 0x0000004a00667202 */ /* 0x000fe20000000f00 */
[----:B------:R-:W-:Y:S01]  /*28b0*/  IMAD.MOV.U32 R100, RZ, RZ, R44 ;  /* 0x000000ffff647224 */ /* 0x000fe200078e002c */
[----:B------:R-:W-:-:S07]  /*28c0*/  LOP3.LUT R113, R45, UR34, R72, 0x96, !PT ;  /* 0x000000222d717c12 */ /* 0x000fce000f8e9648 */
.L_x_10115:
[----:B------:R-:W-:Y:S05]  /*28d0*/  BSYNC B1 ;  /* 0x0000000000017941 */ /* 0x000fea0003800000 */
.L_x_10114:
        /* <DEDUP_REMOVED lines=20> */
.L_x_10119:
[----:B------:R-:W-:-:S07]  /*2a20*/  IMAD.MOV.U32 R111, RZ, RZ, R102 ;  /* 0x000000ffff6f7224 */ /* 0x000fce00078e0066 */
.L_x_10120:
[----:B------:R-:W-:Y:S05]  /*2a30*/  BSYNC B1 ;  /* 0x0000000000017941 */ /* 0x000fea0003800000 */
.L_x_10118:
        /* <DEDUP_REMOVED lines=16> */
.L_x_10124:
[----:B------:R-:W-:Y:S05]  /*2b40*/  BSYNC B2 ;  /* 0x0000000000027941 */ /* 0x000fea0003800000 */
.L_x_10123:
        /* <DEDUP_REMOVED lines=44> */
.L_x_10122:
[----:B------:R-:W-:Y:S05]  /*2e10*/  BSYNC B1 ;  /* 0x0000000000017941 */ /* 0x000fea0003800000 */
.L_x_10121:
        /* <DEDUP_REMOVED lines=21> */
.L_x_10126:
[----:B------:R-:W-:-:S07]  /*2f70*/  MOV R45, R102 ;  /* 0x00000066002d7202 */ /* 0x000fce0000000f00 */
.L_x_10127:
[----:B------:R-:W-:Y:S05]  /*2f80*/  BSYNC B1 ;  /* 0x0000000000017941 */ /* 0x000fea0003800000 */
.L_x_10125:
        /* <DEDUP_REMOVED lines=16> */
.L_x_10131:
[----:B------:R-:W-:Y:S05]  /*3090*/  BSYNC B2 ;  /* 0x0000000000027941 */ /* 0x000fea0003800000 */
.L_x_10130:
        /* <DEDUP_REMOVED lines=44> */
.L_x_10129:
[----:B------:R-:W-:Y:S05]  /*3360*/  BSYNC B1 ;  /* 0x0000000000017941 */ /* 0x000fea0003800000 */
.L_x_10128:
        /* <DEDUP_REMOVED lines=20> */
.L_x_10133:
[----:B------:R-:W-:-:S07]  /*34b0*/  IMAD.MOV.U32 R46, RZ, RZ, R102 ;  /* 0x000000ffff2e7224 */ /* 0x000fce00078e0066 */
.L_x_10134:
[----:B------:R-:W-:Y:S05]  /*34c0*/  BSYNC B1 ;  /* 0x0000000000017941 */ /* 0x000fea0003800000 */
.L_x_10132:
        /* <DEDUP_REMOVED lines=16> */
.L_x_10138:
[----:B------:R-:W-:Y:S05]  /*35d0*/  BSYNC B2 ;  /* 0x0000000000027941 */ /* 0x000fea0003800000 */
.L_x_10137:
        /* <DEDUP_REMOVED lines=44> */
.L_x_10136:
[----:B------:R-:W-:Y:S05]  /*38a0*/  BSYNC B1 ;  /* 0x0000000000017941 */ /* 0x000fea0003800000 */
.L_x_10135:
[----:B------:R-:W-:Y:S01]  /*38b0*/  I2FP.F32.U32 R73, R46 ;  /* 0x0000002e00497245 */ /* 0x000fe20000201000 */
[----:B------:R-:W-:Y:S01]  /*38c0*/  BSSY B1, `(.L_x_10139) ;  /* 0x0000015000017945 */ /* 0x000fe20003800000 */
[----:B------:R-:W-:Y:S01]  /*38d0*/  SHF.L.U32 R72, R47, 0x10, RZ ;  /* 0x000000102f487819 */ /* 0x000fe200000006ff */
[C---:B------:R-:W-:Y:S01]  /*38e0*/  VIADD R111, R74.reuse, 0x1 ;  /* 0x000000014a6f7836 */ /* 0x040fe20000000000 */
[----:B------:R-:W-:Y:S01]  /*38f0*/  ISETP.NE.AND P6, PT, R74, 0x1, PT ;  /* 0x000000014a00780c */ /* 0x000fe20003fc5270 */
[----:B------:R-:W-:Y:S01]  /*3900*/  FFMA.FTZ R46, R73, R134, 1.1641532182693481445e-10 ;  /* 0x2f000000492e7423 */ /* 0x000fe20000010086 */
[----:B------:R-:W-:Y:S01]  /*3910*/  PRMT R47, R47, 0x7632, R47 ;  /* 0x000076322f2f7816 */ /* 0x000fe2000000002f */
        /* <DEDUP_REMOVED lines=14> */
.L_x_10140:
[----:B------:R-:W-:-:S07]  /*3a00*/  IMAD.MOV.U32 R139, RZ, RZ, R102 ;  /* 0x000000ffff8b7224 */ /* 0x000fce00078e0066 */
.L_x_10141:
[----:B------:R-:W-:Y:S05]  /*3a10*/  BSYNC B1 ;  /* 0x0000000000017941 */ /* 0x000fea0003800000 */
.L_x_10139:
        /* <DEDUP_REMOVED lines=18> */
.L_x_10145:
[----:B------:R-:W-:Y:S05]  /*3b40*/  BSYNC B2 ;  /* 0x0000000000027941 */ /* 0x000fea0003800000 */
.L_x_10144:
        /* <DEDUP_REMOVED lines=44> */
.L_x_10143:
[----:B------:R-:W-:Y:S05]  /*3e10*/  BSYNC B1 ;  /* 0x0000000000017941 */ /* 0x000fea0003800000 */
.L_x_10142:
[----:B------:R-:W-:Y:S01]  /*3e20*/  I2FP.F32.U32 R73, R139 ;  /* 0x0000008b00497245 */ /* 0x000fe20000201000 */
[----:B------:R-:W-:Y:S01]  /*3e30*/  IMAD.U32 R72, R47, 0x10000, RZ ;  /* 0x000100002f487824 */ /* 0x000fe200078e00ff */
[----:B------:R-:W-:Y:S02]  /*3e40*/  SEL R140, RZ, 0x10000, P5 ;  /* 0x00010000ff8c7807 */ /* 0x000fe40002800000 */
[----:B------:R-:W-:Y:S01]  /*3e50*/  ISETP.NE.AND P5, PT, R138, RZ, PT ;  /* 0x000000ff8a00720c */ /* 0x000fe20003fa5270 */
[----:B------:R-:W-:Y:S01]  /*3e60*/  FFMA.FTZ R134, R73, R134, 1.1641532182693481445e-10 ;  /* 0x2f00000049867423 */ /* 0x000fe20000010086 */
[----:B------:R-:W-:Y:S01]  /*3e70*/  FMUL.FTZ R47, R72, R133 ;  /* 0x00000085482f7220 */ /* 0x000fe20000410000 */
[----:B------:R-:W-:Y:S02]  /*3e80*/  SEL R128, RZ, 0x1, P1 ;  /* 0x00000001ff807807 */ /* 0x000fe40000800000 */
[----:B------:R-:W-:Y:S01]  /*3e90*/  SEL R74, RZ, 0x1, P2 ;  /* 0x00000001ff4a7807 */ /* 0x000fe20001000000 */
[----:B------:R-:W-:Y:S01]  /*3ea0*/  FMUL.FTZ R47, R47, R136 ;  /* 0x000000882f2f7220 */ /* 0x000fe20000410000 */
[----:B------:R-:W-:Y:S01]  /*3eb0*/  FSETP.GTU.FTZ.AND P1, PT, R134, R135, PT ;  /* 0x000000878600720b */ /* 0x000fe20003f3c000 */
[----:B------:R-:W-:Y:S01]  /*3ec0*/  IMAD.WIDE.U32 R128, R128, 0x10000, RZ ;  /* 0x0001000080807825 */ /* 0x000fe200078e00ff */
[----:B------:R-:W-:-:S02]  /*3ed0*/  SEL R75, RZ, 0x1, P5 ;  /* 0x00000001ff4b7807 */ /* 0x000fc40002800000 */
[----:B------:R-:W-:Y:S01]  /*3ee0*/  SEL R131, RZ, 0x100, P4 ;  /* 0x00000100ff837807 */ /* 0x000fe20002000000 */
[----:B------:R-:W-:Y:S01]  /*3ef0*/  IMAD.WIDE.U32 R72, R74, 0x1000000, RZ ;  /* 0x010000004a487825 */ /* 0x000fe200078e00ff */
[----:B------:R-:W-:Y:S02]  /*3f00*/  SEL R134, RZ, 0x1000000, P1 ;  /* 0x01000000ff867807 */ /* 0x000fe40000800000 */
[----:B------:R-:W-:Y:S01]  /*3f10*/  FSEL R47, R47, RZ, !P1 ;  /* 0x000000ff2f2f7208 */ /* 0x000fe20004800000 */
[----:B------:R-:W-:Y:S01]  /*3f20*/  IMAD.WIDE.U32 R74, R75, 0x100, RZ ;  /* 0x000001004b4a7825 */ /* 0x000fe200078e00ff */
[----:B------:R-:W-:Y:S02]  /*3f30*/  ISETP.NE.AND P6, PT, R137, RZ, PT ;  /* 0x000000ff8900720c */ /* 0x000fe40003fc5270 */
[----:B------:R-:W-:Y:S01]  /*3f40*/  LEA R130, P1, R127, UR10, 0x5 ;  /* 0x0000000a7f827c11 */ /* 0x000fe2000f8228ff */
[----:B------:R-:W-:Y:S01]  /*3f50*/  @P0 FADD.FTZ R47, R39, R47 ;  /* 0x0000002f272f0221 */ /* 0x000fe20000010000 */
[----:B------:R-:W-:-:S02]  /*3f60*/  SEL R137, RZ, 0x1, P3 ;  /* 0x00000001ff897807 */ /* 0x000fc40001800000 */
[----:B------:R-:W-:Y:S02]  /*3f70*/  LOP3.LUT R134, R131, R134, R140, 0xfe, !PT ;  /* 0x0000008683867212 */ /* 0x000fe400078efe8c */
[----:B------:R-:W-:Y:S02]  /*3f80*/  LOP3.LUT R74, R74, R72, R128, 0xfe, !PT ;  /* 0x000000484a4a7212 */ /* 0x000fe400078efe80 */
[C---:B------:R-:W-:Y:S02]  /*3f90*/  LEA.HI.X R131, R127.reuse, UR11, RZ, 0x5, P1 ;  /* 0x0000000b7f837c11 */ /* 0x040fe400088f2cff */
[----:B------:R-:W-:Y:S02]  /*3fa0*/  SEL R135, RZ, 0x1, P6 ;  /* 0x00000001ff877807 */ /* 0x000fe40003000000 */
[----:B------:R-:W-:Y:S01]  /*3fb0*/  LEA R72, P1, R127, UR12, 0x3 ;  /* 0x0000000c7f487c11 */ /* 0x000fe2000f8218ff */
[----:B------:R0:W-:Y:S01]  /*3fc0*/  STG.E.128 desc[UR4][R130.64], R40 ;  /* 0x0000002882007986 */ /* 0x0001e2000c101d04 */
[----:B------:R-:W-:Y:S01]  /*3fd0*/  LOP3.LUT R137, R73, R134, R137, 0xfe, !PT ;  /* 0x0000008649897212 */ /* 0x000fe200078efe89 */
[C---:B------:R-:W-:Y:S01]  /*3fe0*/  VIADD R134, R127.reuse, 0x80 ;  /* 0x000000807f867836 */ /* 0x040fe20000000000 */
[----:B------:R-:W-:Y:S01]  /*3ff0*/  LOP3.LUT R74, R74, R135, RZ, 0xfc, !PT ;  /* 0x000000874a4a7212 */ /* 0x000fe200078efcff */
[----:B------:R0:W-:Y:S01]  /*4000*/  STG.E.128 desc[UR4][R130.64+0x10], R44 ;  /* 0x0000102c82007986 */ /* 0x0001e2000c101d04 */
[----:B------:R-:W-:-:S02]  /*4010*/  LEA.HI.X R73, R127, UR13, RZ, 0x3, P1 ;  /* 0x0000000d7f497c11 */ /* 0x000fc400088f1cff */
[----:B------:R-:W-:-:S05]  /*4020*/  LOP3.LUT R75, R75, R137, R129, 0xfe, !PT ;  /* 0x000000894b4b7212 */ /* 0x000fca00078efe81 */
[----:B------:R0:W-:Y:S02]  /*4030*/  STG.E.64 desc[UR4][R72.64], R74 ;  /* 0x0000004a48007986 */ /* 0x0001e4000c101b04 */
.L_x_10089:
[----:B------:R-:W-:Y:S05]  /*4040*/  BSYNC B0 ;  /* 0x0000000000007941 */ /* 0x000fea0003800000 */
.L_x_10088:
[----:B------:R-:W-:Y:S01]  /*4050*/  ISETP.NE.AND P0, PT, R80, RZ, PT ;  /* 0x000000ff5000720c */ /* 0x000fe20003f05270 */
[----:B------:R-:W-:-:S12]  /*4060*/  BSSY B0, `(.L_x_10146) ;  /* 0x00002d3000007945 */ /* 0x000fd80003800000 */
[----:B------:R-:W-:Y:S05]  /*4070*/  @!P0 BRA `(.L_x_10147) ;  /* 0x0000002c00448947 */ /* 0x000fea0003800000 */
[----:B------:R-:W1:Y:S08]  /*4080*/  LDC.64 R52, c[0x0][0x220] ;  /* 0x00008800ff347b82 */ /* 0x000e700000000a00 */
[----:B------:R-:W2:Y:S01]  /*4090*/  LDC.64 R48, c[0x0][0x230] ;  /* 0x00008c00ff307b82 */ /* 0x000ea20000000a00 */
[----:B-1----:R-:W-:-:S06]  /*40a0*/  IMAD.WIDE.U32 R52, R134, 0x10, R52 ;  /* 0x0000001086347825 */ /* 0x002fcc00078e0034 */
[----:B------:R-:W5:Y:S01]  /*40b0*/  LDG.E.128 R52, desc[UR4][R52.64] ;  /* 0x0000000434347981 */ /* 0x000f62000c1e1d00 */
[----:B--2---:R-:W-:-:S04]  /*40c0*/  ISETP.NE.U32.AND P0, PT, R48, RZ, PT ;  /* 0x000000ff3000720c */ /* 0x004fc80003f05070 */
[----:B------:R-:W-:-:S13]  /*40d0*/  ISETP.NE.AND.EX P0, PT, R49, RZ, PT, P0 ;  /* 0x000000ff3100720c */ /* 0x000fda0003f05300 */
[----:B------:R-:W-:-:S04]  /*40e0*/  @P0 LEA R50, P1, R134, R48, 0x5 ;  /* 0x0000003086320211 */ /* 0x000fc800078228ff */
[----:B------:R-:W-:-:S05]  /*40f0*/  @P0 LEA.HI.X R51, R134, R49, RZ, 0x5, P1 ;  /* 0x0000003186330211 */ /* 0x000fca00008f2cff */
[----:B------:R1:W5:Y:S04]  /*4100*/  @P0 LDG.E.128 R32, desc[UR4][R50.64] ;  /* 0x0000000432200981 */ /* 0x000368000c1e1d00 */
[----:B------:R1:W5:Y:S01]  /*4110*/  @P0 LDG.E.128 R36, desc[UR4][R50.64+0x10] ;  /* 0x0000100432240981 */ /* 0x000362000c1e1d00 */
[C---:B------:R-:W-:Y:S01]  /*4120*/  ISETP.NE.AND P0, PT, R111.reuse, 0x1, PT ;  /* 0x000000016f00780c */ /* 0x040fe20003f05270 */
[----:B------:R-:W-:Y:S01]  /*4130*/  BSSY B1, `(.L_x_10148) ;  /* 0x000000c000017945 */ /* 0x000fe20003800000 */
[----:B0-----:R-:W-:-:S11]  /*4140*/  IADD3 R72, R111, 0x1, RZ ;  /* 0x000000016f487810 */ /* 0x001fd60007ffe0ff */
[----:B-1----:R-:W-:Y:S05]  /*4150*/  @!P0 BRA `(.L_x_10149) ;  /* 0x0000000000208947 */ /* 0x002fea0003800000 */
        /* <DEDUP_REMOVED lines=8> */
.L_x_10149:
[----:B------:R-:W-:-:S07]  /*41e0*/  IMAD.MOV.U32 R130, RZ, RZ, R102 ;  /* 0x000000ffff827224 */ /* 0x000fce00078e0066 */
.L_x_10150:
[----:B------:R-:W-:Y:S05]  /*41f0*/  BSYNC B1 ;  /* 0x0000000000017941 */ /* 0x000fea0003800000 */
.L_x_10148:
        /* <DEDUP_REMOVED lines=16> */
.L_x_10154:
[----:B------:R-:W-:Y:S05]  /*4300*/  BSYNC B2 ;  /* 0x0000000000027941 */ /* 0x000fea0003800000 */
.L_x_10153:
        /* <DEDUP_REMOVED lines=44> */
.L_x_10152:
[----:B------:R-:W-:Y:S05]  /*45d0*/  BSYNC B1 ;  /* 0x0000000000017941 */ /* 0x000fea0003800000 */
.L_x_10151:
[----:B------:R-:W0:Y:S01]  /*45e0*/  LDC R135, c[0x0][0x298] ;  /* 0x0000a600ff877b82 */ /* 0x000e220000000800 */
[----:B------:R-:W-:Y:S01]  /*45f0*/  HFMA2.MMA R137, -RZ, RZ, 0.1171875, 0 ;  /* 0x2f800000ff897435 */ /* 0x000fe200000001ff */
[----:B------:R-:W-:Y:S01]  /*4600*/  I2FP.F32.U32 R50, R130 ;  /* 0x0000008200327245 */ /* 0x000fe20000201000 */
[----:B-----5:R-:W-:Y:S01]  /*4610*/  IMAD.U32 R74, R52, 0x10000, RZ ;  /* 0x00010000344a7824 */ /* 0x020fe200078e00ff */
[----:B------:R-:W-:Y:S01]  /*4620*/  ISETP.NE.U32.AND P0, PT, R48, RZ, PT ;  /* 0x000000ff3000720c */ /* 0x000fe20003f05070 */
[----:B------:R-:W-:Y:S01]  /*4630*/  BSSY B1, `(.L_x_10155) ;  /* 0x0000017000017945 */ /* 0x000fe20003800000 */
[----:B------:R-:W-:Y:S01]  /*4640*/  ISETP.NE.AND P1, PT, R72, 0x1, PT ;  /* 0x000000014800780c */ /* 0x000fe20003f25270 */
[----:B------:R-:W-:Y:S01]  /*4650*/  FMUL.FTZ R74, R74, R133 ;  /* 0x000000854a4a7220 */ /* 0x000fe20000410000 */
[----:B------:R-:W1:Y:S01]  /*4660*/  LDC R136, c[0x0][0x294] ;  /* 0x0000a500ff887b82 */ /* 0x000e620000000800 */
[----:B------:R-:W-:Y:S02]  /*4670*/  ISETP.NE.AND.EX P0, PT, R49, RZ, PT, P0 ;  /* 0x000000ff3100720c */ /* 0x000fe40003f05300 */
[----:B------:R-:W-:Y:S01]  /*4680*/  FFMA.FTZ R51, R50, R137, 1.1641532182693481445e-10 ;  /* 0x2f00000032337423 */ /* 0x000fe20000010089 */
[----:B------:R-:W-:Y:S01]  /*4690*/  PRMT R52, R52, 0x7632, R52 ;  /* 0x0000763234347816 */ /* 0x000fe20000000034 */
[----:B0-----:R-:W-:-:S03]  /*46a0*/  FMUL.FTZ R74, R74, R135 ;  /* 0x000000874a4a7220 */ /* 0x001fc60000410000 */
[----:B-1----:R-:W-:Y:S01]  /*46b0*/  FSETP.GTU.FTZ.AND P2, PT, R51, R136, PT ;  /* 0x000000883300720b */ /* 0x002fe20003f5c000 */
[----:B------:R-:W-:-:S03]  /*46c0*/  VIADD R51, R72, 0x1 ;  /* 0x0000000148337836 */ /* 0x000fc60000000000 */
        /* <DEDUP_REMOVED lines=12> */
.L_x_10156:
[----:B------:R-:W-:-:S07]  /*4790*/  IMAD.MOV.U32 R49, RZ, RZ, R102 ;  /* 0x000000ffff317224 */ /* 0x000fce00078e0066 */
.L_x_10157:
[----:B------:R-:W-:Y:S05]  /*47a0*/  BSYNC B1 ;  /* 0x0000000000017941 */ /* 0x000fea0003800000 */
.L_x_10155:
        /* <DEDUP_REMOVED lines=16> */
.L_x_10161:
[----:B------:R-:W-:Y:S05]  /*48b0*/  BSYNC B2 ;  /* 0x0000000000027941 */ /* 0x000fea0003800000 */
.L_x_10160:
        /* <DEDUP_REMOVED lines=44> */
.L_x_10159:
[----:B------:R-:W-:Y:S05]  /*4b80*/  BSYNC B1 ;  /* 0x0000000000017941 */ /* 0x000fea0003800000 */
.L_x_10158:
[----:B------:R-:W-:Y:S01]  /*4b90*/  I2FP.F32.U32 R50, R49 ;  /* 0x0000003100327245 */ /* 0x000fe20000201000 */
[----:B------:R-:W-:Y:S01]  /*4ba0*/  BSSY B1, `(.L_x_10162) ;  /* 0x0000015000017945 */ /* 0x000fe20003800000 */
[----:B------:R-:W-:Y:S01]  /*4bb0*/  SHF.L.U32 R52, R52, 0x10, RZ ;  /* 0x0000001034347819 */ /* 0x000fe200000006ff */
[----:B------:R-:W-:Y:S02]  /*4bc0*/  VIADD R72, R51, 0x1 ;  /* 0x0000000133487836 */ /* 0x000fe40000000000 */
[----:B------:R-:W-:Y:S02]  /*4bd0*/  FFMA.FTZ R49, R50, R137, 1.1641532182693481445e-10 ;  /* 0x2f00000032317423 */ /* 0x000fe40000010089 */
[----:B------:R-:W-:-:S03]  /*4be0*/  FMUL.FTZ R52, R52, R133 ;  /* 0x0000008534347220 */ /* 0x000fc60000410000 */
[----:B------:R-:W-:Y:S01]  /*4bf0*/  FSETP.GTU.FTZ.AND P1, PT, R49, R136, PT ;  /* 0x000000883100720b */ /* 0x000fe20003f3c000 */
[----:B------:R-:W-:-:S03]  /*4c00*/  FMUL.FTZ R52, R52, R135 ;  /* 0x0000008734347220 */ /* 0x000fc60000410000 */
        /* <DEDUP_REMOVED lines=13> */
.L_x_10163:
[----:B------:R-:W-:-:S07]  /*4ce0*/  IMAD.MOV.U32 R52, RZ, RZ, R102 ;  /* 0x000000ffff347224 */ /* 0x000fce00078e0066 */
.L_x_10164:
[----:B------:R-:W-:Y:S05]  /*4cf0*/  BSYNC B1 ;  /* 0x0000000000017941 */ /* 0x000fea0003800000 */
.L_x_10162:
        /* <DEDUP_REMOVED lines=16> */
.L_x_10168:
[----:B------:R-:W-:Y:S05]  /*4e00*/  BSYNC B2 ;  /* 0x0000000000027941 */ /* 0x000fea0003800000 */
.L_x_10167:
        /* <DEDUP_REMOVED lines=44> */
.L_x_10166:
[----:B------:R-:W-:Y:S05]  /*50d0*/  BSYNC B1 ;  /* 0x0000000000017941 */ /* 0x000fea0003800000 */
.L_x_10165:
        /* <DEDUP_REMOVED lines=8> */
[----:B------:R-:W-:Y:S01]  /*5160*/  PRMT R51, R53, 0x7632, R51 ;  /* 0x0000763235337816 */ /* 0x000fe20000000033 */
[----:B------:R-:W-:-:S03]  /*5170*/  VIADD R53, R72, 0x1 ;  /* 0x0000000148357836 */ /* 0x000fc60000000000 */
        /* <DEDUP_REMOVED lines=11> */
.L_x_10170:
[----:B------:R-:W-:-:S07]  /*5230*/  IMAD.MOV.U32 R111, RZ, RZ, R102 ;  /* 0x000000ffff6f7224 */ /* 0x000fce00078e0066 */
.L_x_10171:
[----:B------:R-:W-:Y:S05]  /*5240*/  BSYNC B1 ;  /* 0x0000000000017941 */ /* 0x000fea0003800000 */
.L_x_10169:
        /* <DEDUP_REMOVED lines=16> */
.L_x_10175:
[----:B------:R-:W-:Y:S05]  /*5350*/  BSYNC B2 ;  /* 0x0000000000027941 */ /* 0x000fea0003800000 */
.L_x_10174:
        /* <DEDUP_REMOVED lines=44> */
.L_x_10173:
[----:B------:R-:W-:Y:S05]  /*5620*/  BSYNC B1 ;  /* 0x0000000000017941 */ /* 0x000fea0003800000 */
.L_x_10172:
        /* <DEDUP_REMOVED lines=20> */
.L_x_10177:
[----:B------:R-:W-:-:S07]  /*5770*/  IMAD.MOV.U32 R111, RZ, RZ, R102 ;  /* 0x000000ffff6f7224 */ /* 0x000fce00078e0066 */
.L_x_10178:
[----:B------:R-:W-:Y:S05]  /*5780*/  BSYNC B1 ;  /* 0x0000000000017941 */ /* 0x000fea0003800000 */
.L_x_10176:
        /* <DEDUP_REMOVED lines=16> */
.L_x_10182:
[----:B------:R-:W-:Y:S05]  /*5890*/  BSYNC B2 ;  /* 0x0000000000027941 */ /* 0x000fea0003800000 */
.L_x_10181:
        /* <DEDUP_REMOVED lines=44> */
.L_x_10180:
[----:B------:R-:W-:Y:S05]  /*5b60*/  BSYNC B1 ;  /* 0x0000000000017941 */ /* 0x000fea0003800000 */
.L_x_10179:
        /* <DEDUP_REMOVED lines=21> */
.L_x_10184:
[----:B------:R-:W-:-:S07]  /*5cc0*/  IMAD.MOV.U32 R53, RZ, RZ, R102 ;  /* 0x000000ffff357224 */ /* 0x000fce00078e0066 */
.L_x_10185:
[----:B------:R-:W-:Y:S05]  /*5cd0*/  BSYNC B1 ;  /* 0x0000000000017941 */ /* 0x000fea0003800000 */
.L_x_10183:
        /* <DEDUP_REMOVED lines=16> */
.L_x_10189:
[----:B------:R-:W-:Y:S05]  /*5de0*/  BSYNC B2 ;  /* 0x0000000000027941 */ /* 0x000fea0003800000 */
.L_x_10188:
        /* <DEDUP_REMOVED lines=44> */
.L_x_10187:
[----:B------:R-:W-:Y:S05]  /*60b0*/  BSYNC B1 ;  /* 0x0000000000017941 */ /* 0x000fea0003800000 */
.L_x_10186:
        /* <DEDUP_REMOVED lines=20> */
.L_x_10191:
[----:B------:R-:W-:-:S07]  /*6200*/  IMAD.MOV.U32 R54, RZ, RZ, R102 ;  /* 0x000000ffff367224 */ /* 0x000fce00078e0066 */
.L_x_10192:
[----:B------:R-:W-:Y:S05]  /*6210*/  BSYNC B1 ;  /* 0x0000000000017941 */ /* 0x000fea0003800000 */
.L_x_10190:
        /* <DEDUP_REMOVED lines=16> */
.L_x_10196:
[----:B------:R-:W-:Y:S05]  /*6320*/  BSYNC B2 ;  /* 0x0000000000027941 */ /* 0x000fea0003800000 */
.L_x_10195:
        /* <DEDUP_REMOVED lines=44> */
.L_x_10194:
[----:B------:R-:W-:Y:S05]  /*65f0*/  BSYNC B1 ;  /* 0x0000000000017941 */ /* 0x000fea0003800000 */
.L_x_10193:
        /* <DEDUP_REMOVED lines=21> */
.L_x_10198:
[----:B------:R-:W-:-:S07]  /*6750*/  IMAD.MOV.U32 R140, RZ, RZ, R102 ;  /* 0x000000ffff8c7224 */ /* 0x000fce00078e0066 */
.L_x_10199:
[----:B------:R-:W-:Y:S05]  /*6760*/  BSYNC B1 ;  /* 0x0000000000017941 */ /* 0x000fea0003800000 */
.L_x_10197:
        /* <DEDUP_REMOVED lines=18> */
.L_x_10203:
[----:B------:R-:W-:Y:S05]  /*6890*/  BSYNC B2 ;  /* 0x0000000000027941 */ /* 0x000fea0003800000 */
.L_x_10202:
        /* <DEDUP_REMOVED lines=44> */
.L_x_10201:
[----:B------:R-:W-:Y:S05]  /*6b60*/  BSYNC B1 ;  /* 0x0000000000017941 */ /* 0x000fea0003800000 */
.L_x_10200:
[----:B------:R-:W-:Y:S02]  /*6b70*/  I2FP.F32.U32 R72, R140 ;  /* 0x0000008c00487245 */ /* 0x000fe40000201000 */
[----:B------:R-:W-:Y:S02]  /*6b80*/  SHF.L.U32 R74, R55, 0x10, RZ ;  /* 0x00000010374a7819 */ /* 0x000fe400000006ff */
[----:B------:R-:W-:Y:S01]  /*6b90*/  ISETP.NE.AND P6, PT, R138, RZ, PT ;  /* 0x000000ff8a00720c */ /* 0x000fe20003fc5270 */
[----:B------:R-:W-:Y:S01]  /*6ba0*/  FFMA.FTZ R137, R72, R137, 1.1641532182693481445e-10 ;  /* 0x2f00000048897423 */ /* 0x000fe20000010089 */
[----:B------:R-:W-:Y:S01]  /*6bb0*/  SEL R138, RZ, 0x10000, P5 ;  /* 0x00010000ff8a7807 */ /* 0x000fe20002800000 */
[----:B------:R-:W-:Y:S01]  /*6bc0*/  FMUL.FTZ R74, R74, R133 ;  /* 0x000000854a4a7220 */ /* 0x000fe20000410000 */
[----:B------:R-:W-:Y:S02]  /*6bd0*/  ISETP.NE.AND P5, PT, R139, RZ, PT ;  /* 0x000000ff8b00720c */ /* 0x000fe40003fa5270 */
[----:B------:R-:W-:Y:S01]  /*6be0*/  SEL R128, RZ, 0x1, P1 ;  /* 0x00000001ff807807 */ /* 0x000fe20000800000 */
[----:B------:R-:W-:Y:S01]  /*6bf0*/  FMUL.FTZ R74, R74, R135 ;  /* 0x000000874a4a7220 */ /* 0x000fe20000410000 */
[----:B------:R-:W-:-:S02]  /*6c00*/  FSETP.GTU.FTZ.AND P1, PT, R137, R136, PT ;  /* 0x000000888900720b */ /* 0x000fc40003f3c000 */
[----:B------:R-:W-:Y:S01]  /*6c10*/  SEL R73, RZ, 0x1, P2 ;  /* 0x00000001ff497807 */ /* 0x000fe20001000000 */
[----:B------:R-:W-:Y:S01]  /*6c20*/  IMAD.WIDE.U32 R128, R128, 0x10000, RZ ;  /* 0x0001000080807825 */ /* 0x000fe200078e00ff */
[----:B------:R-:W-:Y:S02]  /*6c30*/  SEL R75, RZ, 0x1, P5 ;  /* 0x00000001ff4b7807 */ /* 0x000fe40002800000 */
[----:B------:R-:W-:Y:S01]  /*6c40*/  SEL R131, RZ, 0x100, P4 ;  /* 0x00000100ff837807 */ /* 0x000fe20002000000 */
[----:B------:R-:W-:Y:S01]  /*6c50*/  IMAD.WIDE.U32 R72, R73, 0x1000000, RZ ;  /* 0x0100000049487825 */ /* 0x000fe200078e00ff */
[----:B------:R-:W-:Y:S02]  /*6c60*/  SEL R136, RZ, 0x1000000, P1 ;  /* 0x01000000ff887807 */ /* 0x000fe40000800000 */
[----:B------:R-:W-:Y:S01]  /*6c70*/  FSEL R55, R74, RZ, !P1 ;  /* 0x000000ff4a377208 */ /* 0x000fe20004800000 */
[----:B------:R-:W-:Y:S01]  /*6c80*/  IMAD.WIDE.U32 R74, R75, 0x100, RZ ;  /* 0x000001004b4a7825 */ /* 0x000fe200078e00ff */
[----:B------:R-:W-:-:S02]  /*6c90*/  LEA R130, P1, R134, UR10, 0x5 ;  /* 0x0000000a86827c11 */ /* 0x000fc4000f8228ff */
[----:B------:R-:W-:Y:S01]  /*6ca0*/  SEL R137, RZ, 0x1, P3 ;  /* 0x00000001ff897807 */ /* 0x000fe20001800000 */
[----:B------:R-:W-:Y:S01]  /*6cb0*/  @P0 FADD.FTZ R55, R39, R55 ;  /* 0x0000003727370221 */ /* 0x000fe20000010000 */
[----:B------:R-:W-:Y:S02]  /*6cc0*/  LOP3.LUT R136, R131, R136, R138, 0xfe, !PT ;  /* 0x0000008883887212 */ /* 0x000fe400078efe8a */
[----:B------:R-:W-:Y:S02]  /*6cd0*/  LOP3.LUT R74, R74, R72, R128, 0xfe, !PT ;  /* 0x000000484a4a7212 */ /* 0x000fe400078efe80 */
[C---:B------:R-:W-:Y:S02]  /*6ce0*/  LEA.HI.X R131, R134.reuse, UR11, RZ, 0x5, P1 ;  /* 0x0000000b86837c11 */ /* 0x040fe400088f2cff */
[----:B------:R-:W-:Y:S02]  /*6cf0*/  SEL R135, RZ, 0x1, P6 ;  /* 0x00000001ff877807 */ /* 0x000fe40003000000 */
[----:B------:R-:W-:Y:S01]  /*6d00*/  LEA R72, P1, R134, UR12, 0x3 ;  /* 0x0000000c86487c11 */ /* 0x000fe2000f8218ff */
[----:B------:R1:W-:Y:S01]  /*6d10*/  STG.E.128 desc[UR4][R130.64], R48 ;  /* 0x0000003082007986 */ /* 0x0003e2000c101d04 */
[----:B------:R-:W-:-:S02]  /*6d20*/  LOP3.LUT R137, R73, R136, R137, 0xfe, !PT ;  /* 0x0000008849897212 */ /* 0x000fc400078efe89 */
[----:B------:R-:W-:Y:S01]  /*6d30*/  LOP3.LUT R74, R74, R135, RZ, 0xfc, !PT ;  /* 0x000000874a4a7212 */ /* 0x000fe200078efcff */
[----:B------:R1:W-:Y:S01]  /*6d40*/  STG.E.128 desc[UR4][R130.64+0x10], R52 ;  /* 0x0000103482007986 */ /* 0x0003e2000c101d04 */
[C---:B------:R-:W-:Y:S01]  /*6d50*/  LEA.HI.X R73, R134.reuse, UR13, RZ, 0x3, P1 ;  /* 0x0000000d86497c11 */ /* 0x040fe200088f1cff */
[----:B------:R-:W-:Y:S01]  /*6d60*/  VIADD R134, R134, 0x80 ;  /* 0x0000008086867836 */ /* 0x000fe20000000000 */
[----:B------:R-:W-:-:S05]  /*6d70*/  LOP3.LUT R75, R75, R137, R129, 0xfe, !PT ;  /* 0x000000894b4b7212 */ /* 0x000fca00078efe81 */
[----:B------:R1:W-:Y:S02]  /*6d80*/  STG.E.64 desc[UR4][R72.64], R74 ;  /* 0x0000004a48007986 */ /* 0x0003e4000c101b04 */
.L_x_10147:
[----:B------:R-:W-:Y:S05]  /*6d90*/  BSYNC B0 ;  /* 0x0000000000007941 */ /* 0x000fea0003800000 */
.L_x_10146:
[----:B------:R-:W-:Y:S01]  /*6da0*/  ISETP.NE.AND P0, PT, R81, RZ, PT ;  /* 0x000000ff5100720c */ /* 0x000fe20003f05270 */
[----:B------:R-:W-:-:S12]  /*6db0*/  BSSY B0, `(.L_x_10204) ;  /* 0x00002d3000007945 */ /* 0x000fd80003800000 */
[----:B------:R-:W-:Y:S05]  /*6dc0*/  @!P0 BRA `(.L_x_10205) ;  /* 0x0000002c00448947 */ /* 0x000fea0003800000 */
[----:B------:R-:W2:Y:S08]  /*6dd0*/  LDC.64 R60, c[0x0][0x220] ;  /* 0x00008800ff3c7b82 */ /* 0x000eb00000000a00 */
[----:B------:R-:W3:Y:S01]  /*6de0*/  LDC.64 R56, c[0x0][0x230] ;  /* 0x00008c00ff387b82 */ /* 0x000ee20000000a00 */
[----:B--2---:R-:W-:-:S06]  /*6df0*/  IMAD.WIDE.U32 R60, R134, 0x10, R60 ;  /* 0x00000010863c7825 */ /* 0x004fcc00078e003c */
[----:B------:R-:W5:Y:S01]  /*6e00*/  LDG.E.128 R60, desc[UR4][R60.64] ;  /* 0x000000043c3c7981 */ /* 0x000f62000c1e1d00 */
[----:B---3--:R-:W-:-:S04]  /*6e10*/  ISETP.NE.U32.AND P0, PT, R56, RZ, PT ;  /* 0x000000ff3800720c */ /* 0x008fc80003f05070 */
[----:B------:R-:W-:-:S13]  /*6e20*/  ISETP.NE.AND.EX P0, PT, R57, RZ, PT, P0 ;  /* 0x000000ff3900720c */ /* 0x000fda0003f05300 */
[----:B------:R-:W-:-:S04]  /*6e30*/  @P0 LEA R58, P1, R134, R56, 0x5 ;  /* 0x00000038863a0211 */ /* 0x000fc800078228ff */
[----:B------:R-:W-:-:S05]  /*6e40*/  @P0 LEA.HI.X R59, R134, R57, RZ, 0x5, P1 ;  /* 0x00000039863b0211 */ /* 0x000fca00008f2cff */
[----:B------:R2:W5:Y:S04]  /*6e50*/  @P0 LDG.E.128 R32, desc[UR4][R58.64] ;  /* 0x000000043a200981 */ /* 0x000568000c1e1d00 */
[----:B------:R2:W5:Y:S01]  /*6e60*/  @P0 LDG.E.128 R36, desc[UR4][R58.64+0x10] ;  /* 0x000010043a240981 */ /* 0x000562000c1e1d00 */
[C---:B------:R-:W-:Y:S01]  /*6e70*/  ISETP.NE.AND P0, PT, R111.reuse, 0x1, PT ;  /* 0x000000016f00780c */ /* 0x040fe20003f05270 */
[----:B------:R-:W-:Y:S01]  /*6e80*/  BSSY B1, `(.L_x_10206) ;  /* 0x000000c000017945 */ /* 0x000fe20003800000 */
[----:B01----:R-:W-:-:S11]  /*6e90*/  IADD3 R72, R111, 0x1, RZ ;  /* 0x000000016f487810 */ /* 0x003fd60007ffe0ff */
[----:B--2---:R-:W-:Y:S05]  /*6ea0*/  @!P0 BRA `(.L_x_10207) ;  /* 0x0000000000208947 */ /* 0x004fea0003800000 */
        /* <DEDUP_REMOVED lines=8> */
.L_x_10207:
[----:B------:R-:W-:-:S07]  /*6f30*/  MOV R130, R102 ;  /* 0x0000006600827202 */ /* 0x000fce0000000f00 */
.L_x_10208:
[----:B------:R-:W-:Y:S05]  /*6f40*/  BSYNC B1 ;  /* 0x0000000000017941 */ /* 0x000fea0003800000 */
.L_x_10206:
        /* <DEDUP_REMOVED lines=16> */
.L_x_10212:
[----:B------:R-:W-:Y:S05]  /*7050*/  BSYNC B2 ;  /* 0x0000000000027941 */ /* 0x000fea0003800000 */
.L_x_10211:
        /* <DEDUP_REMOVED lines=44> */
.L_x_10210:
[----:B------:R-:W-:Y:S05]  /*7320*/  BSYNC B1 ;  /* 0x0000000000017941 */ /* 0x000fea0003800000 */
.L_x_10209:
        /* <DEDUP_REMOVED lines=27> */
.L_x_10214:
[----:B------:R-:W-:-:S07]  /*74e0*/  IMAD.MOV.U32 R57, RZ, RZ, R102 ;  /* 0x000000ffff397224 */ /* 0x000fce00078e0066 */
.L_x_10215:
[----:B------:R-:W-:Y:S05]  /*74f0*/  BSYNC B1 ;  /* 0x0000000000017941 */ /* 0x000fea0003800000 */
.L_x_10213:
        /* <DEDUP_REMOVED lines=16> */
.L_x_10219:
[----:B------:R-:W-:Y:S05]  /*7600*/  BSYNC B2 ;  /* 0x0000000000027941 */ /* 0x000fea0003800000 */
.L_x_10218:
        /* <DEDUP_REMOVED lines=44> */
.L_x_10217:
[----:B------:R-:W-:Y:S05]  /*78d0*/  BSYNC B1 ;  /* 0x0000000000017941 */ /* 0x000fea0003800000 */
.L_x_10216:
        /* <DEDUP_REMOVED lines=21> */
.L_x_10221:
[----:B------:R-:W-:-:S07]  /*7a30*/  IMAD.MOV.U32 R60, RZ, RZ, R102 ;  /* 0x000000ffff3c7224 */ /* 0x000fce00078e0066 */
.L_x_10222:
[----:B------:R-:W-:Y:S05]  /*7a40*/  BSYNC B1 ;  /* 0x0000000000017941 */ /* 0x000fea0003800000 */
.L_x_10220:
        /* <DEDUP_REMOVED lines=16> */
.L_x_10226:
[----:B------:R-:W-:Y:S05]  /*7b50*/  BSYNC B2 ;  /* 0x0000000000027941 */ /* 0x000fea0003800000 */
.L_x_10225:
        /* <DEDUP_REMOVED lines=44> */
.L_x_10224:
[----:B------:R-:W-:Y:S05]  /*7e20*/  BSYNC B1 ;  /* 0x0000000000017941 */ /* 0x000fea0003800000 */
.L_x_10223:
        /* <DEDUP_REMOVED lines=21> */
.L_x_10228:
[----:B------:R-:W-:-:S07]  /*7f80*/  IMAD.MOV.U32 R111, RZ, RZ, R102 ;  /* 0x000000ffff6f7224 */ /* 0x000fce00078e0066 */
.L_x_10229:
[----:B------:R-:W-:Y:S05]  /*7f90*/  BSYNC B1 ;  /* 0x0000000000017941 */ /* 0x000fea0003800000 */
.L_x_10227:
        /* <DEDUP_REMOVED lines=16> */
.L_x_10233:
[----:B------:R-:W-:Y:S05]  /*80a0*/  BSYNC B2 ;  /* 0x0000000000027941 */ /* 0x000fea0003800000 */
.L_x_10232:
        /* <DEDUP_REMOVED lines=44> */
.L_x_10231:
[----:B------:R-:W-:Y:S05]  /*8370*/  BSYNC B1 ;  /* 0x0000000000017941 */ /* 0x000fea0003800000 */
.L_x_10230:
        /* <DEDUP_REMOVED lines=20> */
.L_x_10235:
[----:B------:R-:W-:-:S07]  /*84c0*/  IMAD.MOV.U32 R111, RZ, RZ, R102 ;  /* 0x000000ffff6f7224 */ /* 0x000fce00078e0066 */
.L_x_10236:
[----:B------:R-:W-:Y:S05]  /*84d0*/  BSYNC B1 ;  /* 0x0000000000017941 */ /* 0x000fea0003800000 */
.L_x_10234:
        /* <DEDUP_REMOVED lines=16> */
.L_x_10240:
[----:B------:R-:W-:Y:S05]  /*85e0*/  BSYNC B2 ;  /* 0x0000000000027941 */ /* 0x000fea0003800000 */
.L_x_10239:
        /* <DEDUP_REMOVED lines=44> */
.L_x_10238:
[----:B------:R-:W-:Y:S05]  /*88b0*/  BSYNC B1 ;  /* 0x0000000000017941 */ /* 0x000fea0003800000 */
.L_x_10237:
        /* <DEDUP_REMOVED lines=21> */
.L_x_10242:
[----:B------:R-:W-:-:S07]  /*8a10*/  IMAD.MOV.U32 R61, RZ, RZ, R102 ;  /* 0x000000ffff3d7224 */ /* 0x000fce00078e0066 */
.L_x_10243:
[----:B------:R-:W-:Y:S05]  /*8a20*/  BSYNC B1 ;  /* 0x0000000000017941 */ /* 0x000fea0003800000 */
.L_x_10241:
        /* <DEDUP_REMOVED lines=16> */
.L_x_10247:
[----:B------:R-:W-:Y:S05]  /*8b30*/  BSYNC B2 ;  /* 0x0000000000027941 */ /* 0x000fea0003800000 */
.L_x_10246:
        /* <DEDUP_REMOVED lines=44> */
.L_x_10245:
[----:B------:R-:W-:Y:S05]  /*8e00*/  BSYNC B1 ;  /* 0x0000000000017941 */ /* 0x000fea0003800000 */
.L_x_10244:
        /* <DEDUP_REMOVED lines=20> */
.L_x_10249:
[----:B------:R-:W-:-:S07]  /*8f50*/  IMAD.MOV.U32 R62, RZ, RZ, R102 ;  /* 0x000000ffff3e7224 */ /* 0x000fce00078e0066 */
.L_x_10250:
[----:B------:R-:W-:Y:S05]  /*8f60*/  BSYNC B1 ;  /* 0x0000000000017941 */ /* 0x000fea0003800000 */
.L_x_10248:
        /* <DEDUP_REMOVED lines=16> */
.L_x_10254:
[----:B------:R-:W-:Y:S05]  /*9070*/  BSYNC B2 ;  /* 0x0000000000027941 */ /* 0x000fea0003800000 */
.L_x_10253:
        /* <DEDUP_REMOVED lines=44> */
.L_x_10252:
[----:B------:R-:W-:Y:S05]  /*9340*/  BSYNC B1 ;  /* 0x0000000000017941 */ /* 0x000fea0003800000 */
.L_x_10251:
        /* <DEDUP_REMOVED lines=21> */
.L_x_10256:
[----:B------:R-:W-:-:S07]  /*94a0*/  IMAD.MOV.U32 R140, RZ, RZ, R102 ;  /* 0x000000ffff8c7224 */ /* 0x000fce00078e0066 */
.L_x_10257:
[----:B------:R-:W-:Y:S05]  /*94b0*/  BSYNC B1 ;  /* 0x0000000000017941 */ /* 0x000fea0003800000 */
.L_x_10255:
        /* <DEDUP_REMOVED lines=18> */
.L_x_10261:
[----:B------:R-:W-:Y:S05]  /*95e0*/  BSYNC B2 ;  /* 0x0000000000027941 */ /* 0x000fea0003800000 */
.L_x_10260:
        /* <DEDUP_REMOVED lines=44> */
.L_x_10259:
[----:B------:R-:W-:Y:S05]  /*98b0*/  BSYNC B1 ;  /* 0x0000000000017941 */ /* 0x000fea0003800000 */
.L_x_10258:
        /* <DEDUP_REMOVED lines=34> */
.L_x_10205:
[----:B------:R-:W-:Y:S05]  /*9ae0*/  BSYNC B0 ;  /* 0x0000000000007941 */ /* 0x000fea0003800000 */
.L_x_10204:
[----:B------:R-:W-:Y:S01]  /*9af0*/  ISETP.NE.AND P0, PT, R82, RZ, PT ;  /* 0x000000ff5200720c */ /* 0x000fe20003f05270 */
[----:B------:R-:W-:-:S12]  /*9b00*/  BSSY B0, `(.L_x_10262) ;  /* 0x00002d2000007945 */ /* 0x000fd80003800000 */
[----:B------:R-:W-:Y:S05]  /*9b10*/  @!P0 BRA `(.L_x_10263) ;  /* 0x0000002c00408947 */ /* 0x000fea0003800000 */
[----:B------:R-:W3:Y:S08]  /*9b20*/  LDC.64 R68, c[0x0][0x220] ;  /* 0x00008800ff447b82 */ /* 0x000ef00000000a00 */
[----:B------:R-:W4:Y:S01]  /*9b30*/  LDC.64 R64, c[0x0][0x230] ;  /* 0x00008c00ff407b82 */ /* 0x000f220000000a00 */
[----:B---3--:R-:W-:-:S06]  /*9b40*/  IMAD.WIDE.U32 R68, R134, 0x10, R68 ;  /* 0x0000001086447825 */ /* 0x008fcc00078e0044 */
[----:B------:R-:W5:Y:S01]  /*9b50*/  LDG.E.128 R68, desc[UR4][R68.64] ;  /* 0x0000000444447981 */ /* 0x000f62000c1e1d00 */
[----:B----4-:R-:W-:-:S04]  /*9b60*/  ISETP.NE.U32.AND P0, PT, R64, RZ, PT ;  /* 0x000000ff4000720c */ /* 0x010fc80003f05070 */
[----:B------:R-:W-:-:S13]  /*9b70*/  ISETP.NE.AND.EX P0, PT, R65, RZ, PT, P0 ;  /* 0x000000ff4100720c */ /* 0x000fda0003f05300 */
[----:B------:R-:W-:-:S04]  /*9b80*/  @P0 LEA R66, P1, R134, R64, 0x5 ;  /* 0x0000004086420211 */ /* 0x000fc800078228ff */
[----:B------:R-:W-:-:S05]  /*9b90*/  @P0 LEA.HI.X R67, R134, R65, RZ, 0x5, P1 ;  /* 0x0000004186430211 */ /* 0x000fca00008f2cff */
[----:B------:R3:W5:Y:S04]  /*9ba0*/  @P0 LDG.E.128 R32, desc[UR4][R66.64] ;  /* 0x0000000442200981 */ /* 0x000768000c1e1d00 */
[----:B------:R3:W5:Y:S01]  /*9bb0*/  @P0 LDG.E.128 R36, desc[UR4][R66.64+0x10] ;  /* 0x0000100442240981 */ /* 0x000762000c1e1d00 */
[C---:B------:R-:W-:Y:S01]  /*9bc0*/  ISETP.NE.AND P0, PT, R111.reuse, 0x1, PT ;  /* 0x000000016f00780c */ /* 0x040fe20003f05270 */
[----:B------:R-:W-:Y:S01]  /*9bd0*/  BSSY B1, `(.L_x_10264) ;  /* 0x000000c000017945 */ /* 0x000fe20003800000 */
[----:B012---:R-:W-:-:S11]  /*9be0*/  IADD3 R72, R111, 0x1, RZ ;  /* 0x000000016f487810 */ /* 0x007fd60007ffe0ff */
[----:B---3--:R-:W-:Y:S05]  /*9bf0*/  @!P0 BRA `(.L_x_10265) ;  /* 0x0000000000208947 */ /* 0x008fea0003800000 */
        /* <DEDUP_REMOVED lines=8> */
.L_x_10265:
[----:B------:R-:W-:-:S07]  /*9c80*/  MOV R130, R102 ;  /* 0x0000006600827202 */ /* 0x000fce0000000f00 */
.L_x_10266:
[----:B------:R-:W-:Y:S05]  /*9c90*/  BSYNC B1 ;  /* 0x0000000000017941 */ /* 0x000fea0003800000 */
.L_x_10264:
        /* <DEDUP_REMOVED lines=16> */
.L_x_10270:
[----:B------:R-:W-:Y:S05]  /*9da0*/  BSYNC B2 ;  /* 0x0000000000027941 */ /* 0x000fea0003800000 */
.L_x_10269:
        /* <DEDUP_REMOVED lines=44> */
.L_x_10268:
[----:B------:R-:W-:Y:S05]  /*a070*/  BSYNC B1 ;  /* 0x0000000000017941 */ /* 0x000fea0003800000 */
.L_x_10267:
        /* <DEDUP_REMOVED lines=27> */
.L_x_10272:
[----:B------:R-:W-:-:S07]  /*a230*/  IMAD.MOV.U32 R65, RZ, RZ, R102 ;  /* 0x000000ffff417224 */ /* 0x000fce00078e0066 */
.L_x_10273:
[----:B------:R-:W-:Y:S05]  /*a240*/  BSYNC B1 ;  /* 0x0000000000017941 */ /* 0x000fea0003800000 */
.L_x_10271:
        /* <DEDUP_REMOVED lines=16> */
.L_x_10277:
[----:B------:R-:W-:Y:S05]  /*a350*/  BSYNC B2 ;  /* 0x0000000000027941 */ /* 0x000fea0003800000 */
.L_x_10276:
        /* <DEDUP_REMOVED lines=44> */
.L_x_10275:
[----:B------:R-:W-:Y:S05]  /*a620*/  BSYNC B1 ;  /* 0x0000000000017941 */ /* 0x000fea0003800000 */
.L_x_10274:
        /* <DEDUP_REMOVED lines=21> */
.L_x_10279:
[----:B------:R-:W-:-:S07]  /*a780*/  IMAD.MOV.U32 R68, RZ, RZ, R102 ;  /* 0x000000ffff447224 */ /* 0x000fce00078e0066 */
.L_x_10280:
[----:B------:R-:W-:Y:S05]  /*a790*/  BSYNC B1 ;  /* 0x0000000000017941 */ /* 0x000fea0003800000 */
.L_x_10278:
        /* <DEDUP_REMOVED lines=16> */
.L_x_10284:
[----:B------:R-:W-:Y:S05]  /*a8a0*/  BSYNC B2 ;  /* 0x0000000000027941 */ /* 0x000fea0003800000 */
.L_x_10283:
        /* <DEDUP_REMOVED lines=44> */
.L_x_10282:
[----:B------:R-:W-:Y:S05]  /*ab70*/  BSYNC B1 ;  /* 0x0000000000017941 */ /* 0x000fea0003800000 */
.L_x_10281:
        /* <DEDUP_REMOVED lines=21> */
.L_x_10286:
[----:B------:R-:W-:-:S07]  /*acd0*/  IMAD.MOV.U32 R111, RZ, RZ, R102 ;  /* 0x000000ffff6f7224 */ /* 0x000fce00078e0066 */
.L_x_10287:
[----:B------:R-:W-:Y:S05]  /*ace0*/  BSYNC B1 ;  /* 0x0000000000017941 */ /* 0x000fea0003800000 */
.L_x_10285:
        /* <DEDUP_REMOVED lines=16> */
.L_x_10291:
[----:B------:R-:W-:Y:S05]  /*adf0*/  BSYNC B2 ;  /* 0x0000000000027941 */ /* 0x000fea0003800000 */
.L_x_10290:
        /* <DEDUP_REMOVED lines=44> */
.L_x_10289:
[----:B------:R-:W-:Y:S05]  /*b0c0*/  BSYNC B1 ;  /* 0x0000000000017941 */ /* 0x000fea0003800000 */
.L_x_10288:
        /* <DEDUP_REMOVED lines=20> */
.L_x_10293:
[----:B------:R-:W-:-:S07]  /*b210*/  IMAD.MOV.U32 R111, RZ, RZ, R102 ;  /* 0x000000ffff6f7224 */ /* 0x000fce00078e0066 */
.L_x_10294:
[----:B------:R-:W-:Y:S05]  /*b220*/  BSYNC B1 ;  /* 0x0000000000017941 */ /* 0x000fea0003800000 */
.L_x_10292:
        /* <DEDUP_REMOVED lines=16> */
.L_x_10298:
[----:B------:R-:W-:Y:S05]  /*b330*/  BSYNC B2 ;  /* 0x0000000000027941 */ /* 0x000fea0003800000 */
.L_x_10297:
        /* <DEDUP_REMOVED lines=44> */
.L_x_10296:
[----:B------:R-:W-:Y:S05]  /*b600*/  BSYNC B1 ;  /* 0x0000000000017941 */ /* 0x000fea0003800000 */
.L_x_10295:
        /* <DEDUP_REMOVED lines=21> */
.L_x_10300:
[----:B------:R-:W-:-:S07]  /*b760*/  IMAD.MOV.U32 R69, RZ, RZ, R102 ;  /* 0x000000ffff457224 */ /* 0x000fce00078e0066 */
.L_x_10301:
[----:B------:R-:W-:Y:S05]  /*b770*/  BSYNC B1 ;  /* 0x0000000000017941 */ /* 0x000fea0003800000 */
.L_x_10299:
        /* <DEDUP_REMOVED lines=16> */
.L_x_10305:
[----:B------:R-:W-:Y:S05]  /*b880*/  BSYNC B2 ;  /* 0x0000000000027941 */ /* 0x000fea0003800000 */
.L_x_10304:
        /* <DEDUP_REMOVED lines=44> */
.L_x_10303:
[----:B------:R-:W-:Y:S05]  /*bb50*/  BSYNC B1 ;  /* 0x0000000000017941 */ /* 0x000fea0003800000 */
.L_x_10302:
        /* <DEDUP_REMOVED lines=20> */
.L_x_10307:
[----:B------:R-:W-:-:S07]  /*bca0*/  IMAD.MOV.U32 R70, RZ, RZ, R102 ;  /* 0x000000ffff467224 */ /* 0x000fce00078e0066 */
.L_x_10308:
[----:B------:R-:W-:Y:S05]  /*bcb0*/  BSYNC B1 ;  /* 0x0000000000017941 */ /* 0x000fea0003800000 */
.L_x_10306:
        /* <DEDUP_REMOVED lines=16> */
.L_x_10312:
[----:B------:R-:W-:Y:S05]  /*bdc0*/  BSYNC B2 ;  /* 0x0000000000027941 */ /* 0x000fea0003800000 */
.L_x_10311:
        /* <DEDUP_REMOVED lines=44> */
.L_x_10310:
[----:B------:R-:W-:Y:S05]  /*c090*/  BSYNC B1 ;  /* 0x0000000000017941 */ /* 0x000fea0003800000 */
.L_x_10309:
        /* <DEDUP_REMOVED lines=21> */
.L_x_10314:
[----:B------:R-:W-:-:S07]  /*c1f0*/  IMAD.MOV.U32 R140, RZ, RZ, R102 ;  /* 0x000000ffff8c7224 */ /* 0x000fce00078e0066 */
.L_x_10315:
[----:B------:R-:W-:Y:S05]  /*c200*/  BSYNC B1 ;  /* 0x0000000000017941 */ /* 0x000fea0003800000 */
.L_x_10313:
        /* <DEDUP_REMOVED lines=18> */
.L_x_10319:
[----:B------:R-:W-:Y:S05]  /*c330*/  BSYNC B2 ;  /* 0x0000000000027941 */ /* 0x000fea0003800000 */
.L_x_10318:
        /* <DEDUP_REMOVED lines=44> */
.L_x_10317:
[----:B------:R-:W-:Y:S05]  /*c600*/  BSYNC B1 ;  /* 0x0000000000017941 */ /* 0x000fea0003800000 */
.L_x_10316:
        /* <DEDUP_REMOVED lines=30> */
[----:B------:R-:W-:Y:S02]  /*c7f0*/  LEA.HI.X R73, R134, UR13, RZ, 0x3, P1 ;  /* 0x0000000d86497c11 */ /* 0x000fe400088f1cff */
[----:B------:R-:W-:-:S05]  /*c800*/  LOP3.LUT R75, R75, R135, R129, 0xfe, !PT ;  /* 0x000000874b4b7212 */ /* 0x000fca00078efe81 */
[----:B------:R3:W-:Y:S02]  /*c810*/  STG.E.64 desc[UR4][R72.64], R74 ;  /* 0x0000004a48007986 */ /* 0x0007e4000c101b04 */
.L_x_10263:
[----:B------:R-:W-:Y:S05]  /*c820*/  BSYNC B0 ;  /* 0x0000000000007941 */ /* 0x000fea0003800000 */
.L_x_10262:
[----:B0123--:R-:W-:Y:S01]  /*c830*/  FADD.FTZ R72, RZ, R40 ;  /* 0x00000028ff487221 */ /* 0x00ffe20000010000 */
[----:B------:R-:W-:Y:S01]  /*c840*/  ISETP.NE.AND P6, PT, R79, RZ, PT ;  /* 0x000000ff4f00720c */ /* 0x000fe20003fc5270 */
[----:B------:R-:W-:Y:S01]  /*c850*/  UMOV UR8, 0xffffffff ;  /* 0xffffffff00087882 */ /* 0x000fe20000000000 */
[C---:B------:R-:W-:Y:S01]  /*c860*/  ISETP.GT.U32.AND P0, PT, R30.reuse, 0xff, PT ;  /* 0x000000ff1e00780c */ /* 0x040fe20003f04070 */
[----:B------:R-:W-:Y:S01]  /*c870*/  FADD.FTZ R73, R41, R72 ;  /* 0x0000004829497221 */ /* 0x000fe20000010000 */
[----:B------:R-:W-:Y:S02]  /*c880*/  ISETP.GT.U32.AND P1, PT, R30, 0x17f, PT ;  /* 0x0000017f1e00780c */ /* 0x000fe40003f24070 */
[----:B------:R-:W-:Y:S01]  /*c890*/  LOP3.LUT P2, RZ, R132, 0xff, RZ, 0xc0, !PT ;  /* 0x000000ff84ff7812 */ /* 0x000fe2000784c0ff */
[----:B------:R-:W-:Y:S01]  /*c8a0*/  FADD.FTZ R72, R42, R73 ;  /* 0x000000492a487221 */ /* 0x000fe20000010000 */
[----:B------:R-:W-:Y:S02]  /*c8b0*/  ISETP.GT.U32.AND P3, PT, R30, 0x1ff, PT ;  /* 0x000001ff1e00780c */ /* 0x000fe40003f64070 */
        /* <DEDUP_REMOVED lines=120> */
.L_x_10340:
[----:B------:R-:W2:Y:S01]  /*d040*/  @!P4 S2R R128, SR_CgaCtaId ;  /* 0x000000000080c919 */ /* 0x000ea20000008800 */
[----:B------:R-:W-:Y:S01]  /*d050*/  @!P4 MOV R73, 0x400 ;  /* 0x000004000049c802 */ /* 0x000fe20000000f00 */
[----:B------:R-:W-:Y:S05]  /*d060*/  WARPSYNC.ALL ;  /* 0x0000000000007948 */ /* 0x000fea0003800000 */
[----:B------:R-:W-:Y:S02]  /*d070*/  LOP3.LUT R75, R75, 0x3, RZ, 0xc0, !PT ;  /* 0x000000034b4b7812 */ /* 0x000fe400078ec0ff */
        /* <DEDUP_REMOVED lines=39> */
[----:B------:R-:W0:Y:S03]  /*d2f0*/  MUFU.RCP R132, R132 ;  /* 0x0000008400847308 */ /* 0x000e260000001000 */
[----:B------:R-:W1:Y:S01]  /*d300*/  SHFL.DOWN PT, R129, R72, 0x1, 0x1f ;  /* 0x08201f0048817f89 */ /* 0x000e6200000e0000 */
[----:B------:R-:W-:-:S04]  /*d310*/  FMUL.FTZ R131, R131, R136 ;  /* 0x0000008883837220 */ /* 0x000fc80000410000 */
[----:B------:R-:W-:Y:S02]  /*d320*/  FFMA.FTZ R73, R134, R131, R73 ;  /* 0x0000008386497223 */ /* 0x000fe40000010049 */
[----:B------:R-:W2:Y:S03]  /*d330*/  LDC R131, c[0x0][0x2d8] ;  /* 0x0000b600ff837b82 */ /* 0x000ea60000000800 */
[----:B------:R-:W3:Y:S01]  /*d340*/  SHFL.DOWN PT, R74, R73, 0x1, 0x1f ;  /* 0x08201f00494a7f89 */ /* 0x000ee200000e0000 */
[----:B-1----:R-:W-:Y:S01]  /*d350*/  FADD.FTZ R128, R72, -R129 ;  /* 0x8000008148807221 */ /* 0x002fe20000010000 */
[----:B------:R-:W-:-:S03]  /*d360*/  FMUL.FTZ R130, R129, R135 ;  /* 0x0000008781827220 */ /* 0x000fc60000410000 */
[----:B------:R-:W-:Y:S01]  /*d370*/  FMUL.FTZ R128, R128, R128 ;  /* 0x0000008080807220 */ /* 0x000fe20000410000 */
[----:B------:R-:W-:-:S03]  /*d380*/  FFMA.FTZ R129, R133, R72, R130 ;  /* 0x0000004885817223 */ /* 0x000fc60000010082 */
[----:B------:R-:W-:Y:S01]  /*d390*/  FMUL.FTZ R128, R133, R128 ;  /* 0x0000008085807220 */ /* 0x000fe20000410000 */
[----:B0-----:R-:W-:Y:S01]  /*d3a0*/  FMUL.FTZ R130, R132, R129 ;  /* 0x0000008184827220 */ /* 0x001fe20000410000 */
[----:B---3--:R-:W-:Y:S02]  /*d3b0*/  FADD.FTZ R129, R73, R74 ;  /* 0x0000004a49817221 */ /* 0x008fe40000010000 */
[----:B------:R-:W-:Y:S01]  /*d3c0*/  FMUL.FTZ R128, R128, R135 ;  /* 0x0000008780807220 */ /* 0x000fe20000410000 */
[----:B------:R-:W0:Y:S01]  /*d3d0*/  @!P0 LDC.64 R74, c[0x0][0x250] ;  /* 0x00009400ff4a8b82 */ /* 0x000e220000000a00 */
[----:B------:R-:W1:Y:S02]  /*d3e0*/  SHFL.IDX PT, R133, R130, RZ, 0x1f ;  /* 0x00001fff82857589 */ /* 0x000e6400000e0000 */
[----:B------:R-:W-:-:S05]  /*d3f0*/  FFMA.FTZ R128, R132, R128, R129 ;  /* 0x0000008084807223 */ /* 0x000fca0000010081 */
[----:B------:R-:W3:Y:S01]  /*d400*/  @!P0 LDC.64 R72, c[0x0][0x258] ;  /* 0x00009600ff488b82 */ /* 0x000ee20000000a00 */
[----:B------:R-:W2:Y:S01]  /*d410*/  SHFL.IDX PT, R128, R128, RZ, 0x1f ;  /* 0x00001fff80807589 */ /* 0x000ea200000e0000 */
[----:B0-----:R-:W-:-:S04]  /*d420*/  @!P0 IMAD.WIDE R74, R29, 0x4, R74 ;  /* 0x000000041d4a8825 */ /* 0x001fc800078e024a */
[----:B-1----:R-:W-:Y:S01]  /*d430*/  FMUL.FTZ R129, R133, R133 ;  /* 0x0000008585817220 */ /* 0x002fe20000410000 */
[----:B------:R0:W-:Y:S04]  /*d440*/  @!P0 STG.E desc[UR4][R74.64], R133 ;  /* 0x000000854a008986 */ /* 0x0001e8000c101904 */
[----:B------:R-:W-:Y:S01]  /*d450*/  FSEL R132, R129, RZ, !P1 ;  /* 0x000000ff81847208 */ /* 0x000fe20004800000 */
[----:B---3--:R-:W-:-:S04]  /*d460*/  @!P0 IMAD.WIDE R72, R29, 0x4, R72 ;  /* 0x000000041d488825 */ /* 0x008fc800078e0248 */
[----:B--2---:R-:W-:Y:S01]  /*d470*/  FFMA.FTZ R129, R128, UR14, R131 ;  /* 0x0000000e80817c23 */ /* 0x004fe20008010083 */
[----:B------:R-:W-:-:S03]  /*d480*/  PLOP3.LUT P1, PT, PT, PT, UP1, 0x40, 0x0 ;  /* 0x000000000000781c */ /* 0x000fc60003f2e818 */
[----:B------:R-:W-:Y:S01]  /*d490*/  FADD.FTZ R129, R129, R132 ;  /* 0x0000008481817221 */ /* 0x000fe20000010000 */
[----:B------:R-:W-:-:S03]  /*d4a0*/  FSEL R130, R133, RZ, P1 ;  /* 0x000000ff85827208 */ /* 0x000fc60000800000 */
        /* <DEDUP_REMOVED lines=35> */
.L_x_10322:
[----:B------:R-:W-:Y:S05]  /*d6e0*/  BSYNC B0 ;  /* 0x0000000000007941 */ /* 0x000fea0003800000 */
.L_x_10321:
[----:B------:R-:W-:Y:S01]  /*d6f0*/  ISETP.NE.AND P0, PT, R80, RZ, PT ;  /* 0x000000ff5000720c */ /* 0x000fe20003f05270 */
        /* <DEDUP_REMOVED lines=30> */
[----:B------:R-:W-:Y:S01]  /*d8e0*/  F2FP.BF16.F32.PACK_AB R74, R133, R74 ;  /* 0x0000004a854a723e */ /* 0x000fe200000010ff */
[----:B------:R-:W-:Y:S01]  /*d8f0*/  VIADD R127, R127, 0x80 ;  /* 0x000000807f7f7836 */ /* 0x000fe20000000000 */
[----:B------:R-:W-:-:S05]  /*d900*/  F2FP.BF16.F32.PACK_AB R75, R135, R140 ;  /* 0x0000008c874b723e */ /* 0x000fca00000010ff */
[----:B------:R2:W-:Y:S02]  /*d910*/  STG.E.128 desc[UR4][R128.64], R72 ;  /* 0x0000004880007986 */ /* 0x0005e4000c101d04 */
.L_x_10324:
[----:B------:R-:W-:Y:S05]  /*d920*/  BSYNC B0 ;  /* 0x0000000000007941 */ /* 0x000fea0003800000 */
.L_x_10323:
[----:B------:R-:W-:Y:S01]  /*d930*/  ISETP.NE.AND P0, PT, R81, RZ, PT ;  /* 0x000000ff5100720c */ /* 0x000fe20003f05270 */
        /* <DEDUP_REMOVED lines=34> */
.L_x_10326:
[----:B------:R-:W-:Y:S05]  /*db60*/  BSYNC B0 ;  /* 0x0000000000007941 */ /* 0x000fea0003800000 */
.L_x_10325:
[----:B------:R-:W-:Y:S01]  /*db70*/  ISETP.NE.AND P0, PT, R82, RZ, PT ;  /* 0x000000ff5200720c */ /* 0x000fe20003f05270 */
[----:B------:R-:W-:-:S12]  /*db80*/  BSSY B0, `(.L_x_10327) ;  /* 0x0000021000007945 */ /* 0x000fd80003800000 */
[----:B------:R-:W-:Y:S05]  /*db90*/  @!P0 BRA `(.L_x_10328) ;  /* 0x00000000007c8947 */ /* 0x000fea0003800000 */
[----:B-123--:R-:W1:Y:S01]  /*dba0*/  LDC.64 R128, c[0x0][0x2b8] ;  /* 0x0000ae00ff807b82 */ /* 0x00ee620000000a00 */
        /* <DEDUP_REMOVED lines=24> */
[----:B-1----:R-:W-:Y:S01]  /*dd30*/  IMAD.WIDE.U32 R128, R127, 0x10, R128 ;  /* 0x000000107f807825 */ /* 0x002fe200078e0080 */
[----:B------:R-:W-:-:S02]  /*dd40*/  F2FP.BF16.F32.PACK_AB R75, R130, R75 ;  /* 0x0000004b824b723e */ /* 0x000fc400000010ff */
[----:B------:R-:W-:Y:S02]  /*dd50*/  F2FP.BF16.F32.PACK_AB R74, R133, R136 ;  /* 0x00000088854a723e */ /* 0x000fe400000010ff */
[----:B------:R-:W-:Y:S02]  /*dd60*/  F2FP.BF16.F32.PACK_AB R73, R134, R73 ;  /* 0x000000498649723e */ /* 0x000fe400000010ff */
[----:B------:R-:W-:-:S05]  /*dd70*/  F2FP.BF16.F32.PACK_AB R72, R131, R72 ;  /* 0x000000488348723e */ /* 0x000fca00000010ff */
[----:B------:R4:W-:Y:S02]  /*dd80*/  STG.E.128 desc[UR4][R128.64], R72 ;  /* 0x0000004880007986 */ /* 0x0009e4000c101d04 */
.L_x_10328:
[----:B------:R-:W-:Y:S05]  /*dd90*/  BSYNC B0 ;  /* 0x0000000000007941 */ /* 0x000fea0003800000 */
.L_x_10327:
[----:B------:R-:W-:Y:S01]  /*dda0*/  VIADD R29, R29, UR16 ;  /* 0x000000101d1d7c36 */ /* 0x000fe20008000000 */
[----:B------:R-:W-:-:S04]  /*ddb0*/  SEL R132, RZ, 0x1, P2 ;  /* 0x00000001ff847807 */ /* 0x000fc80001000000 */
[----:B------:R-:W-:-:S13]  /*ddc0*/  ISETP.GE.AND P0, PT, R29, UR17, PT ;  /* 0x000000111d007c0c */ /* 0x000fda000bf06270 */
[----:B------:R-:W-:Y:S05]  /*ddd0*/  @!P0 BRA `(.L_x_10329) ;  /* 0xffffff34000c8947 */ /* 0x000fea000383ffff */
[----:B------:R-:W-:Y:S05]  /*dde0*/  EXIT ;  /* 0x000000000000794d */ /* 0x000fea0003800000 */
.L_x_10320:
[----:B------:R-:W-:Y:S01]  /*ddf0*/  HFMA2.MMA R136, -RZ, RZ, 0, 1.847743988037109375e-06 ;  /* 0x0000001fff887435 */ /* 0x000fe200000001ff */
[----:B------:R-:W-:Y:S01]  /*de00*/  MOV R134, R73 ;  /* 0x0000004900867202 */ /* 0x000fe20000000f00 */
[----:B------:R-:W-:Y:S02]  /*de10*/  IMAD.MOV.U32 R135, RZ, RZ, 0x1 ;  /* 0x00000001ff877424 */ /* 0x000fe400078e00ff */
[----:B------:R-:W-:-:S07]  /*de20*/  IMAD.MOV.U32 R133, RZ, RZ, -0x1 ;  /* 0xffffffffff857424 */ /* 0x000fce00078e00ff */
[----:B------:R-:W-:Y:S05]  /*de30*/  WARPSYNC.COLLECTIVE R133, `(.L_x_10330) ;  /* 0x0000000085087348 */ /* 0x000fea0003c00000 */
[----:B------:R0:W1:Y:S02]  /*de40*/  SHFL.BFLY P5, R132, R134, R135, R136 ;  /* 0x0c00008786847389 */ /* 0x00006400000a0088 */
[----:B01----:R-:W-:Y:S01]  /*de50*/  ENDCOLLECTIVE ;  /* 0x000000000000791b */ /* 0x003fe20003800000 */
.L_x_10330:
[----:B------:R-:W-:Y:S01]  /*de60*/  HFMA2.MMA R135, -RZ, RZ, 0, 1.1920928955078125e-07 ;  /* 0x00000002ff877435 */ /* 0x000fe200000001ff */
[----:B------:R-:W-:-:S05]  /*de70*/  MOV R72, R132 ;  /* 0x0000008400487202 */ /* 0x000fca0000000f00 */
[----:B------:R-:W-:-:S04]  /*de80*/  FADD.FTZ R128, R73, R72 ;  /* 0x0000004849807221 */ /* 0x000fc80000010000 */
[----:B------:R-:W-:-:S07]  /*de90*/  IMAD.MOV.U32 R134, RZ, RZ, R128 ;  /* 0x000000ffff867224 */ /* 0x000fce00078e0080 */
[----:B------:R-:W-:Y:S05]  /*dea0*/  WARPSYNC.COLLECTIVE R133, `(.L_x_10331) ;  /* 0x0000000085087348 */ /* 0x000fea0003c00000 */
[----:B------:R0:W1:Y:S02]  /*deb0*/  SHFL.BFLY P5, R132, R134, R135, R136 ;  /* 0x0c00008786847389 */ /* 0x00006400000a0088 */
[----:B01----:R-:W-:Y:S01]  /*dec0*/  ENDCOLLECTIVE ;  /* 0x000000000000791b */ /* 0x003fe20003800000 */
.L_x_10331:
[----:B------:R-:W-:Y:S02]  /*ded0*/  IMAD.MOV.U32 R135, RZ, RZ, 0x4 ;  /* 0x00000004ff877424 */ /* 0x000fe400078e00ff */
[----:B------:R-:W-:-:S04]  /*dee0*/  IMAD.MOV.U32 R129, RZ, RZ, R132 ;  /* 0x000000ffff817224 */ /* 0x000fc800078e0084 */
[----:B------:R-:W-:-:S05]  /*def0*/  FADD.FTZ R129, R128, R129 ;  /* 0x0000008180817221 */ /* 0x000fca0000010000 */
[----:B------:R-:W-:-:S07]  /*df00*/  MOV R134, R129 ;  /* 0x0000008100867202 */ /* 0x000fce0000000f00 */
[----:B------:R-:W-:Y:S05]  /*df10*/  WARPSYNC.COLLECTIVE R133, `(.L_x_10332) ;  /* 0x0000000085087348 */ /* 0x000fea0003c00000 */
[----:B------:R0:W1:Y:S02]  /*df20*/  SHFL.BFLY P5, R132, R134, R135, R136 ;  /* 0x0c00008786847389 */ /* 0x00006400000a0088 */
[----:B01----:R-:W-:Y:S01]  /*df30*/  ENDCOLLECTIVE ;  /* 0x000000000000791b */ /* 0x003fe20003800000 */
.L_x_10332:
[----:B------:R-:W-:Y:S01]  /*df40*/  HFMA2.MMA R135, -RZ, RZ, 0, 4.76837158203125e-07 ;  /* 0x00000008ff877435 */ /* 0x000fe200000001ff */
[----:B------:R-:W-:-:S05]  /*df50*/  MOV R72, R132 ;  /* 0x0000008400487202 */ /* 0x000fca0000000f00 */
[----:B------:R-:W-:-:S04]  /*df60*/  FADD.FTZ R130, R129, R72 ;  /* 0x0000004881827221 */ /* 0x000fc80000010000 */
[----:B------:R-:W-:-:S07]  /*df70*/  IMAD.MOV.U32 R134, RZ, RZ, R130 ;  /* 0x000000ffff867224 */ /* 0x000fce00078e0082 */
[----:B------:R-:W-:Y:S05]  /*df80*/  WARPSYNC.COLLECTIVE R133, `(.L_x_10333) ;  /* 0x0000000085087348 */ /* 0x000fea0003c00000 */
[----:B------:R0:W1:Y:S02]  /*df90*/  SHFL.BFLY P5, R132, R134, R135, R136 ;  /* 0x0c00008786847389 */ /* 0x00006400000a0088 */
[----:B01----:R-:W-:Y:S01]  /*dfa0*/  ENDCOLLECTIVE ;  /* 0x000000000000791b */ /* 0x003fe20003800000 */
.L_x_10333:
[----:B------:R-:W-:Y:S02]  /*dfb0*/  IMAD.MOV.U32 R135, RZ, RZ, 0x10 ;  /* 0x00000010ff877424 */ /* 0x000fe400078e00ff */
[----:B------:R-:W-:-:S04]  /*dfc0*/  IMAD.MOV.U32 R131, RZ, RZ, R132 ;  /* 0x000000ffff837224 */ /* 0x000fc800078e0084 */
[----:B------:R-:W-:-:S05]  /*dfd0*/  FADD.FTZ R131, R130, R131 ;  /* 0x0000008382837221 */ /* 0x000fca0000010000 */
[----:B------:R-:W-:-:S07]  /*dfe0*/  MOV R134, R131 ;  /* 0x0000008300867202 */ /* 0x000fce0000000f00 */
[----:B------:R-:W-:Y:S05]  /*dff0*/  WARPSYNC.COLLECTIVE R133, `(.L_x_10334) ;  /* 0x0000000085087348 */ /* 0x000fea0003c00000 */
[----:B------:R0:W1:Y:S02]  /*e000*/  SHFL.BFLY P5, R132, R134, R135, R136 ;  /* 0x0c00008786847389 */ /* 0x00006400000a0088 */
[----:B01----:R-:W-:Y:S01]  /*e010*/  ENDCOLLECTIVE ;  /* 0x000000000000791b */ /* 0x003fe20003800000 */
.L_x_10334:
[----:B------:R-:W-:Y:S01]  /*e020*/  HFMA2.MMA R135, -RZ, RZ, 0, 5.9604644775390625e-08 ;  /* 0x00000001ff877435 */ /* 0x000fe200000001ff */
        /* <DEDUP_REMOVED lines=72> */
.L_x_10335:
[----:B------:R-:W-:Y:S02]  /*e4b0*/  IMAD.MOV.U32 R135, RZ, RZ, 0x2 ;  /* 0x00000002ff877424 */ /* 0x000fe400078e00ff */
[----:B------:R-:W-:-:S04]  /*e4c0*/  IMAD.MOV.U32 R128, RZ, RZ, R132 ;  /* 0x000000ffff807224 */ /* 0x000fc800078e0084 */
[----:B------:R-:W-:-:S05]  /*e4d0*/  FADD.FTZ R128, R73, R128 ;  /* 0x0000008049807221 */ /* 0x000fca0000010000 */
[----:B------:R-:W-:-:S07]  /*e4e0*/  MOV R134, R128 ;  /* 0x0000008000867202 */ /* 0x000fce0000000f00 */
[----:B------:R-:W-:Y:S05]  /*e4f0*/  WARPSYNC.COLLECTIVE R133, `(.L_x_10336) ;  /* 0x0000000085087348 */ /* 0x000fea0003c00000 */
[----:B------:R0:W1:Y:S02]  /*e500*/  SHFL.BFLY P5, R132, R134, R135, R136 ;  /* 0x0c00008786847389 */ /* 0x00006400000a0088 */
[----:B01----:R-:W-:Y:S01]  /*e510*/  ENDCOLLECTIVE ;  /* 0x000000000000791b */ /* 0x003fe20003800000 */
.L_x_10336:
[----:B------:R-:W-:Y:S01]  /*e520*/  HFMA2.MMA R135, -RZ, RZ, 0, 2.384185791015625e-07 ;  /* 0x00000004ff877435 */ /* 0x000fe200000001ff */
[----:B------:R-:W-:-:S05]  /*e530*/  MOV R129, R132 ;  /* 0x0000008400817202 */ /* 0x000fca0000000f00 */
[----:B------:R-:W-:-:S04]  /*e540*/  FADD.FTZ R129, R128, R129 ;  /* 0x0000008180817221 */ /* 0x000fc80000010000 */
[----:B------:R-:W-:-:S07]  /*e550*/  IMAD.MOV.U32 R134, RZ, RZ, R129 ;  /* 0x000000ffff867224 */ /* 0x000fce00078e0081 */
[----:B------:R-:W-:Y:S05]  /*e560*/  WARPSYNC.COLLECTIVE R133, `(.L_x_10337) ;  /* 0x0000000085087348 */ /* 0x000fea0003c00000 */
[----:B------:R0:W1:Y:S02]  /*e570*/  SHFL.BFLY P5, R132, R134, R135, R136 ;  /* 0x0c00008786847389 */ /* 0x00006400000a0088 */
[----:B01----:R-:W-:Y:S01]  /*e580*/  ENDCOLLECTIVE ;  /* 0x000000000000791b */ /* 0x003fe20003800000 */
.L_x_10337:
[----:B------:R-:W-:Y:S02]  /*e590*/  IMAD.MOV.U32 R135, RZ, RZ, 0x8 ;  /* 0x00000008ff877424 */ /* 0x000fe400078e00ff */
[----:B------:R-:W-:-:S04]  /*e5a0*/  IMAD.MOV.U32 R130, RZ, RZ, R132 ;  /* 0x000000ffff827224 */ /* 0x000fc800078e0084 */
[----:B------:R-:W-:-:S05]  /*e5b0*/  FADD.FTZ R130, R129, R130 ;  /* 0x0000008281827221 */ /* 0x000fca0000010000 */
[----:B------:R-:W-:-:S07]  /*e5c0*/  MOV R134, R130 ;  /* 0x0000008200867202 */ /* 0x000fce0000000f00 */
[----:B------:R-:W-:Y:S05]  /*e5d0*/  WARPSYNC.COLLECTIVE R133, `(.L_x_10338) ;  /* 0x0000000085087348 */ /* 0x000fea0003c00000 */
[----:B------:R0:W1:Y:S02]  /*e5e0*/  SHFL.BFLY P5, R132, R134, R135, R136 ;  /* 0x0c00008786847389 */ /* 0x00006400000a0088 */
[----:B01----:R-:W-:Y:S01]  /*e5f0*/  ENDCOLLECTIVE ;  /* 0x000000000000791b */ /* 0x003fe20003800000 */
.L_x_10338:
[----:B------:R-:W-:Y:S01]  /*e600*/  HFMA2.MMA R135, -RZ, RZ, 0, 9.5367431640625e-07 ;  /* 0x00000010ff877435 */ /* 0x000fe200000001ff */
[----:B------:R-:W-:-:S05]  /*e610*/  MOV R131, R132 ;  /* 0x0000008400837202 */ /* 0x000fca0000000f00 */
[----:B------:R-:W-:-:S04]  /*e620*/  FADD.FTZ R131, R130, R131 ;  /* 0x0000008382837221 */ /* 0x000fc80000010000 */
[----:B------:R-:W-:-:S07]  /*e630*/  IMAD.MOV.U32 R134, RZ, RZ, R131 ;  /* 0x000000ffff867224 */ /* 0x000fce00078e0083 */
[----:B------:R-:W-:Y:S05]  /*e640*/  WARPSYNC.COLLECTIVE R133, `(.L_x_10339) ;  /* 0x0000000085087348 */ /* 0x000fea0003c00000 */
[----:B------:R0:W1:Y:S02]  /*e650*/  SHFL.BFLY P5, R132, R134, R135, R136 ;  /* 0x0c00008786847389 */ /* 0x00006400000a0088 */
[----:B01----:R-:W-:Y:S01]  /*e660*/  ENDCOLLECTIVE ;  /* 0x000000000000791b */ /* 0x003fe20003800000 */
.L_x_10339:
[----:B------:R-:W-:Y:S05]  /*e670*/  BRA `(.L_x_10340) ;  /* 0xffffffe800707947 */ /* 0x000fea000383ffff */
.L_x_10341:
        /* <DEDUP_REMOVED lines=16> */
.L_x_30240:


//--------------------- .text._ZN10layer_norm13ln_fwd_kernelINS_13Kernel_traitsI13__nv_bfloat16S2_fS2_fjLj4096ELj1ELj1ELj4ELj16ENS_18Kernel_traits_baseILj4096ES2_S2_fS2_fjLj128EEEEELb1ELb0ELb0ELb1EEEvNS_9FwdParamsE --------------------------
	.section	.text._ZN10layer_norm13ln_fwd_kernelINS_13Kernel_traitsI13__nv_bfloat16S2_fS2_fjLj4096ELj1ELj1ELj4ELj16ENS_18Kernel_traits_baseILj4096ES2_S2_fS2_fjLj128EEEEELb1ELb0ELb0ELb1EEEvNS_9FwdParamsE,"ax",@progbits
	.align	128
        .global         _ZN10layer_norm13ln_fwd_kernelINS_13Kernel_traitsI13__nv_bfloat16S2_fS2_fjLj4096ELj1ELj1ELj4ELj16ENS_18Kernel_traits_baseILj4096ES2_S2_fS2_fjLj128EEEEELb1ELb0ELb0ELb1EEEvNS_9FwdParamsE
        .type           _ZN10layer_norm13ln_fwd_kernelINS_13Kernel_traitsI13__nv_bfloat16S2_fS2_fjLj4096ELj1ELj1ELj4ELj16ENS_18Kernel_traits_baseILj4096ES2_S2_fS2_fjLj128EEEEELb1ELb0ELb0ELb1EEEvNS_9FwdParamsE,@function
        .size           _ZN10layer_norm13ln_fwd_kernelINS_13Kernel_traitsI13__nv_bfloat16S2_fS2_fjLj4096ELj1ELj1ELj4ELj16ENS_18Kernel_traits_baseILj4096ES2_S2_fS2_fjLj128EEEEELb1ELb0ELb0ELb1EEEvNS_9FwdParamsE,(.L_x_30241 - _ZN10layer_norm13ln_fwd_kernelINS_13Kernel_traitsI13__nv_bfloat16S2_fS2_fjLj4096ELj1ELj1ELj4ELj16ENS_18Kernel_traits_baseILj4096ES2_S2_fS2_fjLj128EEEEELb1ELb0ELb0ELb1EEEvNS_9FwdParamsE)
        .other          _ZN10layer_norm13ln_fwd_kernelINS_13Kernel_traitsI13__nv_bfloat16S2_fS2_fjLj4096ELj1ELj1ELj4ELj16ENS_18Kernel_traits_baseILj4096ES2_S2_fS2_fjLj128EEEEELb1ELb0ELb0ELb1EEEvNS_9FwdParamsE,@"STO_CUDA_ENTRY STV_DEFAULT"
_ZN10layer_norm13ln_fwd_kernelINS_13Kernel_traitsI13__nv_bfloat16S2_fS2_fjLj4096ELj1ELj1ELj4ELj16ENS_18Kernel_traits_baseILj4096ES2_S2_fS2_fjLj128EEEEELb1ELb0ELb0ELb1EEEvNS_9FwdParamsE:
.text._ZN10layer_norm13ln_fwd_kernelINS_13Kernel_traitsI13__nv_bfloat16S2_fS2_fjLj4096ELj1ELj1ELj4ELj16ENS_18Kernel_traits_baseILj4096ES2_S2_fS2_fjLj128EEEEELb1ELb0ELb0ELb1EEEvNS_9FwdParamsE:
        /* <DEDUP_REMOVED lines=45> */
[----:B------:R-:W-:-:S03]  /*02d0*/  LOP3.LUT R10, R9, UR21, R2, 0x96, !PT ;  /* 0x00000015090a7c12 */ /* 0x000fc6000f8e9602 */
[----:B------:R-:W-:Y:S01]  /*02e0*/  IMAD.SHL.U32 R3, R0, 0x10, RZ ;  /* 0x0000001000037824 */ /* 0x000fe200078e00ff */
[----:B------:R-:W-:Y:S01]  /*02f0*/  LOP3.LUT R2, R7, UR20, R4, 0x96, !PT ;  /* 0x0000001407027c12 */ /* 0x000fe2000f8e9604 */
[----:B------:R-:W-:Y:S01]  /*0300*/  UIADD3 UR22, UR6, 0x78dde6e4, URZ ;  /* 0x78dde6e406167890 */ /* 0x000fe2000fffe03f */
[----:B------:R-:W-:Y:S01]  /*0310*/  IMAD.WIDE.U32 R10, R10, -0x326172a9, RZ ;  /* 0xcd9e8d570a0a7825 */ /* 0x000fe200078e00ff */
[----:B------:R-:W-:Y:S01]  /*0320*/  UIADD3 UR23, UR7, -0x126145ec, URZ ;  /* 0xed9eba1407177890 */ /* 0x000fe2000fffe03f */
[----:B------:R-:W-:Y:S02]  /*0330*/  LOP3.LUT R34, R3, 0x7f0, RZ, 0xc0, !PT ;  /* 0x000007f003227812 */ /* 0x000fe400078ec0ff */
        /* <DEDUP_REMOVED lines=9> */
[----:B------:R-:W-:Y:S01]  /*03d0*/  UIADD3 UR27, UR7, 0x646e171e, URZ ;  /* 0x646e171e071b7890 */ /* 0x000fe2000fffe03f */
[----:B------:R-:W-:-:S03]  /*03e0*/  ISETP.NE.U32.AND P0, PT, RZ, UR10, PT ;  /* 0x0000000aff007c0c */ /* 0x000fc6000bf05070 */
[----:B------:R-:W-:Y:S01]  /*03f0*/  IMAD.WIDE.U32 R2, R2, -0x2daee0ad, RZ ;  /* 0xd2511f5302027825 */ /* 0x000fe200078e00ff */
[----:B------:R-:W-:Y:S02]  /*0400*/  ISETP.NE.AND.EX P0, PT, RZ, UR11, PT, P0 ;  /* 0x0000000bff007c0c */ /* 0x000fe4000bf05300 */
[----:B------:R-:W-:Y:S01]  /*0410*/  IADD3 R20, P1, R34, UR10, RZ ;  /* 0x0000000a22147c10 */ /* 0x000fe2000ff3e0ff */
[----:B------:R-:W-:Y:S01]  /*0420*/  UIADD3 UR26, UR6, -0x4ab325aa, URZ ;  /* 0xb54cda56061a7890 */ /* 0x000fe2000fffe03f */
[----:B------:R-:W-:Y:S01]  /*0430*/  LOP3.LUT R24, R3, UR27, R12, 0x96, !PT ;  /* 0x0000001b03187c12 */ /* 0x000fe2000f8e960c */
[----:B------:R-:W-:Y:S01]  /*0440*/  UIADD3 UR28, UR6, 0x5384540f, URZ ;  /* 0x5384540f061c7890 */ /* 0x000fe2000fffe03f */
[----:B------:R-:W-:Y:S01]  /*0450*/  IMAD.WIDE.U32 R16, R16, -0x326172a9, RZ ;  /* 0xcd9e8d5710107825 */ /* 0x000fe200078e00ff */
[----:B------:R-:W-:Y:S01]  /*0460*/  IADD3.X R21, RZ, UR11, RZ, P1, !PT ;  /* 0x0000000bff157c10 */ /* 0x000fe20008ffe4ff */
[----:B------:R-:W-:Y:S02]  /*0470*/  UIADD3 UR29, UR7, 0x1fd5c5a3, URZ ;  /* 0x1fd5c5a3071d7890 */ /* 0x000fe4000fffe03f */
[----:B------:R-:W-:Y:S01]  /*0480*/  IMAD.WIDE.U32 R24, R24, -0x326172a9, RZ ;  /* 0xcd9e8d5718187825 */ /* 0x000fe200078e00ff */
[----:B------:R-:W-:Y:S01]  /*0490*/  LOP3.LUT R22, R17, UR26, R14, 0x96, !PT ;  /* 0x0000001a11167c12 */ /* 0x000fe2000f8e960e */
[----:B------:R-:W-:Y:S01]  /*04a0*/  ULDC UR10, c[0x0][0x214] ;  /* 0x00008500000a7ab9 */ /* 0x000fe20000000800 */
[----:B------:R0:W5:Y:S02]  /*04b0*/  @P0 LDG.E.128 R4, desc[UR4][R20.64] ;  /* 0x0000000414040981 */ /* 0x000164000c1e1d00 */
[----:B------:R-:W-:-:S02]  /*04c0*/  LOP3.LUT R104, R25, UR28, R16, 0x96, !PT ;  /* 0x0000001c19687c12 */ /* 0x000fc4000f8e9610 */
[----:B------:R0:W5:Y:S04]  /*04d0*/  @P0 LDG.E.128 R8, desc[UR4][R20.64+0x800] ;  /* 0x0008000414080981 */ /* 0x000168000c1e1d00 */
[----:B------:R0:W5:Y:S04]  /*04e0*/  @P0 LDG.E.128 R12, desc[UR4][R20.64+0x1000] ;  /* 0x00100004140c0981 */ /* 0x000168000c1e1d00 */
[----:B------:R0:W5:Y:S01]  /*04f0*/  @P0 LDG.E.128 R16, desc[UR4][R20.64+0x1800] ;  /* 0x0018000414100981 */ /* 0x000162000c1e1d00 */
[----:B------:R-:W-:-:S05]  /*0500*/  IMAD.WIDE.U32 R22, R22, -0x2daee0ad, RZ ;  /* 0xd2511f5316167825 */ /* 0x000fca00078e00ff */
[----:B------:R-:W-:Y:S02]  /*0510*/  LOP3.LUT R102, R23, UR29, R2, 0x96, !PT ;  /* 0x0000001d17667c12 */ /* 0x000fe4000f8e9602 */
[----:B------:R-:W-:Y:S01]  /*0520*/  LEA.HI R2, R0, UR8, RZ, 0x19 ;  /* 0x0000000800027c11 */ /* 0x000fe2000f8fc8ff */
[----:B------:R-:W-:-:S03]  /*0530*/  ULDC.64 UR8, c[0x0][0x260] ;  /* 0x0000980000087ab9 */ /* 0x000fc60000000a00 */
[----:B------:R-:W-:Y:S02]  /*0540*/  ISETP.GE.AND P1, PT, R2, UR10, PT ;  /* 0x0000000a02007c0c */ /* 0x000fe4000bf26270 */
[----:B------:R-:W-:Y:S01]  /*0550*/  IADD3 R34, P2, R34, UR8, RZ ;  /* 0x0000000822227c10 */ /* 0x000fe2000ff5e0ff */
        /* <DEDUP_REMOVED lines=18> */
[----:B------:R-:W-:-:S02]  /*0680*/  PRMT R79, R4, 0x7632, R79 ;  /* 0x00007632044f7816 */ /* 0x000fc4000000004f */
[----:B------:R-:W-:Y:S02]  /*0690*/  @!P0 CS2R R16, SRZ ;  /* 0x0000000000108805 */ /* 0x000fe4000001ff00 */
[----:B------:R-:W-:Y:S01]  /*06a0*/  SHF.L.U32 R3, R4, 0x10, RZ ;  /* 0x0000001004037819 */ /* 0x000fe200000006ff */
[C---:B------:R-:W-:Y:S01]  /*06b0*/  IMAD.U32 R4, R5.reuse, 0x10000, RZ ;  /* 0x0001000005047824 */ /* 0x040fe200078e00ff */
[----:B------:R-:W-:Y:S02]  /*06c0*/  PRMT R80, R5, 0x7632, R80 ;  /* 0x0000763205507816 */ /* 0x000fe40000000050 */
[----:B------:R-:W-:Y:S02]  /*06d0*/  @!P0 CS2R R18, SRZ ;  /* 0x0000000000128805 */ /* 0x000fe4000001ff00 */
[C---:B------:R-:W-:Y:S01]  /*06e0*/  PRMT R81, R6.reuse, 0x7632, R81 ;  /* 0x0000763206517816 */ /* 0x040fe20000000051 */
[----:B------:R-:W-:Y:S01]  /*06f0*/  UIADD3 UR32, UR6, -0x700cb87f, URZ ;  /* 0x8ff3478106207890 */ /* 0x000fe2000fffe03f */
[----:B------:R-:W-:Y:S01]  /*0700*/  SHF.L.U32 R5, R6, 0x10, RZ ;  /* 0x0000001006057819 */ /* 0x000fe200000006ff */
[C---:B------:R-:W-:Y:S01]  /*0710*/  IMAD.U32 R6, R7.reuse, 0x10000, RZ ;  /* 0x0001000007067824 */ /* 0x040fe200078e00ff */
[----:B------:R-:W-:Y:S01]  /*0720*/  PRMT R82, R7, 0x7632, R82 ;  /* 0x0000763207527816 */ /* 0x000fe20000000052 */
[----:B------:R-:W-:Y:S01]  /*0730*/  UIADD3 UR33, UR7, -0x695add53, URZ ;  /* 0x96a522ad07217890 */ /* 0x000fe2000fffe03f */
[----:B------:R-:W-:Y:S01]  /*0740*/  PRMT R83, R8, 0x7632, R83 ;  /* 0x0000763208537816 */ /* 0x000fe20000000053 */
[----:B------:R-:W-:Y:S01]  /*0750*/  IMAD R104, R104, -0x2daee0ad, RZ ;  /* 0xd2511f5368687824 */ /* 0x000fe200078e02ff */
[----:B------:R-:W-:Y:S01]  /*0760*/  SHF.L.U32 R7, R8, 0x10, RZ ;  /* 0x0000001008077819 */ /* 0x000fe200000006ff */
[C---:B------:R-:W-:Y:S01]  /*0770*/  IMAD.U32 R8, R9.reuse, 0x10000, RZ ;  /* 0x0001000009087824 */ /* 0x040fe200078e00ff */
[----:B------:R-:W-:Y:S01]  /*0780*/  PRMT R84, R9, 0x7632, R84 ;  /* 0x0000763209547816 */ /* 0x000fe20000000054 */
[----:B------:R-:W-:Y:S01]  /*0790*/  IMAD R102, R102, -0x326172a9, RZ ;  /* 0xcd9e8d5766667824 */ /* 0x000fe200078e02ff */
[----:B------:R-:W-:Y:S01]  /*07a0*/  PRMT R85, R10, 0x7632, R85 ;  /* 0x000076320a557816 */ /* 0x000fe20000000055 */
[----:B------:R-:W-:Y:S01]  /*07b0*/  IMAD.HI.U32 R37, R106, -0x326172a9, RZ ;  /* 0xcd9e8d576a257827 */ /* 0x000fe200078e00ff */
[----:B------:R-:W-:Y:S01]  /*07c0*/  SHF.L.U32 R9, R10, 0x10, RZ ;  /* 0x000000100a097819 */ /* 0x000fe200000006ff */
[----:B------:R-:W-:Y:S01]  /*07d0*/  ULDC.64 UR8, c[0x0][0x270] ;  /* 0x00009c0000087ab9 */ /* 0x000fe20000000a00 */
[C---:B------:R-:W-:Y:S01]  /*07e0*/  PRMT R86, R11.reuse, 0x7632, R86 ;  /* 0x000076320b567816 */ /* 0x040fe20000000056 */
[----:B------:R-:W-:Y:S01]  /*07f0*/  IMAD.U32 R10, R11, 0x10000, RZ ;  /* 0x000100000b0a7824 */ /* 0x000fe200078e00ff */
[----:B------:R-:W-:Y:S01]  /*0800*/  PRMT R87, R12, 0x7632, R87 ;  /* 0x000076320c577816 */ /* 0x000fe20000000057 */
[----:B0-----:R-:W-:Y:S01]  /*0810*/  IMAD.HI.U32 R35, R108, -0x2daee0ad, RZ ;  /* 0xd2511f536c237827 */ /* 0x001fe200078e00ff */
[----:B------:R-:W-:Y:S01]  /*0820*/  SHF.L.U32 R11, R12, 0x10, RZ ;  /* 0x000000100c0b7819 */ /* 0x000fe200000006ff */
[----:B------:R-:W-:Y:S01]  /*0830*/  HFMA2.MMA R78, -RZ, RZ, 0, 0 ;  /* 0x00000000ff4e7435 */ /* 0x000fe200000001ff */
[C---:B------:R-:W-:Y:S01]  /*0840*/  PRMT R88, R13.reuse, 0x7632, R88 ;  /* 0x000076320d587816 */ /* 0x040fe20000000058 */
[----:B------:R-:W-:Y:S01]  /*0850*/  IMAD.U32 R12, R13, 0x10000, RZ ;  /* 0x000100000d0c7824 */ /* 0x000fe200078e00ff */
[C---:B------:R-:W-:Y:S01]  /*0860*/  PRMT R89, R14.reuse, 0x7632, R89 ;  /* 0x000076320e597816 */ /* 0x040fe20000000059 */
[----:B------:R-:W-:Y:S01]  /*0870*/  UISETP.NE.U32.AND UP0, UPT, UR8, URZ, UPT ;  /* 0x0000003f0800728c */ /* 0x000fe2000bf05070 */
[----:B------:R-:W-:Y:S01]  /*0880*/  SHF.L.U32 R13, R14, 0x10, RZ ;  /* 0x000000100e0d7819 */ /* 0x000fe200000006ff */
[C---:B------:R-:W-:Y:S01]  /*0890*/  IMAD.U32 R14, R15.reuse, 0x10000, RZ ;  /* 0x000100000f0e7824 */ /* 0x040fe200078e00ff */
[----:B------:R-:W-:Y:S01]  /*08a0*/  PRMT R90, R15, 0x7632, R90 ;  /* 0x000076320f5a7816 */ /* 0x000fe2000000005a */
[----:B------:R-:W-:Y:S01]  /*08b0*/  IMAD R106, R106, -0x326172a9, RZ ;  /* 0xcd9e8d576a6a7824 */ /* 0x000fe200078e02ff */
[----:B------:R-:W-:Y:S01]  /*08c0*/  PRMT R91, R16, 0x7632, R91 ;  /* 0x00007632105b7816 */ /* 0x000fe2000000005b */
[----:B------:R-:W-:Y:S01]  /*08d0*/  IMAD R108, R108, -0x2daee0ad, RZ ;  /* 0xd2511f536c6c7824 */ /* 0x000fe200078e02ff */
[----:B------:R-:W-:Y:S01]  /*08e0*/  SHF.L.U32 R15, R16, 0x10, RZ ;  /* 0x00000010100f7819 */ /* 0x000fe200000006ff */
[C---:B------:R-:W-:Y:S01]  /*08f0*/  IMAD.U32 R16, R17.reuse, 0x10000, RZ ;  /* 0x0001000011107824 */ /* 0x040fe200078e00ff */
[----:B------:R-:W-:Y:S01]  /*0900*/  PRMT R92, R17, 0x7632, R92 ;  /* 0x00007632115c7816 */ /* 0x000fe2000000005c */
[----:B------:R-:W-:Y:S01]  /*0910*/  IMAD.MOV.U32 R124, RZ, RZ, 0x1 ;  /* 0x00000001ff7c7424 */ /* 0x000fe200078e00ff */
[C---:B------:R-:W-:Y:S01]  /*0920*/  PRMT R93, R18.reuse, 0x7632, R93 ;  /* 0x00007632125d7816 */ /* 0x040fe2000000005d */
[----:B------:R-:W-:Y:S01]  /*0930*/  IMAD.U32 R79, R79, 0x10000, RZ ;  /* 0x000100004f4f7824 */ /* 0x000fe200078e00ff */
[----:B------:R-:W-:Y:S01]  /*0940*/  SHF.L.U32 R17, R18, 0x10, RZ ;  /* 0x0000001012117819 */ /* 0x000fe200000006ff */
[C---:B------:R-:W-:Y:S01]  /*0950*/  IMAD.U32 R18, R19.reuse, 0x10000, RZ ;  /* 0x0001000013127824 */ /* 0x040fe200078e00ff */
[----:B------:R-:W-:Y:S01]  /*0960*/  PRMT R94, R19, 0x7632, R94 ;  /* 0x00007632135e7816 */ /* 0x000fe2000000005e */
        /* <DEDUP_REMOVED lines=21> */
[----:B------:R-:W-:Y:S01]  /*0ac0*/  SHF.L.U32 R94, R94, 0x10, RZ ;  /* 0x000000105e5e7819 */ /* 0x000fe200000006ff */
        /* <DEDUP_REMOVED lines=9> */
[----:B------:R-:W-:Y:S01]  /*0b60*/  PRMT R100, R20, 0x7632, R100 ;  /* 0x0000763214647816 */ /* 0x000fe20000000064 */
[----:B------:R-:W-:Y:S01]  /*0b70*/  IMAD.U32 R25, R27, 0x10000, RZ ;  /* 0x000100001b197824 */ /* 0x000fe200078e00ff */
[----:B------:R-:W-:-:S02]  /*0b80*/  PRMT R110, R22, 0x7632, R110 ;  /* 0x00007632166e7816 */ /* 0x000fc4000000006e */
[----:B------:R-:W-:Y:S01]  /*0b90*/  PRMT R112, R24, 0x7632, R112 ;  /* 0x0000763218707816 */ /* 0x000fe20000000070 */
[----:B------:R-:W-:Y:S01]  /*0ba0*/  IMAD.U32 R100, R100, 0x10000, RZ ;  /* 0x0001000064647824 */ /* 0x000fe200078e00ff */
[----:B------:R-:W-:Y:S01]  /*0bb0*/  PRMT R114, R26, 0x7632, R114 ;  /* 0x000076321a727816 */ /* 0x000fe20000000072 */
[----:B------:R-:W-:Y:S01]  /*0bc0*/  IMAD.U32 R110, R110, 0x10000, RZ ;  /* 0x000100006e6e7824 */ /* 0x000fe200078e00ff */
[----:B------:R-:W-:Y:S01]  /*0bd0*/  PRMT R113, R27, 0x7632, R113 ;  /* 0x000076321b717816 */ /* 0x000fe20000000071 */
[C---:B----4-:R-:W-:Y:S01]  /*0be0*/  IMAD.U32 R27, R29.reuse, 0x10000, RZ ;  /* 0x000100001d1b7824 */ /* 0x050fe200078e00ff */
        /* <DEDUP_REMOVED lines=11> */
[C---:B------:R-:W-:Y:S01]  /*0ca0*/  IMAD.U32 R31, R73.reuse, 0x10000, RZ ;  /* 0x00010000491f7824 */ /* 0x040fe200078e00ff */
[----:B------:R-:W-:Y:S01]  /*0cb0*/  PRMT R119, R73, 0x7632, R119 ;  /* 0x0000763249777816 */ /* 0x000fe20000000077 */
[C---:B------:R-:W-:Y:S01]  /*0cc0*/  IMAD.U32 R73, R75.reuse, 0x10000, RZ ;  /* 0x000100004b497824 */ /* 0x040fe200078e00ff */
        /* <DEDUP_REMOVED lines=11> */
[----:B------:R-:W-:Y:S02]  /*0d80*/  MOV R75, R33 ;  /* 0x00000021004b7202 */ /* 0x000fe40000000f00 */
        /* <DEDUP_REMOVED lines=8> */
.L_x_10567:
[----:B0-----:R-:W0:Y:S01]  /*0e10*/  LDC.64 R36, c[0x0][0x230] ;  /* 0x00008c00ff247b82 */ /* 0x001e220000000a00 */
[----:B------:R-:W-:Y:S01]  /*0e20*/  IMAD R32, R2, UR10, RZ ;  /* 0x0000000a02207c24 */ /* 0x000fe2000f8e02ff */
[----:B------:R-:W-:Y:S01]  /*0e30*/  PLOP3.LUT P0, PT, PT, PT, UP0, 0x80, 0x0 ;  /* 0x000000000000781c */ /* 0x000fe20003f0f008 */
[----:B------:R-:W-:Y:S01]  /*0e40*/  IMAD.MOV.U32 R41, RZ, RZ, 0x2 ;  /* 0x00000002ff297424 */ /* 0x000fe200078e00ff */
[----:B------:R-:W-:Y:S01]  /*0e50*/  PLOP3.LUT P2, PT, PT, PT, UP0, 0x80, 0x0 ;  /* 0x000000000000781c */ /* 0x000fe20003f4f008 */
[----:B------:R-:W-:Y:S01]  /*0e60*/  @UP0 ULDC.64 UR8, c[0x0][0x270] ;  /* 0x00009c0000080ab9 */ /* 0x000fe20000000a00 */
[----:B------:R-:W-:Y:S02]  /*0e70*/  SHF.R.S32.HI R33, RZ, 0x1f, R32 ;  /* 0x0000001fff217819 */ /* 0x000fe40000011420 */
[----:B------:R-:W1:Y:S02]  /*0e80*/  LDC.64 R68, c[0x0][0x220] ;  /* 0x00008800ff447b82 */ /* 0x000e640000000a00 */
[----:B------:R-:W-:-:S02]  /*0e90*/  LEA.HI R33, R33, R32, RZ, 0x3 ;  /* 0x0000002021217211 */ /* 0x000fc400078f18ff */
[----:B------:R-:W-:-:S03]  /*0ea0*/  LOP3.LUT R32, R0, 0x7f, RZ, 0xc0, !PT ;  /* 0x0000007f00207812 */ /* 0x000fc600078ec0ff */
[----:B------:R-:W-:Y:S01]  /*0eb0*/  @P0 IMAD.WIDE R40, R2, R41, UR8 ;  /* 0x0000000802280e25 */ /* 0x000fe2000f8e0229 */
[----:B------:R-:W-:-:S05]  /*0ec0*/  LEA.HI.SX32 R123, R33, R32, 0x1d ;  /* 0x00000020217b7211 */ /* 0x000fca00078feaff */
[----:B------:R-:W2:Y:S01]  /*0ed0*/  @P2 LDG.E.U16 R40, desc[UR4][R40.64] ;  /* 0x0000000428282981 */ /* 0x000ea2000c1e1500 */
[----:B0-----:R-:W-:-:S04]  /*0ee0*/  ISETP.NE.U32.AND P1, PT, R36, RZ, PT ;  /* 0x000000ff2400720c */ /* 0x001fc80003f25070 */
[----:B------:R-:W-:-:S13]  /*0ef0*/  ISETP.NE.AND.EX P1, PT, R37, RZ, PT, P1 ;  /* 0x000000ff2500720c */ /* 0x000fda0003f25310 */
[----:B------:R-:W0:Y:S01]  /*0f00*/  @P1 LDC.64 R38, c[0x0][0x230] ;  /* 0x00008c00ff261b82 */ /* 0x000e220000000a00 */
[----:B-1----:R-:W-:-:S06]  /*0f10*/  IMAD.WIDE.U32 R32, R123, 0x10, R68 ;  /* 0x000000107b207825 */ /* 0x002fcc00078e0044 */
[----:B------:R-:W5:Y:S01]  /*0f20*/  LDG.E.128 R32, desc[UR4][R32.64] ;  /* 0x0000000420207981 */ /* 0x000f62000c1e1d00 */
[----:B0-----:R-:W-:-:S05]  /*0f30*/  @P1 IMAD.WIDE.U32 R38, R123, 0x20, R38 ;  /* 0x000000207b261825 */ /* 0x001fca00078e0026 */
[----:B------:R0:W5:Y:S04]  /*0f40*/  @P1 LDG.E.128 R64, desc[UR4][R38.64] ;  /* 0x0000000426401981 */ /* 0x000168000c1e1d00 */
        /* <DEDUP_REMOVED lines=16> */
.L_x_10343:
[----:B------:R-:W-:-:S07]  /*1050*/  MOV R46, R106 ;  /* 0x0000006a002e7202 */ /* 0x000fce0000000f00 */
.L_x_10344:
[----:B------:R-:W-:Y:S05]  /*1060*/  BSYNC B0 ;  /* 0x0000000000007941 */ /* 0x000fea0003800000 */
.L_x_10342:
        /* <DEDUP_REMOVED lines=16> */
.L_x_10348:
[----:B------:R-:W-:Y:S05]  /*1170*/  BSYNC B1 ;  /* 0x0000000000017941 */ /* 0x000fea0003800000 */
.L_x_10347:
        /* <DEDUP_REMOVED lines=42> */
.L_x_10346:
[----:B------:R-:W-:Y:S05]  /*1420*/  BSYNC B0 ;  /* 0x0000000000007941 */ /* 0x000fea0003800000 */
.L_x_10345:
        /* <DEDUP_REMOVED lines=10> */
[----:B------:R-:W-:Y:S01]  /*14d0*/  ISETP.NE.AND.EX P0, PT, R37, RZ, PT, P0 ;  /* 0x000000ff2500720c */ /* 0x000fe20003f05300 */
[----:B------:R-:W-:Y:S01]  /*14e0*/  VIADD R38, R43, 0x1 ;  /* 0x000000012b267836 */ /* 0x000fe20000000000 */
[----:B------:R-:W-:Y:S01]  /*14f0*/  PRMT R32, R32, 0x7632, R32 ;  /* 0x0000763220207816 */ /* 0x000fe20000000020 */
[----:B0-----:R-:W-:Y:S01]  /*1500*/  FMUL.FTZ R36, R36, R127 ;  /* 0x0000007f24247220 */ /* 0x001fe20000410000 */
        /* <DEDUP_REMOVED lines=13> */
.L_x_10350:
[----:B------:R-:W-:-:S07]  /*15e0*/  IMAD.MOV.U32 R46, RZ, RZ, R106 ;  /* 0x000000ffff2e7224 */ /* 0x000fce00078e006a */
.L_x_10351:
[----:B------:R-:W-:Y:S05]  /*15f0*/  BSYNC B0 ;  /* 0x0000000000007941 */ /* 0x000fea0003800000 */
.L_x_10349:
        /* <DEDUP_REMOVED lines=16> */
.L_x_10355:
[----:B------:R-:W-:Y:S05]  /*1700*/  BSYNC B1 ;  /* 0x0000000000017941 */ /* 0x000fea0003800000 */
.L_x_10354:
        /* <DEDUP_REMOVED lines=42> */
.L_x_10353:
[----:B------:R-:W-:Y:S05]  /*19b0*/  BSYNC B0 ;  /* 0x0000000000007941 */ /* 0x000fea0003800000 */
.L_x_10352:
[----:B------:R-:W-:Y:S01]  /*19c0*/  I2FP.F32.U32 R36, R46 ;  /* 0x0000002e00247245 */ /* 0x000fe20000201000 */
[----:B------:R-:W-:Y:S01]  /*19d0*/  BSSY B0, `(.L_x_10356) ;  /* 0x0000015000007945 */ /* 0x000fe20003800000 */
[----:B------:R-:W-:Y:S02]  /*19e0*/  SHF.L.U32 R39, R32, 0x10, RZ ;  /* 0x0000001020277819 */ /* 0x000fe400000006ff */
[----:B------:R-:W-:Y:S01]  /*19f0*/  ISETP.NE.AND P2, PT, R38, 0x1, PT ;  /* 0x000000012600780c */ /* 0x000fe20003f45270 */
[----:B------:R-:W-:Y:S01]  /*1a00*/  FFMA.FTZ R37, R36, R129, 1.1641532182693481445e-10 ;  /* 0x2f00000024257423 */ /* 0x000fe20000010081 */
[----:B------:R-:W-:Y:S02]  /*1a10*/  VIADD R36, R38, 0x1 ;  /* 0x0000000126247836 */ /* 0x000fe40000000000 */
[----:B------:R-:W-:Y:S02]  /*1a20*/  FMUL.FTZ R32, R39, R126 ;  /* 0x0000007e27207220 */ /* 0x000fe40000410000 */
[----:B------:R-:W-:-:S02]  /*1a30*/  FSETP.GTU.FTZ.AND P3, PT, R37, R128, PT ;  /* 0x000000802500720b */ /* 0x000fc40003f7c000 */
[----:B------:R-:W-:Y:S02]  /*1a40*/  FMUL.FTZ R32, R32, R127 ;  /* 0x0000007f20207220 */ /* 0x000fe40000410000 */
[----:B------:R-:W-:-:S03]  /*1a50*/  P2R R43, PR, RZ, 0x8 ;  /* 0x00000008ff2b7803 */ /* 0x000fc60000000000 */
        /* <DEDUP_REMOVED lines=11> */
.L_x_10357:
[----:B------:R-:W-:-:S07]  /*1b10*/  IMAD.MOV.U32 R32, RZ, RZ, R106 ;  /* 0x000000ffff207224 */ /* 0x000fce00078e006a */
.L_x_10358:
[----:B------:R-:W-:Y:S05]  /*1b20*/  BSYNC B0 ;  /* 0x0000000000007941 */ /* 0x000fea0003800000 */
.L_x_10356:
        /* <DEDUP_REMOVED lines=16> */
.L_x_10362:
[----:B------:R-:W-:Y:S05]  /*1c30*/  BSYNC B1 ;  /* 0x0000000000017941 */ /* 0x000fea0003800000 */
.L_x_10361:
        /* <DEDUP_REMOVED lines=42> */
.L_x_10360:
[----:B------:R-:W-:Y:S05]  /*1ee0*/  BSYNC B0 ;  /* 0x0000000000007941 */ /* 0x000fea0003800000 */
.L_x_10359:
[----:B------:R-:W-:Y:S01]  /*1ef0*/  I2FP.F32.U32 R32, R32 ;  /* 0x0000002000207245 */ /* 0x000fe20000201000 */
[----:B------:R-:W-:Y:S01]  /*1f00*/  BSSY B0, `(.L_x_10363) ;  /* 0x0000016000007945 */ /* 0x000fe20003800000 */
[C---:B------:R-:W-:Y:S02]  /*1f10*/  SHF.L.U32 R39, R33.reuse, 0x10, RZ ;  /* 0x0000001021277819 */ /* 0x040fe400000006ff */
[----:B------:R-:W-:Y:S01]  /*1f20*/  ISETP.NE.AND P2, PT, R36, 0x1, PT ;  /* 0x000000012400780c */ /* 0x000fe20003f45270 */
[----:B------:R-:W-:Y:S01]  /*1f30*/  FFMA.FTZ R37, R32, R129, 1.1641532182693481445e-10 ;  /* 0x2f00000020257423 */ /* 0x000fe20000010081 */
[----:B------:R-:W-:Y:S01]  /*1f40*/  PRMT R45, R33, 0x7632, R45 ;  /* 0x00007632212d7816 */ /* 0x000fe2000000002d */
[----:B------:R-:W-:-:S03]  /*1f50*/  FMUL.FTZ R32, R39, R126 ;  /* 0x0000007e27207220 */ /* 0x000fc60000410000 */
[----:B------:R-:W-:Y:S01]  /*1f60*/  FSETP.GTU.FTZ.AND P3, PT, R37, R128, PT ;  /* 0x000000802500720b */ /* 0x000fe20003f7c000 */
[----:B------:R-:W-:Y:S01]  /*1f70*/  FMUL.FTZ R32, R32, R127 ;  /* 0x0000007f20207220 */ /* 0x000fe20000410000 */
[----:B------:R-:W-:Y:S02]  /*1f80*/  VIADD R37, R36, 0x1 ;  /* 0x0000000124257836 */ /* 0x000fe40000000000 */
[----:B------:R-:W-:Y:S02]  /*1f90*/  P2R R44, PR, RZ, 0x8 ;  /* 0x00000008ff2c7803 */ /* 0x000fe40000000000 */
        /* <DEDUP_REMOVED lines=11> */
.L_x_10364:
[----:B------:R-:W-:-:S07]  /*2050*/  IMAD.MOV.U32 R46, RZ, RZ, R106 ;  /* 0x000000ffff2e7224 */ /* 0x000fce00078e006a */
.L_x_10365:
[----:B------:R-:W-:Y:S05]  /*2060*/  BSYNC B0 ;  /* 0x0000000000007941 */ /* 0x000fea0003800000 */
.L_x_10363:
        /* <DEDUP_REMOVED lines=16> */
.L_x_10369:
[----:B------:R-:W-:Y:S05]  /*2170*/  BSYNC B1 ;  /* 0x0000000000017941 */ /* 0x000fea0003800000 */
.L_x_10368:
        /* <DEDUP_REMOVED lines=42> */
.L_x_10367:
[----:B------:R-:W-:Y:S05]  /*2420*/  BSYNC B0 ;  /* 0x0000000000007941 */ /* 0x000fea0003800000 */
.L_x_10366:
        /* <DEDUP_REMOVED lines=20> */
.L_x_10371:
[----:B------:R-:W-:-:S07]  /*2570*/  IMAD.MOV.U32 R45, RZ, RZ, R106 ;  /* 0x000000ffff2d7224 */ /* 0x000fce00078e006a */
.L_x_10372:
[----:B------:R-:W-:Y:S05]  /*2580*/  BSYNC B0 ;  /* 0x0000000000007941 */ /* 0x000fea0003800000 */
.L_x_10370:
        /* <DEDUP_REMOVED lines=16> */
.L_x_10376:
[----:B------:R-:W-:Y:S05]  /*2690*/  BSYNC B1 ;  /* 0x0000000000017941 */ /* 0x000fea0003800000 */
.L_x_10375:
        /* <DEDUP_REMOVED lines=42> */
.L_x_10374:
[----:B------:R-:W-:Y:S05]  /*2940*/  BSYNC B0 ;  /* 0x0000000000007941 */ /* 0x000fea0003800000 */
.L_x_10373:
        /* <DEDUP_REMOVED lines=21> */
.L_x_10378:
[----:B------:R-:W-:-:S07]  /*2aa0*/  IMAD.MOV.U32 R45, RZ, RZ, R106 ;  /* 0x000000ffff2d7224 */ /* 0x000fce00078e006a */
.L_x_10379:
[----:B------:R-:W-:Y:S05]  /*2ab0*/  BSYNC B0 ;  /* 0x0000000000007941 */ /* 0x000fea0003800000 */
.L_x_10377:
        /* <DEDUP_REMOVED lines=16> */
.L_x_10383:
[----:B------:R-:W-:Y:S05]  /*2bc0*/  BSYNC B1 ;  /* 0x0000000000017941 */ /* 0x000fea0003800000 */
.L_x_10382:
        /* <DEDUP_REMOVED lines=42> */
.L_x_10381:
[----:B------:R-:W-:Y:S05]  /*2e70*/  BSYNC B0 ;  /* 0x0000000000007941 */ /* 0x000fea0003800000 */
.L_x_10380:
        /* <DEDUP_REMOVED lines=20> */
.L_x_10385:
[----:B------:R-:W-:-:S07]  /*2fc0*/  IMAD.MOV.U32 R34, RZ, RZ, R106 ;  /* 0x000000ffff227224 */ /* 0x000fce00078e006a */
.L_x_10386:
[----:B------:R-:W-:Y:S05]  /*2fd0*/  BSYNC B0 ;  /* 0x0000000000007941 */ /* 0x000fea0003800000 */
.L_x_10384:
        /* <DEDUP_REMOVED lines=16> */
.L_x_10390:
[----:B------:R-:W-:Y:S05]  /*30e0*/  BSYNC B1 ;  /* 0x0000000000017941 */ /* 0x000fea0003800000 */
.L_x_10389:
        /* <DEDUP_REMOVED lines=42> */
.L_x_10388:
[----:B------:R-:W-:Y:S05]  /*3390*/  BSYNC B0 ;  /* 0x0000000000007941 */ /* 0x000fea0003800000 */
.L_x_10387:
[----:B------:R-:W-:Y:S01]  /*33a0*/  I2FP.F32.U32 R32, R34 ;  /* 0x0000002200207245 */ /* 0x000fe20000201000 */
[----:B------:R-:W-:Y:S01]  /*33b0*/  BSSY B0, `(.L_x_10391) ;  /* 0x0000015000007945 */ /* 0x000fe20003800000 */
[C---:B------:R-:W-:Y:S01]  /*33c0*/  SHF.L.U32 R37, R35.reuse, 0x10, RZ ;  /* 0x0000001023257819 */ /* 0x040fe200000006ff */
        /* <DEDUP_REMOVED lines=18> */
.L_x_10392:
[----:B------:R-:W-:-:S07]  /*34f0*/  IMAD.MOV.U32 R41, RZ, RZ, R106 ;  /* 0x000000ffff297224 */ /* 0x000fce00078e006a */
.L_x_10393:
[----:B------:R-:W-:Y:S05]  /*3500*/  BSYNC B0 ;  /* 0x0000000000007941 */ /* 0x000fea0003800000 */
.L_x_10391:
        /* <DEDUP_REMOVED lines=18> */
.L_x_10397:
[----:B------:R-:W-:Y:S05]  /*3630*/  BSYNC B1 ;  /* 0x0000000000017941 */ /* 0x000fea0003800000 */
.L_x_10396:
        /* <DEDUP_REMOVED lines=42> */
.L_x_10395:
[----:B------:R-:W-:Y:S05]  /*38e0*/  BSYNC B0 ;  /* 0x0000000000007941 */ /* 0x000fea0003800000 */
.L_x_10394:
[----:B------:R-:W-:Y:S01]  /*38f0*/  I2FP.F32.U32 R32, R41 ;  /* 0x0000002900207245 */ /* 0x000fe20000201000 */
[----:B------:R-:W0:Y:S01]  /*3900*/  LDC.64 R96, c[0x0][0x238] ;  /* 0x00008e00ff607b82 */ /* 0x000e220000000a00 */
[----:B------:R-:W-:Y:S01]  /*3910*/  ISETP.NE.AND P6, PT, R42, RZ, PT ;  /* 0x000000ff2a00720c */ /* 0x000fe20003fc5270 */
[----:B------:R-:W-:Y:S01]  /*3920*/  VIADD R131, R123, 0x80 ;  /* 0x000000807b837836 */ /* 0x000fe20000000000 */
[----:B------:R-:W-:Y:S01]  /*3930*/  SEL R42, RZ, 0x10000, P5 ;  /* 0x00010000ff2a7807 */ /* 0x000fe20002800000 */
[----:B------:R-:W-:Y:S01]  /*3940*/  FFMA.FTZ R35, R32, R129, 1.1641532182693481445e-10 ;  /* 0x2f00000020237423 */ /* 0x000fe20000010081 */
[----:B------:R-:W-:Y:S02]  /*3950*/  ISETP.NE.AND P5, PT, R43, RZ, PT ;  /* 0x000000ff2b00720c */ /* 0x000fe40003fa5270 */
[----:B------:R-:W-:Y:S01]  /*3960*/  SEL R43, RZ, 0x100, P4 ;  /* 0x00000100ff2b7807 */ /* 0x000fe20002000000 */
[----:B------:R-:W1:Y:S01]  /*3970*/  @P1 LDC.64 R32, c[0x0][0x230] ;  /* 0x00008c00ff201b82 */ /* 0x000e620000000a00 */
[----:B------:R-:W-:-:S02]  /*3980*/  ISETP.NE.AND P4, PT, R44, RZ, PT ;  /* 0x000000ff2c00720c */ /* 0x000fc40003f85270 */
[----:B------:R-:W-:Y:S02]  /*3990*/  SHF.L.U32 R37, R40, 0x10, RZ ;  /* 0x0000001028257819 */ /* 0x000fe400000006ff */
[----:B------:R-:W-:Y:S02]  /*39a0*/  SEL R38, RZ, 0x1, P2 ;  /* 0x00000001ff267807 */ /* 0x000fe40001000000 */
[----:B------:R-:W-:Y:S01]  /*39b0*/  SEL R36, RZ, 0x1, P4 ;  /* 0x00000001ff247807 */ /* 0x000fe20002000000 */
[----:B------:R-:W2:Y:S01]  /*39c0*/  LDC.64 R98, c[0x0][0x240] ;  /* 0x00009000ff627b82 */ /* 0x000ea20000000a00 */
[----:B------:R-:W-:Y:S01]  /*39d0*/  SEL R34, RZ, 0x1, P5 ;  /* 0x00000001ff227807 */ /* 0x000fe20002800000 */
[----:B------:R-:W-:Y:S01]  /*39e0*/  FMUL.FTZ R40, R37, R126 ;  /* 0x0000007e25287220 */ /* 0x000fe20000410000 */
[----:B------:R-:W-:Y:S01]  /*39f0*/  FSETP.GTU.FTZ.AND P2, PT, R35, R128, PT ;  /* 0x000000802300720b */ /* 0x000fe20003f5c000 */
[----:B------:R-:W-:-:S04]  /*3a00*/  IMAD.WIDE.U32 R38, R38, 0x1000000, RZ ;  /* 0x0100000026267825 */ /* 0x000fc800078e00ff */
[----:B------:R-:W-:Y:S01]  /*3a10*/  FMUL.FTZ R40, R40, R127 ;  /* 0x0000007f28287220 */ /* 0x000fe20000410000 */
[----:B------:R-:W-:Y:S01]  /*3a20*/  SEL R41, RZ, 0x1000000, P2 ;  /* 0x01000000ff297807 */ /* 0x000fe20001000000 */
[----:B------:R-:W-:-:S03]  /*3a30*/  IMAD.WIDE.U32 R36, R36, 0x10000, RZ ;  /* 0x0001000024247825 */ /* 0x000fc600078e00ff */
[----:B------:R-:W-:Y:S01]  /*3a40*/  LOP3.LUT R43, R43, R41, R42, 0xfe, !PT ;  /* 0x000000292b2b7212 */ /* 0x000fe200078efe2a */
[----:B------:R-:W-:Y:S01]  /*3a50*/  IMAD.WIDE.U32 R34, R34, 0x100, RZ ;  /* 0x0000010022227825 */ /* 0x000fe200078e00ff */
[----:B------:R-:W-:Y:S02]  /*3a60*/  SEL R41, RZ, 0x1, P6 ;  /* 0x00000001ff297807 */ /* 0x000fe40003000000 */
[----:B------:R-:W-:Y:S02]  /*3a70*/  FSEL R55, R40, RZ, !P2 ;  /* 0x000000ff28377208 */ /* 0x000fe40005000000 */
[----:B------:R-:W-:Y:S02]  /*3a80*/  LOP3.LUT R36, R34, R38, R36, 0xfe, !PT ;  /* 0x0000002622247212 */ /* 0x000fe400078efe24 */
[----:B------:R-:W-:Y:S01]  /*3a90*/  SEL R38, RZ, 0x1, P3 ;  /* 0x00000001ff267807 */ /* 0x000fe20001800000 */
[----:B------:R-:W-:Y:S01]  /*3aa0*/  @P0 FADD.FTZ R55, R63, R55 ;  /* 0x000000373f370221 */ /* 0x000fe20000010000 */
[----:B------:R-:W-:Y:S01]  /*3ab0*/  LOP3.LUT R36, R36, R41, RZ, 0xfc, !PT ;  /* 0x0000002924247212 */ /* 0x000fe200078efcff */
[----:B0-----:R-:W-:Y:S01]  /*3ac0*/  IMAD.WIDE.U32 R40, R123, 0x20, R96 ;  /* 0x000000207b287825 */ /* 0x001fe200078e0060 */
[----:B------:R-:W-:-:S03]  /*3ad0*/  LOP3.LUT R39, R39, R43, R38, 0xfe, !PT ;  /* 0x0000002b27277212 */ /* 0x000fc600078efe26 */
[----:B-1----:R-:W-:Y:S01]  /*3ae0*/  @P1 IMAD.WIDE.U32 R42, R131, 0x20, R32 ;  /* 0x00000020832a1825 */ /* 0x002fe200078e0020 */
[----:B------:R-:W-:Y:S01]  /*3af0*/  LOP3.LUT R37, R35, R39, R37, 0xfe, !PT ;  /* 0x0000002723257212 */ /* 0x000fe200078efe25 */
[----:B------:R0:W-:Y:S02]  /*3b00*/  STG.E.128 desc[UR4][R40.64], R56 ;  /* 0x0000003828007986 */ /* 0x0001e4000c101d04 */
[----:B--2---:R-:W-:Y:S02]  /*3b10*/  IMAD.WIDE.U32 R38, R123, 0x8, R98 ;  /* 0x000000087b267825 */ /* 0x004fe400078e0062 */
[----:B------:R0:W-:Y:S02]  /*3b20*/  STG.E.128 desc[UR4][R40.64+0x10], R52 ;  /* 0x0000103428007986 */ /* 0x0001e4000c101d04 */
[----:B------:R-:W-:Y:S02]  /*3b30*/  IMAD.WIDE.U32 R32, R131, 0x10, R68 ;  /* 0x0000001083207825 */ /* 0x000fe400078e0044 */
[----:B------:R0:W-:Y:S04]  /*3b40*/  STG.E.64 desc[UR4][R38.64], R36 ;  /* 0x0000002426007986 */ /* 0x0001e8000c101b04 */
[----:B------:R0:W5:Y:S04]  /*3b50*/  @P1 LDG.E.128 R64, desc[UR4][R42.64] ;  /* 0x000000042a401981 */ /* 0x000168000c1e1d00 */
        /* <DEDUP_REMOVED lines=14> */
.L_x_10399:
[----:B------:R-:W-:-:S07]  /*3c40*/  MOV R44, R106 ;  /* 0x0000006a002c7202 */ /* 0x000fce0000000f00 */
.L_x_10400:
[----:B------:R-:W-:Y:S05]  /*3c50*/  BSYNC B0 ;  /* 0x0000000000007941 */ /* 0x000fea0003800000 */
.L_x_10398:
        /* <DEDUP_REMOVED lines=16> */
.L_x_10404:
[----:B------:R-:W-:Y:S05]  /*3d60*/  BSYNC B1 ;  /* 0x0000000000017941 */ /* 0x000fea0003800000 */
.L_x_10403:
        /* <DEDUP_REMOVED lines=42> */
.L_x_10402:
[----:B------:R-:W-:Y:S05]  /*4010*/  BSYNC B0 ;  /* 0x0000000000007941 */ /* 0x000fea0003800000 */
.L_x_10401:
[----:B------:R-:W-:Y:S01]  /*4020*/  I2FP.F32.U32 R36, R44 ;  /* 0x0000002c00247245 */ /* 0x000fe20000201000 */
[C---:B-----5:R-:W-:Y:S01]  /*4030*/  IMAD.U32 R39, R32.reuse, 0x10000, RZ ;  /* 0x0001000020277824 */ /* 0x060fe200078e00ff */
[----:B------:R-:W-:Y:S01]  /*4040*/  ISETP.NE.AND P2, PT, R45, 0x1, PT ;  /* 0x000000012d00780c */ /* 0x000fe20003f45270 */
[----:B------:R-:W-:Y:S01]  /*4050*/  BSSY B0, `(.L_x_10405) ;  /* 0x0000014000007945 */ /* 0x000fe20003800000 */
[----:B------:R-:W-:Y:S01]  /*4060*/  PRMT R32, R32, 0x7632, R32 ;  /* 0x0000763220207816 */ /* 0x000fe20000000020 */
        /* <DEDUP_REMOVED lines=17> */
.L_x_10406:
[----:B------:R-:W-:-:S07]  /*4180*/  MOV R41, R106 ;  /* 0x0000006a00297202 */ /* 0x000fce0000000f00 */
.L_x_10407:
[----:B------:R-:W-:Y:S05]  /*4190*/  BSYNC B0 ;  /* 0x0000000000007941 */ /* 0x000fea0003800000 */
.L_x_10405:
        /* <DEDUP_REMOVED lines=16> */
.L_x_10411:
[----:B------:R-:W-:Y:S05]  /*42a0*/  BSYNC B1 ;  /* 0x0000000000017941 */ /* 0x000fea0003800000 */
.L_x_10410:
        /* <DEDUP_REMOVED lines=42> */
.L_x_10409:
[----:B------:R-:W-:Y:S05]  /*4550*/  BSYNC B0 ;  /* 0x0000000000007941 */ /* 0x000fea0003800000 */
.L_x_10408:
[----:B------:R-:W-:Y:S01]  /*4560*/  I2FP.F32.U32 R36, R41 ;  /* 0x0000002900247245 */ /* 0x000fe20000201000 */
[----:B------:R-:W-:Y:S01]  /*4570*/  IMAD.U32 R39, R32, 0x10000, RZ ;  /* 0x0001000020277824 */ /* 0x000fe200078e00ff */
[----:B------:R-:W-:Y:S01]  /*4580*/  ISETP.NE.AND P2, PT, R38, 0x1, PT ;  /* 0x000000012600780c */ /* 0x000fe20003f45270 */
[----:B------:R-:W-:Y:S02]  /*4590*/  BSSY B0, `(.L_x_10412) ;  /* 0x0000013000007945 */ /* 0x000fe40003800000 */
        /* <DEDUP_REMOVED lines=17> */
.L_x_10413:
[----:B------:R-:W-:-:S07]  /*46b0*/  MOV R32, R106 ;  /* 0x0000006a00207202 */ /* 0x000fce0000000f00 */
.L_x_10414:
[----:B------:R-:W-:Y:S05]  /*46c0*/  BSYNC B0 ;  /* 0x0000000000007941 */ /* 0x000fea0003800000 */
.L_x_10412:
        /* <DEDUP_REMOVED lines=16> */
.L_x_10418:
[----:B------:R-:W-:Y:S05]  /*47d0*/  BSYNC B1 ;  /* 0x0000000000017941 */ /* 0x000fea0003800000 */
.L_x_10417:
        /* <DEDUP_REMOVED lines=42> */
.L_x_10416:
[----:B------:R-:W-:Y:S05]  /*4a80*/  BSYNC B0 ;  /* 0x0000000000007941 */ /* 0x000fea0003800000 */
.L_x_10415:
        /* <DEDUP_REMOVED lines=9> */
[----:B------:R-:W-:Y:S02]  /*4b20*/  IADD3 R37, R36, 0x1, RZ ;  /* 0x0000000124257810 */ /* 0x000fe40007ffe0ff */
        /* <DEDUP_REMOVED lines=12> */
.L_x_10420:
[----:B------:R-:W-:-:S07]  /*4bf0*/  MOV R46, R106 ;  /* 0x0000006a002e7202 */ /* 0x000fce0000000f00 */
.L_x_10421:
[----:B------:R-:W-:Y:S05]  /*4c00*/  BSYNC B0 ;  /* 0x0000000000007941 */ /* 0x000fea0003800000 */
.L_x_10419:
        /* <DEDUP_REMOVED lines=16> */
.L_x_10425:
[----:B------:R-:W-:Y:S05]  /*4d10*/  BSYNC B1 ;  /* 0x0000000000017941 */ /* 0x000fea0003800000 */
.L_x_10424:
        /* <DEDUP_REMOVED lines=41> */
[----:B------:R-:W-:-:S07]  /*4fb0*/  LOP3.LUT R104, R109, UR33, R104, 0x96, !PT ;  /* 0x000000216d687c12 */ /* 0x000fce000f8e9668 */
.L_x_10423:
[----:B------:R-:W-:Y:S05]  /*4fc0*/  BSYNC B0 ;  /* 0x0000000000007941 */ /* 0x000fea0003800000 */
.L_x_10422:
        /* <DEDUP_REMOVED lines=20> */
.L_x_10427:
[----:B------:R-:W-:-:S07]  /*5110*/  MOV R43, R106 ;  /* 0x0000006a002b7202 */ /* 0x000fce0000000f00 */
.L_x_10428:
[----:B------:R-:W-:Y:S05]  /*5120*/  BSYNC B0 ;  /* 0x0000000000007941 */ /* 0x000fea0003800000 */
.L_x_10426:
        /* <DEDUP_REMOVED lines=16> */
.L_x_10432:
[----:B------:R-:W-:Y:S05]  /*5230*/  BSYNC B1 ;  /* 0x0000000000017941 */ /* 0x000fea0003800000 */
.L_x_10431:
        /* <DEDUP_REMOVED lines=42> */
.L_x_10430:
[----:B------:R-:W-:Y:S05]  /*54e0*/  BSYNC B0 ;  /* 0x0000000000007941 */ /* 0x000fea0003800000 */
.L_x_10429:
[----:B------:R-:W-:Y:S01]  /*54f0*/  I2FP.F32.U32 R32, R43 ;  /* 0x0000002b00207245 */ /* 0x000fe20000201000 */
[----:B------:R-:W-:Y:S01]  /*5500*/  IMAD.U32 R37, R34, 0x10000, RZ ;  /* 0x0001000022257824 */ /* 0x000fe200078e00ff */
        /* <DEDUP_REMOVED lines=19> */
.L_x_10434:
[----:B------:R-:W-:-:S07]  /*5640*/  MOV R43, R106 ;  /* 0x0000006a002b7202 */ /* 0x000fce0000000f00 */
.L_x_10435:
[----:B------:R-:W-:Y:S05]  /*5650*/  BSYNC B0 ;  /* 0x0000000000007941 */ /* 0x000fea0003800000 */
.L_x_10433:
        /* <DEDUP_REMOVED lines=16> */
.L_x_10439:
[----:B------:R-:W-:Y:S05]  /*5760*/  BSYNC B1 ;  /* 0x0000000000017941 */ /* 0x000fea0003800000 */
.L_x_10438:
        /* <DEDUP_REMOVED lines=42> */
.L_x_10437:
[----:B------:R-:W-:Y:S05]  /*5a10*/  BSYNC B0 ;  /* 0x0000000000007941 */ /* 0x000fea0003800000 */
.L_x_10436:
        /* <DEDUP_REMOVED lines=20> */
.L_x_10441:
[----:B------:R-:W-:-:S07]  /*5b60*/  MOV R34, R106 ;  /* 0x0000006a00227202 */ /* 0x000fce0000000f00 */
.L_x_10442:
[----:B------:R-:W-:Y:S05]  /*5b70*/  BSYNC B0 ;  /* 0x0000000000007941 */ /* 0x000fea0003800000 */
.L_x_10440:
        /* <DEDUP_REMOVED lines=16> */
.L_x_10446:
[----:B------:R-:W-:Y:S05]  /*5c80*/  BSYNC B1 ;  /* 0x0000000000017941 */ /* 0x000fea0003800000 */
.L_x_10445:
        /* <DEDUP_REMOVED lines=42> */
.L_x_10444:
[----:B------:R-:W-:Y:S05]  /*5f30*/  BSYNC B0 ;  /* 0x0000000000007941 */ /* 0x000fea0003800000 */
.L_x_10443:
        /* <DEDUP_REMOVED lines=21> */
.L_x_10448:
[----:B------:R-:W-:-:S07]  /*6090*/  MOV R47, R106 ;  /* 0x0000006a002f7202 */ /* 0x000fce0000000f00 */
.L_x_10449:
[----:B------:R-:W-:Y:S05]  /*60a0*/  BSYNC B0 ;  /* 0x0000000000007941 */ /* 0x000fea0003800000 */
.L_x_10447:
        /* <DEDUP_REMOVED lines=18> */
.L_x_10453:
[----:B------:R-:W-:Y:S05]  /*61d0*/  BSYNC B1 ;  /* 0x0000000000017941 */ /* 0x000fea0003800000 */
.L_x_10452:
        /* <DEDUP_REMOVED lines=42> */
.L_x_10451:
[----:B------:R-:W-:Y:S05]  /*6480*/  BSYNC B0 ;  /* 0x0000000000007941 */ /* 0x000fea0003800000 */
.L_x_10450:
[----:B------:R-:W-:Y:S01]  /*6490*/  I2FP.F32.U32 R32, R47 ;  /* 0x0000002f00207245 */ /* 0x000fe20000201000 */
[----:B------:R-:W-:Y:S01]  /*64a0*/  IMAD.U32 R43, R43, 0x10000, RZ ;  /* 0x000100002b2b7824 */ /* 0x000fe200078e00ff */
[----:B------:R-:W-:Y:S02]  /*64b0*/  SEL R70, RZ, 0x10000, P5 ;  /* 0x00010000ff467807 */ /* 0x000fe40002800000 */
[----:B------:R-:W-:Y:S01]  /*64c0*/  SEL R38, RZ, 0x1, P2 ;  /* 0x00000001ff267807 */ /* 0x000fe20001000000 */
[----:B------:R-:W-:Y:S01]  /*64d0*/  FFMA.FTZ R33, R32, R129, 1.1641532182693481445e-10 ;  /* 0x2f00000020217423 */ /* 0x000fe20000010081 */
[----:B------:R-:W-:Y:S02]  /*64e0*/  ISETP.NE.AND P5, PT, R41, RZ, PT ;  /* 0x000000ff2900720c */ /* 0x000fe40003fa5270 */
[----:B------:R-:W-:Y:S01]  /*64f0*/  SEL R41, RZ, 0x100, P4 ;  /* 0x00000100ff297807 */ /* 0x000fe20002000000 */
[----:B------:R-:W-:Y:S01]  /*6500*/  IMAD.WIDE.U32 R38, R38, 0x1000000, RZ ;  /* 0x0100000026267825 */ /* 0x000fe200078e00ff */
[----:B------:R-:W-:-:S02]  /*6510*/  FSETP.GTU.FTZ.AND P2, PT, R33, R128, PT ;  /* 0x000000802100720b */ /* 0x000fc40003f5c000 */
[----:B------:R-:W0:Y:S01]  /*6520*/  @P1 LDC.64 R32, c[0x0][0x230] ;  /* 0x00008c00ff201b82 */ /* 0x000e220000000a00 */
[----:B------:R-:W-:Y:S02]  /*6530*/  ISETP.NE.AND P4, PT, R42, RZ, PT ;  /* 0x000000ff2a00720c */ /* 0x000fe40003f85270 */
[----:B------:R-:W-:Y:S02]  /*6540*/  SEL R34, RZ, 0x1, P5 ;  /* 0x00000001ff227807 */ /* 0x000fe40002800000 */
[----:B------:R-:W-:Y:S02]  /*6550*/  SEL R36, RZ, 0x1, P4 ;  /* 0x00000001ff247807 */ /* 0x000fe40002000000 */
[----:B------:R-:W-:Y:S01]  /*6560*/  ISETP.NE.AND P6, PT, R40, RZ, PT ;  /* 0x000000ff2800720c */ /* 0x000fe20003fc5270 */
[----:B------:R-:W-:Y:S01]  /*6570*/  FMUL.FTZ R40, R43, R126 ;  /* 0x0000007e2b287220 */ /* 0x000fe20000410000 */
[----:B------:R-:W-:Y:S01]  /*6580*/  IMAD.WIDE.U32 R34, R34, 0x100, RZ ;  /* 0x0000010022227825 */ /* 0x000fe200078e00ff */
[----:B------:R-:W-:-:S03]  /*6590*/  SEL R43, RZ, 0x1000000, P2 ;  /* 0x01000000ff2b7807 */ /* 0x000fc60001000000 */
[----:B------:R-:W-:Y:S01]  /*65a0*/  FMUL.FTZ R40, R40, R127 ;  /* 0x0000007f28287220 */ /* 0x000fe20000410000 */
[----:B------:R-:W-:Y:S01]  /*65b0*/  IMAD.WIDE.U32 R36, R36, 0x10000, RZ ;  /* 0x0001000024247825 */ /* 0x000fe200078e00ff */
[----:B------:R-:W-:Y:S02]  /*65c0*/  LOP3.LUT R43, R41, R43, R70, 0xfe, !PT ;  /* 0x0000002b292b7212 */ /* 0x000fe400078efe46 */
[----:B------:R-:W-:Y:S02]  /*65d0*/  SEL R41, RZ, 0x1, P6 ;  /* 0x00000001ff297807 */ /* 0x000fe40003000000 */
[----:B------:R-:W-:Y:S02]  /*65e0*/  LOP3.LUT R36, R34, R38, R36, 0xfe, !PT ;  /* 0x0000002622247212 */ /* 0x000fe400078efe24 */
[----:B------:R-:W-:Y:S02]  /*65f0*/  SEL R38, RZ, 0x1, P3 ;  /* 0x00000001ff267807 */ /* 0x000fe40001800000 */
[----:B------:R-:W-:-:S02]  /*6600*/  FSEL R47, R40, RZ, !P2 ;  /* 0x000000ff282f7208 */ /* 0x000fc40005000000 */
[----:B------:R-:W-:Y:S02]  /*6610*/  IADD3 R133, R123, 0x100, RZ ;  /* 0x000001007b857810 */ /* 0x000fe40007ffe0ff */
[----:B------:R-:W-:Y:S01]  /*6620*/  LOP3.LUT R39, R39, R43, R38, 0xfe, !PT ;  /* 0x0000002b27277212 */ /* 0x000fe200078efe26 */
[----:B------:R-:W-:Y:S01]  /*6630*/  @P0 FADD.FTZ R47, R63, R47 ;  /* 0x0000002f3f2f0221 */ /* 0x000fe20000010000 */
[----:B------:R-:W-:Y:S01]  /*6640*/  LOP3.LUT R36, R36, R41, RZ, 0xfc, !PT ;  /* 0x0000002924247212 */ /* 0x000fe200078efcff */
[----:B------:R-:W-:Y:S01]  /*6650*/  IMAD.WIDE.U32 R40, R131, 0x20, R96 ;  /* 0x0000002083287825 */ /* 0x000fe200078e0060 */
[----:B------:R-:W-:-:S03]  /*6660*/  LOP3.LUT R37, R35, R39, R37, 0xfe, !PT ;  /* 0x0000002723257212 */ /* 0x000fc600078efe25 */
[----:B0-----:R-:W-:Y:S01]  /*6670*/  @P1 IMAD.WIDE.U32 R42, R133, 0x20, R32 ;  /* 0x00000020852a1825 */ /* 0x001fe200078e0020 */
[----:B------:R0:W-:Y:S03]  /*6680*/  STG.E.128 desc[UR4][R40.64], R48 ;  /* 0x0000003028007986 */ /* 0x0001e6000c101d04 */
[----:B------:R-:W-:Y:S01]  /*6690*/  IMAD.WIDE.U32 R38, R131, 0x8, R98 ;  /* 0x0000000883267825 */ /* 0x000fe200078e0062 */
[----:B------:R0:W-:Y:S03]  /*66a0*/  STG.E.128 desc[UR4][R40.64+0x10], R44 ;  /* 0x0000102c28007986 */ /* 0x0001e6000c101d04 */
[----:B------:R-:W-:Y:S01]  /*66b0*/  IMAD.WIDE.U32 R32, R133, 0x10, R68 ;  /* 0x0000001085207825 */ /* 0x000fe200078e0044 */
[----:B------:R0:W-:Y:S04]  /*66c0*/  STG.E.64 desc[UR4][R38.64], R36 ;  /* 0x0000002426007986 */ /* 0x0001e8000c101b04 */
[----:B------:R0:W5:Y:S04]  /*66d0*/  @P1 LDG.E.128 R64, desc[UR4][R42.64] ;  /* 0x000000042a401981 */ /* 0x000168000c1e1d00 */
        /* <DEDUP_REMOVED lines=14> */
.L_x_10455:
[----:B------:R-:W-:-:S07]  /*67c0*/  IMAD.MOV.U32 R70, RZ, RZ, R106 ;  /* 0x000000ffff467224 */ /* 0x000fce00078e006a */
.L_x_10456:
[----:B------:R-:W-:Y:S05]  /*67d0*/  BSYNC B0 ;  /* 0x0000000000007941 */ /* 0x000fea0003800000 */
.L_x_10454:
        /* <DEDUP_REMOVED lines=16> */
.L_x_10460:
[----:B------:R-:W-:Y:S05]  /*68e0*/  BSYNC B1 ;  /* 0x0000000000017941 */ /* 0x000fea0003800000 */
.L_x_10459:
        /* <DEDUP_REMOVED lines=42> */
.L_x_10458:
[----:B------:R-:W-:Y:S05]  /*6b90*/  BSYNC B0 ;  /* 0x0000000000007941 */ /* 0x000fea0003800000 */
.L_x_10457:
[----:B------:R-:W-:Y:S01]  /*6ba0*/  I2FP.F32.U32 R36, R70 ;  /* 0x0000004600247245 */ /* 0x000fe20000201000 */
[----:B------:R-:W-:Y:S01]  /*6bb0*/  BSSY B0, `(.L_x_10461) ;  /* 0x0000016000007945 */ /* 0x000fe20003800000 */
[----:B-----5:R-:W-:Y:S01]  /*6bc0*/  SHF.L.U32 R39, R32, 0x10, RZ ;  /* 0x0000001020277819 */ /* 0x020fe200000006ff */
[C---:B------:R-:W-:Y:S01]  /*6bd0*/  VIADD R42, R71.reuse, 0x1 ;  /* 0x00000001472a7836 */ /* 0x040fe20000000000 */
        /* <DEDUP_REMOVED lines=18> */
.L_x_10462:
[----:B------:R-:W-:-:S07]  /*6d00*/  IMAD.MOV.U32 R38, RZ, RZ, R106 ;  /* 0x000000ffff267224 */ /* 0x000fce00078e006a */
.L_x_10463:
[----:B------:R-:W-:Y:S05]  /*6d10*/  BSYNC B0 ;  /* 0x0000000000007941 */ /* 0x000fea0003800000 */
.L_x_10461:
        /* <DEDUP_REMOVED lines=16> */
.L_x_10467:
[----:B------:R-:W-:Y:S05]  /*6e20*/  BSYNC B1 ;  /* 0x0000000000017941 */ /* 0x000fea0003800000 */
.L_x_10466:
        /* <DEDUP_REMOVED lines=42> */
.L_x_10465:
[----:B------:R-:W-:Y:S05]  /*70d0*/  BSYNC B0 ;  /* 0x0000000000007941 */ /* 0x000fea0003800000 */
.L_x_10464:
        /* <DEDUP_REMOVED lines=21> */
.L_x_10469:
[----:B------:R-:W-:-:S07]  /*7230*/  IMAD.MOV.U32 R32, RZ, RZ, R106 ;  /* 0x000000ffff207224 */ /* 0x000fce00078e006a */
.L_x_10470:
[----:B------:R-:W-:Y:S05]  /*7240*/  BSYNC B0 ;  /* 0x0000000000007941 */ /* 0x000fea0003800000 */
.L_x_10468:
        /* <DEDUP_REMOVED lines=16> */
.L_x_10474:
[----:B------:R-:W-:Y:S05]  /*7350*/  BSYNC B1 ;  /* 0x0000000000017941 */ /* 0x000fea0003800000 */
.L_x_10473:
        /* <DEDUP_REMOVED lines=42> */
.L_x_10472:
[----:B------:R-:W-:Y:S05]  /*7600*/  BSYNC B0 ;  /* 0x0000000000007941 */ /* 0x000fea0003800000 */
.L_x_10471:
        /* <DEDUP_REMOVED lines=22> */
.L_x_10476:
[----:B------:R-:W-:-:S07]  /*7770*/  IMAD.MOV.U32 R43, RZ, RZ, R106 ;  /* 0x000000ffff2b7224 */ /* 0x000fce00078e006a */
.L_x_10477:
[----:B------:R-:W-:Y:S05]  /*7780*/  BSYNC B0 ;  /* 0x0000000000007941 */ /* 0x000fea0003800000 */
.L_x_10475:
        /* <DEDUP_REMOVED lines=16> */
.L_x_10481:
[----:B------:R-:W-:Y:S05]  /*7890*/  BSYNC B1 ;  /* 0x0000000000017941 */ /* 0x000fea0003800000 */
.L_x_10480:
        /* <DEDUP_REMOVED lines=42> */
.L_x_10479:
[----:B------:R-:W-:Y:S05]  /*7b40*/  BSYNC B0 ;  /* 0x0000000000007941 */ /* 0x000fea0003800000 */
.L_x_10478:
        /* <DEDUP_REMOVED lines=20> */
.L_x_10483:
[----:B------:R-:W-:-:S07]  /*7c90*/  IMAD.MOV.U32 R38, RZ, RZ, R106 ;  /* 0x000000ffff267224 */ /* 0x000fce00078e006a */
.L_x_10484:
[----:B------:R-:W-:Y:S05]  /*7ca0*/  BSYNC B0 ;  /* 0x0000000000007941 */ /* 0x000fea0003800000 */
.L_x_10482:
        /* <DEDUP_REMOVED lines=16> */
.L_x_10488:
[----:B------:R-:W-:Y:S05]  /*7db0*/  BSYNC B1 ;  /* 0x0000000000017941 */ /* 0x000fea0003800000 */
.L_x_10487:
        /* <DEDUP_REMOVED lines=42> */
.L_x_10486:
[----:B------:R-:W-:Y:S05]  /*8060*/  BSYNC B0 ;  /* 0x0000000000007941 */ /* 0x000fea0003800000 */
.L_x_10485:
        /* <DEDUP_REMOVED lines=21> */
.L_x_10490:
[----:B------:R-:W-:-:S07]  /*81c0*/  IMAD.MOV.U32 R37, RZ, RZ, R106 ;  /* 0x000000ffff257224 */ /* 0x000fce00078e006a */
.L_x_10491:
[----:B------:R-:W-:Y:S05]  /*81d0*/  BSYNC B0 ;  /* 0x0000000000007941 */ /* 0x000fea0003800000 */
.L_x_10489:
        /* <DEDUP_REMOVED lines=16> */
.L_x_10495:
[----:B------:R-:W-:Y:S05]  /*82e0*/  BSYNC B1 ;  /* 0x0000000000017941 */ /* 0x000fea0003800000 */
.L_x_10494:
        /* <DEDUP_REMOVED lines=42> */
.L_x_10493:
[----:B------:R-:W-:Y:S05]  /*8590*/  BSYNC B0 ;  /* 0x0000000000007941 */ /* 0x000fea0003800000 */
.L_x_10492:
        /* <DEDUP_REMOVED lines=20> */
.L_x_10497:
[----:B------:R-:W-:-:S07]  /*86e0*/  IMAD.MOV.U32 R34, RZ, RZ, R106 ;  /* 0x000000ffff227224 */ /* 0x000fce00078e006a */
.L_x_10498:
[----:B------:R-:W-:Y:S05]  /*86f0*/  BSYNC B0 ;  /* 0x0000000000007941 */ /* 0x000fea0003800000 */
.L_x_10496:
        /* <DEDUP_REMOVED lines=16> */
.L_x_10502:
[----:B------:R-:W-:Y:S05]  /*8800*/  BSYNC B1 ;  /* 0x0000000000017941 */ /* 0x000fea0003800000 */
.L_x_10501:
        /* <DEDUP_REMOVED lines=42> */
.L_x_10500:
[----:B------:R-:W-:Y:S05]  /*8ab0*/  BSYNC B0 ;  /* 0x0000000000007941 */ /* 0x000fea0003800000 */
.L_x_10499:
        /* <DEDUP_REMOVED lines=21> */
.L_x_10504:
[----:B------:R-:W-:-:S07]  /*8c10*/  IMAD.MOV.U32 R134, RZ, RZ, R106 ;  /* 0x000000ffff867224 */ /* 0x000fce00078e006a */
.L_x_10505:
[----:B------:R-:W-:Y:S05]  /*8c20*/  BSYNC B0 ;  /* 0x0000000000007941 */ /* 0x000fea0003800000 */
.L_x_10503:
        /* <DEDUP_REMOVED lines=18> */
.L_x_10509:
[----:B------:R-:W-:Y:S05]  /*8d50*/  BSYNC B1 ;  /* 0x0000000000017941 */ /* 0x000fea0003800000 */
.L_x_10508:
        /* <DEDUP_REMOVED lines=42> */
.L_x_10507:
[----:B------:R-:W-:Y:S05]  /*9000*/  BSYNC B0 ;  /* 0x0000000000007941 */ /* 0x000fea0003800000 */
.L_x_10506:
[----:B------:R-:W-:Y:S02]  /*9010*/  I2FP.F32.U32 R32, R134 ;  /* 0x0000008600207245 */ /* 0x000fe40000201000 */
[----:B------:R-:W-:Y:S02]  /*9020*/  SHF.L.U32 R35, R132, 0x10, RZ ;  /* 0x0000001084237819 */ /* 0x000fe400000006ff */
[----:B------:R-:W-:Y:S01]  /*9030*/  SEL R136, RZ, 0x10000, P5 ;  /* 0x00010000ff887807 */ /* 0x000fe20002800000 */
[----:B------:R-:W-:Y:S01]  /*9040*/  FFMA.FTZ R33, R32, R129, 1.1641532182693481445e-10 ;  /* 0x2f00000020217423 */ /* 0x000fe20000010081 */
[----:B------:R-:W-:Y:S02]  /*9050*/  SEL R107, RZ, 0x100, P4 ;  /* 0x00000100ff6b7807 */ /* 0x000fe40002000000 */
[----:B------:R-:W-:Y:S01]  /*9060*/  ISETP.NE.AND P5, PT, R125, RZ, PT ;  /* 0x000000ff7d00720c */ /* 0x000fe20003fa5270 */
[----:B------:R-:W-:Y:S01]  /*9070*/  VIADD R125, R123, 0x180 ;  /* 0x000001807b7d7836 */ /* 0x000fe20000000000 */
[----:B------:R-:W-:Y:S01]  /*9080*/  ISETP.NE.AND P4, PT, R130, RZ, PT ;  /* 0x000000ff8200720c */ /* 0x000fe20003f85270 */
[----:B------:R-:W-:Y:S01]  /*9090*/  FMUL.FTZ R130, R35, R126 ;  /* 0x0000007e23827220 */ /* 0x000fe20000410000 */
[----:B------:R-:W-:Y:S01]  /*90a0*/  SEL R134, RZ, 0x1, P2 ;  /* 0x00000001ff867807 */ /* 0x000fe20001000000 */
[----:B------:R-:W-:Y:S01]  /*90b0*/  IMAD.WIDE.U32 R68, R125, 0x10, R68 ;  /* 0x000000107d447825 */ /* 0x000fe200078e0044 */
[----:B------:R-:W-:-:S03]  /*90c0*/  FSETP.GTU.FTZ.AND P2, PT, R33, R128, PT ;  /* 0x000000802100720b */ /* 0x000fc60003f5c000 */
[----:B------:R-:W-:Y:S01]  /*90d0*/  FMUL.FTZ R130, R130, R127 ;  /* 0x0000007f82827220 */ /* 0x000fe20000410000 */
[----:B------:R-:W-:Y:S01]  /*90e0*/  ISETP.NE.AND P6, PT, R39, RZ, PT ;  /* 0x000000ff2700720c */ /* 0x000fe20003fc5270 */
[----:B------:R-:W-:Y:S01]  /*90f0*/  IMAD.WIDE.U32 R134, R134, 0x1000000, RZ ;  /* 0x0100000086867825 */ /* 0x000fe200078e00ff */
[----:B------:R-:W-:Y:S01]  /*9100*/  SEL R70, RZ, 0x1, P4 ;  /* 0x00000001ff467807 */ /* 0x000fe20002000000 */
[----:B------:R-:W0:Y:S01]  /*9110*/  @P1 LDC.64 R32, c[0x0][0x230] ;  /* 0x00008c00ff201b82 */ /* 0x000e220000000a00 */
[----:B------:R-:W-:Y:S02]  /*9120*/  SEL R34, RZ, 0x1, P5 ;  /* 0x00000001ff227807 */ /* 0x000fe40002800000 */
[----:B------:R-:W-:Y:S01]  /*9130*/  SEL R39, RZ, 0x1000000, P2 ;  /* 0x01000000ff277807 */ /* 0x000fe20001000000 */
[----:B------:R-:W-:Y:S01]  /*9140*/  IMAD.WIDE.U32 R70, R70, 0x10000, RZ ;  /* 0x0001000046467825 */ /* 0x000fe200078e00ff */
[----:B------:R-:W-:Y:S02]  /*9150*/  SEL R105, RZ, 0x1, P3 ;  /* 0x00000001ff697807 */ /* 0x000fe40001800000 */
[----:B------:R-:W-:Y:S01]  /*9160*/  LOP3.LUT R107, R107, R39, R136, 0xfe, !PT ;  /* 0x000000276b6b7212 */ /* 0x000fe200078efe88 */
[----:B------:R-:W-:Y:S01]  /*9170*/  IMAD.WIDE.U32 R34, R34, 0x100, RZ ;  /* 0x0000010022227825 */ /* 0x000fe200078e00ff */
[----:B------:R-:W-:-:S02]  /*9180*/  FSEL R39, R130, RZ, !P2 ;  /* 0x000000ff82277208 */ /* 0x000fc40005000000 */
[----:B------:R-:W-:Y:S01]  /*9190*/  LOP3.LUT R135, R135, R107, R105, 0xfe, !PT ;  /* 0x0000006b87877212 */ /* 0x000fe200078efe69 */
[----:B------:R-:W-:Y:S01]  /*91a0*/  IMAD.WIDE.U32 R136, R133, 0x20, R96 ;  /* 0x0000002085887825 */ /* 0x000fe200078e0060 */
[----:B------:R-:W-:-:S03]  /*91b0*/  SEL R103, RZ, 0x1, P6 ;  /* 0x00000001ff677807 */ /* 0x000fc60003000000 */
[----:B------:R-:W-:Y:S01]  /*91c0*/  @P0 FADD.FTZ R39, R63, R39 ;  /* 0x000000273f270221 */ /* 0x000fe20000010000 */
[----:B------:R-:W-:Y:S02]  /*91d0*/  LOP3.LUT R34, R34, R134, R70, 0xfe, !PT ;  /* 0x0000008622227212 */ /* 0x000fe400078efe46 */
[----:B------:R-:W-:Y:S01]  /*91e0*/  LOP3.LUT R35, R35, R135, R71, 0xfe, !PT ;  /* 0x0000008723237212 */ /* 0x000fe200078efe47 */
[----:B------:R-:W-:Y:S01]  /*91f0*/  IMAD.WIDE.U32 R134, R133, 0x8, R98 ;  /* 0x0000000885867825 */ /* 0x000fe200078e0062 */
[----:B------:R-:W-:Y:S01]  /*9200*/  LOP3.LUT R34, R34, R103, RZ, 0xfc, !PT ;  /* 0x0000006722227212 */ /* 0x000fe200078efcff */
[----:B------:R1:W-:Y:S04]  /*9210*/  STG.E.128 desc[UR4][R136.64], R40 ;  /* 0x0000002888007986 */ /* 0x0003e8000c101d04 */
[----:B------:R1:W-:Y:S01]  /*9220*/  STG.E.128 desc[UR4][R136.64+0x10], R36 ;  /* 0x0000102488007986 */ /* 0x0003e2000c101d04 */
[----:B0-----:R-:W-:-:S03]  /*9230*/  @P1 IMAD.WIDE.U32 R32, R125, 0x20, R32 ;  /* 0x000000207d201825 */ /* 0x001fc600078e0020 */
[----:B------:R1:W-:Y:S04]  /*9240*/  STG.E.64 desc[UR4][R134.64], R34 ;  /* 0x0000002286007986 */ /* 0x0003e8000c101b04 */
[----:B------:R-:W5:Y:S04]  /*9250*/  LDG.E.128 R68, desc[UR4][R68.64] ;  /* 0x0000000444447981 */ /* 0x000f68000c1e1d00 */
[----:B------:R1:W5:Y:S04]  /*9260*/  @P1 LDG.E.128 R64, desc[UR4][R32.64] ;  /* 0x0000000420401981 */ /* 0x000368000c1e1d00 */
[----:B------:R1:W5:Y:S01]  /*9270*/  @P1 LDG.E.128 R60, desc[UR4][R32.64+0x10] ;  /* 0x00001004203c1981 */ /* 0x000362000c1e1d00 */
        /* <DEDUP_REMOVED lines=12> */
.L_x_10511:
[----:B------:R-:W-:-:S07]  /*9340*/  MOV R130, R106 ;  /* 0x0000006a00827202 */ /* 0x000fce0000000f00 */
.L_x_10512:
[----:B------:R-:W-:Y:S05]  /*9350*/  BSYNC B0 ;  /* 0x0000000000007941 */ /* 0x000fea0003800000 */
.L_x_10510:
        /* <DEDUP_REMOVED lines=16> */
.L_x_10516:
[----:B------:R-:W-:Y:S05]  /*9460*/  BSYNC B1 ;  /* 0x0000000000017941 */ /* 0x000fea0003800000 */
.L_x_10515:
        /* <DEDUP_REMOVED lines=42> */
.L_x_10514:
[----:B------:R-:W-:Y:S05]  /*9710*/  BSYNC B0 ;  /* 0x0000000000007941 */ /* 0x000fea0003800000 */
.L_x_10513:
        /* <DEDUP_REMOVED lines=22> */
.L_x_10518:
[----:B------:R-:W-:-:S07]  /*9880*/  MOV R33, R106 ;  /* 0x0000006a00217202 */ /* 0x000fce0000000f00 */
.L_x_10519:
[----:B------:R-:W-:Y:S05]  /*9890*/  BSYNC B0 ;  /* 0x0000000000007941 */ /* 0x000fea0003800000 */
.L_x_10517:
        /* <DEDUP_REMOVED lines=16> */
.L_x_10523:
[----:B------:R-:W-:Y:S05]  /*99a0*/  BSYNC B1 ;  /* 0x0000000000017941 */ /* 0x000fea0003800000 */
.L_x_10522:
        /* <DEDUP_REMOVED lines=42> */
.L_x_10521:
[----:B------:R-:W-:Y:S05]  /*9c50*/  BSYNC B0 ;  /* 0x0000000000007941 */ /* 0x000fea0003800000 */
.L_x_10520:
        /* <DEDUP_REMOVED lines=21> */
.L_x_10525:
[----:B------:R-:W-:-:S07]  /*9db0*/  MOV R68, R106 ;  /* 0x0000006a00447202 */ /* 0x000fce0000000f00 */
.L_x_10526:
[----:B------:R-:W-:Y:S05]  /*9dc0*/  BSYNC B0 ;  /* 0x0000000000007941 */ /* 0x000fea0003800000 */
.L_x_10524:
        /* <DEDUP_REMOVED lines=16> */
.L_x_10530:
[----:B------:R-:W-:Y:S05]  /*9ed0*/  BSYNC B1 ;  /* 0x0000000000017941 */ /* 0x000fea0003800000 */
.L_x_10529:
        /* <DEDUP_REMOVED lines=42> */
.L_x_10528:
[----:B------:R-:W-:Y:S05]  /*a180*/  BSYNC B0 ;  /* 0x0000000000007941 */ /* 0x000fea0003800000 */
.L_x_10527:
        /* <DEDUP_REMOVED lines=8> */
[----:B------:R-:W-:Y:S02]  /*a210*/  FSETP.GTU.FTZ.AND P1, PT, R35, R128, PT ;  /* 0x000000802300720b */ /* 0x000fe40003f3c000 */
[----:B------:R-:W-:Y:S02]  /*a220*/  PRMT R35, R69, 0x7632, R35 ;  /* 0x0000763245237816 */ /* 0x000fe40000000023 */
        /* <DEDUP_REMOVED lines=11> */
.L_x_10532:
[----:B------:R-:W-:-:S07]  /*a2e0*/  MOV R134, R106 ;  /* 0x0000006a00867202 */ /* 0x000fce0000000f00 */
.L_x_10533:
[----:B------:R-:W-:Y:S05]  /*a2f0*/  BSYNC B0 ;  /* 0x0000000000007941 */ /* 0x000fea0003800000 */
.L_x_10531:
        /* <DEDUP_REMOVED lines=16> */
.L_x_10537:
[----:B------:R-:W-:Y:S05]  /*a400*/  BSYNC B1 ;  /* 0x0000000000017941 */ /* 0x000fea0003800000 */
.L_x_10536:
        /* <DEDUP_REMOVED lines=42> */
.L_x_10535:
[----:B------:R-:W-:Y:S05]  /*a6b0*/  BSYNC B0 ;  /* 0x0000000000007941 */ /* 0x000fea0003800000 */
.L_x_10534:
        /* <DEDUP_REMOVED lines=20> */
.L_x_10539:
[----:B------:R-:W-:-:S07]  /*a800*/  MOV R134, R106 ;  /* 0x0000006a00867202 */ /* 0x000fce0000000f00 */
.L_x_10540:
[----:B------:R-:W-:Y:S05]  /*a810*/  BSYNC B0 ;  /* 0x0000000000007941 */ /* 0x000fea0003800000 */
.L_x_10538:
        /* <DEDUP_REMOVED lines=16> */
.L_x_10544:
[----:B------:R-:W-:Y:S05]  /*a920*/  BSYNC B1 ;  /* 0x0000000000017941 */ /* 0x000fea0003800000 */
.L_x_10543:
        /* <DEDUP_REMOVED lines=42> */
.L_x_10542:
[----:B------:R-:W-:Y:S05]  /*abd0*/  BSYNC B0 ;  /* 0x0000000000007941 */ /* 0x000fea0003800000 */
.L_x_10541:
        /* <DEDUP_REMOVED lines=21> */
.L_x_10546:
[----:B------:R-:W-:-:S07]  /*ad30*/  MOV R69, R106 ;  /* 0x0000006a00457202 */ /* 0x000fce0000000f00 */
.L_x_10547:
[----:B------:R-:W-:Y:S05]  /*ad40*/  BSYNC B0 ;  /* 0x0000000000007941 */ /* 0x000fea0003800000 */
.L_x_10545:
        /* <DEDUP_REMOVED lines=16> */
.L_x_10551:
[----:B------:R-:W-:Y:S05]  /*ae50*/  BSYNC B1 ;  /* 0x0000000000017941 */ /* 0x000fea0003800000 */
.L_x_10550:
        /* <DEDUP_REMOVED lines=42> */
.L_x_10549:
[----:B------:R-:W-:Y:S05]  /*b100*/  BSYNC B0 ;  /* 0x0000000000007941 */ /* 0x000fea0003800000 */
.L_x_10548:
        /* <DEDUP_REMOVED lines=20> */
.L_x_10553:
[----:B------:R-:W-:-:S07]  /*b250*/  MOV R70, R106 ;  /* 0x0000006a00467202 */ /* 0x000fce0000000f00 */
.L_x_10554:
[----:B------:R-:W-:Y:S05]  /*b260*/  BSYNC B0 ;  /* 0x0000000000007941 */ /* 0x000fea0003800000 */
.L_x_10552:
        /* <DEDUP_REMOVED lines=16> */
.L_x_10558:
[----:B------:R-:W-:Y:S05]  /*b370*/  BSYNC B1 ;  /* 0x0000000000017941 */ /* 0x000fea0003800000 */
.L_x_10557:
        /* <DEDUP_REMOVED lines=42> */
.L_x_10556:
[----:B------:R-:W-:Y:S05]  /*b620*/  BSYNC B0 ;  /* 0x0000000000007941 */ /* 0x000fea0003800000 */
.L_x_10555:
        /* <DEDUP_REMOVED lines=21> */
.L_x_10560:
[----:B------:R-:W-:-:S07]  /*b780*/  MOV R134, R106 ;  /* 0x0000006a00867202 */ /* 0x000fce0000000f00 */
.L_x_10561:
[----:B------:R-:W-:Y:S05]  /*b790*/  BSYNC B0 ;  /* 0x0000000000007941 */ /* 0x000fea0003800000 */
.L_x_10559:
        /* <DEDUP_REMOVED lines=18> */
.L_x_10565:
[----:B------:R-:W-:Y:S05]  /*b8c0*/  BSYNC B1 ;  /* 0x0000000000017941 */ /* 0x000fea0003800000 */
.L_x_10564:
        /* <DEDUP_REMOVED lines=42> */
.L_x_10563:
[----:B------:R-:W-:Y:S05]  /*bb70*/  BSYNC B0 ;  /* 0x0000000000007941 */ /* 0x000fea0003800000 */
.L_x_10562:
[----:B------:R-:W-:Y:S01]  /*bb80*/  ISETP.NE.AND P6, PT, R130, RZ, PT ;  /* 0x000000ff8200720c */ /* 0x000fe20003fc5270 */
[----:B------:R-:W-:Y:S01]  /*bb90*/  FADD.FTZ R130, RZ, R56 ;  /* 0x00000038ff827221 */ /* 0x000fe20000010000 */
[----:B------:R-:W-:Y:S01]  /*bba0*/  SEL R105, RZ, 0x10000, P5 ;  /* 0x00010000ff697807 */ /* 0x000fe20002800000 */
[----:B------:R-:W-:Y:S01]  /*bbb0*/  IMAD.U32 R71, R71, 0x10000, RZ ;  /* 0x0001000047477824 */ /* 0x000fe200078e00ff */
[----:B------:R-:W-:Y:S01]  /*bbc0*/  ISETP.NE.AND P5, PT, R132, RZ, PT ;  /* 0x000000ff8400720c */ /* 0x000fe20003fa5270 */
[----:B------:R-:W-:Y:S01]  /*bbd0*/  FADD.FTZ R107, R57, R130 ;  /* 0x00000082396b7221 */ /* 0x000fe20000010000 */
[----:B------:R-:W-:Y:S01]  /*bbe0*/  SEL R136, RZ, 0x1, P2 ;  /* 0x00000001ff887807 */ /* 0x000fe20001000000 */
[----:B------:R-:W-:Y:S01]  /*bbf0*/  FMUL.FTZ R126, R71, R126 ;  /* 0x0000007e477e7220 */ /* 0x000fe20000410000 */
[----:B------:R-:W-:-:S04]  /*bc00*/  IMAD.WIDE.U32 R96, R125, 0x20, R96 ;  /* 0x000000207d607825 */ /* 0x000fc800078e0060 */
[----:B------:R-:W-:Y:S01]  /*bc10*/  FADD.FTZ R130, R58, R107 ;  /* 0x0000006b3a827221 */ /* 0x000fe20000010000 */
[----:B------:R-:W-:Y:S01]  /*bc20*/  UMOV UR8, 0xffffffff ;  /* 0xffffffff00087882 */ /* 0x000fe20000000000 */
[----:B------:R-:W-:Y:S01]  /*bc30*/  FMUL.FTZ R126, R126, R127 ;  /* 0x0000007f7e7e7220 */ /* 0x000fe20000410000 */
[----:B------:R-:W-:-:S04]  /*bc40*/  IMAD.WIDE.U32 R136, R136, 0x1000000, RZ ;  /* 0x0100000088887825 */ /* 0x000fc800078e00ff */
[----:B------:R-:W-:Y:S01]  /*bc50*/  FADD.FTZ R107, R59, R130 ;  /* 0x000000823b6b7221 */ /* 0x000fe20000010000 */
[----:B------:R0:W-:Y:S01]  /*bc60*/  STG.E.128 desc[UR4][R96.64], R32 ;  /* 0x0000002060007986 */ /* 0x0001e2000c101d04 */
[----:B------:R-:W-:-:S04]  /*bc70*/  IMAD.WIDE.U32 R98, R125, 0x8, R98 ;  /* 0x000000087d627825 */ /* 0x000fc800078e0062 */
        /* <DEDUP_REMOVED lines=12> */
[----:B------:R-:W-:Y:S02]  /*bd40*/  I2FP.F32.U32 R130, R134 ;  /* 0x0000008600827245 */ /* 0x000fe40000201000 */
[----:B------:R-:W-:Y:S01]  /*bd50*/  SEL R134, RZ, 0x1, P1 ;  /* 0x00000001ff867807 */ /* 0x000fe20000800000 */
[----:B------:R-:W-:Y:S01]  /*bd60*/  FADD.FTZ R132, R40, R107 ;  /* 0x0000006b28847221 */ /* 0x000fe20000010000 */
[----:B------:R-:W-:Y:S01]  /*bd70*/  LOP3.LUT P1, RZ, R0, 0x1f, RZ, 0xc0, !PT ;  /* 0x0000001f00ff7812 */ /* 0x000fe2000782c0ff */
[----:B------:R-:W-:Y:S02]  /*bd80*/  FFMA.FTZ R129, R130, R129, 1.1641532182693481445e-10 ;  /* 0x2f00000082817423 */ /* 0x000fe40000010081 */
[----:B------:R-:W-:Y:S01]  /*bd90*/  FADD.FTZ R107, R41, R132 ;  /* 0x00000084296b7221 */ /* 0x000fe20000010000 */
[----:B------:R-:W-:Y:S01]  /*bda0*/  SEL R132, RZ, 0x100, P4 ;  /* 0x00000100ff847807 */ /* 0x000fe20002000000 */
[----:B------:R-:W-:Y:S01]  /*bdb0*/  IMAD.WIDE.U32 R134, R134, 0x10000, RZ ;  /* 0x0001000086867825 */ /* 0x000fe200078e00ff */
[----:B------:R-:W-:-:S03]  /*bdc0*/  FSETP.GTU.FTZ.AND P2, PT, R129, R128, PT ;  /* 0x000000808100720b */ /* 0x000fc60003f5c000 */
[----:B------:R-:W-:Y:S01]  /*bdd0*/  FADD.FTZ R130, R42, R107 ;  /* 0x0000006b2a827221 */ /* 0x000fe20000010000 */
[----:B------:R-:W-:Y:S02]  /*bde0*/  SEL R128, RZ, 0x1, P5 ;  /* 0x00000001ff807807 */ /* 0x000fe40002800000 */
[----:B------:R-:W-:Y:S01]  /*bdf0*/  SEL R109, RZ, 0x1000000, P2 ;  /* 0x01000000ff6d7807 */ /* 0x000fe20001000000 */
[----:B------:R-:W-:Y:S01]  /*be00*/  FADD.FTZ R71, R43, R130 ;  /* 0x000000822b477221 */ /* 0x000fe20000010000 */
[----:B------:R-:W-:Y:S01]  /*be10*/  SEL R107, RZ, 0x1, P3 ;  /* 0x00000001ff6b7807 */ /* 0x000fe20001800000 */
[----:B------:R-:W-:Y:S01]  /*be20*/  IMAD.WIDE.U32 R128, R128, 0x100, RZ ;  /* 0x0000010080807825 */ /* 0x000fe200078e00ff */
[----:B------:R-:W-:-:S03]  /*be30*/  LOP3.LUT R109, R132, R109, R105, 0xfe, !PT ;  /* 0x0000006d846d7212 */ /* 0x000fc600078efe69 */
[----:B------:R-:W-:Y:S01]  /*be40*/  FADD.FTZ R130, R36, R71 ;  /* 0x0000004724827221 */ /* 0x000fe20000010000 */
[----:B------:R-:W-:Y:S02]  /*be50*/  SEL R132, RZ, 0x1, P6 ;  /* 0x00000001ff847807 */ /* 0x000fe40003000000 */
[----:B------:R-:W-:Y:S01]  /*be60*/  LOP3.LUT R127, R128, R136, R134, 0xfe, !PT ;  /* 0x00000088807f7212 */ /* 0x000fe200078efe86 */
[----:B------:R-:W-:Y:S01]  /*be70*/  FADD.FTZ R71, R37, R130 ;  /* 0x0000008225477221 */ /* 0x000fe20000010000 */
[----:B------:R-:W-:Y:S02]  /*be80*/  LOP3.LUT R137, R137, R109, R107, 0xfe, !PT ;  /* 0x0000006d89897212 */ /* 0x000fe400078efe6b */
[----:B------:R-:W-:Y:S01]  /*be90*/  SHF.R.U32.HI R107, RZ, 0x5, R0 ;  /* 0x00000005ff6b7819 */ /* 0x000fe20000011600 */
[----:B------:R-:W-:Y:S01]  /*bea0*/  FADD.FTZ R130, R38, R71 ;  /* 0x0000004726827221 */ /* 0x000fe20000010000 */
[----:B------:R-:W-:Y:S02]  /*beb0*/  FSEL R71, R126, RZ, !P2 ;  /* 0x000000ff7e477208 */ /* 0x000fe40005000000 */
[----:B------:R-:W-:Y:S01]  /*bec0*/  LOP3.LUT R126, R127, R132, RZ, 0xfc, !PT ;  /* 0x000000847f7e7212 */ /* 0x000fe200078efcff */
[----:B------:R-:W-:Y:S01]  /*bed0*/  FADD.FTZ R105, R39, R130 ;  /* 0x0000008227697221 */ /* 0x000fe20000010000 */
[----:B------:R-:W-:Y:S01]  /*bee0*/  LOP3.LUT R127, R129, R137, R135, 0xfe, !PT ;  /* 0x00000089817f7212 */ /* 0x000fe200078efe87 */
[----:B------:R-:W-:Y:S01]  /*bef0*/  @P0 FADD.FTZ R71, R63, R71 ;  /* 0x000000473f470221 */ /* 0x000fe20000010000 */
[----:B------:R-:W-:Y:S01]  /*bf00*/  LOP3.LUT P0, RZ, R124, 0xff, RZ, 0xc0, !PT ;  /* 0x000000ff7cff7812 */ /* 0x000fe2000780c0ff */
[----:B------:R-:W-:-:S03]  /*bf10*/  FADD.FTZ R128, R32, R105 ;  /* 0x0000006920807221 */ /* 0x000fc60000010000 */
[----:B------:R0:W-:Y:S01]  /*bf20*/  STG.E.128 desc[UR4][R96.64+0x10], R68 ;  /* 0x0000104460007986 */ /* 0x0001e2000c101d04 */
[----:B------:R-:W-:-:S03]  /*bf30*/  FADD.FTZ R105, R33, R128 ;  /* 0x0000008021697221 */ /* 0x000fc60000010000 */
[----:B------:R0:W-:Y:S01]  /*bf40*/  STG.E.64 desc[UR4][R98.64], R126 ;  /* 0x0000007e62007986 */ /* 0x0001e2000c101b04 */
[----:B------:R-:W-:-:S04]  /*bf50*/  FADD.FTZ R128, R34, R105 ;  /* 0x0000006922807221 */ /* 0x000fc80000010000 */
[----:B------:R-:W-:-:S04]  /*bf60*/  FADD.FTZ R105, R35, R128 ;  /* 0x0000008023697221 */ /* 0x000fc80000010000 */
[----:B------:R-:W-:Y:S01]  /*bf70*/  FADD.FTZ R124, R68, R105 ;  /* 0x00000069447c7221 */ /* 0x000fe20000010000 */
[----:B------:R-:W-:-:S03]  /*bf80*/  LOP3.LUT R105, R107, 0x7fffffc, RZ, 0xc0, !PT ;  /* 0x07fffffc6b697812 */ /* 0x000fc600078ec0ff */
[----:B------:R-:W-:Y:S01]  /*bf90*/  FADD.FTZ R109, R69, R124 ;  /* 0x0000007c456d7221 */ /* 0x000fe20000010000 */
[----:B------:R-:W-:-:S03]  /*bfa0*/  @!P0 IADD3 R105, R105, 0x4, RZ ;  /* 0x0000000469698810 */ /* 0x000fc60007ffe0ff */
        /* <DEDUP_REMOVED lines=16> */
[----:B------:R-:W-:Y:S02]  /*c0b0*/  FADD.FTZ R98, R58, -R96 ;  /* 0x800000603a627221 */ /* 0x000fe40000010000 */
        /* <DEDUP_REMOVED lines=70> */
.L_x_10578:
[----:B------:R-:W2:Y:S01]  /*c520*/  @!P1 S2R R98, SR_CgaCtaId ;  /* 0x0000000000629919 */ /* 0x000ea20000008800 */
[----:B------:R-:W-:Y:S01]  /*c530*/  LOP3.LUT R128, R0, 0x1f, RZ, 0xc0, !PT ;  /* 0x0000001f00807812 */ /* 0x000fe200078ec0ff */
[----:B------:R-:W-:Y:S05]  /*c540*/  WARPSYNC.ALL ;  /* 0x0000000000007948 */ /* 0x000fea0003800000 */
[----:B------:R-:W-:Y:S02]  /*c550*/  ISETP.GT.U32.AND P2, PT, R128, 0x3, PT ;  /* 0x000000038000780c */ /* 0x000fe40003f44070 */
[----:B------:R-:W-:Y:S02]  /*c560*/  @!P1 MOV R97, 0x400 ;  /* 0x0000040000619802 */ /* 0x000fe40000000f00 */
[----:B------:R-:W-:-:S09]  /*c570*/  LOP3.LUT R107, R107, 0x3, RZ, 0xc0, !PT ;  /* 0x000000036b6b7812 */ /* 0x000fd200078ec0ff */
[----:B------:R-:W3:Y:S01]  /*c580*/  @!P2 S2R R99, SR_CgaCtaId ;  /* 0x000000000063a919 */ /* 0x000ee20000008800 */
[----:B--2---:R-:W-:Y:S01]  /*c590*/  @!P1 LEA R98, R98, R97, 0x18 ;  /* 0x0000006162629211 */ /* 0x004fe200078ec0ff */
[C---:B------:R-:W-:Y:S02]  /*c5a0*/  @!P1 IMAD.IADD R97, R105.reuse, 0x1, R107 ;  /* 0x0000000169619824 */ /* 0x040fe400078e026b */
[----:B------:R-:W-:-:S03]  /*c5b0*/  @!P2 IMAD.IADD R105, R105, 0x1, R128 ;  /* 0x000000016969a824 */ /* 0x000fc600078e0280 */
[----:B------:R-:W-:Y:S01]  /*c5c0*/  @!P1 LEA R124, R97, R98, 0x3 ;  /* 0x00000062617c9211 */ /* 0x000fe200078e18ff */
[----:B-1----:R-:W-:Y:S01]  /*c5d0*/  FADD.FTZ R97, R109, R126 ;  /* 0x0000007e6d617221 */ /* 0x002fe20000010000 */
[----:B------:R-:W-:-:S04]  /*c5e0*/  @!P2 MOV R98, 0x400 ;  /* 0x000004000062a802 */ /* 0x000fc80000000f00 */
[----:B------:R-:W-:Y:S01]  /*c5f0*/  @!P1 STS.64 [R124], R96 ;  /* 0x000000607c009388 */ /* 0x000fe20000000a00 */
[----:B------:R-:W-:Y:S01]  /*c600*/  BAR.SYNC.DEFER_BLOCKING 0x0 ;  /* 0x0000000000007b1d */ /* 0x000fe20000010000 */
[----:B------:R-:W-:Y:S02]  /*c610*/  PLOP3.LUT P1, PT, PT, PT, UP1, 0x40, 0x0 ;  /* 0x000000000000781c */ /* 0x000fe40003f2e818 */
[----:B---3--:R-:W-:-:S04]  /*c620*/  @!P2 LEA R98, R99, R98, 0x18 ;  /* 0x000000626362a211 */ /* 0x008fc800078ec0ff */
[----:B0-----:R-:W-:Y:S02]  /*c630*/  @!P2 LEA R109, R105, R98, 0x3 ;  /* 0x00000062696da211 */ /* 0x001fe400078e18ff */
[----:B------:R-:W-:Y:S01]  /*c640*/  CS2R R98, SRZ ;  /* 0x0000000000627805 */ /* 0x000fe2000001ff00 */
[----:B------:R-:W-:Y:S01]  /*c650*/  IMAD.MOV.U32 R105, RZ, RZ, RZ ;  /* 0x000000ffff697224 */ /* 0x000fe200078e00ff */
[----:B------:R-:W-:-:S04]  /*c660*/  @!P2 MOV R105, 0x400 ;  /* 0x000004000069a802 */ /* 0x000fc80000000f00 */
[----:B------:R-:W-:Y:S01]  /*c670*/  I2FP.F32.S32 R129, R105 ;  /* 0x0000006900817245 */ /* 0x000fe20000201400 */
[----:B------:R-:W0:Y:S04]  /*c680*/  SHFL.DOWN PT, R126, R105, 0x2, 0x1f ;  /* 0x08401f00697e7f89 */ /* 0x000e2800000e0000 */
[----:B------:R-:W1:Y:S01]  /*c690*/  @!P2 LDS.64 R98, [R109] ;  /* 0x000000006d62a984 */ /* 0x000e620000000a00 */
[----:B------:R-:W-:Y:S01]  /*c6a0*/  PLOP3.LUT P2, PT, PT, PT, UP1, 0x40, 0x0 ;  /* 0x000000000000781c */ /* 0x000fe20003f4e818 */
[----:B0-----:R-:W-:Y:S01]  /*c6b0*/  IMAD.IADD R97, R126, 0x1, R105 ;  /* 0x000000017e617824 */ /* 0x001fe200078e0269 */
[----:B------:R-:W-:-:S04]  /*c6c0*/  I2FP.F32.S32 R126, R126 ;  /* 0x0000007e007e7245 */ /* 0x000fc80000201400 */
        /* <DEDUP_REMOVED lines=9> */
[----:B-1----:R-:W-:-:S04]  /*c760*/  FMUL.FTZ R130, R127, R126 ;  /* 0x0000007e7f827220 */ /* 0x002fc80000410000 */
[----:B------:R-:W-:Y:S01]  /*c770*/  FFMA.FTZ R109, R129, R98, R130 ;  /* 0x00000062816d7223 */ /* 0x000fe20000010082 */
[----:B------:R-:W-:Y:S01]  /*c780*/  FADD.FTZ R98, -R127, R98 ;  /* 0x000000627f627221 */ /* 0x000fe20000010100 */
[----:B---3--:R-:W-:Y:S02]  /*c790*/  FADD.FTZ R97, R96, R99 ;  /* 0x0000006360617221 */ /* 0x008fe40000010000 */
[----:B--2---:R-:W-:Y:S01]  /*c7a0*/  FMUL.FTZ R109, R128, R109 ;  /* 0x0000006d806d7220 */ /* 0x004fe20000410000 */
[----:B------:R-:W-:-:S04]  /*c7b0*/  FMUL.FTZ R98, R98, R98 ;  /* 0x0000006262627220 */ /* 0x000fc80000410000 */
[----:B------:R-:W1:Y:S01]  /*c7c0*/  SHFL.DOWN PT, R130, R109, 0x1, 0x1f ;  /* 0x08201f006d827f89 */ /* 0x000e6200000e0000 */
[----:B------:R-:W-:-:S04]  /*c7d0*/  FMUL.FTZ R98, R98, R129 ;  /* 0x0000008162627220 */ /* 0x000fc80000410000 */
[----:B------:R-:W-:-:S04]  /*c7e0*/  FMUL.FTZ R98, R98, R126 ;  /* 0x0000007e62627220 */ /* 0x000fc80000410000 */
[----:B------:R-:W-:-:S05]  /*c7f0*/  FFMA.FTZ R98, R128, R98, R97 ;  /* 0x0000006280627223 */ /* 0x000fca0000010061 */
[----:B------:R-:W2:Y:S01]  /*c800*/  SHFL.DOWN PT, R99, R98, 0x1, 0x1f ;  /* 0x08201f0062637f89 */ /* 0x000ea200000e0000 */
[----:B-1----:R-:W-:-:S04]  /*c810*/  FMUL.FTZ R97, R130, R132 ;  /* 0x0000008482617220 */ /* 0x002fc80000410000 */
[----:B------:R-:W-:Y:S01]  /*c820*/  FFMA.FTZ R96, R124, R109, R97 ;  /* 0x0000006d7c607223 */ /* 0x000fe20000010061 */
[----:B------:R-:W-:-:S03]  /*c830*/  FADD.FTZ R109, R109, -R130 ;  /* 0x800000826d6d7221 */ /* 0x000fc60000010000 */
[----:B0-----:R-:W-:Y:S01]  /*c840*/  FMUL.FTZ R97, R105, R96 ;  /* 0x0000006069617220 */ /* 0x001fe20000410000 */
[----:B------:R-:W-:-:S04]  /*c850*/  FMUL.FTZ R109, R109, R109 ;  /* 0x0000006d6d6d7220 */ /* 0x000fc80000410000 */
[----:B------:R-:W-:Y:S01]  /*c860*/  FMUL.FTZ R109, R124, R109 ;  /* 0x0000006d7c6d7220 */ /* 0x000fe20000410000 */
[----:B------:R-:W0:Y:S01]  /*c870*/  SHFL.IDX PT, R97, R97, RZ, 0x1f ;  /* 0x00001fff61617589 */ /* 0x000e2200000e0000 */
[----:B--2---:R-:W-:Y:S02]  /*c880*/  FADD.FTZ R96, R98, R99 ;  /* 0x0000006362607221 */ /* 0x004fe40000010000 */
[----:B------:R-:W-:-:S04]  /*c890*/  FMUL.FTZ R109, R109, R132 ;  /* 0x000000846d6d7220 */ /* 0x000fc80000410000 */
[----:B------:R-:W-:Y:S02]  /*c8a0*/  FFMA.FTZ R109, R105, R109, R96 ;  /* 0x0000006d696d7223 */ /* 0x000fe40000010060 */
[----:B------:R-:W1:Y:S03]  /*c8b0*/  LDC R105, c[0x0][0x2d8] ;  /* 0x0000b600ff697b82 */ /* 0x000e660000000800 */
[----:B------:R-:W1:Y:S01]  /*c8c0*/  SHFL.IDX PT, R138, R109, RZ, 0x1f ;  /* 0x00001fff6d8a7589 */ /* 0x000e6200000e0000 */
[----:B0-----:R-:W-:Y:S02]  /*c8d0*/  FSEL R99, R97, RZ, P1 ;  /* 0x000000ff61637208 */ /* 0x001fe40000800000 */
[----:B------:R-:W-:-:S03]  /*c8e0*/  LOP3.LUT P1, RZ, R107, 0x1f, R0, 0xf8, !PT ;  /* 0x0000001f6bff7812 */ /* 0x000fc6000782f800 */
[--C-:B------:R-:W-:Y:S01]  /*c8f0*/  FADD.FTZ R124, R56, -R99.reuse ;  /* 0x80000063387c7221 */ /* 0x100fe20000010000 */
[--C-:B------:R-:W-:Y:S01]  /*c900*/  FADD.FTZ R56, R54, -R99.reuse ;  /* 0x8000006336387221 */ /* 0x100fe20000010000 */
[----:B------:R-:W-:Y:S01]  /*c910*/  FMUL.FTZ R54, R97, R97 ;  /* 0x0000006161367220 */ /* 0x000fe20000410000 */
[--C-:B------:R-:W-:Y:S01]  /*c920*/  FADD.FTZ R126, R51, -R99.reuse ;  /* 0x80000063337e7221 */ /* 0x100fe20000010000 */
[--C-:B------:R-:W-:Y:S01]  /*c930*/  FADD.FTZ R128, R58, -R99.reuse ;  /* 0x800000633a807221 */ /* 0x100fe20000010000 */
[--C-:B------:R-:W-:Y:S01]  /*c940*/  FADD.FTZ R134, R48, -R99.reuse ;  /* 0x8000006330867221 */ /* 0x100fe20000010000 */
[----:B------:R-:W-:Y:S01]  /*c950*/  FADD.FTZ R58, R49, -R99 ;  /* 0x80000063313a7221 */ /* 0x000fe20000010000 */
[----:B------:R-:W-:Y:S01]  /*c960*/  FSEL R54, R54, RZ, !P2 ;  /* 0x000000ff36367208 */ /* 0x000fe20005000000 */
[----:B-1----:R-:W-:Y:S01]  /*c970*/  FFMA.FTZ R51, R138, UR11, R105 ;  /* 0x0000000b8a337c23 */ /* 0x002fe20008010069 */
[--C-:B------:R-:W-:Y:S01]  /*c980*/  FADD.FTZ R98, R52, -R99.reuse ;  /* 0x8000006334627221 */ /* 0x100fe20000010000 */
[--C-:B------:R-:W-:Y:S01]  /*c990*/  FADD.FTZ R130, R53, -R99.reuse ;  /* 0x8000006335827221 */ /* 0x100fe20000010000 */
[----:B------:R-:W0:Y:S01]  /*c9a0*/  @!P1 LDC.64 R48, c[0x0][0x258] ;  /* 0x00009600ff309b82 */ /* 0x000e220000000a00 */
[----:B------:R-:W-:Y:S01]  /*c9b0*/  FADD.FTZ R51, R51, R54 ;  /* 0x0000003633337221 */ /* 0x000fe20000010000 */
[--C-:B------:R-:W-:Y:S01]  /*c9c0*/  FADD.FTZ R142, R41, -R99.reuse ;  /* 0x80000063298e7221 */ /* 0x100fe20000010000 */
[--C-:B------:R-:W-:Y:S01]  /*c9d0*/  FADD.FTZ R136, R59, -R99.reuse ;  /* 0x800000633b887221 */ /* 0x100fe20000010000 */
[--C-:B------:R-:W-:Y:S01]  /*c9e0*/  FADD.FTZ R132, R55, -R99.reuse ;  /* 0x8000006337847221 */ /* 0x100fe20000010000 */
[----:B------:R-:W1:Y:S01]  /*c9f0*/  MUFU.RSQ R41, R51 ;  /* 0x0000003300297308 */ /* 0x000e620000001400 */
[--C-:B------:R-:W-:Y:S01]  /*ca00*/  FADD.FTZ R36, R36, -R99.reuse ;  /* 0x8000006324247221 */ /* 0x100fe20000010000 */
        /* <DEDUP_REMOVED lines=15> */
[C---:B-1----:R-:W-:Y:S01]  /*cb00*/  FMUL.FTZ R35, R41.reuse, R128 ;  /* 0x0000008029237220 */ /* 0x042fe20000410000 */
[----:B------:R-:W-:Y:S01]  /*cb10*/  FMUL.FTZ R37, R41, R136 ;  /* 0x0000008829257220 */ /* 0x000fe20000410000 */
[----:B0-----:R-:W-:-:S04]  /*cb20*/  @!P1 IMAD.WIDE R32, R2, 0x4, R48 ;  /* 0x0000000402209825 */ /* 0x001fc800078e0230 */
[C---:B------:R-:W-:Y:S01]  /*cb30*/  FMUL.FTZ R39, R41.reuse, R56 ;  /* 0x0000003829277220 */ /* 0x040fe20000410000 */
[C---:B------:R-:W-:Y:S01]  /*cb40*/  FMUL.FTZ R49, R41.reuse, R132 ;  /* 0x0000008429317220 */ /* 0x040fe20000410000 */
[----:B------:R-:W-:Y:S01]  /*cb50*/  FMUL.FTZ R68, R41, R36 ;  /* 0x0000002429447220 */ /* 0x000fe20000410000 */
[----:B------:R-:W-:Y:S01]  /*cb60*/  FFMA.FTZ R36, R35, R19, R4 ;  /* 0x0000001323247223 */ /* 0x000fe20000010004 */
[----:B------:R-:W-:Y:S01]  /*cb70*/  FFMA.FTZ R37, R37, R95, R80 ;  /* 0x0000005f25257223 */ /* 0x000fe20000010050 */
[--C-:B------:R-:W-:Y:S01]  /*cb80*/  FADD.FTZ R140, R47, -R99.reuse ;  /* 0x800000632f8c7221 */ /* 0x100fe20000010000 */
[----:B------:R-:W-:Y:S01]  /*cb90*/  FADD.FTZ R144, R42, -R99 ;  /* 0x800000632a907221 */ /* 0x000fe20000010000 */
[----:B--2---:R-:W-:-:S04]  /*cba0*/  @!P1 IMAD.WIDE R52, R2, 0x4, R52 ;  /* 0x0000000402349825 */ /* 0x004fc800078e0234 */
[--C-:B------:R-:W-:Y:S01]  /*cbb0*/  FADD.FTZ R146, R43, -R99.reuse ;  /* 0x800000632b927221 */ /* 0x100fe20000010000 */
[--C-:B------:R-:W-:Y:S01]  /*cbc0*/  FADD.FTZ R34, R34, -R99.reuse ;  /* 0x8000006322227221 */ /* 0x100fe20000010000 */
[--C-:B------:R-:W-:Y:S01]  /*cbd0*/  FADD.FTZ R160, R69, -R99.reuse ;  /* 0x8000006345a07221 */ /* 0x100fe20000010000 */
[----:B------:R-:W-:Y:S01]  /*cbe0*/  FADD.FTZ R162, R70, -R99 ;  /* 0x8000006346a27221 */ /* 0x000fe20000010000 */
[C---:B------:R-:W-:Y:S01]  /*cbf0*/  FMUL.FTZ R71, R41.reuse, R38 ;  /* 0x0000002629477220 */ /* 0x040fe20000410000 */
[----:B------:R-:W0:Y:S01]  /*cc00*/  LDC.64 R54, c[0x0][0x2b8] ;  /* 0x0000ae00ff367b82 */ /* 0x000e220000000a00 */
[C---:B------:R-:W-:Y:S01]  /*cc10*/  FMUL.FTZ R134, R41.reuse, R134 ;  /* 0x0000008629867220 */ /* 0x040fe20000410000 */
[----:B------:R-:W-:Y:S01]  /*cc20*/  FMUL.FTZ R58, R41, R58 ;  /* 0x0000003a293a7220 */ /* 0x000fe20000410000 */
[----:B------:R-:W-:Y:S01]  /*cc30*/  FFMA.FTZ R35, R39, R21, R6 ;  /* 0x0000001527237223 */ /* 0x000fe20000010006 */
[----:B------:R-:W-:Y:S01]  /*cc40*/  FFMA.FTZ R38, R49, R101, R82 ;  /* 0x0000006531267223 */ /* 0x000fe20000010052 */
[----:B------:R1:W-:Y:S01]  /*cc50*/  @!P1 STG.E desc[UR4][R52.64], R97 ;  /* 0x0000006134009986 */ /* 0x0003e2000c101904 */
        /* <DEDUP_REMOVED lines=11> */
[C---:B-1----:R-:W-:Y:S01]  /*cd10*/  FMUL.FTZ R53, R41.reuse, R50 ;  /* 0x0000003229357220 */ /* 0x042fe20000410000 */
        /* <DEDUP_REMOVED lines=13> */
[----:B--2---:R-:W-:Y:S01]  /*cdf0*/  F2FP.BF16.F32.PACK_AB R33, R37, R36 ;  /* 0x000000242521723e */ /* 0x004fe200000010ff */
        /* <DEDUP_REMOVED lines=38> */
[----:B------:R-:W-:Y:S01]  /*d060*/  LEA R50, P2, R125, UR12, 0x4 ;  /* 0x0000000c7d327c11 */ /* 0x000fe2000f8420ff */
[----:B0-----:R-:W-:Y:S01]  /*d070*/  IMAD.WIDE.U32 R48, R131, 0x10, R54 ;  /* 0x0000001083307825 */ /* 0x001fe200078e0036 */
[----:B------:R-:W-:-:S02]  /*d080*/  LEA.HI.X R53, R123, UR13, RZ, 0x4, P1 ;  /* 0x0000000d7b357c11 */ /* 0x000fc400088f24ff */
[----:B------:R-:W-:Y:S01]  /*d090*/  F2FP.BF16.F32.PACK_AB R39, R96, R39 ;  /* 0x000000276027723e */ /* 0x000fe200000010ff */
[----:B------:R-:W-:Y:S01]  /*d0a0*/  IMAD.WIDE.U32 R54, R133, 0x10, R54 ;  /* 0x0000001085367825 */ /* 0x000fe200078e0036 */
[----:B------:R-:W-:Y:S01]  /*d0b0*/  F2FP.BF16.F32.PACK_AB R42, R47, R42 ;  /* 0x0000002a2f2a723e */ /* 0x000fe200000010ff */
[----:B------:R0:W-:Y:S01]  /*d0c0*/  STG.E.128 desc[UR4][R52.64], R32 ;  /* 0x0000002034007986 */ /* 0x0001e2000c101d04 */
[----:B------:R-:W-:Y:S01]  /*d0d0*/  F2FP.BF16.F32.PACK_AB R44, R51, R56 ;  /* 0x00000038332c723e */ /* 0x000fe200000010ff */
[----:B------:R-:W-:Y:S01]  /*d0e0*/  VIADD R2, R2, UR14 ;  /* 0x0000000e02027c36 */ /* 0x000fe20008000000 */
[----:B------:R-:W-:Y:S01]  /*d0f0*/  F2FP.BF16.F32.PACK_AB R47, R68, R99 ;  /* 0x00000063442f723e */ /* 0x000fe200000010ff */
[----:B------:R0:W-:Y:S01]  /*d100*/  STG.E.128 desc[UR4][R48.64], R36 ;  /* 0x0000002430007986 */ /* 0x0001e2000c101d04 */
[----:B------:R-:W-:Y:S02]  /*d110*/  F2FP.BF16.F32.PACK_AB R46, R59, R46 ;  /* 0x0000002e3b2e723e */ /* 0x000fe400000010ff */
[----:B------:R-:W-:Y:S01]  /*d120*/  F2FP.BF16.F32.PACK_AB R45, R58, R57 ;  /* 0x000000393a2d723e */ /* 0x000fe200000010ff */
[----:B------:R0:W-:Y:S01]  /*d130*/  STG.E.128 desc[UR4][R54.64], R40 ;  /* 0x0000002836007986 */ /* 0x0001e2000c101d04 */
[----:B------:R-:W-:-:S02]  /*d140*/  LEA.HI.X R51, R125, UR13, RZ, 0x4, P2 ;  /* 0x0000000d7d337c11 */ /* 0x000fc400090f24ff */
[----:B------:R-:W-:Y:S02]  /*d150*/  ISETP.GE.AND P1, PT, R2, UR15, PT ;  /* 0x0000000f02007c0c */ /* 0x000fe4000bf26270 */
[----:B------:R-:W-:Y:S01]  /*d160*/  SEL R124, RZ, 0x1, P0 ;  /* 0x00000001ff7c7807 */ /* 0x000fe20000000000 */
[----:B------:R0:W-:Y:S10]  /*d170*/  STG.E.128 desc[UR4][R50.64], R44 ;  /* 0x0000002c32007986 */ /* 0x0001f4000c101d04 */
[----:B------:R-:W-:Y:S05]  /*d180*/  @!P1 BRA `(.L_x_10567) ;  /* 0xffffff3c00209947 */ /* 0x000fea000383ffff */
[----:B------:R-:W-:Y:S05]  /*d190*/  EXIT ;  /* 0x000000000000794d */ /* 0x000fea0003800000 */
.L_x_10566:
[----:B------:R-:W-:Y:S01]  /*d1a0*/  HFMA2.MMA R132, -RZ, RZ, 0, 1.847743988037109375e-06 ;  /* 0x0000001fff847435 */ /* 0x000fe200000001ff */
[----:B------:R-:W-:Y:S01]  /*d1b0*/  MOV R130, R124 ;  /* 0x0000007c00827202 */ /* 0x000fe20000000f00 */
[----:B------:R-:W-:Y:S02]  /*d1c0*/  IMAD.MOV.U32 R129, RZ, RZ, 0x1 ;  /* 0x00000001ff817424 */ /* 0x000fe400078e00ff */
[----:B------:R-:W-:-:S07]  /*d1d0*/  IMAD.MOV.U32 R127, RZ, RZ, -0x1 ;  /* 0xffffffffff7f7424 */ /* 0x000fce00078e00ff */
[----:B------:R-:W-:Y:S05]  /*d1e0*/  WARPSYNC.COLLECTIVE R127, `(.L_x_10568) ;  /* 0x000000007f087348 */ /* 0x000fea0003c00000 */
[----:B------:R0:W1:Y:S02]  /*d1f0*/  SHFL.BFLY P2, R128, R130, R129, R132 ;  /* 0x0c00008182807389 */ /* 0x0000640000040084 */
[----:B01----:R-:W-:Y:S01]  /*d200*/  ENDCOLLECTIVE ;  /* 0x000000000000791b */ /* 0x003fe20003800000 */
.L_x_10568:
[----:B------:R-:W-:Y:S01]  /*d210*/  HFMA2.MMA R129, -RZ, RZ, 0, 1.1920928955078125e-07 ;  /* 0x00000002ff817435 */ /* 0x000fe200000001ff */
[----:B------:R-:W-:-:S05]  /*d220*/  MOV R97, R128 ;  /* 0x0000008000617202 */ /* 0x000fca0000000f00 */
[----:B------:R-:W-:-:S04]  /*d230*/  FADD.FTZ R98, R124, R97 ;  /* 0x000000617c627221 */ /* 0x000fc80000010000 */
[----:B------:R-:W-:-:S07]  /*d240*/  IMAD.MOV.U32 R130, RZ, RZ, R98 ;  /* 0x000000ffff827224 */ /* 0x000fce00078e0062 */
[----:B------:R-:W-:Y:S05]  /*d250*/  WARPSYNC.COLLECTIVE R127, `(.L_x_10569) ;  /* 0x000000007f087348 */ /* 0x000fea0003c00000 */
[----:B------:R0:W1:Y:S02]  /*d260*/  SHFL.BFLY P2, R128, R130, R129, R132 ;  /* 0x0c00008182807389 */ /* 0x0000640000040084 */
[----:B01----:R-:W-:Y:S01]  /*d270*/  ENDCOLLECTIVE ;  /* 0x000000000000791b */ /* 0x003fe20003800000 */
.L_x_10569:
[----:B------:R-:W-:Y:S02]  /*d280*/  IMAD.MOV.U32 R129, RZ, RZ, 0x4 ;  /* 0x00000004ff817424 */ /* 0x000fe400078e00ff */
[----:B------:R-:W-:-:S04]  /*d290*/  IMAD.MOV.U32 R97, RZ, RZ, R128 ;  /* 0x000000ffff617224 */ /* 0x000fc800078e0080 */
[----:B------:R-:W-:-:S05]  /*d2a0*/  FADD.FTZ R99, R98, R97 ;  /* 0x0000006162637221 */ /* 0x000fca0000010000 */
[----:B------:R-:W-:-:S07]  /*d2b0*/  MOV R130, R99 ;  /* 0x0000006300827202 */ /* 0x000fce0000000f00 */
[----:B------:R-:W-:Y:S05]  /*d2c0*/  WARPSYNC.COLLECTIVE R127, `(.L_x_10570) ;  /* 0x000000007f087348 */ /* 0x000fea0003c00000 */
[----:B------:R0:W1:Y:S02]  /*d2d0*/  SHFL.BFLY P2, R128, R130, R129, R132 ;  /* 0x0c00008182807389 */ /* 0x0000640000040084 */
[----:B01----:R-:W-:Y:S01]  /*d2e0*/  ENDCOLLECTIVE ;  /* 0x000000000000791b */ /* 0x003fe20003800000 */
.L_x_10570:
[----:B------:R-:W-:Y:S01]  /*d2f0*/  HFMA2.MMA R129, -RZ, RZ, 0, 4.76837158203125e-07 ;  /* 0x00000008ff817435 */ /* 0x000fe200000001ff */
[----:B------:R-:W-:-:S05]  /*d300*/  MOV R96, R128 ;  /* 0x0000008000607202 */ /* 0x000fca0000000f00 */
[----:B------:R-:W-:-:S04]  /*d310*/  FADD.FTZ R109, R99, R96 ;  /* 0x00000060636d7221 */ /* 0x000fc80000010000 */
[----:B------:R-:W-:-:S07]  /*d320*/  IMAD.MOV.U32 R130, RZ, RZ, R109 ;  /* 0x000000ffff827224 */ /* 0x000fce00078e006d */
[----:B------:R-:W-:Y:S05]  /*d330*/  WARPSYNC.COLLECTIVE R127, `(.L_x_10571) ;  /* 0x000000007f087348 */ /* 0x000fea0003c00000 */
[----:B------:R0:W1:Y:S02]  /*d340*/  SHFL.BFLY P2, R128, R130, R129, R132 ;  /* 0x0c00008182807389 */ /* 0x0000640000040084 */
[----:B01----:R-:W-:Y:S01]  /*d350*/  ENDCOLLECTIVE ;  /* 0x000000000000791b */ /* 0x003fe20003800000 */
.L_x_10571:
[----:B------:R-:W-:Y:S02]  /*d360*/  IMAD.MOV.U32 R129, RZ, RZ, 0x10 ;  /* 0x00000010ff817424 */ /* 0x000fe400078e00ff */
[----:B------:R-:W-:-:S04]  /*d370*/  IMAD.MOV.U32 R96, RZ, RZ, R128 ;  /* 0x000000ffff607224 */ /* 0x000fc800078e0080 */
[----:B------:R-:W-:-:S05]  /*d380*/  FADD.FTZ R126, R109, R96 ;  /* 0x000000606d7e7221 */ /* 0x000fca0000010000 */
[----:B------:R-:W-:-:S07]  /*d390*/  MOV R130, R126 ;  /* 0x0000007e00827202 */ /* 0x000fce0000000f00 */
[----:B------:R-:W-:Y:S05]  /*d3a0*/  WARPSYNC.COLLECTIVE R127, `(.L_x_10572) ;  /* 0x000000007f087348 */ /* 0x000fea0003c00000 */
[----:B------:R0:W1:Y:S02]  /*d3b0*/  SHFL.BFLY P2, R128, R130, R129, R132 ;  /* 0x0c00008182807389 */ /* 0x0000640000040084 */
[----:B01----:R-:W-:Y:S01]  /*d3c0*/  ENDCOLLECTIVE ;  /* 0x000000000000791b */ /* 0x003fe20003800000 */
.L_x_10572:
[----:B------:R-:W-:Y:S01]  /*d3d0*/  HFMA2.MMA R129, -RZ, RZ, 0, 5.9604644775390625e-08 ;  /* 0x00000001ff817435 */ /* 0x000fe200000001ff */
[----:B------:R-:W-:-:S05]  /*d3e0*/  MOV R97, R128 ;  /* 0x0000008000617202 */ /* 0x000fca0000000f00 */
[----:B------:R-:W-:-:S04]  /*d3f0*/  FADD.FTZ R96, R126, R97 ;  /* 0x000000617e607221 */ /* 0x000fc80000010000 */
        /* <DEDUP_REMOVED lines=64> */
[----:B------:R-:W-:-:S04]  /*d800*/  FFMA.FTZ R97, R98, R98, R97 ;  /* 0x0000006262617223 */ /* 0x000fc80000010061 */
[----:B------:R-:W-:-:S07]  /*d810*/  IMAD.MOV.U32 R130, RZ, RZ, R97 ;  /* 0x000000ffff827224 */ /* 0x000fce00078e0061 */
[----:B------:R-:W-:Y:S05]  /*d820*/  WARPSYNC.COLLECTIVE R127, `(.L_x_10573) ;  /* 0x000000007f087348 */ /* 0x000fea0003c00000 */
[----:B------:R0:W1:Y:S02]  /*d830*/  SHFL.BFLY P2, R128, R130, R129, R132 ;  /* 0x0c00008182807389 */ /* 0x0000640000040084 */
[----:B01----:R-:W-:Y:S01]  /*d840*/  ENDCOLLECTIVE ;  /* 0x000000000000791b */ /* 0x003fe20003800000 */
.L_x_10573:
[----:B------:R-:W-:Y:S02]  /*d850*/  IMAD.MOV.U32 R129, RZ, RZ, 0x2 ;  /* 0x00000002ff817424 */ /* 0x000fe400078e00ff */
[----:B------:R-:W-:-:S04]  /*d860*/  IMAD.MOV.U32 R98, RZ, RZ, R128 ;  /* 0x000000ffff627224 */ /* 0x000fc800078e0080 */
[----:B------:R-:W-:-:S05]  /*d870*/  FADD.FTZ R98, R97, R98 ;  /* 0x0000006261627221 */ /* 0x000fca0000010000 */
[----:B------:R-:W-:-:S07]  /*d880*/  MOV R130, R98 ;  /* 0x0000006200827202 */ /* 0x000fce0000000f00 */
[----:B------:R-:W-:Y:S05]  /*d890*/  WARPSYNC.COLLECTIVE R127, `(.L_x_10574) ;  /* 0x000000007f087348 */ /* 0x000fea0003c00000 */
[----:B------:R0:W1:Y:S02]  /*d8a0*/  SHFL.BFLY P2, R128, R130, R129, R132 ;  /* 0x0c00008182807389 */ /* 0x0000640000040084 */
[----:B01----:R-:W-:Y:S01]  /*d8b0*/  ENDCOLLECTIVE ;  /* 0x000000000000791b */ /* 0x003fe20003800000 */
.L_x_10574:
[----:B------:R-:W-:Y:S01]  /*d8c0*/  HFMA2.MMA R129, -RZ, RZ, 0, 2.384185791015625e-07 ;  /* 0x00000004ff817435 */ /* 0x000fe200000001ff */
[----:B------:R-:W-:-:S05]  /*d8d0*/  MOV R99, R128 ;  /* 0x0000008000637202 */ /* 0x000fca0000000f00 */
[----:B------:R-:W-:-:S04]  /*d8e0*/  FADD.FTZ R99, R98, R99 ;  /* 0x0000006362637221 */ /* 0x000fc80000010000 */
[----:B------:R-:W-:-:S07]  /*d8f0*/  IMAD.MOV.U32 R130, RZ, RZ, R99 ;  /* 0x000000ffff827224 */ /* 0x000fce00078e0063 */
[----:B------:R-:W-:Y:S05]  /*d900*/  WARPSYNC.COLLECTIVE R127, `(.L_x_10575) ;  /* 0x000000007f087348 */ /* 0x000fea0003c00000 */
[----:B------:R0:W1:Y:S02]  /*d910*/  SHFL.BFLY P2, R128, R130, R129, R132 ;  /* 0x0c00008182807389 */ /* 0x0000640000040084 */
[----:B01----:R-:W-:Y:S01]  /*d920*/  ENDCOLLECTIVE ;  /* 0x000000000000791b */ /* 0x003fe20003800000 */
.L_x_10575:
[----:B------:R-:W-:Y:S02]  /*d930*/  IMAD.MOV.U32 R129, RZ, RZ, 0x8 ;  /* 0x00000008ff817424 */ /* 0x000fe400078e00ff */
[----:B------:R-:W-:-:S04]  /*d940*/  IMAD.MOV.U32 R124, RZ, RZ, R128 ;  /* 0x000000ffff7c7224 */ /* 0x000fc800078e0080 */
[----:B------:R-:W-:-:S05]  /*d950*/  FADD.FTZ R124, R99, R124 ;  /* 0x0000007c637c7221 */ /* 0x000fca0000010000 */
[----:B------:R-:W-:-:S07]  /*d960*/  MOV R130, R124 ;  /* 0x0000007c00827202 */ /* 0x000fce0000000f00 */
[----:B------:R-:W-:Y:S05]  /*d970*/  WARPSYNC.COLLECTIVE R127, `(.L_x_10576) ;  /* 0x000000007f087348 */ /* 0x000fea0003c00000 */
[----:B------:R0:W1:Y:S02]  /*d980*/  SHFL.BFLY P2, R128, R130, R129, R132 ;  /* 0x0c00008182807389 */ /* 0x0000640000040084 */
[----:B01----:R-:W-:Y:S01]  /*d990*/  ENDCOLLECTIVE ;  /* 0x000000000000791b */ /* 0x003fe20003800000 */
.L_x_10576:
[----:B------:R-:W-:Y:S01]  /*d9a0*/  HFMA2.MMA R129, -RZ, RZ, 0, 9.5367431640625e-07 ;  /* 0x00000010ff817435 */ /* 0x000fe200000001ff */
[----:B------:R-:W-:-:S05]  /*d9b0*/  MOV R109, R128 ;  /* 0x00000080006d7202 */ /* 0x000fca0000000f00 */
[----:B------:R-:W-:-:S04]  /*d9c0*/  FADD.FTZ R109, R124, R109 ;  /* 0x0000006d7c6d7221 */ /* 0x000fc80000010000 */
[----:B------:R-:W-:-:S07]  /*d9d0*/  IMAD.MOV.U32 R130, RZ, RZ, R109 ;  /* 0x000000ffff827224 */ /* 0x000fce00078e006d */
[----:B------:R-:W-:Y:S05]  /*d9e0*/  WARPSYNC.COLLECTIVE R127, `(.L_x_10577) ;  /* 0x000000007f087348 */ /* 0x000fea0003c00000 */
[----:B------:R0:W1:Y:S02]  /*d9f0*/  SHFL.BFLY P2, R128, R130, R129, R132 ;  /* 0x0c00008182807389 */ /* 0x0000640000040084 */
[----:B01----:R-:W-:Y:S01]  /*da00*/  ENDCOLLECTIVE ;  /* 0x000000000000791b */ /* 0x003fe20003800000 */
.L_x_10577:
[----:B------:R-:W-:Y:S01]  /*da10*/  MOV R126, R128 ;  /* 0x00000080007e7202 */ /* 0x000fe20000000f00 */
[----:B------:R-:W-:Y:S06]  /*da20*/  BRA `(.L_x_10578) ;  /* 0xffffffe800bc7947 */ /* 0x000fec000383ffff */
.L_x_10579:
        /* <DEDUP_REMOVED lines=13> */
.L_x_30241:


//--------------------- .text._ZN10layer_norm13ln_fwd_kernelINS_13Kernel_traitsI13__nv_bfloat16S2_fS2_fjLj4096ELj1ELj1ELj4ELj16ENS_18Kernel_traits_baseILj4096ES2_S2_fS2_fjLj128EEEEELb1ELb0ELb1ELb0EEEvNS_9FwdParamsE --------------------------
	.section	.text._ZN10layer_norm13ln_fwd_kernelINS_13Kernel_traitsI13__nv_bfloat16S2_fS2_fjLj4096ELj1ELj1ELj4ELj16ENS_18Kernel_traits_baseILj4096ES2_S2_fS2_fjLj128EEEEELb1ELb0ELb1ELb0EEEvNS_9FwdParamsE,"ax",@progbits
	.align	128
        .global         _ZN10layer_norm13ln_fwd_kernelINS_13Kernel_traitsI13__nv_bfloat16S2_fS2_fjLj4096ELj1ELj1ELj4ELj16ENS_18Kernel_traits_baseILj4096ES2_S2_fS2_fjLj128EEEEELb1ELb0ELb1ELb0EEEvNS_9FwdParamsE
        .type           _ZN10layer_norm13ln_fwd_kernelINS_13Kernel_traitsI13__nv_bfloat16S2_fS2_fjLj4096ELj1ELj1ELj4ELj16ENS_18Kernel_traits_baseILj4096ES2_S2_fS2_fjLj128EEEEELb1ELb0ELb1ELb0EEEvNS_9FwdParamsE,@function
        .size           _ZN10layer_norm13ln_fwd_kernelINS_13Kernel_traitsI13__nv_bfloat16S2_fS2_fjLj4096ELj1ELj1ELj4ELj16ENS_18Kernel_traits_baseILj4096ES2_S2_fS2_fjLj128EEEEELb1ELb0ELb1ELb0EEEvNS_9FwdParamsE,(.L_x_30242 - _ZN10layer_norm13ln_fwd_kernelINS_13Kernel_traitsI13__nv_bfloat16S2_fS2_fjLj4096ELj1ELj1ELj4ELj16ENS_18Kernel_traits_baseILj4096ES2_S2_fS2_fjLj128EEEEELb1ELb0ELb1ELb0EEEvNS_9FwdParamsE)
        .other          _ZN10layer_norm13ln_fwd_kernelINS_13Kernel_traitsI13__nv_bfloat16S2_fS2_fjLj4096ELj1ELj1ELj4ELj16ENS_18Kernel_traits_baseILj4096ES2_S2_fS2_fjLj128EEEEELb1ELb0ELb1ELb0EEEvNS_9FwdParamsE,@"STO_CUDA_ENTRY STV_DEFAULT"
_ZN10layer_norm13ln_fwd_kernelINS_13Kernel_traitsI13__nv_bfloat16S2_fS2_fjLj4096ELj1ELj1ELj4ELj16ENS_18Kernel_traits_baseILj4096ES2_S2_fS2_fjLj128EEEEELb1ELb0ELb1ELb0EEEvNS_9FwdParamsE:
.text._ZN10layer_norm13ln_fwd_kernelINS_13Kernel_traitsI13__nv_bfloat16S2_fS2_fjLj4096ELj1ELj1ELj4ELj16ENS_18Kernel_traits_baseILj4096ES2_S2_fS2_fjLj128EEEEELb1ELb0ELb1ELb0EEEvNS_9FwdParamsE:
        /* <DEDUP_REMOVED lines=19> */
[C---:B------:R-:W-:Y:S01]  /*0130*/  LOP3.LUT R80, R0.reuse, 0x7f, RZ, 0xc0, !PT ;  /* 0x0000007f00507812 */ /* 0x040fe200078ec0ff */
[----:B------:R-:W-:Y:S01]  /*0140*/  BSSY B0, `(.L_x_10580) ;  /* 0x0000059000007945 */ /* 0x000fe20003800000 */
[----:B------:R-:W-:-:S02]  /*0150*/  LEA.HI R31, R0, UR8, RZ, 0x19 ;  /* 0x00000008001f7c11 */ /* 0x000fc4000f8fc8ff */
[----:B--2---:R-:W-:Y:S02]  /*0160*/  @P0 R2UR UR4, R2 ;  /* 0x00000000020402ca */ /* 0x004fe400000e0000 */
        /* <DEDUP_REMOVED lines=47> */
[----:B------:R-:W-:Y:S01]  /*0460*/  MOV R3, R80 ;  /* 0x0000005000037202 */ /* 0x000fe20000000f00 */
        /* <DEDUP_REMOVED lines=13> */
[----:B------:R-:W-:Y:S01]  /*0540*/  ISETP.GE.U32.AND P2, PT, R2, 0x180, PT ;  /* 0x000001800200780c */ /* 0x000fe20003f46070 */
[----:B------:R-:W-:-:S02]  /*0550*/  UIADD3 UR31, UR4, -0x700cb87f, URZ ;  /* 0x8ff34781041f7890 */ /* 0x000fc4000fffe03f */
        /* <DEDUP_REMOVED lines=23> */
.L_x_10581:
[----:B------:R-:W-:Y:S05]  /*06d0*/  BSYNC B0 ;  /* 0x0000000000007941 */ /* 0x000fea0003800000 */
.L_x_10580:
        /* <DEDUP_REMOVED lines=18> */
.L_x_10583:
[----:B------:R-:W-:Y:S05]  /*0800*/  BSYNC B0 ;  /* 0x0000000000007941 */ /* 0x000fea0003800000 */
.L_x_10582:
        /* <DEDUP_REMOVED lines=18> */
.L_x_10585:
[----:B------:R-:W-:Y:S05]  /*0930*/  BSYNC B0 ;  /* 0x0000000000007941 */ /* 0x000fea0003800000 */
.L_x_10584:
        /* <DEDUP_REMOVED lines=13> */
.L_x_10587:
[----:B------:R-:W-:Y:S05]  /*0a10*/  BSYNC B0 ;  /* 0x0000000000007941 */ /* 0x000fea0003800000 */
.L_x_10586:
[----:B------:R-:W-:Y:S01]  /*0a20*/  ULDC UR8, c[0x0][0x214] ;  /* 0x0000850000087ab9 */ /* 0x000fe20000000800 */
[----:B------:R-:W-:Y:S02]  /*0a30*/  LOP3.LUT R43, R43, UR30, R28, 0x96, !PT ;  /* 0x0000001e2b2b7c12 */ /* 0x000fe4000f8e961c */
[----:B------:R-:W-:-:S13]  /*0a40*/  ISETP.GE.AND P0, PT, R31, UR8, PT ;  /* 0x000000081f007c0c */ /* 0x000fda000bf06270 */
[----:B------:R-:W-:Y:S05]  /*0a50*/  @P0 EXIT ;  /* 0x000000000000094d */ /* 0x000fea0003800000 */
[----:B------:R-:W-:Y:S01]  /*0a60*/  SHF.R.S32.HI R42, RZ, 0x3, R42 ;  /* 0x00000003ff2a7819 */ /* 0x000fe2000001142a */
[----:B-----5:R-:W-:Y:S01]  /*0a70*/  IMAD.U32 R86, R32, 0x10000, RZ ;  /* 0x0001000020567824 */ /* 0x020fe200078e00ff */
[----:B------:R-:W-:Y:S01]  /*0a80*/  SHF.L.U32 R3, R4, 0x10, RZ ;  /* 0x0000001004037819 */ /* 0x000fe200000006ff */
[----:B------:R-:W-:Y:S01]  /*0a90*/  IMAD.U32 R4, R5, 0x10000, RZ ;  /* 0x0001000005047824 */ /* 0x000fe200078e00ff */
[----:B------:R-:W-:Y:S01]  /*0aa0*/  PRMT R122, R32, 0x7632, R122 ;  /* 0x00007632207a7816 */ /* 0x000fe2000000007a */
[C---:B------:R-:W-:Y:S01]  /*0ab0*/  IMAD.U32 R87, R33.reuse, 0x10000, RZ ;  /* 0x0001000021577824 */ /* 0x040fe200078e00ff */
[----:B------:R-:W-:Y:S01]  /*0ac0*/  PRMT R124, R33, 0x7632, R124 ;  /* 0x00007632217c7816 */ /* 0x000fe2000000007c */
[----:B------:R-:W-:Y:S01]  /*0ad0*/  IMAD.U32 R5, R6, 0x10000, RZ ;  /* 0x0001000006057824 */ /* 0x000fe200078e00ff */
[----:B------:R-:W-:Y:S01]  /*0ae0*/  LOP3.LUT R33, R0, 0x60, RZ, 0xc0, !PT ;  /* 0x0000006000217812 */ /* 0x000fe200078ec0ff */
[----:B------:R-:W-:Y:S01]  /*0af0*/  IMAD.U32 R28, R37, 0x10000, RZ ;  /* 0x00010000251c7824 */ /* 0x000fe200078e00ff */
[----:B------:R-:W-:Y:S01]  /*0b00*/  LOP3.LUT R32, R42, 0x7f, RZ, 0xc0, !PT ;  /* 0x0000007f2a207812 */ /* 0x000fe200078ec0ff */
[----:B------:R-:W-:Y:S01]  /*0b10*/  IMAD.U32 R89, R35, 0x10000, RZ ;  /* 0x0001000023597824 */ /* 0x000fe200078e00ff */
[----:B------:R-:W-:Y:S01]  /*0b20*/  SHF.L.U32 R6, R7, 0x10, RZ ;  /* 0x0000001007067819 */ /* 0x000fe200000006ff */
[----:B------:R-:W-:Y:S01]  /*0b30*/  IMAD.U32 R7, R8, 0x10000, RZ ;  /* 0x0001000008077824 */ /* 0x000fe200078e00ff */
[----:B------:R-:W-:Y:S01]  /*0b40*/  VIADDMNMX R33, R32, -R33, RZ, !PT ;  /* 0x8000002120217246 */ /* 0x000fe200078001ff */
[----:B------:R-:W-:Y:S01]  /*0b50*/  IMAD.U32 R8, R9, 0x10000, RZ ;  /* 0x0001000009087824 */ /* 0x000fe200078e00ff */
[----:B------:R-:W-:Y:S01]  /*0b60*/  SHF.L.U32 R9, R10, 0x10, RZ ;  /* 0x000000100a097819 */ /* 0x000fe200000006ff */
[----:B------:R-:W-:Y:S01]  /*0b70*/  IMAD.U32 R10, R11, 0x10000, RZ ;  /* 0x000100000b0a7824 */ /* 0x000fe200078e00ff */
[----:B------:R-:W-:Y:S01]  /*0b80*/  SHF.R.U32.HI R42, RZ, 0x2, R42 ;  /* 0x00000002ff2a7819 */ /* 0x000fe2000001162a */
[----:B------:R-:W-:Y:S01]  /*0b90*/  IMAD.U32 R11, R12, 0x10000, RZ ;  /* 0x000100000c0b7824 */ /* 0x000fe200078e00ff */
[----:B------:R-:W-:Y:S01]  /*0ba0*/  SHF.L.U32 R12, R13, 0x10, RZ ;  /* 0x000000100d0c7819 */ /* 0x000fe200000006ff */
[----:B------:R-:W-:Y:S01]  /*0bb0*/  IMAD.U32 R13, R14, 0x10000, RZ ;  /* 0x000100000e0d7824 */ /* 0x000fe200078e00ff */
[----:B------:R-:W-:Y:S01]  /*0bc0*/  LOP3.LUT R42, R42, 0x3fffffe0, RZ, 0xc0, !PT ;  /* 0x3fffffe02a2a7812 */ /* 0x000fe200078ec0ff */
[----:B------:R-:W-:Y:S01]  /*0bd0*/  IMAD.U32 R14, R15, 0x10000, RZ ;  /* 0x000100000f0e7824 */ /* 0x000fe200078e00ff */
[----:B------:R-:W-:Y:S01]  /*0be0*/  VIMNMX R33, R33, 0x20, PT ;  /* 0x0000002021217848 */ /* 0x000fe20003fe0100 */
[C---:B------:R-:W-:Y:S01]  /*0bf0*/  IMAD.U32 R15, R17.reuse, 0x10000, RZ ;  /* 0x00010000110f7824 */ /* 0x040fe200078e00ff */
[----:B------:R-:W-:Y:S01]  /*0c00*/  PRMT R107, R17, 0x7632, R107 ;  /* 0x00007632116b7816 */ /* 0x000fe2000000006b */
[----:B------:R-:W-:Y:S01]  /*0c10*/  IMAD R91, R91, -0x2daee0ad, RZ ;  /* 0xd2511f535b5b7824 */ /* 0x000fe200078e02ff */
[C---:B------:R-:W-:Y:S01]  /*0c20*/  PRMT R109, R19.reuse, 0x7632, R109 ;  /* 0x00007632136d7816 */ /* 0x040fe2000000006d */
[----:B------:R-:W-:Y:S01]  /*0c30*/  IMAD R90, R90, -0x326172a9, RZ ;  /* 0xcd9e8d575a5a7824 */ /* 0x000fe200078e02ff */
[----:B------:R-:W-:Y:S01]  /*0c40*/  SHF.L.U32 R17, R19, 0x10, RZ ;  /* 0x0000001013117819 */ /* 0x000fe200000006ff */
[C---:B------:R-:W-:Y:S01]  /*0c50*/  IMAD.U32 R19, R21.reuse, 0x10000, RZ ;  /* 0x0001000015137824 */ /* 0x040fe200078e00ff */
[----:B------:R-:W-:Y:S01]  /*0c60*/  PRMT R111, R21, 0x7632, R111 ;  /* 0x00007632156f7816 */ /* 0x000fe2000000006f */
[----:B------:R-:W-:Y:S01]  /*0c70*/  IMAD.U32 R21, R23, 0x10000, RZ ;  /* 0x0001000017157824 */ /* 0x000fe200078e00ff */
[----:B------:R-:W-:Y:S01]  /*0c80*/  IADD3 R33, R33, R42, RZ ;  /* 0x0000002a21217210 */ /* 0x000fe20007ffe0ff */
[----:B------:R-:W-:Y:S01]  /*0c90*/  HFMA2.MMA R105, -RZ, RZ, 0, 0 ;  /* 0x00000000ff697435 */ /* 0x000fe200000001ff */
[----:B------:R-:W-:Y:S01]  /*0ca0*/  PRMT R113, R23, 0x7632, R113 ;  /* 0x0000763217717816 */ /* 0x000fe20000000071 */
[----:B------:R-:W-:Y:S01]  /*0cb0*/  IMAD.U32 R29, R38, 0x10000, RZ ;  /* 0x00010000261d7824 */ /* 0x000fe200078e00ff */
[----:B------:R-:W-:Y:S01]  /*0cc0*/  PRMT R115, R25, 0x7632, R115 ;  /* 0x0000763219737816 */ /* 0x000fe20000000073 */
[----:B------:R-:W-:Y:S01]  /*0cd0*/  IMAD.SHL.U32 R33, R33, 0x8, RZ ;  /* 0x0000000821217824 */ /* 0x000fe200078e00ff */
[----:B------:R-:W-:Y:S01]  /*0ce0*/  SHF.L.U32 R23, R25, 0x10, RZ ;  /* 0x0000001019177819 */ /* 0x000fe200000006ff */
[C---:B------:R-:W-:Y:S01]  /*0cf0*/  IMAD.U32 R25, R27.reuse, 0x10000, RZ ;  /* 0x000100001b197824 */ /* 0x040fe200078e00ff */
[----:B------:R-:W-:Y:S01]  /*0d00*/  PRMT R117, R27, 0x7632, R117 ;  /* 0x000076321b757816 */ /* 0x000fe20000000075 */
[----:B------:R-:W-:Y:S01]  /*0d10*/  IMAD.U32 R88, R34, 0x10000, RZ ;  /* 0x0001000022587824 */ /* 0x000fe200078e00ff */
[C---:B------:R-:W-:Y:S01]  /*0d20*/  PRMT R121, R36.reuse, 0x7632, R121 ;  /* 0x0000763224797816 */ /* 0x040fe20000000079 */
[----:B------:R-:W-:Y:S01]  /*0d30*/  IMAD.U32 R93, R93, 0x10000, RZ ;  /* 0x000100005d5d7824 */ /* 0x000fe200078e00ff */
[----:B------:R-:W-:Y:S01]  /*0d40*/  SHF.L.U32 R27, R36, 0x10, RZ ;  /* 0x00000010241b7819 */ /* 0x000fe200000006ff */
[----:B------:R-:W-:Y:S01]  /*0d50*/  IMAD.U32 R95, R95, 0x10000, RZ ;  /* 0x000100005f5f7824 */ /* 0x000fe200078e00ff */
[----:B------:R-:W-:Y:S01]  /*0d60*/  SHF.L.U32 R36, R0, 0x5, RZ ;  /* 0x0000000500247819 */ /* 0x000fe200000006ff */
[----:B------:R-:W-:Y:S01]  /*0d70*/  IMAD.U32 R96, R96, 0x10000, RZ ;  /* 0x0001000060607824 */ /* 0x000fe200078e00ff */
[----:B------:R-:W-:Y:S01]  /*0d80*/  PRMT R123, R37, 0x7632, R123 ;  /* 0x00007632257b7816 */ /* 0x000fe2000000007b */
        /* <DEDUP_REMOVED lines=13> */
[----:B------:R-:W-:Y:S01]  /*0e60*/  ULDC UR9, c[0x0][0x294] ;  /* 0x0000a50000097ab9 */ /* 0x000fe20000000800 */
[----:B------:R-:W-:Y:S01]  /*0e70*/  PRMT R114, R20, 0x7632, R114 ;  /* 0x0000763214727816 */ /* 0x000fe20000000072 */
[----:B------:R-:W-:Y:S01]  /*0e80*/  IMAD.IADD R37, R42, 0x1, R37 ;  /* 0x000000012a257824 */ /* 0x000fe200078e0225 */
        /* <DEDUP_REMOVED lines=8> */
[C---:B------:R-:W-:Y:S01]  /*0f10*/  PRMT R112, R18.reuse, 0x7632, R112 ;  /* 0x0000763212707816 */ /* 0x040fe20000000070 */
[----:B------:R-:W-:Y:S01]  /*0f20*/  IMAD.U32 R18, R18, 0x10000, RZ ;  /* 0x0001000012127824 */ /* 0x000fe200078e00ff */
[C---:B------:R-:W-:Y:S01]  /*0f30*/  PRMT R120, R26.reuse, 0x7632, R120 ;  /* 0x000076321a787816 */ /* 0x040fe20000000078 */
[----:B------:R-:W-:Y:S01]  /*0f40*/  IMAD.U32 R26, R26, 0x10000, RZ ;  /* 0x000100001a1a7824 */ /* 0x000fe200078e00ff */
[----:B------:R-:W-:Y:S01]  /*0f50*/  PRMT R125, R38, 0x7632, R125 ;  /* 0x00007632267d7816 */ /* 0x000fe2000000007d */
[----:B------:R-:W-:Y:S01]  /*0f60*/  IMAD R106, R43, -0x326172a9, RZ ;  /* 0xcd9e8d572b6a7824 */ /* 0x000fe200078e02ff */
[----:B------:R-:W-:Y:S01]  /*0f70*/  SHF.L.U32 R16, R16, 0x10, RZ ;  /* 0x0000001010107819 */ /* 0x000fe200000006ff */
[----:B------:R-:W-:Y:S01]  /*0f80*/  IMAD R108, R108, -0x2daee0ad, RZ ;  /* 0xd2511f536c6c7824 */ /* 0x000fe200078e02ff */
[----:B------:R-:W-:Y:S01]  /*0f90*/  SHF.L.U32 R22, R22, 0x10, RZ ;  /* 0x0000001016167819 */ /* 0x000fe200000006ff */
[----:B------:R-:W-:Y:S01]  /*0fa0*/  IMAD.MOV.U32 R143, RZ, RZ, 0x1 ;  /* 0x00000001ff8f7424 */ /* 0x000fe200078e00ff */
        /* <DEDUP_REMOVED lines=30> */
[----:B------:R-:W-:Y:S01]  /*1190*/  UISETP.NE.AND UP0, UPT, UR8, URZ, UPT ;  /* 0x0000003f0800728c */ /* 0x000fe2000bf05270 */
[----:B------:R-:W-:Y:S01]  /*11a0*/  ULDC.64 UR10, c[0x0][0x298] ;  /* 0x0000a600000a7ab9 */ /* 0x000fe20000000a00 */
[----:B01----:R-:W-:-:S09]  /*11b0*/  ULDC.64 UR14, c[0x0][0x210] ;  /* 0x00008400000e7ab9 */ /* 0x003fd20000000a00 */
.L_x_10899:
        /* <DEDUP_REMOVED lines=22> */
[----:B------:R-:W0:Y:S08]  /*1320*/  LDC.64 R76, c[0x0][0x230] ;  /* 0x00008c00ff4c7b82 */ /* 0x000e300000000a00 */
[----:B------:R-:W1:Y:S01]  /*1330*/  @P0 LDC.64 R38, c[0x0][0x220] ;  /* 0x00008800ff260b82 */ /* 0x000e620000000a00 */
[----:B0-----:R-:W-:-:S04]  /*1340*/  ISETP.NE.U32.AND P1, PT, R76, RZ, PT ;  /* 0x000000ff4c00720c */ /* 0x001fc80003f25070 */
[----:B------:R-:W-:-:S13]  /*1350*/  ISETP.NE.AND.EX P1, PT, R77, RZ, PT, P1 ;  /* 0x000000ff4d00720c */ /* 0x000fda0003f25310 */
[----:B------:R-:W0:Y:S01]  /*1360*/  @P1 LDC.64 R48, c[0x0][0x230] ;  /* 0x00008c00ff301b82 */ /* 0x000e220000000a00 */
[----:B-1----:R-:W-:-:S05]  /*1370*/  @P0 IMAD.WIDE.U32 R38, R147, 0x10, R38 ;  /* 0x0000001093260825 */ /* 0x002fca00078e0026 */
[----:B------:R1:W5:Y:S01]  /*1380*/  @P0 LDG.E.128 R40, desc[UR6][R38.64] ;  /* 0x0000000626280981 */ /* 0x000362000c1e1d00 */
[----:B0-----:R-:W-:-:S05]  /*1390*/  @P1 IMAD.WIDE.U32 R48, R148, 0x20, R48 ;  /* 0x0000002094301825 */ /* 0x001fca00078e0030 */
[----:B------:R-:W2:Y:S01]  /*13a0*/  @P1 LDG.E.128 R32, desc[UR6][R48.64] ;  /* 0x0000000630201981 */ /* 0x000ea2000c1e1d00 */
[----:B------:R-:W-:-:S03]  /*13b0*/  ISETP.GT.AND P2, PT, R145, RZ, PT ;  /* 0x000000ff9100720c */ /* 0x000fc60003f44270 */
[----:B------:R1:W5:Y:S01]  /*13c0*/  @P1 LDG.E.128 R44, desc[UR6][R48.64+0x10] ;  /* 0x00001006302c1981 */ /* 0x000362000c1e1d00 */
[----:B------:R-:W-:Y:S09]  /*13d0*/  BSSY B1, `(.L_x_10590) ;  /* 0x000005c000017945 */ /* 0x000ff20003800000 */
[----:B------:R-:W-:-:S04]  /*13e0*/  @!P2 ISETP.NE.U32.AND P3, PT, R76, RZ, PT ;  /* 0x000000ff4c00a20c */ /* 0x000fc80003f65070 */
[----:B------:R-:W-:Y:S01]  /*13f0*/  @!P2 ISETP.NE.AND.EX P3, PT, R77, RZ, PT, P3 ;  /* 0x000000ff4d00a20c */ /* 0x000fe20003f65330 */
[----:B------:R-:W-:-:S03]  /*1400*/  @!P2 IMAD.MOV.U32 R50, RZ, RZ, R92 ;  /* 0x000000ffff32a224 */ /* 0x000fc600078e005c */
[----:B--2---:R-:W-:Y:S01]  /*1410*/  @!P2 FSEL R36, R32, RZ, P3 ;  /* 0x000000ff2024a208 */ /* 0x004fe20001800000 */
[----:B-1----:R-:W-:Y:S08]  /*1420*/  @!P2 BRA `(.L_x_10591) ;  /* 0x000000040058a947 */ /* 0x002ff00003800000 */
        /* <DEDUP_REMOVED lines=12> */
.L_x_10593:
[----:B------:R-:W-:-:S07]  /*14f0*/  MOV R78, R106 ;  /* 0x0000006a004e7202 */ /* 0x000fce0000000f00 */
.L_x_10594:
[----:B------:R-:W-:Y:S05]  /*1500*/  BSYNC B2 ;  /* 0x0000000000027941 */ /* 0x000fea0003800000 */
.L_x_10592:
        /* <DEDUP_REMOVED lines=16> */
.L_x_10598:
[----:B------:R-:W-:Y:S05]  /*1610*/  BSYNC B3 ;  /* 0x0000000000037941 */ /* 0x000fea0003800000 */
.L_x_10597:
        /* <DEDUP_REMOVED lines=44> */
.L_x_10596:
[----:B------:R-:W-:Y:S05]  /*18e0*/  BSYNC B2 ;  /* 0x0000000000027941 */ /* 0x000fea0003800000 */
.L_x_10595:
        /* <DEDUP_REMOVED lines=8> */
[----:B------:R-:W-:-:S05]  /*1970*/  FSEL R36, R37, RZ, !P3 ;  /* 0x000000ff25247208 */ /* 0x000fca0005800000 */
[----:B------:R-:W-:-:S07]  /*1980*/  @P1 FADD.FTZ R36, R32, R36 ;  /* 0x0000002420241221 */ /* 0x000fce0000010000 */
.L_x_10591:
[----:B------:R-:W-:Y:S05]  /*1990*/  BSYNC B1 ;  /* 0x0000000000017941 */ /* 0x000fea0003800000 */
.L_x_10590:
[----:B------:R-:W-:Y:S01]  /*19a0*/  @!P2 ISETP.NE.U32.AND P3, PT, R76, RZ, PT ;  /* 0x000000ff4c00a20c */ /* 0x000fe20003f65070 */
[----:B------:R-:W-:Y:S01]  /*19b0*/  BSSY B1, `(.L_x_10599) ;  /* 0x000005c000017945 */ /* 0x000fe20003800000 */
[----:B------:R-:W-:Y:S02]  /*19c0*/  @!P2 IMAD.MOV.U32 R39, RZ, RZ, R50 ;  /* 0x000000ffff27a224 */ /* 0x000fe400078e0032 */
[----:B------:R-:W-:-:S04]  /*19d0*/  @!P2 ISETP.NE.AND.EX P3, PT, R77, RZ, PT, P3 ;  /* 0x000000ff4d00a20c */ /* 0x000fc80003f65330 */
[----:B------:R-:W-:Y:S01]  /*19e0*/  @!P2 FSEL R37, R33, RZ, P3 ;  /* 0x000000ff2125a208 */ /* 0x000fe20001800000 */
[----:B------:R-:W-:Y:S08]  /*19f0*/  @!P2 BRA `(.L_x_10600) ;  /* 0x00000004005ca947 */ /* 0x000ff00003800000 */
        /* <DEDUP_REMOVED lines=12> */
.L_x_10602:
[----:B------:R-:W-:-:S07]  /*1ac0*/  MOV R37, R106 ;  /* 0x0000006a00257202 */ /* 0x000fce0000000f00 */
.L_x_10603:
[----:B------:R-:W-:Y:S05]  /*1ad0*/  BSYNC B2 ;  /* 0x0000000000027941 */ /* 0x000fea0003800000 */
.L_x_10601:
        /* <DEDUP_REMOVED lines=16> */
.L_x_10607:
[----:B------:R-:W-:Y:S05]  /*1be0*/  BSYNC B3 ;  /* 0x0000000000037941 */ /* 0x000fea0003800000 */
.L_x_10606:
        /* <DEDUP_REMOVED lines=44> */
.L_x_10605:
[----:B------:R-:W-:Y:S05]  /*1eb0*/  BSYNC B2 ;  /* 0x0000000000027941 */ /* 0x000fea0003800000 */
.L_x_10604:
        /* <DEDUP_REMOVED lines=9> */
[----:B------:R-:W-:-:S05]  /*1f50*/  FSEL R37, R38, RZ, !P3 ;  /* 0x000000ff26257208 */ /* 0x000fca0005800000 */
[----:B------:R-:W-:-:S07]  /*1f60*/  @P1 FADD.FTZ R37, R33, R37 ;  /* 0x0000002521251221 */ /* 0x000fce0000010000 */
.L_x_10600:
[----:B------:R-:W-:Y:S05]  /*1f70*/  BSYNC B1 ;  /* 0x0000000000017941 */ /* 0x000fea0003800000 */
.L_x_10599:
        /* <DEDUP_REMOVED lines=18> */
.L_x_10611:
[----:B------:R-:W-:-:S07]  /*20a0*/  MOV R92, R106 ;  /* 0x0000006a005c7202 */ /* 0x000fce0000000f00 */
.L_x_10612:
[----:B------:R-:W-:Y:S05]  /*20b0*/  BSYNC B2 ;  /* 0x0000000000027941 */ /* 0x000fea0003800000 */
.L_x_10610:
        /* <DEDUP_REMOVED lines=16> */
.L_x_10616:
[----:B------:R-:W-:Y:S05]  /*21c0*/  BSYNC B3 ;  /* 0x0000000000037941 */ /* 0x000fea0003800000 */
.L_x_10615:
        /* <DEDUP_REMOVED lines=44> */
.L_x_10614:
[----:B------:R-:W-:Y:S05]  /*2490*/  BSYNC B2 ;  /* 0x0000000000027941 */ /* 0x000fea0003800000 */
.L_x_10613:
        /* <DEDUP_REMOVED lines=10> */
.L_x_10609:
[----:B------:R-:W-:Y:S05]  /*2540*/  BSYNC B1 ;  /* 0x0000000000017941 */ /* 0x000fea0003800000 */
.L_x_10608:
        /* <DEDUP_REMOVED lines=18> */
.L_x_10620:
[----:B------:R-:W-:-:S07]  /*2670*/  MOV R39, R106 ;  /* 0x0000006a00277202 */ /* 0x000fce0000000f00 */
.L_x_10621:
[----:B------:R-:W-:Y:S05]  /*2680*/  BSYNC B2 ;  /* 0x0000000000027941 */ /* 0x000fea0003800000 */
.L_x_10619:
        /* <DEDUP_REMOVED lines=16> */
.L_x_10625:
[----:B------:R-:W-:Y:S05]  /*2790*/  BSYNC B3 ;  /* 0x0000000000037941 */ /* 0x000fea0003800000 */
.L_x_10624:
        /* <DEDUP_REMOVED lines=44> */
.L_x_10623:
[----:B------:R-:W-:Y:S05]  /*2a60*/  BSYNC B2 ;  /* 0x0000000000027941 */ /* 0x000fea0003800000 */
.L_x_10622:
        /* <DEDUP_REMOVED lines=11> */
.L_x_10618:
[----:B------:R-:W-:Y:S05]  /*2b20*/  BSYNC B1 ;  /* 0x0000000000017941 */ /* 0x000fea0003800000 */
.L_x_10617:
[----:B------:R-:W-:Y:S01]  /*2b30*/  @!P2 ISETP.NE.U32.AND P3, PT, R76, RZ, PT ;  /* 0x000000ff4c00a20c */ /* 0x000fe20003f65070 */
[----:B------:R-:W-:Y:S01]  /*2b40*/  BSSY B1, `(.L_x_10626) ;  /* 0x000005b000017945 */ /* 0x000fe20003800000 */
[----:B------:R-:W-:Y:S02]  /*2b50*/  @!P2 IMAD.MOV.U32 R50, RZ, RZ, R49 ;  /* 0x000000ffff32a224 */ /* 0x000fe400078e0031 */
[----:B------:R-:W-:-:S04]  /*2b60*/  @!P2 ISETP.NE.AND.EX P3, PT, R77, RZ, PT, P3 ;  /* 0x000000ff4d00a20c */ /* 0x000fc80003f65330 */
[----:B-----5:R-:W-:Y:S01]  /*2b70*/  @!P2 FSEL R48, R44, RZ, P3 ;  /* 0x000000ff2c30a208 */ /* 0x020fe20001800000 */
        /* <DEDUP_REMOVED lines=13> */
.L_x_10629:
[----:B------:R-:W-:-:S07]  /*2c50*/  MOV R92, R106 ;  /* 0x0000006a005c7202 */ /* 0x000fce0000000f00 */
.L_x_10630:
[----:B------:R-:W-:Y:S05]  /*2c60*/  BSYNC B2 ;  /* 0x0000000000027941 */ /* 0x000fea0003800000 */
.L_x_10628:
        /* <DEDUP_REMOVED lines=16> */
.L_x_10634:
[----:B------:R-:W-:Y:S05]  /*2d70*/  BSYNC B3 ;  /* 0x0000000000037941 */ /* 0x000fea0003800000 */
.L_x_10633:
        /* <DEDUP_REMOVED lines=44> */
.L_x_10632:
[----:B------:R-:W-:Y:S05]  /*3040*/  BSYNC B2 ;  /* 0x0000000000027941 */ /* 0x000fea0003800000 */
.L_x_10631:
[----:B------:R-:W-:Y:S01]  /*3050*/  I2FP.F32.U32 R48, R92 ;  /* 0x0000005c00307245 */ /* 0x000fe20000201000 */
[----:B------:R-:W-:Y:S01]  /*3060*/  IMAD.MOV.U32 R51, RZ, RZ, 0x2f800000 ;  /* 0x2f800000ff337424 */ /* 0x000fe200078e00ff */
        /* <DEDUP_REMOVED lines=8> */
.L_x_10627:
[----:B------:R-:W-:Y:S05]  /*30f0*/  BSYNC B1 ;  /* 0x0000000000017941 */ /* 0x000fea0003800000 */
.L_x_10626:
        /* <DEDUP_REMOVED lines=18> */
.L_x_10638:
[----:B------:R-:W-:-:S07]  /*3220*/  MOV R49, R106 ;  /* 0x0000006a00317202 */ /* 0x000fce0000000f00 */
.L_x_10639:
[----:B------:R-:W-:Y:S05]  /*3230*/  BSYNC B2 ;  /* 0x0000000000027941 */ /* 0x000fea0003800000 */
.L_x_10637:
        /* <DEDUP_REMOVED lines=16> */
.L_x_10643:
[----:B------:R-:W-:Y:S05]  /*3340*/  BSYNC B3 ;  /* 0x0000000000037941 */ /* 0x000fea0003800000 */
.L_x_10642:
        /* <DEDUP_REMOVED lines=44> */
.L_x_10641:
[----:B------:R-:W-:Y:S05]  /*3610*/  BSYNC B2 ;  /* 0x0000000000027941 */ /* 0x000fea0003800000 */
.L_x_10640:
[----:B------:R-:W-:Y:S01]  /*3620*/  PRMT R50, R42, 0x7632, R50 ;  /* 0x000076322a327816 */ /* 0x000fe20000000032 */
        /* <DEDUP_REMOVED lines=10> */
.L_x_10636:
[----:B------:R-:W-:Y:S05]  /*36d0*/  BSYNC B1 ;  /* 0x0000000000017941 */ /* 0x000fea0003800000 */
.L_x_10635:
        /* <DEDUP_REMOVED lines=18> */
.L_x_10647:
[----:B------:R-:W-:-:S07]  /*3800*/  MOV R92, R106 ;  /* 0x0000006a005c7202 */ /* 0x000fce0000000f00 */
.L_x_10648:
[----:B------:R-:W-:Y:S05]  /*3810*/  BSYNC B2 ;  /* 0x0000000000027941 */ /* 0x000fea0003800000 */
.L_x_10646:
        /* <DEDUP_REMOVED lines=16> */
.L_x_10652:
[----:B------:R-:W-:Y:S05]  /*3920*/  BSYNC B3 ;  /* 0x0000000000037941 */ /* 0x000fea0003800000 */
.L_x_10651:
        /* <DEDUP_REMOVED lines=44> */
.L_x_10650:
[----:B------:R-:W-:Y:S05]  /*3bf0*/  BSYNC B2 ;  /* 0x0000000000027941 */ /* 0x000fea0003800000 */
.L_x_10649:
        /* <DEDUP_REMOVED lines=10> */
.L_x_10645:
[----:B------:R-:W-:Y:S05]  /*3ca0*/  BSYNC B1 ;  /* 0x0000000000017941 */ /* 0x000fea0003800000 */
.L_x_10644:
        /* <DEDUP_REMOVED lines=18> */
.L_x_10656:
[----:B------:R-:W-:-:S07]  /*3dd0*/  MOV R51, R106 ;  /* 0x0000006a00337202 */ /* 0x000fce0000000f00 */
.L_x_10657:
[----:B------:R-:W-:Y:S05]  /*3de0*/  BSYNC B2 ;  /* 0x0000000000027941 */ /* 0x000fea0003800000 */
.L_x_10655:
        /* <DEDUP_REMOVED lines=16> */
.L_x_10661:
[----:B------:R-:W-:Y:S05]  /*3ef0*/  BSYNC B3 ;  /* 0x0000000000037941 */ /* 0x000fea0003800000 */
.L_x_10660:
        /* <DEDUP_REMOVED lines=44> */
.L_x_10659:
[----:B------:R-:W-:Y:S05]  /*41c0*/  BSYNC B2 ;  /* 0x0000000000027941 */ /* 0x000fea0003800000 */
.L_x_10658:
        /* <DEDUP_REMOVED lines=11> */
.L_x_10654:
[----:B------:R-:W-:Y:S05]  /*4280*/  BSYNC B1 ;  /* 0x0000000000017941 */ /* 0x000fea0003800000 */
.L_x_10653:
[----:B------:R-:W0:Y:S01]  /*4290*/  LDC.64 R76, c[0x0][0x238] ;  /* 0x00008e00ff4c7b82 */ /* 0x000e220000000a00 */
[----:B------:R-:W-:Y:S01]  /*42a0*/  BSSY B1, `(.L_x_10662) ;  /* 0x0000019000017945 */ /* 0x000fe20003800000 */
[----:B0-----:R-:W-:-:S05]  /*42b0*/  IMAD.WIDE.U32 R76, R148, 0x20, R76 ;  /* 0x00000020944c7825 */ /* 0x001fca00078e004c */
[----:B------:R0:W-:Y:S04]  /*42c0*/  STG.E.128 desc[UR6][R76.64], R36 ;  /* 0x000000244c007986 */ /* 0x0001e8000c101d06 */
[----:B------:R0:W-:Y:S01]  /*42d0*/  STG.E.128 desc[UR6][R76.64+0x10], R48 ;  /* 0x000010304c007986 */ /* 0x0001e2000c101d06 */
[----:B------:R-:W-:Y:S05]  /*42e0*/  @!P0 BRA `(.L_x_10663) ;  /* 0x0000000000508947 */ /* 0x000fea0003800000 */
[----:B------:R-:W-:Y:S01]  /*42f0*/  IMAD.U32 R79, R136, 0x10000, RZ ;  /* 0x00010000884f7824 */ /* 0x000fe200078e00ff */
[----:B0-----:R-:W0:Y:S01]  /*4300*/  LDC.64 R76, c[0x0][0x240] ;  /* 0x00009000ff4c7b82 */ /* 0x001e220000000a00 */
        /* <DEDUP_REMOVED lines=18> */
.L_x_10663:
[----:B------:R-:W-:Y:S05]  /*4430*/  BSYNC B1 ;  /* 0x0000000000017941 */ /* 0x000fea0003800000 */
.L_x_10662:
[----:B------:R-:W-:Y:S01]  /*4440*/  VIADD R148, R148, 0x80 ;  /* 0x0000008094947836 */ /* 0x000fe20000000000 */
[----:B------:R-:W-:-:S07]  /*4450*/  IADD3 R147, R147, 0x80, RZ ;  /* 0x0000008093937810 */ /* 0x000fce0007ffe0ff */
.L_x_10589:
[----:B------:R-:W-:Y:S05]  /*4460*/  BSYNC B0 ;  /* 0x0000000000007941 */ /* 0x000fea0003800000 */
.L_x_10588:
[----:B------:R-:W-:Y:S01]  /*4470*/  ISETP.NE.AND P1, PT, R84, RZ, PT ;  /* 0x000000ff5400720c */ /* 0x000fe20003f25270 */
[----:B------:R-:W-:-:S12]  /*4480*/  BSSY B0, `(.L_x_10664) ;  /* 0x0000316000007945 */ /* 0x000fd80003800000 */
[----:B------:R-:W-:Y:S05]  /*4490*/  @!P1 BRA `(.L_x_10665) ;  /* 0x0000003000509947 */ /* 0x000fea0003800000 */
[----:B01----:R-:W0:Y:S08]  /*44a0*/  LDC.64 R76, c[0x0][0x230] ;  /* 0x00008c00ff4c7b82 */ /* 0x003e300000000a00 */
        /* <DEDUP_REMOVED lines=28> */
.L_x_10669:
[----:B------:R-:W-:-:S07]  /*4670*/  MOV R78, R106 ;  /* 0x0000006a004e7202 */ /* 0x000fce0000000f00 */
.L_x_10670:
[----:B------:R-:W-:Y:S05]  /*4680*/  BSYNC B2 ;  /* 0x0000000000027941 */ /* 0x000fea0003800000 */
.L_x_10668:
        /* <DEDUP_REMOVED lines=16> */
.L_x_10674:
[----:B------:R-:W-:Y:S05]  /*4790*/  BSYNC B3 ;  /* 0x0000000000037941 */ /* 0x000fea0003800000 */
.L_x_10673:
        /* <DEDUP_REMOVED lines=44> */
.L_x_10672:
[----:B------:R-:W-:Y:S05]  /*4a60*/  BSYNC B2 ;  /* 0x0000000000027941 */ /* 0x000fea0003800000 */
.L_x_10671:
        /* <DEDUP_REMOVED lines=10> */
.L_x_10667:
[----:B------:R-:W-:Y:S05]  /*4b10*/  BSYNC B1 ;  /* 0x0000000000017941 */ /* 0x000fea0003800000 */
.L_x_10666:
        /* <DEDUP_REMOVED lines=18> */
.L_x_10678:
[----:B------:R-:W-:-:S07]  /*4c40*/  MOV R53, R106 ;  /* 0x0000006a00357202 */ /* 0x000fce0000000f00 */
.L_x_10679:
[----:B------:R-:W-:Y:S05]  /*4c50*/  BSYNC B2 ;  /* 0x0000000000027941 */ /* 0x000fea0003800000 */
.L_x_10677:
        /* <DEDUP_REMOVED lines=16> */
.L_x_10683:
[----:B------:R-:W-:Y:S05]  /*4d60*/  BSYNC B3 ;  /* 0x0000000000037941 */ /* 0x000fea0003800000 */
.L_x_10682:
        /* <DEDUP_REMOVED lines=44> */
.L_x_10681:
[----:B------:R-:W-:Y:S05]  /*5030*/  BSYNC B2 ;  /* 0x0000000000027941 */ /* 0x000fea0003800000 */
.L_x_10680:
        /* <DEDUP_REMOVED lines=11> */
.L_x_10676:
[----:B------:R-:W-:Y:S05]  /*50f0*/  BSYNC B1 ;  /* 0x0000000000017941 */ /* 0x000fea0003800000 */
.L_x_10675:
        /* <DEDUP_REMOVED lines=18> */
.L_x_10687:
[----:B------:R-:W-:-:S07]  /*5220*/  MOV R92, R106 ;  /* 0x0000006a005c7202 */ /* 0x000fce0000000f00 */
.L_x_10688:
[----:B------:R-:W-:Y:S05]  /*5230*/  BSYNC B2 ;  /* 0x0000000000027941 */ /* 0x000fea0003800000 */
.L_x_10686:
        /* <DEDUP_REMOVED lines=16> */
.L_x_10692:
[----:B------:R-:W-:Y:S05]  /*5340*/  BSYNC B3 ;  /* 0x0000000000037941 */ /* 0x000fea0003800000 */
.L_x_10691:
        /* <DEDUP_REMOVED lines=44> */
.L_x_10690:
[----:B------:R-:W-:Y:S05]  /*5610*/  BSYNC B2 ;  /* 0x0000000000027941 */ /* 0x000fea0003800000 */
.L_x_10689:
        /* <DEDUP_REMOVED lines=10> */
.L_x_10685:
[----:B------:R-:W-:Y:S05]  /*56c0*/  BSYNC B1 ;  /* 0x0000000000017941 */ /* 0x000fea0003800000 */
.L_x_10684:
        /* <DEDUP_REMOVED lines=18> */
.L_x_10696:
[----:B------:R-:W-:-:S07]  /*57f0*/  MOV R55, R106 ;  /* 0x0000006a00377202 */ /* 0x000fce0000000f00 */
.L_x_10697:
[----:B------:R-:W-:Y:S05]  /*5800*/  BSYNC B2 ;  /* 0x0000000000027941 */ /* 0x000fea0003800000 */
.L_x_10695:
        /* <DEDUP_REMOVED lines=16> */
.L_x_10701:
[----:B------:R-:W-:Y:S05]  /*5910*/  BSYNC B3 ;  /* 0x0000000000037941 */ /* 0x000fea0003800000 */
.L_x_10700:
        /* <DEDUP_REMOVED lines=44> */
.L_x_10699:
[----:B------:R-:W-:Y:S05]  /*5be0*/  BSYNC B2 ;  /* 0x0000000000027941 */ /* 0x000fea0003800000 */
.L_x_10698:
        /* <DEDUP_REMOVED lines=11> */
.L_x_10694:
[----:B------:R-:W-:Y:S05]  /*5ca0*/  BSYNC B1 ;  /* 0x0000000000017941 */ /* 0x000fea0003800000 */
.L_x_10693:
        /* <DEDUP_REMOVED lines=18> */
.L_x_10705:
[----:B------:R-:W-:-:S07]  /*5dd0*/  MOV R92, R106 ;  /* 0x0000006a005c7202 */ /* 0x000fce0000000f00 */
.L_x_10706:
[----:B------:R-:W-:Y:S05]  /*5de0*/  BSYNC B2 ;  /* 0x0000000000027941 */ /* 0x000fea0003800000 */
.L_x_10704:
        /* <DEDUP_REMOVED lines=16> */
.L_x_10710:
[----:B------:R-:W-:Y:S05]  /*5ef0*/  BSYNC B3 ;  /* 0x0000000000037941 */ /* 0x000fea0003800000 */
.L_x_10709:
        /* <DEDUP_REMOVED lines=44> */
.L_x_10708:
[----:B------:R-:W-:Y:S05]  /*61c0*/  BSYNC B2 ;  /* 0x0000000000027941 */ /* 0x000fea0003800000 */
.L_x_10707:
        /* <DEDUP_REMOVED lines=10> */
.L_x_10703:
[----:B------:R-:W-:Y:S05]  /*6270*/  BSYNC B1 ;  /* 0x0000000000017941 */ /* 0x000fea0003800000 */
.L_x_10702:
        /* <DEDUP_REMOVED lines=18> */
.L_x_10714:
[----:B------:R-:W-:-:S07]  /*63a0*/  MOV R57, R106 ;  /* 0x0000006a00397202 */ /* 0x000fce0000000f00 */
.L_x_10715:
[----:B------:R-:W-:Y:S05]  /*63b0*/  BSYNC B2 ;  /* 0x0000000000027941 */ /* 0x000fea0003800000 */
.L_x_10713:
        /* <DEDUP_REMOVED lines=16> */
.L_x_10719:
[----:B------:R-:W-:Y:S05]  /*64c0*/  BSYNC B3 ;  /* 0x0000000000037941 */ /* 0x000fea0003800000 */
.L_x_10718:
        /* <DEDUP_REMOVED lines=44> */
.L_x_10717:
[----:B------:R-:W-:Y:S05]  /*6790*/  BSYNC B2 ;  /* 0x0000000000027941 */ /* 0x000fea0003800000 */
.L_x_10716:
        /* <DEDUP_REMOVED lines=11> */
.L_x_10712:
[----:B------:R-:W-:Y:S05]  /*6850*/  BSYNC B1 ;  /* 0x0000000000017941 */ /* 0x000fea0003800000 */
.L_x_10711:
        /* <DEDUP_REMOVED lines=18> */
.L_x_10723:
[----:B------:R-:W-:-:S07]  /*6980*/  MOV R92, R106 ;  /* 0x0000006a005c7202 */ /* 0x000fce0000000f00 */
.L_x_10724:
[----:B------:R-:W-:Y:S05]  /*6990*/  BSYNC B2 ;  /* 0x0000000000027941 */ /* 0x000fea0003800000 */
.L_x_10722:
        /* <DEDUP_REMOVED lines=16> */
.L_x_10728:
[----:B------:R-:W-:Y:S05]  /*6aa0*/  BSYNC B3 ;  /* 0x0000000000037941 */ /* 0x000fea0003800000 */
.L_x_10727:
        /* <DEDUP_REMOVED lines=44> */
.L_x_10726:
[----:B------:R-:W-:Y:S05]  /*6d70*/  BSYNC B2 ;  /* 0x0000000000027941 */ /* 0x000fea0003800000 */
.L_x_10725:
        /* <DEDUP_REMOVED lines=10> */
.L_x_10721:
[----:B------:R-:W-:Y:S05]  /*6e20*/  BSYNC B1 ;  /* 0x0000000000017941 */ /* 0x000fea0003800000 */
.L_x_10720:
        /* <DEDUP_REMOVED lines=18> */
.L_x_10732:
[----:B------:R-:W-:-:S07]  /*6f50*/  MOV R59, R106 ;  /* 0x0000006a003b7202 */ /* 0x000fce0000000f00 */
.L_x_10733:
[----:B------:R-:W-:Y:S05]  /*6f60*/  BSYNC B2 ;  /* 0x0000000000027941 */ /* 0x000fea0003800000 */
.L_x_10731:
        /* <DEDUP_REMOVED lines=16> */
.L_x_10737:
[----:B------:R-:W-:Y:S05]  /*7070*/  BSYNC B3 ;  /* 0x0000000000037941 */ /* 0x000fea0003800000 */
.L_x_10736:
        /* <DEDUP_REMOVED lines=44> */
.L_x_10735:
[----:B------:R-:W-:Y:S05]  /*7340*/  BSYNC B2 ;  /* 0x0000000000027941 */ /* 0x000fea0003800000 */
.L_x_10734:
        /* <DEDUP_REMOVED lines=11> */
.L_x_10730:
[----:B------:R-:W-:Y:S05]  /*7400*/  BSYNC B1 ;  /* 0x0000000000017941 */ /* 0x000fea0003800000 */
.L_x_10729:
        /* <DEDUP_REMOVED lines=26> */
.L_x_10739:
[----:B------:R-:W-:Y:S05]  /*75b0*/  BSYNC B1 ;  /* 0x0000000000017941 */ /* 0x000fea0003800000 */
.L_x_10738:
[----:B------:R-:W-:Y:S01]  /*75c0*/  VIADD R148, R148, 0x80 ;  /* 0x0000008094947836 */ /* 0x000fe20000000000 */
[----:B------:R-:W-:-:S07]  /*75d0*/  IADD3 R147, R147, 0x80, RZ ;  /* 0x0000008093937810 */ /* 0x000fce0007ffe0ff */
.L_x_10665:
[----:B------:R-:W-:Y:S05]  /*75e0*/  BSYNC B0 ;  /* 0x0000000000007941 */ /* 0x000fea0003800000 */
.L_x_10664:
        /* <DEDUP_REMOVED lines=32> */
.L_x_10745:
[----:B------:R-:W-:-:S07]  /*77f0*/  MOV R78, R106 ;  /* 0x0000006a004e7202 */ /* 0x000fce0000000f00 */
.L_x_10746:
[----:B------:R-:W-:Y:S05]  /*7800*/  BSYNC B2 ;  /* 0x0000000000027941 */ /* 0x000fea0003800000 */
.L_x_10744:
        /* <DEDUP_REMOVED lines=16> */
.L_x_10750:
[----:B------:R-:W-:Y:S05]  /*7910*/  BSYNC B3 ;  /* 0x0000000000037941 */ /* 0x000fea0003800000 */
.L_x_10749:
        /* <DEDUP_REMOVED lines=44> */
.L_x_10748:
[----:B------:R-:W-:Y:S05]  /*7be0*/  BSYNC B2 ;  /* 0x0000000000027941 */ /* 0x000fea0003800000 */
.L_x_10747:
        /* <DEDUP_REMOVED lines=10> */
.L_x_10743:
[----:B------:R-:W-:Y:S05]  /*7c90*/  BSYNC B1 ;  /* 0x0000000000017941 */ /* 0x000fea0003800000 */
.L_x_10742:
        /* <DEDUP_REMOVED lines=18> */
.L_x_10754:
[----:B------:R-:W-:-:S07]  /*7dc0*/  MOV R61, R106 ;  /* 0x0000006a003d7202 */ /* 0x000fce0000000f00 */
.L_x_10755:
[----:B------:R-:W-:Y:S05]  /*7dd0*/  BSYNC B2 ;  /* 0x0000000000027941 */ /* 0x000fea0003800000 */
.L_x_10753:
        /* <DEDUP_REMOVED lines=16> */
.L_x_10759:
[----:B------:R-:W-:Y:S05]  /*7ee0*/  BSYNC B3 ;  /* 0x0000000000037941 */ /* 0x000fea0003800000 */
.L_x_10758:
        /* <DEDUP_REMOVED lines=44> */
.L_x_10757:
[----:B------:R-:W-:Y:S05]  /*81b0*/  BSYNC B2 ;  /* 0x0000000000027941 */ /* 0x000fea0003800000 */
.L_x_10756:
        /* <DEDUP_REMOVED lines=11> */
.L_x_10752:
[----:B------:R-:W-:Y:S05]  /*8270*/  BSYNC B1 ;  /* 0x0000000000017941 */ /* 0x000fea0003800000 */
.L_x_10751:
        /* <DEDUP_REMOVED lines=18> */
.L_x_10763:
[----:B------:R-:W-:-:S07]  /*83a0*/  MOV R92, R106 ;  /* 0x0000006a005c7202 */ /* 0x000fce0000000f00 */
.L_x_10764:
[----:B------:R-:W-:Y:S05]  /*83b0*/  BSYNC B2 ;  /* 0x0000000000027941 */ /* 0x000fea0003800000 */
.L_x_10762:
        /* <DEDUP_REMOVED lines=16> */
.L_x_10768:
[----:B------:R-:W-:Y:S05]  /*84c0*/  BSYNC B3 ;  /* 0x0000000000037941 */ /* 0x000fea0003800000 */
.L_x_10767:
        /* <DEDUP_REMOVED lines=44> */
.L_x_10766:
[----:B------:R-:W-:Y:S05]  /*8790*/  BSYNC B2 ;  /* 0x0000000000027941 */ /* 0x000fea0003800000 */
.L_x_10765:
        /* <DEDUP_REMOVED lines=10> */
.L_x_10761:
[----:B------:R-:W-:Y:S05]  /*8840*/  BSYNC B1 ;  /* 0x0000000000017941 */ /* 0x000fea0003800000 */
.L_x_10760:
        /* <DEDUP_REMOVED lines=18> */
.L_x_10772:
[----:B------:R-:W-:-:S07]  /*8970*/  MOV R63, R106 ;  /* 0x0000006a003f7202 */ /* 0x000fce0000000f00 */
.L_x_10773:
[----:B------:R-:W-:Y:S05]  /*8980*/  BSYNC B2 ;  /* 0x0000000000027941 */ /* 0x000fea0003800000 */
.L_x_10771:
        /* <DEDUP_REMOVED lines=16> */
.L_x_10777:
[----:B------:R-:W-:Y:S05]  /*8a90*/  BSYNC B3 ;  /* 0x0000000000037941 */ /* 0x000fea0003800000 */
.L_x_10776:
        /* <DEDUP_REMOVED lines=44> */
.L_x_10775:
[----:B------:R-:W-:Y:S05]  /*8d60*/  BSYNC B2 ;  /* 0x0000000000027941 */ /* 0x000fea0003800000 */
.L_x_10774:
        /* <DEDUP_REMOVED lines=9> */
[----:B------:R-:W-:-:S03]  /*8e00*/  SEL R133, RZ, 0x1, P3 ;  /* 0x00000001ff857807 */ /* 0x000fc60001800000 */
[----:B------:R-:W-:-:S07]  /*8e10*/  @P1 FADD.FTZ R63, R35, R63 ;  /* 0x0000003f233f1221 */ /* 0x000fce0000010000 */
.L_x_10770:
[----:B------:R-:W-:Y:S05]  /*8e20*/  BSYNC B1 ;  /* 0x0000000000017941 */ /* 0x000fea0003800000 */
.L_x_10769:
[----:B------:R-:W-:Y:S01]  /*8e30*/  @!P2 ISETP.NE.U32.AND P3, PT, R76, RZ, PT ;  /* 0x000000ff4c00a20c */ /* 0x000fe20003f65070 */
[----:B------:R-:W-:Y:S01]  /*8e40*/  BSSY B1, `(.L_x_10778) ;  /* 0x000005b000017945 */ /* 0x000fe20003800000 */
[----:B------:R-:W-:Y:S02]  /*8e50*/  @!P2 MOV R66, R65 ;  /* 0x000000410042a202 */ /* 0x000fe40000000f00 */
        /* <DEDUP_REMOVED lines=15> */
.L_x_10781:
[----:B------:R-:W-:-:S07]  /*8f50*/  IMAD.MOV.U32 R92, RZ, RZ, R106 ;  /* 0x000000ffff5c7224 */ /* 0x000fce00078e006a */
.L_x_10782:
[----:B------:R-:W-:Y:S05]  /*8f60*/  BSYNC B2 ;  /* 0x0000000000027941 */ /* 0x000fea0003800000 */
.L_x_10780:
        /* <DEDUP_REMOVED lines=16> */
.L_x_10786:
[----:B------:R-:W-:Y:S05]  /*9070*/  BSYNC B3 ;  /* 0x0000000000037941 */ /* 0x000fea0003800000 */
.L_x_10785:
        /* <DEDUP_REMOVED lines=44> */
.L_x_10784:
[----:B------:R-:W-:Y:S05]  /*9340*/  BSYNC B2 ;  /* 0x0000000000027941 */ /* 0x000fea0003800000 */
.L_x_10783:
[----:B------:R-:W-:Y:S01]  /*9350*/  HFMA2.MMA R65, -RZ, RZ, 0.1171875, 0 ;  /* 0x2f800000ff417435 */ /* 0x000fe200000001ff */
[----:B------:R-:W-:Y:S01]  /*9360*/  I2FP.F32.U32 R64, R92 ;  /* 0x0000005c00407245 */ /* 0x000fe20000201000 */
[----:B------:R-:W-:-:S04]  /*9370*/  IMAD.U32 R67, R42, 0x10000, RZ ;  /* 0x000100002a437824 */ /* 0x000fc800078e00ff */
[----:B------:R-:W-:-:S04]  /*9380*/  FMUL.FTZ R67, R67, UR11 ;  /* 0x0000000b43437c20 */ /* 0x000fc80008410000 */
[----:B------:R-:W-:Y:S01]  /*9390*/  FFMA.FTZ R64, R64, R65, 1.1641532182693481445e-10 ;  /* 0x2f00000040407423 */ /* 0x000fe20000010041 */
[----:B------:R-:W-:-:S04]  /*93a0*/  FMUL.FTZ R67, R67, UR10 ;  /* 0x0000000a43437c20 */ /* 0x000fc80008410000 */
[----:B------:R-:W-:-:S04]  /*93b0*/  FSETP.GTU.FTZ.AND P3, PT, R64, UR9, PT ;  /* 0x0000000940007c0b */ /* 0x000fc8000bf7c000 */
[----:B------:R-:W-:Y:S02]  /*93c0*/  FSEL R64, R67, RZ, !P3 ;  /* 0x000000ff43407208 */ /* 0x000fe40005800000 */
[----:B------:R-:W-:-:S03]  /*93d0*/  SEL R134, RZ, 0x1, P3 ;  /* 0x00000001ff867807 */ /* 0x000fc60001800000 */
[----:B------:R-:W-:-:S07]  /*93e0*/  @P1 FADD.FTZ R64, R44, R64 ;  /* 0x000000402c401221 */ /* 0x000fce0000010000 */
.L_x_10779:
[----:B------:R-:W-:Y:S05]  /*93f0*/  BSYNC B1 ;  /* 0x0000000000017941 */ /* 0x000fea0003800000 */
.L_x_10778:
[----:B------:R-:W-:Y:S01]  /*9400*/  @!P2 ISETP.NE.U32.AND P3, PT, R76, RZ, PT ;  /* 0x000000ff4c00a20c */ /* 0x000fe20003f65070 */
[----:B------:R-:W-:Y:S01]  /*9410*/  BSSY B1, `(.L_x_10787) ;  /* 0x000005c000017945 */ /* 0x000fe20003800000 */
[----:B------:R-:W-:Y:S02]  /*9420*/  @!P2 MOV R67, R66 ;  /* 0x000000420043a202 */ /* 0x000fe40000000f00 */
        /* <DEDUP_REMOVED lines=15> */
.L_x_10790:
[----:B------:R-:W-:-:S07]  /*9520*/  IMAD.MOV.U32 R65, RZ, RZ, R106 ;  /* 0x000000ffff417224 */ /* 0x000fce00078e006a */
.L_x_10791:
[----:B------:R-:W-:Y:S05]  /*9530*/  BSYNC B2 ;  /* 0x0000000000027941 */ /* 0x000fea0003800000 */
.L_x_10789:
        /* <DEDUP_REMOVED lines=16> */
.L_x_10795:
[----:B------:R-:W-:Y:S05]  /*9640*/  BSYNC B3 ;  /* 0x0000000000037941 */ /* 0x000fea0003800000 */
.L_x_10794:
        /* <DEDUP_REMOVED lines=44> */
.L_x_10793:
[----:B------:R-:W-:Y:S05]  /*9910*/  BSYNC B2 ;  /* 0x0000000000027941 */ /* 0x000fea0003800000 */
.L_x_10792:
[----:B------:R-:W-:Y:S01]  /*9920*/  HFMA2.MMA R78, -RZ, RZ, 0.1171875, 0 ;  /* 0x2f800000ff4e7435 */ /* 0x000fe200000001ff */
[----:B------:R-:W-:Y:S02]  /*9930*/  PRMT R66, R42, 0x7632, R66 ;  /* 0x000076322a427816 */ /* 0x000fe40000000042 */
        /* <DEDUP_REMOVED lines=9> */
.L_x_10788:
[----:B------:R-:W-:Y:S05]  /*99d0*/  BSYNC B1 ;  /* 0x0000000000017941 */ /* 0x000fea0003800000 */
.L_x_10787:
        /* <DEDUP_REMOVED lines=18> */
.L_x_10799:
[----:B------:R-:W-:-:S07]  /*9b00*/  IMAD.MOV.U32 R92, RZ, RZ, R106 ;  /* 0x000000ffff5c7224 */ /* 0x000fce00078e006a */
.L_x_10800:
[----:B------:R-:W-:Y:S05]  /*9b10*/  BSYNC B2 ;  /* 0x0000000000027941 */ /* 0x000fea0003800000 */
.L_x_10798:
        /* <DEDUP_REMOVED lines=16> */
.L_x_10804:
[----:B------:R-:W-:Y:S05]  /*9c20*/  BSYNC B3 ;  /* 0x0000000000037941 */ /* 0x000fea0003800000 */
.L_x_10803:
        /* <DEDUP_REMOVED lines=44> */
.L_x_10802:
[----:B------:R-:W-:Y:S05]  /*9ef0*/  BSYNC B2 ;  /* 0x0000000000027941 */ /* 0x000fea0003800000 */
.L_x_10801:
        /* <DEDUP_REMOVED lines=10> */
.L_x_10797:
[----:B------:R-:W-:Y:S05]  /*9fa0*/  BSYNC B1 ;  /* 0x0000000000017941 */ /* 0x000fea0003800000 */
.L_x_10796:
        /* <DEDUP_REMOVED lines=18> */
.L_x_10808:
[----:B------:R-:W-:-:S07]  /*a0d0*/  IMAD.MOV.U32 R67, RZ, RZ, R106 ;  /* 0x000000ffff437224 */ /* 0x000fce00078e006a */
.L_x_10809:
[----:B------:R-:W-:Y:S05]  /*a0e0*/  BSYNC B2 ;  /* 0x0000000000027941 */ /* 0x000fea0003800000 */
.L_x_10807:
        /* <DEDUP_REMOVED lines=16> */
.L_x_10813:
[----:B------:R-:W-:Y:S05]  /*a1f0*/  BSYNC B3 ;  /* 0x0000000000037941 */ /* 0x000fea0003800000 */
.L_x_10812:
        /* <DEDUP_REMOVED lines=44> */
.L_x_10811:
[----:B------:R-:W-:Y:S05]  /*a4c0*/  BSYNC B2 ;  /* 0x0000000000027941 */ /* 0x000fea0003800000 */
.L_x_10810:
        /* <DEDUP_REMOVED lines=11> */
.L_x_10806:
[----:B------:R-:W-:Y:S05]  /*a580*/  BSYNC B1 ;  /* 0x0000000000017941 */ /* 0x000fea0003800000 */
.L_x_10805:
[----:B------:R-:W0:Y:S01]  /*a590*/  LDC.64 R76, c[0x0][0x238] ;  /* 0x00008e00ff4c7b82 */ /* 0x000e220000000a00 */
[----:B------:R-:W-:Y:S01]  /*a5a0*/  BSSY B1, `(.L_x_10814) ;  /* 0x0000019000017945 */ /* 0x000fe20003800000 */
[----:B0-----:R-:W-:-:S05]  /*a5b0*/  IMAD.WIDE.U32 R76, R148, 0x20, R76 ;  /* 0x00000020944c7825 */ /* 0x001fca00078e004c */
[----:B------:R0:W-:Y:S04]  /*a5c0*/  STG.E.128 desc[UR6][R76.64], R60 ;  /* 0x0000003c4c007986 */ /* 0x0001e8000c101d06 */
[----:B------:R0:W-:Y:S01]  /*a5d0*/  STG.E.128 desc[UR6][R76.64+0x10], R64 ;  /* 0x000010404c007986 */ /* 0x0001e2000c101d06 */
[----:B------:R-:W-:Y:S05]  /*a5e0*/  @!P0 BRA `(.L_x_10815) ;  /* 0x0000000000508947 */ /* 0x000fea0003800000 */
[----:B------:R-:W-:Y:S01]  /*a5f0*/  SHF.L.U32 R79, R136, 0x10, RZ ;  /* 0x00000010884f7819 */ /* 0x000fe200000006ff */
[----:B0-----:R-:W0:Y:S01]  /*a600*/  LDC.64 R76, c[0x0][0x240] ;  /* 0x00009000ff4c7b82 */ /* 0x001e220000000a00 */
        /* <DEDUP_REMOVED lines=18> */
.L_x_10815:
[----:B------:R-:W-:Y:S05]  /*a730*/  BSYNC B1 ;  /* 0x0000000000017941 */ /* 0x000fea0003800000 */
.L_x_10814:
[----:B------:R-:W-:Y:S01]  /*a740*/  VIADD R148, R148, 0x80 ;  /* 0x0000008094947836 */ /* 0x000fe20000000000 */
[----:B------:R-:W-:-:S07]  /*a750*/  IADD3 R147, R147, 0x80, RZ ;  /* 0x0000008093937810 */ /* 0x000fce0007ffe0ff */
.L_x_10741:
[----:B------:R-:W-:Y:S05]  /*a760*/  BSYNC B0 ;  /* 0x0000000000007941 */ /* 0x000fea0003800000 */
.L_x_10740:
[----:B------:R-:W-:Y:S04]  /*a770*/  BSSY B0, `(.L_x_10816) ;  /* 0x0000312000007945 */ /* 0x000fe80003800000 */
        /* <DEDUP_REMOVED lines=30> */
.L_x_10821:
[----:B------:R-:W-:-:S07]  /*a960*/  MOV R78, R106 ;  /* 0x0000006a004e7202 */ /* 0x000fce0000000f00 */
.L_x_10822:
[----:B------:R-:W-:Y:S05]  /*a970*/  BSYNC B2 ;  /* 0x0000000000027941 */ /* 0x000fea0003800000 */
.L_x_10820:
        /* <DEDUP_REMOVED lines=16> */
.L_x_10826:
[----:B------:R-:W-:Y:S05]  /*aa80*/  BSYNC B3 ;  /* 0x0000000000037941 */ /* 0x000fea0003800000 */
.L_x_10825:
        /* <DEDUP_REMOVED lines=44> */
.L_x_10824:
[----:B------:R-:W-:Y:S05]  /*ad50*/  BSYNC B2 ;  /* 0x0000000000027941 */ /* 0x000fea0003800000 */
.L_x_10823:
        /* <DEDUP_REMOVED lines=10> */
.L_x_10819:
[----:B------:R-:W-:Y:S05]  /*ae00*/  BSYNC B1 ;  /* 0x0000000000017941 */ /* 0x000fea0003800000 */
.L_x_10818:
        /* <DEDUP_REMOVED lines=18> */
.L_x_10830:
[----:B------:R-:W-:-:S07]  /*af30*/  MOV R69, R106 ;  /* 0x0000006a00457202 */ /* 0x000fce0000000f00 */
.L_x_10831:
[----:B------:R-:W-:Y:S05]  /*af40*/  BSYNC B2 ;  /* 0x0000000000027941 */ /* 0x000fea0003800000 */
.L_x_10829:
        /* <DEDUP_REMOVED lines=16> */
.L_x_10835:
[----:B------:R-:W-:Y:S05]  /*b050*/  BSYNC B3 ;  /* 0x0000000000037941 */ /* 0x000fea0003800000 */
.L_x_10834:
        /* <DEDUP_REMOVED lines=44> */
.L_x_10833:
[----:B------:R-:W-:Y:S05]  /*b320*/  BSYNC B2 ;  /* 0x0000000000027941 */ /* 0x000fea0003800000 */
.L_x_10832:
        /* <DEDUP_REMOVED lines=11> */
.L_x_10828:
[----:B------:R-:W-:Y:S05]  /*b3e0*/  BSYNC B1 ;  /* 0x0000000000017941 */ /* 0x000fea0003800000 */
.L_x_10827:
        /* <DEDUP_REMOVED lines=18> */
.L_x_10839:
[----:B------:R-:W-:-:S07]  /*b510*/  MOV R92, R106 ;  /* 0x0000006a005c7202 */ /* 0x000fce0000000f00 */
.L_x_10840:
[----:B------:R-:W-:Y:S05]  /*b520*/  BSYNC B2 ;  /* 0x0000000000027941 */ /* 0x000fea0003800000 */
.L_x_10838:
        /* <DEDUP_REMOVED lines=16> */
.L_x_10844:
[----:B------:R-:W-:Y:S05]  /*b630*/  BSYNC B3 ;  /* 0x0000000000037941 */ /* 0x000fea0003800000 */
.L_x_10843:
        /* <DEDUP_REMOVED lines=44> */
.L_x_10842:
[----:B------:R-:W-:Y:S05]  /*b900*/  BSYNC B2 ;  /* 0x0000000000027941 */ /* 0x000fea0003800000 */
.L_x_10841:
        /* <DEDUP_REMOVED lines=10> */
.L_x_10837:
[----:B------:R-:W-:Y:S05]  /*b9b0*/  BSYNC B1 ;  /* 0x0000000000017941 */ /* 0x000fea0003800000 */
.L_x_10836:
        /* <DEDUP_REMOVED lines=18> */
.L_x_10848:
[----:B------:R-:W-:-:S07]  /*bae0*/  MOV R71, R106 ;  /* 0x0000006a00477202 */ /* 0x000fce0000000f00 */
.L_x_10849:
[----:B------:R-:W-:Y:S05]  /*baf0*/  BSYNC B2 ;  /* 0x0000000000027941 */ /* 0x000fea0003800000 */
.L_x_10847:
        /* <DEDUP_REMOVED lines=16> */
.L_x_10853:
[----:B------:R-:W-:Y:S05]  /*bc00*/  BSYNC B3 ;  /* 0x0000000000037941 */ /* 0x000fea0003800000 */
.L_x_10852:
        /* <DEDUP_REMOVED lines=44> */
.L_x_10851:
[----:B------:R-:W-:Y:S05]  /*bed0*/  BSYNC B2 ;  /* 0x0000000000027941 */ /* 0x000fea0003800000 */
.L_x_10850:
        /* <DEDUP_REMOVED lines=11> */
.L_x_10846:
[----:B------:R-:W-:Y:S05]  /*bf90*/  BSYNC B1 ;  /* 0x0000000000017941 */ /* 0x000fea0003800000 */
.L_x_10845:
        /* <DEDUP_REMOVED lines=18> */
.L_x_10857:
[----:B------:R-:W-:-:S07]  /*c0c0*/  MOV R92, R106 ;  /* 0x0000006a005c7202 */ /* 0x000fce0000000f00 */
.L_x_10858:
[----:B------:R-:W-:Y:S05]  /*c0d0*/  BSYNC B2 ;  /* 0x0000000000027941 */ /* 0x000fea0003800000 */
.L_x_10856:
        /* <DEDUP_REMOVED lines=16> */
.L_x_10862:
[----:B------:R-:W-:Y:S05]  /*c1e0*/  BSYNC B3 ;  /* 0x0000000000037941 */ /* 0x000fea0003800000 */
.L_x_10861:
        /* <DEDUP_REMOVED lines=44> */
.L_x_10860:
[----:B------:R-:W-:Y:S05]  /*c4b0*/  BSYNC B2 ;  /* 0x0000000000027941 */ /* 0x000fea0003800000 */
.L_x_10859:
        /* <DEDUP_REMOVED lines=10> */
.L_x_10855:
[----:B------:R-:W-:Y:S05]  /*c560*/  BSYNC B1 ;  /* 0x0000000000017941 */ /* 0x000fea0003800000 */
.L_x_10854:
        /* <DEDUP_REMOVED lines=18> */
.L_x_10866:
[----:B------:R-:W-:-:S07]  /*c690*/  MOV R73, R106 ;  /* 0x0000006a00497202 */ /* 0x000fce0000000f00 */
.L_x_10867:
[----:B------:R-:W-:Y:S05]  /*c6a0*/  BSYNC B2 ;  /* 0x0000000000027941 */ /* 0x000fea0003800000 */
.L_x_10865:
        /* <DEDUP_REMOVED lines=16> */
.L_x_10871:
[----:B------:R-:W-:Y:S05]  /*c7b0*/  BSYNC B3 ;  /* 0x0000000000037941 */ /* 0x000fea0003800000 */
.L_x_10870:
        /* <DEDUP_REMOVED lines=44> */
.L_x_10869:
[----:B------:R-:W-:Y:S05]  /*ca80*/  BSYNC B2 ;  /* 0x0000000000027941 */ /* 0x000fea0003800000 */
.L_x_10868:
        /* <DEDUP_REMOVED lines=11> */
.L_x_10864:
[----:B------:R-:W-:Y:S05]  /*cb40*/  BSYNC B1 ;  /* 0x0000000000017941 */ /* 0x000fea0003800000 */
.L_x_10863:
        /* <DEDUP_REMOVED lines=18> */
.L_x_10875:
[----:B------:R-:W-:-:S07]  /*cc70*/  MOV R92, R106 ;  /* 0x0000006a005c7202 */ /* 0x000fce0000000f00 */
.L_x_10876:
[----:B------:R-:W-:Y:S05]  /*cc80*/  BSYNC B2 ;  /* 0x0000000000027941 */ /* 0x000fea0003800000 */
.L_x_10874:
        /* <DEDUP_REMOVED lines=16> */
.L_x_10880:
[----:B------:R-:W-:Y:S05]  /*cd90*/  BSYNC B3 ;  /* 0x0000000000037941 */ /* 0x000fea0003800000 */
.L_x_10879:
        /* <DEDUP_REMOVED lines=44> */
.L_x_10878:
[----:B------:R-:W-:Y:S05]  /*d060*/  BSYNC B2 ;  /* 0x0000000000027941 */ /* 0x000fea0003800000 */
.L_x_10877:
        /* <DEDUP_REMOVED lines=10> */
.L_x_10873:
[----:B------:R-:W-:Y:S05]  /*d110*/  BSYNC B1 ;  /* 0x0000000000017941 */ /* 0x000fea0003800000 */
.L_x_10872:
        /* <DEDUP_REMOVED lines=18> */
.L_x_10884:
[----:B------:R-:W-:-:S07]  /*d240*/  MOV R75, R106 ;  /* 0x0000006a004b7202 */ /* 0x000fce0000000f00 */
.L_x_10885:
[----:B------:R-:W-:Y:S05]  /*d250*/  BSYNC B2 ;  /* 0x0000000000027941 */ /* 0x000fea0003800000 */
.L_x_10883:
        /* <DEDUP_REMOVED lines=16> */
.L_x_10889:
[----:B------:R-:W-:Y:S05]  /*d360*/  BSYNC B3 ;  /* 0x0000000000037941 */ /* 0x000fea0003800000 */
.L_x_10888:
        /* <DEDUP_REMOVED lines=44> */
.L_x_10887:
[----:B------:R-:W-:Y:S05]  /*d630*/  BSYNC B2 ;  /* 0x0000000000027941 */ /* 0x000fea0003800000 */
.L_x_10886:
        /* <DEDUP_REMOVED lines=11> */
.L_x_10882:
[----:B------:R-:W-:Y:S05]  /*d6f0*/  BSYNC B1 ;  /* 0x0000000000017941 */ /* 0x000fea0003800000 */
.L_x_10881:
[----:B------:R-:W0:Y:S02]  /*d700*/  LDC.64 R76, c[0x0][0x238] ;  /* 0x00008e00ff4c7b82 */ /* 0x000e240000000a00 */
[----:B0-----:R-:W-:-:S05]  /*d710*/  IMAD.WIDE.U32 R76, R148, 0x20, R76 ;  /* 0x00000020944c7825 */ /* 0x001fca00078e004c */
[----:B------:R2:W-:Y:S04]  /*d720*/  STG.E.128 desc[UR6][R76.64], R68 ;  /* 0x000000444c007986 */ /* 0x0005e8000c101d06 */
[----:B------:R2:W-:Y:S01]  /*d730*/  STG.E.128 desc[UR6][R76.64+0x10], R72 ;  /* 0x000010484c007986 */ /* 0x0005e2000c101d06 */
[----:B------:R-:W-:Y:S05]  /*d740*/  @!P0 BRA `(.L_x_10817) ;  /* 0x0000000000508947 */ /* 0x000fea0003800000 */
[----:B------:R-:W-:Y:S01]  /*d750*/  IMAD.U32 R79, R136, 0x10000, RZ ;  /* 0x00010000884f7824 */ /* 0x000fe200078e00ff */
[----:B--2---:R-:W0:Y:S01]  /*d760*/  LDC.64 R76, c[0x0][0x240] ;  /* 0x00009000ff4c7b82 */ /* 0x004e220000000a00 */
        /* <DEDUP_REMOVED lines=18> */
.L_x_10817:
[----:B------:R-:W-:Y:S05]  /*d890*/  BSYNC B0 ;  /* 0x0000000000007941 */ /* 0x000fea0003800000 */
.L_x_10816:
        /* <DEDUP_REMOVED lines=129> */
.L_x_10910:
        /* <DEDUP_REMOVED lines=20> */
[----:B0-----:R-:W0:Y:S01]  /*e1f0*/  SHFL.DOWN PT, R141, R138, 0x2, 0x1f ;  /* 0x08401f008a8d7f89 */ /* 0x001e2200000e0000 */
[----:B-1----:R-:W-:-:S02]  /*e200*/  @!P0 LEA R139, R77, R76, 0x18 ;  /* 0x0000004c4d8b8211 */ /* 0x002fc400078ec0ff */
[----:B------:R-:W-:Y:S02]  /*e210*/  CS2R R76, SRZ ;  /* 0x00000000004c7805 */ /* 0x000fe4000001ff00 */
[----:B------:R-:W-:Y:S01]  /*e220*/  @!P0 LEA R139, R78, R139, 0x3 ;  /* 0x0000008b4e8b8211 */ /* 0x000fe200078e18ff */
[----:B0-----:R-:W-:Y:S01]  /*e230*/  IMAD.IADD R145, R141, 0x1, R138 ;  /* 0x000000018d917824 */ /* 0x001fe200078e028a */
[----:B------:R-:W-:-:S03]  /*e240*/  I2FP.F32.S32 R148, R141 ;  /* 0x0000008d00947245 */ /* 0x000fc60000201400 */
[----:B------:R0:W-:Y:S01]  /*e250*/  @!P0 LDS.64 R76, [R139] ;  /* 0x000000008b4c8984 */ /* 0x0001e20000000a00 */
[----:B------:R-:W-:Y:S02]  /*e260*/  I2FP.F32.S32 R78, R145 ;  /* 0x00000091004e7245 */ /* 0x000fe40000201400 */
[----:B------:R-:W-:Y:S01]  /*e270*/  LOP3.LUT P0, RZ, R79, 0x1f, R0, 0xf8, !PT ;  /* 0x0000001f4fff7812 */ /* 0x000fe2000780f800 */
[----:B------:R-:W1:Y:S01]  /*e280*/  SHFL.DOWN PT, R152, R145, 0x1, 0x1f ;  /* 0x08201f0091987f89 */ /* 0x000e6200000e0000 */
[----:B------:R-:W2:Y:S01]  /*e290*/  MUFU.RCP R147, R78 ;  /* 0x0000004e00937308 */ /* 0x000ea20000001000 */
[----:B0-----:R-:W-:Y:S02]  /*e2a0*/  I2FP.F32.S32 R139, R138 ;  /* 0x0000008a008b7245 */ /* 0x001fe40000201400 */
[-C--:B-1----:R-:W-:Y:S02]  /*e2b0*/  IADD3 R145, R145, R152.reuse, RZ ;  /* 0x0000009891917210 */ /* 0x082fe40007ffe0ff */
[----:B------:R-:W-:-:S02]  /*e2c0*/  I2FP.F32.S32 R152, R152 ;  /* 0x0000009800987245 */ /* 0x000fc40000201400 */
[----:B------:R-:W-:-:S06]  /*e2d0*/  I2FP.F32.S32 R145, R145 ;  /* 0x0000009100917245 */ /* 0x000fcc0000201400 */
[----:B------:R-:W0:Y:S01]  /*e2e0*/  MUFU.RCP R145, R145 ;  /* 0x0000009100917308 */ /* 0x000e220000001000 */
[----:B------:R-:W1:Y:S04]  /*e2f0*/  SHFL.DOWN PT, R143, R76, 0x2, 0x1f ;  /* 0x08401f004c8f7f89 */ /* 0x000e6800000e0000 */
        /* <DEDUP_REMOVED lines=15> */
[C---:B------:R-:W-:Y:S02]  /*e3f0*/  FFMA.FTZ R76, R78.reuse, R141, R143 ;  /* 0x0000008d4e4c7223 */ /* 0x040fe4000001008f */
[----:B------:R-:W1:Y:S01]  /*e400*/  LDC R143, c[0x0][0x2d8] ;  /* 0x0000b600ff8f7b82 */ /* 0x000e620000000800 */
[----:B------:R-:W-:Y:S01]  /*e410*/  FMUL.FTZ R139, R78, R139 ;  /* 0x0000008b4e8b7220 */ /* 0x000fe20000410000 */
[----:B0-----:R-:W-:Y:S01]  /*e420*/  FMUL.FTZ R138, R145, R76 ;  /* 0x0000004c918a7220 */ /* 0x001fe20000410000 */
[----:B--2---:R-:W-:Y:S02]  /*e430*/  FADD.FTZ R76, R140, R77 ;  /* 0x0000004d8c4c7221 */ /* 0x004fe40000010000 */
[----:B------:R-:W-:Y:S02]  /*e440*/  FMUL.FTZ R139, R139, R152 ;  /* 0x000000988b8b7220 */ /* 0x000fe40000410000 */
[----:B------:R-:W0:Y:S01]  /*e450*/  SHFL.IDX PT, R147, R138, RZ, 0x1f ;  /* 0x00001fff8a937589 */ /* 0x000e2200000e0000 */
[----:B------:R-:W2:Y:S01]  /*e460*/  @!P0 LDC.64 R78, c[0x0][0x258] ;  /* 0x00009600ff4e8b82 */ /* 0x000ea20000000a00 */
[----:B------:R-:W-:-:S05]  /*e470*/  FFMA.FTZ R139, R145, R139, R76 ;  /* 0x0000008b918b7223 */ /* 0x000fca000001004c */
[----:B------:R-:W1:Y:S02]  /*e480*/  SHFL.IDX PT, R148, R139, RZ, 0x1f ;  /* 0x00001fff8b947589 */ /* 0x000e6400000e0000 */
[----:B------:R-:W3:Y:S01]  /*e490*/  @!P0 LDC.64 R76, c[0x0][0x250] ;  /* 0x00009400ff4c8b82 */ /* 0x000ee20000000a00 */
[----:B0-----:R-:W-:-:S05]  /*e4a0*/  FMUL.FTZ R140, R147, R147 ;  /* 0x00000093938c7220 */ /* 0x001fca0000410000 */
[----:B------:R-:W-:Y:S01]  /*e4b0*/  FSEL R141, R140, RZ, !P2 ;  /* 0x000000ff8c8d7208 */ /* 0x000fe20005000000 */
[----:B-1----:R-:W-:Y:S01]  /*e4c0*/  FFMA.FTZ R140, R148, UR12, R143 ;  /* 0x0000000c948c7c23 */ /* 0x002fe2000801008f */
[----:B---3--:R-:W-:-:S03]  /*e4d0*/  @!P0 LEA R76, P2, R31, R76, 0x2 ;  /* 0x0000004c1f4c8211 */ /* 0x008fc600078410ff */
[----:B------:R-:W-:Y:S01]  /*e4e0*/  FADD.FTZ R141, R140, R141 ;  /* 0x0000008d8c8d7221 */ /* 0x000fe20000010000 */
[C---:B------:R-:W-:Y:S02]  /*e4f0*/  @!P0 LEA.HI.X R77, R31.reuse, R77, R146, 0x2, P2 ;  /* 0x0000004d1f4d8211 */ /* 0x040fe400010f1492 */
[----:B--2---:R-:W-:-:S03]  /*e500*/  @!P0 LEA R78, P2, R31, R78, 0x2 ;  /* 0x0000004e1f4e8211 */ /* 0x004fc600078410ff */
[----:B------:R-:W0:Y:S01]  /*e510*/  MUFU.RSQ R141, R141 ;  /* 0x0000008d008d7308 */ /* 0x000e220000001400 */
[----:B------:R1:W-:Y:S01]  /*e520*/  @!P0 STG.E desc[UR6][R76.64], R147 ;  /* 0x000000934c008986 */ /* 0x0003e2000c101906 */
[----:B------:R-:W-:-:S05]  /*e530*/  @!P0 LEA.HI.X R79, R31, R79, R146, 0x2, P2 ;  /* 0x0000004f1f4f8211 */ /* 0x000fca00010f1492 */
[----:B0-----:R1:W-:Y:S01]  /*e540*/  @!P0 STG.E desc[UR6][R78.64], R141 ;  /* 0x0000008d4e008986 */ /* 0x0013e2000c101906 */
[----:B-----5:R-:W-:-:S13]  /*e550*/  ISETP.GE.AND P0, PT, R142, 0x1, PT ;  /* 0x000000018e00780c */ /* 0x020fda0003f06270 */
[----:B-1----:R-:W-:Y:S05]  /*e560*/  @!P0 BRA `(.L_x_10892) ;  /* 0x00000008004c8947 */ /* 0x002fea0003800000 */
[----:B------:R-:W-:Y:S01]  /*e570*/  VIADD R77, R142, 0xffffffff ;  /* 0xffffffff8e4d7836 */ /* 0x000fe20000000000 */
[----:B------:R-:W-:Y:S01]  /*e580*/  PLOP3.LUT P0, PT, PT, PT, UP0, 0x40, 0x0 ;  /* 0x000000000000781c */ /* 0x000fe20003f0e808 */
[----:B------:R-:W-:Y:S01]  /*e590*/  BSSY B1, `(.L_x_10893) ;  /* 0x0000028000017945 */ /* 0x000fe20003800000 */
[----:B------:R-:W-:Y:S01]  /*e5a0*/  LOP3.LUT R80, R0, 0x7f, RZ, 0xc0, !PT ;  /* 0x0000007f00507812 */ /* 0x000fe200078ec0ff */
[----:B------:R-:W-:Y:S01]  /*e5b0*/  IMAD R77, R77, R144, RZ ;  /* 0x000000904d4d7224 */ /* 0x000fe200078e02ff */
[----:B------:R-:W-:-:S04]  /*e5c0*/  FSEL R140, R147, RZ, P0 ;  /* 0x000000ff938c7208 */ /* 0x000fc80000000000 */
        /* <DEDUP_REMOVED lines=36> */
.L_x_10894:
[----:B------:R-:W-:Y:S05]  /*e810*/  BSYNC B1 ;  /* 0x0000000000017941 */ /* 0x000fea0003800000 */
.L_x_10893:
        /* <DEDUP_REMOVED lines=35> */
.L_x_10896:
[----:B------:R-:W-:Y:S05]  /*ea50*/  BSYNC B1 ;  /* 0x0000000000017941 */ /* 0x000fea0003800000 */
.L_x_10895:
        /* <DEDUP_REMOVED lines=35> */
.L_x_10898:
[----:B------:R-:W-:Y:S05]  /*ec90*/  BSYNC B1 ;  /* 0x0000000000017941 */ /* 0x000fea0003800000 */
.L_x_10897:
        /* <DEDUP_REMOVED lines=32> */
.L_x_10892:
[----:B------:R-:W-:Y:S05]  /*eea0*/  BSYNC B0 ;  /* 0x0000000000007941 */ /* 0x000fea0003800000 */
.L_x_10891:
[----:B------:R-:W-:Y:S01]  /*eeb0*/  VIADD R31, R31, UR14 ;  /* 0x0000000e1f1f7c36 */ /* 0x000fe20008000000 */
[----:B------:R-:W-:-:S04]  /*eec0*/  SEL R143, RZ, 0x1, P1 ;  /* 0x00000001ff8f7807 */ /* 0x000fc80000800000 */
[----:B------:R-:W-:-:S13]  /*eed0*/  ISETP.GE.AND P0, PT, R31, UR15, PT ;  /* 0x0000000f1f007c0c */ /* 0x000fda000bf06270 */
[----:B------:R-:W-:Y:S05]  /*eee0*/  @!P0 BRA `(.L_x_10899) ;  /* 0xffffff2000b48947 */ /* 0x000fea000383ffff */
[----:B------:R-:W-:Y:S05]  /*eef0*/  EXIT ;  /* 0x000000000000794d */ /* 0x000fea0003800000 */
.L_x_10890:
[----:B------:R-:W-:Y:S01]  /*ef00*/  HFMA2.MMA R152, -RZ, RZ, 0, 1.847743988037109375e-06 ;  /* 0x0000001fff987435 */ /* 0x000fe200000001ff */
[----:B------:R-:W-:Y:S01]  /*ef10*/  MOV R150, R77 ;  /* 0x0000004d00967202 */ /* 0x000fe20000000f00 */
[----:B------:R-:W-:Y:S02]  /*ef20*/  IMAD.MOV.U32 R145, RZ, RZ, 0x1 ;  /* 0x00000001ff917424 */ /* 0x000fe400078e00ff */
[----:B------:R-:W-:-:S07]  /*ef30*/  IMAD.MOV.U32 R143, RZ, RZ, -0x1 ;  /* 0xffffffffff8f7424 */ /* 0x000fce00078e00ff */
[----:B-----5:R-:W-:Y:S05]  /*ef40*/  WARPSYNC.COLLECTIVE R143, `(.L_x_10900) ;  /* 0x000000008f087348 */ /* 0x020fea0003c00000 */
[----:B------:R0:W1:Y:S02]  /*ef50*/  SHFL.BFLY P6, R148, R150, R145, R152 ;  /* 0x0c00009196947389 */ /* 0x00006400000c0098 */
[----:B01---5:R-:W-:Y:S01]  /*ef60*/  ENDCOLLECTIVE ;  /* 0x000000000000791b */ /* 0x023fe20003800000 */
.L_x_10900:
[----:B------:R-:W-:Y:S01]  /*ef70*/  HFMA2.MMA R145, -RZ, RZ, 0, 1.1920928955078125e-07 ;  /* 0x00000002ff917435 */ /* 0x000fe200000001ff */
[----:B------:R-:W-:-:S05]  /*ef80*/  MOV R76, R148 ;  /* 0x00000094004c7202 */ /* 0x000fca0000000f00 */
[----:B------:R-:W-:-:S04]  /*ef90*/  FADD.FTZ R138, R77, R76 ;  /* 0x0000004c4d8a7221 */ /* 0x000fc80000010000 */
[----:B------:R-:W-:-:S07]  /*efa0*/  IMAD.MOV.U32 R150, RZ, RZ, R138 ;  /* 0x000000ffff967224 */ /* 0x000fce00078e008a */
[----:B------:R-:W-:Y:S05]  /*efb0*/  WARPSYNC.COLLECTIVE R143, `(.L_x_10901) ;  /* 0x000000008f087348 */ /* 0x000fea0003c00000 */
[----:B------:R0:W1:Y:S02]  /*efc0*/  SHFL.BFLY P6, R148, R150, R145, R152 ;  /* 0x0c00009196947389 */ /* 0x00006400000c0098 */
[----:B01----:R-:W-:Y:S01]  /*efd0*/  ENDCOLLECTIVE ;  /* 0x000000000000791b */ /* 0x003fe20003800000 */
.L_x_10901:
[----:B------:R-:W-:Y:S02]  /*efe0*/  IMAD.MOV.U32 R145, RZ, RZ, 0x4 ;  /* 0x00000004ff917424 */ /* 0x000fe400078e00ff */
[----:B------:R-:W-:-:S04]  /*eff0*/  IMAD.MOV.U32 R139, RZ, RZ, R148 ;  /* 0x000000ffff8b7224 */ /* 0x000fc800078e0094 */
[----:B------:R-:W-:-:S05]  /*f000*/  FADD.FTZ R139, R138, R139 ;  /* 0x0000008b8a8b7221 */ /* 0x000fca0000010000 */
[----:B------:R-:W-:-:S07]  /*f010*/  MOV R150, R139 ;  /* 0x0000008b00967202 */ /* 0x000fce0000000f00 */
[----:B------:R-:W-:Y:S05]  /*f020*/  WARPSYNC.COLLECTIVE R143, `(.L_x_10902) ;  /* 0x000000008f087348 */ /* 0x000fea0003c00000 */
[----:B------:R0:W1:Y:S02]  /*f030*/  SHFL.BFLY P6, R148, R150, R145, R152 ;  /* 0x0c00009196947389 */ /* 0x00006400000c0098 */
[----:B01----:R-:W-:Y:S01]  /*f040*/  ENDCOLLECTIVE ;  /* 0x000000000000791b */ /* 0x003fe20003800000 */
.L_x_10902:
[----:B------:R-:W-:Y:S01]  /*f050*/  HFMA2.MMA R145, -RZ, RZ, 0, 4.76837158203125e-07 ;  /* 0x00000008ff917435 */ /* 0x000fe200000001ff */
[----:B------:R-:W-:-:S05]  /*f060*/  MOV R76, R148 ;  /* 0x00000094004c7202 */ /* 0x000fca0000000f00 */
[----:B------:R-:W-:-:S04]  /*f070*/  FADD.FTZ R140, R139, R76 ;  /* 0x0000004c8b8c7221 */ /* 0x000fc80000010000 */
[----:B------:R-:W-:-:S07]  /*f080*/  IMAD.MOV.U32 R150, RZ, RZ, R140 ;  /* 0x000000ffff967224 */ /* 0x000fce00078e008c */
[----:B------:R-:W-:Y:S05]  /*f090*/  WARPSYNC.COLLECTIVE R143, `(.L_x_10903) ;  /* 0x000000008f087348 */ /* 0x000fea0003c00000 */
[----:B------:R0:W1:Y:S02]  /*f0a0*/  SHFL.BFLY P6, R148, R150, R145, R152 ;  /* 0x0c00009196947389 */ /* 0x00006400000c0098 */
[----:B01----:R-:W-:Y:S01]  /*f0b0*/  ENDCOLLECTIVE ;  /* 0x000000000000791b */ /* 0x003fe20003800000 */
.L_x_10903:
[----:B------:R-:W-:Y:S02]  /*f0c0*/  IMAD.MOV.U32 R145, RZ, RZ, 0x10 ;  /* 0x00000010ff917424 */ /* 0x000fe400078e00ff */
[----:B------:R-:W-:-:S04]  /*f0d0*/  IMAD.MOV.U32 R141, RZ, RZ, R148 ;  /* 0x000000ffff8d7224 */ /* 0x000fc800078e0094 */
[----:B------:R-:W-:-:S05]  /*f0e0*/  FADD.FTZ R141, R140, R141 ;  /* 0x0000008d8c8d7221 */ /* 0x000fca0000010000 */
[----:B------:R-:W-:-:S07]  /*f0f0*/  MOV R150, R141 ;  /* 0x0000008d00967202 */ /* 0x000fce0000000f00 */
[----:B------:R-:W-:Y:S05]  /*f100*/  WARPSYNC.COLLECTIVE R143, `(.L_x_10904) ;  /* 0x000000008f087348 */ /* 0x000fea0003c00000 */
[----:B------:R0:W1:Y:S02]  /*f110*/  SHFL.BFLY P6, R148, R150, R145, R152 ;  /* 0x0c00009196947389 */ /* 0x00006400000c0098 */
[----:B01----:R-:W-:Y:S01]  /*f120*/  ENDCOLLECTIVE ;  /* 0x000000000000791b */ /* 0x003fe20003800000 */
.L_x_10904:
        /* <DEDUP_REMOVED lines=73> */
.L_x_10905:
[----:B------:R-:W-:Y:S02]  /*f5c0*/  IMAD.MOV.U32 R145, RZ, RZ, 0x2 ;  /* 0x00000002ff917424 */ /* 0x000fe400078e00ff */
[----:B------:R-:W-:-:S04]  /*f5d0*/  IMAD.MOV.U32 R138, RZ, RZ, R148 ;  /* 0x000000ffff8a7224 */ /* 0x000fc800078e0094 */
[----:B------:R-:W-:-:S05]  /*f5e0*/  FADD.FTZ R138, R77, R138 ;  /* 0x0000008a4d8a7221 */ /* 0x000fca0000010000 */
[----:B------:R-:W-:-:S07]  /*f5f0*/  MOV R150, R138 ;  /* 0x0000008a00967202 */ /* 0x000fce0000000f00 */
[----:B------:R-:W-:Y:S05]  /*f600*/  WARPSYNC.COLLECTIVE R143, `(.L_x_10906) ;  /* 0x000000008f087348 */ /* 0x000fea0003c00000 */
[----:B------:R0:W1:Y:S02]  /*f610*/  SHFL.BFLY P6, R148, R150, R145, R152 ;  /* 0x0c00009196947389 */ /* 0x00006400000c0098 */
[----:B01----:R-:W-:Y:S01]  /*f620*/  ENDCOLLECTIVE ;  /* 0x000000000000791b */ /* 0x003fe20003800000 */
.L_x_10906:
[----:B------:R-:W-:Y:S01]  /*f630*/  HFMA2.MMA R145, -RZ, RZ, 0, 2.384185791015625e-07 ;  /* 0x00000004ff917435 */ /* 0x000fe200000001ff */
[----:B------:R-:W-:-:S05]  /*f640*/  MOV R139, R148 ;  /* 0x00000094008b7202 */ /* 0x000fca0000000f00 */
[----:B------:R-:W-:-:S04]  /*f650*/  FADD.FTZ R139, R138, R139 ;  /* 0x0000008b8a8b7221 */ /* 0x000fc80000010000 */
[----:B------:R-:W-:-:S07]  /*f660*/  IMAD.MOV.U32 R150, RZ, RZ, R139 ;  /* 0x000000ffff967224 */ /* 0x000fce00078e008b */
[----:B------:R-:W-:Y:S05]  /*f670*/  WARPSYNC.COLLECTIVE R143, `(.L_x_10907) ;  /* 0x000000008f087348 */ /* 0x000fea0003c00000 */
[----:B------:R0:W1:Y:S02]  /*f680*/  SHFL.BFLY P6, R148, R150, R145, R152 ;  /* 0x0c00009196947389 */ /* 0x00006400000c0098 */
[----:B01----:R-:W-:Y:S01]  /*f690*/  ENDCOLLECTIVE ;  /* 0x000000000000791b */ /* 0x003fe20003800000 */
.L_x_10907:
[----:B------:R-:W-:Y:S02]  /*f6a0*/  IMAD.MOV.U32 R145, RZ, RZ, 0x8 ;  /* 0x00000008ff917424 */ /* 0x000fe400078e00ff */
[----:B------:R-:W-:-:S04]  /*f6b0*/  IMAD.MOV.U32 R140, RZ, RZ, R148 ;  /* 0x000000ffff8c7224 */ /* 0x000fc800078e0094 */
[----:B------:R-:W-:-:S05]  /*f6c0*/  FADD.FTZ R140, R139, R140 ;  /* 0x0000008c8b8c7221 */ /* 0x000fca0000010000 */
[----:B------:R-:W-:-:S07]  /*f6d0*/  MOV R150, R140 ;  /* 0x0000008c00967202 */ /* 0x000fce0000000f00 */
[----:B------:R-:W-:Y:S05]  /*f6e0*/  WARPSYNC.COLLECTIVE R143, `(.L_x_10908) ;  /* 0x000000008f087348 */ /* 0x000fea0003c00000 */
[----:B------:R0:W1:Y:S02]  /*f6f0*/  SHFL.BFLY P6, R148, R150, R145, R152 ;  /* 0x0c00009196947389 */ /* 0x00006400000c0098 */
[----:B01----:R-:W-:Y:S01]  /*f700*/  ENDCOLLECTIVE ;  /* 0x000000000000791b */ /* 0x003fe20003800000 */
.L_x_10908:
[----:B------:R-:W-:Y:S01]  /*f710*/  HFMA2.MMA R145, -RZ, RZ, 0, 9.5367431640625e-07 ;  /* 0x00000010ff917435 */ /* 0x000fe200000001ff */
[----:B------:R-:W-:-:S05]  /*f720*/  MOV R141, R148 ;  /* 0x00000094008d7202 */ /* 0x000fca0000000f00 */
[----:B------:R-:W-:-:S04]  /*f730*/  FADD.FTZ R141, R140, R141 ;  /* 0x0000008d8c8d7221 */ /* 0x000fc80000010000 */
[----:B------:R-:W-:-:S07]  /*f740*/  IMAD.MOV.U32 R150, RZ, RZ, R141 ;  /* 0x000000ffff967224 */ /* 0x000fce00078e008d */
[----:B------:R-:W-:Y:S05]  /*f750*/  WARPSYNC.COLLECTIVE R143, `(.L_x_10909) ;  /* 0x000000008f087348 */ /* 0x000fea0003c00000 */
[----:B------:R0:W1:Y:S02]  /*f760*/  SHFL.BFLY P6, R148, R150, R145, R152 ;  /* 0x0c00009196947389 */ /* 0x00006400000c0098 */
[----:B01----:R-:W-:Y:S01]  /*f770*/  ENDCOLLECTIVE ;  /* 0x000000000000791b */ /* 0x003fe20003800000 */
.L_x_10909:
[----:B------:R-:W-:Y:S05]  /*f780*/  BRA `(.L_x_10910) ;  /* 0xffffffe800487947 */ /* 0x000fea000383ffff */
.L_x_10911:
        /* <DEDUP_REMOVED lines=15> */
.L_x_30242:


//--------------------- .text._ZN10layer_norm13ln_fwd_kernelINS_13Kernel_traitsI13__nv_bfloat16S2_fS2_fjLj4096ELj1ELj1ELj4ELj16ENS_18Kernel_traits_baseILj4096ES2_S2_fS2_fjLj128EEEEELb1ELb0ELb1ELb1EEEvNS_9FwdParamsE --------------------------
	.section	.text._ZN10layer_norm13ln_fwd_kernelINS_13Kernel_traitsI13__nv_bfloat16S2_fS2_fjLj4096ELj1ELj1ELj4ELj16ENS_18Kernel_traits_baseILj4096ES2_S2_fS2_fjLj128EEEEELb1ELb0ELb1ELb1EEEvNS_9FwdParamsE,"ax",@progbits
	.align	128
        .global         _ZN10layer_norm13ln_fwd_kernelINS_13Kernel_traitsI13__nv_bfloat16S2_fS2_fjLj4096ELj1ELj1ELj4ELj16ENS_18Kernel_traits_baseILj4096ES2_S2_fS2_fjLj128EEEEELb1ELb0ELb1ELb1EEEvNS_9FwdParamsE
        .type           _ZN10layer_norm13ln_fwd_kernelINS_13Kernel_traitsI13__nv_bfloat16S2_fS2_fjLj4096ELj1ELj1ELj4ELj16ENS_18Kernel_traits_baseILj4096ES2_S2_fS2_fjLj128EEEEELb1ELb0ELb1ELb1EEEvNS_9FwdParamsE,@function
        .size           _ZN10layer_norm13ln_fwd_kernelINS_13Kernel_traitsI13__nv_bfloat16S2_fS2_fjLj4096ELj1ELj1ELj4ELj16ENS_18Kernel_traits_baseILj4096ES2_S2_fS2_fjLj128EEEEELb1ELb0ELb1ELb1EEEvNS_9FwdParamsE,(.L_x_30243 - _ZN10layer_norm13ln_fwd_kernelINS_13Kernel_traitsI13__nv_bfloat16S2_fS2_fjLj4096ELj1ELj1ELj4ELj16ENS_18Kernel_traits_baseILj4096ES2_S2_fS2_fjLj128EEEEELb1ELb0ELb1ELb1EEEvNS_9FwdParamsE)
        .other          _ZN10layer_norm13ln_fwd_kernelINS_13Kernel_traitsI13__nv_bfloat16S2_fS2_fjLj4096ELj1ELj1ELj4ELj16ENS_18Kernel_traits_baseILj4096ES2_S2_fS2_fjLj128EEEEELb1ELb0ELb1ELb1EEEvNS_9FwdParamsE,@"STO_CUDA_ENTRY STV_DEFAULT"
_ZN10layer_norm13ln_fwd_kernelINS_13Kernel_traitsI13__nv_bfloat16S2_fS2_fjLj4096ELj1ELj1ELj4ELj16ENS_18Kernel_traits_baseILj4096ES2_S2_fS2_fjLj128EEEEELb1ELb0ELb1ELb1EEEvNS_9FwdParamsE:
.text._ZN10layer_norm13ln_fwd_kernelINS_13Kernel_traitsI13__nv_bfloat16S2_fS2_fjLj4096ELj1ELj1ELj4ELj16ENS_18Kernel_traits_baseILj4096ES2_S2_fS2_fjLj128EEEEELb1ELb0ELb1ELb1EEEvNS_9FwdParamsE:
[----:B------:R-:W-:Y:S08]  /*0000*/  LDC R1, c[0x0][0x28] ;  /* 0x00000a00ff017b82 */ /* 0x000ff00000000800 */
[----:B------:R-:W0:Y:S01]  /*0010*/  LDC R110, c[0x0][0x2e8] ;  /* 0x0000ba00ff6e7b82 */ /* 0x000e220000000800 */
[----:B------:R-:W-:Y:S01]  /*0020*/  ULDC.U8 UR4, c[0x0][0x2f4] ;  /* 0x0000bd0000047ab9 */ /* 0x000fe20000000000 */
[----:B------:R-:W-:Y:S01]  /*0030*/  ULDC.64 UR6, c[0x0][0x208] ;  /* 0x0000820000067ab9 */ /* 0x000fe20000000a00 */
[----:B------:R-:W-:Y:S01]  /*0040*/  ISETP.NE.AND P1, PT, RZ, UR4, PT ;  /* 0x00000004ff007c0c */ /* 0x000fe2000bf25270 */
[----:B------:R-:W-:-:S04]  /*0050*/  ULDC.64 UR4, c[0x0][0x2e0] ;  /* 0x0000b80000047ab9 */ /* 0x000fc80000000a00 */
[----:B------:R-:W1:Y:S01]  /*0060*/  LDC R111, c[0x0][0x2ec] ;  /* 0x0000bb00ff6f7b82 */ /* 0x000e620000000800 */
[----:B------:R-:W-:Y:S01]  /*0070*/  IMAD.U32 R2, RZ, RZ, UR4 ;  /* 0x00000004ff027e24 */ /* 0x000fe2000f8e00ff */
[----:B------:R-:W2:Y:S01]  /*0080*/  S2R R0, SR_TID.X ;  /* 0x0000000000007919 */ /* 0x000ea20000002100 */
[----:B------:R-:W-:Y:S01]  /*0090*/  IMAD.U32 R3, RZ, RZ, UR5 ;  /* 0x00000005ff037e24 */ /* 0x000fe2000f8e00ff */
[----:B------:R-:W-:-:S04]  /*00a0*/  ULDC.64 UR10, c[0x0][0x2c8] ;  /* 0x0000b200000a7ab9 */ /* 0x000fc80000000a00 */
[----:B------:R-:W3:Y:S01]  /*00b0*/  @P1 LDC R7, c[0x0][0x2f0] ;  /* 0x0000bc00ff071b82 */ /* 0x000ee20000000800 */
[----:B------:R-:W4:Y:S01]  /*00c0*/  @P1 LDG.E.64 R2, desc[UR6][R2.64] ;  /* 0x0000000602021981 */ /* 0x000f22000c1e1b00 */
[----:B0-----:R-:W-:Y:S01]  /*00d0*/  @P1 MOV R4, R110 ;  /* 0x0000006e00041202 */ /* 0x001fe20000000f00 */
[----:B-1----:R-:W-:-:S06]  /*00e0*/  @P1 IMAD.MOV.U32 R5, RZ, RZ, R111 ;  /* 0x000000ffff051224 */ /* 0x002fcc00078e006f */
[----:B------:R-:W3:Y:S01]  /*00f0*/  @P1 LDG.E.64 R4, desc[UR6][R4.64] ;  /* 0x0000000604041981 */ /* 0x000ee2000c1e1b00 */
[----:B------:R-:W2:Y:S08]  /*0100*/  S2UR UR8, SR_CTAID.X ;  /* 0x00000000000879c3 */ /* 0x000eb00000002500 */
[----:B------:R-:W2:Y:S02]  /*0110*/  LDC R115, c[0x0][RZ] ;  /* 0x00000000ff737b82 */ /* 0x000ea40000000800 */
[----:B--2---:R-:W-:-:S04]  /*0120*/  IMAD R115, R115, UR8, R0 ;  /* 0x0000000873737c24 */ /* 0x004fc8000f8e0200 */
[----:B------:R-:W-:Y:S01]  /*0130*/  IMAD.WIDE.U32 R10, R115, -0x326172a9, RZ ;  /* 0xcd9e8d57730a7825 */ /* 0x000fe200078e00ff */
[----:B------:R-:W-:-:S03]  /*0140*/  ISETP.NE.U32.AND P0, PT, RZ, UR10, PT ;  /* 0x0000000aff007c0c */ /* 0x000fc6000bf05070 */
[----:B------:R-:W-:Y:S01]  /*0150*/  IMAD.SHL.U32 R6, R0, 0x10, RZ ;  /* 0x0000001000067824 */ /* 0x000fe200078e00ff */
[----:B------:R-:W-:-:S04]  /*0160*/  ISETP.NE.AND.EX P0, PT, RZ, UR11, PT, P0 ;  /* 0x0000000bff007c0c */ /* 0x000fc8000bf05300 */
[----:B------:R-:W-:Y:S02]  /*0170*/  LOP3.LUT R36, R6, 0x7f0, RZ, 0xc0, !PT ;  /* 0x000007f006247812 */ /* 0x000fe400078ec0ff */
[----:B------:R-:W-:Y:S01]  /*0180*/  LEA.HI R116, R0, UR8, RZ, 0x19 ;  /* 0x0000000800747c11 */ /* 0x000fe2000f8fc8ff */
[----:B------:R-:W-:Y:S01]  /*0190*/  ULDC.64 UR8, c[0x0][0x260] ;  /* 0x0000980000087ab9 */ /* 0x000fe20000000a00 */
[----:B----4-:R-:W-:Y:S02]  /*01a0*/  @P1 R2UR UR4, R2 ;  /* 0x00000000020412ca */ /* 0x010fe400000e0000 */
[----:B------:R-:W-:Y:S02]  /*01b0*/  @P1 R2UR UR5, R3 ;  /* 0x00000000030512ca */ /* 0x000fe400000e0000 */
[----:B---3--:R-:W-:-:S04]  /*01c0*/  @P1 IADD3 R110, P2, R4, R7, RZ ;  /* 0x00000007046e1210 */ /* 0x008fc80007f5e0ff */
[----:B------:R-:W-:-:S04]  /*01d0*/  @P1 IADD3.X R111, RZ, R5, RZ, P2, !PT ;  /* 0x00000005ff6f1210 */ /* 0x000fc800017fe4ff */
        /* <DEDUP_REMOVED lines=27> */
[----:B------:R-:W-:-:S04]  /*0390*/  LOP3.LUT R21, R19, UR21, R22, 0x96, !PT ;  /* 0x0000001513157c12 */ /* 0x000fc8000f8e9616 */
[----:B------:R-:W-:Y:S01]  /*03a0*/  LOP3.LUT R22, R17, UR22, R20, 0x96, !PT ;  /* 0x0000001611167c12 */ /* 0x000fe2000f8e9614 */
[----:B------:R-:W-:Y:S01]  /*03b0*/  UIADD3 UR24, UR5, -0x56f99767, URZ ;  /* 0xa906689905187890 */ /* 0x000fe2000fffe03f */
[----:B------:R-:W-:Y:S01]  /*03c0*/  IADD3 R2, P1, R36, UR10, RZ ;  /* 0x0000000a24027c10 */ /* 0x000fe2000ff3e0ff */
[----:B------:R-:W-:Y:S01]  /*03d0*/  UIADD3 UR23, UR4, 0x1715609d, URZ ;  /* 0x1715609d04177890 */ /* 0x000fe2000fffe03f */
[----:B------:R-:W-:Y:S01]  /*03e0*/  IMAD.WIDE.U32 R20, R21, -0x2daee0ad, RZ ;  /* 0xd2511f5315147825 */ /* 0x000fe200078e00ff */
[----:B------:R-:W-:Y:S02]  /*03f0*/  UIADD3 UR25, UR4, -0x4ab325aa, URZ ;  /* 0xb54cda5604197890 */ /* 0x000fe4000fffe03f */
[----:B------:R-:W-:Y:S01]  /*0400*/  UIADD3 UR26, UR5, 0x646e171e, URZ ;  /* 0x646e171e051a7890 */ /* 0x000fe2000fffe03f */
[----:B------:R-:W-:Y:S01]  /*0410*/  IMAD.WIDE.U32 R22, R22, -0x326172a9, RZ ;  /* 0xcd9e8d5716167825 */ /* 0x000fe200078e00ff */
[----:B------:R-:W-:Y:S01]  /*0420*/  LOP3.LUT R16, R21, UR24, R16, 0x96, !PT ;  /* 0x0000001815107c12 */ /* 0x000fe2000f8e9610 */
[----:B------:R-:W-:-:S02]  /*0430*/  ULDC UR10, c[0x0][0x214] ;  /* 0x00008500000a7ab9 */ /* 0x000fc40000000800 */
[----:B------:R-:W-:Y:S01]  /*0440*/  IMAD.X R3, RZ, RZ, UR11, P1 ;  /* 0x0000000bff037e24 */ /* 0x000fe200088e06ff */
[----:B------:R-:W-:Y:S01]  /*0450*/  LOP3.LUT R18, R23, UR23, R18, 0x96, !PT ;  /* 0x0000001717127c12 */ /* 0x000fe2000f8e9612 */
[----:B------:R-:W-:-:S03]  /*0460*/  IMAD.WIDE.U32 R16, R16, -0x326172a9, RZ ;  /* 0xcd9e8d5710107825 */ /* 0x000fc600078e00ff */
[----:B------:R-:W5:Y:S04]  /*0470*/  @P0 LDG.E.128 R4, desc[UR6][R2.64] ;  /* 0x0000000602040981 */ /* 0x000f68000c1e1d00 */
[----:B------:R-:W5:Y:S04]  /*0480*/  @P0 LDG.E.128 R8, desc[UR6][R2.64+0x800] ;  /* 0x0008000602080981 */ /* 0x000f68000c1e1d00 */
[----:B------:R-:W5:Y:S04]  /*0490*/  @P0 LDG.E.128 R12, desc[UR6][R2.64+0x1000] ;  /* 0x00100006020c0981 */ /* 0x000f68000c1e1d00 */
[----:B------:R0:W5:Y:S01]  /*04a0*/  @P0 LDG.E.128 R32, desc[UR6][R2.64+0x1800] ;  /* 0x0018000602200981 */ /* 0x000162000c1e1d00 */
[----:B------:R-:W-:Y:S01]  /*04b0*/  UIADD3 UR28, UR5, 0x1fd5c5a3, URZ ;  /* 0x1fd5c5a3051c7890 */ /* 0x000fe2000fffe03f */
[----:B0-----:R-:W-:Y:S01]  /*04c0*/  IMAD.WIDE.U32 R2, R18, -0x2daee0ad, RZ ;  /* 0xd2511f5312027825 */ /* 0x001fe200078e00ff */
[----:B------:R-:W-:-:S04]  /*04d0*/  LOP3.LUT R18, R17, UR25, R22, 0x96, !PT ;  /* 0x0000001911127c12 */ /* 0x000fc8000f8e9616 */
        /* <DEDUP_REMOVED lines=16> */
[----:B------:R0:W5:Y:S04]  /*05e0*/  LDG.E.128 R28, desc[UR6][R36.64] ;  /* 0x00000006241c7981 */ /* 0x000168000c1e1d00 */
[----:B------:R0:W5:Y:S04]  /*05f0*/  LDG.E.128 R24, desc[UR6][R36.64+0x800] ;  /* 0x0008000624187981 */ /* 0x000168000c1e1d00 */
[----:B------:R0:W5:Y:S04]  /*0600*/  LDG.E.128 R20, desc[UR6][R36.64+0x1000] ;  /* 0x0010000624147981 */ /* 0x000168000c1e1d00 */
[----:B------:R0:W5:Y:S02]  /*0610*/  LDG.E.128 R16, desc[UR6][R36.64+0x1800] ;  /* 0x0018000624107981 */ /* 0x000164000c1e1d00 */
[----:B-----5:R-:W-:-:S02]  /*0620*/  @!P0 CS2R R4, SRZ ;  /* 0x0000000000048805 */ /* 0x020fc4000001ff00 */
[----:B------:R-:W-:Y:S02]  /*0630*/  @!P0 CS2R R6, SRZ ;  /* 0x0000000000068805 */ /* 0x000fe4000001ff00 */
[----:B------:R-:W-:Y:S02]  /*0640*/  @!P0 CS2R R8, SRZ ;  /* 0x0000000000088805 */ /* 0x000fe4000001ff00 */
[----:B------:R-:W-:Y:S02]  /*0650*/  @!P0 CS2R R10, SRZ ;  /* 0x00000000000a8805 */ /* 0x000fe4000001ff00 */
[----:B------:R-:W-:Y:S02]  /*0660*/  @!P0 CS2R R12, SRZ ;  /* 0x00000000000c8805 */ /* 0x000fe4000001ff00 */
[----:B------:R-:W-:Y:S02]  /*0670*/  @!P0 CS2R R14, SRZ ;  /* 0x00000000000e8805 */ /* 0x000fe4000001ff00 */
[C---:B------:R-:W-:Y:S01]  /*0680*/  PRMT R78, R4.reuse, 0x7632, R78 ;  /* 0x00007632044e7816 */ /* 0x040fe2000000004e */
[----:B------:R-:W-:Y:S01]  /*0690*/  IMAD.U32 R3, R5, 0x10000, RZ ;  /* 0x0001000005037824 */ /* 0x000fe200078e00ff */
[----:B------:R-:W-:-:S02]  /*06a0*/  SHF.L.U32 R2, R4, 0x10, RZ ;  /* 0x0000001004027819 */ /* 0x000fc400000006ff */
[----:B------:R-:W-:Y:S02]  /*06b0*/  @!P0 CS2R R32, SRZ ;  /* 0x0000000000208805 */ /* 0x000fe4000001ff00 */
[----:B------:R-:W-:Y:S01]  /*06c0*/  PRMT R79, R5, 0x7632, R79 ;  /* 0x00007632054f7816 */ /* 0x000fe2000000004f */
[C---:B------:R-:W-:Y:S01]  /*06d0*/  IMAD.U32 R4, R6.reuse, 0x10000, RZ ;  /* 0x0001000006047824 */ /* 0x040fe200078e00ff */
[----:B------:R-:W-:Y:S02]  /*06e0*/  PRMT R80, R6, 0x7632, R80 ;  /* 0x0000763206507816 */ /* 0x000fe40000000050 */
[----:B------:R-:W-:Y:S02]  /*06f0*/  @!P0 CS2R R34, SRZ ;  /* 0x0000000000228805 */ /* 0x000fe4000001ff00 */
[C---:B------:R-:W-:Y:S01]  /*0700*/  PRMT R81, R7.reuse, 0x7632, R81 ;  /* 0x0000763207517816 */ /* 0x040fe20000000051 */
[C---:B------:R-:W-:Y:S01]  /*0710*/  IMAD.U32 R6, R8.reuse, 0x10000, RZ ;  /* 0x0001000008067824 */ /* 0x040fe200078e00ff */
[----:B------:R-:W-:Y:S01]  /*0720*/  SHF.L.U32 R5, R7, 0x10, RZ ;  /* 0x0000001007057819 */ /* 0x000fe200000006ff */
[C---:B------:R-:W-:Y:S01]  /*0730*/  IMAD.U32 R7, R9.reuse, 0x10000, RZ ;  /* 0x0001000009077824 */ /* 0x040fe200078e00ff */
[----:B------:R-:W-:Y:S01]  /*0740*/  PRMT R82, R8, 0x7632, R82 ;  /* 0x0000763208527816 */ /* 0x000fe20000000052 */
[----:B------:R-:W-:Y:S01]  /*0750*/  UIADD3 UR31, UR4, -0x700cb87f, URZ ;  /* 0x8ff34781041f7890 */ /* 0x000fe2000fffe03f */
[----:B------:R-:W-:Y:S01]  /*0760*/  PRMT R83, R9, 0x7632, R83 ;  /* 0x0000763209537816 */ /* 0x000fe20000000053 */
[C---:B------:R-:W-:Y:S01]  /*0770*/  IMAD.U32 R9, R11.reuse, 0x10000, RZ ;  /* 0x000100000b097824 */ /* 0x040fe200078e00ff */
[C---:B------:R-:W-:Y:S01]  /*0780*/  PRMT R84, R10.reuse, 0x7632, R84 ;  /* 0x000076320a547816 */ /* 0x040fe20000000054 */
[----:B------:R-:W-:Y:S01]  /*0790*/  UIADD3 UR32, UR5, -0x695add53, URZ ;  /* 0x96a522ad05207890 */ /* 0x000fe2000fffe03f */
[----:B------:R-:W-:Y:S01]  /*07a0*/  SHF.L.U32 R8, R10, 0x10, RZ ;  /* 0x000000100a087819 */ /* 0x000fe200000006ff */
[C---:B------:R-:W-:Y:S01]  /*07b0*/  IMAD.U32 R10, R12.reuse, 0x10000, RZ ;  /* 0x000100000c0a7824 */ /* 0x040fe200078e00ff */
[----:B------:R-:W-:Y:S01]  /*07c0*/  PRMT R85, R11, 0x7632, R85 ;  /* 0x000076320b557816 */ /* 0x000fe20000000055 */
[----:B------:R-:W-:Y:S01]  /*07d0*/  IMAD R109, R109, -0x2daee0ad, RZ ;  /* 0xd2511f536d6d7824 */ /* 0x000fe200078e02ff */
[----:B------:R-:W-:Y:S01]  /*07e0*/  PRMT R86, R12, 0x7632, R86 ;  /* 0x000076320c567816 */ /* 0x000fe20000000056 */
[----:B------:R-:W-:Y:S01]  /*07f0*/  IMAD.U32 R12, R14, 0x10000, RZ ;  /* 0x000100000e0c7824 */ /* 0x000fe200078e00ff */
[C---:B------:R-:W-:Y:S01]  /*0800*/  PRMT R87, R13.reuse, 0x7632, R87 ;  /* 0x000076320d577816 */ /* 0x040fe20000000057 */
[----:B------:R-:W-:Y:S01]  /*0810*/  IMAD R108, R108, -0x326172a9, RZ ;  /* 0xcd9e8d576c6c7824 */ /* 0x000fe200078e02ff */
[----:B------:R-:W-:Y:S01]  /*0820*/  SHF.L.U32 R11, R13, 0x10, RZ ;  /* 0x000000100d0b7819 */ /* 0x000fe200000006ff */
[C---:B------:R-:W-:Y:S01]  /*0830*/  IMAD.U32 R13, R15.reuse, 0x10000, RZ ;  /* 0x000100000f0d7824 */ /* 0x040fe200078e00ff */
[----:B------:R-:W-:Y:S01]  /*0840*/  PRMT R88, R14, 0x7632, R88 ;  /* 0x000076320e587816 */ /* 0x000fe20000000058 */
[----:B------:R-:W-:Y:S01]  /*0850*/  ULDC.U8 UR8, c[0x0][0x2a0] ;  /* 0x0000a80000087ab9 */ /* 0x000fe20000000000 */
[----:B------:R-:W-:Y:S01]  /*0860*/  PRMT R89, R15, 0x7632, R89 ;  /* 0x000076320f597816 */ /* 0x000fe20000000059 */
[----:B------:R-:W-:Y:S01]  /*0870*/  IMAD.U32 R15, R33, 0x10000, RZ ;  /* 0x00010000210f7824 */ /* 0x000fe200078e00ff */
[----:B------:R-:W-:Y:S01]  /*0880*/  PRMT R90, R32, 0x7632, R90 ;  /* 0x00007632205a7816 */ /* 0x000fe2000000005a */
[----:B------:R-:W-:Y:S01]  /*0890*/  IMAD.U32 R76, R34, 0x10000, RZ ;  /* 0x00010000224c7824 */ /* 0x000fe200078e00ff */
[----:B------:R-:W-:Y:S01]  /*08a0*/  SHF.L.U32 R14, R32, 0x10, RZ ;  /* 0x00000010200e7819 */ /* 0x000fe200000006ff */
[----:B------:R-:W-:Y:S01]  /*08b0*/  IMAD.HI.U32 R32, R111, -0x2daee0ad, RZ ;  /* 0xd2511f536f207827 */ /* 0x000fe200078e00ff */
[----:B------:R-:W-:Y:S01]  /*08c0*/  PRMT R91, R33, 0x7632, R91 ;  /* 0x00007632215b7816 */ /* 0x000fe2000000005b */
[----:B------:R-:W-:Y:S01]  /*08d0*/  ULDC UR9, c[0x0][0x294] ;  /* 0x0000a50000097ab9 */ /* 0x000fe20000000800 */
[----:B------:R-:W-:Y:S01]  /*08e0*/  PRMT R96, R34, 0x7632, R96 ;  /* 0x0000763222607816 */ /* 0x000fe20000000060 */
[C---:B------:R-:W-:Y:S01]  /*08f0*/  IMAD.HI.U32 R33, R112.reuse, -0x326172a9, RZ ;  /* 0xcd9e8d5770217827 */ /* 0x040fe200078e00ff */
[C---:B------:R-:W-:Y:S01]  /*0900*/  PRMT R97, R35.reuse, 0x7632, R97 ;  /* 0x0000763223617816 */ /* 0x040fe20000000061 */
[----:B------:R-:W-:Y:S01]  /*0910*/  ULDC UR12, c[0x0][0x290] ;  /* 0x0000a400000c7ab9 */ /* 0x000fe20000000800 */
[----:B------:R-:W-:Y:S01]  /*0920*/  SHF.L.U32 R77, R35, 0x10, RZ ;  /* 0x00000010234d7819 */ /* 0x000fe200000006ff */
[----:B------:R-:W-:Y:S01]  /*0930*/  IMAD R112, R112, -0x326172a9, RZ ;  /* 0xcd9e8d5770707824 */ /* 0x000fe200078e02ff */
[----:B------:R-:W-:Y:S01]  /*0940*/  LOP3.LUT R108, R33, UR31, R108, 0x96, !PT ;  /* 0x0000001f216c7c12 */ /* 0x000fe2000f8e966c */
[----:B------:R-:W-:Y:S01]  /*0950*/  IMAD R111, R111, -0x2daee0ad, RZ ;  /* 0xd2511f536f6f7824 */ /* 0x000fe200078e02ff */
[----:B------:R-:W-:Y:S01]  /*0960*/  LOP3.LUT R109, R32, UR32, R109, 0x96, !PT ;  /* 0x00000020206d7c12 */ /* 0x000fe2000f8e966d */
[----:B------:R-:W-:Y:S01]  /*0970*/  IMAD.MOV.U32 R121, RZ, RZ, 0x1 ;  /* 0x00000001ff797424 */ /* 0x000fe200078e00ff */
[----:B------:R-:W-:Y:S01]  /*0980*/  LOP3.LUT R110, R110, 0x3, RZ, 0xc0, !PT ;  /* 0x000000036e6e7812 */ /* 0x000fe200078ec0ff */
[----:B------:R-:W-:Y:S01]  /*0990*/  IMAD.MOV.U32 R107, RZ, RZ, RZ ;  /* 0x000000ffff6b7224 */ /* 0x000fe200078e00ff */
[----:B------:R-:W-:Y:S01]  /*09a0*/  LOP3.LUT R106, R0, 0x7f, RZ, 0xc0, !PT ;  /* 0x0000007f006a7812 */ /* 0x000fe200078ec0ff */
        /* <DEDUP_REMOVED lines=15> */
[----:B------:R-:W-:Y:S01]  /*0aa0*/  ULDC.64 UR10, c[0x0][0x298] ;  /* 0x0000a600000a7ab9 */ /* 0x000fe20000000a00 */
[----:B------:R-:W-:Y:S01]  /*0ab0*/  IMAD.U32 R91, R91, 0x10000, RZ ;  /* 0x000100005b5b7824 */ /* 0x000fe200078e00ff */
[----:B------:R-:W-:Y:S01]  /*0ac0*/  ULDC.64 UR14, c[0x0][0x210] ;  /* 0x00008400000e7ab9 */ /* 0x000fe20000000a00 */
[----:B0-----:R-:W-:-:S07]  /*0ad0*/  IMAD.U32 R96, R96, 0x10000, RZ ;  /* 0x0001000060607824 */ /* 0x001fce00078e00ff */
.L_x_11211:
[----:B------:R-:W0:Y:S08]  /*0ae0*/  LDC.64 R44, c[0x0][0x280] ;  /* 0x0000a000ff2c7b82 */ /* 0x000e300000000a00 */
[----:B------:R-:W1:Y:S08]  /*0af0*/  LDC.64 R92, c[0x0][0x230] ;  /* 0x00008c00ff5c7b82 */ /* 0x000e700000000a00 */
[----:B------:R-:W2:Y:S01]  /*0b00*/  LDC R118, c[0x0][0x218] ;  /* 0x00008600ff767b82 */ /* 0x000ea20000000800 */
[----:B0-----:R-:W-:-:S07]  /*0b10*/  IMAD.WIDE R50, R116, 0x4, R44 ;  /* 0x0000000474327825 */ /* 0x001fce00078e022c */
[----:B------:R-:W0:Y:S01]  /*0b20*/  LDC.64 R48, c[0x0][0x288] ;  /* 0x0000a200ff307b82 */ /* 0x000e220000000a00 */
[----:B------:R3:W4:Y:S01]  /*0b30*/  LDG.E R54, desc[UR6][R50.64] ;  /* 0x0000000632367981 */ /* 0x000722000c1e1900 */
[----:B------:R-:W-:Y:S01]  /*0b40*/  IMAD.MOV.U32 R117, RZ, RZ, RZ ;  /* 0x000000ffff757224 */ /* 0x000fe200078e00ff */
[----:B-1----:R-:W-:-:S04]  /*0b50*/  ISETP.NE.U32.AND P0, PT, R92, RZ, PT ;  /* 0x000000ff5c00720c */ /* 0x002fc80003f05070 */
[----:B------:R-:W-:Y:S01]  /*0b60*/  ISETP.NE.AND.EX P0, PT, R93, RZ, PT, P0 ;  /* 0x000000ff5d00720c */ /* 0x000fe20003f05300 */
[----:B--2---:R-:W-:-:S05]  /*0b70*/  IMAD R52, R116, R118, RZ ;  /* 0x0000007674347224 */ /* 0x004fca00078e02ff */
[----:B---3--:R-:W-:-:S07]  /*0b80*/  SHF.R.S32.HI R51, RZ, 0x1f, R52 ;  /* 0x0000001fff337819 */ /* 0x008fce0000011434 */
[----:B------:R-:W1:Y:S01]  /*0b90*/  @P0 LDC.64 R44, c[0x0][0x230] ;  /* 0x00008c00ff2c0b82 */ /* 0x000e620000000a00 */
[----:B------:R-:W-:Y:S01]  /*0ba0*/  LEA.HI R51, R51, R52, RZ, 0x3 ;  /* 0x0000003433337211 */ /* 0x000fe200078f18ff */
[----:B0-----:R-:W-:-:S03]  /*0bb0*/  IMAD.WIDE R48, R116, 0x4, R48 ;  /* 0x0000000474307825 */ /* 0x001fc600078e0230 */
[----:B------:R-:W-:Y:S02]  /*0bc0*/  LEA.HI.SX32 R122, R51, R106, 0x1d ;  /* 0x0000006a337a7211 */ /* 0x000fe400078feaff */
[----:B------:R-:W5:Y:S03]  /*0bd0*/  LDG.E R119, desc[UR6][R48.64] ;  /* 0x0000000630777981 */ /* 0x000f66000c1e1900 */
[----:B-1----:R-:W-:-:S05]  /*0be0*/  @P0 IMAD.WIDE.U32 R44, R122, 0x20, R44 ;  /* 0x000000207a2c0825 */ /* 0x002fca00078e002c */
[----:B------:R-:W2:Y:S01]  /*0bf0*/  @P0 LDG.E.128 R32, desc[UR6][R44.64] ;  /* 0x000000062c200981 */ /* 0x000ea2000c1e1d00 */
[----:B------:R-:W-:Y:S01]  /*0c00*/  BSSY B0, `(.L_x_10912) ;  /* 0x0000069000007945 */ /* 0x000fe20003800000 */
[----:B------:R-:W-:Y:S02]  /*0c10*/  SHF.R.S32.HI R120, RZ, 0x1f, R116 ;  /* 0x0000001fff787819 */ /* 0x000fe40000011474 */
[----:B------:R2:W5:Y:S01]  /*0c20*/  @P0 LDG.E.128 R40, desc[UR6][R44.64+0x10] ;  /* 0x000010062c280981 */ /* 0x000562000c1e1d00 */
[----:B----4-:R-:W-:-:S13]  /*0c30*/  ISETP.GE.AND P3, PT, R54, 0x1, PT ;  /* 0x000000013600780c */ /* 0x010fda0003f66270 */
        /* <DEDUP_REMOVED lines=9> */
[----:B------:R-:W-:-:S13]  /*0cd0*/  ISETP.GT.AND P4, PT, R54, RZ, PT ;  /* 0x000000ff3600720c */ /* 0x000fda0003f84270 */
[----:B------:R-:W-:-:S04]  /*0ce0*/  @!P4 ISETP.NE.U32.AND P1, PT, R92, RZ, PT ;  /* 0x000000ff5c00c20c */ /* 0x000fc80003f25070 */
[----:B------:R-:W-:Y:S02]  /*0cf0*/  @!P4 ISETP.NE.AND.EX P1, PT, R93, RZ, PT, P1 ;  /* 0x000000ff5d00c20c */ /* 0x000fe40003f25310 */
[----:B------:R-:W-:Y:S02]  /*0d00*/  @!P4 MOV R50, R110 ;  /* 0x0000006e0032c202 */ /* 0x000fe40000000f00 */
[----:B--2---:R-:W-:Y:S01]  /*0d10*/  @!P4 FSEL R44, R32, RZ, P1 ;  /* 0x000000ff202cc208 */ /* 0x004fe20000800000 */
[----:B0-----:R-:W-:Y:S08]  /*0d20*/  @!P4 BRA `(.L_x_10913) ;  /* 0x000000040058c947 */ /* 0x001ff00003800000 */
        /* <DEDUP_REMOVED lines=12> */
.L_x_10915:
[----:B------:R-:W-:-:S07]  /*0df0*/  IMAD.MOV.U32 R52, RZ, RZ, R112 ;  /* 0x000000ffff347224 */ /* 0x000fce00078e0070 */
.L_x_10916:
[----:B------:R-:W-:Y:S05]  /*0e00*/  BSYNC B1 ;  /* 0x0000000000017941 */ /* 0x000fea0003800000 */
.L_x_10914:
        /* <DEDUP_REMOVED lines=16> */
.L_x_10920:
[----:B------:R-:W-:Y:S05]  /*0f10*/  BSYNC B2 ;  /* 0x0000000000027941 */ /* 0x000fea0003800000 */
.L_x_10919:
        /* <DEDUP_REMOVED lines=44> */
.L_x_10918:
[----:B------:R-:W-:Y:S05]  /*11e0*/  BSYNC B1 ;  /* 0x0000000000017941 */ /* 0x000fea0003800000 */
.L_x_10917:
        /* <DEDUP_REMOVED lines=8> */
[----:B------:R-:W-:-:S05]  /*1270*/  FSEL R44, R45, RZ, !P1 ;  /* 0x000000ff2d2c7208 */ /* 0x000fca0004800000 */
[----:B------:R-:W-:-:S07]  /*1280*/  @P0 FADD.FTZ R44, R32, R44 ;  /* 0x0000002c202c0221 */ /* 0x000fce0000010000 */
.L_x_10913:
[----:B------:R-:W-:Y:S05]  /*1290*/  BSYNC B0 ;  /* 0x0000000000007941 */ /* 0x000fea0003800000 */
.L_x_10912:
        /* <DEDUP_REMOVED lines=18> */
.L_x_10924:
[----:B------:R-:W-:-:S07]  /*13c0*/  IMAD.MOV.U32 R45, RZ, RZ, R112 ;  /* 0x000000ffff2d7224 */ /* 0x000fce00078e0070 */
.L_x_10925:
[----:B------:R-:W-:Y:S05]  /*13d0*/  BSYNC B1 ;  /* 0x0000000000017941 */ /* 0x000fea0003800000 */
.L_x_10923:
        /* <DEDUP_REMOVED lines=16> */
.L_x_10929:
[----:B------:R-:W-:Y:S05]  /*14e0*/  BSYNC B2 ;  /* 0x0000000000027941 */ /* 0x000fea0003800000 */
.L_x_10928:
        /* <DEDUP_REMOVED lines=44> */
.L_x_10927:
[----:B------:R-:W-:Y:S05]  /*17b0*/  BSYNC B1 ;  /* 0x0000000000017941 */ /* 0x000fea0003800000 */
.L_x_10926:
[----:B-----5:R-:W-:Y:S01]  /*17c0*/  PRMT R46, R36, 0x7632, R46 ;  /* 0x00007632242e7816 */ /* 0x020fe2000000002e */
[----:B------:R-:W-:Y:S01]  /*17d0*/  IMAD.MOV.U32 R48, RZ, RZ, 0x2f800000 ;  /* 0x2f800000ff307424 */ /* 0x000fe200078e00ff */
[----:B------:R-:W-:-:S03]  /*17e0*/  I2FP.F32.U32 R45, R45 ;  /* 0x0000002d002d7245 */ /* 0x000fc60000201000 */
[----:B------:R-:W-:Y:S02]  /*17f0*/  IMAD.U32 R46, R46, 0x10000, RZ ;  /* 0x000100002e2e7824 */ /* 0x000fe400078e00ff */
[----:B------:R-:W-:Y:S02]  /*1800*/  FFMA.FTZ R45, R45, R48, 1.1641532182693481445e-10 ;  /* 0x2f0000002d2d7423 */ /* 0x000fe40000010030 */
[----:B------:R-:W-:-:S03]  /*1810*/  FMUL.FTZ R46, R46, UR11 ;  /* 0x0000000b2e2e7c20 */ /* 0x000fc60008410000 */
[----:B------:R-:W-:Y:S01]  /*1820*/  FSETP.GTU.FTZ.AND P1, PT, R45, UR9, PT ;  /* 0x000000092d007c0b */ /* 0x000fe2000bf3c000 */
[----:B------:R-:W-:-:S03]  /*1830*/  FMUL.FTZ R46, R46, UR10 ;  /* 0x0000000a2e2e7c20 */ /* 0x000fc60008410000 */
[----:B------:R-:W-:Y:S02]  /*1840*/  SEL R104, RZ, 0x1, P1 ;  /* 0x00000001ff687807 */ /* 0x000fe40000800000 */
[----:B------:R-:W-:-:S05]  /*1850*/  FSEL R45, R46, RZ, !P1 ;  /* 0x000000ff2e2d7208 */ /* 0x000fca0004800000 */
[----:B------:R-:W-:-:S07]  /*1860*/  @P0 FADD.FTZ R45, R33, R45 ;  /* 0x0000002d212d0221 */ /* 0x000fce0000010000 */
.L_x_10922:
[----:B------:R-:W-:Y:S05]  /*1870*/  BSYNC B0 ;  /* 0x0000000000007941 */ /* 0x000fea0003800000 */
.L_x_10921:
        /* <DEDUP_REMOVED lines=18> */
.L_x_10933:
[----:B------:R-:W-:-:S07]  /*19a0*/  IMAD.MOV.U32 R54, RZ, RZ, R112 ;  /* 0x000000ffff367224 */ /* 0x000fce00078e0070 */
.L_x_10934:
[----:B------:R-:W-:Y:S05]  /*19b0*/  BSYNC B1 ;  /* 0x0000000000017941 */ /* 0x000fea0003800000 */
.L_x_10932:
        /* <DEDUP_REMOVED lines=16> */
.L_x_10938:
[----:B------:R-:W-:Y:S05]  /*1ac0*/  BSYNC B2 ;  /* 0x0000000000027941 */ /* 0x000fea0003800000 */
.L_x_10937:
        /* <DEDUP_REMOVED lines=44> */
.L_x_10936:
[----:B------:R-:W-:Y:S05]  /*1d90*/  BSYNC B1 ;  /* 0x0000000000017941 */ /* 0x000fea0003800000 */
.L_x_10935:
        /* <DEDUP_REMOVED lines=10> */
.L_x_10931:
[----:B------:R-:W-:Y:S05]  /*1e40*/  BSYNC B0 ;  /* 0x0000000000007941 */ /* 0x000fea0003800000 */
.L_x_10930:
        /* <DEDUP_REMOVED lines=18> */
.L_x_10942:
[----:B------:R-:W-:-:S07]  /*1f70*/  IMAD.MOV.U32 R47, RZ, RZ, R112 ;  /* 0x000000ffff2f7224 */ /* 0x000fce00078e0070 */
.L_x_10943:
[----:B------:R-:W-:Y:S05]  /*1f80*/  BSYNC B1 ;  /* 0x0000000000017941 */ /* 0x000fea0003800000 */
.L_x_10941:
        /* <DEDUP_REMOVED lines=16> */
.L_x_10947:
[----:B------:R-:W-:Y:S05]  /*2090*/  BSYNC B2 ;  /* 0x0000000000027941 */ /* 0x000fea0003800000 */
.L_x_10946:
        /* <DEDUP_REMOVED lines=44> */
.L_x_10945:
[----:B------:R-:W-:Y:S05]  /*2360*/  BSYNC B1 ;  /* 0x0000000000017941 */ /* 0x000fea0003800000 */
.L_x_10944:
        /* <DEDUP_REMOVED lines=11> */
.L_x_10940:
[----:B------:R-:W-:Y:S05]  /*2420*/  BSYNC B0 ;  /* 0x0000000000007941 */ /* 0x000fea0003800000 */
.L_x_10939:
        /* <DEDUP_REMOVED lines=18> */
.L_x_10951:
[----:B------:R-:W-:-:S07]  /*2550*/  IMAD.MOV.U32 R56, RZ, RZ, R112 ;  /* 0x000000ffff387224 */ /* 0x000fce00078e0070 */
.L_x_10952:
[----:B------:R-:W-:Y:S05]  /*2560*/  BSYNC B1 ;  /* 0x0000000000017941 */ /* 0x000fea0003800000 */
.L_x_10950:
        /* <DEDUP_REMOVED lines=16> */
.L_x_10956:
[----:B------:R-:W-:Y:S05]  /*2670*/  BSYNC B2 ;  /* 0x0000000000027941 */ /* 0x000fea0003800000 */
.L_x_10955:
        /* <DEDUP_REMOVED lines=44> */
.L_x_10954:
[----:B------:R-:W-:Y:S05]  /*2940*/  BSYNC B1 ;  /* 0x0000000000017941 */ /* 0x000fea0003800000 */
.L_x_10953:
[----:B------:R-:W-:Y:S01]  /*2950*/  I2FP.F32.U32 R48, R56 ;  /* 0x0000003800307245 */ /* 0x000fe20000201000 */
[----:B------:R-:W-:Y:S02]  /*2960*/  IMAD.MOV.U32 R51, RZ, RZ, 0x2f800000 ;  /* 0x2f800000ff337424 */ /* 0x000fe400078e00ff */
        /* <DEDUP_REMOVED lines=8> */
.L_x_10949:
[----:B------:R-:W-:Y:S05]  /*29f0*/  BSYNC B0 ;  /* 0x0000000000007941 */ /* 0x000fea0003800000 */
.L_x_10948:
        /* <DEDUP_REMOVED lines=18> */
.L_x_10960:
[----:B------:R-:W-:-:S07]  /*2b20*/  IMAD.MOV.U32 R49, RZ, RZ, R112 ;  /* 0x000000ffff317224 */ /* 0x000fce00078e0070 */
.L_x_10961:
[----:B------:R-:W-:Y:S05]  /*2b30*/  BSYNC B1 ;  /* 0x0000000000017941 */ /* 0x000fea0003800000 */
.L_x_10959:
        /* <DEDUP_REMOVED lines=16> */
.L_x_10965:
[----:B------:R-:W-:Y:S05]  /*2c40*/  BSYNC B2 ;  /* 0x0000000000027941 */ /* 0x000fea0003800000 */
.L_x_10964:
        /* <DEDUP_REMOVED lines=44> */
.L_x_10963:
[----:B------:R-:W-:Y:S05]  /*2f10*/  BSYNC B1 ;  /* 0x0000000000017941 */ /* 0x000fea0003800000 */
.L_x_10962:
[----:B------:R-:W-:Y:S01]  /*2f20*/  PRMT R50, R38, 0x7632, R50 ;  /* 0x0000763226327816 */ /* 0x000fe20000000032 */
        /* <DEDUP_REMOVED lines=10> */
.L_x_10958:
[----:B------:R-:W-:Y:S05]  /*2fd0*/  BSYNC B0 ;  /* 0x0000000000007941 */ /* 0x000fea0003800000 */
.L_x_10957:
        /* <DEDUP_REMOVED lines=18> */
.L_x_10969:
[----:B------:R-:W-:-:S07]  /*3100*/  IMAD.MOV.U32 R58, RZ, RZ, R112 ;  /* 0x000000ffff3a7224 */ /* 0x000fce00078e0070 */
.L_x_10970:
[----:B------:R-:W-:Y:S05]  /*3110*/  BSYNC B1 ;  /* 0x0000000000017941 */ /* 0x000fea0003800000 */
.L_x_10968:
        /* <DEDUP_REMOVED lines=16> */
.L_x_10974:
[----:B------:R-:W-:Y:S05]  /*3220*/  BSYNC B2 ;  /* 0x0000000000027941 */ /* 0x000fea0003800000 */
.L_x_10973:
        /* <DEDUP_REMOVED lines=44> */
.L_x_10972:
[----:B------:R-:W-:Y:S05]  /*34f0*/  BSYNC B1 ;  /* 0x0000000000017941 */ /* 0x000fea0003800000 */
.L_x_10971:
        /* <DEDUP_REMOVED lines=10> */
.L_x_10967:
[----:B------:R-:W-:Y:S05]  /*35a0*/  BSYNC B0 ;  /* 0x0000000000007941 */ /* 0x000fea0003800000 */
.L_x_10966:
        /* <DEDUP_REMOVED lines=18> */
.L_x_10978:
[----:B------:R-:W-:-:S07]  /*36d0*/  IMAD.MOV.U32 R51, RZ, RZ, R112 ;  /* 0x000000ffff337224 */ /* 0x000fce00078e0070 */
.L_x_10979:
[----:B------:R-:W-:Y:S05]  /*36e0*/  BSYNC B1 ;  /* 0x0000000000017941 */ /* 0x000fea0003800000 */
.L_x_10977:
        /* <DEDUP_REMOVED lines=16> */
.L_x_10983:
[----:B------:R-:W-:Y:S05]  /*37f0*/  BSYNC B2 ;  /* 0x0000000000027941 */ /* 0x000fea0003800000 */
.L_x_10982:
        /* <DEDUP_REMOVED lines=44> */
.L_x_10981:
[----:B------:R-:W-:Y:S05]  /*3ac0*/  BSYNC B1 ;  /* 0x0000000000017941 */ /* 0x000fea0003800000 */
.L_x_10980:
        /* <DEDUP_REMOVED lines=11> */
.L_x_10976:
[----:B------:R-:W-:Y:S05]  /*3b80*/  BSYNC B0 ;  /* 0x0000000000007941 */ /* 0x000fea0003800000 */
.L_x_10975:
[----:B------:R-:W0:Y:S01]  /*3b90*/  LDC.64 R94, c[0x0][0x238] ;  /* 0x00008e00ff5e7b82 */ /* 0x000e220000000a00 */
[----:B------:R-:W-:Y:S01]  /*3ba0*/  IADD3 R64, R122, 0x80, RZ ;  /* 0x000000807a407810 */ /* 0x000fe20007ffe0ff */
[----:B------:R-:W-:Y:S01]  /*3bb0*/  BSSY B0, `(.L_x_10984) ;  /* 0x000001d000007945 */ /* 0x000fe20003800000 */
[----:B------:R-:W-:-:S05]  /*3bc0*/  VIADD R74, R117, 0x80 ;  /* 0x00000080754a7836 */ /* 0x000fca0000000000 */
[----:B------:R-:W1:Y:S08]  /*3bd0*/  @P0 LDC.64 R56, c[0x0][0x230] ;  /* 0x00008c00ff380b82 */ /* 0x000e700000000a00 */
[----:B------:R-:W2:Y:S01]  /*3be0*/  @P3 LDC.64 R52, c[0x0][0x220] ;  /* 0x00008800ff343b82 */ /* 0x000ea20000000a00 */
[----:B0-----:R-:W-:-:S05]  /*3bf0*/  IMAD.WIDE.U32 R54, R122, 0x20, R94 ;  /* 0x000000207a367825 */ /* 0x001fca00078e005e */
[----:B------:R0:W-:Y:S01]  /*3c00*/  STG.E.128 desc[UR6][R54.64], R44 ;  /* 0x0000002c36007986 */ /* 0x0001e2000c101d06 */
[----:B-1----:R-:W-:-:S03]  /*3c10*/  @P0 IMAD.WIDE.U32 R56, R64, 0x20, R56 ;  /* 0x0000002040380825 */ /* 0x002fc600078e0038 */
        /* <DEDUP_REMOVED lines=22> */
.L_x_10985:
[----:B------:R-:W-:Y:S05]  /*3d80*/  BSYNC B0 ;  /* 0x0000000000007941 */ /* 0x000fea0003800000 */
.L_x_10984:
[----:B------:R-:W3:Y:S01]  /*3d90*/  @P0 LDG.E.128 R32, desc[UR6][R56.64] ;  /* 0x0000000638200981 */ /* 0x000ee2000c1e1d00 */
[----:B--2---:R-:W-:-:S03]  /*3da0*/  @P3 IMAD.WIDE.U32 R52, R74, 0x10, R52 ;  /* 0x000000104a343825 */ /* 0x004fc600078e0034 */
[----:B------:R-:W5:Y:S01]  /*3db0*/  @P0 LDG.E.128 R40, desc[UR6][R56.64+0x10] ;  /* 0x0000100638280981 */ /* 0x000f62000c1e1d00 */
[----:B------:R-:W-:Y:S01]  /*3dc0*/  @!P4 ISETP.NE.U32.AND P1, PT, R92, RZ, PT ;  /* 0x000000ff5c00c20c */ /* 0x000fe20003f25070 */
[----:B------:R-:W-:Y:S01]  /*3dd0*/  BSSY B0, `(.L_x_10986) ;  /* 0x000005c000007945 */ /* 0x000fe20003800000 */
[----:B01----:R-:W-:Y:S01]  /*3de0*/  @!P4 MOV R54, R65 ;  /* 0x000000410036c202 */ /* 0x003fe20000000f00 */
[----:B------:R3:W5:Y:S01]  /*3df0*/  @P3 LDG.E.128 R36, desc[UR6][R52.64] ;  /* 0x0000000634243981 */ /* 0x000762000c1e1d00 */
[----:B------:R-:W-:-:S04]  /*3e00*/  @!P4 ISETP.NE.AND.EX P1, PT, R93, RZ, PT, P1 ;  /* 0x000000ff5d00c20c */ /* 0x000fc80003f25310 */
[----:B---3--:R-:W-:Y:S01]  /*3e10*/  @!P4 FSEL R52, R32, RZ, P1 ;  /* 0x000000ff2034c208 */ /* 0x008fe20000800000 */
        /* <DEDUP_REMOVED lines=13> */
.L_x_10989:
[----:B------:R-:W-:-:S07]  /*3ef0*/  IMAD.MOV.U32 R60, RZ, RZ, R112 ;  /* 0x000000ffff3c7224 */ /* 0x000fce00078e0070 */
.L_x_10990:
[----:B------:R-:W-:Y:S05]  /*3f00*/  BSYNC B1 ;  /* 0x0000000000017941 */ /* 0x000fea0003800000 */
.L_x_10988:
        /* <DEDUP_REMOVED lines=16> */
.L_x_10994:
[----:B------:R-:W-:Y:S05]  /*4010*/  BSYNC B2 ;  /* 0x0000000000027941 */ /* 0x000fea0003800000 */
.L_x_10993:
        /* <DEDUP_REMOVED lines=44> */
.L_x_10992:
[----:B------:R-:W-:Y:S05]  /*42e0*/  BSYNC B1 ;  /* 0x0000000000017941 */ /* 0x000fea0003800000 */
.L_x_10991:
        /* <DEDUP_REMOVED lines=10> */
.L_x_10987:
[----:B------:R-:W-:Y:S05]  /*4390*/  BSYNC B0 ;  /* 0x0000000000007941 */ /* 0x000fea0003800000 */
.L_x_10986:
        /* <DEDUP_REMOVED lines=18> */
.L_x_10998:
[----:B------:R-:W-:-:S07]  /*44c0*/  IMAD.MOV.U32 R53, RZ, RZ, R112 ;  /* 0x000000ffff357224 */ /* 0x000fce00078e0070 */
.L_x_10999:
[----:B------:R-:W-:Y:S05]  /*44d0*/  BSYNC B1 ;  /* 0x0000000000017941 */ /* 0x000fea0003800000 */
.L_x_10997:
        /* <DEDUP_REMOVED lines=16> */
.L_x_11003:
[----:B------:R-:W-:Y:S05]  /*45e0*/  BSYNC B2 ;  /* 0x0000000000027941 */ /* 0x000fea0003800000 */
.L_x_11002:
        /* <DEDUP_REMOVED lines=44> */
.L_x_11001:
[----:B------:R-:W-:Y:S05]  /*48b0*/  BSYNC B1 ;  /* 0x0000000000017941 */ /* 0x000fea0003800000 */
.L_x_11000:
        /* <DEDUP_REMOVED lines=11> */
.L_x_10996:
[----:B------:R-:W-:Y:S05]  /*4970*/  BSYNC B0 ;  /* 0x0000000000007941 */ /* 0x000fea0003800000 */
.L_x_10995:
        /* <DEDUP_REMOVED lines=18> */
.L_x_11007:
[----:B------:R-:W-:-:S07]  /*4aa0*/  IMAD.MOV.U32 R62, RZ, RZ, R112 ;  /* 0x000000ffff3e7224 */ /* 0x000fce00078e0070 */
.L_x_11008:
[----:B------:R-:W-:Y:S05]  /*4ab0*/  BSYNC B1 ;  /* 0x0000000000017941 */ /* 0x000fea0003800000 */
.L_x_11006:
        /* <DEDUP_REMOVED lines=16> */
.L_x_11012:
[----:B------:R-:W-:Y:S05]  /*4bc0*/  BSYNC B2 ;  /* 0x0000000000027941 */ /* 0x000fea0003800000 */
.L_x_11011:
        /* <DEDUP_REMOVED lines=44> */
.L_x_11010:
[----:B------:R-:W-:Y:S05]  /*4e90*/  BSYNC B1 ;  /* 0x0000000000017941 */ /* 0x000fea0003800000 */
.L_x_11009:
        /* <DEDUP_REMOVED lines=10> */
.L_x_11005:
[----:B------:R-:W-:Y:S05]  /*4f40*/  BSYNC B0 ;  /* 0x0000000000007941 */ /* 0x000fea0003800000 */
.L_x_11004:
        /* <DEDUP_REMOVED lines=18> */
.L_x_11016:
[----:B------:R-:W-:-:S07]  /*5070*/  IMAD.MOV.U32 R55, RZ, RZ, R112 ;  /* 0x000000ffff377224 */ /* 0x000fce00078e0070 */
.L_x_11017:
[----:B------:R-:W-:Y:S05]  /*5080*/  BSYNC B1 ;  /* 0x0000000000017941 */ /* 0x000fea0003800000 */
.L_x_11015:
        /* <DEDUP_REMOVED lines=16> */
.L_x_11021:
[----:B------:R-:W-:Y:S05]  /*5190*/  BSYNC B2 ;  /* 0x0000000000027941 */ /* 0x000fea0003800000 */
.L_x_11020:
        /* <DEDUP_REMOVED lines=44> */
.L_x_11019:
[----:B------:R-:W-:Y:S05]  /*5460*/  BSYNC B1 ;  /* 0x0000000000017941 */ /* 0x000fea0003800000 */
.L_x_11018:
        /* <DEDUP_REMOVED lines=11> */
.L_x_11014:
[----:B------:R-:W-:Y:S05]  /*5520*/  BSYNC B0 ;  /* 0x0000000000007941 */ /* 0x000fea0003800000 */
.L_x_11013:
        /* <DEDUP_REMOVED lines=18> */
.L_x_11025:
[----:B------:R-:W-:-:S07]  /*5650*/  IMAD.MOV.U32 R65, RZ, RZ, R112 ;  /* 0x000000ffff417224 */ /* 0x000fce00078e0070 */
.L_x_11026:
[----:B------:R-:W-:Y:S05]  /*5660*/  BSYNC B1 ;  /* 0x0000000000017941 */ /* 0x000fea0003800000 */
.L_x_11024:
        /* <DEDUP_REMOVED lines=16> */
.L_x_11030:
[----:B------:R-:W-:Y:S05]  /*5770*/  BSYNC B2 ;  /* 0x0000000000027941 */ /* 0x000fea0003800000 */
.L_x_11029:
        /* <DEDUP_REMOVED lines=44> */
.L_x_11028:
[----:B------:R-:W-:Y:S05]  /*5a40*/  BSYNC B1 ;  /* 0x0000000000017941 */ /* 0x000fea0003800000 */
.L_x_11027:
        /* <DEDUP_REMOVED lines=10> */
.L_x_11023:
[----:B------:R-:W-:Y:S05]  /*5af0*/  BSYNC B0 ;  /* 0x0000000000007941 */ /* 0x000fea0003800000 */
.L_x_11022:
        /* <DEDUP_REMOVED lines=18> */
.L_x_11034:
[----:B------:R-:W-:-:S07]  /*5c20*/  IMAD.MOV.U32 R57, RZ, RZ, R112 ;  /* 0x000000ffff397224 */ /* 0x000fce00078e0070 */
.L_x_11035:
[----:B------:R-:W-:Y:S05]  /*5c30*/  BSYNC B1 ;  /* 0x0000000000017941 */ /* 0x000fea0003800000 */
.L_x_11033:
        /* <DEDUP_REMOVED lines=16> */
.L_x_11039:
[----:B------:R-:W-:Y:S05]  /*5d40*/  BSYNC B2 ;  /* 0x0000000000027941 */ /* 0x000fea0003800000 */
.L_x_11038:
        /* <DEDUP_REMOVED lines=44> */
.L_x_11037:
[----:B------:R-:W-:Y:S05]  /*6010*/  BSYNC B1 ;  /* 0x0000000000017941 */ /* 0x000fea0003800000 */
.L_x_11036:
        /* <DEDUP_REMOVED lines=11> */
.L_x_11032:
[----:B------:R-:W-:Y:S05]  /*60d0*/  BSYNC B0 ;  /* 0x0000000000007941 */ /* 0x000fea0003800000 */
.L_x_11031:
        /* <DEDUP_REMOVED lines=18> */
.L_x_11043:
[----:B------:R-:W-:-:S07]  /*6200*/  IMAD.MOV.U32 R65, RZ, RZ, R112 ;  /* 0x000000ffff417224 */ /* 0x000fce00078e0070 */
.L_x_11044:
[----:B------:R-:W-:Y:S05]  /*6210*/  BSYNC B1 ;  /* 0x0000000000017941 */ /* 0x000fea0003800000 */
.L_x_11042:
        /* <DEDUP_REMOVED lines=16> */
.L_x_11048:
[----:B------:R-:W-:Y:S05]  /*6320*/  BSYNC B2 ;  /* 0x0000000000027941 */ /* 0x000fea0003800000 */
.L_x_11047:
        /* <DEDUP_REMOVED lines=44> */
.L_x_11046:
[----:B------:R-:W-:Y:S05]  /*65f0*/  BSYNC B1 ;  /* 0x0000000000017941 */ /* 0x000fea0003800000 */
.L_x_11045:
        /* <DEDUP_REMOVED lines=10> */
.L_x_11041:
[----:B------:R-:W-:Y:S05]  /*66a0*/  BSYNC B0 ;  /* 0x0000000000007941 */ /* 0x000fea0003800000 */
.L_x_11040:
        /* <DEDUP_REMOVED lines=18> */
.L_x_11052:
[----:B------:R-:W-:-:S07]  /*67d0*/  IMAD.MOV.U32 R59, RZ, RZ, R112 ;  /* 0x000000ffff3b7224 */ /* 0x000fce00078e0070 */
.L_x_11053:
[----:B------:R-:W-:Y:S05]  /*67e0*/  BSYNC B1 ;  /* 0x0000000000017941 */ /* 0x000fea0003800000 */
.L_x_11051:
        /* <DEDUP_REMOVED lines=16> */
.L_x_11057:
[----:B------:R-:W-:Y:S05]  /*68f0*/  BSYNC B2 ;  /* 0x0000000000027941 */ /* 0x000fea0003800000 */
.L_x_11056:
        /* <DEDUP_REMOVED lines=44> */
.L_x_11055:
[----:B------:R-:W-:Y:S05]  /*6bc0*/  BSYNC B1 ;  /* 0x0000000000017941 */ /* 0x000fea0003800000 */
.L_x_11054:
        /* <DEDUP_REMOVED lines=11> */
.L_x_11050:
[----:B------:R-:W-:Y:S05]  /*6c80*/  BSYNC B0 ;  /* 0x0000000000007941 */ /* 0x000fea0003800000 */
.L_x_11049:
[----:B------:R-:W-:Y:S01]  /*6c90*/  IMAD.WIDE.U32 R64, R64, 0x20, R94 ;  /* 0x0000002040407825 */ /* 0x000fe200078e005e */
[----:B------:R-:W0:Y:S01]  /*6ca0*/  @P0 LDC.64 R62, c[0x0][0x230] ;  /* 0x00008c00ff3e0b82 */ /* 0x000e220000000a00 */
[----:B------:R-:W-:Y:S01]  /*6cb0*/  IADD3 R68, R122, 0x100, RZ ;  /* 0x000001007a447810 */ /* 0x000fe20007ffe0ff */
[----:B------:R-:W-:Y:S02]  /*6cc0*/  BSSY B0, `(.L_x_11058) ;  /* 0x000001a000007945 */ /* 0x000fe40003800000 */
[----:B------:R1:W-:Y:S04]  /*6cd0*/  STG.E.128 desc[UR6][R64.64], R52 ;  /* 0x0000003440007986 */ /* 0x0003e8000c101d06 */
[----:B------:R-:W2:Y:S01]  /*6ce0*/  @P3 LDC.64 R60, c[0x0][0x220] ;  /* 0x00008800ff3c3b82 */ /* 0x000ea20000000a00 */
[----:B------:R1:W-:Y:S01]  /*6cf0*/  STG.E.128 desc[UR6][R64.64+0x10], R56 ;  /* 0x0000103840007986 */ /* 0x0003e2000c101d06 */
[----:B0-----:R-:W-:Y:S01]  /*6d00*/  @P0 IMAD.WIDE.U32 R62, R68, 0x20, R62 ;  /* 0x00000020443e0825 */ /* 0x001fe200078e003e */
[----:B-1----:R-:W-:Y:S06]  /*6d10*/  @!P3 BRA `(.L_x_11059) ;  /* 0x000000000050b947 */ /* 0x002fec0003800000 */
[----:B------:R-:W-:Y:S01]  /*6d20*/  IMAD.U32 R64, R102, 0x10000, RZ ;  /* 0x0001000066407824 */ /* 0x000fe200078e00ff */
[----:B------:R-:W-:Y:S02]  /*6d30*/  LOP3.LUT R72, R99, 0xff, RZ, 0xc0, !PT ;  /* 0x000000ff63487812 */ /* 0x000fe400078ec0ff */
[----:B------:R-:W-:Y:S02]  /*6d40*/  LOP3.LUT R70, R98, 0xff, RZ, 0xc0, !PT ;  /* 0x000000ff62467812 */ /* 0x000fe400078ec0ff */
[----:B------:R-:W-:Y:S01]  /*6d50*/  LOP3.LUT R65, R64, 0xff0000, RZ, 0xc0, !PT ;  /* 0x00ff000040417812 */ /* 0x000fe200078ec0ff */
[----:B------:R-:W-:Y:S01]  /*6d60*/  IMAD.WIDE.U32 R72, R72, 0x1000000, RZ ;  /* 0x0100000048487825 */ /* 0x000fe200078e00ff */
[----:B------:R-:W-:Y:S02]  /*6d70*/  LOP3.LUT R64, R103, 0xffff, RZ, 0xc0, !PT ;  /* 0x0000ffff67407812 */ /* 0x000fe400078ec0ff */
[----:B------:R-:W-:Y:S01]  /*6d80*/  LOP3.LUT R66, R104, 0xff, RZ, 0xc0, !PT ;  /* 0x000000ff68427812 */ /* 0x000fe200078ec0ff */
[----:B------:R-:W-:Y:S01]  /*6d90*/  IMAD.WIDE.U32 R70, R70, 0x10000, RZ ;  /* 0x0001000046467825 */ /* 0x000fe200078e00ff */
[----:B------:R-:W-:-:S02]  /*6da0*/  PRMT R64, R65, 0x4210, R64 ;  /* 0x0000421041407816 */ /* 0x000fc40000000040 */
[----:B------:R-:W-:-:S04]  /*6db0*/  PRMT R65, R101, 0x7104, RZ ;  /* 0x0000710465417816 */ /* 0x000fc800000000ff */
[----:B------:R-:W-:Y:S02]  /*6dc0*/  LOP3.LUT R67, R64, 0xff00, R65, 0xf8, !PT ;  /* 0x0000ff0040437812 */ /* 0x000fe400078ef841 */
[----:B------:R-:W0:Y:S02]  /*6dd0*/  LDC.64 R64, c[0x0][0x240] ;  /* 0x00009000ff407b82 */ /* 0x000e240000000a00 */
[----:B------:R-:W-:Y:S01]  /*6de0*/  LOP3.LUT R75, R67, 0xff, R100, 0xf8, !PT ;  /* 0x000000ff434b7812 */ /* 0x000fe200078ef864 */
[----:B------:R-:W-:-:S03]  /*6df0*/  IMAD.WIDE.U32 R66, R66, 0x100, RZ ;  /* 0x0000010042427825 */ /* 0x000fc600078e00ff */
[----:B------:R-:W-:Y:S02]  /*6e00*/  LOP3.LUT R75, R71, R75, R73, 0xfe, !PT ;  /* 0x0000004b474b7212 */ /* 0x000fe400078efe49 */
[----:B------:R-:W-:Y:S02]  /*6e10*/  LOP3.LUT R70, R66, R72, R70, 0xfe, !PT ;  /* 0x0000004842467212 */ /* 0x000fe400078efe46 */
[----:B------:R-:W-:Y:S02]  /*6e20*/  LOP3.LUT R67, R75, R67, RZ, 0xfc, !PT ;  /* 0x000000434b437212 */ /* 0x000fe400078efcff */
[----:B------:R-:W-:Y:S01]  /*6e30*/  LOP3.LUT R66, R70, 0xff, R105, 0xf8, !PT ;  /* 0x000000ff46427812 */ /* 0x000fe200078ef869 */
[----:B0-----:R-:W-:-:S05]  /*6e40*/  IMAD.WIDE.U32 R64, R74, 0x8, R64 ;  /* 0x000000084a407825 */ /* 0x001fca00078e0040 */
[----:B------:R0:W-:Y:S02]  /*6e50*/  STG.E.64 desc[UR6][R64.64], R66 ;  /* 0x0000004240007986 */ /* 0x0001e4000c101b06 */
.L_x_11059:
[----:B------:R-:W-:Y:S05]  /*6e60*/  BSYNC B0 ;  /* 0x0000000000007941 */ /* 0x000fea0003800000 */
.L_x_11058:
[----:B------:R-:W3:Y:S01]  /*6e70*/  @P0 LDG.E.128 R32, desc[UR6][R62.64] ;  /* 0x000000063e200981 */ /* 0x000ee2000c1e1d00 */
[----:B------:R-:W-:-:S03]  /*6e80*/  IADD3 R73, R117, 0x100, RZ ;  /* 0x0000010075497810 */ /* 0x000fc60007ffe0ff */
[----:B------:R-:W5:Y:S01]  /*6e90*/  @P0 LDG.E.128 R40, desc[UR6][R62.64+0x10] ;  /* 0x000010063e280981 */ /* 0x000f62000c1e1d00 */
[----:B------:R-:W-:Y:S01]  /*6ea0*/  @!P4 ISETP.NE.U32.AND P1, PT, R92, RZ, PT ;  /* 0x000000ff5c00c20c */ /* 0x000fe20003f25070 */
[----:B--2---:R-:W-:Y:S01]  /*6eb0*/  @P3 IMAD.WIDE.U32 R60, R73, 0x10, R60 ;  /* 0x00000010493c3825 */ /* 0x004fe200078e003c */
[----:B------:R-:W-:Y:S02]  /*6ec0*/  BSSY B0, `(.L_x_11060) ;  /* 0x000005c000007945 */ /* 0x000fe40003800000 */
[----:B------:R-:W-:Y:S01]  /*6ed0*/  @!P4 ISETP.NE.AND.EX P1, PT, R93, RZ, PT, P1 ;  /* 0x000000ff5d00c20c */ /* 0x000fe20003f25310 */
[----:B0-----:R-:W-:Y:S01]  /*6ee0*/  @!P4 IMAD.MOV.U32 R64, RZ, RZ, R69 ;  /* 0x000000ffff40c224 */ /* 0x001fe200078e0045 */
[----:B------:R3:W5:Y:S02]  /*6ef0*/  @P3 LDG.E.128 R36, desc[UR6][R60.64] ;  /* 0x000000063c243981 */ /* 0x000764000c1e1d00 */
[----:B---3--:R-:W-:Y:S01]  /*6f00*/  @!P4 FSEL R60, R32, RZ, P1 ;  /* 0x000000ff203cc208 */ /* 0x008fe20000800000 */
        /* <DEDUP_REMOVED lines=13> */
.L_x_11063:
[----:B------:R-:W-:-:S07]  /*6fe0*/  MOV R70, R112 ;  /* 0x0000007000467202 */ /* 0x000fce0000000f00 */
.L_x_11064:
[----:B------:R-:W-:Y:S05]  /*6ff0*/  BSYNC B1 ;  /* 0x0000000000017941 */ /* 0x000fea0003800000 */
.L_x_11062:
        /* <DEDUP_REMOVED lines=16> */
.L_x_11068:
[----:B------:R-:W-:Y:S05]  /*7100*/  BSYNC B2 ;  /* 0x0000000000027941 */ /* 0x000fea0003800000 */
.L_x_11067:
        /* <DEDUP_REMOVED lines=44> */
.L_x_11066:
[----:B------:R-:W-:Y:S05]  /*73d0*/  BSYNC B1 ;  /* 0x0000000000017941 */ /* 0x000fea0003800000 */
.L_x_11065:
        /* <DEDUP_REMOVED lines=10> */
.L_x_11061:
[----:B------:R-:W-:Y:S05]  /*7480*/  BSYNC B0 ;  /* 0x0000000000007941 */ /* 0x000fea0003800000 */
.L_x_11060:
        /* <DEDUP_REMOVED lines=18> */
.L_x_11072:
[----:B------:R-:W-:-:S07]  /*75b0*/  MOV R61, R112 ;  /* 0x00000070003d7202 */ /* 0x000fce0000000f00 */
.L_x_11073:
[----:B------:R-:W-:Y:S05]  /*75c0*/  BSYNC B1 ;  /* 0x0000000000017941 */ /* 0x000fea0003800000 */
.L_x_11071:
        /* <DEDUP_REMOVED lines=16> */
.L_x_11077:
[----:B------:R-:W-:Y:S05]  /*76d0*/  BSYNC B2 ;  /* 0x0000000000027941 */ /* 0x000fea0003800000 */
.L_x_11076:
        /* <DEDUP_REMOVED lines=44> */
.L_x_11075:
[----:B------:R-:W-:Y:S05]  /*79a0*/  BSYNC B1 ;  /* 0x0000000000017941 */ /* 0x000fea0003800000 */
.L_x_11074:
        /* <DEDUP_REMOVED lines=11> */
.L_x_11070:
[----:B------:R-:W-:Y:S05]  /*7a60*/  BSYNC B0 ;  /* 0x0000000000007941 */ /* 0x000fea0003800000 */
.L_x_11069:
        /* <DEDUP_REMOVED lines=18> */
.L_x_11081:
[----:B------:R-:W-:-:S07]  /*7b90*/  MOV R69, R112 ;  /* 0x0000007000457202 */ /* 0x000fce0000000f00 */
.L_x_11082:
[----:B------:R-:W-:Y:S05]  /*7ba0*/  BSYNC B1 ;  /* 0x0000000000017941 */ /* 0x000fea0003800000 */
.L_x_11080:
        /* <DEDUP_REMOVED lines=16> */
.L_x_11086:
[----:B------:R-:W-:Y:S05]  /*7cb0*/  BSYNC B2 ;  /* 0x0000000000027941 */ /* 0x000fea0003800000 */
.L_x_11085:
        /* <DEDUP_REMOVED lines=44> */
.L_x_11084:
[----:B------:R-:W-:Y:S05]  /*7f80*/  BSYNC B1 ;  /* 0x0000000000017941 */ /* 0x000fea0003800000 */
.L_x_11083:
        /* <DEDUP_REMOVED lines=10> */
.L_x_11079:
[----:B------:R-:W-:Y:S05]  /*8030*/  BSYNC B0 ;  /* 0x0000000000007941 */ /* 0x000fea0003800000 */
.L_x_11078:
        /* <DEDUP_REMOVED lines=18> */
.L_x_11090:
[----:B------:R-:W-:-:S07]  /*8160*/  MOV R63, R112 ;  /* 0x00000070003f7202 */ /* 0x000fce0000000f00 */
.L_x_11091:
[----:B------:R-:W-:Y:S05]  /*8170*/  BSYNC B1 ;  /* 0x0000000000017941 */ /* 0x000fea0003800000 */
.L_x_11089:
        /* <DEDUP_REMOVED lines=16> */
.L_x_11095:
[----:B------:R-:W-:Y:S05]  /*8280*/  BSYNC B2 ;  /* 0x0000000000027941 */ /* 0x000fea0003800000 */
.L_x_11094:
        /* <DEDUP_REMOVED lines=44> */
.L_x_11093:
[----:B------:R-:W-:Y:S05]  /*8550*/  BSYNC B1 ;  /* 0x0000000000017941 */ /* 0x000fea0003800000 */
.L_x_11092:
        /* <DEDUP_REMOVED lines=11> */
.L_x_11088:
[----:B------:R-:W-:Y:S05]  /*8610*/  BSYNC B0 ;  /* 0x0000000000007941 */ /* 0x000fea0003800000 */
.L_x_11087:
        /* <DEDUP_REMOVED lines=18> */
.L_x_11099:
[----:B------:R-:W-:-:S07]  /*8740*/  MOV R69, R112 ;  /* 0x0000007000457202 */ /* 0x000fce0000000f00 */
.L_x_11100:
[----:B------:R-:W-:Y:S05]  /*8750*/  BSYNC B1 ;  /* 0x0000000000017941 */ /* 0x000fea0003800000 */
.L_x_11098:
        /* <DEDUP_REMOVED lines=16> */
.L_x_11104:
[----:B------:R-:W-:Y:S05]  /*8860*/  BSYNC B2 ;  /* 0x0000000000027941 */ /* 0x000fea0003800000 */
.L_x_11103:
        /* <DEDUP_REMOVED lines=44> */
.L_x_11102:
[----:B------:R-:W-:Y:S05]  /*8b30*/  BSYNC B1 ;  /* 0x0000000000017941 */ /* 0x000fea0003800000 */
.L_x_11101:
        /* <DEDUP_REMOVED lines=10> */
.L_x_11097:
[----:B------:R-:W-:Y:S05]  /*8be0*/  BSYNC B0 ;  /* 0x0000000000007941 */ /* 0x000fea0003800000 */
.L_x_11096:
        /* <DEDUP_REMOVED lines=18> */
.L_x_11108:
[----:B------:R-:W-:-:S07]  /*8d10*/  MOV R65, R112 ;  /* 0x0000007000417202 */ /* 0x000fce0000000f00 */
.L_x_11109:
[----:B------:R-:W-:Y:S05]  /*8d20*/  BSYNC B1 ;  /* 0x0000000000017941 */ /* 0x000fea0003800000 */
.L_x_11107:
        /* <DEDUP_REMOVED lines=16> */
.L_x_11113:
[----:B------:R-:W-:Y:S05]  /*8e30*/  BSYNC B2 ;  /* 0x0000000000027941 */ /* 0x000fea0003800000 */
.L_x_11112:
        /* <DEDUP_REMOVED lines=44> */
.L_x_11111:
[----:B------:R-:W-:Y:S05]  /*9100*/  BSYNC B1 ;  /* 0x0000000000017941 */ /* 0x000fea0003800000 */
.L_x_11110:
        /* <DEDUP_REMOVED lines=11> */
.L_x_11106:
[----:B------:R-:W-:Y:S05]  /*91c0*/  BSYNC B0 ;  /* 0x0000000000007941 */ /* 0x000fea0003800000 */
.L_x_11105:
        /* <DEDUP_REMOVED lines=18> */
.L_x_11117:
[----:B------:R-:W-:-:S07]  /*92f0*/  MOV R69, R112 ;  /* 0x0000007000457202 */ /* 0x000fce0000000f00 */
.L_x_11118:
[----:B------:R-:W-:Y:S05]  /*9300*/  BSYNC B1 ;  /* 0x0000000000017941 */ /* 0x000fea0003800000 */
.L_x_11116:
        /* <DEDUP_REMOVED lines=16> */
.L_x_11122:
[----:B------:R-:W-:Y:S05]  /*9410*/  BSYNC B2 ;  /* 0x0000000000027941 */ /* 0x000fea0003800000 */
.L_x_11121:
        /* <DEDUP_REMOVED lines=44> */
.L_x_11120:
[----:B------:R-:W-:Y:S05]  /*96e0*/  BSYNC B1 ;  /* 0x0000000000017941 */ /* 0x000fea0003800000 */
.L_x_11119:
[----:B------:R-:W-:Y:S01]  /*96f0*/  I2FP.F32.U32 R66, R69 ;  /* 0x0000004500427245 */ /* 0x000fe20000201000 */
[----:B------:R-:W-:-:S04]  /*9700*/  IMAD.MOV.U32 R67, RZ, RZ, 0x2f800000 ;  /* 0x2f800000ff437424 */ /* 0x000fc800078e00ff */
[----:B------:R-:W-:Y:S01]  /*9710*/  FFMA.FTZ R66, R66, R67, 1.1641532182693481445e-10 ;  /* 0x2f00000042427423 */ /* 0x000fe20000010043 */
[----:B------:R-:W-:-:S04]  /*9720*/  SHF.L.U32 R67, R39, 0x10, RZ ;  /* 0x0000001027437819 */ /* 0x000fc800000006ff */
[----:B------:R-:W-:Y:S01]  /*9730*/  FSETP.GTU.FTZ.AND P1, PT, R66, UR9, PT ;  /* 0x0000000942007c0b */ /* 0x000fe2000bf3c000 */
[----:B------:R-:W-:-:S03]  /*9740*/  FMUL.FTZ R67, R67, UR11 ;  /* 0x0000000b43437c20 */ /* 0x000fc60008410000 */
[----:B------:R-:W-:Y:S01]  /*9750*/  SEL R102, RZ, 0x1, P1 ;  /* 0x00000001ff667807 */ /* 0x000fe20000800000 */
[----:B------:R-:W-:-:S05]  /*9760*/  FMUL.FTZ R67, R67, UR10 ;  /* 0x0000000a43437c20 */ /* 0x000fca0008410000 */
[----:B------:R-:W-:-:S05]  /*9770*/  FSEL R66, R67, RZ, !P1 ;  /* 0x000000ff43427208 */ /* 0x000fca0004800000 */
[----:B------:R-:W-:-:S07]  /*9780*/  @P0 FADD.FTZ R66, R42, R66 ;  /* 0x000000422a420221 */ /* 0x000fce0000010000 */
.L_x_11115:
[----:B------:R-:W-:Y:S05]  /*9790*/  BSYNC B0 ;  /* 0x0000000000007941 */ /* 0x000fea0003800000 */
.L_x_11114:
        /* <DEDUP_REMOVED lines=18> */
.L_x_11126:
[----:B------:R-:W-:-:S07]  /*98c0*/  MOV R67, R112 ;  /* 0x0000007000437202 */ /* 0x000fce0000000f00 */
.L_x_11127:
[----:B------:R-:W-:Y:S05]  /*98d0*/  BSYNC B1 ;  /* 0x0000000000017941 */ /* 0x000fea0003800000 */
.L_x_11125:
        /* <DEDUP_REMOVED lines=16> */
.L_x_11131:
[----:B------:R-:W-:Y:S05]  /*99e0*/  BSYNC B2 ;  /* 0x0000000000027941 */ /* 0x000fea0003800000 */
.L_x_11130:
[----:B------:R-:W-:Y:S01]  /*99f0*/  LOP3.LUT R70, R70, UR5, R107, 0x96, !PT ;  /* 0x0000000546467c12 */ /* 0x000fe2000f8e966b */
[----:B------:R-:W-:-:S04]  /*9a00*/  IMAD.HI.U32 R72, R115, -0x326172a9, RZ ;  /* 0xcd9e8d5773487827 */ /* 0x000fc800078e00ff */
[----:B------:R-:W-:Y:S01]  /*9a10*/  IMAD R69, R115, -0x326172a9, RZ ;  /* 0xcd9e8d5773457824 */ /* 0x000fe200078e02ff */
[----:B------:R-:W-:Y:S01]  /*9a20*/  LOP3.LUT R72, R72, UR4, R113, 0x96, !PT ;  /* 0x0000000448487c12 */ /* 0x000fe2000f8e9671 */
[----:B------:R-:W-:-:S04]  /*9a30*/  IMAD.WIDE.U32 R70, R70, -0x326172a9, RZ ;  /* 0xcd9e8d5746467825 */ /* 0x000fc800078e00ff */
[----:B------:R-:W-:Y:S01]  /*9a40*/  IMAD.WIDE.U32 R108, R72, -0x2daee0ad, RZ ;  /* 0xd2511f53486c7825 */ /* 0x000fe200078e00ff */
[----:B------:R-:W-:Y:S01]  /*9a50*/  LOP3.LUT R69, R71, UR13, R69, 0x96, !PT ;  /* 0x0000000d47457c12 */ /* 0x000fe2000f8e9645 */
[----:B------:R-:W-:Y:S02]  /*9a60*/  HFMA2.MMA R72, -RZ, RZ, 0, 0 ;  /* 0x00000000ff487435 */ /* 0x000fe400000001ff */
        /* <DEDUP_REMOVED lines=36> */
.L_x_11129:
[----:B------:R-:W-:Y:S05]  /*9cb0*/  BSYNC B1 ;  /* 0x0000000000017941 */ /* 0x000fea0003800000 */
.L_x_11128:
        /* <DEDUP_REMOVED lines=11> */
.L_x_11124:
[----:B------:R-:W-:Y:S05]  /*9d70*/  BSYNC B0 ;  /* 0x0000000000007941 */ /* 0x000fea0003800000 */
.L_x_11123:
[----:B------:R-:W-:Y:S01]  /*9d80*/  IMAD.WIDE.U32 R68, R68, 0x20, R94 ;  /* 0x0000002044447825 */ /* 0x000fe200078e005e */
[----:B------:R-:W-:Y:S04]  /*9d90*/  BSSY B0, `(.L_x_11132) ;  /* 0x0000018000007945 */ /* 0x000fe80003800000 */
[----:B------:R0:W-:Y:S04]  /*9da0*/  STG.E.128 desc[UR6][R68.64], R60 ;  /* 0x0000003c44007986 */ /* 0x0001e8000c101d06 */
[----:B------:R0:W-:Y:S01]  /*9db0*/  STG.E.128 desc[UR6][R68.64+0x10], R64 ;  /* 0x0000104044007986 */ /* 0x0001e2000c101d06 */
[----:B------:R-:W-:Y:S05]  /*9dc0*/  @!P3 BRA `(.L_x_11133) ;  /* 0x000000000050b947 */ /* 0x000fea0003800000 */
[----:B0-----:R-:W-:Y:S01]  /*9dd0*/  IMAD.U32 R68, R102, 0x10000, RZ ;  /* 0x0001000066447824 */ /* 0x001fe200078e00ff */
[----:B------:R-:W-:Y:S02]  /*9de0*/  LOP3.LUT R74, R99, 0xff, RZ, 0xc0, !PT ;  /* 0x000000ff634a7812 */ /* 0x000fe400078ec0ff */
[----:B------:R-:W-:Y:S02]  /*9df0*/  LOP3.LUT R70, R98, 0xff, RZ, 0xc0, !PT ;  /* 0x000000ff62467812 */ /* 0x000fe400078ec0ff */
[----:B------:R-:W-:Y:S01]  /*9e00*/  LOP3.LUT R69, R68, 0xff0000, RZ, 0xc0, !PT ;  /* 0x00ff000044457812 */ /* 0x000fe200078ec0ff */
[----:B------:R-:W-:Y:S01]  /*9e10*/  IMAD.WIDE.U32 R74, R74, 0x1000000, RZ ;  /* 0x010000004a4a7825 */ /* 0x000fe200078e00ff */
[----:B------:R-:W-:-:S03]  /*9e20*/  LOP3.LUT R68, R103, 0xffff, RZ, 0xc0, !PT ;  /* 0x0000ffff67447812 */ /* 0x000fc600078ec0ff */
[----:B------:R-:W-:Y:S01]  /*9e30*/  IMAD.WIDE.U32 R70, R70, 0x10000, RZ ;  /* 0x0001000046467825 */ /* 0x000fe200078e00ff */
[----:B------:R-:W-:Y:S02]  /*9e40*/  PRMT R68, R69, 0x4210, R68 ;  /* 0x0000421045447816 */ /* 0x000fe40000000044 */
[----:B------:R-:W-:-:S04]  /*9e50*/  PRMT R69, R101, 0x7104, RZ ;  /* 0x0000710465457816 */ /* 0x000fc800000000ff */
        /* <DEDUP_REMOVED lines=11> */
.L_x_11133:
[----:B------:R-:W-:Y:S05]  /*9f10*/  BSYNC B0 ;  /* 0x0000000000007941 */ /* 0x000fea0003800000 */
.L_x_11132:
[----:B-1----:R-:W1:Y:S01]  /*9f20*/  @P0 LDC.64 R70, c[0x0][0x230] ;  /* 0x00008c00ff460b82 */ /* 0x002e620000000a00 */
[----:B------:R-:W-:Y:S01]  /*9f30*/  IADD3 R122, R122, 0x180, RZ ;  /* 0x000001807a7a7810 */ /* 0x000fe20007ffe0ff */
[----:B------:R-:W-:-:S06]  /*9f40*/  VIADD R117, R117, 0x180 ;  /* 0x0000018075757836 */ /* 0x000fcc0000000000 */
[----:B0-----:R-:W0:Y:S01]  /*9f50*/  @P3 LDC.64 R68, c[0x0][0x220] ;  /* 0x00008800ff443b82 */ /* 0x001e220000000a00 */
[----:B-1----:R-:W-:-:S05]  /*9f60*/  @P0 IMAD.WIDE.U32 R70, R122, 0x20, R70 ;  /* 0x000000207a460825 */ /* 0x002fca00078e0046 */
[----:B------:R-:W2:Y:S01]  /*9f70*/  @P0 LDG.E.128 R32, desc[UR6][R70.64] ;  /* 0x0000000646200981 */ /* 0x000ea2000c1e1d00 */
[----:B------:R-:W-:Y:S01]  /*9f80*/  @!P4 ISETP.NE.U32.AND P1, PT, R92, RZ, PT ;  /* 0x000000ff5c00c20c */ /* 0x000fe20003f25070 */
[----:B0-----:R-:W-:Y:S02]  /*9f90*/  @P3 IMAD.WIDE.U32 R68, R117, 0x10, R68 ;  /* 0x0000001075443825 */ /* 0x001fe400078e0044 */
[----:B------:R-:W5:Y:S01]  /*9fa0*/  @P0 LDG.E.128 R40, desc[UR6][R70.64+0x10] ;  /* 0x0000100646280981 */ /* 0x000f62000c1e1d00 */
[----:B------:R-:W-:Y:S01]  /*9fb0*/  @!P4 ISETP.NE.AND.EX P1, PT, R93, RZ, PT, P1 ;  /* 0x000000ff5d00c20c */ /* 0x000fe20003f25310 */
[----:B------:R-:W-:Y:S01]  /*9fc0*/  BSSY B0, `(.L_x_11134) ;  /* 0x000005b000007945 */ /* 0x000fe20003800000 */
[----:B------:R-:W-:Y:S01]  /*9fd0*/  @!P4 MOV R74, R72 ;  /* 0x00000048004ac202 */ /* 0x000fe20000000f00 */
[----:B------:R2:W5:Y:S02]  /*9fe0*/  @P3 LDG.E.128 R36, desc[UR6][R68.64] ;  /* 0x0000000644243981 */ /* 0x000564000c1e1d00 */
[----:B--2---:R-:W-:Y:S01]  /*9ff0*/  @!P4 FSEL R68, R32, RZ, P1 ;  /* 0x000000ff2044c208 */ /* 0x004fe20000800000 */
[----:B------:R-:W-:Y:S07]  /*a000*/  @!P4 BRA `(.L_x_11135) ;  /* 0x000000040058c947 */ /* 0x000fee0003800000 */
        /* <DEDUP_REMOVED lines=12> */
.L_x_11137:
[----:B------:R-:W-:-:S07]  /*a0d0*/  IMAD.MOV.U32 R73, RZ, RZ, R112 ;  /* 0x000000ffff497224 */ /* 0x000fce00078e0070 */
.L_x_11138:
[----:B------:R-:W-:Y:S05]  /*a0e0*/  BSYNC B1 ;  /* 0x0000000000017941 */ /* 0x000fea0003800000 */
.L_x_11136:
        /* <DEDUP_REMOVED lines=16> */
.L_x_11142:
[----:B------:R-:W-:Y:S05]  /*a1f0*/  BSYNC B2 ;  /* 0x0000000000027941 */ /* 0x000fea0003800000 */
.L_x_11141:
        /* <DEDUP_REMOVED lines=44> */
.L_x_11140:
[----:B------:R-:W-:Y:S05]  /*a4c0*/  BSYNC B1 ;  /* 0x0000000000017941 */ /* 0x000fea0003800000 */
.L_x_11139:
[----:B------:R-:W-:Y:S01]  /*a4d0*/  HFMA2.MMA R69, -RZ, RZ, 0.1171875, 0 ;  /* 0x2f800000ff457435 */ /* 0x000fe200000001ff */
[----:B------:R-:W-:-:S09]  /*a4e0*/  I2FP.F32.U32 R68, R73 ;  /* 0x0000004900447245 */ /* 0x000fd20000201000 */
[----:B------:R-:W-:Y:S01]  /*a4f0*/  FFMA.FTZ R68, R68, R69, 1.1641532182693481445e-10 ;  /* 0x2f00000044447423 */ /* 0x000fe20000010045 */
[----:B-----5:R-:W-:-:S04]  /*a500*/  IMAD.U32 R69, R36, 0x10000, RZ ;  /* 0x0001000024457824 */ /* 0x020fc800078e00ff */
[----:B------:R-:W-:Y:S01]  /*a510*/  FMUL.FTZ R69, R69, UR11 ;  /* 0x0000000b45457c20 */ /* 0x000fe20008410000 */
[----:B------:R-:W-:-:S03]  /*a520*/  FSETP.GTU.FTZ.AND P1, PT, R68, UR9, PT ;  /* 0x0000000944007c0b */ /* 0x000fc6000bf3c000 */
[----:B------:R-:W-:Y:S01]  /*a530*/  FMUL.FTZ R69, R69, UR10 ;  /* 0x0000000a45457c20 */ /* 0x000fe20008410000 */
[----:B------:R-:W-:-:S04]  /*a540*/  SEL R105, RZ, 0x1, P1 ;  /* 0x00000001ff697807 */ /* 0x000fc80000800000 */
[----:B------:R-:W-:-:S05]  /*a550*/  FSEL R68, R69, RZ, !P1 ;  /* 0x000000ff45447208 */ /* 0x000fca0004800000 */
[----:B------:R-:W-:-:S07]  /*a560*/  @P0 FADD.FTZ R68, R32, R68 ;  /* 0x0000004420440221 */ /* 0x000fce0000010000 */
.L_x_11135:
[----:B------:R-:W-:Y:S05]  /*a570*/  BSYNC B0 ;  /* 0x0000000000007941 */ /* 0x000fea0003800000 */
.L_x_11134:
        /* <DEDUP_REMOVED lines=18> */
.L_x_11146:
[----:B------:R-:W-:-:S07]  /*a6a0*/  IMAD.MOV.U32 R69, RZ, RZ, R112 ;  /* 0x000000ffff457224 */ /* 0x000fce00078e0070 */
.L_x_11147:
[----:B------:R-:W-:Y:S05]  /*a6b0*/  BSYNC B1 ;  /* 0x0000000000017941 */ /* 0x000fea0003800000 */
.L_x_11145:
        /* <DEDUP_REMOVED lines=16> */
.L_x_11151:
[----:B------:R-:W-:Y:S05]  /*a7c0*/  BSYNC B2 ;  /* 0x0000000000027941 */ /* 0x000fea0003800000 */
.L_x_11150:
        /* <DEDUP_REMOVED lines=44> */
.L_x_11149:
[----:B------:R-:W-:Y:S05]  /*aa90*/  BSYNC B1 ;  /* 0x0000000000017941 */ /* 0x000fea0003800000 */
.L_x_11148:
        /* <DEDUP_REMOVED lines=11> */
.L_x_11144:
[----:B------:R-:W-:Y:S05]  /*ab50*/  BSYNC B0 ;  /* 0x0000000000007941 */ /* 0x000fea0003800000 */
.L_x_11143:
        /* <DEDUP_REMOVED lines=18> */
.L_x_11155:
[----:B------:R-:W-:-:S07]  /*ac80*/  IMAD.MOV.U32 R74, RZ, RZ, R112 ;  /* 0x000000ffff4a7224 */ /* 0x000fce00078e0070 */
.L_x_11156:
[----:B------:R-:W-:Y:S05]  /*ac90*/  BSYNC B1 ;  /* 0x0000000000017941 */ /* 0x000fea0003800000 */
.L_x_11154:
        /* <DEDUP_REMOVED lines=16> */
.L_x_11160:
[----:B------:R-:W-:Y:S05]  /*ada0*/  BSYNC B2 ;  /* 0x0000000000027941 */ /* 0x000fea0003800000 */
.L_x_11159:
        /* <DEDUP_REMOVED lines=44> */
.L_x_11158:
[----:B------:R-:W-:Y:S05]  /*b070*/  BSYNC B1 ;  /* 0x0000000000017941 */ /* 0x000fea0003800000 */
.L_x_11157:
        /* <DEDUP_REMOVED lines=10> */
.L_x_11153:
[----:B------:R-:W-:Y:S05]  /*b120*/  BSYNC B0 ;  /* 0x0000000000007941 */ /* 0x000fea0003800000 */
.L_x_11152:
        /* <DEDUP_REMOVED lines=18> */
.L_x_11164:
[----:B------:R-:W-:-:S07]  /*b250*/  IMAD.MOV.U32 R71, RZ, RZ, R112 ;  /* 0x000000ffff477224 */ /* 0x000fce00078e0070 */
.L_x_11165:
[----:B------:R-:W-:Y:S05]  /*b260*/  BSYNC B1 ;  /* 0x0000000000017941 */ /* 0x000fea0003800000 */
.L_x_11163:
        /* <DEDUP_REMOVED lines=16> */
.L_x_11169:
[----:B------:R-:W-:Y:S05]  /*b370*/  BSYNC B2 ;  /* 0x0000000000027941 */ /* 0x000fea0003800000 */
.L_x_11168:
        /* <DEDUP_REMOVED lines=44> */
.L_x_11167:
[----:B------:R-:W-:Y:S05]  /*b640*/  BSYNC B1 ;  /* 0x0000000000017941 */ /* 0x000fea0003800000 */
.L_x_11166:
        /* <DEDUP_REMOVED lines=11> */
.L_x_11162:
[----:B------:R-:W-:Y:S05]  /*b700*/  BSYNC B0 ;  /* 0x0000000000007941 */ /* 0x000fea0003800000 */
.L_x_11161:
        /* <DEDUP_REMOVED lines=18> */
.L_x_11173:
[----:B------:R-:W-:-:S07]  /*b830*/  IMAD.MOV.U32 R100, RZ, RZ, R112 ;  /* 0x000000ffff647224 */ /* 0x000fce00078e0070 */
.L_x_11174:
[----:B------:R-:W-:Y:S05]  /*b840*/  BSYNC B1 ;  /* 0x0000000000017941 */ /* 0x000fea0003800000 */
.L_x_11172:
        /* <DEDUP_REMOVED lines=16> */
.L_x_11178:
[----:B------:R-:W-:Y:S05]  /*b950*/  BSYNC B2 ;  /* 0x0000000000027941 */ /* 0x000fea0003800000 */
.L_x_11177:
        /* <DEDUP_REMOVED lines=44> */
.L_x_11176:
[----:B------:R-:W-:Y:S05]  /*bc20*/  BSYNC B1 ;  /* 0x0000000000017941 */ /* 0x000fea0003800000 */
.L_x_11175:
[----:B------:R-:W-:Y:S01]  /*bc30*/  HFMA2.MMA R73, -RZ, RZ, 0.1171875, 0 ;  /* 0x2f800000ff497435 */ /* 0x000fe200000001ff */
[----:B------:R-:W-:-:S09]  /*bc40*/  I2FP.F32.U32 R72, R100 ;  /* 0x0000006400487245 */ /* 0x000fd20000201000 */
[----:B------:R-:W-:Y:S01]  /*bc50*/  FFMA.FTZ R72, R72, R73, 1.1641532182693481445e-10 ;  /* 0x2f00000048487423 */ /* 0x000fe20000010049 */
[----:B------:R-:W-:-:S04]  /*bc60*/  IMAD.U32 R73, R38, 0x10000, RZ ;  /* 0x0001000026497824 */ /* 0x000fc800078e00ff */
[----:B------:R-:W-:Y:S01]  /*bc70*/  FMUL.FTZ R73, R73, UR11 ;  /* 0x0000000b49497c20 */ /* 0x000fe20008410000 */
[----:B------:R-:W-:-:S03]  /*bc80*/  FSETP.GTU.FTZ.AND P1, PT, R72, UR9, PT ;  /* 0x0000000948007c0b */ /* 0x000fc6000bf3c000 */
[----:B------:R-:W-:Y:S01]  /*bc90*/  FMUL.FTZ R73, R73, UR10 ;  /* 0x0000000a49497c20 */ /* 0x000fe20008410000 */
[----:B------:R-:W-:-:S04]  /*bca0*/  SEL R100, RZ, 0x1, P1 ;  /* 0x00000001ff647807 */ /* 0x000fc80000800000 */
[----:B------:R-:W-:-:S05]  /*bcb0*/  FSEL R72, R73, RZ, !P1 ;  /* 0x000000ff49487208 */ /* 0x000fca0004800000 */
[----:B------:R-:W-:-:S07]  /*bcc0*/  @P0 FADD.FTZ R72, R40, R72 ;  /* 0x0000004828480221 */ /* 0x000fce0000010000 */
.L_x_11171:
[----:B------:R-:W-:Y:S05]  /*bcd0*/  BSYNC B0 ;  /* 0x0000000000007941 */ /* 0x000fea0003800000 */
.L_x_11170:
        /* <DEDUP_REMOVED lines=18> */
.L_x_11182:
[----:B------:R-:W-:-:S07]  /*be00*/  IMAD.MOV.U32 R73, RZ, RZ, R112 ;  /* 0x000000ffff497224 */ /* 0x000fce00078e0070 */
.L_x_11183:
[----:B------:R-:W-:Y:S05]  /*be10*/  BSYNC B1 ;  /* 0x0000000000017941 */ /* 0x000fea0003800000 */
.L_x_11181:
        /* <DEDUP_REMOVED lines=16> */
.L_x_11187:
[----:B------:R-:W-:Y:S05]  /*bf20*/  BSYNC B2 ;  /* 0x0000000000027941 */ /* 0x000fea0003800000 */
.L_x_11186:
        /* <DEDUP_REMOVED lines=40> */
[----:B------:R-:W-:Y:S01]  /*c1b0*/  IMAD.MOV.U32 R112, RZ, RZ, R110 ;  /* 0x000000ffff707224 */ /* 0x000fe200078e006e */
[----:B------:R-:W-:Y:S01]  /*c1c0*/  LOP3.LUT R108, R111, UR31, R108, 0x96, !PT ;  /* 0x0000001f6f6c7c12 */ /* 0x000fe2000f8e966c */
[----:B------:R-:W-:Y:S01]  /*c1d0*/  IMAD.MOV.U32 R75, RZ, RZ, RZ ;  /* 0x000000ffff4b7224 */ /* 0x000fe200078e00ff */
[----:B------:R-:W-:-:S07]  /*c1e0*/  MOV R111, R74 ;  /* 0x0000004a006f7202 */ /* 0x000fce0000000f00 */
.L_x_11185:
[----:B------:R-:W-:Y:S05]  /*c1f0*/  BSYNC B1 ;  /* 0x0000000000017941 */ /* 0x000fea0003800000 */
.L_x_11184:
        /* <DEDUP_REMOVED lines=11> */
.L_x_11180:
[----:B------:R-:W-:Y:S05]  /*c2b0*/  BSYNC B0 ;  /* 0x0000000000007941 */ /* 0x000fea0003800000 */
.L_x_11179:
        /* <DEDUP_REMOVED lines=18> */
.L_x_11191:
[----:B------:R-:W-:-:S07]  /*c3e0*/  IMAD.MOV.U32 R102, RZ, RZ, R112 ;  /* 0x000000ffff667224 */ /* 0x000fce00078e0070 */
.L_x_11192:
[----:B------:R-:W-:Y:S05]  /*c3f0*/  BSYNC B1 ;  /* 0x0000000000017941 */ /* 0x000fea0003800000 */
.L_x_11190:
        /* <DEDUP_REMOVED lines=16> */
.L_x_11196:
[----:B------:R-:W-:Y:S05]  /*c500*/  BSYNC B2 ;  /* 0x0000000000027941 */ /* 0x000fea0003800000 */
.L_x_11195:
        /* <DEDUP_REMOVED lines=44> */
.L_x_11194:
[----:B------:R-:W-:Y:S05]  /*c7d0*/  BSYNC B1 ;  /* 0x0000000000017941 */ /* 0x000fea0003800000 */
.L_x_11193:
        /* <DEDUP_REMOVED lines=10> */
.L_x_11189:
[----:B------:R-:W-:Y:S05]  /*c880*/  BSYNC B0 ;  /* 0x0000000000007941 */ /* 0x000fea0003800000 */
.L_x_11188:
        /* <DEDUP_REMOVED lines=18> */
.L_x_11200:
[----:B------:R-:W-:-:S07]  /*c9b0*/  IMAD.MOV.U32 R75, RZ, RZ, R112 ;  /* 0x000000ffff4b7224 */ /* 0x000fce00078e0070 */
.L_x_11201:
[----:B------:R-:W-:Y:S05]  /*c9c0*/  BSYNC B1 ;  /* 0x0000000000017941 */ /* 0x000fea0003800000 */
.L_x_11199:
        /* <DEDUP_REMOVED lines=16> */
.L_x_11205:
[----:B------:R-:W-:Y:S05]  /*cad0*/  BSYNC B2 ;  /* 0x0000000000027941 */ /* 0x000fea0003800000 */
.L_x_11204:
        /* <DEDUP_REMOVED lines=44> */
.L_x_11203:
[----:B------:R-:W-:Y:S05]  /*cda0*/  BSYNC B1 ;  /* 0x0000000000017941 */ /* 0x000fea0003800000 */
.L_x_11202:
        /* <DEDUP_REMOVED lines=11> */
.L_x_11198:
[----:B------:R-:W-:Y:S05]  /*ce60*/  BSYNC B0 ;  /* 0x0000000000007941 */ /* 0x000fea0003800000 */
.L_x_11197:
[----:B------:R-:W-:Y:S01]  /*ce70*/  FADD.FTZ R92, RZ, R44 ;  /* 0x0000002cff5c7221 */ /* 0x000fe20000010000 */
[----:B------:R-:W-:Y:S01]  /*ce80*/  IMAD.WIDE.U32 R94, R122, 0x20, R94 ;  /* 0x000000207a5e7825 */ /* 0x000fe200078e005e */
[----:B------:R-:W-:Y:S01]  /*ce90*/  LOP3.LUT P0, RZ, R121, 0xff, RZ, 0xc0, !PT ;  /* 0x000000ff79ff7812 */ /* 0x000fe2000780c0ff */
[----:B------:R-:W-:Y:S02]  /*cea0*/  BSSY B0, `(.L_x_11206) ;  /* 0x0000034000007945 */ /* 0x000fe40003800000 */
        /* <DEDUP_REMOVED lines=30> */
[----:B0-----:R-:W-:Y:S06]  /*d090*/  @!P3 BRA `(.L_x_11207) ;  /* 0x000000000050b947 */ /* 0x001fec0003800000 */
        /* <DEDUP_REMOVED lines=20> */
.L_x_11207:
[----:B------:R-:W-:Y:S05]  /*d1e0*/  BSYNC B0 ;  /* 0x0000000000007941 */ /* 0x000fea0003800000 */
.L_x_11206:
        /* <DEDUP_REMOVED lines=93> */
.L_x_11222:
        /* <DEDUP_REMOVED lines=18> */
[----:B------:R-:W-:Y:S01]  /*d8e0*/  SHFL.DOWN PT, R125, R122, 0x2, 0x1f ;  /* 0x08401f007a7d7f89 */ /* 0x000fe200000e0000 */
[----:B------:R-:W-:-:S02]  /*d8f0*/  I2FP.F32.S32 R121, R122 ;  /* 0x0000007a00797245 */ /* 0x000fc40000201400 */
[----:B-1----:R-:W-:-:S05]  /*d900*/  @!P1 LEA R93, R93, R92, 0x18 ;  /* 0x0000005c5d5d9211 */ /* 0x002fca00078ec0ff */
[----:B0-----:R-:W-:Y:S01]  /*d910*/  @!P1 IMAD R123, R94, 0x8, R93 ;  /* 0x000000085e7b9824 */ /* 0x001fe200078e025d */
[----:B------:R-:W-:-:S06]  /*d920*/  CS2R R92, SRZ ;  /* 0x00000000005c7805 */ /* 0x000fcc000001ff00 */
[----:B------:R-:W0:Y:S01]  /*d930*/  @!P1 LDS.64 R92, [R123] ;  /* 0x000000007b5c9984 */ /* 0x000e220000000a00 */
[----:B------:R-:W-:-:S03]  /*d940*/  LOP3.LUT P1, RZ, R95, 0x1f, R0, 0xf8, !PT ;  /* 0x0000001f5fff7812 */ /* 0x000fc6000782f800 */
[----:B0-----:R-:W0:Y:S02]  /*d950*/  SHFL.DOWN PT, R117, R92, 0x2, 0x1f ;  /* 0x08401f005c757f89 */ /* 0x001e2400000e0000 */
[----:B0-----:R-:W-:-:S04]  /*d960*/  FADD.FTZ R94, -R117, R92 ;  /* 0x0000005c755e7221 */ /* 0x001fc80000010100 */
[----:B------:R-:W-:Y:S01]  /*d970*/  FMUL.FTZ R124, R94, R94 ;  /* 0x0000005e5e7c7220 */ /* 0x000fe20000410000 */
[----:B------:R-:W-:Y:S02]  /*d980*/  IADD3 R94, R125, R122, RZ ;  /* 0x0000007a7d5e7210 */ /* 0x000fe40007ffe0ff */
[----:B------:R-:W-:Y:S01]  /*d990*/  I2FP.F32.S32 R125, R125 ;  /* 0x0000007d007d7245 */ /* 0x000fe20000201400 */
[----:B------:R-:W-:Y:S02]  /*d9a0*/  FMUL.FTZ R95, R124, R121 ;  /* 0x000000797c5f7220 */ /* 0x000fe40000410000 */
[----:B------:R-:W-:Y:S02]  /*d9b0*/  SHFL.DOWN PT, R123, R94, 0x1, 0x1f ;  /* 0x08201f005e7b7f89 */ /* 0x000fe400000e0000 */
        /* <DEDUP_REMOVED lines=12> */
[----:B------:R-:W-:Y:S01]  /*da80*/  IMAD.IADD R121, R94, 0x1, R123 ;  /* 0x000000015e797824 */ /* 0x000fe200078e027b */
[----:B------:R-:W-:Y:S02]  /*da90*/  I2FP.F32.S32 R123, R123 ;  /* 0x0000007b007b7245 */ /* 0x000fe40000201400 */
[----:B------:R-:W-:-:S04]  /*daa0*/  FMUL.FTZ R93, R92, R125 ;  /* 0x0000007d5c5d7220 */ /* 0x000fc80000410000 */
[-C--:B------:R-:W-:Y:S01]  /*dab0*/  FMUL.FTZ R93, R93, R123.reuse ;  /* 0x0000007b5d5d7220 */ /* 0x080fe20000410000 */
[----:B------:R-:W-:-:S04]  /*dac0*/  FMUL.FTZ R123, R122, R123 ;  /* 0x0000007b7a7b7220 */ /* 0x000fc80000410000 */
[----:B------:R-:W-:Y:S01]  /*dad0*/  FFMA.FTZ R123, R92, R117, R123 ;  /* 0x000000755c7b7223 */ /* 0x000fe2000001007b */
[----:B------:R-:W-:Y:S01]  /*dae0*/  I2FP.F32.S32 R117, R121 ;  /* 0x0000007900757245 */ /* 0x000fe20000201400 */
[----:B------:R-:W0:Y:S03]  /*daf0*/  SHFL.DOWN PT, R92, R95, 0x1, 0x1f ;  /* 0x08201f005f5c7f89 */ /* 0x000e2600000e0000 */
[----:B------:R-:W1:Y:S02]  /*db00*/  MUFU.RCP R94, R117 ;  /* 0x00000075005e7308 */ /* 0x000e640000001000 */
[C---:B-1----:R-:W-:Y:S01]  /*db10*/  FMUL.FTZ R123, R94.reuse, R123 ;  /* 0x0000007b5e7b7220 */ /* 0x042fe20000410000 */
[----:B0-----:R-:W-:Y:S02]  /*db20*/  FADD.FTZ R121, R95, R92 ;  /* 0x0000005c5f797221 */ /* 0x001fe40000010000 */
[----:B------:R-:W0:Y:S02]  /*db30*/  LDC R92, c[0x0][0x2d8] ;  /* 0x0000b600ff5c7b82 */ /* 0x000e240000000800 */
[----:B------:R-:W-:-:S02]  /*db40*/  FFMA.FTZ R122, R94, R93, R121 ;  /* 0x0000005d5e7a7223 */ /* 0x000fc40000010079 */
[----:B------:R-:W1:Y:S04]  /*db50*/  SHFL.IDX PT, R121, R123, RZ, 0x1f ;  /* 0x00001fff7b797589 */ /* 0x000e6800000e0000 */
[----:B------:R-:W0:Y:S01]  /*db60*/  SHFL.IDX PT, R125, R122, RZ, 0x1f ;  /* 0x00001fff7a7d7589 */ /* 0x000e2200000e0000 */
[----:B------:R-:W2:Y:S01]  /*db70*/  @!P1 LDC.64 R94, c[0x0][0x258] ;  /* 0x00009600ff5e9b82 */ /* 0x000ea20000000a00 */
[----:B-1----:R-:W-:Y:S01]  /*db80*/  FMUL.FTZ R93, R121, R121 ;  /* 0x00000079795d7220 */ /* 0x002fe20000410000 */
[----:B0-----:R-:W-:-:S04]  /*db90*/  FFMA.FTZ R92, R125, UR12, R92 ;  /* 0x0000000c7d5c7c23 */ /* 0x001fc8000801005c */
[----:B------:R-:W-:Y:S02]  /*dba0*/  FSEL R93, R93, RZ, P2 ;  /* 0x000000ff5d5d7208 */ /* 0x000fe40001000000 */
[----:B--2---:R-:W-:-:S03]  /*dbb0*/  @!P1 LEA R94, P4, R116, R94, 0x2 ;  /* 0x0000005e745e9211 */ /* 0x004fc600078810ff */
[----:B------:R-:W-:Y:S01]  /*dbc0*/  FADD.FTZ R124, R92, R93 ;  /* 0x0000005d5c7c7221 */ /* 0x000fe20000010000 */
[C---:B------:R-:W-:Y:S01]  /*dbd0*/  @!P1 LEA.HI.X R95, R116.reuse, R95, R120, 0x2, P4 ;  /* 0x0000005f745f9211 */ /* 0x040fe200020f1478 */
[----:B------:R-:W0:Y:S02]  /*dbe0*/  @!P1 LDC.64 R92, c[0x0][0x250] ;  /* 0x00009400ff5c9b82 */ /* 0x000e240000000a00 */
[----:B------:R-:W1:Y:S01]  /*dbf0*/  MUFU.RSQ R117, R124 ;  /* 0x0000007c00757308 */ /* 0x000e620000001400 */
[----:B0-----:R-:W-:-:S04]  /*dc00*/  @!P1 LEA R92, P3, R116, R92, 0x2 ;  /* 0x0000005c745c9211 */ /* 0x001fc800078610ff */
[----:B------:R-:W-:-:S05]  /*dc10*/  @!P1 LEA.HI.X R93, R116, R93, R120, 0x2, P3 ;  /* 0x0000005d745d9211 */ /* 0x000fca00018f1478 */
[----:B------:R0:W-:Y:S04]  /*dc20*/  @!P1 STG.E desc[UR6][R92.64], R121 ;  /* 0x000000795c009986 */ /* 0x0001e8000c101906 */
[----:B-1----:R0:W-:Y:S01]  /*dc30*/  @!P1 STG.E desc[UR6][R94.64], R117 ;  /* 0x000000755e009986 */ /* 0x0021e2000c101906 */
[----:B------:R-:W-:-:S13]  /*dc40*/  ISETP.GE.AND P1, PT, R119, 0x1, PT ;  /* 0x000000017700780c */ /* 0x000fda0003f26270 */
[----:B0-----:R-:W-:Y:S05]  /*dc50*/  @!P1 BRA `(.L_x_11210) ;  /* 0x0000000800cc9947 */ /* 0x001fea0003800000 */
[----:B------:R-:W-:Y:S02]  /*dc60*/  FSEL R93, R121, RZ, !P2 ;  /* 0x000000ff795d7208 */ /* 0x000fe40005000000 */
[----:B------:R-:W-:-:S03]  /*dc70*/  IADD3 R119, R119, -0x1, RZ ;  /* 0xffffffff77777810 */ /* 0x000fc60007ffe0ff */
        /* <DEDUP_REMOVED lines=32> */
[----:B------:R-:W-:Y:S01]  /*de80*/  PRMT R93, R31, 0x7632, R93 ;  /* 0x000076321f5d7816 */ /* 0x000fe2000000005d */
[C---:B------:R-:W-:Y:S01]  /*de90*/  FMUL.FTZ R106, R117.reuse, R75 ;  /* 0x0000004b756a7220 */ /* 0x040fe20000410000 */
[----:B------:R-:W-:Y:S01]  /*dea0*/  PRMT R75, R30, 0x7632, R75 ;  /* 0x000076321e4b7816 */ /* 0x000fe2000000004b */
[C---:B------:R-:W-:Y:S01]  /*deb0*/  FMUL.FTZ R51, R117.reuse, R51 ;  /* 0x0000003375337220 */ /* 0x040fe20000410000 */
[----:B------:R-:W-:Y:S01]  /*dec0*/  FMUL.FTZ R45, R117, R45 ;  /* 0x0000002d752d7220 */ /* 0x000fe20000410000 */
[----:B------:R-:W-:Y:S01]  /*ded0*/  IMAD.U32 R94, R93, 0x10000, RZ ;  /* 0x000100005d5e7824 */ /* 0x000fe200078e00ff */
[----:B------:R-:W-:Y:S01]  /*dee0*/  SHF.L.U32 R93, R75, 0x10, RZ ;  /* 0x000000104b5d7819 */ /* 0x000fe200000006ff */
[----:B------:R-:W-:Y:S01]  /*def0*/  FMUL.FTZ R47, R117, R47 ;  /* 0x0000002f752f7220 */ /* 0x000fe20000410000 */
[----:B------:R-:W-:Y:S01]  /*df00*/  PRMT R75, R29, 0x7632, R75 ;  /* 0x000076321d4b7816 */ /* 0x000fe2000000004b */
[----:B------:R-:W-:Y:S01]  /*df10*/  FFMA.FTZ R51, R51, R94, R81 ;  /* 0x0000005e33337223 */ /* 0x000fe20000010051 */
[----:B------:R-:W-:Y:S01]  /*df20*/  FMUL.FTZ R49, R117, R49 ;  /* 0x0000003175317220 */ /* 0x000fe20000410000 */
[----:B------:R-:W-:-:S02]  /*df30*/  IMAD R92, R119, R118, RZ ;  /* 0x00000076775c7224 */ /* 0x000fc400078e02ff */
[----:B------:R-:W-:Y:S01]  /*df40*/  FMUL.FTZ R59, R117, R59 ;  /* 0x0000003b753b7220 */ /* 0x000fe20000410000 */
[----:B------:R-:W-:Y:S01]  /*df50*/  IMAD.U32 R94, R75, 0x10000, RZ ;  /* 0x000100004b5e7824 */ /* 0x000fe200078e00ff */
[----:B------:R-:W-:Y:S01]  /*df60*/  PRMT R75, R28, 0x7632, R75 ;  /* 0x000076321c4b7816 */ /* 0x000fe2000000004b */
[----:B------:R-:W-:Y:S01]  /*df70*/  FFMA.FTZ R49, R49, R93, R80 ;  /* 0x0000005d31317223 */ /* 0x000fe20000010050 */
[----:B------:R-:W-:Y:S01]  /*df80*/  FMUL.FTZ R53, R117, R53 ;  /* 0x0000003575357220 */ /* 0x000fe20000410000 */
[----:B------:R-:W-:Y:S01]  /*df90*/  FFMA.FTZ R94, R47, R94, R79 ;  /* 0x0000005e2f5e7223 */ /* 0x000fe2000001004f */
[----:B------:R-:W-:Y:S01]  /*dfa0*/  SHF.L.U32 R75, R75, 0x10, RZ ;  /* 0x000000104b4b7819 */ /* 0x000fe200000006ff */
[----:B------:R-:W-:Y:S01]  /*dfb0*/  FMUL.FTZ R55, R117, R55 ;  /* 0x0000003775377220 */ /* 0x000fe20000410000 */
[----:B------:R-:W-:Y:S01]  /*dfc0*/  PRMT R47, R27, 0x7632, R47 ;  /* 0x000076321b2f7816 */ /* 0x000fe2000000002f */
[C---:B------:R-:W-:Y:S01]  /*dfd0*/  FMUL.FTZ R67, R117.reuse, R67 ;  /* 0x0000004375437220 */ /* 0x040fe20000410000 */
[----:B------:R-:W-:Y:S01]  /*dfe0*/  FMUL.FTZ R61, R117, R61 ;  /* 0x0000003d753d7220 */ /* 0x000fe20000410000 */
[----:B------:R-:W-:Y:S01]  /*dff0*/  FFMA.FTZ R95, R45, R75, R78 ;  /* 0x0000004b2d5f7223 */ /* 0x000fe2000001004e */
[----:B------:R-:W-:Y:S01]  /*e000*/  PRMT R45, R26, 0x7632, R45 ;  /* 0x000076321a2d7816 */ /* 0x000fe2000000002d */
[----:B------:R-:W-:Y:S01]  /*e010*/  IMAD.U32 R118, R47, 0x10000, RZ ;  /* 0x000100002f767824 */ /* 0x000fe200078e00ff */
[----:B------:R-:W-:Y:S01]  /*e020*/  PRMT R47, R23, 0x7632, R47 ;  /* 0x00007632172f7816 */ /* 0x000fe2000000002f */
[----:B------:R-:W-:Y:S01]  /*e030*/  FMUL.FTZ R65, R117, R65 ;  /* 0x0000004175417220 */ /* 0x000fe20000410000 */
[----:B------:R-:W-:Y:S01]  /*e040*/  SHF.L.U32 R93, R45, 0x10, RZ ;  /* 0x000000102d5d7819 */ /* 0x000fe200000006ff */
[----:B------:R-:W-:Y:S01]  /*e050*/  FFMA.FTZ R75, R59, R118, R85 ;  /* 0x000000763b4b7223 */ /* 0x000fe20000010055 */
[----:B------:R-:W-:Y:S01]  /*e060*/  PRMT R45, R25, 0x7632, R45 ;  /* 0x00007632192d7816 */ /* 0x000fe2000000002d */
[C---:B------:R-:W-:Y:S01]  /*e070*/  FMUL.FTZ R57, R117.reuse, R57 ;  /* 0x0000003975397220 */ /* 0x040fe20000410000 */
[C---:B------:R-:W-:Y:S01]  /*e080*/  FMUL.FTZ R63, R117.reuse, R63 ;  /* 0x0000003f753f7220 */ /* 0x040fe20000410000 */
[C---:B------:R-:W-:Y:S01]  /*e090*/  FMUL.FTZ R69, R117.reuse, R69 ;  /* 0x0000004575457220 */ /* 0x040fe20000410000 */
[----:B------:R-:W-:Y:S01]  /*e0a0*/  FMUL.FTZ R71, R117, R71 ;  /* 0x0000004775477220 */ /* 0x000fe20000410000 */
[----:B------:R-:W-:Y:S01]  /*e0b0*/  IMAD.U32 R118, R45, 0x10000, RZ ;  /* 0x000100002d767824 */ /* 0x000fe200078e00ff */
[----:B------:R-:W-:Y:S01]  /*e0c0*/  PRMT R45, R24, 0x7632, R45 ;  /* 0x00007632182d7816 */ /* 0x000fe2000000002d */
[----:B------:R-:W-:Y:S01]  /*e0d0*/  FFMA.FTZ R93, R57, R93, R84 ;  /* 0x0000005d395d7223 */ /* 0x000fe20000010054 */
[----:B------:R-:W-:Y:S01]  /*e0e0*/  FMUL.FTZ R50, R117, R50 ;  /* 0x0000003275327220 */ /* 0x000fe20000410000 */
[----:B------:R-:W-:Y:S01]  /*e0f0*/  FFMA.FTZ R55, R55, R118, R83 ;  /* 0x0000007637377223 */ /* 0x000fe20000010053 */
[----:B------:R-:W-:Y:S01]  /*e100*/  SHF.L.U32 R45, R45, 0x10, RZ ;  /* 0x000000102d2d7819 */ /* 0x000fe200000006ff */
[----:B------:R-:W-:-:S02]  /*e110*/  IMAD.U32 R118, R47, 0x10000, RZ ;  /* 0x000100002f767824 */ /* 0x000fc400078e00ff */
[C---:B------:R-:W-:Y:S01]  /*e120*/  FMUL.FTZ R48, R117.reuse, R48 ;  /* 0x0000003075307220 */ /* 0x040fe20000410000 */
[C---:B------:R-:W-:Y:S01]  /*e130*/  FMUL.FTZ R46, R117.reuse, R46 ;  /* 0x0000002e752e7220 */ /* 0x040fe20000410000 */
[----:B------:R-:W-:Y:S01]  /*e140*/  FMUL.FTZ R58, R117, R58 ;  /* 0x0000003a753a7220 */ /* 0x000fe20000410000 */
[----:B------:R-:W-:Y:S01]  /*e150*/  FFMA.FTZ R53, R53, R45, R82 ;  /* 0x0000002d35357223 */ /* 0x000fe20000010052 */
[----:B------:R-:W-:Y:S01]  /*e160*/  PRMT R45, R22, 0x7632, R45 ;  /* 0x00007632162d7816 */ /* 0x000fe2000000002d */
[----:B------:R-:W-:Y:S01]  /*e170*/  FFMA.FTZ R67, R67, R118, R89 ;  /* 0x0000007643437223 */ /* 0x000fe20000010059 */
[C---:B------:R-:W-:Y:S01]  /*e180*/  FMUL.FTZ R54, R117.reuse, R54 ;  /* 0x0000003675367220 */ /* 0x040fe20000410000 */
[----:B------:R-:W-:Y:S01]  /*e190*/  FMUL.FTZ R73, R117, R73 ;  /* 0x0000004975497220 */ /* 0x000fe20000410000 */
        /* <DEDUP_REMOVED lines=9> */
[C---:B------:R-:W-:Y:S01]  /*e230*/  FMUL.FTZ R64, R117.reuse, R64 ;  /* 0x0000004075407220 */ /* 0x040fe20000410000 */
[----:B------:R-:W-:Y:S01]  /*e240*/  FMUL.FTZ R56, R117, R56 ;  /* 0x0000003875387220 */ /* 0x000fe20000410000 */
[----:B------:R-:W-:Y:S01]  /*e250*/  IMAD.U32 R47, R47, 0x10000, RZ ;  /* 0x000100002f2f7824 */ /* 0x000fe200078e00ff */
[----:B------:R-:W-:Y:S01]  /*e260*/  SHF.L.U32 R45, R45, 0x10, RZ ;  /* 0x000000102d2d7819 */ /* 0x000fe200000006ff */
[----:B------:R-:W-:Y:S01]  /*e270*/  FFMA.FTZ R63, R63, R118, R87 ;  /* 0x000000763f3f7223 */ /* 0x000fe20000010057 */
[----:B------:R-:W-:Y:S01]  /*e280*/  FMUL.FTZ R62, R117, R62 ;  /* 0x0000003e753e7220 */ /* 0x000fe20000410000 */
[----:B------:R-:W-:Y:S01]  /*e290*/  FFMA.FTZ R59, R106, R47, R97 ;  /* 0x0000002f6a3b7223 */ /* 0x000fe20000010061 */
[----:B------:R-:W0:Y:S01]  /*e2a0*/  LDC.64 R118, c[0x0][0x2b8] ;  /* 0x0000ae00ff767b82 */ /* 0x000e220000000a00 */
[----:B------:R-:W-:Y:S01]  /*e2b0*/  FFMA.FTZ R61, R61, R45, R86 ;  /* 0x0000002d3d3d7223 */ /* 0x000fe20000010056 */
[----:B------:R-:W-:Y:S01]  /*e2c0*/  PRMT R45, R18, 0x7632, R45 ;  /* 0x00007632122d7816 */ /* 0x000fe2000000002d */
[----:B------:R-:W-:-:S02]  /*e2d0*/  IMAD.U32 R47, R31, 0x10000, RZ ;  /* 0x000100001f2f7824 */ /* 0x000fc400078e00ff */
[C---:B------:R-:W-:Y:S01]  /*e2e0*/  FMUL.FTZ R60, R117.reuse, R60 ;  /* 0x0000003c753c7220 */ /* 0x040fe20000410000 */
[----:B------:R-:W-:Y:S01]  /*e2f0*/  FMUL.FTZ R74, R117, R74 ;  /* 0x0000004a754a7220 */ /* 0x000fe20000410000 */
[----:B------:R-:W-:Y:S01]  /*e300*/  SHF.L.U32 R57, R45, 0x10, RZ ;  /* 0x000000102d397819 */ /* 0x000fe200000006ff */
[----:B------:R-:W-:Y:S01]  /*e310*/  FFMA.FTZ R50, R50, R47, R5 ;  /* 0x0000002f32327223 */ /* 0x000fe20000010005 */
[----:B------:R-:W-:Y:S01]  /*e320*/  PRMT R45, R17, 0x7632, R45 ;  /* 0x00007632112d7816 */ /* 0x000fe2000000002d */
[C---:B------:R-:W-:Y:S01]  /*e330*/  FMUL.FTZ R72, R117.reuse, R72 ;  /* 0x0000004875487220 */ /* 0x040fe20000410000 */
[----:B------:R-:W-:Y:S01]  /*e340*/  FMUL.FTZ R70, R117, R70 ;  /* 0x0000004675467220 */ /* 0x000fe20000410000 */
[----:B------:R-:W-:Y:S01]  /*e350*/  FFMA.FTZ R57, R73, R57, R96 ;  /* 0x0000003949397223 */ /* 0x000fe20000010060 */
[----:B------:R-:W-:Y:S02]  /*e360*/  IMAD.U32 R73, R24, 0x10000, RZ ;  /* 0x0001000018497824 */ /* 0x000fe400078e00ff */
[----:B------:R-:W-:Y:S01]  /*e370*/  FMUL.FTZ R68, R117, R68 ;  /* 0x0000004475447220 */ /* 0x000fe20000410000 */
[----:B------:R-:W-:Y:S01]  /*e380*/  IMAD.U32 R106, R45, 0x10000, RZ ;  /* 0x000100002d6a7824 */ /* 0x000fe200078e00ff */
[----:B------:R-:W-:-:S03]  /*e390*/  PRMT R45, R16, 0x7632, R45 ;  /* 0x00007632102d7816 */ /* 0x000fc6000000002d */
[----:B------:R-:W-:Y:S01]  /*e3a0*/  FFMA.FTZ R71, R71, R106, R91 ;  /* 0x0000006a47477223 */ /* 0x000fe2000001005b */
[----:B------:R-:W-:Y:S02]  /*e3b0*/  SHF.L.U32 R45, R45, 0x10, RZ ;  /* 0x000000102d2d7819 */ /* 0x000fe400000006ff */
[----:B------:R-:W-:-:S03]  /*e3c0*/  LOP3.LUT R106, R0, 0x7f, RZ, 0xc0, !PT ;  /* 0x0000007f006a7812 */ /* 0x000fc600078ec0ff */
[----:B------:R-:W-:Y:S01]  /*e3d0*/  FFMA.FTZ R69, R69, R45, R90 ;  /* 0x0000002d45457223 */ /* 0x000fe2000001005a */
[----:B------:R-:W-:-:S04]  /*e3e0*/  SHF.R.S32.HI R45, RZ, 0x1f, R92 ;  /* 0x0000001fff2d7819 */ /* 0x000fc8000001145c */
[----:B------:R-:W-:-:S04]  /*e3f0*/  LEA.HI R45, R45, R92, RZ, 0x3 ;  /* 0x0000005c2d2d7211 */ /* 0x000fc800078f18ff */
[----:B------:R-:W-:-:S04]  /*e400*/  LEA.HI.SX32 R45, R45, R106, 0x1d ;  /* 0x0000006a2d2d7211 */ /* 0x000fc800078feaff */
[C---:B------:R-:W-:Y:S01]  /*e410*/  IADD3 R123, R45.reuse, 0x80, RZ ;  /* 0x000000802d7b7810 */ /* 0x040fe20007ffe0ff */
[C---:B------:R-:W-:Y:S01]  /*e420*/  VIADD R121, R45.reuse, 0x100 ;  /* 0x000001002d797836 */ /* 0x040fe20000000000 */
[C---:B------:R-:W-:Y:S01]  /*e430*/  IADD3 R47, R45.reuse, 0x180, RZ ;  /* 0x000001802d2f7810 */ /* 0x040fe20007ffe0ff */
[----:B0-----:R-:W-:-:S04]  /*e440*/  IMAD.WIDE.U32 R124, R45, 0x10, R118 ;  /* 0x000000102d7c7825 */ /* 0x001fc800078e0076 */
[----:B------:R-:W-:Y:S02]  /*e450*/  IMAD.U32 R45, R30, 0x10000, RZ ;  /* 0x000100001e2d7824 */ /* 0x000fe400078e00ff */
[----:B------:R-:W-:-:S04]  /*e460*/  IMAD.WIDE.U32 R122, R123, 0x10, R118 ;  /* 0x000000107b7a7825 */ /* 0x000fc800078e0076 */
[----:B------:R-:W-:Y:S01]  /*e470*/  FFMA.FTZ R48, R48, R45, R4 ;  /* 0x0000002d30307223 */ /* 0x000fe20000010004 */
[----:B------:R-:W-:Y:S01]  /*e480*/  SHF.L.U32 R45, R29, 0x10, RZ ;  /* 0x000000101d2d7819 */ /* 0x000fe200000006ff */
[----:B------:R-:W-:-:S04]  /*e490*/  IMAD.WIDE.U32 R120, R121, 0x10, R118 ;  /* 0x0000001079787825 */ /* 0x000fc800078e0076 */
[----:B------:R-:W-:Y:S01]  /*e4a0*/  FFMA.FTZ R45, R46, R45, R3 ;  /* 0x0000002d2e2d7223 */ /* 0x000fe20000010003 */
[----:B------:R-:W-:Y:S01]  /*e4b0*/  SHF.L.U32 R46, R27, 0x10, RZ ;  /* 0x000000101b2e7819 */ /* 0x000fe200000006ff */
[----:B------:R-:W-:Y:S01]  /*e4c0*/  IMAD.WIDE.U32 R118, R47, 0x10, R118 ;  /* 0x000000102f767825 */ /* 0x000fe200078e0076 */
[----:B------:R-:W-:Y:S02]  /*e4d0*/  F2FP.BF16.F32.PACK_AB R47, R51, R50 ;  /* 0x00000032332f723e */ /* 0x000fe400000010ff */
[----:B------:R-:W-:Y:S01]  /*e4e0*/  F2FP.BF16.F32.PACK_AB R45, R94, R45 ;  /* 0x0000002d5e2d723e */ /* 0x000fe200000010ff */
[----:B------:R-:W-:Y:S01]  /*e4f0*/  FFMA.FTZ R58, R58, R46, R9 ;  /* 0x0000002e3a3a7223 */ /* 0x000fe20000010009 */
[----:B------:R-:W-:Y:S01]  /*e500*/  F2FP.BF16.F32.PACK_AB R46, R49, R48 ;  /* 0x00000030312e723e */ /* 0x000fe200000010ff */
[----:B------:R-:W-:Y:S01]  /*e510*/  IMAD.U32 R51, R28, 0x10000, RZ ;  /* 0x000100001c337824 */ /* 0x000fe200078e00ff */
[----:B------:R-:W-:-:S03]  /*e520*/  SHF.L.U32 R48, R25, 0x10, RZ ;  /* 0x0000001019307819 */ /* 0x000fc600000006ff */
[----:B------:R-:W-:Y:S01]  /*e530*/  FFMA.FTZ R44, R44, R51, R2 ;  /* 0x000000332c2c7223 */ /* 0x000fe20000010002 */
[----:B------:R-:W-:Y:S02]  /*e540*/  IMAD.U32 R51, R26, 0x10000, RZ ;  /* 0x000100001a337824 */ /* 0x000fe400078e00ff */
[----:B------:R-:W-:Y:S02]  /*e550*/  FFMA.FTZ R48, R54, R48, R7 ;  /* 0x0000003036307223 */ /* 0x000fe40000010007 */
[----:B------:R-:W-:Y:S01]  /*e560*/  FFMA.FTZ R50, R56, R51, R8 ;  /* 0x0000003338327223 */ /* 0x000fe20000010008 */
[----:B------:R-:W-:Y:S02]  /*e570*/  SHF.L.U32 R56, R19, 0x10, RZ ;  /* 0x0000001013387819 */ /* 0x000fe400000006ff */
[----:B------:R-:W-:Y:S01]  /*e580*/  F2FP.BF16.F32.PACK_AB R49, R55, R48 ;  /* 0x000000303731723e */ /* 0x000fe200000010ff */
[----:B------:R-:W-:Y:S01]  /*e590*/  FFMA.FTZ R48, R52, R73, R6 ;  /* 0x0000004934307223 */ /* 0x000fe20000010006 */
[----:B------:R-:W-:Y:S01]  /*e5a0*/  SHF.L.U32 R52, R23, 0x10, RZ ;  /* 0x0000001017347819 */ /* 0x000fe200000006ff */
[----:B------:R-:W-:-:S02]  /*e5b0*/  IMAD.U32 R55, R22, 0x10000, RZ ;  /* 0x0001000016377824 */ /* 0x000fc400078e00ff */
[----:B------:R-:W-:Y:S01]  /*e5c0*/  FFMA.FTZ R74, R74, R56, R77 ;  /* 0x000000384a4a7223 */ /* 0x000fe2000001004d */
[----:B------:R-:W-:Y:S01]  /*e5d0*/  F2FP.BF16.F32.PACK_AB R51, R75, R58 ;  /* 0x0000003a4b33723e */ /* 0x000fe200000010ff */
[----:B------:R-:W-:Y:S01]  /*e5e0*/  FFMA.FTZ R66, R66, R52, R13 ;  /* 0x0000003442427223 */ /* 0x000fe2000001000d */
[----:B------:R-:W-:Y:S01]  /*e5f0*/  SHF.L.U32 R52, R21, 0x10, RZ ;  /* 0x0000001015347819 */ /* 0x000fe200000006ff */
[----:B------:R-:W-:Y:S01]  /*e600*/  FFMA.FTZ R54, R64, R55, R12 ;  /* 0x0000003740367223 */ /* 0x000fe2000001000c */
[----:B------:R-:W-:Y:S01]  /*e610*/  IMAD.U32 R55, R20, 0x10000, RZ ;  /* 0x0001000014377824 */ /* 0x000fe200078e00ff */
[----:B------:R-:W-:Y:S02]  /*e620*/  SHF.L.U32 R56, R17, 0x10, RZ ;  /* 0x0000001011387819 */ /* 0x000fe400000006ff */
[----:B------:R-:W-:Y:S01]  /*e630*/  FFMA.FTZ R62, R62, R52, R11 ;  /* 0x000000343e3e7223 */ /* 0x000fe2000001000b */
[----:B------:R-:W-:Y:S01]  /*e640*/  FFMA.FTZ R52, R60, R55, R10 ;  /* 0x000000373c347223 */ /* 0x000fe2000001000a */
[----:B------:R-:W-:-:S02]  /*e650*/  IMAD.U32 R55, R18, 0x10000, RZ ;  /* 0x0001000012377824 */ /* 0x000fc400078e00ff */
[----:B------:R-:W-:Y:S01]  /*e660*/  FFMA.FTZ R70, R70, R56, R15 ;  /* 0x0000003846467223 */ /* 0x000fe2000001000f */
[----:B------:R-:W-:Y:S01]  /*e670*/  F2FP.BF16.F32.PACK_AB R44, R95, R44 ;  /* 0x0000002c5f2c723e */ /* 0x000fe200000010ff */
[----:B------:R-:W-:Y:S01]  /*e680*/  FFMA.FTZ R58, R72, R55, R76 ;  /* 0x00000037483a7223 */ /* 0x000fe2000001004c */
[----:B------:R-:W-:Y:S01]  /*e690*/  IMAD.U32 R55, R16, 0x10000, RZ ;  /* 0x0001000010377824 */ /* 0x000fe200078e00ff */
[----:B------:R-:W-:Y:S02]  /*e6a0*/  F2FP.BF16.F32.PACK_AB R50, R93, R50 ;  /* 0x000000325d32723e */ /* 0x000fe400000010ff */
[----:B------:R0:W-:Y:S01]  /*e6b0*/  STG.E.128 desc[UR6][R124.64], R44 ;  /* 0x0000002c7c007986 */ /* 0x0001e2000c101d06 */
[----:B------:R-:W-:Y:S01]  /*e6c0*/  F2FP.BF16.F32.PACK_AB R48, R53, R48 ;  /* 0x000000303530723e */ /* 0x000fe200000010ff */
[----:B------:R-:W-:Y:S01]  /*e6d0*/  FFMA.FTZ R56, R68, R55, R14 ;  /* 0x0000003744387223 */ /* 0x000fe2000001000e */
        /* <DEDUP_REMOVED lines=8> */
[----:B------:R-:W-:Y:S02]  /*e760*/  F2FP.BF16.F32.PACK_AB R57, R71, R70 ;  /* 0x000000464739723e */ /* 0x000fe400000010ff */
[----:B------:R-:W-:-:S05]  /*e770*/  F2FP.BF16.F32.PACK_AB R56, R69, R56 ;  /* 0x000000384538723e */ /* 0x000fca00000010ff */
[----:B------:R0:W-:Y:S02]  /*e780*/  STG.E.128 desc[UR6][R118.64], R56 ;  /* 0x0000003876007986 */ /* 0x0001e4000c101d06 */
.L_x_11210:
[----:B------:R-:W-:Y:S05]  /*e790*/  BSYNC B0 ;  /* 0x0000000000007941 */ /* 0x000fea0003800000 */
.L_x_11209:
[----:B------:R-:W-:Y:S02]  /*e7a0*/  IADD3 R116, R116, UR14, RZ ;  /* 0x0000000e74747c10 */ /* 0x000fe4000fffe0ff */
[----:B0-----:R-:W-:Y:S02]  /*e7b0*/  SEL R121, RZ, 0x1, P0 ;  /* 0x00000001ff797807 */ /* 0x001fe40000000000 */
[----:B------:R-:W-:-:S13]  /*e7c0*/  ISETP.GE.AND P1, PT, R116, UR15, PT ;  /* 0x0000000f74007c0c */ /* 0x000fda000bf26270 */
[----:B------:R-:W-:Y:S05]  /*e7d0*/  @!P1 BRA `(.L_x_11211) ;  /* 0xffffff2000c09947 */ /* 0x000fea000383ffff */
[----:B------:R-:W-:Y:S05]  /*e7e0*/  EXIT ;  /* 0x000000000000794d */ /* 0x000fea0003800000 */
.L_x_11208:
[----:B------:R-:W-:Y:S01]  /*e7f0*/  IMAD.MOV.U32 R121, RZ, RZ, 0x1 ;  /* 0x00000001ff797424 */ /* 0x000fe200078e00ff */
[----:B------:R-:W-:Y:S01]  /*e800*/  MOV R122, 0x1f ;  /* 0x0000001f007a7802 */ /* 0x000fe20000000f00 */
[----:B------:R-:W-:-:S07]  /*e810*/  IMAD.MOV.U32 R117, RZ, RZ, -0x1 ;  /* 0xffffffffff757424 */ /* 0x000fce00078e00ff */
[----:B------:R-:W-:Y:S05]  /*e820*/  WARPSYNC.COLLECTIVE R117, `(.L_x_11212) ;  /* 0x0000000075087348 */ /* 0x000fea0003c00000 */
[----:B------:R0:W1:Y:S02]  /*e830*/  SHFL.BFLY P3, R93, R123, R121, R122 ;  /* 0x0c0000797b5d7389 */ /* 0x000064000006007a */
[----:B01----:R-:W-:Y:S01]  /*e840*/  ENDCOLLECTIVE ;  /* 0x000000000000791b */ /* 0x003fe20003800000 */
.L_x_11212:
[----:B------:R-:W-:Y:S02]  /*e850*/  IMAD.MOV.U32 R121, RZ, RZ, 0x2 ;  /* 0x00000002ff797424 */ /* 0x000fe400078e00ff */
[----:B------:R-:W-:-:S05]  /*e860*/  FADD.FTZ R124, R123, R93 ;  /* 0x0000005d7b7c7221 */ /* 0x000fca0000010000 */
[----:B------:R-:W-:-:S07]  /*e870*/  MOV R123, R124 ;  /* 0x0000007c007b7202 */ /* 0x000fce0000000f00 */
[----:B------:R-:W-:Y:S05]  /*e880*/  WARPSYNC.COLLECTIVE R117, `(.L_x_11213) ;  /* 0x0000000075087348 */ /* 0x000fea0003c00000 */
[----:B------:R0:W1:Y:S02]  /*e890*/  SHFL.BFLY P3, R93, R123, R121, R122 ;  /* 0x0c0000797b5d7389 */ /* 0x000064000006007a */
[----:B01----:R-:W-:Y:S01]  /*e8a0*/  ENDCOLLECTIVE ;  /* 0x000000000000791b */ /* 0x003fe20003800000 */
.L_x_11213:
[----:B------:R-:W-:Y:S02]  /*e8b0*/  IMAD.MOV.U32 R121, RZ, RZ, 0x4 ;  /* 0x00000004ff797424 */ /* 0x000fe400078e00ff */
[----:B------:R-:W-:-:S05]  /*e8c0*/  FADD.FTZ R125, R124, R93 ;  /* 0x0000005d7c7d7221 */ /* 0x000fca0000010000 */
[----:B------:R-:W-:-:S07]  /*e8d0*/  MOV R123, R125 ;  /* 0x0000007d007b7202 */ /* 0x000fce0000000f00 */
[----:B------:R-:W-:Y:S05]  /*e8e0*/  WARPSYNC.COLLECTIVE R117, `(.L_x_11214) ;  /* 0x0000000075087348 */ /* 0x000fea0003c00000 */
[----:B------:R0:W1:Y:S02]  /*e8f0*/  SHFL.BFLY P3, R93, R123, R121, R122 ;  /* 0x0c0000797b5d7389 */ /* 0x000064000006007a */
[----:B01----:R-:W-:Y:S01]  /*e900*/  ENDCOLLECTIVE ;  /* 0x000000000000791b */ /* 0x003fe20003800000 */
.L_x_11214:
[----:B------:R-:W-:Y:S02]  /*e910*/  IMAD.MOV.U32 R121, RZ, RZ, 0x8 ;  /* 0x00000008ff797424 */ /* 0x000fe400078e00ff */
[----:B------:R-:W-:-:S05]  /*e920*/  FADD.FTZ R125, R125, R93 ;  /* 0x0000005d7d7d7221 */ /* 0x000fca0000010000 */
[----:B------:R-:W-:-:S07]  /*e930*/  MOV R123, R125 ;  /* 0x0000007d007b7202 */ /* 0x000fce0000000f00 */
[----:B------:R-:W-:Y:S05]  /*e940*/  WARPSYNC.COLLECTIVE R117, `(.L_x_11215) ;  /* 0x0000000075087348 */ /* 0x000fea0003c00000 */
[----:B------:R0:W1:Y:S02]  /*e950*/  SHFL.BFLY P3, R93, R123, R121, R122 ;  /* 0x0c0000797b5d7389 */ /* 0x000064000006007a */
[----:B01----:R-:W-:Y:S01]  /*e960*/  ENDCOLLECTIVE ;  /* 0x000000000000791b */ /* 0x003fe20003800000 */
.L_x_11215:
[----:B------:R-:W-:Y:S02]  /*e970*/  IMAD.MOV.U32 R121, RZ, RZ, 0x10 ;  /* 0x00000010ff797424 */ /* 0x000fe400078e00ff */
[----:B------:R-:W-:-:S05]  /*e980*/  FADD.FTZ R92, R125, R93 ;  /* 0x0000005d7d5c7221 */ /* 0x000fca0000010000 */
[----:B------:R-:W-:-:S07]  /*e990*/  MOV R123, R92 ;  /* 0x0000005c007b7202 */ /* 0x000fce0000000f00 */
[----:B------:R-:W-:Y:S05]  /*e9a0*/  WARPSYNC.COLLECTIVE R117, `(.L_x_11216) ;  /* 0x0000000075087348 */ /* 0x000fea0003c00000 */
[----:B------:R0:W1:Y:S02]  /*e9b0*/  SHFL.BFLY P3, R93, R123, R121, R122 ;  /* 0x0c0000797b5d7389 */ /* 0x000064000006007a */
[----:B01----:R-:W-:Y:S01]  /*e9c0*/  ENDCOLLECTIVE ;  /* 0x000000000000791b */ /* 0x003fe20003800000 */
.L_x_11216:
        /* <DEDUP_REMOVED lines=67> */
[----:B------:R-:W-:-:S07]  /*ee00*/  IMAD.MOV.U32 R122, RZ, RZ, 0x1f ;  /* 0x0000001fff7a7424 */ /* 0x000fce00078e00ff */
[----:B------:R-:W-:Y:S05]  /*ee10*/  WARPSYNC.COLLECTIVE R117, `(.L_x_11217) ;  /* 0x0000000075087348 */ /* 0x000fea0003c00000 */
[----:B------:R0:W1:Y:S02]  /*ee20*/  SHFL.BFLY P3, R93, R123, R121, R122 ;  /* 0x0c0000797b5d7389 */ /* 0x000064000006007a */
[----:B01----:R-:W-:Y:S01]  /*ee30*/  ENDCOLLECTIVE ;  /* 0x000000000000791b */ /* 0x003fe20003800000 */
.L_x_11217:
[----:B------:R-:W-:Y:S02]  /*ee40*/  IMAD.MOV.U32 R121, RZ, RZ, 0x2 ;  /* 0x00000002ff797424 */ /* 0x000fe400078e00ff */
[----:B------:R-:W-:-:S05]  /*ee50*/  FADD.FTZ R124, R123, R93 ;  /* 0x0000005d7b7c7221 */ /* 0x000fca0000010000 */
[----:B------:R-:W-:-:S07]  /*ee60*/  MOV R123, R124 ;  /* 0x0000007c007b7202 */ /* 0x000fce0000000f00 */
[----:B------:R-:W-:Y:S05]  /*ee70*/  WARPSYNC.COLLECTIVE R117, `(.L_x_11218) ;  /* 0x0000000075087348 */ /* 0x000fea0003c00000 */
[----:B------:R0:W1:Y:S02]  /*ee80*/  SHFL.BFLY P3, R93, R123, R121, R122 ;  /* 0x0c0000797b5d7389 */ /* 0x000064000006007a */
[----:B01----:R-:W-:Y:S01]  /*ee90*/  ENDCOLLECTIVE ;  /* 0x000000000000791b */ /* 0x003fe20003800000 */
.L_x_11218:
[----:B------:R-:W-:Y:S02]  /*eea0*/  IMAD.MOV.U32 R121, RZ, RZ, 0x4 ;  /* 0x00000004ff797424 */ /* 0x000fe400078e00ff */
[----:B------:R-:W-:-:S05]  /*eeb0*/  FADD.FTZ R125, R124, R93 ;  /* 0x0000005d7c7d7221 */ /* 0x000fca0000010000 */
[----:B------:R-:W-:-:S07]  /*eec0*/  MOV R123, R125 ;  /* 0x0000007d007b7202 */ /* 0x000fce0000000f00 */
[----:B------:R-:W-:Y:S05]  /*eed0*/  WARPSYNC.COLLECTIVE R117, `(.L_x_11219) ;  /* 0x0000000075087348 */ /* 0x000fea0003c00000 */
[----:B------:R0:W1:Y:S02]  /*eee0*/  SHFL.BFLY P3, R93, R123, R121, R122 ;  /* 0x0c0000797b5d7389 */ /* 0x000064000006007a */
[----:B01----:R-:W-:Y:S01]  /*eef0*/  ENDCOLLECTIVE ;  /* 0x000000000000791b */ /* 0x003fe20003800000 */
.L_x_11219:
[----:B------:R-:W-:Y:S02]  /*ef00*/  IMAD.MOV.U32 R121, RZ, RZ, 0x8 ;  /* 0x00000008ff797424 */ /* 0x000fe400078e00ff */
[----:B------:R-:W-:-:S05]  /*ef10*/  FADD.FTZ R125, R125, R93 ;  /* 0x0000005d7d7d7221 */ /* 0x000fca0000010000 */
[----:B------:R-:W-:-:S07]  /*ef20*/  MOV R123, R125 ;  /* 0x0000007d007b7202 */ /* 0x000fce0000000f00 */
[----:B------:R-:W-:Y:S05]  /*ef30*/  WARPSYNC.COLLECTIVE R117, `(.L_x_11220) ;  /* 0x0000000075087348 */ /* 0x000fea0003c00000 */
[----:B------:R0:W1:Y:S02]  /*ef40*/  SHFL.BFLY P3, R93, R123, R121, R122 ;  /* 0x0c0000797b5d7389 */ /* 0x000064000006007a */
[----:B01----:R-:W-:Y:S01]  /*ef50*/  ENDCOLLECTIVE ;  /* 0x000000000000791b */ /* 0x003fe20003800000 */
.L_x_11220:
[----:B------:R-:W-:Y:S01]  /*ef60*/  HFMA2.MMA R121, -RZ, RZ, 0, 9.5367431640625e-07 ;  /* 0x00000010ff797435 */ /* 0x000fe200000001ff */
[----:B------:R-:W-:-:S10]  /*ef70*/  FADD.FTZ R123, R125, R93 ;  /* 0x0000005d7d7b7221 */ /* 0x000fd40000010000 */
[----:B------:R-:W-:Y:S05]  /*ef80*/  WARPSYNC.COLLECTIVE R117, `(.L_x_11221) ;  /* 0x0000000075087348 */ /* 0x000fea0003c00000 */
[----:B------:R0:W1:Y:S02]  /*ef90*/  SHFL.BFLY P3, R93, R123, R121, R122 ;  /* 0x0c0000797b5d7389 */ /* 0x000064000006007a */
[----:B01----:R-:W-:Y:S01]  /*efa0*/  ENDCOLLECTIVE ;  /* 0x000000000000791b */ /* 0x003fe20003800000 */
.L_x_11221:
[----:B------:R-:W-:Y:S05]  /*efb0*/  BRA `(.L_x_11222) ;  /* 0xffffffe800007947 */ /* 0x000fea000383ffff */
.L_x_11223:
        /* <DEDUP_REMOVED lines=12> */
.L_x_30243:


//--------------------- .text._ZN10layer_norm13ln_fwd_kernelINS_13Kernel_traitsI13__nv_bfloat16S2_fS2_fjLj4096ELj1ELj1ELj4ELj16ENS_18Kernel_traits_baseILj4096ES2_S2_fS2_fjLj128EEEEELb1ELb1ELb0ELb0EEEvNS_9FwdParamsE --------------------------
	.section	.text._ZN10layer_norm13ln_fwd_kernelINS_13Kernel_traitsI13__nv_bfloat16S2_fS2_fjLj4096ELj1ELj1ELj4ELj16ENS_18Kernel_traits_baseILj4096ES2_S2_fS2_fjLj128EEEEELb1ELb1ELb0ELb0EEEvNS_9FwdParamsE,"ax",@progbits
	.align	128
        .global         _ZN10layer_norm13ln_fwd_kernelINS_13Kernel_traitsI13__nv_bfloat16S2_fS2_fjLj4096ELj1ELj1ELj4ELj16ENS_18Kernel_traits_baseILj4096ES2_S2_fS2_fjLj128EEEEELb1ELb1ELb0ELb0EEEvNS_9FwdParamsE
        .type           _ZN10layer_norm13ln_fwd_kernelINS_13Kernel_traitsI13__nv_bfloat16S2_fS2_fjLj4096ELj1ELj1ELj4ELj16ENS_18Kernel_traits_baseILj4096ES2_S2_fS2_fjLj128EEEEELb1ELb1ELb0ELb0EEEvNS_9FwdParamsE,@function
        .size           _ZN10layer_norm13ln_fwd_kernelINS_13Kernel_traitsI13__nv_bfloat16S2_fS2_fjLj4096ELj1ELj1ELj4ELj16ENS_18Kernel_traits_baseILj4096ES2_S2_fS2_fjLj128EEEEELb1ELb1ELb0ELb0EEEvNS_9FwdParamsE,(.L_x_30244 - _ZN10layer_norm13ln_fwd_kernelINS_13Kernel_traitsI13__nv_bfloat16S2_fS2_fjLj4096ELj1ELj1ELj4ELj16ENS_18Kernel_traits_baseILj4096ES2_S2_fS2_fjLj128EEEEELb1ELb1ELb0ELb0EEEvNS_9FwdParamsE)
        .other          _ZN10layer_norm13ln_fwd_kernelINS_13Kernel_traitsI13__nv_bfloat16S2_fS2_fjLj4096ELj1ELj1ELj4ELj16ENS_18Kernel_traits_baseILj4096ES2_S2_fS2_fjLj128EEEEELb1ELb1ELb0ELb0EEEvNS_9FwdParamsE,@"STO_CUDA_ENTRY STV_DEFAULT"
_ZN10layer_norm13ln_fwd_kernelINS_13Kernel_traitsI13__nv_bfloat16S2_fS2_fjLj4096ELj1ELj1ELj4ELj16ENS_18Kernel_traits_baseILj4096ES2_S2_fS2_fjLj128EEEEELb1ELb1ELb0ELb0EEEvNS_9FwdParamsE:
.text._ZN10layer_norm13ln_fwd_kernelINS_13Kernel_traitsI13__nv_bfloat16S2_fS2_fjLj4096ELj1ELj1ELj4ELj16ENS_18Kernel_traits_baseILj4096ES2_S2_fS2_fjLj128EEEEELb1ELb1ELb0ELb0EEEvNS_9FwdParamsE:
        /* <DEDUP_REMOVED lines=118> */
.L_x_11225:
[----:B------:R-:W-:Y:S05]  /*0760*/  BSYNC B0 ;  /* 0x0000000000007941 */ /* 0x000fea0003800000 */
.L_x_11224:
        /* <DEDUP_REMOVED lines=26> */
.L_x_11227:
[----:B------:R-:W-:Y:S05]  /*0910*/  BSYNC B0 ;  /* 0x0000000000007941 */ /* 0x000fea0003800000 */
.L_x_11226:
        /* <DEDUP_REMOVED lines=26> */
.L_x_11229:
[----:B------:R-:W-:Y:S05]  /*0ac0*/  BSYNC B0 ;  /* 0x0000000000007941 */ /* 0x000fea0003800000 */
.L_x_11228:
        /* <DEDUP_REMOVED lines=15> */
[----:B--2---:R-:W-:Y:S02]  /*0bc0*/  PRMT R138, R8, 0x7632, R138 ;  /* 0x00007632088a7816 */ /* 0x004fe4000000008a */
[----:B------:R-:W-:Y:S02]  /*0bd0*/  PRMT R137, R9, 0x7632, R137 ;  /* 0x0000763209897816 */ /* 0x000fe40000000089 */
[----:B------:R-:W-:Y:S02]  /*0be0*/  PRMT R136, R10, 0x7632, R136 ;  /* 0x000076320a887816 */ /* 0x000fe40000000088 */
[----:B------:R-:W-:-:S02]  /*0bf0*/  PRMT R135, R11, 0x7632, R135 ;  /* 0x000076320b877816 */ /* 0x000fc40000000087 */
[----:B---3--:R-:W-:Y:S02]  /*0c00*/  PRMT R110, R32, 0x7632, R110 ;  /* 0x00007632206e7816 */ /* 0x008fe4000000006e */
[----:B------:R-:W-:Y:S02]  /*0c10*/  PRMT R111, R33, 0x7632, R111 ;  /* 0x00007632216f7816 */ /* 0x000fe4000000006f */
[----:B------:R-:W-:Y:S02]  /*0c20*/  PRMT R112, R34, 0x7632, R112 ;  /* 0x0000763222707816 */ /* 0x000fe40000000070 */
[----:B------:R-:W-:Y:S02]  /*0c30*/  @!P0 CS2R R40, SRZ ;  /* 0x0000000000288805 */ /* 0x000fe4000001ff00 */
[----:B------:R-:W-:Y:S02]  /*0c40*/  PRMT R113, R35, 0x7632, R113 ;  /* 0x0000763223717816 */ /* 0x000fe40000000071 */
[----:B------:R-:W-:-:S07]  /*0c50*/  @!P0 CS2R R42, SRZ ;  /* 0x00000000002a8805 */ /* 0x000fce000001ff00 */
.L_x_11231:
[----:B------:R-:W-:Y:S05]  /*0c60*/  BSYNC B0 ;  /* 0x0000000000007941 */ /* 0x000fea0003800000 */
.L_x_11230:
        /* <DEDUP_REMOVED lines=8> */
[C---:B------:R-:W-:Y:S01]  /*0cf0*/  LOP3.LUT R33, R76.reuse, 0x60, RZ, 0xc0, !PT ;  /* 0x000000604c217812 */ /* 0x040fe200078ec0ff */
[----:B------:R-:W-:Y:S01]  /*0d00*/  IMAD.SHL.U32 R34, R76, 0x20, RZ ;  /* 0x000000204c227824 */ /* 0x000fe200078e00ff */
[----:B------:R-:W-:Y:S01]  /*0d10*/  LOP3.LUT R32, R62, 0x7f, RZ, 0xc0, !PT ;  /* 0x0000007f3e207812 */ /* 0x000fe200078ec0ff */
[----:B------:R-:W-:Y:S01]  /*0d20*/  IMAD.U32 R26, R20, 0x10000, RZ ;  /* 0x00010000141a7824 */ /* 0x000fe200078e00ff */
[----:B------:R-:W-:Y:S01]  /*0d30*/  SHF.R.U32.HI R62, RZ, 0x2, R62 ;  /* 0x00000002ff3e7819 */ /* 0x000fe2000001163e */
[----:B------:R-:W-:Y:S01]  /*0d40*/  IMAD.U32 R24, R22, 0x10000, RZ ;  /* 0x0001000016187824 */ /* 0x000fe200078e00ff */
[----:B------:R-:W-:Y:S01]  /*0d50*/  VIADDMNMX R33, R32, -R33, RZ, !PT ;  /* 0x8000002120217246 */ /* 0x000fe200078001ff */
[----:B------:R-:W-:Y:S01]  /*0d60*/  IMAD R63, R63, -0x326172a9, RZ ;  /* 0xcd9e8d573f3f7824 */ /* 0x000fe200078e02ff */
[----:B------:R-:W-:Y:S01]  /*0d70*/  LOP3.LUT R62, R62, 0x3fffffe0, RZ, 0xc0, !PT ;  /* 0x3fffffe03e3e7812 */ /* 0x000fe200078ec0ff */
[----:B------:R-:W-:Y:S01]  /*0d80*/  IMAD.HI.U32 R152, R158, -0x326172a9, RZ ;  /* 0xcd9e8d579e987827 */ /* 0x000fe200078e00ff */
[----:B------:R-:W-:Y:S01]  /*0d90*/  VIMNMX R33, R33, 0x20, PT ;  /* 0x0000002021217848 */ /* 0x000fe20003fe0100 */
[----:B------:R-:W-:Y:S01]  /*0da0*/  ULDC.64 UR8, c[0x0][0x270] ;  /* 0x00009c0000087ab9 */ /* 0x000fe20000000a00 */
[----:B------:R-:W-:Y:S01]  /*0db0*/  SHF.L.U32 R86, R35, 0x10, RZ ;  /* 0x0000001023567819 */ /* 0x000fe200000006ff */
[----:B------:R-:W-:Y:S01]  /*0dc0*/  IMAD R61, R61, -0x2daee0ad, RZ ;  /* 0xd2511f533d3d7824 */ /* 0x000fe200078e02ff */
[----:B------:R-:W-:Y:S01]  /*0dd0*/  IADD3 R33, R33, R62, RZ ;  /* 0x0000003e21217210 */ /* 0x000fe20007ffe0ff */
[----:B------:R-:W-:Y:S01]  /*0de0*/  IMAD.U32 R20, R18, 0x10000, RZ ;  /* 0x0001000012147824 */ /* 0x000fe200078e00ff */
[----:B------:R-:W-:Y:S01]  /*0df0*/  LOP3.LUT R35, R34, 0x3e0, RZ, 0xc0, !PT ;  /* 0x000003e022237812 */ /* 0x000fe200078ec0ff */
[----:B------:R-:W-:Y:S01]  /*0e00*/  IMAD.U32 R18, R12, 0x10000, RZ ;  /* 0x000100000c127824 */ /* 0x000fe200078e00ff */
[----:B------:R-:W-:Y:S01]  /*0e10*/  SHF.L.U32 R25, R21, 0x10, RZ ;  /* 0x0000001015197819 */ /* 0x000fe200000006ff */
[----:B------:R-:W-:Y:S01]  /*0e20*/  IMAD.SHL.U32 R33, R33, 0x8, RZ ;  /* 0x0000000821217824 */ /* 0x000fe200078e00ff */
[----:B------:R-:W-:Y:S01]  /*0e30*/  VIADDMNMX R35, R32, -R35, RZ, !PT ;  /* 0x8000002320237246 */ /* 0x000fe200078001ff */
[----:B------:R-:W-:Y:S01]  /*0e40*/  IMAD.HI.U32 R32, R156, -0x2daee0ad, RZ ;  /* 0xd2511f539c207827 */ /* 0x000fe200078e00ff */
[----:B-----5:R-:W-:Y:S01]  /*0e50*/  PRMT R131, R53, 0x7632, R131 ;  /* 0x0000763235837816 */ /* 0x020fe20000000083 */
[----:B------:R-:W-:Y:S01]  /*0e60*/  UISETP.NE.U32.AND UP0, UPT, UR8, URZ, UPT ;  /* 0x0000003f0800728c */ /* 0x000fe2000bf05070 */
[----:B------:R-:W-:Y:S01]  /*0e70*/  I2FP.F32.U32 R33, R33 ;  /* 0x0000002100217245 */ /* 0x000fe20000201000 */
[----:B------:R-:W-:Y:S01]  /*0e80*/  IMAD.U32 R21, R17, 0x10000, RZ ;  /* 0x0001000011157824 */ /* 0x000fe200078e00ff */
[----:B------:R-:W-:Y:S01]  /*0e90*/  VIMNMX R35, R35, 0x20, PT ;  /* 0x0000002023237848 */ /* 0x000fe20003fe0100 */
[----:B------:R-:W-:Y:S01]  /*0ea0*/  IMAD.U32 R17, R13, 0x10000, RZ ;  /* 0x000100000d117824 */ /* 0x000fe200078e00ff */
[----:B------:R0:W1:Y:S01]  /*0eb0*/  MUFU.RCP R159, R33 ;  /* 0x00000021009f7308 */ /* 0x0000620000001000 */
[----:B------:R-:W-:Y:S01]  /*0ec0*/  PRMT R127, R55, 0x7632, R127 ;  /* 0x00007632377f7816 */ /* 0x000fe2000000007f */
[----:B------:R-:W-:Y:S01]  /*0ed0*/  IMAD.U32 R12, R10, 0x10000, RZ ;  /* 0x000100000a0c7824 */ /* 0x000fe200078e00ff */
        /* <DEDUP_REMOVED lines=17> */
[C---:B------:R-:W-:Y:S01]  /*0ff0*/  IMAD.U32 R87, R52.reuse, 0x10000, RZ ;  /* 0x0001000034577824 */ /* 0x040fe200078e00ff */
        /* <DEDUP_REMOVED lines=96> */
[----:B01----:R-:W-:-:S07]  /*1600*/  IMAD.SHL.U32 R157, R157, 0x8, RZ ;  /* 0x000000089d9d7824 */ /* 0x003fce00078e00ff */
.L_x_11473:
[----:B------:R-:W-:Y:S01]  /*1610*/  PLOP3.LUT P0, PT, PT, PT, UP0, 0x80, 0x0 ;  /* 0x000000000000781c */ /* 0x000fe20003f0f008 */
[----:B------:R-:W-:Y:S01]  /*1620*/  HFMA2.MMA R160, -RZ, RZ, 0, 1.1920928955078125e-07 ;  /* 0x00000002ffa07435 */ /* 0x000fe200000001ff */
[----:B------:R-:W-:Y:S01]  /*1630*/  PLOP3.LUT P1, PT, PT, PT, UP0, 0x80, 0x0 ;  /* 0x000000000000781c */ /* 0x000fe20003f2f008 */
[----:B------:R-:W-:Y:S01]  /*1640*/  @UP0 ULDC.64 UR8, c[0x0][0x270] ;  /* 0x00009c0000080ab9 */ /* 0x000fe20000000a00 */
[----:B------:R-:W-:-:S09]  /*1650*/  ISETP.NE.AND P2, PT, R2, RZ, PT ;  /* 0x000000ff0200720c */ /* 0x000fd20003f45270 */
[----:B------:R-:W-:-:S06]  /*1660*/  @P0 IMAD.WIDE R160, R27, R160, UR8 ;  /* 0x000000081ba00e25 */ /* 0x000fcc000f8e02a0 */
[----:B------:R-:W2:Y:S01]  /*1670*/  @P1 LDG.E.U16 R160, desc[UR4][R160.64] ;  /* 0x00000004a0a01981 */ /* 0x000ea2000c1e1500 */
[----:B------:R-:W-:Y:S01]  /*1680*/  IMAD R72, R27, UR35, RZ ;  /* 0x000000231b487c24 */ /* 0x000fe2000f8e02ff */
[----:B------:R-:W-:Y:S01]  /*1690*/  PLOP3.LUT P0, PT, PT, PT, UP0, 0x80, 0x0 ;  /* 0x000000000000781c */ /* 0x000fe20003f0f008 */
[----:B------:R-:W-:Y:S03]  /*16a0*/  BSSY B0, `(.L_x_11232) ;  /* 0x00002e2000007945 */ /* 0x000fe60003800000 */
[----:B------:R-:W-:-:S04]  /*16b0*/  SHF.R.S32.HI R75, RZ, 0x1f, R72 ;  /* 0x0000001fff4b7819 */ /* 0x000fc80000011448 */
[----:B------:R-:W-:Y:S02]  /*16c0*/  LEA.HI R75, R75, R72, RZ, 0x3 ;  /* 0x000000484b4b7211 */ /* 0x000fe400078f18ff */
[----:B------:R-:W-:-:S04]  /*16d0*/  LOP3.LUT R72, R76, 0x7f, RZ, 0xc0, !PT ;  /* 0x0000007f4c487812 */ /* 0x000fc800078ec0ff */
[----:B------:R-:W-:Y:S01]  /*16e0*/  LEA.HI.SX32 R151, R75, R72, 0x1d ;  /* 0x000000484b977211 */ /* 0x000fe200078feaff */
[----:B------:R-:W-:-:S03]  /*16f0*/  IMAD.MOV.U32 R72, RZ, RZ, 0x3f800000 ;  /* 0x3f800000ff487424 */ /* 0x000fc600078e00ff */
[----:B------:R-:W-:Y:S01]  /*1700*/  MOV R74, R151 ;  /* 0x00000097004a7202 */ /* 0x000fe20000000f00 */
[----:B--2---:R-:W-:Y:S01]  /*1710*/  @P0 IMAD.U32 R72, R160, 0x10000, RZ ;  /* 0x00010000a0480824 */ /* 0x004fe200078e00ff */
[----:B------:R-:W-:Y:S06]  /*1720*/  @!P2 BRA `(.L_x_11233) ;  /* 0x0000002c0064a947 */ /* 0x000fec0003800000 */
[----:B------:R-:W0:Y:S08]  /*1730*/  LDC.64 R42, c[0x0][0x220] ;  /* 0x00008800ff2a7b82 */ /* 0x000e300000000a00 */
[----:B------:R-:W1:Y:S01]  /*1740*/  LDC.64 R40, c[0x0][0x230] ;  /* 0x00008c00ff287b82 */ /* 0x000e620000000a00 */
[----:B0-----:R-:W-:-:S05]  /*1750*/  IMAD.WIDE.U32 R42, R151, 0x10, R42 ;  /* 0x00000010972a7825 */ /* 0x001fca00078e002a */
[----:B------:R0:W5:Y:S01]  /*1760*/  LDG.E.128 R44, desc[UR4][R42.64] ;  /* 0x000000042a2c7981 */ /* 0x000162000c1e1d00 */
        /* <DEDUP_REMOVED lines=18> */
.L_x_11235:
[----:B------:R-:W-:-:S07]  /*1890*/  IMAD.MOV.U32 R160, RZ, RZ, R158 ;  /* 0x000000ffffa07224 */ /* 0x000fce00078e009e */
.L_x_11236:
[----:B------:R-:W-:Y:S05]  /*18a0*/  BSYNC B1 ;  /* 0x0000000000017941 */ /* 0x000fea0003800000 */
.L_x_11234:
        /* <DEDUP_REMOVED lines=16> */
.L_x_11240:
[----:B------:R-:W-:Y:S05]  /*19b0*/  BSYNC B2 ;  /* 0x0000000000027941 */ /* 0x000fea0003800000 */
.L_x_11239:
        /* <DEDUP_REMOVED lines=44> */
.L_x_11238:
[----:B------:R-:W-:Y:S05]  /*1c80*/  BSYNC B1 ;  /* 0x0000000000017941 */ /* 0x000fea0003800000 */
.L_x_11237:
[----:B------:R-:W0:Y:S01]  /*1c90*/  LDC R74, c[0x0][0x298] ;  /* 0x0000a600ff4a7b82 */ /* 0x000e220000000800 */
[----:B------:R-:W-:Y:S01]  /*1ca0*/  ISETP.NE.U32.AND P0, PT, R40, RZ, PT ;  /* 0x000000ff2800720c */ /* 0x000fe20003f05070 */
[C---:B-----5:R-:W-:Y:S01]  /*1cb0*/  IMAD.U32 R43, R44.reuse, 0x10000, RZ ;  /* 0x000100002c2b7824 */ /* 0x060fe200078e00ff */
[----:B------:R-:W-:Y:S01]  /*1cc0*/  BSSY B1, `(.L_x_11241) ;  /* 0x000001a000017945 */ /* 0x000fe20003800000 */
[----:B------:R-:W-:Y:S02]  /*1cd0*/  PRMT R44, R44, 0x7632, R44 ;  /* 0x000076322c2c7816 */ /* 0x000fe4000000002c */
[----:B------:R-:W-:Y:S01]  /*1ce0*/  ISETP.NE.AND.EX P0, PT, R41, RZ, PT, P0 ;  /* 0x000000ff2900720c */ /* 0x000fe20003f05300 */
[----:B------:R-:W-:Y:S01]  /*1cf0*/  FMUL.FTZ R43, R43, R72 ;  /* 0x000000482b2b7220 */ /* 0x000fe20000410000 */
[----:B------:R-:W1:Y:S01]  /*1d00*/  LDC R75, c[0x0][0x294] ;  /* 0x0000a500ff4b7b82 */ /* 0x000e620000000800 */
[----:B------:R-:W-:Y:S01]  /*1d10*/  I2FP.F32.U32 R41, R160 ;  /* 0x000000a000297245 */ /* 0x000fe20000201000 */
[----:B------:R-:W-:-:S04]  /*1d20*/  IMAD.MOV.U32 R160, RZ, RZ, 0x2f800000 ;  /* 0x2f800000ffa07424 */ /* 0x000fc800078e00ff */
[----:B------:R-:W-:Y:S01]  /*1d30*/  FFMA.FTZ R40, R41, R160, 1.1641532182693481445e-10 ;  /* 0x2f00000029287423 */ /* 0x000fe200000100a0 */
[----:B0-----:R-:W-:-:S04]  /*1d40*/  FMUL.FTZ R43, R43, R74 ;  /* 0x0000004a2b2b7220 */ /* 0x001fc80000410000 */
[----:B-1----:R-:W-:-:S04]  /*1d50*/  FSETP.GTU.FTZ.AND P1, PT, R40, R75, PT ;  /* 0x0000004b2800720b */ /* 0x002fc80003f3c000 */
[----:B------:R-:W-:Y:S02]  /*1d60*/  P2R R161, PR, RZ, 0x2 ;  /* 0x00000002ffa17803 */ /* 0x000fe40000000000 */
[----:B------:R-:W-:Y:S02]  /*1d70*/  FSEL R43, R43, RZ, !P1 ;  /* 0x000000ff2b2b7208 */ /* 0x000fe40004800000 */
[----:B------:R-:W-:-:S03]  /*1d80*/  ISETP.NE.AND P1, PT, R162, 0x1, PT ;  /* 0x00000001a200780c */ /* 0x000fc60003f25270 */
[----:B------:R-:W-:Y:S01]  /*1d90*/  FMUL.FTZ R40, R26, R43 ;  /* 0x0000002b1a287220 */ /* 0x000fe20000410000 */
[----:B------:R-:W-:-:S03]  /*1da0*/  IADD3 R43, R162, 0x1, RZ ;  /* 0x00000001a22b7810 */ /* 0x000fc60007ffe0ff */
[----:B------:R-:W-:-:S06]  /*1db0*/  @P0 FADD.FTZ R40, R32, R40 ;  /* 0x0000002820280221 */ /* 0x000fcc0000010000 */
        /* <DEDUP_REMOVED lines=9> */
.L_x_11242:
[----:B------:R-:W-:-:S07]  /*1e50*/  IMAD.MOV.U32 R41, RZ, RZ, R158 ;  /* 0x000000ffff297224 */ /* 0x000fce00078e009e */
.L_x_11243:
[----:B------:R-:W-:Y:S05]  /*1e60*/  BSYNC B1 ;  /* 0x0000000000017941 */ /* 0x000fea0003800000 */
.L_x_11241:
        /* <DEDUP_REMOVED lines=16> */
.L_x_11247:
[----:B------:R-:W-:Y:S05]  /*1f70*/  BSYNC B2 ;  /* 0x0000000000027941 */ /* 0x000fea0003800000 */
.L_x_11246:
        /* <DEDUP_REMOVED lines=44> */
.L_x_11245:
[----:B------:R-:W-:Y:S05]  /*2240*/  BSYNC B1 ;  /* 0x0000000000017941 */ /* 0x000fea0003800000 */
.L_x_11244:
        /* <DEDUP_REMOVED lines=22> */
.L_x_11249:
[----:B------:R-:W-:-:S07]  /*23b0*/  IMAD.MOV.U32 R44, RZ, RZ, R158 ;  /* 0x000000ffff2c7224 */ /* 0x000fce00078e009e */
.L_x_11250:
[----:B------:R-:W-:Y:S05]  /*23c0*/  BSYNC B1 ;  /* 0x0000000000017941 */ /* 0x000fea0003800000 */
.L_x_11248:
        /* <DEDUP_REMOVED lines=16> */
.L_x_11254:
[----:B------:R-:W-:Y:S05]  /*24d0*/  BSYNC B2 ;  /* 0x0000000000027941 */ /* 0x000fea0003800000 */
.L_x_11253:
        /* <DEDUP_REMOVED lines=44> */
.L_x_11252:
[----:B------:R-:W-:Y:S05]  /*27a0*/  BSYNC B1 ;  /* 0x0000000000017941 */ /* 0x000fea0003800000 */
.L_x_11251:
        /* <DEDUP_REMOVED lines=22> */
.L_x_11256:
[----:B------:R-:W-:-:S07]  /*2910*/  MOV R155, R158 ;  /* 0x0000009e009b7202 */ /* 0x000fce0000000f00 */
.L_x_11257:
[----:B------:R-:W-:Y:S05]  /*2920*/  BSYNC B1 ;  /* 0x0000000000017941 */ /* 0x000fea0003800000 */
.L_x_11255:
        /* <DEDUP_REMOVED lines=16> */
.L_x_11261:
[----:B------:R-:W-:Y:S05]  /*2a30*/  BSYNC B2 ;  /* 0x0000000000027941 */ /* 0x000fea0003800000 */
.L_x_11260:
        /* <DEDUP_REMOVED lines=44> */
.L_x_11259:
[----:B------:R-:W-:Y:S05]  /*2d00*/  BSYNC B1 ;  /* 0x0000000000017941 */ /* 0x000fea0003800000 */
.L_x_11258:
        /* <DEDUP_REMOVED lines=21> */
.L_x_11263:
[----:B------:R-:W-:-:S07]  /*2e60*/  IMAD.MOV.U32 R155, RZ, RZ, R158 ;  /* 0x000000ffff9b7224 */ /* 0x000fce00078e009e */
.L_x_11264:
[----:B------:R-:W-:Y:S05]  /*2e70*/  BSYNC B1 ;  /* 0x0000000000017941 */ /* 0x000fea0003800000 */
.L_x_11262:
        /* <DEDUP_REMOVED lines=16> */
.L_x_11268:
[----:B------:R-:W-:Y:S05]  /*2f80*/  BSYNC B2 ;  /* 0x0000000000027941 */ /* 0x000fea0003800000 */
.L_x_11267:
        /* <DEDUP_REMOVED lines=44> */
.L_x_11266:
[----:B------:R-:W-:Y:S05]  /*3250*/  BSYNC B1 ;  /* 0x0000000000017941 */ /* 0x000fea0003800000 */
.L_x_11265:
        /* <DEDUP_REMOVED lines=8> */
[----:B------:R-:W-:-:S05]  /*32e0*/  FMUL.FTZ R155, R155, R74 ;  /* 0x0000004a9b9b7220 */ /* 0x000fca0000410000 */
        /* <DEDUP_REMOVED lines=13> */
.L_x_11270:
[----:B------:R-:W-:-:S07]  /*33c0*/  IMAD.MOV.U32 R45, RZ, RZ, R158 ;  /* 0x000000ffff2d7224 */ /* 0x000fce00078e009e */
.L_x_11271:
[----:B------:R-:W-:Y:S05]  /*33d0*/  BSYNC B1 ;  /* 0x0000000000017941 */ /* 0x000fea0003800000 */
.L_x_11269:
        /* <DEDUP_REMOVED lines=16> */
.L_x_11275:
[----:B------:R-:W-:Y:S05]  /*34e0*/  BSYNC B2 ;  /* 0x0000000000027941 */ /* 0x000fea0003800000 */
.L_x_11274:
        /* <DEDUP_REMOVED lines=44> */
.L_x_11273:
[----:B------:R-:W-:Y:S05]  /*37b0*/  BSYNC B1 ;  /* 0x0000000000017941 */ /* 0x000fea0003800000 */
.L_x_11272:
        /* <DEDUP_REMOVED lines=21> */
.L_x_11277:
[----:B------:R-:W-:-:S07]  /*3910*/  MOV R46, R158 ;  /* 0x0000009e002e7202 */ /* 0x000fce0000000f00 */
.L_x_11278:
[----:B------:R-:W-:Y:S05]  /*3920*/  BSYNC B1 ;  /* 0x0000000000017941 */ /* 0x000fea0003800000 */
.L_x_11276:
        /* <DEDUP_REMOVED lines=16> */
.L_x_11282:
[----:B------:R-:W-:Y:S05]  /*3a30*/  BSYNC B2 ;  /* 0x0000000000027941 */ /* 0x000fea0003800000 */
.L_x_11281:
        /* <DEDUP_REMOVED lines=44> */
.L_x_11280:
[----:B------:R-:W-:Y:S05]  /*3d00*/  BSYNC B1 ;  /* 0x0000000000017941 */ /* 0x000fea0003800000 */
.L_x_11279:
[----:B------:R-:W-:Y:S01]  /*3d10*/  I2FP.F32.U32 R155, R46 ;  /* 0x0000002e009b7245 */ /* 0x000fe20000201000 */
[C---:B------:R-:W-:Y:S01]  /*3d20*/  IMAD.U32 R163, R47.reuse, 0x10000, RZ ;  /* 0x000100002fa37824 */ /* 0x040fe200078e00ff */
[C---:B------:R-:W-:Y:S01]  /*3d30*/  ISETP.NE.AND P6, PT, R164.reuse, 0x1, PT ;  /* 0x00000001a400780c */ /* 0x040fe20003fc5270 */
        /* <DEDUP_REMOVED lines=19> */
.L_x_11284:
[----:B------:R-:W-:-:S07]  /*3e70*/  MOV R163, R158 ;  /* 0x0000009e00a37202 */ /* 0x000fce0000000f00 */
.L_x_11285:
[----:B------:R-:W-:Y:S05]  /*3e80*/  BSYNC B1 ;  /* 0x0000000000017941 */ /* 0x000fea0003800000 */
.L_x_11283:
        /* <DEDUP_REMOVED lines=18> */
.L_x_11289:
[----:B------:R-:W-:Y:S05]  /*3fb0*/  BSYNC B2 ;  /* 0x0000000000027941 */ /* 0x000fea0003800000 */
.L_x_11288:
[----:B------:R-:W-:Y:S01]  /*3fc0*/  IMAD.HI.U32 R152, R31, -0x326172a9, RZ ;  /* 0xcd9e8d571f987827 */ /* 0x000fe200078e00ff */
[----:B------:R-:W-:-:S03]  /*3fd0*/  LOP3.LUT R153, R153, UR7, R154, 0x96, !PT ;  /* 0x0000000799997c12 */ /* 0x000fc6000f8e969a */
[----:B------:R-:W-:Y:S01]  /*3fe0*/  IMAD R155, R31, -0x326172a9, RZ ;  /* 0xcd9e8d571f9b7824 */ /* 0x000fe200078e02ff */
[----:B------:R-:W-:Y:S01]  /*3ff0*/  LOP3.LUT R168, R152, UR6, R29, 0x96, !PT ;  /* 0x0000000698a87c12 */ /* 0x000fe2000f8e961d */
[----:B------:R-:W-:-:S04]  /*4000*/  IMAD.WIDE.U32 R164, R153, -0x326172a9, RZ ;  /* 0xcd9e8d5799a47825 */ /* 0x000fc800078e00ff */
[----:B------:R-:W-:Y:S01]  /*4010*/  IMAD R153, R30, -0x2daee0ad, RZ ;  /* 0xd2511f531e997824 */ /* 0x000fe200078e02ff */
        /* <DEDUP_REMOVED lines=37> */
[----:B------:R-:W-:-:S07]  /*4270*/  LOP3.LUT R153, R165, UR34, R166, 0x96, !PT ;  /* 0x00000022a5997c12 */ /* 0x000fce000f8e96a6 */
.L_x_11287:
[----:B------:R-:W-:Y:S05]  /*4280*/  BSYNC B1 ;  /* 0x0000000000017941 */ /* 0x000fea0003800000 */
.L_x_11286:
[----:B------:R-:W-:Y:S01]  /*4290*/  I2FP.F32.U32 R163, R163 ;  /* 0x000000a300a37245 */ /* 0x000fe20000201000 */
[----:B------:R-:W-:Y:S01]  /*42a0*/  IMAD.U32 R47, R47, 0x10000, RZ ;  /* 0x000100002f2f7824 */ /* 0x000fe200078e00ff */
[----:B------:R-:W-:Y:S02]  /*42b0*/  SEL R164, RZ, 0x10000, P5 ;  /* 0x00010000ffa47807 */ /* 0x000fe40002800000 */
[----:B------:R-:W-:Y:S01]  /*42c0*/  ISETP.NE.AND P5, PT, R162, RZ, PT ;  /* 0x000000ffa200720c */ /* 0x000fe20003fa5270 */
[----:B------:R-:W-:Y:S01]  /*42d0*/  FFMA.FTZ R160, R163, R160, 1.1641532182693481445e-10 ;  /* 0x2f000000a3a07423 */ /* 0x000fe200000100a0 */
[----:B------:R-:W-:Y:S01]  /*42e0*/  SEL R162, RZ, 0x1, P2 ;  /* 0x00000001ffa27807 */ /* 0x000fe20001000000 */
[----:B------:R-:W-:Y:S01]  /*42f0*/  FMUL.FTZ R47, R47, R72 ;  /* 0x000000482f2f7220 */ /* 0x000fe20000410000 */
[----:B------:R-:W-:Y:S02]  /*4300*/  SEL R165, RZ, 0x100, P4 ;  /* 0x00000100ffa57807 */ /* 0x000fe40002000000 */
[----:B------:R-:W-:Y:S01]  /*4310*/  FSETP.GTU.FTZ.AND P2, PT, R160, R75, PT ;  /* 0x0000004ba000720b */ /* 0x000fe20003f5c000 */
[----:B------:R-:W-:Y:S01]  /*4320*/  FMUL.FTZ R47, R47, R74 ;  /* 0x0000004a2f2f7220 */ /* 0x000fe20000410000 */
[----:B------:R-:W-:-:S02]  /*4330*/  ISETP.NE.AND P6, PT, R161, RZ, PT ;  /* 0x000000ffa100720c */ /* 0x000fc40003fc5270 */
[----:B------:R-:W-:Y:S02]  /*4340*/  SEL R75, RZ, 0x1000000, P2 ;  /* 0x01000000ff4b7807 */ /* 0x000fe40001000000 */
[----:B------:R-:W-:Y:S02]  /*4350*/  SEL R161, RZ, 0x1, P3 ;  /* 0x00000001ffa17807 */ /* 0x000fe40001800000 */
[----:B------:R-:W-:Y:S01]  /*4360*/  LOP3.LUT R164, R165, R75, R164, 0xfe, !PT ;  /* 0x0000004ba5a47212 */ /* 0x000fe200078efea4 */
[----:B------:R-:W-:Y:S01]  /*4370*/  IMAD.WIDE.U32 R74, R162, 0x1000000, RZ ;  /* 0x01000000a24a7825 */ /* 0x000fe200078e00ff */
[----:B------:R-:W-:Y:S02]  /*4380*/  SEL R160, RZ, 0x1, P1 ;  /* 0x00000001ffa07807 */ /* 0x000fe40000800000 */
[----:B------:R-:W-:Y:S02]  /*4390*/  SEL R163, RZ, 0x1, P5 ;  /* 0x00000001ffa37807 */ /* 0x000fe40002800000 */
[----:B------:R-:W-:Y:S01]  /*43a0*/  LOP3.LUT R75, R75, R164, R161, 0xfe, !PT ;  /* 0x000000a44b4b7212 */ /* 0x000fe200078efea1 */
[----:B------:R-:W-:-:S04]  /*43b0*/  IMAD.WIDE.U32 R160, R160, 0x10000, RZ ;  /* 0x00010000a0a07825 */ /* 0x000fc800078e00ff */
[----:B------:R-:W-:-:S03]  /*43c0*/  IMAD.WIDE.U32 R162, R163, 0x100, RZ ;  /* 0x00000100a3a27825 */ /* 0x000fc600078e00ff */
[----:B------:R-:W-:Y:S02]  /*43d0*/  LOP3.LUT R74, R162, R74, R160, 0xfe, !PT ;  /* 0x0000004aa24a7212 */ /* 0x000fe400078efea0 */
[----:B------:R-:W-:Y:S02]  /*43e0*/  FSEL R160, R47, RZ, !P2 ;  /* 0x000000ff2fa07208 */ /* 0x000fe40005000000 */
[----:B------:R-:W-:Y:S02]  /*43f0*/  LOP3.LUT R161, R163, R75, R161, 0xfe, !PT ;  /* 0x0000004ba3a17212 */ /* 0x000fe400078efea1 */
[----:B------:R-:W-:Y:S01]  /*4400*/  LEA R162, P1, R151, UR10, 0x5 ;  /* 0x0000000a97a27c11 */ /* 0x000fe2000f8228ff */
[----:B------:R-:W-:Y:S01]  /*4410*/  FMUL.FTZ R47, R147, R160 ;  /* 0x000000a0932f7220 */ /* 0x000fe20000410000 */
[----:B------:R-:W-:Y:S02]  /*4420*/  SEL R75, RZ, 0x1, P6 ;  /* 0x00000001ff4b7807 */ /* 0x000fe40003000000 */
[----:B------:R-:W-:Y:S01]  /*4430*/  LEA.HI.X R163, R151, UR11, RZ, 0x5, P1 ;  /* 0x0000000b97a37c11 */ /* 0x000fe200088f2cff */
[----:B------:R-:W-:Y:S01]  /*4440*/  @P0 FADD.FTZ R47, R39, R47 ;  /* 0x0000002f272f0221 */ /* 0x000fe20000010000 */
[----:B------:R-:W-:-:S02]  /*4450*/  LEA R164, P0, R151, UR12, 0x3 ;  /* 0x0000000c97a47c11 */ /* 0x000fc4000f8018ff */
[----:B------:R-:W-:Y:S01]  /*4460*/  LOP3.LUT R160, R74, R75, RZ, 0xfc, !PT ;  /* 0x0000004b4aa07212 */ /* 0x000fe200078efcff */
[----:B------:R0:W-:Y:S01]  /*4470*/  STG.E.128 desc[UR4][R162.64], R40 ;  /* 0x00000028a2007986 */ /* 0x0001e2000c101d04 */
[C---:B------:R-:W-:Y:S02]  /*4480*/  LEA.HI.X R165, R151.reuse, UR13, RZ, 0x3, P0 ;  /* 0x0000000d97a57c11 */ /* 0x040fe400080f1cff */
[----:B------:R-:W-:Y:S01]  /*4490*/  IADD3 R74, R151, 0x80, RZ ;  /* 0x00000080974a7810 */ /* 0x000fe20007ffe0ff */
[----:B------:R0:W-:Y:S04]  /*44a0*/  STG.E.128 desc[UR4][R162.64+0x10], R44 ;  /* 0x0000102ca2007986 */ /* 0x0001e8000c101d04 */
[----:B------:R0:W-:Y:S02]  /*44b0*/  STG.E.64 desc[UR4][R164.64], R160 ;  /* 0x000000a0a4007986 */ /* 0x0001e4000c101b04 */
.L_x_11233:
[----:B------:R-:W-:Y:S05]  /*44c0*/  BSYNC B0 ;  /* 0x0000000000007941 */ /* 0x000fea0003800000 */
.L_x_11232:
[----:B------:R-:W-:Y:S01]  /*44d0*/  ISETP.NE.AND P0, PT, R0, RZ, PT ;  /* 0x000000ff0000720c */ /* 0x000fe20003f05270 */
[----:B------:R-:W-:-:S12]  /*44e0*/  BSSY B0, `(.L_x_11290) ;  /* 0x00002db000007945 */ /* 0x000fd80003800000 */
[----:B------:R-:W-:Y:S05]  /*44f0*/  @!P0 BRA `(.L_x_11291) ;  /* 0x0000002c00648947 */ /* 0x000fea0003800000 */
[----:B------:R-:W1:Y:S08]  /*4500*/  LDC.64 R50, c[0x0][0x220] ;  /* 0x00008800ff327b82 */ /* 0x000e700000000a00 */
[----:B------:R-:W2:Y:S01]  /*4510*/  LDC.64 R48, c[0x0][0x230] ;  /* 0x00008c00ff307b82 */ /* 0x000ea20000000a00 */
[----:B-1----:R-:W-:-:S05]  /*4520*/  IMAD.WIDE.U32 R50, R74, 0x10, R50 ;  /* 0x000000104a327825 */ /* 0x002fca00078e0032 */
[----:B------:R1:W5:Y:S01]  /*4530*/  LDG.E.128 R52, desc[UR4][R50.64] ;  /* 0x0000000432347981 */ /* 0x000362000c1e1d00 */
[----:B--2---:R-:W-:-:S04]  /*4540*/  ISETP.NE.U32.AND P0, PT, R48, RZ, PT ;  /* 0x000000ff3000720c */ /* 0x004fc80003f05070 */
[----:B------:R-:W-:-:S13]  /*4550*/  ISETP.NE.AND.EX P0, PT, R49, RZ, PT, P0 ;  /* 0x000000ff3100720c */ /* 0x000fda0003f05300 */
[----:B0-----:R-:W-:-:S04]  /*4560*/  @P0 LEA R160, P1, R74, R48, 0x5 ;  /* 0x000000304aa00211 */ /* 0x001fc800078228ff */
[----:B------:R-:W-:-:S05]  /*4570*/  @P0 LEA.HI.X R161, R74, R49, RZ, 0x5, P1 ;  /* 0x000000314aa10211 */ /* 0x000fca00008f2cff */
[----:B------:R1:W5:Y:S04]  /*4580*/  @P0 LDG.E.128 R32, desc[UR4][R160.64] ;  /* 0x00000004a0200981 */ /* 0x000368000c1e1d00 */
[----:B------:R1:W5:Y:S01]  /*4590*/  @P0 LDG.E.128 R36, desc[UR4][R160.64+0x10] ;  /* 0x00001004a0240981 */ /* 0x000362000c1e1d00 */
        /* <DEDUP_REMOVED lines=12> */
.L_x_11293:
[----:B------:R-:W-:-:S07]  /*4660*/  IMAD.MOV.U32 R162, RZ, RZ, R158 ;  /* 0x000000ffffa27224 */ /* 0x000fce00078e009e */
.L_x_11294:
[----:B------:R-:W-:Y:S05]  /*4670*/  BSYNC B1 ;  /* 0x0000000000017941 */ /* 0x000fea0003800000 */
.L_x_11292:
        /* <DEDUP_REMOVED lines=16> */
.L_x_11298:
[----:B------:R-:W-:Y:S05]  /*4780*/  BSYNC B2 ;  /* 0x0000000000027941 */ /* 0x000fea0003800000 */
.L_x_11297:
        /* <DEDUP_REMOVED lines=44> */
.L_x_11296:
[----:B------:R-:W-:Y:S05]  /*4a50*/  BSYNC B1 ;  /* 0x0000000000017941 */ /* 0x000fea0003800000 */
.L_x_11295:
        /* <DEDUP_REMOVED lines=9> */
[----:B------:R-:W-:Y:S01]  /*4af0*/  HFMA2.MMA R162, -RZ, RZ, 0.1171875, 0 ;  /* 0x2f800000ffa27435 */ /* 0x000fe200000001ff */
[----:B------:R-:W-:-:S09]  /*4b00*/  IADD3 R50, R163, 0x1, RZ ;  /* 0x00000001a3327810 */ /* 0x000fd20007ffe0ff */
[----:B------:R-:W-:Y:S01]  /*4b10*/  FFMA.FTZ R49, R49, R162, 1.1641532182693481445e-10 ;  /* 0x2f00000031317423 */ /* 0x000fe200000100a2 */
[----:B0-----:R-:W-:-:S04]  /*4b20*/  FMUL.FTZ R48, R48, R75 ;  /* 0x0000004b30307220 */ /* 0x001fc80000410000 */
        /* <DEDUP_REMOVED lines=15> */
.L_x_11300:
[----:B------:R-:W-:-:S07]  /*4c20*/  MOV R49, R158 ;  /* 0x0000009e00317202 */ /* 0x000fce0000000f00 */
.L_x_11301:
[----:B------:R-:W-:Y:S05]  /*4c30*/  BSYNC B1 ;  /* 0x0000000000017941 */ /* 0x000fea0003800000 */
.L_x_11299:
        /* <DEDUP_REMOVED lines=16> */
.L_x_11305:
[----:B------:R-:W-:Y:S05]  /*4d40*/  BSYNC B2 ;  /* 0x0000000000027941 */ /* 0x000fea0003800000 */
.L_x_11304:
        /* <DEDUP_REMOVED lines=44> */
.L_x_11303:
[----:B------:R-:W-:Y:S05]  /*5010*/  BSYNC B1 ;  /* 0x0000000000017941 */ /* 0x000fea0003800000 */
.L_x_11302:
        /* <DEDUP_REMOVED lines=22> */
.L_x_11307:
[----:B------:R-:W-:-:S07]  /*5180*/  MOV R52, R158 ;  /* 0x0000009e00347202 */ /* 0x000fce0000000f00 */
.L_x_11308:
[----:B------:R-:W-:Y:S05]  /*5190*/  BSYNC B1 ;  /* 0x0000000000017941 */ /* 0x000fea0003800000 */
.L_x_11306:
        /* <DEDUP_REMOVED lines=16> */
.L_x_11312:
[----:B------:R-:W-:Y:S05]  /*52a0*/  BSYNC B2 ;  /* 0x0000000000027941 */ /* 0x000fea0003800000 */
.L_x_11311:
        /* <DEDUP_REMOVED lines=44> */
.L_x_11310:
[----:B------:R-:W-:Y:S05]  /*5570*/  BSYNC B1 ;  /* 0x0000000000017941 */ /* 0x000fea0003800000 */
.L_x_11309:
        /* <DEDUP_REMOVED lines=8> */
[----:B------:R-:W-:Y:S02]  /*5600*/  FSETP.GTU.FTZ.AND P1, PT, R51, R160, PT ;  /* 0x000000a03300720b */ /* 0x000fe40003f3c000 */
[----:B------:R-:W-:Y:S02]  /*5610*/  PRMT R51, R53, 0x7632, R51 ;  /* 0x0000763235337816 */ /* 0x000fe40000000033 */
        /* <DEDUP_REMOVED lines=12> */
.L_x_11314:
[----:B------:R-:W-:-:S07]  /*56e0*/  MOV R155, R158 ;  /* 0x0000009e009b7202 */ /* 0x000fce0000000f00 */
.L_x_11315:
[----:B------:R-:W-:Y:S05]  /*56f0*/  BSYNC B1 ;  /* 0x0000000000017941 */ /* 0x000fea0003800000 */
.L_x_11313:
        /* <DEDUP_REMOVED lines=16> */
.L_x_11319:
[----:B------:R-:W-:Y:S05]  /*5800*/  BSYNC B2 ;  /* 0x0000000000027941 */ /* 0x000fea0003800000 */
.L_x_11318:
        /* <DEDUP_REMOVED lines=44> */
.L_x_11317:
[----:B------:R-:W-:Y:S05]  /*5ad0*/  BSYNC B1 ;  /* 0x0000000000017941 */ /* 0x000fea0003800000 */
.L_x_11316:
        /* <DEDUP_REMOVED lines=21> */
.L_x_11321:
[----:B------:R-:W-:-:S07]  /*5c30*/  MOV R155, R158 ;  /* 0x0000009e009b7202 */ /* 0x000fce0000000f00 */
.L_x_11322:
[----:B------:R-:W-:Y:S05]  /*5c40*/  BSYNC B1 ;  /* 0x0000000000017941 */ /* 0x000fea0003800000 */
.L_x_11320:
        /* <DEDUP_REMOVED lines=16> */
.L_x_11326:
[----:B------:R-:W-:Y:S05]  /*5d50*/  BSYNC B2 ;  /* 0x0000000000027941 */ /* 0x000fea0003800000 */
.L_x_11325:
        /* <DEDUP_REMOVED lines=44> */
.L_x_11324:
[----:B------:R-:W-:Y:S05]  /*6020*/  BSYNC B1 ;  /* 0x0000000000017941 */ /* 0x000fea0003800000 */
.L_x_11323:
        /* <DEDUP_REMOVED lines=22> */
.L_x_11328:
[----:B------:R-:W-:-:S07]  /*6190*/  MOV R53, R158 ;  /* 0x0000009e00357202 */ /* 0x000fce0000000f00 */
.L_x_11329:
[----:B------:R-:W-:Y:S05]  /*61a0*/  BSYNC B1 ;  /* 0x0000000000017941 */ /* 0x000fea0003800000 */
.L_x_11327:
        /* <DEDUP_REMOVED lines=16> */
.L_x_11333:
[----:B------:R-:W-:Y:S05]  /*62b0*/  BSYNC B2 ;  /* 0x0000000000027941 */ /* 0x000fea0003800000 */
.L_x_11332:
        /* <DEDUP_REMOVED lines=44> */
.L_x_11331:
[----:B------:R-:W-:Y:S05]  /*6580*/  BSYNC B1 ;  /* 0x0000000000017941 */ /* 0x000fea0003800000 */
.L_x_11330:
        /* <DEDUP_REMOVED lines=21> */
.L_x_11335:
[----:B------:R-:W-:-:S07]  /*66e0*/  MOV R54, R158 ;  /* 0x0000009e00367202 */ /* 0x000fce0000000f00 */
.L_x_11336:
[----:B------:R-:W-:Y:S05]  /*66f0*/  BSYNC B1 ;  /* 0x0000000000017941 */ /* 0x000fea0003800000 */
.L_x_11334:
        /* <DEDUP_REMOVED lines=16> */
.L_x_11340:
[----:B------:R-:W-:Y:S05]  /*6800*/  BSYNC B2 ;  /* 0x0000000000027941 */ /* 0x000fea0003800000 */
.L_x_11339:
        /* <DEDUP_REMOVED lines=44> */
.L_x_11338:
[----:B------:R-:W-:Y:S05]  /*6ad0*/  BSYNC B1 ;  /* 0x0000000000017941 */ /* 0x000fea0003800000 */
.L_x_11337:
        /* <DEDUP_REMOVED lines=22> */
.L_x_11342:
[----:B------:R-:W-:-:S07]  /*6c40*/  MOV R165, R158 ;  /* 0x0000009e00a57202 */ /* 0x000fce0000000f00 */
.L_x_11343:
[----:B------:R-:W-:Y:S05]  /*6c50*/  BSYNC B1 ;  /* 0x0000000000017941 */ /* 0x000fea0003800000 */
.L_x_11341:
        /* <DEDUP_REMOVED lines=18> */
.L_x_11347:
[----:B------:R-:W-:Y:S05]  /*6d80*/  BSYNC B2 ;  /* 0x0000000000027941 */ /* 0x000fea0003800000 */
.L_x_11346:
        /* <DEDUP_REMOVED lines=44> */
.L_x_11345:
[----:B------:R-:W-:Y:S05]  /*7050*/  BSYNC B1 ;  /* 0x0000000000017941 */ /* 0x000fea0003800000 */
.L_x_11344:
[----:B------:R-:W-:Y:S01]  /*7060*/  ISETP.NE.AND P6, PT, R161, RZ, PT ;  /* 0x000000ffa100720c */ /* 0x000fe20003fc5270 */
[----:B------:R-:W-:Y:S01]  /*7070*/  IMAD.U32 R55, R55, 0x10000, RZ ;  /* 0x0001000037377824 */ /* 0x000fe200078e00ff */
[----:B------:R-:W-:Y:S02]  /*7080*/  SEL R161, RZ, 0x10000, P5 ;  /* 0x00010000ffa17807 */ /* 0x000fe40002800000 */
[----:B------:R-:W-:Y:S02]  /*7090*/  ISETP.NE.AND P5, PT, R163, RZ, PT ;  /* 0x000000ffa300720c */ /* 0x000fe40003fa5270 */
[----:B------:R-:W-:Y:S02]  /*70a0*/  I2FP.F32.U32 R163, R165 ;  /* 0x000000a500a37245 */ /* 0x000fe40000201000 */
[----:B------:R-:W-:-:S03]  /*70b0*/  SEL R164, RZ, 0x100, P4 ;  /* 0x00000100ffa47807 */ /* 0x000fc60002000000 */
[----:B------:R-:W-:Y:S01]  /*70c0*/  FFMA.FTZ R163, R163, R162, 1.1641532182693481445e-10 ;  /* 0x2f000000a3a37423 */ /* 0x000fe200000100a2 */
[----:B------:R-:W-:-:S04]  /*70d0*/  SEL R162, RZ, 0x1, P3 ;  /* 0x00000001ffa27807 */ /* 0x000fc80001800000 */
[----:B------:R-:W-:Y:S02]  /*70e0*/  FSETP.GTU.FTZ.AND P3, PT, R163, R160, PT ;  /* 0x000000a0a300720b */ /* 0x000fe40003f7c000 */
[----:B------:R-:W-:Y:S02]  /*70f0*/  SEL R160, RZ, 0x1, P2 ;  /* 0x00000001ffa07807 */ /* 0x000fe40001000000 */
[----:B------:R-:W-:Y:S02]  /*7100*/  SEL R165, RZ, 0x1000000, P3 ;  /* 0x01000000ffa57807 */ /* 0x000fe40001800000 */
[----:B------:R-:W-:Y:S01]  /*7110*/  SEL R163, RZ, 0x1, P1 ;  /* 0x00000001ffa37807 */ /* 0x000fe20000800000 */
[----:B------:R-:W-:Y:S01]  /*7120*/  IMAD.WIDE.U32 R166, R160, 0x1000000, RZ ;  /* 0x01000000a0a67825 */ /* 0x000fe200078e00ff */
[----:B------:R-:W-:-:S03]  /*7130*/  LOP3.LUT R165, R164, R165, R161, 0xfe, !PT ;  /* 0x000000a5a4a57212 */ /* 0x000fc600078efea1 */
[----:B------:R-:W-:Y:S01]  /*7140*/  FMUL.FTZ R164, R55, R72 ;  /* 0x0000004837a47220 */ /* 0x000fe20000410000 */
[----:B------:R-:W-:Y:S02]  /*7150*/  SEL R161, RZ, 0x1, P5 ;  /* 0x00000001ffa17807 */ /* 0x000fe40002800000 */
[----:B------:R-:W-:Y:S01]  /*7160*/  LOP3.LUT R165, R167, R165, R162, 0xfe, !PT ;  /* 0x000000a5a7a57212 */ /* 0x000fe200078efea2 */
[----:B------:R-:W-:-:S04]  /*7170*/  IMAD.WIDE.U32 R162, R163, 0x10000, RZ ;  /* 0x00010000a3a27825 */ /* 0x000fc800078e00ff */
[----:B------:R-:W-:Y:S01]  /*7180*/  FMUL.FTZ R75, R164, R75 ;  /* 0x0000004ba44b7220 */ /* 0x000fe20000410000 */
[----:B------:R-:W-:-:S03]  /*7190*/  IMAD.WIDE.U32 R160, R161, 0x100, RZ ;  /* 0x00000100a1a07825 */ /* 0x000fc600078e00ff */
[----:B------:R-:W-:Y:S02]  /*71a0*/  LOP3.LUT R166, R160, R166, R162, 0xfe, !PT ;  /* 0x000000a6a0a67212 */ /* 0x000fe400078efea2 */
[----:B------:R-:W-:Y:S02]  /*71b0*/  FSEL R160, R75, RZ, !P3 ;  /* 0x000000ff4ba07208 */ /* 0x000fe40005800000 */
[C---:B------:R-:W-:Y:S02]  /*71c0*/  LEA R162, P1, R74.reuse, UR10, 0x5 ;  /* 0x0000000a4aa27c11 */ /* 0x040fe4000f8228ff */
[----:B------:R-:W-:Y:S01]  /*71d0*/  SEL R75, RZ, 0x1, P6 ;  /* 0x00000001ff4b7807 */ /* 0x000fe20003000000 */
[----:B------:R-:W-:Y:S01]  /*71e0*/  FMUL.FTZ R55, R143, R160 ;  /* 0x000000a08f377220 */ /* 0x000fe20000410000 */
[----:B------:R-:W-:Y:S02]  /*71f0*/  LOP3.LUT R161, R161, R165, R163, 0xfe, !PT ;  /* 0x000000a5a1a17212 */ /* 0x000fe400078efea3 */
[C---:B------:R-:W-:Y:S01]  /*7200*/  LEA.HI.X R163, R74.reuse, UR11, RZ, 0x5, P1 ;  /* 0x0000000b4aa37c11 */ /* 0x040fe200088f2cff */
        /* <DEDUP_REMOVED lines=8> */
.L_x_11291:
[----:B------:R-:W-:Y:S05]  /*7290*/  BSYNC B0 ;  /* 0x0000000000007941 */ /* 0x000fea0003800000 */
.L_x_11290:
[----:B------:R-:W-:Y:S01]  /*72a0*/  ISETP.NE.AND P0, PT, R77, RZ, PT ;  /* 0x000000ff4d00720c */ /* 0x000fe20003f05270 */
[----:B------:R-:W-:-:S12]  /*72b0*/  BSSY B0, `(.L_x_11348) ;  /* 0x00002db000007945 */ /* 0x000fd80003800000 */
[----:B------:R-:W-:Y:S05]  /*72c0*/  @!P0 BRA `(.L_x_11349) ;  /* 0x0000002c00648947 */ /* 0x000fea0003800000 */
[----:B------:R-:W2:Y:S08]  /*72d0*/  LDC.64 R58, c[0x0][0x220] ;  /* 0x00008800ff3a7b82 */ /* 0x000eb00000000a00 */
[----:B------:R-:W3:Y:S01]  /*72e0*/  LDC.64 R56, c[0x0][0x230] ;  /* 0x00008c00ff387b82 */ /* 0x000ee20000000a00 */
[----:B--2---:R-:W-:-:S05]  /*72f0*/  IMAD.WIDE.U32 R58, R74, 0x10, R58 ;  /* 0x000000104a3a7825 */ /* 0x004fca00078e003a */
[----:B------:R2:W5:Y:S01]  /*7300*/  LDG.E.128 R60, desc[UR4][R58.64] ;  /* 0x000000043a3c7981 */ /* 0x000562000c1e1d00 */
[----:B---3--:R-:W-:-:S04]  /*7310*/  ISETP.NE.U32.AND P0, PT, R56, RZ, PT ;  /* 0x000000ff3800720c */ /* 0x008fc80003f05070 */
[----:B------:R-:W-:-:S13]  /*7320*/  ISETP.NE.AND.EX P0, PT, R57, RZ, PT, P0 ;  /* 0x000000ff3900720c */ /* 0x000fda0003f05300 */
[----:B01----:R-:W-:-:S04]  /*7330*/  @P0 LEA R160, P1, R74, R56, 0x5 ;  /* 0x000000384aa00211 */ /* 0x003fc800078228ff */
[----:B------:R-:W-:-:S05]  /*7340*/  @P0 LEA.HI.X R161, R74, R57, RZ, 0x5, P1 ;  /* 0x000000394aa10211 */ /* 0x000fca00008f2cff */
[----:B------:R2:W5:Y:S04]  /*7350*/  @P0 LDG.E.128 R32, desc[UR4][R160.64] ;  /* 0x00000004a0200981 */ /* 0x000568000c1e1d00 */
[----:B------:R2:W5:Y:S01]  /*7360*/  @P0 LDG.E.128 R36, desc[UR4][R160.64+0x10] ;  /* 0x00001004a0240981 */ /* 0x000562000c1e1d00 */
[C---:B------:R-:W-:Y:S01]  /*7370*/  ISETP.NE.AND P0, PT, R155.reuse, 0x1, PT ;  /* 0x000000019b00780c */ /* 0x040fe20003f05270 */
[----:B------:R-:W-:Y:S01]  /*7380*/  BSSY B1, `(.L_x_11350) ;  /* 0x000000c000017945 */ /* 0x000fe20003800000 */
[----:B------:R-:W-:-:S11]  /*7390*/  VIADD R163, R155, 0x1 ;  /* 0x000000019ba37836 */ /* 0x000fd60000000000 */
[----:B--2---:R-:W-:Y:S05]  /*73a0*/  @!P0 BRA `(.L_x_11351) ;  /* 0x0000000000208947 */ /* 0x004fea0003800000 */
        /* <DEDUP_REMOVED lines=8> */
.L_x_11351:
[----:B------:R-:W-:-:S07]  /*7430*/  IMAD.MOV.U32 R162, RZ, RZ, R158 ;  /* 0x000000ffffa27224 */ /* 0x000fce00078e009e */
.L_x_11352:
[----:B------:R-:W-:Y:S05]  /*7440*/  BSYNC B1 ;  /* 0x0000000000017941 */ /* 0x000fea0003800000 */
.L_x_11350:
        /* <DEDUP_REMOVED lines=16> */
.L_x_11356:
[----:B------:R-:W-:Y:S05]  /*7550*/  BSYNC B2 ;  /* 0x0000000000027941 */ /* 0x000fea0003800000 */
.L_x_11355:
        /* <DEDUP_REMOVED lines=44> */
.L_x_11354:
[----:B------:R-:W-:Y:S05]  /*7820*/  BSYNC B1 ;  /* 0x0000000000017941 */ /* 0x000fea0003800000 */
.L_x_11353:
        /* <DEDUP_REMOVED lines=28> */
.L_x_11358:
[----:B------:R-:W-:-:S07]  /*79f0*/  MOV R57, R158 ;  /* 0x0000009e00397202 */ /* 0x000fce0000000f00 */
.L_x_11359:
[----:B------:R-:W-:Y:S05]  /*7a00*/  BSYNC B1 ;  /* 0x0000000000017941 */ /* 0x000fea0003800000 */
.L_x_11357:
        /* <DEDUP_REMOVED lines=16> */
.L_x_11363:
[----:B------:R-:W-:Y:S05]  /*7b10*/  BSYNC B2 ;  /* 0x0000000000027941 */ /* 0x000fea0003800000 */
.L_x_11362:
        /* <DEDUP_REMOVED lines=44> */
.L_x_11361:
[----:B------:R-:W-:Y:S05]  /*7de0*/  BSYNC B1 ;  /* 0x0000000000017941 */ /* 0x000fea0003800000 */
.L_x_11360:
        /* <DEDUP_REMOVED lines=22> */
.L_x_11365:
[----:B------:R-:W-:-:S07]  /*7f50*/  MOV R60, R158 ;  /* 0x0000009e003c7202 */ /* 0x000fce0000000f00 */
.L_x_11366:
[----:B------:R-:W-:Y:S05]  /*7f60*/  BSYNC B1 ;  /* 0x0000000000017941 */ /* 0x000fea0003800000 */
.L_x_11364:
        /* <DEDUP_REMOVED lines=16> */
.L_x_11370:
[----:B------:R-:W-:Y:S05]  /*8070*/  BSYNC B2 ;  /* 0x0000000000027941 */ /* 0x000fea0003800000 */
.L_x_11369:
        /* <DEDUP_REMOVED lines=44> */
.L_x_11368:
[----:B------:R-:W-:Y:S05]  /*8340*/  BSYNC B1 ;  /* 0x0000000000017941 */ /* 0x000fea0003800000 */
.L_x_11367:
        /* <DEDUP_REMOVED lines=22> */
.L_x_11372:
[----:B------:R-:W-:-:S07]  /*84b0*/  MOV R155, R158 ;  /* 0x0000009e009b7202 */ /* 0x000fce0000000f00 */
.L_x_11373:
[----:B------:R-:W-:Y:S05]  /*84c0*/  BSYNC B1 ;  /* 0x0000000000017941 */ /* 0x000fea0003800000 */
.L_x_11371:
        /* <DEDUP_REMOVED lines=16> */
.L_x_11377:
[----:B------:R-:W-:Y:S05]  /*85d0*/  BSYNC B2 ;  /* 0x0000000000027941 */ /* 0x000fea0003800000 */
.L_x_11376:
        /* <DEDUP_REMOVED lines=44> */
.L_x_11375:
[----:B------:R-:W-:Y:S05]  /*88a0*/  BSYNC B1 ;  /* 0x0000000000017941 */ /* 0x000fea0003800000 */
.L_x_11374:
        /* <DEDUP_REMOVED lines=21> */
.L_x_11379:
[----:B------:R-:W-:-:S07]  /*8a00*/  MOV R155, R158 ;  /* 0x0000009e009b7202 */ /* 0x000fce0000000f00 */
.L_x_11380:
[----:B------:R-:W-:Y:S05]  /*8a10*/  BSYNC B1 ;  /* 0x0000000000017941 */ /* 0x000fea0003800000 */
.L_x_11378:
        /* <DEDUP_REMOVED lines=16> */
.L_x_11384:
[----:B------:R-:W-:Y:S05]  /*8b20*/  BSYNC B2 ;  /* 0x0000000000027941 */ /* 0x000fea0003800000 */
.L_x_11383:
        /* <DEDUP_REMOVED lines=44> */
.L_x_11382:
[----:B------:R-:W-:Y:S05]  /*8df0*/  BSYNC B1 ;  /* 0x0000000000017941 */ /* 0x000fea0003800000 */
.L_x_11381:
        /* <DEDUP_REMOVED lines=22> */
.L_x_11386:
[----:B------:R-:W-:-:S07]  /*8f60*/  MOV R61, R158 ;  /* 0x0000009e003d7202 */ /* 0x000fce0000000f00 */
.L_x_11387:
[----:B------:R-:W-:Y:S05]  /*8f70*/  BSYNC B1 ;  /* 0x0000000000017941 */ /* 0x000fea0003800000 */
.L_x_11385:
        /* <DEDUP_REMOVED lines=16> */
.L_x_11391:
[----:B------:R-:W-:Y:S05]  /*9080*/  BSYNC B2 ;  /* 0x0000000000027941 */ /* 0x000fea0003800000 */
.L_x_11390:
        /* <DEDUP_REMOVED lines=44> */
.L_x_11389:
[----:B------:R-:W-:Y:S05]  /*9350*/  BSYNC B1 ;  /* 0x0000000000017941 */ /* 0x000fea0003800000 */
.L_x_11388:
        /* <DEDUP_REMOVED lines=21> */
.L_x_11393:
[----:B------:R-:W-:-:S07]  /*94b0*/  MOV R62, R158 ;  /* 0x0000009e003e7202 */ /* 0x000fce0000000f00 */
.L_x_11394:
[----:B------:R-:W-:Y:S05]  /*94c0*/  BSYNC B1 ;  /* 0x0000000000017941 */ /* 0x000fea0003800000 */
.L_x_11392:
        /* <DEDUP_REMOVED lines=16> */
.L_x_11398:
[----:B------:R-:W-:Y:S05]  /*95d0*/  BSYNC B2 ;  /* 0x0000000000027941 */ /* 0x000fea0003800000 */
.L_x_11397:
        /* <DEDUP_REMOVED lines=44> */
.L_x_11396:
[----:B------:R-:W-:Y:S05]  /*98a0*/  BSYNC B1 ;  /* 0x0000000000017941 */ /* 0x000fea0003800000 */
.L_x_11395:
        /* <DEDUP_REMOVED lines=22> */
.L_x_11400:
[----:B------:R-:W-:-:S07]  /*9a10*/  MOV R165, R158 ;  /* 0x0000009e00a57202 */ /* 0x000fce0000000f00 */
.L_x_11401:
[----:B------:R-:W-:Y:S05]  /*9a20*/  BSYNC B1 ;  /* 0x0000000000017941 */ /* 0x000fea0003800000 */
.L_x_11399:
        /* <DEDUP_REMOVED lines=18> */
.L_x_11405:
[----:B------:R-:W-:Y:S05]  /*9b50*/  BSYNC B2 ;  /* 0x0000000000027941 */ /* 0x000fea0003800000 */
.L_x_11404:
        /* <DEDUP_REMOVED lines=44> */
.L_x_11403:
[----:B------:R-:W-:Y:S05]  /*9e20*/  BSYNC B1 ;  /* 0x0000000000017941 */ /* 0x000fea0003800000 */
.L_x_11402:
        /* <DEDUP_REMOVED lines=35> */
.L_x_11349:
[----:B------:R-:W-:Y:S05]  /*a060*/  BSYNC B0 ;  /* 0x0000000000007941 */ /* 0x000fea0003800000 */
.L_x_11348:
[----:B------:R-:W-:Y:S01]  /*a070*/  ISETP.NE.AND P0, PT, R78, RZ, PT ;  /* 0x000000ff4e00720c */ /* 0x000fe20003f05270 */
[----:B------:R-:W-:-:S12]  /*a080*/  BSSY B0, `(.L_x_11406) ;  /* 0x00002da000007945 */ /* 0x000fd80003800000 */
[----:B------:R-:W-:Y:S05]  /*a090*/  @!P0 BRA `(.L_x_11407) ;  /* 0x0000002c00608947 */ /* 0x000fea0003800000 */
[----:B------:R-:W3:Y:S08]  /*a0a0*/  LDC.64 R66, c[0x0][0x220] ;  /* 0x00008800ff427b82 */ /* 0x000ef00000000a00 */
[----:B------:R-:W4:Y:S01]  /*a0b0*/  LDC.64 R64, c[0x0][0x230] ;  /* 0x00008c00ff407b82 */ /* 0x000f220000000a00 */
[----:B---3--:R-:W-:-:S05]  /*a0c0*/  IMAD.WIDE.U32 R66, R74, 0x10, R66 ;  /* 0x000000104a427825 */ /* 0x008fca00078e0042 */
[----:B------:R3:W5:Y:S01]  /*a0d0*/  LDG.E.128 R68, desc[UR4][R66.64] ;  /* 0x0000000442447981 */ /* 0x000762000c1e1d00 */
[----:B----4-:R-:W-:-:S04]  /*a0e0*/  ISETP.NE.U32.AND P0, PT, R64, RZ, PT ;  /* 0x000000ff4000720c */ /* 0x010fc80003f05070 */
[----:B------:R-:W-:-:S13]  /*a0f0*/  ISETP.NE.AND.EX P0, PT, R65, RZ, PT, P0 ;  /* 0x000000ff4100720c */ /* 0x000fda0003f05300 */
[----:B012---:R-:W-:-:S04]  /*a100*/  @P0 LEA R160, P1, R74, R64, 0x5 ;  /* 0x000000404aa00211 */ /* 0x007fc800078228ff */
[----:B------:R-:W-:-:S05]  /*a110*/  @P0 LEA.HI.X R161, R74, R65, RZ, 0x5, P1 ;  /* 0x000000414aa10211 */ /* 0x000fca00008f2cff */
[----:B------:R3:W5:Y:S04]  /*a120*/  @P0 LDG.E.128 R32, desc[UR4][R160.64] ;  /* 0x00000004a0200981 */ /* 0x000768000c1e1d00 */
[----:B------:R3:W5:Y:S01]  /*a130*/  @P0 LDG.E.128 R36, desc[UR4][R160.64+0x10] ;  /* 0x00001004a0240981 */ /* 0x000762000c1e1d00 */
[C---:B------:R-:W-:Y:S01]  /*a140*/  ISETP.NE.AND P0, PT, R155.reuse, 0x1, PT ;  /* 0x000000019b00780c */ /* 0x040fe20003f05270 */
[----:B------:R-:W-:Y:S01]  /*a150*/  BSSY B1, `(.L_x_11408) ;  /* 0x000000c000017945 */ /* 0x000fe20003800000 */
[----:B------:R-:W-:-:S11]  /*a160*/  VIADD R163, R155, 0x1 ;  /* 0x000000019ba37836 */ /* 0x000fd60000000000 */
[----:B---3--:R-:W-:Y:S05]  /*a170*/  @!P0 BRA `(.L_x_11409) ;  /* 0x0000000000208947 */ /* 0x008fea0003800000 */
        /* <DEDUP_REMOVED lines=8> */
.L_x_11409:
[----:B------:R-:W-:-:S07]  /*a200*/  IMAD.MOV.U32 R162, RZ, RZ, R158 ;  /* 0x000000ffffa27224 */ /* 0x000fce00078e009e */
.L_x_11410:
[----:B------:R-:W-:Y:S05]  /*a210*/  BSYNC B1 ;  /* 0x0000000000017941 */ /* 0x000fea0003800000 */
.L_x_11408:
        /* <DEDUP_REMOVED lines=16> */
.L_x_11414:
[----:B------:R-:W-:Y:S05]  /*a320*/  BSYNC B2 ;  /* 0x0000000000027941 */ /* 0x000fea0003800000 */
.L_x_11413:
        /* <DEDUP_REMOVED lines=44> */
.L_x_11412:
[----:B------:R-:W-:Y:S05]  /*a5f0*/  BSYNC B1 ;  /* 0x0000000000017941 */ /* 0x000fea0003800000 */
.L_x_11411:
        /* <DEDUP_REMOVED lines=28> */
.L_x_11416:
[----:B------:R-:W-:-:S07]  /*a7c0*/  MOV R65, R158 ;  /* 0x0000009e00417202 */ /* 0x000fce0000000f00 */
.L_x_11417:
[----:B------:R-:W-:Y:S05]  /*a7d0*/  BSYNC B1 ;  /* 0x0000000000017941 */ /* 0x000fea0003800000 */
.L_x_11415:
        /* <DEDUP_REMOVED lines=16> */
.L_x_11421:
[----:B------:R-:W-:Y:S05]  /*a8e0*/  BSYNC B2 ;  /* 0x0000000000027941 */ /* 0x000fea0003800000 */
.L_x_11420:
        /* <DEDUP_REMOVED lines=44> */
.L_x_11419:
[----:B------:R-:W-:Y:S05]  /*abb0*/  BSYNC B1 ;  /* 0x0000000000017941 */ /* 0x000fea0003800000 */
.L_x_11418:
        /* <DEDUP_REMOVED lines=22> */
.L_x_11423:
[----:B------:R-:W-:-:S07]  /*ad20*/  MOV R68, R158 ;  /* 0x0000009e00447202 */ /* 0x000fce0000000f00 */
.L_x_11424:
[----:B------:R-:W-:Y:S05]  /*ad30*/  BSYNC B1 ;  /* 0x0000000000017941 */ /* 0x000fea0003800000 */
.L_x_11422:
        /* <DEDUP_REMOVED lines=16> */
.L_x_11428:
[----:B------:R-:W-:Y:S05]  /*ae40*/  BSYNC B2 ;  /* 0x0000000000027941 */ /* 0x000fea0003800000 */
.L_x_11427:
        /* <DEDUP_REMOVED lines=44> */
.L_x_11426:
[----:B------:R-:W-:Y:S05]  /*b110*/  BSYNC B1 ;  /* 0x0000000000017941 */ /* 0x000fea0003800000 */
.L_x_11425:
        /* <DEDUP_REMOVED lines=22> */
.L_x_11430:
[----:B------:R-:W-:-:S07]  /*b280*/  MOV R155, R158 ;  /* 0x0000009e009b7202 */ /* 0x000fce0000000f00 */
.L_x_11431:
[----:B------:R-:W-:Y:S05]  /*b290*/  BSYNC B1 ;  /* 0x0000000000017941 */ /* 0x000fea0003800000 */
.L_x_11429:
        /* <DEDUP_REMOVED lines=16> */
.L_x_11435:
[----:B------:R-:W-:Y:S05]  /*b3a0*/  BSYNC B2 ;  /* 0x0000000000027941 */ /* 0x000fea0003800000 */
.L_x_11434:
        /* <DEDUP_REMOVED lines=44> */
.L_x_11433:
[----:B------:R-:W-:Y:S05]  /*b670*/  BSYNC B1 ;  /* 0x0000000000017941 */ /* 0x000fea0003800000 */
.L_x_11432:
        /* <DEDUP_REMOVED lines=21> */
.L_x_11437:
[----:B------:R-:W-:-:S07]  /*b7d0*/  MOV R155, R158 ;  /* 0x0000009e009b7202 */ /* 0x000fce0000000f00 */
.L_x_11438:
[----:B------:R-:W-:Y:S05]  /*b7e0*/  BSYNC B1 ;  /* 0x0000000000017941 */ /* 0x000fea0003800000 */
.L_x_11436:
        /* <DEDUP_REMOVED lines=16> */
.L_x_11442:
[----:B------:R-:W-:Y:S05]  /*b8f0*/  BSYNC B2 ;  /* 0x0000000000027941 */ /* 0x000fea0003800000 */
.L_x_11441:
        /* <DEDUP_REMOVED lines=44> */
.L_x_11440:
[----:B------:R-:W-:Y:S05]  /*bbc0*/  BSYNC B1 ;  /* 0x0000000000017941 */ /* 0x000fea0003800000 */
.L_x_11439:
        /* <DEDUP_REMOVED lines=22> */
.L_x_11444:
[----:B------:R-:W-:-:S07]  /*bd30*/  MOV R69, R158 ;  /* 0x0000009e00457202 */ /* 0x000fce0000000f00 */
.L_x_11445:
[----:B------:R-:W-:Y:S05]  /*bd40*/  BSYNC B1 ;  /* 0x0000000000017941 */ /* 0x000fea0003800000 */
.L_x_11443:
        /* <DEDUP_REMOVED lines=16> */
.L_x_11449:
[----:B------:R-:W-:Y:S05]  /*be50*/  BSYNC B2 ;  /* 0x0000000000027941 */ /* 0x000fea0003800000 */
.L_x_11448:
        /* <DEDUP_REMOVED lines=44> */
.L_x_11447:
[----:B------:R-:W-:Y:S05]  /*c120*/  BSYNC B1 ;  /* 0x0000000000017941 */ /* 0x000fea0003800000 */
.L_x_11446:
        /* <DEDUP_REMOVED lines=21> */
.L_x_11451:
[----:B------:R-:W-:-:S07]  /*c280*/  MOV R70, R158 ;  /* 0x0000009e00467202 */ /* 0x000fce0000000f00 */
.L_x_11452:
[----:B------:R-:W-:Y:S05]  /*c290*/  BSYNC B1 ;  /* 0x0000000000017941 */ /* 0x000fea0003800000 */
.L_x_11450:
        /* <DEDUP_REMOVED lines=16> */
.L_x_11456:
[----:B------:R-:W-:Y:S05]  /*c3a0*/  BSYNC B2 ;  /* 0x0000000000027941 */ /* 0x000fea0003800000 */
.L_x_11455:
        /* <DEDUP_REMOVED lines=44> */
.L_x_11454:
[----:B------:R-:W-:Y:S05]  /*c670*/  BSYNC B1 ;  /* 0x0000000000017941 */ /* 0x000fea0003800000 */
.L_x_11453:
        /* <DEDUP_REMOVED lines=22> */
.L_x_11458:
[----:B------:R-:W-:-:S07]  /*c7e0*/  MOV R165, R158 ;  /* 0x0000009e00a57202 */ /* 0x000fce0000000f00 */
.L_x_11459:
[----:B------:R-:W-:Y:S05]  /*c7f0*/  BSYNC B1 ;  /* 0x0000000000017941 */ /* 0x000fea0003800000 */
.L_x_11457:
        /* <DEDUP_REMOVED lines=18> */
.L_x_11463:
[----:B------:R-:W-:Y:S05]  /*c920*/  BSYNC B2 ;  /* 0x0000000000027941 */ /* 0x000fea0003800000 */
.L_x_11462:
        /* <DEDUP_REMOVED lines=44> */
.L_x_11461:
[----:B------:R-:W-:Y:S05]  /*cbf0*/  BSYNC B1 ;  /* 0x0000000000017941 */ /* 0x000fea0003800000 */
.L_x_11460:
[----:B------:R-:W-:Y:S01]  /*cc00*/  ISETP.NE.AND P6, PT, R161, RZ, PT ;  /* 0x000000ffa100720c */ /* 0x000fe20003fc5270 */
[----:B------:R-:W-:Y:S01]  /*cc10*/  IMAD.U32 R71, R71, 0x10000, RZ ;  /* 0x0001000047477824 */ /* 0x000fe200078e00ff */
[----:B------:R-:W-:Y:S02]  /*cc20*/  SEL R161, RZ, 0x10000, P5 ;  /* 0x00010000ffa17807 */ /* 0x000fe40002800000 */
[----:B------:R-:W-:Y:S01]  /*cc30*/  ISETP.NE.AND P5, PT, R163, RZ, PT ;  /* 0x000000ffa300720c */ /* 0x000fe20003fa5270 */
[----:B------:R-:W-:Y:S01]  /*cc40*/  FMUL.FTZ R72, R71, R72 ;  /* 0x0000004847487220 */ /* 0x000fe20000410000 */
[----:B------:R-:W-:Y:S02]  /*cc50*/  I2FP.F32.U32 R163, R165 ;  /* 0x000000a500a37245 */ /* 0x000fe40000201000 */
[----:B------:R-:W-:Y:S01]  /*cc60*/  SEL R164, RZ, 0x100, P4 ;  /* 0x00000100ffa47807 */ /* 0x000fe20002000000 */
[----:B------:R-:W-:Y:S02]  /*cc70*/  FMUL.FTZ R75, R72, R75 ;  /* 0x0000004b484b7220 */ /* 0x000fe40000410000 */
[----:B------:R-:W-:Y:S01]  /*cc80*/  FFMA.FTZ R163, R163, R162, 1.1641532182693481445e-10 ;  /* 0x2f000000a3a37423 */ /* 0x000fe200000100a2 */
[----:B------:R-:W-:-:S04]  /*cc90*/  SEL R162, RZ, 0x1, P3 ;  /* 0x00000001ffa27807 */ /* 0x000fc80001800000 */
[----:B------:R-:W-:Y:S02]  /*cca0*/  FSETP.GTU.FTZ.AND P3, PT, R163, R160, PT ;  /* 0x000000a0a300720b */ /* 0x000fe40003f7c000 */
[----:B------:R-:W-:Y:S02]  /*ccb0*/  SEL R160, RZ, 0x1, P2 ;  /* 0x00000001ffa07807 */ /* 0x000fe40001000000 */
[----:B------:R-:W-:Y:S02]  /*ccc0*/  SEL R165, RZ, 0x1000000, P3 ;  /* 0x01000000ffa57807 */ /* 0x000fe40001800000 */
[----:B------:R-:W-:Y:S01]  /*ccd0*/  SEL R163, RZ, 0x1, P1 ;  /* 0x00000001ffa37807 */ /* 0x000fe20000800000 */
[----:B------:R-:W-:Y:S01]  /*cce0*/  IMAD.WIDE.U32 R166, R160, 0x1000000, RZ ;  /* 0x01000000a0a67825 */ /* 0x000fe200078e00ff */
[----:B------:R-:W-:Y:S02]  /*ccf0*/  LOP3.LUT R165, R164, R165, R161, 0xfe, !PT ;  /* 0x000000a5a4a57212 */ /* 0x000fe400078efea1 */
[----:B------:R-:W-:-:S02]  /*cd00*/  SEL R161, RZ, 0x1, P5 ;  /* 0x00000001ffa17807 */ /* 0x000fc40002800000 */
[----:B------:R-:W-:Y:S02]  /*cd10*/  FSEL R72, R75, RZ, !P3 ;  /* 0x000000ff4b487208 */ /* 0x000fe40005800000 */
[----:B------:R-:W-:Y:S01]  /*cd20*/  LOP3.LUT R165, R167, R165, R162, 0xfe, !PT ;  /* 0x000000a5a7a57212 */ /* 0x000fe200078efea2 */
[----:B------:R-:W-:Y:S01]  /*cd30*/  IMAD.WIDE.U32 R162, R163, 0x10000, RZ ;  /* 0x00010000a3a27825 */ /* 0x000fe200078e00ff */
[----:B------:R-:W-:-:S03]  /*cd40*/  SEL R75, RZ, 0x1, P6 ;  /* 0x00000001ff4b7807 */ /* 0x000fc60003000000 */
[----:B------:R-:W-:Y:S01]  /*cd50*/  FMUL.FTZ R71, R135, R72 ;  /* 0x0000004887477220 */ /* 0x000fe20000410000 */
[----:B------:R-:W-:-:S04]  /*cd60*/  IMAD.WIDE.U32 R160, R161, 0x100, RZ ;  /* 0x00000100a1a07825 */ /* 0x000fc800078e00ff */
[----:B------:R-:W-:Y:S01]  /*cd70*/  @P0 FADD.FTZ R71, R39, R71 ;  /* 0x0000004727470221 */ /* 0x000fe20000010000 */
[----:B------:R-:W-:Y:S02]  /*cd80*/  LEA R164, P0, R74, UR12, 0x3 ;  /* 0x0000000c4aa47c11 */ /* 0x000fe4000f8018ff */
[----:B------:R-:W-:Y:S02]  /*cd90*/  LOP3.LUT R166, R160, R166, R162, 0xfe, !PT ;  /* 0x000000a6a0a67212 */ /* 0x000fe400078efea2 */
[C---:B------:R-:W-:Y:S02]  /*cda0*/  LEA R162, P1, R74.reuse, UR10, 0x5 ;  /* 0x0000000a4aa27c11 */ /* 0x040fe4000f8228ff */
[----:B------:R-:W-:Y:S02]  /*cdb0*/  LOP3.LUT R161, R161, R165, R163, 0xfe, !PT ;  /* 0x000000a5a1a17212 */ /* 0x000fe400078efea3 */
[----:B------:R-:W-:Y:S02]  /*cdc0*/  LEA.HI.X R163, R74, UR11, RZ, 0x5, P1 ;  /* 0x0000000b4aa37c11 */ /* 0x000fe400088f2cff */
[----:B------:R-:W-:-:S02]  /*cdd0*/  LOP3.LUT R160, R166, R75, RZ, 0xfc, !PT ;  /* 0x0000004ba6a07212 */ /* 0x000fc400078efcff */
[----:B------:R-:W-:Y:S01]  /*cde0*/  LEA.HI.X R165, R74, UR13, RZ, 0x3, P0 ;  /* 0x0000000d4aa57c11 */ /* 0x000fe200080f1cff */
[----:B------:R3:W-:Y:S04]  /*cdf0*/  STG.E.128 desc[UR4][R162.64], R64 ;  /* 0x00000040a2007986 */ /* 0x0007e8000c101d04 */
[----:B------:R3:W-:Y:S04]  /*ce00*/  STG.E.128 desc[UR4][R162.64+0x10], R68 ;  /* 0x00001044a2007986 */ /* 0x0007e8000c101d04 */
[----:B------:R3:W-:Y:S02]  /*ce10*/  STG.E.64 desc[UR4][R164.64], R160 ;  /* 0x000000a0a4007986 */ /* 0x0007e4000c101b04 */
.L_x_11407:
[----:B------:R-:W-:Y:S05]  /*ce20*/  BSYNC B0 ;  /* 0x0000000000007941 */ /* 0x000fea0003800000 */
.L_x_11406:
[----:B------:R-:W-:Y:S01]  /*ce30*/  FADD.FTZ R72, RZ, R40 ;  /* 0x00000028ff487221 */ /* 0x000fe20000010000 */
        /* <DEDUP_REMOVED lines=14> */
[----:B0123--:R-:W-:-:S05]  /*cf20*/  FSEL R161, R72, RZ, P6 ;  /* 0x000000ff48a17208 */ /* 0x00ffca0003000000 */
        /* <DEDUP_REMOVED lines=25> */
[----:B------:R-:W-:-:S04]  /*d0c0*/  LOP3.LUT R74, R75, 0x7fffffc, RZ, 0xc0, !PT ;  /* 0x07fffffc4b4a7812 */ /* 0x000fc800078ec0ff */
        /* <DEDUP_REMOVED lines=87> */
.L_x_11484:
        /* <DEDUP_REMOVED lines=21> */
[----:B------:R-:W-:Y:S02]  /*d790*/  @!P0 LEA R160, R74, R73, 0x3 ;  /* 0x000000494aa08211 */ /* 0x000fe400078e18ff */
[----:B------:R-:W-:Y:S02]  /*d7a0*/  CS2R R72, SRZ ;  /* 0x0000000000487805 */ /* 0x000fe4000001ff00 */
[----:B--2---:R-:W-:Y:S01]  /*d7b0*/  I2FP.F32.S32 R163, R161 ;  /* 0x000000a100a37245 */ /* 0x004fe20000201400 */
[----:B------:R-:W-:Y:S01]  /*d7c0*/  IMAD.IADD R74, R161, 0x1, R162 ;  /* 0x00000001a14a7824 */ /* 0x000fe200078e02a2 */
[----:B------:R-:W-:Y:S02]  /*d7d0*/  I2FP.F32.S32 R161, R162 ;  /* 0x000000a200a17245 */ /* 0x000fe40000201400 */
[----:B------:R1:W2:Y:S01]  /*d7e0*/  @!P0 LDS.64 R72, [R160] ;  /* 0x00000000a0488984 */ /* 0x0002a20000000a00 */
[----:B------:R-:W-:Y:S02]  /*d7f0*/  LOP3.LUT P0, RZ, R75, 0x1f, R76, 0xf8, !PT ;  /* 0x0000001f4bff7812 */ /* 0x000fe4000780f84c */
[----:B-1----:R-:W-:Y:S01]  /*d800*/  I2FP.F32.S32 R160, R74 ;  /* 0x0000004a00a07245 */ /* 0x002fe20000201400 */
[----:B--2---:R-:W1:Y:S04]  /*d810*/  SHFL.DOWN PT, R164, R72, 0x2, 0x1f ;  /* 0x08401f0048a47f89 */ /* 0x004e6800000e0000 */
[----:B------:R-:W0:Y:S01]  /*d820*/  SHFL.DOWN PT, R162, R73, 0x2, 0x1f ;  /* 0x08401f0049a27f89 */ /* 0x000e2200000e0000 */
[C---:B-1----:R-:W-:Y:S01]  /*d830*/  FADD.FTZ R165, -R164.reuse, R72 ;  /* 0x00000048a4a57221 */ /* 0x042fe20000010100 */
[----:B------:R-:W-:-:S03]  /*d840*/  FMUL.FTZ R166, R164, R163 ;  /* 0x000000a3a4a67220 */ /* 0x000fc60000410000 */
[----:B------:R-:W-:Y:S01]  /*d850*/  FMUL.FTZ R164, R165, R165 ;  /* 0x000000a5a5a47220 */ /* 0x000fe20000410000 */
[----:B------:R-:W-:Y:S01]  /*d860*/  FFMA.FTZ R165, R161, R72, R166 ;  /* 0x00000048a1a57223 */ /* 0x000fe200000100a6 */
[----:B0-----:R-:W-:Y:S01]  /*d870*/  FADD.FTZ R167, R162, R73 ;  /* 0x00000049a2a77221 */ /* 0x001fe20000010000 */
[----:B------:R-:W0:Y:S01]  /*d880*/  MUFU.RCP R72, R160 ;  /* 0x000000a000487308 */ /* 0x000e220000001000 */
[----:B------:R-:W-:Y:S02]  /*d890*/  FMUL.FTZ R164, R164, R161 ;  /* 0x000000a1a4a47220 */ /* 0x000fe40000410000 */
[----:B------:R-:W1:Y:S02]  /*d8a0*/  SHFL.DOWN PT, R161, R74, 0x1, 0x1f ;  /* 0x08201f004aa17f89 */ /* 0x000e6400000e0000 */
[----:B------:R-:W-:Y:S01]  /*d8b0*/  FMUL.FTZ R163, R164, R163 ;  /* 0x000000a3a4a37220 */ /* 0x000fe20000410000 */
[----:B0-----:R-:W-:-:S03]  /*d8c0*/  FMUL.FTZ R165, R72, R165 ;  /* 0x000000a548a57220 */ /* 0x001fc60000410000 */
[----:B------:R-:W-:Y:S02]  /*d8d0*/  FFMA.FTZ R163, R72, R163, R167 ;  /* 0x000000a348a37223 */ /* 0x000fe400000100a7 */
[----:B------:R-:W0:Y:S04]  /*d8e0*/  SHFL.DOWN PT, R162, R165, 0x1, 0x1f ;  /* 0x08201f00a5a27f89 */ /* 0x000e2800000e0000 */
[----:B------:R-:W2:Y:S01]  /*d8f0*/  SHFL.DOWN PT, R72, R163, 0x1, 0x1f ;  /* 0x08201f00a3487f89 */ /* 0x000ea200000e0000 */
[-C--:B-1----:R-:W-:Y:S02]  /*d900*/  IADD3 R164, R74, R161.reuse, RZ ;  /* 0x000000a14aa47210 */ /* 0x082fe40007ffe0ff */
[----:B------:R-:W-:Y:S02]  /*d910*/  I2FP.F32.S32 R161, R161 ;  /* 0x000000a100a17245 */ /* 0x000fe40000201400 */
[----:B------:R-:W-:-:S04]  /*d920*/  I2FP.F32.S32 R164, R164 ;  /* 0x000000a400a47245 */ /* 0x000fc80000201400 */
[----:B------:R-:W1:Y:S01]  /*d930*/  MUFU.RCP R73, R164 ;  /* 0x000000a400497308 */ /* 0x000e620000001000 */
[----:B0-----:R-:W-:-:S04]  /*d940*/  FADD.FTZ R166, R165, -R162 ;  /* 0x800000a2a5a67221 */ /* 0x001fc80000010000 */
[----:B------:R-:W-:Y:S01]  /*d950*/  FMUL.FTZ R167, R166, R166 ;  /* 0x000000a6a6a77220 */ /* 0x000fe20000410000 */
[----:B--2---:R-:W-:-:S03]  /*d960*/  FADD.FTZ R72, R163, R72 ;  /* 0x00000048a3487221 */ /* 0x004fc60000010000 */
[----:B------:R-:W-:Y:S01]  /*d970*/  FMUL.FTZ R74, R160, R167 ;  /* 0x000000a7a04a7220 */ /* 0x000fe20000410000 */
[----:B------:R-:W-:-:S03]  /*d980*/  FMUL.FTZ R167, R162, R161 ;  /* 0x000000a1a2a77220 */ /* 0x000fc60000410000 */
[----:B------:R-:W-:Y:S01]  /*d990*/  FMUL.FTZ R74, R74, R161 ;  /* 0x000000a14a4a7220 */ /* 0x000fe20000410000 */
[----:B------:R-:W-:Y:S01]  /*d9a0*/  FFMA.FTZ R162, R160, R165, R167 ;  /* 0x000000a5a0a27223 */ /* 0x000fe200000100a7 */
[----:B------:R-:W0:Y:S02]  /*d9b0*/  LDC R161, c[0x0][0x2d8] ;  /* 0x0000b600ffa17b82 */ /* 0x000e240000000800 */
[C---:B-1----:R-:W-:Y:S01]  /*d9c0*/  FFMA.FTZ R160, R73.reuse, R74, R72 ;  /* 0x0000004a49a07223 */ /* 0x042fe20000010048 */
[----:B------:R-:W-:-:S05]  /*d9d0*/  FMUL.FTZ R162, R73, R162 ;  /* 0x000000a249a27220 */ /* 0x000fca0000410000 */
[----:B------:R-:W1:Y:S01]  /*d9e0*/  SHFL.IDX PT, R163, R162, RZ, 0x1f ;  /* 0x00001fffa2a37589 */ /* 0x000e6200000e0000 */
[----:B------:R-:W2:Y:S03]  /*d9f0*/  @!P0 LDC.64 R74, c[0x0][0x250] ;  /* 0x00009400ff4a8b82 */ /* 0x000ea60000000a00 */
[----:B------:R-:W0:Y:S01]  /*da00*/  SHFL.IDX PT, R160, R160, RZ, 0x1f ;  /* 0x00001fffa0a07589 */ /* 0x000e2200000e0000 */
[----:B-1----:R-:W-:Y:S01]  /*da10*/  FMUL.FTZ R72, R163, R163 ;  /* 0x000000a3a3487220 */ /* 0x002fe20000410000 */
[----:B--2---:R-:W-:-:S04]  /*da20*/  @!P0 IMAD.WIDE R74, R27, 0x4, R74 ;  /* 0x000000041b4a8825 */ /* 0x004fc800078e024a */
[----:B0-----:R-:W-:Y:S01]  /*da30*/  FFMA.FTZ R161, R160, UR14, R161 ;  /* 0x0000000ea0a17c23 */ /* 0x001fe200080100a1 */
        /* <DEDUP_REMOVED lines=13> */
[--C-:B------:R-:W-:Y:S01]  /*db10*/  FADD.FTZ R164, R45, -R160.reuse ;  /* 0x800000a02da47221 */ /* 0x100fe20000010000 */
[C---:B------:R-:W-:Y:S01]  /*db20*/  FMUL.FTZ R72, R161.reuse, R72 ;  /* 0x00000048a1487220 */ /* 0x040fe20000410000 */
[C---:B------:R-:W-:Y:S01]  /*db30*/  FMUL.FTZ R74, R161.reuse, R74 ;  /* 0x0000004aa14a7220 */ /* 0x040fe20000410000 */
[C---:B------:R-:W-:Y:S01]  /*db40*/  FMUL.FTZ R75, R161.reuse, R162 ;  /* 0x000000a2a14b7220 */ /* 0x040fe20000410000 */
[----:B------:R-:W-:Y:S01]  /*db50*/  FMUL.FTZ R164, R161, R164 ;  /* 0x000000a4a1a47220 */ /* 0x000fe20000410000 */
[----:B------:R-:W-:Y:S01]  /*db60*/  FFMA.FTZ R72, R10, R72, R87 ;  /* 0x000000480a487223 */ /* 0x000fe20000010057 */
[----:B------:R-:W-:Y:S01]  /*db70*/  FFMA.FTZ R73, R134, R74, R133 ;  /* 0x0000004a86497223 */ /* 0x000fe20000010085 */
[--C-:B------:R-:W-:Y:S01]  /*db80*/  FADD.FTZ R74, R42, -R160.reuse ;  /* 0x800000a02a4a7221 */ /* 0x100fe20000010000 */
[----:B------:R-:W0:Y:S01]  /*db90*/  LDC.64 R162, c[0x0][0x2b8] ;  /* 0x0000ae00ffa27b82 */ /* 0x000e220000000a00 */
[----:B------:R-:W-:Y:S01]  /*dba0*/  FFMA.FTZ R75, R8, R75, R89 ;  /* 0x0000004b084b7223 */ /* 0x000fe20000010059 */
[----:B------:R-:W-:Y:S01]  /*dbb0*/  FFMA.FTZ R164, R130, R164, R129 ;  /* 0x000000a482a47223 */ /* 0x000fe20000010081 */
[----:B------:R-:W-:Y:S01]  /*dbc0*/  F2FP.BF16.F32.PACK_AB R72, R73, R72 ;  /* 0x000000484948723e */ /* 0x000fe200000010ff */
[----:B------:R-:W-:Y:S01]  /*dbd0*/  FMUL.FTZ R73, R161, R74 ;  /* 0x0000004aa1497220 */ /* 0x000fe20000410000 */
[--C-:B------:R-:W-:Y:S01]  /*dbe0*/  FADD.FTZ R74, R43, -R160.reuse ;  /* 0x800000a02b4a7221 */ /* 0x100fe20000010000 */
[----:B------:R-:W-:-:S02]  /*dbf0*/  FADD.FTZ R166, R47, -R160 ;  /* 0x800000a02fa67221 */ /* 0x000fc40000010000 */
[----:B------:R-:W-:Y:S01]  /*dc00*/  FFMA.FTZ R73, R9, R73, R88 ;  /* 0x0000004909497223 */ /* 0x000fe20000010058 */
[C---:B------:R-:W-:Y:S01]  /*dc10*/  FMUL.FTZ R74, R161.reuse, R74 ;  /* 0x0000004aa14a7220 */ /* 0x040fe20000410000 */
[----:B------:R-:W-:-:S03]  /*dc20*/  FMUL.FTZ R166, R161, R166 ;  /* 0x000000a6a1a67220 */ /* 0x000fc60000410000 */
[----:B------:R-:W-:Y:S01]  /*dc30*/  FFMA.FTZ R74, R132, R74, R131 ;  /* 0x0000004a844a7223 */ /* 0x000fe20000010083 */
[----:B------:R-:W-:-:S04]  /*dc40*/  FFMA.FTZ R166, R128, R166, R127 ;  /* 0x000000a680a67223 */ /* 0x000fc8000001007f */
[----:B------:R-:W-:Y:S02]  /*dc50*/  F2FP.BF16.F32.PACK_AB R73, R74, R73 ;  /* 0x000000494a49723e */ /* 0x000fe400000010ff */
[----:B------:R-:W-:Y:S01]  /*dc60*/  F2FP.BF16.F32.PACK_AB R74, R164, R75 ;  /* 0x0000004ba44a723e */ /* 0x000fe200000010ff */
[----:B------:R-:W-:Y:S01]  /*dc70*/  FADD.FTZ R164, R46, -R160 ;  /* 0x800000a02ea47221 */ /* 0x000fe20000010000 */
[----:B0-----:R-:W-:-:S04]  /*dc80*/  IMAD.WIDE.U32 R162, R151, 0x10, R162 ;  /* 0x0000001097a27825 */ /* 0x001fc800078e00a2 */
[----:B------:R-:W-:Y:S01]  /*dc90*/  FMUL.FTZ R164, R161, R164 ;  /* 0x000000a4a1a47220 */ /* 0x000fe20000410000 */
[----:B------:R-:W-:-:S03]  /*dca0*/  VIADD R151, R151, 0x80 ;  /* 0x0000008097977836 */ /* 0x000fc60000000000 */
[----:B------:R-:W-:-:S05]  /*dcb0*/  FFMA.FTZ R75, R7, R164, R90 ;  /* 0x000000a4074b7223 */ /* 0x000fca000001005a */
[----:B------:R-:W-:-:S05]  /*dcc0*/  F2FP.BF16.F32.PACK_AB R75, R166, R75 ;  /* 0x0000004ba64b723e */ /* 0x000fca00000010ff */
[----:B------:R1:W-:Y:S02]  /*dcd0*/  STG.E.128 desc[UR4][R162.64], R72 ;  /* 0x00000048a2007986 */ /* 0x0003e4000c101d04 */
.L_x_11466:
[----:B------:R-:W-:Y:S05]  /*dce0*/  BSYNC B0 ;  /* 0x0000000000007941 */ /* 0x000fea0003800000 */
.L_x_11465:
        /* <DEDUP_REMOVED lines=31> */
[----:B------:R-:W-:-:S03]  /*dee0*/  IADD3 R151, R151, 0x80, RZ ;  /* 0x0000008097977810 */ /* 0x000fc60007ffe0ff */
[----:B------:R-:W-:-:S05]  /*def0*/  FFMA.FTZ R75, R3, R164, R94 ;  /* 0x000000a4034b7223 */ /* 0x000fca000001005e */
[----:B------:R-:W-:-:S05]  /*df00*/  F2FP.BF16.F32.PACK_AB R75, R166, R75 ;  /* 0x0000004ba64b723e */ /* 0x000fca00000010ff */
[----:B------:R2:W-:Y:S02]  /*df10*/  STG.E.128 desc[UR4][R162.64], R72 ;  /* 0x00000048a2007986 */ /* 0x0005e4000c101d04 */
.L_x_11468:
[----:B------:R-:W-:Y:S05]  /*df20*/  BSYNC B0 ;  /* 0x0000000000007941 */ /* 0x000fea0003800000 */
.L_x_11467:
        /* <DEDUP_REMOVED lines=13> */
[----:B------:R-:W-:Y:S01]  /*e000*/  FADD.FTZ R74, R58, -R160 ;  /* 0x800000a03a4a7221 */ /* 0x000fe20000010000 */
        /* <DEDUP_REMOVED lines=21> */
.L_x_11470:
[----:B------:R-:W-:Y:S05]  /*e160*/  BSYNC B0 ;  /* 0x0000000000007941 */ /* 0x000fea0003800000 */
.L_x_11469:
[----:B------:R-:W-:Y:S01]  /*e170*/  ISETP.NE.AND P0, PT, R78, RZ, PT ;  /* 0x000000ff4e00720c */ /* 0x000fe20003f05270 */
[----:B------:R-:W-:-:S12]  /*e180*/  BSSY B0, `(.L_x_11471) ;  /* 0x0000021000007945 */ /* 0x000fd80003800000 */
[----:B------:R-:W-:Y:S05]  /*e190*/  @!P0 BRA `(.L_x_11472) ;  /* 0x00000000007c8947 */ /* 0x000fea0003800000 */
[--C-:B------:R-:W-:Y:S01]  /*e1a0*/  FADD.FTZ R172, R70, -R160.reuse ;  /* 0x800000a046ac7221 */ /* 0x100fe20000010000 */
[--C-:B------:R-:W-:Y:S01]  /*e1b0*/  FADD.FTZ R170, R71, -R160.reuse ;  /* 0x800000a047aa7221 */ /* 0x100fe20000010000 */
[--C-:B0123--:R-:W-:Y:S01]  /*e1c0*/  FADD.FTZ R72, R64, -R160.reuse ;  /* 0x800000a040487221 */ /* 0x10ffe20000010000 */
        /* <DEDUP_REMOVED lines=17> */
[----:B------:R-:W0:Y:S01]  /*e2e0*/  LDC.64 R160, c[0x0][0x2b8] ;  /* 0x0000ae00ffa07b82 */ /* 0x000e220000000a00 */
        /* <DEDUP_REMOVED lines=10> */
.L_x_11472:
[----:B------:R-:W-:Y:S05]  /*e390*/  BSYNC B0 ;  /* 0x0000000000007941 */ /* 0x000fea0003800000 */
.L_x_11471:
[----:B------:R-:W-:Y:S02]  /*e3a0*/  IADD3 R27, R27, UR16, RZ ;  /* 0x000000101b1b7c10 */ /* 0x000fe4000fffe0ff */
[----:B01234-:R-:W-:Y:S02]  /*e3b0*/  SEL R73, RZ, 0x1, P3 ;  /* 0x00000001ff497807 */ /* 0x01ffe40001800000 */
[----:B------:R-:W-:-:S13]  /*e3c0*/  ISETP.GE.AND P0, PT, R27, UR17, PT ;  /* 0x000000111b007c0c */ /* 0x000fda000bf06270 */
[----:B------:R-:W-:Y:S05]  /*e3d0*/  @!P0 BRA `(.L_x_11473) ;  /* 0xffffff30008c8947 */ /* 0x000fea000383ffff */
[----:B------:R-:W-:Y:S05]  /*e3e0*/  EXIT ;  /* 0x000000000000794d */ /* 0x000fea0003800000 */
.L_x_11464:
[----:B------:R-:W-:Y:S01]  /*e3f0*/  HFMA2.MMA R163, -RZ, RZ, 0, 1.847743988037109375e-06 ;  /* 0x0000001fffa37435 */ /* 0x000fe200000001ff */
[----:B------:R-:W-:Y:S02]  /*e400*/  IMAD.MOV.U32 R160, RZ, RZ, 0x1 ;  /* 0x00000001ffa07424 */ /* 0x000fe400078e00ff */
[----:B------:R-:W-:-:S08]  /*e410*/  IMAD.MOV.U32 R162, RZ, RZ, -0x1 ;  /* 0xffffffffffa27424 */ /* 0x000fd000078e00ff */
[----:B------:R-:W-:Y:S05]  /*e420*/  WARPSYNC.COLLECTIVE R162, `(.L_x_11474) ;  /* 0x00000000a2087348 */ /* 0x000fea0003c00000 */
[----:B------:R0:W1:Y:S02]  /*e430*/  SHFL.BFLY P5, R164, R161, R160, R163 ;  /* 0x0c0000a0a1a47389 */ /* 0x00006400000a00a3 */
[----:B01----:R-:W-:Y:S01]  /*e440*/  ENDCOLLECTIVE ;  /* 0x000000000000791b */ /* 0x003fe20003800000 */
.L_x_11474:
[----:B------:R-:W-:Y:S02]  /*e450*/  IMAD.MOV.U32 R160, RZ, RZ, 0x2 ;  /* 0x00000002ffa07424 */ /* 0x000fe400078e00ff */
[----:B------:R-:W-:-:S05]  /*e460*/  FADD.FTZ R165, R161, R164 ;  /* 0x000000a4a1a57221 */ /* 0x000fca0000010000 */
[----:B------:R-:W-:-:S07]  /*e470*/  MOV R161, R165 ;  /* 0x000000a500a17202 */ /* 0x000fce0000000f00 */
[----:B------:R-:W-:Y:S05]  /*e480*/  WARPSYNC.COLLECTIVE R162, `(.L_x_11475) ;  /* 0x00000000a2087348 */ /* 0x000fea0003c00000 */
[----:B------:R0:W1:Y:S02]  /*e490*/  SHFL.BFLY P5, R164, R161, R160, R163 ;  /* 0x0c0000a0a1a47389 */ /* 0x00006400000a00a3 */
[----:B01----:R-:W-:Y:S01]  /*e4a0*/  ENDCOLLECTIVE ;  /* 0x000000000000791b */ /* 0x003fe20003800000 */
.L_x_11475:
[----:B------:R-:W-:Y:S02]  /*e4b0*/  IMAD.MOV.U32 R160, RZ, RZ, 0x4 ;  /* 0x00000004ffa07424 */ /* 0x000fe400078e00ff */
[----:B------:R-:W-:-:S05]  /*e4c0*/  FADD.FTZ R166, R165, R164 ;  /* 0x000000a4a5a67221 */ /* 0x000fca0000010000 */
[----:B------:R-:W-:-:S07]  /*e4d0*/  MOV R161, R166 ;  /* 0x000000a600a17202 */ /* 0x000fce0000000f00 */
[----:B------:R-:W-:Y:S05]  /*e4e0*/  WARPSYNC.COLLECTIVE R162, `(.L_x_11476) ;  /* 0x00000000a2087348 */ /* 0x000fea0003c00000 */
[----:B------:R0:W1:Y:S02]  /*e4f0*/  SHFL.BFLY P5, R164, R161, R160, R163 ;  /* 0x0c0000a0a1a47389 */ /* 0x00006400000a00a3 */
[----:B01----:R-:W-:Y:S01]  /*e500*/  ENDCOLLECTIVE ;  /* 0x000000000000791b */ /* 0x003fe20003800000 */
.L_x_11476:
[----:B------:R-:W-:Y:S02]  /*e510*/  IMAD.MOV.U32 R160, RZ, RZ, 0x8 ;  /* 0x00000008ffa07424 */ /* 0x000fe400078e00ff */
[----:B------:R-:W-:-:S05]  /*e520*/  FADD.FTZ R167, R166, R164 ;  /* 0x000000a4a6a77221 */ /* 0x000fca0000010000 */
[----:B------:R-:W-:-:S07]  /*e530*/  MOV R161, R167 ;  /* 0x000000a700a17202 */ /* 0x000fce0000000f00 */
[----:B------:R-:W-:Y:S05]  /*e540*/  WARPSYNC.COLLECTIVE R162, `(.L_x_11477) ;  /* 0x00000000a2087348 */ /* 0x000fea0003c00000 */
[----:B------:R0:W1:Y:S02]  /*e550*/  SHFL.BFLY P5, R164, R161, R160, R163 ;  /* 0x0c0000a0a1a47389 */ /* 0x00006400000a00a3 */
[----:B01----:R-:W-:Y:S01]  /*e560*/  ENDCOLLECTIVE ;  /* 0x000000000000791b */ /* 0x003fe20003800000 */
.L_x_11477:
[----:B------:R-:W-:Y:S02]  /*e570*/  IMAD.MOV.U32 R160, RZ, RZ, 0x10 ;  /* 0x00000010ffa07424 */ /* 0x000fe400078e00ff */
[----:B------:R-:W-:-:S05]  /*e580*/  FADD.FTZ R168, R167, R164 ;  /* 0x000000a4a7a87221 */ /* 0x000fca0000010000 */
[----:B------:R-:W-:-:S07]  /*e590*/  MOV R161, R168 ;  /* 0x000000a800a17202 */ /* 0x000fce0000000f00 */
[----:B------:R-:W-:Y:S05]  /*e5a0*/  WARPSYNC.COLLECTIVE R162, `(.L_x_11478) ;  /* 0x00000000a2087348 */ /* 0x000fea0003c00000 */
[----:B------:R0:W1:Y:S02]  /*e5b0*/  SHFL.BFLY P5, R164, R161, R160, R163 ;  /* 0x0c0000a0a1a47389 */ /* 0x00006400000a00a3 */
[----:B01----:R-:W-:Y:S01]  /*e5c0*/  ENDCOLLECTIVE ;  /* 0x000000000000791b */ /* 0x003fe20003800000 */
.L_x_11478:
        /* <DEDUP_REMOVED lines=67> */
[----:B------:R-:W-:-:S04]  /*ea00*/  IMAD.MOV.U32 R160, RZ, RZ, 0x1 ;  /* 0x00000001ffa07424 */ /* 0x000fc800078e00ff */
[----:B------:R-:W-:-:S07]  /*ea10*/  MOV R161, R73 ;  /* 0x0000004900a17202 */ /* 0x000fce0000000f00 */
[----:B------:R-:W-:Y:S05]  /*ea20*/  WARPSYNC.COLLECTIVE R162, `(.L_x_11479) ;  /* 0x00000000a2087348 */ /* 0x000fea0003c00000 */
[----:B------:R0:W1:Y:S02]  /*ea30*/  SHFL.BFLY P5, R164, R161, R160, R163 ;  /* 0x0c0000a0a1a47389 */ /* 0x00006400000a00a3 */
[----:B01----:R-:W-:Y:S01]  /*ea40*/  ENDCOLLECTIVE ;  /* 0x000000000000791b */ /* 0x003fe20003800000 */
.L_x_11479:
[----:B------:R-:W-:Y:S01]  /*ea50*/  HFMA2.MMA R160, -RZ, RZ, 0, 1.1920928955078125e-07 ;  /* 0x00000002ffa07435 */ /* 0x000fe200000001ff */
[----:B------:R-:W-:-:S10]  /*ea60*/  FADD.FTZ R161, R73, R164 ;  /* 0x000000a449a17221 */ /* 0x000fd40000010000 */
[----:B------:R-:W-:Y:S05]  /*ea70*/  WARPSYNC.COLLECTIVE R162, `(.L_x_11480) ;  /* 0x00000000a2087348 */ /* 0x000fea0003c00000 */
[----:B------:R0:W1:Y:S02]  /*ea80*/  SHFL.BFLY P5, R164, R161, R160, R163 ;  /* 0x0c0000a0a1a47389 */ /* 0x00006400000a00a3 */
[----:B01----:R-:W-:Y:S01]  /*ea90*/  ENDCOLLECTIVE ;  /* 0x000000000000791b */ /* 0x003fe20003800000 */
.L_x_11480:
[----:B------:R-:W-:Y:S01]  /*eaa0*/  MOV R160, 0x4 ;  /* 0x0000000400a07802 */ /* 0x000fe20000000f00 */
[----:B------:R-:W-:-:S04]  /*eab0*/  FADD.FTZ R165, R161, R164 ;  /* 0x000000a4a1a57221 */ /* 0x000fc80000010000 */
[----:B------:R-:W-:-:S07]  /*eac0*/  IMAD.MOV.U32 R161, RZ, RZ, R165 ;  /* 0x000000ffffa17224 */ /* 0x000fce00078e00a5 */
[----:B------:R-:W-:Y:S05]  /*ead0*/  WARPSYNC.COLLECTIVE R162, `(.L_x_11481) ;  /* 0x00000000a2087348 */ /* 0x000fea0003c00000 */
[----:B------:R0:W1:Y:S02]  /*eae0*/  SHFL.BFLY P5, R164, R161, R160, R163 ;  /* 0x0c0000a0a1a47389 */ /* 0x00006400000a00a3 */
[----:B01----:R-:W-:Y:S01]  /*eaf0*/  ENDCOLLECTIVE ;  /* 0x000000000000791b */ /* 0x003fe20003800000 */
.L_x_11481:
[----:B------:R-:W-:Y:S01]  /*eb00*/  HFMA2.MMA R160, -RZ, RZ, 0, 4.76837158203125e-07 ;  /* 0x00000008ffa07435 */ /* 0x000fe200000001ff */
[----:B------:R-:W-:-:S04]  /*eb10*/  FADD.FTZ R166, R165, R164 ;  /* 0x000000a4a5a67221 */ /* 0x000fc80000010000 */
[----:B------:R-:W-:-:S07]  /*eb20*/  IMAD.MOV.U32 R161, RZ, RZ, R166 ;  /* 0x000000ffffa17224 */ /* 0x000fce00078e00a6 */
[----:B------:R-:W-:Y:S05]  /*eb30*/  WARPSYNC.COLLECTIVE R162, `(.L_x_11482) ;  /* 0x00000000a2087348 */ /* 0x000fea0003c00000 */
[----:B------:R0:W1:Y:S02]  /*eb40*/  SHFL.BFLY P5, R164, R161, R160, R163 ;  /* 0x0c0000a0a1a47389 */ /* 0x00006400000a00a3 */
[----:B01----:R-:W-:Y:S01]  /*eb50*/  ENDCOLLECTIVE ;  /* 0x000000000000791b */ /* 0x003fe20003800000 */
.L_x_11482:
[----:B------:R-:W-:Y:S01]  /*eb60*/  MOV R160, 0x10 ;  /* 0x0000001000a07802 */ /* 0x000fe20000000f00 */
[----:B------:R-:W-:-:S04]  /*eb70*/  FADD.FTZ R167, R166, R164 ;  /* 0x000000a4a6a77221 */ /* 0x000fc80000010000 */
[----:B------:R-:W-:-:S07]  /*eb80*/  IMAD.MOV.U32 R161, RZ, RZ, R167 ;  /* 0x000000ffffa17224 */ /* 0x000fce00078e00a7 */
[----:B------:R-:W-:Y:S05]  /*eb90*/  WARPSYNC.COLLECTIVE R162, `(.L_x_11483) ;  /* 0x00000000a2087348 */ /* 0x000fea0003c00000 */
[----:B------:R0:W1:Y:S02]  /*eba0*/  SHFL.BFLY P5, R164, R161, R160, R163 ;  /* 0x0c0000a0a1a47389 */ /* 0x00006400000a00a3 */
[----:B01----:R-:W-:Y:S01]  /*ebb0*/  ENDCOLLECTIVE ;  /* 0x000000000000791b */ /* 0x003fe20003800000 */
.L_x_11483:
[----:B------:R-:W-:Y:S05]  /*ebc0*/  BRA `(.L_x_11484) ;  /* 0xffffffe8009c7947 */ /* 0x000fea000383ffff */
.L_x_11485:
        /* <DEDUP_REMOVED lines=11> */
.L_x_30244:


//--------------------- .text._ZN10layer_norm13ln_fwd_kernelINS_13Kernel_traitsI13__nv_bfloat16S2_fS2_fjLj4096ELj1ELj1ELj4ELj16ENS_18Kernel_traits_baseILj4096ES2_S2_fS2_fjLj128EEEEELb1ELb1ELb0ELb1EEEvNS_9FwdParamsE --------------------------
	.section	.text._ZN10layer_norm13ln_fwd_kernelINS_13Kernel_traitsI13__nv_bfloat16S2_fS2_fjLj4096ELj1ELj1ELj4ELj16ENS_18Kernel_traits_baseILj4096ES2_S2_fS2_fjLj128EEEEELb1ELb1ELb0ELb1EEEvNS_9FwdParamsE,"ax",@progbits
	.align	128
        .global         _ZN10layer_norm13ln_fwd_kernelINS_13Kernel_traitsI13__nv_bfloat16S2_fS2_fjLj4096ELj1ELj1ELj4ELj16ENS_18Kernel_traits_baseILj4096ES2_S2_fS2_fjLj128EEEEELb1ELb1ELb0ELb1EEEvNS_9FwdParamsE
        .type           _ZN10layer_norm13ln_fwd_kernelINS_13Kernel_traitsI13__nv_bfloat16S2_fS2_fjLj4096ELj1ELj1ELj4ELj16ENS_18Kernel_traits_baseILj4096ES2_S2_fS2_fjLj128EEEEELb1ELb1ELb0ELb1EEEvNS_9FwdParamsE,@function
        .size           _ZN10layer_norm13ln_fwd_kernelINS_13Kernel_traitsI13__nv_bfloat16S2_fS2_fjLj4096ELj1ELj1ELj4ELj16ENS_18Kernel_traits_baseILj4096ES2_S2_fS2_fjLj128EEEEELb1ELb1ELb0ELb1EEEvNS_9FwdParamsE,(.L_x_30245 - _ZN10layer_norm13ln_fwd_kernelINS_13Kernel_traitsI13__nv_bfloat16S2_fS2_fjLj4096ELj1ELj1ELj4ELj16ENS_18Kernel_traits_baseILj4096ES2_S2_fS2_fjLj128EEEEELb1ELb1ELb0ELb1EEEvNS_9FwdParamsE)
        .other          _ZN10layer_norm13ln_fwd_kernelINS_13Kernel_traitsI13__nv_bfloat16S2_fS2_fjLj4096ELj1ELj1ELj4ELj16ENS_18Kernel_traits_baseILj4096ES2_S2_fS2_fjLj128EEEEELb1ELb1ELb0ELb1EEEvNS_9FwdParamsE,@"STO_CUDA_ENTRY STV_DEFAULT"
_ZN10layer_norm13ln_fwd_kernelINS_13Kernel_traitsI13__nv_bfloat16S2_fS2_fjLj4096ELj1ELj1ELj4ELj16ENS_18Kernel_traits_baseILj4096ES2_S2_fS2_fjLj128EEEEELb1ELb1ELb0ELb1EEEvNS_9FwdParamsE:
.text._ZN10layer_norm13ln_fwd_kernelINS_13Kernel_traitsI13__nv_bfloat16S2_fS2_fjLj4096ELj1ELj1ELj4ELj16ENS_18Kernel_traits_baseILj4096ES2_S2_fS2_fjLj128EEEEELb1ELb1ELb0ELb1EEEvNS_9FwdParamsE:
        /* <DEDUP_REMOVED lines=10> */
[----:B------:R-:W-:Y:S01]  /*00a0*/  ULDC.64 UR10, c[0x0][0x2c8] ;  /* 0x0000b200000a7ab9 */ /* 0x000fe20000000a00 */
[----:B------:R-:W-:-:S05]  /*00b0*/  ULDC UR12, c[0x0][0x214] ;  /* 0x00008500000c7ab9 */ /* 0x000fca0000000800 */
[----:B------:R-:W3:Y:S01]  /*00c0*/  @P0 LDG.E.64 R2, desc[UR4][R2.64] ;  /* 0x0000000402020981 */ /* 0x000ee2000c1e1b00 */
[----:B------:R-:W4:Y:S01]  /*00d0*/  @P0 LDC R9, c[0x0][0x2f0] ;  /* 0x0000bc00ff090b82 */ /* 0x000f220000000800 */
[----:B0-----:R-:W-:Y:S01]  /*00e0*/  @P0 MOV R4, R140 ;  /* 0x0000008c00040202 */ /* 0x001fe20000000f00 */
[----:B-1----:R-:W-:-:S06]  /*00f0*/  @P0 IMAD.MOV.U32 R5, RZ, RZ, R141 ;  /* 0x000000ffff050224 */ /* 0x002fcc00078e008d */
[----:B------:R-:W4:Y:S01]  /*0100*/  @P0 LDG.E.64 R4, desc[UR4][R4.64] ;  /* 0x0000000404040981 */ /* 0x000f22000c1e1b00 */
[----:B------:R-:W0:Y:S08]  /*0110*/  S2UR UR8, SR_CTAID.X ;  /* 0x00000000000879c3 */ /* 0x000e300000002500 */
[----:B------:R-:W0:Y:S01]  /*0120*/  LDC R7, c[0x0][RZ] ;  /* 0x00000000ff077b82 */ /* 0x000e220000000800 */
[----:B--2---:R-:W-:-:S05]  /*0130*/  IMAD.SHL.U32 R0, R86, 0x10, RZ ;  /* 0x0000001056007824 */ /* 0x004fca00078e00ff */
[----:B------:R-:W-:Y:S01]  /*0140*/  LOP3.LUT R0, R0, 0x7f0, RZ, 0xc0, !PT ;  /* 0x000007f000007812 */ /* 0x000fe200078ec0ff */
[----:B0-----:R-:W-:Y:S01]  /*0150*/  IMAD R138, R7, UR8, R86 ;  /* 0x00000008078a7c24 */ /* 0x001fe2000f8e0256 */
        /* <DEDUP_REMOVED lines=12> */
[----:B------:R-:W-:Y:S01]  /*0220*/  ISETP.NE.U32.AND P0, PT, RZ, UR10, PT ;  /* 0x0000000aff007c0c */ /* 0x000fe2000bf05070 */
[----:B------:R-:W-:Y:S02]  /*0230*/  UIADD3 UR13, UR6, -0x61c88647, URZ ;  /* 0x9e3779b9060d7890 */ /* 0x000fe4000fffe03f */
[----:B------:R-:W-:Y:S01]  /*0240*/  IMAD.WIDE.U32 R8, R8, -0x326172a9, RZ ;  /* 0xcd9e8d5708087825 */ /* 0x000fe200078e00ff */
[----:B------:R-:W-:Y:S02]  /*0250*/  ISETP.NE.AND.EX P0, PT, RZ, UR11, PT, P0 ;  /* 0x0000000bff007c0c */ /* 0x000fe4000bf05300 */
[----:B------:R-:W-:Y:S02]  /*0260*/  LOP3.LUT R10, R7, UR18, R2, 0x96, !PT ;  /* 0x00000012070a7c12 */ /* 0x000fe4000f8e9602 */
[----:B------:R-:W-:-:S02]  /*0270*/  LOP3.LUT R2, R9, UR13, R4, 0x96, !PT ;  /* 0x0000000d09027c12 */ /* 0x000fc4000f8e9604 */
[----:B------:R-:W-:-:S04]  /*0280*/  IADD3 R4, P1, R0, UR10, RZ ;  /* 0x0000000a00047c10 */ /* 0x000fc8000ff3e0ff */
[----:B------:R-:W-:Y:S01]  /*0290*/  IADD3.X R5, RZ, UR11, RZ, P1, !PT ;  /* 0x0000000bff057c10 */ /* 0x000fe20008ffe4ff */
        /* <DEDUP_REMOVED lines=70> */
[C---:B------:R-:W-:Y:S01]  /*0700*/  IMAD.U32 R81, R18.reuse, 0x10000, RZ ;  /* 0x0001000012517824 */ /* 0x040fe200078e00ff */
[----:B------:R-:W-:Y:S01]  /*0710*/  SHF.L.U32 R80, R17, 0x10, RZ ;  /* 0x0000001011507819 */ /* 0x000fe200000006ff */
[----:B------:R-:W-:Y:S01]  /*0720*/  UIADD3 UR33, UR6, -0x700cb87f, URZ ;  /* 0x8ff3478106217890 */ /* 0x000fe2000fffe03f */
[----:B------:R-:W-:Y:S01]  /*0730*/  PRMT R101, R18, 0x7632, R101 ;  /* 0x0000763212657816 */ /* 0x000fe20000000065 */
[----:B------:R-:W-:Y:S01]  /*0740*/  UIADD3 UR34, UR7, -0x695add53, URZ ;  /* 0x96a522ad07227890 */ /* 0x000fe2000fffe03f */
[----:B------:R-:W-:Y:S01]  /*0750*/  IMAD R17, R44, -0x2daee0ad, RZ ;  /* 0xd2511f532c117824 */ /* 0x000fe200078e02ff */
[----:B------:R-:W-:Y:S01]  /*0760*/  PRMT R107, R12, 0x7632, R107 ;  /* 0x000076320c6b7816 */ /* 0x000fe2000000006b */
[----:B------:R-:W-:Y:S01]  /*0770*/  IMAD R18, R45, -0x326172a9, RZ ;  /* 0xcd9e8d572d127824 */ /* 0x000fe200078e02ff */
[----:B------:R-:W-:Y:S01]  /*0780*/  PRMT R105, R14, 0x7632, R105 ;  /* 0x000076320e697816 */ /* 0x000fe20000000069 */
[----:B0-----:R-:W-:Y:S01]  /*0790*/  IMAD.HI.U32 R3, R116, -0x326172a9, RZ ;  /* 0xcd9e8d5774037827 */ /* 0x001fe200078e00ff */
[----:B------:R-:W-:Y:S01]  /*07a0*/  PRMT R103, R16, 0x7632, R103 ;  /* 0x0000763210677816 */ /* 0x000fe20000000067 */
[----:B------:R-:W-:Y:S01]  /*07b0*/  ULDC.64 UR8, c[0x0][0x270] ;  /* 0x00009c0000087ab9 */ /* 0x000fe20000000a00 */
[----:B------:R-:W-:Y:S01]  /*07c0*/  PRMT R99, R20, 0x7632, R99 ;  /* 0x0000763214637816 */ /* 0x000fe20000000063 */
[----:B------:R-:W-:Y:S01]  /*07d0*/  IMAD.HI.U32 R0, R114, -0x2daee0ad, RZ ;  /* 0xd2511f5372007827 */ /* 0x000fe200078e00ff */
[----:B------:R-:W-:Y:S01]  /*07e0*/  PRMT R97, R22, 0x7632, R97 ;  /* 0x0000763216617816 */ /* 0x000fe20000000061 */
[----:B------:R-:W5:Y:S01]  /*07f0*/  LDG.E.128 R72, desc[UR4][R24.64] ;  /* 0x0000000418487981 */ /* 0x000f62000c1e1d00 */
[----:B------:R-:W-:Y:S01]  /*0800*/  PRMT R95, R40, 0x7632, R95 ;  /* 0x00007632285f7816 */ /* 0x000fe2000000005f */
[----:B------:R-:W-:Y:S01]  /*0810*/  HFMA2.MMA R112, -RZ, RZ, 0, 0 ;  /* 0x00000000ff707435 */ /* 0x000fe200000001ff */
[----:B------:R-:W-:Y:S01]  /*0820*/  PRMT R93, R42, 0x7632, R93 ;  /* 0x000076322a5d7816 */ /* 0x000fe2000000005d */
[----:B------:R-:W-:Y:S01]  /*0830*/  IMAD.U32 R85, R14, 0x10000, RZ ;  /* 0x000100000e557824 */ /* 0x000fe200078e00ff */
[----:B------:R-:W-:Y:S01]  /*0840*/  PRMT R106, R13, 0x7632, R106 ;  /* 0x000076320d6a7816 */ /* 0x000fe2000000006a */
[----:B------:R-:W5:Y:S01]  /*0850*/  LDG.E.128 R68, desc[UR4][R24.64+0x800] ;  /* 0x0008000418447981 */ /* 0x000f62000c1e1d00 */
[----:B------:R-:W-:Y:S01]  /*0860*/  PRMT R104, R15, 0x7632, R104 ;  /* 0x000076320f687816 */ /* 0x000fe20000000068 */
[----:B------:R-:W-:Y:S01]  /*0870*/  IMAD.MOV.U32 R142, RZ, RZ, 0x1 ;  /* 0x00000001ff8e7424 */ /* 0x000fe200078e00ff */
        /* <DEDUP_REMOVED lines=9> */
[----:B------:R-:W-:Y:S01]  /*0910*/  UISETP.NE.U32.AND UP0, UPT, UR8, URZ, UPT ;  /* 0x0000003f0800728c */ /* 0x000fe2000bf05070 */
[----:B------:R-:W-:Y:S01]  /*0920*/  SHF.L.U32 R84, R13, 0x10, RZ ;  /* 0x000000100d547819 */ /* 0x000fe200000006ff */
[----:B0-----:R-:W-:Y:S01]  /*0930*/  IMAD.U32 R25, R22, 0x10000, RZ ;  /* 0x0001000016197824 */ /* 0x001fe200078e00ff */
[----:B------:R-:W-:Y:S01]  /*0940*/  SHF.L.U32 R82, R15, 0x10, RZ ;  /* 0x000000100f527819 */ /* 0x000fe200000006ff */
[----:B------:R-:W-:Y:S01]  /*0950*/  IMAD.U32 R22, R40, 0x10000, RZ ;  /* 0x0001000028167824 */ /* 0x000fe200078e00ff */
[----:B------:R-:W-:Y:S01]  /*0960*/  SHF.L.U32 R26, R19, 0x10, RZ ;  /* 0x00000010131a7819 */ /* 0x000fe200000006ff */
[----:B------:R-:W-:Y:S01]  /*0970*/  IMAD.U32 R20, R42, 0x10000, RZ ;  /* 0x000100002a147824 */ /* 0x000fe200078e00ff */
[----:B------:R-:W-:Y:S01]  /*0980*/  SHF.L.U32 R24, R21, 0x10, RZ ;  /* 0x0000001015187819 */ /* 0x000fe200000006ff */
[----:B------:R-:W-:Y:S01]  /*0990*/  IMAD R116, R116, -0x326172a9, RZ ;  /* 0xcd9e8d5774747824 */ /* 0x000fe200078e02ff */
[----:B------:R-:W-:Y:S01]  /*09a0*/  LOP3.LUT R18, R3, UR33, R18, 0x96, !PT ;  /* 0x0000002103127c12 */ /* 0x000fe2000f8e9612 */
[----:B------:R-:W-:Y:S01]  /*09b0*/  IMAD R114, R114, -0x2daee0ad, RZ ;  /* 0xd2511f5372727824 */ /* 0x000fe200078e02ff */
        /* <DEDUP_REMOVED lines=17> */
[----:B------:R-:W-:Y:S01]  /*0ad0*/  UISETP.NE.AND.EX UP0, UPT, UR9, URZ, UPT, UP0 ;  /* 0x0000003f0900728c */ /* 0x000fe2000bf05300 */
[----:B------:R-:W-:Y:S01]  /*0ae0*/  SHF.L.U32 R98, R98, 0x10, RZ ;  /* 0x0000001062627819 */ /* 0x000fe200000006ff */
[----:B------:R-:W-:Y:S01]  /*0af0*/  ULDC UR10, c[0x0][0x218] ;  /* 0x00008600000a7ab9 */ /* 0x000fe20000000800 */
[----:B------:R-:W-:Y:S01]  /*0b00*/  SHF.L.U32 R96, R96, 0x10, RZ ;  /* 0x0000001060607819 */ /* 0x000fe200000006ff */
[----:B------:R-:W-:Y:S01]  /*0b10*/  ULDC.U8 UR11, c[0x0][0x2a0] ;  /* 0x0000a800000b7ab9 */ /* 0x000fe20000000000 */
[----:B------:R-:W-:Y:S01]  /*0b20*/  SHF.L.U32 R94, R94, 0x10, RZ ;  /* 0x000000105e5e7819 */ /* 0x000fe200000006ff */
[----:B------:R-:W-:Y:S01]  /*0b30*/  ULDC UR12, c[0x0][0x290] ;  /* 0x0000a400000c7ab9 */ /* 0x000fe20000000800 */
[----:B------:R-:W-:Y:S01]  /*0b40*/  SHF.L.U32 R92, R92, 0x10, RZ ;  /* 0x000000105c5c7819 */ /* 0x000fe200000006ff */
[----:B------:R-:W-:Y:S01]  /*0b50*/  ULDC.64 UR14, c[0x0][0x2b8] ;  /* 0x0000ae00000e7ab9 */ /* 0x000fe20000000a00 */
[----:B------:R-:W-:Y:S01]  /*0b60*/  ULDC.64 UR16, c[0x0][0x210] ;  /* 0x0000840000107ab9 */ /* 0x000fe20000000a00 */
[----:B--2---:R-:W-:Y:S01]  /*0b70*/  PRMT R135, R8, 0x7632, R135 ;  /* 0x0000763208877816 */ /* 0x004fe20000000087 */
[C---:B------:R-:W-:Y:S01]  /*0b80*/  IMAD.U32 R14, R10.reuse, 0x10000, RZ ;  /* 0x000100000a0e7824 */ /* 0x040fe200078e00ff */
[----:B------:R-:W-:Y:S01]  /*0b90*/  PRMT R131, R10, 0x7632, R131 ;  /* 0x000076320a837816 */ /* 0x000fe20000000083 */
        /* <DEDUP_REMOVED lines=57> */
.L_x_11711:
        /* <DEDUP_REMOVED lines=8> */
[----:B------:R-:W-:-:S04]  /*0fb0*/  LEA.HI R29, R29, R28, RZ, 0x3 ;  /* 0x0000001c1d1d7211 */ /* 0x000fc800078f18ff */
[----:B------:R-:W-:Y:S01]  /*0fc0*/  LEA.HI.SX32 R139, R29, R86, 0x1d ;  /* 0x000000561d8b7211 */ /* 0x000fe200078feaff */
[----:B------:R-:W-:-:S06]  /*0fd0*/  @P0 IMAD.WIDE R36, R88, R37, UR8 ;  /* 0x0000000858240e25 */ /* 0x000fcc000f8e0225 */
[----:B------:R-:W2:Y:S01]  /*0fe0*/  @P2 LDG.E.U16 R36, desc[UR4][R36.64] ;  /* 0x0000000424242981 */ /* 0x000ea2000c1e1500 */
[----:B0-----:R-:W-:-:S04]  /*0ff0*/  ISETP.NE.U32.AND P1, PT, R32, RZ, PT ;  /* 0x000000ff2000720c */ /* 0x001fc80003f25070 */
[----:B------:R-:W-:-:S13]  /*1000*/  ISETP.NE.AND.EX P1, PT, R33, RZ, PT, P1 ;  /* 0x000000ff2100720c */ /* 0x000fda0003f25310 */
[----:B------:R-:W0:Y:S01]  /*1010*/  @P1 LDC.64 R34, c[0x0][0x230] ;  /* 0x00008c00ff221b82 */ /* 0x000e220000000a00 */
[----:B-1----:R-:W-:-:S06]  /*1020*/  IMAD.WIDE.U32 R28, R139, 0x10, R76 ;  /* 0x000000108b1c7825 */ /* 0x002fcc00078e004c */
[----:B-----5:R-:W5:Y:S01]  /*1030*/  LDG.E.128 R28, desc[UR4][R28.64] ;  /* 0x000000041c1c7981 */ /* 0x020f62000c1e1d00 */
        /* <DEDUP_REMOVED lines=18> */
.L_x_11487:
[----:B------:R-:W-:-:S07]  /*1160*/  MOV R42, R116 ;  /* 0x00000074002a7202 */ /* 0x000fce0000000f00 */
.L_x_11488:
[----:B------:R-:W-:Y:S05]  /*1170*/  BSYNC B0 ;  /* 0x0000000000007941 */ /* 0x000fea0003800000 */
.L_x_11486:
        /* <DEDUP_REMOVED lines=16> */
.L_x_11492:
[----:B------:R-:W-:Y:S05]  /*1280*/  BSYNC B1 ;  /* 0x0000000000017941 */ /* 0x000fea0003800000 */
.L_x_11491:
        /* <DEDUP_REMOVED lines=44> */
.L_x_11490:
[----:B------:R-:W-:Y:S05]  /*1550*/  BSYNC B0 ;  /* 0x0000000000007941 */ /* 0x000fea0003800000 */
.L_x_11489:
[----:B------:R-:W0:Y:S01]  /*1560*/  LDC R145, c[0x0][0x298] ;  /* 0x0000a600ff917b82 */ /* 0x000e220000000800 */
[----:B------:R-:W-:Y:S01]  /*1570*/  I2FP.F32.U32 R34, R42 ;  /* 0x0000002a00227245 */ /* 0x000fe20000201000 */
[----:B------:R-:W-:Y:S01]  /*1580*/  IMAD.MOV.U32 R143, RZ, RZ, 0x2f800000 ;  /* 0x2f800000ff8f7424 */ /* 0x000fe200078e00ff */
[----:B-----5:R-:W-:Y:S01]  /*1590*/  SHF.L.U32 R37, R28, 0x10, RZ ;  /* 0x000000101c257819 */ /* 0x020fe200000006ff */
[----:B------:R-:W-:Y:S01]  /*15a0*/  BSSY B0, `(.L_x_11493) ;  /* 0x000001a000007945 */ /* 0x000fe20003800000 */
[----:B------:R-:W-:Y:S01]  /*15b0*/  ISETP.NE.U32.AND P0, PT, R32, RZ, PT ;  /* 0x000000ff2000720c */ /* 0x000fe20003f05070 */
[----:B------:R-:W-:Y:S01]  /*15c0*/  FFMA.FTZ R35, R34, R143, 1.1641532182693481445e-10 ;  /* 0x2f00000022237423 */ /* 0x000fe2000001008f */
[----:B------:R-:W-:Y:S01]  /*15d0*/  PRMT R28, R28, 0x7632, R28 ;  /* 0x000076321c1c7816 */ /* 0x000fe2000000001c */
[----:B------:R-:W1:Y:S01]  /*15e0*/  LDC R144, c[0x0][0x294] ;  /* 0x0000a500ff907b82 */ /* 0x000e620000000800 */
[----:B------:R-:W-:Y:S01]  /*15f0*/  FMUL.FTZ R32, R37, R146 ;  /* 0x0000009225207220 */ /* 0x000fe20000410000 */
[----:B------:R-:W-:Y:S01]  /*1600*/  ISETP.NE.AND.EX P0, PT, R33, RZ, PT, P0 ;  /* 0x000000ff2100720c */ /* 0x000fe20003f05300 */
[----:B------:R-:W-:Y:S01]  /*1610*/  IMAD.U32 R33, R72, 0x10000, RZ ;  /* 0x0001000048217824 */ /* 0x000fe200078e00ff */
[----:B------:R-:W-:Y:S01]  /*1620*/  IADD3 R34, R38, 0x1, RZ ;  /* 0x0000000126227810 */ /* 0x000fe20007ffe0ff */
        /* <DEDUP_REMOVED lines=16> */
.L_x_11494:
[----:B------:R-:W-:-:S07]  /*1730*/  MOV R37, R116 ;  /* 0x0000007400257202 */ /* 0x000fce0000000f00 */
.L_x_11495:
[----:B------:R-:W-:Y:S05]  /*1740*/  BSYNC B0 ;  /* 0x0000000000007941 */ /* 0x000fea0003800000 */
.L_x_11493:
        /* <DEDUP_REMOVED lines=16> */
.L_x_11499:
[----:B------:R-:W-:Y:S05]  /*1850*/  BSYNC B1 ;  /* 0x0000000000017941 */ /* 0x000fea0003800000 */
.L_x_11498:
        /* <DEDUP_REMOVED lines=44> */
.L_x_11497:
[----:B------:R-:W-:Y:S05]  /*1b20*/  BSYNC B0 ;  /* 0x0000000000007941 */ /* 0x000fea0003800000 */
.L_x_11496:
[----:B------:R-:W-:Y:S01]  /*1b30*/  I2FP.F32.U32 R32, R37 ;  /* 0x0000002500207245 */ /* 0x000fe20000201000 */
[----:B------:R-:W-:Y:S01]  /*1b40*/  IMAD.U32 R35, R28, 0x10000, RZ ;  /* 0x000100001c237824 */ /* 0x000fe200078e00ff */
[----:B------:R-:W-:Y:S03]  /*1b50*/  BSSY B0, `(.L_x_11500) ;  /* 0x0000017000007945 */ /* 0x000fe60003800000 */
[----:B------:R-:W-:Y:S01]  /*1b60*/  FFMA.FTZ R33, R32, R143, 1.1641532182693481445e-10 ;  /* 0x2f00000020217423 */ /* 0x000fe2000001008f */
[----:B------:R-:W-:Y:S01]  /*1b70*/  FMUL.FTZ R28, R35, R146 ;  /* 0x00000092231c7220 */ /* 0x000fe20000410000 */
[----:B------:R-:W-:-:S03]  /*1b80*/  PRMT R32, R72, 0x7632, R32 ;  /* 0x0000763248207816 */ /* 0x000fc60000000020 */
[----:B------:R-:W-:Y:S01]  /*1b90*/  FMUL.FTZ R28, R28, R145 ;  /* 0x000000911c1c7220 */ /* 0x000fe20000410000 */
[----:B------:R-:W-:Y:S02]  /*1ba0*/  FSETP.GTU.FTZ.AND P2, PT, R33, R144, PT ;  /* 0x000000902100720b */ /* 0x000fe40003f5c000 */
[----:B------:R-:W-:Y:S01]  /*1bb0*/  SHF.L.U32 R53, R32, 0x10, RZ ;  /* 0x0000001020357819 */ /* 0x000fe200000006ff */
[----:B------:R-:W-:Y:S01]  /*1bc0*/  VIADD R32, R34, 0x1 ;  /* 0x0000000122207836 */ /* 0x000fe20000000000 */
        /* <DEDUP_REMOVED lines=14> */
.L_x_11501:
[----:B------:R-:W-:-:S07]  /*1cb0*/  IMAD.MOV.U32 R28, RZ, RZ, R116 ;  /* 0x000000ffff1c7224 */ /* 0x000fce00078e0074 */
.L_x_11502:
[----:B------:R-:W-:Y:S05]  /*1cc0*/  BSYNC B0 ;  /* 0x0000000000007941 */ /* 0x000fea0003800000 */
.L_x_11500:
        /* <DEDUP_REMOVED lines=16> */
.L_x_11506:
[----:B------:R-:W-:Y:S05]  /*1dd0*/  BSYNC B1 ;  /* 0x0000000000017941 */ /* 0x000fea0003800000 */
.L_x_11505:
        /* <DEDUP_REMOVED lines=44> */
.L_x_11504:
[----:B------:R-:W-:Y:S05]  /*20a0*/  BSYNC B0 ;  /* 0x0000000000007941 */ /* 0x000fea0003800000 */
.L_x_11503:
[----:B------:R-:W-:Y:S01]  /*20b0*/  I2FP.F32.U32 R28, R28 ;  /* 0x0000001c001c7245 */ /* 0x000fe20000201000 */
[----:B------:R-:W-:Y:S01]  /*20c0*/  BSSY B0, `(.L_x_11507) ;  /* 0x0000018000007945 */ /* 0x000fe20003800000 */
[C---:B------:R-:W-:Y:S02]  /*20d0*/  SHF.L.U32 R35, R29.reuse, 0x10, RZ ;  /* 0x000000101d237819 */ /* 0x040fe400000006ff */
[----:B------:R-:W-:Y:S01]  /*20e0*/  PRMT R39, R29, 0x7632, R39 ;  /* 0x000076321d277816 */ /* 0x000fe20000000027 */
[----:B------:R-:W-:Y:S02]  /*20f0*/  FFMA.FTZ R33, R28, R143, 1.1641532182693481445e-10 ;  /* 0x2f0000001c217423 */ /* 0x000fe4000001008f */
[----:B------:R-:W-:-:S03]  /*2100*/  FMUL.FTZ R28, R35, R146 ;  /* 0x00000092231c7220 */ /* 0x000fc60000410000 */
[----:B------:R-:W-:Y:S01]  /*2110*/  FSETP.GTU.FTZ.AND P2, PT, R33, R144, PT ;  /* 0x000000902100720b */ /* 0x000fe20003f5c000 */
[----:B------:R-:W-:Y:S01]  /*2120*/  FMUL.FTZ R28, R28, R145 ;  /* 0x000000911c1c7220 */ /* 0x000fe20000410000 */
[----:B------:R-:W-:Y:S02]  /*2130*/  IMAD.U32 R33, R73, 0x10000, RZ ;  /* 0x0001000049217824 */ /* 0x000fe400078e00ff */
        /* <DEDUP_REMOVED lines=15> */
.L_x_11508:
[----:B------:R-:W-:-:S07]  /*2230*/  MOV R42, R116 ;  /* 0x00000074002a7202 */ /* 0x000fce0000000f00 */
.L_x_11509:
[----:B------:R-:W-:Y:S05]  /*2240*/  BSYNC B0 ;  /* 0x0000000000007941 */ /* 0x000fea0003800000 */
.L_x_11507:
        /* <DEDUP_REMOVED lines=16> */
.L_x_11513:
[----:B------:R-:W-:Y:S05]  /*2350*/  BSYNC B1 ;  /* 0x0000000000017941 */ /* 0x000fea0003800000 */
.L_x_11512:
        /* <DEDUP_REMOVED lines=44> */
.L_x_11511:
[----:B------:R-:W-:Y:S05]  /*2620*/  BSYNC B0 ;  /* 0x0000000000007941 */ /* 0x000fea0003800000 */
.L_x_11510:
[----:B------:R-:W-:Y:S01]  /*2630*/  I2FP.F32.U32 R28, R42 ;  /* 0x0000002a001c7245 */ /* 0x000fe20000201000 */
[----:B------:R-:W-:Y:S01]  /*2640*/  IMAD.U32 R39, R39, 0x10000, RZ ;  /* 0x0001000027277824 */ /* 0x000fe200078e00ff */
[----:B------:R-:W-:Y:S01]  /*2650*/  ISETP.NE.AND P3, PT, R33, 0x1, PT ;  /* 0x000000012100780c */ /* 0x000fe20003f65270 */
[----:B------:R-:W-:Y:S01]  /*2660*/  BSSY B0, `(.L_x_11514) ;  /* 0x0000015000007945 */ /* 0x000fe20003800000 */
[----:B------:R-:W-:Y:S01]  /*2670*/  PRMT R32, R73, 0x7632, R32 ;  /* 0x0000763249207816 */ /* 0x000fe20000000020 */
[----:B------:R-:W-:Y:S01]  /*2680*/  FFMA.FTZ R29, R28, R143, 1.1641532182693481445e-10 ;  /* 0x2f0000001c1d7423 */ /* 0x000fe2000001008f */
[----:B------:R-:W-:Y:S02]  /*2690*/  FMUL.FTZ R28, R39, R146 ;  /* 0x00000092271c7220 */ /* 0x000fe40000410000 */
[----:B------:R-:W-:Y:S01]  /*26a0*/  SHF.L.U32 R55, R32, 0x10, RZ ;  /* 0x0000001020377819 */ /* 0x000fe200000006ff */
        /* <DEDUP_REMOVED lines=15> */
.L_x_11515:
[----:B------:R-:W-:-:S07]  /*27a0*/  IMAD.MOV.U32 R39, RZ, RZ, R116 ;  /* 0x000000ffff277224 */ /* 0x000fce00078e0074 */
.L_x_11516:
[----:B------:R-:W-:Y:S05]  /*27b0*/  BSYNC B0 ;  /* 0x0000000000007941 */ /* 0x000fea0003800000 */
.L_x_11514:
        /* <DEDUP_REMOVED lines=16> */
.L_x_11520:
[----:B------:R-:W-:Y:S05]  /*28c0*/  BSYNC B1 ;  /* 0x0000000000017941 */ /* 0x000fea0003800000 */
.L_x_11519:
        /* <DEDUP_REMOVED lines=44> */
.L_x_11518:
[----:B------:R-:W-:Y:S05]  /*2b90*/  BSYNC B0 ;  /* 0x0000000000007941 */ /* 0x000fea0003800000 */
.L_x_11517:
        /* <DEDUP_REMOVED lines=10> */
[----:B------:R-:W-:-:S04]  /*2c40*/  IMAD.U32 R29, R74, 0x10000, RZ ;  /* 0x000100004a1d7824 */ /* 0x000fc800078e00ff */
        /* <DEDUP_REMOVED lines=12> */
.L_x_11522:
[----:B------:R-:W-:-:S07]  /*2d10*/  MOV R39, R116 ;  /* 0x0000007400277202 */ /* 0x000fce0000000f00 */
.L_x_11523:
[----:B------:R-:W-:Y:S05]  /*2d20*/  BSYNC B0 ;  /* 0x0000000000007941 */ /* 0x000fea0003800000 */
.L_x_11521:
        /* <DEDUP_REMOVED lines=16> */
.L_x_11527:
[----:B------:R-:W-:Y:S05]  /*2e30*/  BSYNC B1 ;  /* 0x0000000000017941 */ /* 0x000fea0003800000 */
.L_x_11526:
        /* <DEDUP_REMOVED lines=44> */
.L_x_11525:
[----:B------:R-:W-:Y:S05]  /*3100*/  BSYNC B0 ;  /* 0x0000000000007941 */ /* 0x000fea0003800000 */
.L_x_11524:
[----:B------:R-:W-:Y:S01]  /*3110*/  I2FP.F32.U32 R28, R39 ;  /* 0x00000027001c7245 */ /* 0x000fe20000201000 */
[----:B------:R-:W-:Y:S01]  /*3120*/  IMAD.U32 R33, R30, 0x10000, RZ ;  /* 0x000100001e217824 */ /* 0x000fe200078e00ff */
[----:B------:R-:W-:Y:S01]  /*3130*/  ISETP.NE.AND P5, PT, R34, 0x1, PT ;  /* 0x000000012200780c */ /* 0x000fe20003fa5270 */
[----:B------:R-:W-:Y:S01]  /*3140*/  BSSY B0, `(.L_x_11528) ;  /* 0x0000015000007945 */ /* 0x000fe20003800000 */
[----:B------:R-:W-:Y:S01]  /*3150*/  PRMT R30, R74, 0x7632, R30 ;  /* 0x000076324a1e7816 */ /* 0x000fe2000000001e */
[----:B------:R-:W-:Y:S01]  /*3160*/  FFMA.FTZ R29, R28, R143, 1.1641532182693481445e-10 ;  /* 0x2f0000001c1d7423 */ /* 0x000fe2000001008f */
[----:B------:R-:W-:Y:S01]  /*3170*/  FMUL.FTZ R28, R33, R146 ;  /* 0x00000092211c7220 */ /* 0x000fe20000410000 */
[----:B------:R-:W-:Y:S01]  /*3180*/  VIADD R32, R34, 0x1 ;  /* 0x0000000122207836 */ /* 0x000fe20000000000 */
[----:B------:R-:W-:Y:S02]  /*3190*/  SHF.L.U32 R49, R30, 0x10, RZ ;  /* 0x000000101e317819 */ /* 0x000fe400000006ff */
        /* <DEDUP_REMOVED lines=14> */
.L_x_11529:
[----:B------:R-:W-:-:S07]  /*3280*/  IMAD.MOV.U32 R30, RZ, RZ, R116 ;  /* 0x000000ffff1e7224 */ /* 0x000fce00078e0074 */
.L_x_11530:
[----:B------:R-:W-:Y:S05]  /*3290*/  BSYNC B0 ;  /* 0x0000000000007941 */ /* 0x000fea0003800000 */
.L_x_11528:
        /* <DEDUP_REMOVED lines=16> */
.L_x_11534:
[----:B------:R-:W-:Y:S05]  /*33a0*/  BSYNC B1 ;  /* 0x0000000000017941 */ /* 0x000fea0003800000 */
.L_x_11533:
        /* <DEDUP_REMOVED lines=44> */
.L_x_11532:
[----:B------:R-:W-:Y:S05]  /*3670*/  BSYNC B0 ;  /* 0x0000000000007941 */ /* 0x000fea0003800000 */
.L_x_11531:
[----:B------:R-:W-:Y:S01]  /*3680*/  I2FP.F32.U32 R28, R30 ;  /* 0x0000001e001c7245 */ /* 0x000fe20000201000 */
[----:B------:R-:W-:Y:S01]  /*3690*/  BSSY B0, `(.L_x_11535) ;  /* 0x0000017000007945 */ /* 0x000fe20003800000 */
[C---:B------:R-:W-:Y:S02]  /*36a0*/  SHF.L.U32 R33, R31.reuse, 0x10, RZ ;  /* 0x000000101f217819 */ /* 0x040fe400000006ff */
[----:B------:R-:W-:Y:S01]  /*36b0*/  ISETP.NE.AND P6, PT, R32, 0x1, PT ;  /* 0x000000012000780c */ /* 0x000fe20003fc5270 */
[----:B------:R-:W-:Y:S01]  /*36c0*/  FFMA.FTZ R29, R28, R143, 1.1641532182693481445e-10 ;  /* 0x2f0000001c1d7423 */ /* 0x000fe2000001008f */
[----:B------:R-:W-:Y:S01]  /*36d0*/  PRMT R39, R31, 0x7632, R39 ;  /* 0x000076321f277816 */ /* 0x000fe20000000027 */
[----:B------:R-:W-:Y:S01]  /*36e0*/  FMUL.FTZ R28, R33, R146 ;  /* 0x00000092211c7220 */ /* 0x000fe20000410000 */
[----:B------:R-:W-:Y:S01]  /*36f0*/  IMAD.U32 R33, R75, 0x10000, RZ ;  /* 0x000100004b217824 */ /* 0x000fe200078e00ff */
        /* <DEDUP_REMOVED lines=15> */
.L_x_11536:
[----:B------:R-:W-:-:S07]  /*37f0*/  MOV R40, R116 ;  /* 0x0000007400287202 */ /* 0x000fce0000000f00 */
.L_x_11537:
[----:B------:R-:W-:Y:S05]  /*3800*/  BSYNC B0 ;  /* 0x0000000000007941 */ /* 0x000fea0003800000 */
.L_x_11535:
        /* <DEDUP_REMOVED lines=18> */
.L_x_11541:
[----:B------:R-:W-:Y:S05]  /*3930*/  BSYNC B1 ;  /* 0x0000000000017941 */ /* 0x000fea0003800000 */
.L_x_11540:
        /* <DEDUP_REMOVED lines=44> */
.L_x_11539:
[----:B------:R-:W-:Y:S05]  /*3c00*/  BSYNC B0 ;  /* 0x0000000000007941 */ /* 0x000fea0003800000 */
.L_x_11538:
[----:B------:R-:W-:Y:S01]  /*3c10*/  I2FP.F32.U32 R28, R40 ;  /* 0x00000028001c7245 */ /* 0x000fe20000201000 */
[----:B------:R-:W0:Y:S01]  /*3c20*/  LDC.64 R110, c[0x0][0x238] ;  /* 0x00008e00ff6e7b82 */ /* 0x000e220000000a00 */
[----:B------:R-:W-:Y:S01]  /*3c30*/  SEL R34, RZ, 0x1, P2 ;  /* 0x00000001ff227807 */ /* 0x000fe20001000000 */
[----:B------:R-:W-:Y:S01]  /*3c40*/  IMAD.U32 R39, R39, 0x10000, RZ ;  /* 0x0001000027277824 */ /* 0x000fe200078e00ff */
[----:B------:R-:W-:Y:S01]  /*3c50*/  SEL R44, RZ, 0x10000, P5 ;  /* 0x00010000ff2c7807 */ /* 0x000fe20002800000 */
[----:B------:R-:W-:Y:S01]  /*3c60*/  FFMA.FTZ R29, R28, R143, 1.1641532182693481445e-10 ;  /* 0x2f0000001c1d7423 */ /* 0x000fe2000001008f */
[----:B------:R-:W-:Y:S01]  /*3c70*/  SEL R41, RZ, 0x100, P4 ;  /* 0x00000100ff297807 */ /* 0x000fe20002000000 */
[----:B------:R-:W-:Y:S01]  /*3c80*/  IMAD.WIDE.U32 R34, R34, 0x1000000, RZ ;  /* 0x0100000022227825 */ /* 0x000fe200078e00ff */
[----:B------:R-:W-:Y:S01]  /*3c90*/  ISETP.NE.AND P5, PT, R37, RZ, PT ;  /* 0x000000ff2500720c */ /* 0x000fe20003fa5270 */
[----:B------:R-:W1:Y:S01]  /*3ca0*/  LDC.64 R108, c[0x0][0x240] ;  /* 0x00009000ff6c7b82 */ /* 0x000e620000000a00 */
[----:B------:R-:W-:Y:S01]  /*3cb0*/  FSETP.GTU.FTZ.AND P2, PT, R29, R144, PT ;  /* 0x000000901d00720b */ /* 0x000fe20003f5c000 */
[----:B------:R-:W-:Y:S01]  /*3cc0*/  VIADD R147, R139, 0x80 ;  /* 0x000000808b937836 */ /* 0x000fe20000000000 */
[----:B------:R-:W-:-:S02]  /*3cd0*/  ISETP.NE.AND P4, PT, R38, RZ, PT ;  /* 0x000000ff2600720c */ /* 0x000fc40003f85270 */
[----:B------:R-:W-:Y:S01]  /*3ce0*/  ISETP.NE.AND P6, PT, R36, RZ, PT ;  /* 0x000000ff2400720c */ /* 0x000fe20003fc5270 */
[----:B------:R-:W-:Y:S01]  /*3cf0*/  FMUL.FTZ R36, R39, R146 ;  /* 0x0000009227247220 */ /* 0x000fe20000410000 */
[----:B------:R-:W-:Y:S01]  /*3d00*/  SEL R32, RZ, 0x1, P4 ;  /* 0x00000001ff207807 */ /* 0x000fe20002000000 */
[----:B------:R-:W2:Y:S01]  /*3d10*/  @P1 LDC.64 R28, c[0x0][0x230] ;  /* 0x00008c00ff1c1b82 */ /* 0x000ea20000000a00 */
[----:B------:R-:W-:Y:S01]  /*3d20*/  SEL R30, RZ, 0x1, P5 ;  /* 0x00000001ff1e7807 */ /* 0x000fe20002800000 */
[----:B------:R-:W-:Y:S01]  /*3d30*/  FMUL.FTZ R36, R36, R145 ;  /* 0x0000009124247220 */ /* 0x000fe20000410000 */
[----:B------:R-:W-:Y:S01]  /*3d40*/  PRMT R37, R75, 0x7632, R37 ;  /* 0x000076324b257816 */ /* 0x000fe20000000025 */
[----:B------:R-:W-:Y:S01]  /*3d50*/  IMAD.WIDE.U32 R32, R32, 0x10000, RZ ;  /* 0x0001000020207825 */ /* 0x000fe200078e00ff */
[----:B------:R-:W-:Y:S02]  /*3d60*/  SEL R38, RZ, 0x1000000, P2 ;  /* 0x01000000ff267807 */ /* 0x000fe40001000000 */
[----:B------:R-:W-:Y:S01]  /*3d70*/  SHF.L.U32 R37, R37, 0x10, RZ ;  /* 0x0000001025257819 */ /* 0x000fe200000006ff */
[----:B------:R-:W-:Y:S01]  /*3d80*/  IMAD.WIDE.U32 R30, R30, 0x100, RZ ;  /* 0x000001001e1e7825 */ /* 0x000fe200078e00ff */
[----:B------:R-:W-:-:S02]  /*3d90*/  FSEL R36, R36, RZ, !P2 ;  /* 0x000000ff24247208 */ /* 0x000fc40005000000 */
[----:B------:R-:W-:Y:S02]  /*3da0*/  LOP3.LUT R41, R41, R38, R44, 0xfe, !PT ;  /* 0x0000002629297212 */ /* 0x000fe400078efe2c */
[----:B------:R-:W-:Y:S01]  /*3db0*/  LOP3.LUT R32, R30, R34, R32, 0xfe, !PT ;  /* 0x000000221e207212 */ /* 0x000fe200078efe20 */
[----:B------:R-:W-:Y:S01]  /*3dc0*/  FMUL.FTZ R51, R36, R37 ;  /* 0x0000002524337220 */ /* 0x000fe20000410000 */
[----:B------:R-:W-:Y:S01]  /*3dd0*/  SEL R34, RZ, 0x1, P3 ;  /* 0x00000001ff227807 */ /* 0x000fe20001800000 */
[----:B0-----:R-:W-:Y:S01]  /*3de0*/  IMAD.WIDE.U32 R36, R139, 0x20, R110 ;  /* 0x000000208b247825 */ /* 0x001fe200078e006e */
[----:B------:R-:W-:-:S03]  /*3df0*/  SEL R39, RZ, 0x1, P6 ;  /* 0x00000001ff277807 */ /* 0x000fc60003000000 */
[----:B------:R-:W-:Y:S01]  /*3e00*/  @P0 FADD.FTZ R51, R59, R51 ;  /* 0x000000333b330221 */ /* 0x000fe20000010000 */
[----:B------:R-:W-:Y:S02]  /*3e10*/  LOP3.LUT R35, R35, R41, R34, 0xfe, !PT ;  /* 0x0000002923237212 */ /* 0x000fe400078efe22 */
[----:B------:R-:W-:Y:S01]  /*3e20*/  LOP3.LUT R32, R32, R39, RZ, 0xfc, !PT ;  /* 0x0000002720207212 */ /* 0x000fe200078efcff */
[----:B------:R0:W-:Y:S01]  /*3e30*/  STG.E.128 desc[UR4][R36.64], R52 ;  /* 0x0000003424007986 */ /* 0x0001e2000c101d04 */
[----:B------:R-:W-:Y:S01]  /*3e40*/  LOP3.LUT R33, R31, R35, R33, 0xfe, !PT ;  /* 0x000000231f217212 */ /* 0x000fe200078efe21 */
[----:B--2---:R-:W-:Y:S02]  /*3e50*/  @P1 IMAD.WIDE.U32 R38, R147, 0x20, R28 ;  /* 0x0000002093261825 */ /* 0x004fe400078e001c */
[----:B------:R0:W-:Y:S02]  /*3e60*/  STG.E.128 desc[UR4][R36.64+0x10], R48 ;  /* 0x0000103024007986 */ /* 0x0001e4000c101d04 */
[----:B-1----:R-:W-:-:S04]  /*3e70*/  IMAD.WIDE.U32 R34, R139, 0x8, R108 ;  /* 0x000000088b227825 */ /* 0x002fc800078e006c */
[----:B------:R-:W-:Y:S01]  /*3e80*/  IMAD.WIDE.U32 R28, R147, 0x10, R76 ;  /* 0x00000010931c7825 */ /* 0x000fe200078e004c */
        /* <DEDUP_REMOVED lines=16> */
.L_x_11543:
[----:B------:R-:W-:-:S07]  /*3f90*/  MOV R40, R116 ;  /* 0x0000007400287202 */ /* 0x000fce0000000f00 */
.L_x_11544:
[----:B------:R-:W-:Y:S05]  /*3fa0*/  BSYNC B0 ;  /* 0x0000000000007941 */ /* 0x000fea0003800000 */
.L_x_11542:
        /* <DEDUP_REMOVED lines=16> */
.L_x_11548:
[----:B------:R-:W-:Y:S05]  /*40b0*/  BSYNC B1 ;  /* 0x0000000000017941 */ /* 0x000fea0003800000 */
.L_x_11547:
        /* <DEDUP_REMOVED lines=44> */
.L_x_11546:
[----:B------:R-:W-:Y:S05]  /*4380*/  BSYNC B0 ;  /* 0x0000000000007941 */ /* 0x000fea0003800000 */
.L_x_11545:
[----:B------:R-:W-:Y:S01]  /*4390*/  I2FP.F32.U32 R32, R40 ;  /* 0x0000002800207245 */ /* 0x000fe20000201000 */
[C---:B-----5:R-:W-:Y:S01]  /*43a0*/  IMAD.U32 R35, R28.reuse, 0x10000, RZ ;  /* 0x000100001c237824 */ /* 0x060fe200078e00ff */
[----:B------:R-:W-:Y:S01]  /*43b0*/  BSSY B0, `(.L_x_11549) ;  /* 0x0000017000007945 */ /* 0x000fe20003800000 */
[----:B------:R-:W-:Y:S01]  /*43c0*/  PRMT R37, R28, 0x7632, R37 ;  /* 0x000076321c257816 */ /* 0x000fe20000000025 */
[----:B------:R-:W-:Y:S02]  /*43d0*/  VIADD R34, R41, 0x1 ;  /* 0x0000000129227836 */ /* 0x000fe40000000000 */
        /* <DEDUP_REMOVED lines=19> */
.L_x_11550:
[----:B------:R-:W-:-:S07]  /*4510*/  IMAD.MOV.U32 R28, RZ, RZ, R116 ;  /* 0x000000ffff1c7224 */ /* 0x000fce00078e0074 */
.L_x_11551:
[----:B------:R-:W-:Y:S05]  /*4520*/  BSYNC B0 ;  /* 0x0000000000007941 */ /* 0x000fea0003800000 */
.L_x_11549:
        /* <DEDUP_REMOVED lines=16> */
.L_x_11555:
[----:B------:R-:W-:Y:S05]  /*4630*/  BSYNC B1 ;  /* 0x0000000000017941 */ /* 0x000fea0003800000 */
.L_x_11554:
        /* <DEDUP_REMOVED lines=44> */
.L_x_11553:
[----:B------:R-:W-:Y:S05]  /*4900*/  BSYNC B0 ;  /* 0x0000000000007941 */ /* 0x000fea0003800000 */
.L_x_11552:
[----:B------:R-:W-:Y:S01]  /*4910*/  I2FP.F32.U32 R28, R28 ;  /* 0x0000001c001c7245 */ /* 0x000fe20000201000 */
[----:B------:R-:W-:Y:S01]  /*4920*/  BSSY B0, `(.L_x_11556) ;  /* 0x0000018000007945 */ /* 0x000fe20003800000 */
[----:B------:R-:W-:Y:S02]  /*4930*/  SHF.L.U32 R37, R37, 0x10, RZ ;  /* 0x0000001025257819 */ /* 0x000fe400000006ff */
[----:B------:R-:W-:Y:S01]  /*4940*/  PRMT R32, R68, 0x7632, R32 ;  /* 0x0000763244207816 */ /* 0x000fe20000000020 */
[----:B------:R-:W-:Y:S02]  /*4950*/  FFMA.FTZ R33, R28, R143, 1.1641532182693481445e-10 ;  /* 0x2f0000001c217423 */ /* 0x000fe4000001008f */
[----:B------:R-:W-:Y:S02]  /*4960*/  FMUL.FTZ R28, R37, R146 ;  /* 0x00000092251c7220 */ /* 0x000fe40000410000 */
[----:B------:R-:W-:Y:S01]  /*4970*/  IMAD.U32 R45, R32, 0x10000, RZ ;  /* 0x00010000202d7824 */ /* 0x000fe200078e00ff */
[----:B------:R-:W-:Y:S01]  /*4980*/  FSETP.GTU.FTZ.AND P2, PT, R33, R144, PT ;  /* 0x000000902100720b */ /* 0x000fe20003f5c000 */
[----:B------:R-:W-:Y:S01]  /*4990*/  FMUL.FTZ R28, R28, R145 ;  /* 0x000000911c1c7220 */ /* 0x000fe20000410000 */
[----:B------:R-:W-:-:S02]  /*49a0*/  IADD3 R32, R34, 0x1, RZ ;  /* 0x0000000122207810 */ /* 0x000fc40007ffe0ff */
        /* <DEDUP_REMOVED lines=14> */
.L_x_11557:
[----:B------:R-:W-:-:S07]  /*4a90*/  MOV R28, R116 ;  /* 0x00000074001c7202 */ /* 0x000fce0000000f00 */
.L_x_11558:
[----:B------:R-:W-:Y:S05]  /*4aa0*/  BSYNC B0 ;  /* 0x0000000000007941 */ /* 0x000fea0003800000 */
.L_x_11556:
        /* <DEDUP_REMOVED lines=16> */
.L_x_11562:
[----:B------:R-:W-:Y:S05]  /*4bb0*/  BSYNC B1 ;  /* 0x0000000000017941 */ /* 0x000fea0003800000 */
.L_x_11561:
        /* <DEDUP_REMOVED lines=44> */
.L_x_11560:
[----:B------:R-:W-:Y:S05]  /*4e80*/  BSYNC B0 ;  /* 0x0000000000007941 */ /* 0x000fea0003800000 */
.L_x_11559:
[----:B------:R-:W-:Y:S01]  /*4e90*/  I2FP.F32.U32 R28, R28 ;  /* 0x0000001c001c7245 */ /* 0x000fe20000201000 */
[C---:B------:R-:W-:Y:S01]  /*4ea0*/  IMAD.U32 R35, R29.reuse, 0x10000, RZ ;  /* 0x000100001d237824 */ /* 0x040fe200078e00ff */
[----:B------:R-:W-:Y:S01]  /*4eb0*/  BSSY B0, `(.L_x_11563) ;  /* 0x0000017000007945 */ /* 0x000fe20003800000 */
[----:B------:R-:W-:Y:S02]  /*4ec0*/  PRMT R39, R29, 0x7632, R39 ;  /* 0x000076321d277816 */ /* 0x000fe40000000027 */
        /* <DEDUP_REMOVED lines=8> */
[----:B------:R-:W-:Y:S01]  /*4f50*/  FMUL.FTZ R46, R28, R33 ;  /* 0x000000211c2e7220 */ /* 0x000fe20000410000 */
[----:B------:R-:W-:-:S03]  /*4f60*/  VIADD R33, R32, 0x1 ;  /* 0x0000000120217836 */ /* 0x000fc60000000000 */
        /* <DEDUP_REMOVED lines=10> */
.L_x_11564:
[----:B------:R-:W-:-:S07]  /*5010*/  IMAD.MOV.U32 R42, RZ, RZ, R116 ;  /* 0x000000ffff2a7224 */ /* 0x000fce00078e0074 */
.L_x_11565:
[----:B------:R-:W-:Y:S05]  /*5020*/  BSYNC B0 ;  /* 0x0000000000007941 */ /* 0x000fea0003800000 */
.L_x_11563:
        /* <DEDUP_REMOVED lines=16> */
.L_x_11569:
[----:B------:R-:W-:Y:S05]  /*5130*/  BSYNC B1 ;  /* 0x0000000000017941 */ /* 0x000fea0003800000 */
.L_x_11568:
        /* <DEDUP_REMOVED lines=44> */
.L_x_11567:
[----:B------:R-:W-:Y:S05]  /*5400*/  BSYNC B0 ;  /* 0x0000000000007941 */ /* 0x000fea0003800000 */
.L_x_11566:
        /* <DEDUP_REMOVED lines=9> */
[----:B------:R-:W-:Y:S01]  /*54a0*/  IMAD.U32 R47, R32, 0x10000, RZ ;  /* 0x00010000202f7824 */ /* 0x000fe200078e00ff */
[----:B------:R-:W-:-:S03]  /*54b0*/  IADD3 R32, R33, 0x1, RZ ;  /* 0x0000000121207810 */ /* 0x000fc60007ffe0ff */
        /* <DEDUP_REMOVED lines=12> */
.L_x_11571:
[----:B------:R-:W-:-:S07]  /*5580*/  MOV R39, R116 ;  /* 0x0000007400277202 */ /* 0x000fce0000000f00 */
.L_x_11572:
[----:B------:R-:W-:Y:S05]  /*5590*/  BSYNC B0 ;  /* 0x0000000000007941 */ /* 0x000fea0003800000 */
.L_x_11570:
        /* <DEDUP_REMOVED lines=16> */
.L_x_11576:
[----:B------:R-:W-:Y:S05]  /*56a0*/  BSYNC B1 ;  /* 0x0000000000017941 */ /* 0x000fea0003800000 */
.L_x_11575:
        /* <DEDUP_REMOVED lines=44> */
.L_x_11574:
[----:B------:R-:W-:Y:S05]  /*5970*/  BSYNC B0 ;  /* 0x0000000000007941 */ /* 0x000fea0003800000 */
.L_x_11573:
        /* <DEDUP_REMOVED lines=10> */
[----:B------:R-:W-:Y:S02]  /*5a20*/  SHF.L.U32 R29, R70, 0x10, RZ ;  /* 0x00000010461d7819 */ /* 0x000fe400000006ff */
        /* <DEDUP_REMOVED lines=12> */
.L_x_11578:
[----:B------:R-:W-:-:S07]  /*5af0*/  IMAD.MOV.U32 R39, RZ, RZ, R116 ;  /* 0x000000ffff277224 */ /* 0x000fce00078e0074 */
.L_x_11579:
[----:B------:R-:W-:Y:S05]  /*5b00*/  BSYNC B0 ;  /* 0x0000000000007941 */ /* 0x000fea0003800000 */
.L_x_11577:
        /* <DEDUP_REMOVED lines=16> */
.L_x_11583:
[----:B------:R-:W-:Y:S05]  /*5c10*/  BSYNC B1 ;  /* 0x0000000000017941 */ /* 0x000fea0003800000 */
.L_x_11582:
        /* <DEDUP_REMOVED lines=44> */
.L_x_11581:
[----:B------:R-:W-:Y:S05]  /*5ee0*/  BSYNC B0 ;  /* 0x0000000000007941 */ /* 0x000fea0003800000 */
.L_x_11580:
        /* <DEDUP_REMOVED lines=23> */
.L_x_11585:
[----:B------:R-:W-:-:S07]  /*6060*/  MOV R30, R116 ;  /* 0x00000074001e7202 */ /* 0x000fce0000000f00 */
.L_x_11586:
[----:B------:R-:W-:Y:S05]  /*6070*/  BSYNC B0 ;  /* 0x0000000000007941 */ /* 0x000fea0003800000 */
.L_x_11584:
        /* <DEDUP_REMOVED lines=16> */
.L_x_11590:
[----:B------:R-:W-:Y:S05]  /*6180*/  BSYNC B1 ;  /* 0x0000000000017941 */ /* 0x000fea0003800000 */
.L_x_11589:
        /* <DEDUP_REMOVED lines=44> */
.L_x_11588:
[----:B------:R-:W-:Y:S05]  /*6450*/  BSYNC B0 ;  /* 0x0000000000007941 */ /* 0x000fea0003800000 */
.L_x_11587:
[----:B------:R-:W-:Y:S01]  /*6460*/  I2FP.F32.U32 R28, R30 ;  /* 0x0000001e001c7245 */ /* 0x000fe20000201000 */
[C---:B------:R-:W-:Y:S01]  /*6470*/  IMAD.U32 R33, R31.reuse, 0x10000, RZ ;  /* 0x000100001f217824 */ /* 0x040fe200078e00ff */
[----:B------:R-:W-:Y:S01]  /*6480*/  ISETP.NE.AND P6, PT, R32, 0x1, PT ;  /* 0x000000012000780c */ /* 0x000fe20003fc5270 */
[----:B------:R-:W-:Y:S01]  /*6490*/  BSSY B0, `(.L_x_11591) ;  /* 0x0000015000007945 */ /* 0x000fe20003800000 */
[----:B------:R-:W-:Y:S01]  /*64a0*/  PRMT R39, R31, 0x7632, R39 ;  /* 0x000076321f277816 */ /* 0x000fe20000000027 */
[----:B------:R-:W-:Y:S01]  /*64b0*/  FFMA.FTZ R29, R28, R143, 1.1641532182693481445e-10 ;  /* 0x2f0000001c1d7423 */ /* 0x000fe2000001008f */
[----:B------:R-:W-:Y:S01]  /*64c0*/  FMUL.FTZ R28, R33, R146 ;  /* 0x00000092211c7220 */ /* 0x000fe20000410000 */
        /* <DEDUP_REMOVED lines=16> */
.L_x_11592:
[----:B------:R-:W-:-:S07]  /*65d0*/  IMAD.MOV.U32 R43, RZ, RZ, R116 ;  /* 0x000000ffff2b7224 */ /* 0x000fce00078e0074 */
.L_x_11593:
[----:B------:R-:W-:Y:S05]  /*65e0*/  BSYNC B0 ;  /* 0x0000000000007941 */ /* 0x000fea0003800000 */
.L_x_11591:
        /* <DEDUP_REMOVED lines=18> */
.L_x_11597:
[----:B------:R-:W-:Y:S05]  /*6710*/  BSYNC B1 ;  /* 0x0000000000017941 */ /* 0x000fea0003800000 */
.L_x_11596:
        /* <DEDUP_REMOVED lines=44> */
.L_x_11595:
[----:B------:R-:W-:Y:S05]  /*69e0*/  BSYNC B0 ;  /* 0x0000000000007941 */ /* 0x000fea0003800000 */
.L_x_11594:
[----:B------:R-:W-:Y:S02]  /*69f0*/  I2FP.F32.U32 R28, R43 ;  /* 0x0000002b001c7245 */ /* 0x000fe40000201000 */
[----:B------:R-:W-:Y:S02]  /*6a00*/  SEL R34, RZ, 0x1, P2 ;  /* 0x00000001ff227807 */ /* 0x000fe40001000000 */
[----:B------:R-:W-:Y:S01]  /*6a10*/  SEL R78, RZ, 0x10000, P5 ;  /* 0x00010000ff4e7807 */ /* 0x000fe20002800000 */
[----:B------:R-:W-:Y:S01]  /*6a20*/  FFMA.FTZ R29, R28, R143, 1.1641532182693481445e-10 ;  /* 0x2f0000001c1d7423 */ /* 0x000fe2000001008f */
[----:B------:R-:W-:Y:S01]  /*6a30*/  SEL R141, RZ, 0x100, P4 ;  /* 0x00000100ff8d7807 */ /* 0x000fe20002000000 */
[----:B------:R-:W-:Y:S01]  /*6a40*/  IMAD.WIDE.U32 R34, R34, 0x1000000, RZ ;  /* 0x0100000022227825 */ /* 0x000fe200078e00ff */
[----:B------:R-:W-:Y:S02]  /*6a50*/  ISETP.NE.AND P5, PT, R37, RZ, PT ;  /* 0x000000ff2500720c */ /* 0x000fe40003fa5270 */
[----:B------:R-:W-:-:S02]  /*6a60*/  FSETP.GTU.FTZ.AND P2, PT, R29, R144, PT ;  /* 0x000000901d00720b */ /* 0x000fc40003f5c000 */
[----:B------:R-:W0:Y:S01]  /*6a70*/  @P1 LDC.64 R28, c[0x0][0x230] ;  /* 0x00008c00ff1c1b82 */ /* 0x000e220000000a00 */
[----:B------:R-:W-:Y:S02]  /*6a80*/  ISETP.NE.AND P4, PT, R38, RZ, PT ;  /* 0x000000ff2600720c */ /* 0x000fe40003f85270 */
[----:B------:R-:W-:Y:S02]  /*6a90*/  SHF.L.U32 R39, R39, 0x10, RZ ;  /* 0x0000001027277819 */ /* 0x000fe400000006ff */
[----:B------:R-:W-:Y:S02]  /*6aa0*/  ISETP.NE.AND P6, PT, R36, RZ, PT ;  /* 0x000000ff2400720c */ /* 0x000fe40003fc5270 */
[----:B------:R-:W-:Y:S01]  /*6ab0*/  SEL R32, RZ, 0x1, P4 ;  /* 0x00000001ff207807 */ /* 0x000fe20002000000 */
[----:B------:R-:W-:Y:S01]  /*6ac0*/  FMUL.FTZ R36, R39, R146 ;  /* 0x0000009227247220 */ /* 0x000fe20000410000 */
[----:B------:R-:W-:Y:S02]  /*6ad0*/  SEL R30, RZ, 0x1, P5 ;  /* 0x00000001ff1e7807 */ /* 0x000fe40002800000 */
[----:B------:R-:W-:Y:S01]  /*6ae0*/  PRMT R37, R71, 0x7632, R37 ;  /* 0x0000763247257816 */ /* 0x000fe20000000025 */
[----:B------:R-:W-:-:S04]  /*6af0*/  IMAD.WIDE.U32 R32, R32, 0x10000, RZ ;  /* 0x0001000020207825 */ /* 0x000fc800078e00ff */
[----:B------:R-:W-:Y:S01]  /*6b00*/  FMUL.FTZ R36, R36, R145 ;  /* 0x0000009124247220 */ /* 0x000fe20000410000 */
[----:B------:R-:W-:Y:S01]  /*6b10*/  SEL R38, RZ, 0x1000000, P2 ;  /* 0x01000000ff267807 */ /* 0x000fe20001000000 */
[----:B------:R-:W-:Y:S01]  /*6b20*/  IMAD.WIDE.U32 R30, R30, 0x100, RZ ;  /* 0x000001001e1e7825 */ /* 0x000fe200078e00ff */
[----:B------:R-:W-:Y:S02]  /*6b30*/  SEL R39, RZ, 0x1, P6 ;  /* 0x00000001ff277807 */ /* 0x000fe40003000000 */
[----:B------:R-:W-:Y:S01]  /*6b40*/  FSEL R36, R36, RZ, !P2 ;  /* 0x000000ff24247208 */ /* 0x000fe20005000000 */
[----:B------:R-:W-:Y:S01]  /*6b50*/  IMAD.U32 R37, R37, 0x10000, RZ ;  /* 0x0001000025257824 */ /* 0x000fe200078e00ff */
[----:B------:R-:W-:Y:S02]  /*6b60*/  LOP3.LUT R32, R30, R34, R32, 0xfe, !PT ;  /* 0x000000221e207212 */ /* 0x000fe400078efe20 */
[----:B------:R-:W-:Y:S01]  /*6b70*/  LOP3.LUT R141, R141, R38, R78, 0xfe, !PT ;  /* 0x000000268d8d7212 */ /* 0x000fe200078efe4e */
[----:B------:R-:W-:Y:S01]  /*6b80*/  FMUL.FTZ R43, R36, R37 ;  /* 0x00000025242b7220 */ /* 0x000fe20000410000 */
[----:B------:R-:W-:Y:S01]  /*6b90*/  SEL R34, RZ, 0x1, P3 ;  /* 0x00000001ff227807 */ /* 0x000fe20001800000 */
[----:B------:R-:W-:Y:S01]  /*6ba0*/  IMAD.WIDE.U32 R36, R147, 0x20, R110 ;  /* 0x0000002093247825 */ /* 0x000fe200078e006e */
[----:B------:R-:W-:-:S03]  /*6bb0*/  IADD3 R151, R139, 0x100, RZ ;  /* 0x000001008b977810 */ /* 0x000fc60007ffe0ff */
[----:B------:R-:W-:Y:S01]  /*6bc0*/  @P0 FADD.FTZ R43, R59, R43 ;  /* 0x0000002b3b2b0221 */ /* 0x000fe20000010000 */
[----:B------:R-:W-:Y:S02]  /*6bd0*/  LOP3.LUT R35, R35, R141, R34, 0xfe, !PT ;  /* 0x0000008d23237212 */ /* 0x000fe400078efe22 */
[----:B------:R-:W-:Y:S01]  /*6be0*/  LOP3.LUT R32, R32, R39, RZ, 0xfc, !PT ;  /* 0x0000002720207212 */ /* 0x000fe200078efcff */
[----:B0-----:R-:W-:Y:S01]  /*6bf0*/  @P1 IMAD.WIDE.U32 R38, R151, 0x20, R28 ;  /* 0x0000002097261825 */ /* 0x001fe200078e001c */
[----:B------:R-:W-:Y:S01]  /*6c00*/  LOP3.LUT R33, R31, R35, R33, 0xfe, !PT ;  /* 0x000000231f217212 */ /* 0x000fe200078efe21 */
[----:B------:R0:W-:Y:S02]  /*6c10*/  STG.E.128 desc[UR4][R36.64], R44 ;  /* 0x0000002c24007986 */ /* 0x0001e4000c101d04 */
[----:B------:R-:W-:Y:S02]  /*6c20*/  IMAD.WIDE.U32 R34, R147, 0x8, R108 ;  /* 0x0000000893227825 */ /* 0x000fe400078e006c */
[----:B------:R0:W-:Y:S02]  /*6c30*/  STG.E.128 desc[UR4][R36.64+0x10], R40 ;  /* 0x0000102824007986 */ /* 0x0001e4000c101d04 */
[----:B------:R-:W-:-:S02]  /*6c40*/  IMAD.WIDE.U32 R28, R151, 0x10, R76 ;  /* 0x00000010971c7825 */ /* 0x000fc400078e004c */
        /* <DEDUP_REMOVED lines=16> */
.L_x_11599:
[----:B------:R-:W-:-:S07]  /*6d50*/  IMAD.MOV.U32 R78, RZ, RZ, R116 ;  /* 0x000000ffff4e7224 */ /* 0x000fce00078e0074 */
.L_x_11600:
[----:B------:R-:W-:Y:S05]  /*6d60*/  BSYNC B0 ;  /* 0x0000000000007941 */ /* 0x000fea0003800000 */
.L_x_11598:
        /* <DEDUP_REMOVED lines=16> */
.L_x_11604:
[----:B------:R-:W-:Y:S05]  /*6e70*/  BSYNC B1 ;  /* 0x0000000000017941 */ /* 0x000fea0003800000 */
.L_x_11603:
        /* <DEDUP_REMOVED lines=44> */
.L_x_11602:
[----:B------:R-:W-:Y:S05]  /*7140*/  BSYNC B0 ;  /* 0x0000000000007941 */ /* 0x000fea0003800000 */
.L_x_11601:
[----:B------:R-:W-:Y:S01]  /*7150*/  I2FP.F32.U32 R32, R78 ;  /* 0x0000004e00207245 */ /* 0x000fe20000201000 */
[----:B------:R-:W-:Y:S01]  /*7160*/  BSSY B0, `(.L_x_11605) ;  /* 0x0000018000007945 */ /* 0x000fe20003800000 */
[C---:B-----5:R-:W-:Y:S02]  /*7170*/  SHF.L.U32 R35, R28.reuse, 0x10, RZ ;  /* 0x000000101c237819 */ /* 0x060fe400000006ff */
[----:B------:R-:W-:Y:S01]  /*7180*/  PRMT R34, R28, 0x7632, R34 ;  /* 0x000076321c227816 */ /* 0x000fe20000000022 */
[----:B------:R-:W-:Y:S01]  /*7190*/  FFMA.FTZ R33, R32, R143, 1.1641532182693481445e-10 ;  /* 0x2f00000020217423 */ /* 0x000fe2000001008f */
[----:B------:R-:W-:Y:S01]  /*71a0*/  IADD3 R38, R140, 0x1, RZ ;  /* 0x000000018c267810 */ /* 0x000fe20007ffe0ff */
[----:B------:R-:W-:-:S03]  /*71b0*/  FMUL.FTZ R32, R35, R146 ;  /* 0x0000009223207220 */ /* 0x000fc60000410000 */
[----:B------:R-:W-:Y:S01]  /*71c0*/  FSETP.GTU.FTZ.AND P2, PT, R33, R144, PT ;  /* 0x000000902100720b */ /* 0x000fe20003f5c000 */
[----:B------:R-:W-:Y:S01]  /*71d0*/  FMUL.FTZ R32, R32, R145 ;  /* 0x0000009120207220 */ /* 0x000fe20000410000 */
[----:B------:R-:W-:Y:S02]  /*71e0*/  IMAD.U32 R33, R64, 0x10000, RZ ;  /* 0x0001000040217824 */ /* 0x000fe400078e00ff */
        /* <DEDUP_REMOVED lines=14> */
.L_x_11606:
[----:B------:R-:W-:-:S07]  /*72d0*/  MOV R28, R116 ;  /* 0x00000074001c7202 */ /* 0x000fce0000000f00 */
.L_x_11607:
[----:B------:R-:W-:Y:S05]  /*72e0*/  BSYNC B0 ;  /* 0x0000000000007941 */ /* 0x000fea0003800000 */
.L_x_11605:
        /* <DEDUP_REMOVED lines=16> */
.L_x_11611:
[----:B------:R-:W-:Y:S05]  /*73f0*/  BSYNC B1 ;  /* 0x0000000000017941 */ /* 0x000fea0003800000 */
.L_x_11610:
        /* <DEDUP_REMOVED lines=44> */
.L_x_11609:
[----:B------:R-:W-:Y:S05]  /*76c0*/  BSYNC B0 ;  /* 0x0000000000007941 */ /* 0x000fea0003800000 */
.L_x_11608:
[----:B------:R-:W-:Y:S01]  /*76d0*/  I2FP.F32.U32 R28, R28 ;  /* 0x0000001c001c7245 */ /* 0x000fe20000201000 */
[----:B------:R-:W-:Y:S01]  /*76e0*/  IMAD.U32 R37, R34, 0x10000, RZ ;  /* 0x0001000022257824 */ /* 0x000fe200078e00ff */
[----:B------:R-:W-:Y:S01]  /*76f0*/  PRMT R32, R64, 0x7632, R32 ;  /* 0x0000763240207816 */ /* 0x000fe20000000020 */
[----:B------:R-:W-:Y:S02]  /*7700*/  BSSY B0, `(.L_x_11612) ;  /* 0x0000016000007945 */ /* 0x000fe40003800000 */
[----:B------:R-:W-:Y:S01]  /*7710*/  FFMA.FTZ R33, R28, R143, 1.1641532182693481445e-10 ;  /* 0x2f0000001c217423 */ /* 0x000fe2000001008f */
[----:B------:R-:W-:Y:S01]  /*7720*/  FMUL.FTZ R28, R37, R146 ;  /* 0x00000092251c7220 */ /* 0x000fe20000410000 */
[----:B------:R-:W-:Y:S01]  /*7730*/  SHF.L.U32 R37, R32, 0x10, RZ ;  /* 0x0000001020257819 */ /* 0x000fe200000006ff */
        /* <DEDUP_REMOVED lines=17> */
.L_x_11613:
[----:B------:R-:W-:-:S07]  /*7850*/  IMAD.MOV.U32 R28, RZ, RZ, R116 ;  /* 0x000000ffff1c7224 */ /* 0x000fce00078e0074 */
.L_x_11614:
[----:B------:R-:W-:Y:S05]  /*7860*/  BSYNC B0 ;  /* 0x0000000000007941 */ /* 0x000fea0003800000 */
.L_x_11612:
        /* <DEDUP_REMOVED lines=16> */
.L_x_11618:
[----:B------:R-:W-:Y:S05]  /*7970*/  BSYNC B1 ;  /* 0x0000000000017941 */ /* 0x000fea0003800000 */
.L_x_11617:
        /* <DEDUP_REMOVED lines=44> */
.L_x_11616:
[----:B------:R-:W-:Y:S05]  /*7c40*/  BSYNC B0 ;  /* 0x0000000000007941 */ /* 0x000fea0003800000 */
.L_x_11615:
[----:B------:R-:W-:Y:S01]  /*7c50*/  I2FP.F32.U32 R28, R28 ;  /* 0x0000001c001c7245 */ /* 0x000fe20000201000 */
[----:B------:R-:W-:Y:S01]  /*7c60*/  BSSY B0, `(.L_x_11619) ;  /* 0x0000018000007945 */ /* 0x000fe20003800000 */
[C---:B------:R-:W-:Y:S02]  /*7c70*/  SHF.L.U32 R39, R29.reuse, 0x10, RZ ;  /* 0x000000101d277819 */ /* 0x040fe400000006ff */
        /* <DEDUP_REMOVED lines=21> */
.L_x_11620:
[----:B------:R-:W-:-:S07]  /*7dd0*/  MOV R39, R116 ;  /* 0x0000007400277202 */ /* 0x000fce0000000f00 */
.L_x_11621:
[----:B------:R-:W-:Y:S05]  /*7de0*/  BSYNC B0 ;  /* 0x0000000000007941 */ /* 0x000fea0003800000 */
.L_x_11619:
        /* <DEDUP_REMOVED lines=16> */
.L_x_11625:
[----:B------:R-:W-:Y:S05]  /*7ef0*/  BSYNC B1 ;  /* 0x0000000000017941 */ /* 0x000fea0003800000 */
.L_x_11624:
        /* <DEDUP_REMOVED lines=44> */
.L_x_11623:
[----:B------:R-:W-:Y:S05]  /*81c0*/  BSYNC B0 ;  /* 0x0000000000007941 */ /* 0x000fea0003800000 */
.L_x_11622:
        /* <DEDUP_REMOVED lines=23> */
.L_x_11627:
[----:B------:R-:W-:-:S07]  /*8340*/  IMAD.MOV.U32 R34, RZ, RZ, R116 ;  /* 0x000000ffff227224 */ /* 0x000fce00078e0074 */
.L_x_11628:
[----:B------:R-:W-:Y:S05]  /*8350*/  BSYNC B0 ;  /* 0x0000000000007941 */ /* 0x000fea0003800000 */
.L_x_11626:
        /* <DEDUP_REMOVED lines=16> */
.L_x_11632:
[----:B------:R-:W-:Y:S05]  /*8460*/  BSYNC B1 ;  /* 0x0000000000017941 */ /* 0x000fea0003800000 */
.L_x_11631:
        /* <DEDUP_REMOVED lines=44> */
.L_x_11630:
[----:B------:R-:W-:Y:S05]  /*8730*/  BSYNC B0 ;  /* 0x0000000000007941 */ /* 0x000fea0003800000 */
.L_x_11629:
        /* <DEDUP_REMOVED lines=23> */
.L_x_11634:
[----:B------:R-:W-:-:S07]  /*88b0*/  MOV R33, R116 ;  /* 0x0000007400217202 */ /* 0x000fce0000000f00 */
.L_x_11635:
[----:B------:R-:W-:Y:S05]  /*88c0*/  BSYNC B0 ;  /* 0x0000000000007941 */ /* 0x000fea0003800000 */
.L_x_11633:
        /* <DEDUP_REMOVED lines=16> */
.L_x_11639:
[----:B------:R-:W-:Y:S05]  /*89d0*/  BSYNC B1 ;  /* 0x0000000000017941 */ /* 0x000fea0003800000 */
.L_x_11638:
        /* <DEDUP_REMOVED lines=44> */
.L_x_11637:
[----:B------:R-:W-:Y:S05]  /*8ca0*/  BSYNC B0 ;  /* 0x0000000000007941 */ /* 0x000fea0003800000 */
.L_x_11636:
        /* <DEDUP_REMOVED lines=23> */
.L_x_11641:
[----:B------:R-:W-:-:S07]  /*8e20*/  IMAD.MOV.U32 R30, RZ, RZ, R116 ;  /* 0x000000ffff1e7224 */ /* 0x000fce00078e0074 */
.L_x_11642:
[----:B------:R-:W-:Y:S05]  /*8e30*/  BSYNC B0 ;  /* 0x0000000000007941 */ /* 0x000fea0003800000 */
.L_x_11640:
        /* <DEDUP_REMOVED lines=16> */
.L_x_11646:
[----:B------:R-:W-:Y:S05]  /*8f40*/  BSYNC B1 ;  /* 0x0000000000017941 */ /* 0x000fea0003800000 */
.L_x_11645:
        /* <DEDUP_REMOVED lines=44> */
.L_x_11644:
[----:B------:R-:W-:Y:S05]  /*9210*/  BSYNC B0 ;  /* 0x0000000000007941 */ /* 0x000fea0003800000 */
.L_x_11643:
        /* <DEDUP_REMOVED lines=23> */
.L_x_11648:
[----:B------:R-:W-:-:S07]  /*9390*/  MOV R152, R116 ;  /* 0x0000007400987202 */ /* 0x000fce0000000f00 */
.L_x_11649:
[----:B------:R-:W-:Y:S05]  /*93a0*/  BSYNC B0 ;  /* 0x0000000000007941 */ /* 0x000fea0003800000 */
.L_x_11647:
        /* <DEDUP_REMOVED lines=18> */
.L_x_11653:
[----:B------:R-:W-:Y:S05]  /*94d0*/  BSYNC B1 ;  /* 0x0000000000017941 */ /* 0x000fea0003800000 */
.L_x_11652:
        /* <DEDUP_REMOVED lines=44> */
.L_x_11651:
[----:B------:R-:W-:Y:S05]  /*97a0*/  BSYNC B0 ;  /* 0x0000000000007941 */ /* 0x000fea0003800000 */
.L_x_11650:
[----:B------:R-:W-:Y:S01]  /*97b0*/  I2FP.F32.U32 R28, R152 ;  /* 0x00000098001c7245 */ /* 0x000fe20000201000 */
[----:B------:R-:W-:Y:S01]  /*97c0*/  IMAD.WIDE.U32 R152, R151, 0x20, R110 ;  /* 0x0000002097987825 */ /* 0x000fe200078e006e */
[----:B------:R-:W-:Y:S02]  /*97d0*/  ISETP.NE.AND P6, PT, R35, RZ, PT ;  /* 0x000000ff2300720c */ /* 0x000fe40003fc5270 */
[----:B------:R-:W-:Y:S01]  /*97e0*/  SEL R35, RZ, 0x1, P3 ;  /* 0x00000001ff237807 */ /* 0x000fe20001800000 */
[----:B------:R-:W-:Y:S01]  /*97f0*/  FFMA.FTZ R29, R28, R143, 1.1641532182693481445e-10 ;  /* 0x2f0000001c1d7423 */ /* 0x000fe2000001008f */
[----:B------:R-:W-:Y:S01]  /*9800*/  SEL R30, RZ, 0x10000, P5 ;  /* 0x00010000ff1e7807 */ /* 0x000fe20002800000 */
[----:B------:R0:W-:Y:S01]  /*9810*/  STG.E.128 desc[UR4][R152.64], R36 ;  /* 0x0000002498007986 */ /* 0x0001e2000c101d04 */
[----:B------:R-:W-:Y:S02]  /*9820*/  SEL R79, RZ, 0x100, P4 ;  /* 0x00000100ff4f7807 */ /* 0x000fe40002000000 */
[----:B------:R-:W-:Y:S01]  /*9830*/  FSETP.GTU.FTZ.AND P3, PT, R29, R144, PT ;  /* 0x000000901d00720b */ /* 0x000fe20003f7c000 */
[----:B------:R-:W-:Y:S01]  /*9840*/  IMAD.U32 R29, R150, 0x10000, RZ ;  /* 0x00010000961d7824 */ /* 0x000fe200078e00ff */
[----:B------:R-:W-:-:S02]  /*9850*/  ISETP.NE.AND P5, PT, R148, RZ, PT ;  /* 0x000000ff9400720c */ /* 0x000fc40003fa5270 */
[----:B------:R-:W-:Y:S02]  /*9860*/  SEL R28, RZ, 0x1000000, P3 ;  /* 0x01000000ff1c7807 */ /* 0x000fe40001800000 */
[----:B------:R-:W-:Y:S02]  /*9870*/  SEL R148, RZ, 0x1, P2 ;  /* 0x00000001ff947807 */ /* 0x000fe40001000000 */
[----:B------:R-:W-:Y:S01]  /*9880*/  LOP3.LUT R79, R79, R28, R30, 0xfe, !PT ;  /* 0x0000001c4f4f7212 */ /* 0x000fe200078efe1e */
[----:B------:R-:W-:Y:S01]  /*9890*/  FMUL.FTZ R30, R29, R146 ;  /* 0x000000921d1e7220 */ /* 0x000fe20000410000 */
[----:B------:R-:W-:Y:S01]  /*98a0*/  ISETP.NE.AND P4, PT, R149, RZ, PT ;  /* 0x000000ff9500720c */ /* 0x000fe20003f85270 */
[----:B------:R-:W-:Y:S01]  /*98b0*/  IMAD.WIDE.U32 R148, R148, 0x1000000, RZ ;  /* 0x0100000094947825 */ /* 0x000fe200078e00ff */
[----:B------:R-:W-:-:S03]  /*98c0*/  PRMT R31, R67, 0x7632, R31 ;  /* 0x00007632431f7816 */ /* 0x000fc6000000001f */
[----:B------:R-:W-:Y:S01]  /*98d0*/  FMUL.FTZ R30, R30, R145 ;  /* 0x000000911e1e7220 */ /* 0x000fe20000410000 */
[----:B------:R-:W-:Y:S01]  /*98e0*/  SEL R78, RZ, 0x1, P4 ;  /* 0x00000001ff4e7807 */ /* 0x000fe20002000000 */
[----:B------:R-:W1:Y:S01]  /*98f0*/  @P1 LDC.64 R28, c[0x0][0x230] ;  /* 0x00008c00ff1c1b82 */ /* 0x000e620000000a00 */
[----:B------:R-:W-:Y:S02]  /*9900*/  SEL R141, RZ, 0x1, P5 ;  /* 0x00000001ff8d7807 */ /* 0x000fe40002800000 */
[----:B------:R-:W-:Y:S01]  /*9910*/  LOP3.LUT R149, R149, R79, R35, 0xfe, !PT ;  /* 0x0000004f95957212 */ /* 0x000fe200078efe23 */
[----:B------:R-:W-:Y:S01]  /*9920*/  IMAD.WIDE.U32 R78, R78, 0x10000, RZ ;  /* 0x000100004e4e7825 */ /* 0x000fe200078e00ff */
[----:B------:R-:W-:Y:S02]  /*9930*/  SHF.L.U32 R150, R31, 0x10, RZ ;  /* 0x000000101f967819 */ /* 0x000fe400000006ff */
[----:B------:R-:W-:Y:S01]  /*9940*/  FSEL R35, R30, RZ, !P3 ;  /* 0x000000ff1e237208 */ /* 0x000fe20005800000 */
[----:B------:R-:W-:-:S04]  /*9950*/  IMAD.WIDE.U32 R30, R141, 0x100, RZ ;  /* 0x000001008d1e7825 */ /* 0x000fc800078e00ff */
[----:B------:R-:W-:Y:S01]  /*9960*/  FMUL.FTZ R35, R35, R150 ;  /* 0x0000009623237220 */ /* 0x000fe20000410000 */
[----:B------:R-:W-:Y:S01]  /*9970*/  LOP3.LUT R31, R31, R149, R79, 0xfe, !PT ;  /* 0x000000951f1f7212 */ /* 0x000fe200078efe4f */
[----:B------:R-:W-:Y:S01]  /*9980*/  VIADD R141, R139, 0x180 ;  /* 0x000001808b8d7836 */ /* 0x000fe20000000000 */
[----:B------:R-:W-:Y:S01]  /*9990*/  LOP3.LUT R148, R30, R148, R78, 0xfe, !PT ;  /* 0x000000941e947212 */ /* 0x000fe200078efe4e */
[----:B------:R-:W-:Y:S01]  /*99a0*/  @P0 FADD.FTZ R35, R59, R35 ;  /* 0x000000233b230221 */ /* 0x000fe20000010000 */
[----:B------:R-:W-:Y:S01]  /*99b0*/  SEL R79, RZ, 0x1, P6 ;  /* 0x00000001ff4f7807 */ /* 0x000fe20003000000 */
[----:B------:R-:W-:-:S03]  /*99c0*/  IMAD.WIDE.U32 R76, R141, 0x10, R76 ;  /* 0x000000108d4c7825 */ /* 0x000fc600078e004c */
[----:B------:R-:W-:Y:S01]  /*99d0*/  LOP3.LUT R30, R148, R79, RZ, 0xfc, !PT ;  /* 0x0000004f941e7212 */ /* 0x000fe200078efcff */
[----:B------:R-:W-:Y:S01]  /*99e0*/  IMAD.WIDE.U32 R148, R151, 0x8, R108 ;  /* 0x0000000897947825 */ /* 0x000fe200078e006c */
[----:B------:R0:W-:Y:S03]  /*99f0*/  STG.E.128 desc[UR4][R152.64+0x10], R32 ;  /* 0x0000102098007986 */ /* 0x0001e6000c101d04 */
[----:B-1----:R-:W-:Y:S01]  /*9a00*/  @P1 IMAD.WIDE.U32 R28, R141, 0x20, R28 ;  /* 0x000000208d1c1825 */ /* 0x002fe200078e001c */
[----:B------:R0:W-:Y:S04]  /*9a10*/  STG.E.64 desc[UR4][R148.64], R30 ;  /* 0x0000001e94007986 */ /* 0x0001e8000c101b04 */
[----:B------:R-:W5:Y:S04]  /*9a20*/  LDG.E.128 R76, desc[UR4][R76.64] ;  /* 0x000000044c4c7981 */ /* 0x000f68000c1e1d00 */
[----:B------:R0:W5:Y:S04]  /*9a30*/  @P1 LDG.E.128 R60, desc[UR4][R28.64] ;  /* 0x000000041c3c1981 */ /* 0x000168000c1e1d00 */
[----:B------:R0:W5:Y:S01]  /*9a40*/  @P1 LDG.E.128 R56, desc[UR4][R28.64+0x10] ;  /* 0x000010041c381981 */ /* 0x000162000c1e1d00 */
        /* <DEDUP_REMOVED lines=12> */
.L_x_11655:
[----:B------:R-:W-:-:S07]  /*9b10*/  MOV R150, R116 ;  /* 0x0000007400967202 */ /* 0x000fce0000000f00 */
.L_x_11656:
[----:B------:R-:W-:Y:S05]  /*9b20*/  BSYNC B0 ;  /* 0x0000000000007941 */ /* 0x000fea0003800000 */
.L_x_11654:
        /* <DEDUP_REMOVED lines=16> */
.L_x_11660:
[----:B------:R-:W-:Y:S05]  /*9c30*/  BSYNC B1 ;  /* 0x0000000000017941 */ /* 0x000fea0003800000 */
.L_x_11659:
        /* <DEDUP_REMOVED lines=44> */
.L_x_11658:
[----:B------:R-:W-:Y:S05]  /*9f00*/  BSYNC B0 ;  /* 0x0000000000007941 */ /* 0x000fea0003800000 */
.L_x_11657:
[----:B------:R-:W-:Y:S01]  /*9f10*/  I2FP.F32.U32 R28, R150 ;  /* 0x00000096001c7245 */ /* 0x000fe20000201000 */
[C---:B-----5:R-:W-:Y:S01]  /*9f20*/  IMAD.U32 R31, R76.reuse, 0x10000, RZ ;  /* 0x000100004c1f7824 */ /* 0x060fe200078e00ff */
[----:B------:R-:W-:Y:S01]  /*9f30*/  BSSY B0, `(.L_x_11661) ;  /* 0x0000016000007945 */ /* 0x000fe20003800000 */
[----:B------:R-:W-:Y:S02]  /*9f40*/  PRMT R76, R76, 0x7632, R76 ;  /* 0x000076324c4c7816 */ /* 0x000fe4000000004c */
[----:B------:R-:W-:Y:S01]  /*9f50*/  FFMA.FTZ R29, R28, R143, 1.1641532182693481445e-10 ;  /* 0x2f0000001c1d7423 */ /* 0x000fe2000001008f */
[----:B------:R-:W-:Y:S01]  /*9f60*/  FMUL.FTZ R28, R31, R146 ;  /* 0x000000921f1c7220 */ /* 0x000fe20000410000 */
[----:B------:R-:W-:-:S03]  /*9f70*/  IADD3 R140, R154, 0x1, RZ ;  /* 0x000000019a8c7810 */ /* 0x000fc60007ffe0ff */
        /* <DEDUP_REMOVED lines=16> */
.L_x_11662:
[----:B------:R-:W-:-:S07]  /*a080*/  MOV R29, R116 ;  /* 0x00000074001d7202 */ /* 0x000fce0000000f00 */
.L_x_11663:
[----:B------:R-:W-:Y:S05]  /*a090*/  BSYNC B0 ;  /* 0x0000000000007941 */ /* 0x000fea0003800000 */
.L_x_11661:
        /* <DEDUP_REMOVED lines=16> */
.L_x_11667:
[----:B------:R-:W-:Y:S05]  /*a1a0*/  BSYNC B1 ;  /* 0x0000000000017941 */ /* 0x000fea0003800000 */
.L_x_11666:
        /* <DEDUP_REMOVED lines=44> */
.L_x_11665:
[----:B------:R-:W-:Y:S05]  /*a470*/  BSYNC B0 ;  /* 0x0000000000007941 */ /* 0x000fea0003800000 */
.L_x_11664:
        /* <DEDUP_REMOVED lines=22> */
.L_x_11669:
[----:B------:R-:W-:-:S07]  /*a5e0*/  MOV R76, R116 ;  /* 0x00000074004c7202 */ /* 0x000fce0000000f00 */
.L_x_11670:
[----:B------:R-:W-:Y:S05]  /*a5f0*/  BSYNC B0 ;  /* 0x0000000000007941 */ /* 0x000fea0003800000 */
.L_x_11668:
        /* <DEDUP_REMOVED lines=16> */
.L_x_11674:
[----:B------:R-:W-:Y:S05]  /*a700*/  BSYNC B1 ;  /* 0x0000000000017941 */ /* 0x000fea0003800000 */
.L_x_11673:
        /* <DEDUP_REMOVED lines=44> */
.L_x_11672:
[----:B------:R-:W-:Y:S05]  /*a9d0*/  BSYNC B0 ;  /* 0x0000000000007941 */ /* 0x000fea0003800000 */
.L_x_11671:
        /* <DEDUP_REMOVED lines=22> */
.L_x_11676:
[----:B------:R-:W-:-:S07]  /*ab40*/  MOV R140, R116 ;  /* 0x00000074008c7202 */ /* 0x000fce0000000f00 */
.L_x_11677:
[----:B------:R-:W-:Y:S05]  /*ab50*/  BSYNC B0 ;  /* 0x0000000000007941 */ /* 0x000fea0003800000 */
.L_x_11675:
        /* <DEDUP_REMOVED lines=16> */
.L_x_11681:
[----:B------:R-:W-:Y:S05]  /*ac60*/  BSYNC B1 ;  /* 0x0000000000017941 */ /* 0x000fea0003800000 */
.L_x_11680:
        /* <DEDUP_REMOVED lines=44> */
.L_x_11679:
[----:B------:R-:W-:Y:S05]  /*af30*/  BSYNC B0 ;  /* 0x0000000000007941 */ /* 0x000fea0003800000 */
.L_x_11678:
        /* <DEDUP_REMOVED lines=21> */
.L_x_11683:
[----:B------:R-:W-:-:S07]  /*b090*/  MOV R140, R116 ;  /* 0x00000074008c7202 */ /* 0x000fce0000000f00 */
.L_x_11684:
[----:B------:R-:W-:Y:S05]  /*b0a0*/  BSYNC B0 ;  /* 0x0000000000007941 */ /* 0x000fea0003800000 */
.L_x_11682:
        /* <DEDUP_REMOVED lines=16> */
.L_x_11688:
[----:B------:R-:W-:Y:S05]  /*b1b0*/  BSYNC B1 ;  /* 0x0000000000017941 */ /* 0x000fea0003800000 */
.L_x_11687:
        /* <DEDUP_REMOVED lines=44> */
.L_x_11686:
[----:B------:R-:W-:Y:S05]  /*b480*/  BSYNC B0 ;  /* 0x0000000000007941 */ /* 0x000fea0003800000 */
.L_x_11685:
        /* <DEDUP_REMOVED lines=22> */
.L_x_11690:
[----:B------:R-:W-:-:S07]  /*b5f0*/  MOV R77, R116 ;  /* 0x00000074004d7202 */ /* 0x000fce0000000f00 */
.L_x_11691:
[----:B------:R-:W-:Y:S05]  /*b600*/  BSYNC B0 ;  /* 0x0000000000007941 */ /* 0x000fea0003800000 */
.L_x_11689:
        /* <DEDUP_REMOVED lines=16> */
.L_x_11695:
[----:B------:R-:W-:Y:S05]  /*b710*/  BSYNC B1 ;  /* 0x0000000000017941 */ /* 0x000fea0003800000 */
.L_x_11694:
        /* <DEDUP_REMOVED lines=44> */
.L_x_11693:
[----:B------:R-:W-:Y:S05]  /*b9e0*/  BSYNC B0 ;  /* 0x0000000000007941 */ /* 0x000fea0003800000 */
.L_x_11692:
        /* <DEDUP_REMOVED lines=21> */
.L_x_11697:
[----:B------:R-:W-:-:S07]  /*bb40*/  MOV R78, R116 ;  /* 0x00000074004e7202 */ /* 0x000fce0000000f00 */
.L_x_11698:
[----:B------:R-:W-:Y:S05]  /*bb50*/  BSYNC B0 ;  /* 0x0000000000007941 */ /* 0x000fea0003800000 */
.L_x_11696:
        /* <DEDUP_REMOVED lines=16> */
.L_x_11702:
[----:B------:R-:W-:Y:S05]  /*bc60*/  BSYNC B1 ;  /* 0x0000000000017941 */ /* 0x000fea0003800000 */
.L_x_11701:
        /* <DEDUP_REMOVED lines=44> */
.L_x_11700:
[----:B------:R-:W-:Y:S05]  /*bf30*/  BSYNC B0 ;  /* 0x0000000000007941 */ /* 0x000fea0003800000 */
.L_x_11699:
        /* <DEDUP_REMOVED lines=22> */
.L_x_11704:
[----:B------:R-:W-:-:S07]  /*c0a0*/  MOV R156, R116 ;  /* 0x00000074009c7202 */ /* 0x000fce0000000f00 */
.L_x_11705:
[----:B------:R-:W-:Y:S05]  /*c0b0*/  BSYNC B0 ;  /* 0x0000000000007941 */ /* 0x000fea0003800000 */
.L_x_11703:
        /* <DEDUP_REMOVED lines=18> */
.L_x_11709:
[----:B------:R-:W-:Y:S05]  /*c1e0*/  BSYNC B1 ;  /* 0x0000000000017941 */ /* 0x000fea0003800000 */
.L_x_11708:
        /* <DEDUP_REMOVED lines=43> */
[----:B------:R-:W-:-:S07]  /*c4a0*/  LOP3.LUT R17, R149, UR34, R152, 0x96, !PT ;  /* 0x0000002295117c12 */ /* 0x000fce000f8e9698 */
.L_x_11707:
[----:B------:R-:W-:Y:S05]  /*c4b0*/  BSYNC B0 ;  /* 0x0000000000007941 */ /* 0x000fea0003800000 */
.L_x_11706:
[----:B------:R-:W-:Y:S01]  /*c4c0*/  I2FP.F32.U32 R148, R156 ;  /* 0x0000009c00947245 */ /* 0x000fe20000201000 */
[C---:B------:R-:W-:Y:S01]  /*c4d0*/  IMAD.WIDE.U32 R110, R141.reuse, 0x20, R110 ;  /* 0x000000208d6e7825 */ /* 0x040fe200078e006e */
[----:B------:R-:W-:Y:S01]  /*c4e0*/  SEL R149, RZ, 0x100, P4 ;  /* 0x00000100ff957807 */ /* 0x000fe20002000000 */
[----:B------:R-:W-:Y:S01]  /*c4f0*/  UMOV UR8, 0xffffffff ;  /* 0xffffffff00087882 */ /* 0x000fe20000000000 */
[----:B------:R-:W-:Y:S01]  /*c500*/  SEL R152, RZ, 0x10000, P5 ;  /* 0x00010000ff987807 */ /* 0x000fe20002800000 */
[----:B------:R-:W-:Y:S01]  /*c510*/  FFMA.FTZ R143, R148, R143, 1.1641532182693481445e-10 ;  /* 0x2f000000948f7423 */ /* 0x000fe2000001008f */
[----:B------:R-:W-:Y:S01]  /*c520*/  ISETP.NE.AND P6, PT, R158, RZ, PT ;  /* 0x000000ff9e00720c */ /* 0x000fe20003fc5270 */
[----:B------:R-:W-:Y:S01]  /*c530*/  IMAD.WIDE.U32 R108, R141, 0x8, R108 ;  /* 0x000000088d6c7825 */ /* 0x000fe200078e006c */
[----:B------:R-:W-:Y:S01]  /*c540*/  SEL R148, RZ, 0x1, P2 ;  /* 0x00000001ff947807 */ /* 0x000fe20001000000 */
[----:B------:R0:W-:Y:S01]  /*c550*/  STG.E.128 desc[UR4][R110.64], R28 ;  /* 0x0000001c6e007986 */ /* 0x0001e2000c101d04 */
[----:B------:R-:W-:-:S02]  /*c560*/  FSETP.GTU.FTZ.AND P4, PT, R143, R144, PT ;  /* 0x000000908f00720b */ /* 0x000fc40003f9c000 */
[----:B------:R-:W-:Y:S02]  /*c570*/  SEL R154, RZ, 0x1, P1 ;  /* 0x00000001ff9a7807 */ /* 0x000fe40000800000 */
[----:B------:R-:W-:Y:S02]  /*c580*/  SEL R144, RZ, 0x1000000, P4 ;  /* 0x01000000ff907807 */ /* 0x000fe40002000000 */
[----:B------:R-:W-:Y:S01]  /*c590*/  SEL R143, RZ, 0x1, P3 ;  /* 0x00000001ff8f7807 */ /* 0x000fe20001800000 */
[----:B------:R-:W-:Y:S01]  /*c5a0*/  IMAD.WIDE.U32 R154, R154, 0x10000, RZ ;  /* 0x000100009a9a7825 */ /* 0x000fe200078e00ff */
[----:B------:R-:W-:Y:S02]  /*c5b0*/  LOP3.LUT R144, R149, R144, R152, 0xfe, !PT ;  /* 0x0000009095907212 */ /* 0x000fe400078efe98 */
[----:B------:R-:W-:Y:S01]  /*c5c0*/  SEL R152, RZ, 0x1, P6 ;  /* 0x00000001ff987807 */ /* 0x000fe20003000000 */
[----:B------:R-:W-:Y:S01]  /*c5d0*/  IMAD.WIDE.U32 R148, R148, 0x1000000, RZ ;  /* 0x0100000094947825 */ /* 0x000fe200078e00ff */
[----:B------:R-:W-:-:S02]  /*c5e0*/  SHF.L.U32 R79, R79, 0x10, RZ ;  /* 0x000000104f4f7819 */ /* 0x000fc400000006ff */
[----:B------:R-:W-:Y:S01]  /*c5f0*/  ISETP.NE.AND P6, PT, R150, RZ, PT ;  /* 0x000000ff9600720c */ /* 0x000fe20003fc5270 */
[----:B------:R-:W-:Y:S01]  /*c600*/  IMAD.WIDE.U32 R152, R152, 0x100, RZ ;  /* 0x0000010098987825 */ /* 0x000fe200078e00ff */
[----:B------:R-:W-:-:S03]  /*c610*/  LOP3.LUT R143, R149, R144, R143, 0xfe, !PT ;  /* 0x00000090958f7212 */ /* 0x000fc600078efe8f */
[----:B------:R-:W-:Y:S01]  /*c620*/  FADD.FTZ R144, RZ, R52 ;  /* 0x00000034ff907221 */ /* 0x000fe20000010000 */
[----:B------:R-:W-:Y:S01]  /*c630*/  FMUL.FTZ R146, R79, R146 ;  /* 0x000000924f927220 */ /* 0x000fe20000410000 */
[----:B------:R-:W-:Y:S02]  /*c640*/  SEL R149, RZ, 0x1, P6 ;  /* 0x00000001ff957807 */ /* 0x000fe40003000000 */
[----:B------:R-:W-:Y:S01]  /*c650*/  LOP3.LUT R153, R153, R143, R155, 0xfe, !PT ;  /* 0x0000008f99997212 */ /* 0x000fe200078efe9b */
[----:B------:R-:W-:Y:S01]  /*c660*/  FADD.FTZ R143, R53, R144 ;  /* 0x00000090358f7221 */ /* 0x000fe20000010000 */
[----:B------:R-:W-:Y:S01]  /*c670*/  FMUL.FTZ R146, R146, R145 ;  /* 0x0000009192927220 */ /* 0x000fe20000410000 */
[----:B------:R-:W-:Y:S02]  /*c680*/  LOP3.LUT R148, R152, R148, R154, 0xfe, !PT ;  /* 0x0000009498947212 */ /* 0x000fe400078efe9a */
[----:B------:R-:W-:Y:S02]  /*c690*/  FADD.FTZ R144, R54, R143 ;  /* 0x0000008f36907221 */ /* 0x000fe40000010000 */
[----:B------:R-:W-:-:S02]  /*c6a0*/  FSEL R146, R146, RZ, !P4 ;  /* 0x000000ff92927208 */ /* 0x000fc40006000000 */
[----:B------:R-:W-:Y:S01]  /*c6b0*/  FADD.FTZ R143, R55, R144 ;  /* 0x00000090378f7221 */ /* 0x000fe20000010000 */
[----:B------:R-:W-:-:S03]  /*c6c0*/  LOP3.LUT R152, R148, R149, RZ, 0xfc, !PT ;  /* 0x0000009594987212 */ /* 0x000fc600078efcff */
        /* <DEDUP_REMOVED lines=16> */
[----:B------:R-:W-:Y:S02]  /*c7d0*/  FADD.FTZ R144, R32, R143 ;  /* 0x0000008f20907221 */ /* 0x000fe40000010000 */
[----:B------:R-:W1:Y:S02]  /*c7e0*/  S2R R143, SR_TID.X ;  /* 0x00000000008f7919 */ /* 0x000e640000002100 */
[----:B------:R-:W-:-:S04]  /*c7f0*/  FADD.FTZ R79, R33, R144 ;  /* 0x00000090214f7221 */ /* 0x000fc80000010000 */
[----:B------:R-:W-:Y:S01]  /*c800*/  FADD.FTZ R144, R34, R79 ;  /* 0x0000004f22907221 */ /* 0x000fe20000010000 */
[----:B------:R-:W-:-:S03]  /*c810*/  FMUL.FTZ R79, R129, R146 ;  /* 0x00000092814f7220 */ /* 0x000fc60000410000 */
[----:B------:R-:W-:Y:S01]  /*c820*/  FADD.FTZ R145, R35, R144 ;  /* 0x0000009023917221 */ /* 0x000fe20000010000 */
[----:B------:R-:W-:Y:S01]  /*c830*/  @P0 FADD.FTZ R79, R59, R79 ;  /* 0x0000004f3b4f0221 */ /* 0x000fe20000010000 */
[----:B------:R-:W-:Y:S02]  /*c840*/  LOP3.LUT P0, RZ, R142, 0xff, RZ, 0xc0, !PT ;  /* 0x000000ff8eff7812 */ /* 0x000fe4000780c0ff */
[----:B------:R-:W-:Y:S02]  /*c850*/  FADD.FTZ R144, R28, R145 ;  /* 0x000000911c907221 */ /* 0x000fe40000010000 */
[----:B------:R0:W-:Y:S02]  /*c860*/  STG.E.128 desc[UR4][R110.64+0x10], R76 ;  /* 0x0000104c6e007986 */ /* 0x0001e4000c101d04 */
[----:B------:R-:W-:Y:S02]  /*c870*/  FADD.FTZ R145, R29, R144 ;  /* 0x000000901d917221 */ /* 0x000fe40000010000 */
[----:B------:R0:W-:Y:S02]  /*c880*/  STG.E.64 desc[UR4][R108.64], R152 ;  /* 0x000000986c007986 */ /* 0x0001e4000c101b04 */
[----:B------:R-:W-:-:S04]  /*c890*/  FADD.FTZ R144, R30, R145 ;  /* 0x000000911e907221 */ /* 0x000fc80000010000 */
[----:B------:R-:W-:-:S04]  /*c8a0*/  FADD.FTZ R145, R31, R144 ;  /* 0x000000901f917221 */ /* 0x000fc80000010000 */
[----:B------:R-:W-:Y:S01]  /*c8b0*/  FADD.FTZ R142, R76, R145 ;  /* 0x000000914c8e7221 */ /* 0x000fe20000010000 */
[----:B-1----:R-:W-:-:S03]  /*c8c0*/  SHF.R.U32.HI R144, RZ, 0x5, R143 ;  /* 0x00000005ff907819 */ /* 0x002fc6000001168f */
[----:B------:R-:W-:Y:S01]  /*c8d0*/  FADD.FTZ R145, R77, R142 ;  /* 0x0000008e4d917221 */ /* 0x000fe20000010000 */
[----:B------:R-:W-:Y:S02]  /*c8e0*/  LOP3.LUT P1, RZ, R143, 0x1f, RZ, 0xc0, !PT ;  /* 0x0000001f8fff7812 */ /* 0x000fe4000782c0ff */
[----:B------:R-:W-:Y:S01]  /*c8f0*/  LOP3.LUT R142, R144, 0x7fffffc, RZ, 0xc0, !PT ;  /* 0x07fffffc908e7812 */ /* 0x000fe200078ec0ff */
[----:B------:R-:W-:-:S04]  /*c900*/  FADD.FTZ R146, R78, R145 ;  /* 0x000000914e927221 */ /* 0x000fc80000010000 */
[----:B------:R-:W-:Y:S02]  /*c910*/  @!P0 VIADD R142, R142, 0x4 ;  /* 0x000000048e8e8836 */ /* 0x000fe40000000000 */
        /* <DEDUP_REMOVED lines=86> */
.L_x_11722:
[----:B------:R-:W2:Y:S01]  /*ce80*/  @!P1 S2R R110, SR_CgaCtaId ;  /* 0x00000000006e9919 */ /* 0x000ea20000008800 */
[----:B------:R-:W-:Y:S01]  /*ce90*/  LOP3.LUT R111, R143, 0x1f, RZ, 0xc0, !PT ;  /* 0x0000001f8f6f7812 */ /* 0x000fe200078ec0ff */
[----:B------:R-:W-:Y:S05]  /*cea0*/  WARPSYNC.ALL ;  /* 0x0000000000007948 */ /* 0x000fea0003800000 */
[----:B------:R-:W-:Y:S02]  /*ceb0*/  ISETP.GT.U32.AND P2, PT, R111, 0x3, PT ;  /* 0x000000036f00780c */ /* 0x000fe40003f44070 */
[----:B------:R-:W-:Y:S02]  /*cec0*/  @!P1 MOV R109, 0x400 ;  /* 0x00000400006d9802 */ /* 0x000fe40000000f00 */
[----:B------:R-:W-:-:S09]  /*ced0*/  LOP3.LUT R144, R144, 0x3, RZ, 0xc0, !PT ;  /* 0x0000000390907812 */ /* 0x000fd200078ec0ff */
[----:B------:R-:W0:Y:S01]  /*cee0*/  @!P2 S2R R149, SR_CgaCtaId ;  /* 0x000000000095a919 */ /* 0x000e220000008800 */
[----:B--2---:R-:W-:Y:S02]  /*cef0*/  @!P1 LEA R110, R110, R109, 0x18 ;  /* 0x0000006d6e6e9211 */ /* 0x004fe400078ec0ff */
[C---:B------:R-:W-:Y:S01]  /*cf00*/  @!P1 IADD3 R109, R142.reuse, R144, RZ ;  /* 0x000000908e6d9210 */ /* 0x040fe20007ffe0ff */
[----:B------:R-:W-:-:S03]  /*cf10*/  @!P2 IMAD.IADD R142, R142, 0x1, R111 ;  /* 0x000000018e8ea824 */ /* 0x000fc600078e026f */
[----:B------:R-:W-:Y:S01]  /*cf20*/  @!P1 LEA R146, R109, R110, 0x3 ;  /* 0x0000006e6d929211 */ /* 0x000fe200078e18ff */
[----:B-1----:R-:W-:Y:S01]  /*cf30*/  FADD.FTZ R109, R145, R148 ;  /* 0x00000094916d7221 */ /* 0x002fe20000010000 */
[----:B------:R-:W-:-:S04]  /*cf40*/  @!P2 MOV R110, 0x400 ;  /* 0x00000400006ea802 */ /* 0x000fc80000000f00 */
[----:B------:R-:W-:Y:S01]  /*cf50*/  @!P1 STS.64 [R146], R108 ;  /* 0x0000006c92009388 */ /* 0x000fe20000000a00 */
[----:B------:R-:W-:Y:S01]  /*cf60*/  BAR.SYNC.DEFER_BLOCKING 0x0 ;  /* 0x0000000000007b1d */ /* 0x000fe20000010000 */
[----:B------:R-:W-:Y:S02]  /*cf70*/  LOP3.LUT P1, RZ, R144, 0x1f, R143, 0xf8, !PT ;  /* 0x0000001f90ff7812 */ /* 0x000fe4000782f88f */
[----:B0-----:R-:W-:Y:S02]  /*cf80*/  @!P2 LEA R145, R149, R110, 0x18 ;  /* 0x0000006e9591a211 */ /* 0x001fe400078ec0ff */
[----:B------:R-:W-:Y:S02]  /*cf90*/  CS2R R110, SRZ ;  /* 0x00000000006e7805 */ /* 0x000fe4000001ff00 */
[----:B------:R-:W-:Y:S01]  /*cfa0*/  @!P2 LEA R145, R142, R145, 0x3 ;  /* 0x000000918e91a211 */ /* 0x000fe200078e18ff */
[----:B------:R-:W-:-:S06]  /*cfb0*/  HFMA2.MMA R142, -RZ, RZ, 0, 0 ;  /* 0x00000000ff8e7435 */ /* 0x000fcc00000001ff */
[----:B------:R-:W-:-:S05]  /*cfc0*/  @!P2 IMAD.MOV.U32 R142, RZ, RZ, 0x400 ;  /* 0x00000400ff8ea424 */ /* 0x000fca00078e00ff */
[----:B------:R-:W0:Y:S04]  /*cfd0*/  SHFL.DOWN PT, R149, R142, 0x2, 0x1f ;  /* 0x08401f008e957f89 */ /* 0x000e2800000e0000 */
[----:B------:R-:W1:Y:S01]  /*cfe0*/  @!P2 LDS.64 R110, [R145] ;  /* 0x00000000916ea984 */ /* 0x000e620000000a00 */
[----:B------:R-:W-:Y:S02]  /*cff0*/  ISETP.NE.AND P2, PT, RZ, UR11, PT ;  /* 0x0000000bff007c0c */ /* 0x000fe4000bf45270 */
[----:B0-----:R-:W-:Y:S02]  /*d000*/  IADD3 R148, R149, R142, RZ ;  /* 0x0000008e95947210 */ /* 0x001fe40007ffe0ff */
[----:B------:R-:W-:Y:S02]  /*d010*/  I2FP.F32.S32 R152, R149 ;  /* 0x0000009500987245 */ /* 0x000fe40000201400 */
[----:B------:R-:W-:Y:S01]  /*d020*/  I2FP.F32.S32 R108, R148 ;  /* 0x00000094006c7245 */ /* 0x000fe20000201400 */
[----:B------:R-:W0:Y:S01]  /*d030*/  SHFL.DOWN PT, R155, R148, 0x1, 0x1f ;  /* 0x08201f00949b7f89 */ /* 0x000e2200000e0000 */
[----:B------:R-:W-:-:S02]  /*d040*/  I2FP.F32.S32 R149, R142 ;  /* 0x0000008e00957245 */ /* 0x000fc40000201400 */
[----:B------:R-:W2:Y:S01]  /*d050*/  MUFU.RCP R150, R108 ;  /* 0x0000006c00967308 */ /* 0x000ea20000001000 */
[----:B-1----:R-:W1:Y:S04]  /*d060*/  SHFL.DOWN PT, R153, R110, 0x2, 0x1f ;  /* 0x08401f006e997f89 */ /* 0x002e6800000e0000 */
[----:B------:R-:W3:Y:S01]  /*d070*/  SHFL.DOWN PT, R146, R111, 0x2, 0x1f ;  /* 0x08401f006f927f89 */ /* 0x000ee200000e0000 */
[-C--:B0-----:R-:W-:Y:S02]  /*d080*/  IADD3 R145, R148, R155.reuse, RZ ;  /* 0x0000009b94917210 */ /* 0x081fe40007ffe0ff */
        /* <DEDUP_REMOVED lines=14> */
[----:B-1----:R-:W-:Y:S01]  /*d170*/  FMUL.FTZ R145, R142, R155 ;  /* 0x0000009b8e917220 */ /* 0x002fe20000410000 */
[----:B------:R-:W-:-:S03]  /*d180*/  FADD.FTZ R142, R109, -R142 ;  /* 0x8000008e6d8e7221 */ /* 0x000fc60000010000 */
[----:B------:R-:W-:-:S04]  /*d190*/  FFMA.FTZ R145, R108, R109, R145 ;  /* 0x0000006d6c917223 */ /* 0x000fc80000010091 */
        /* <DEDUP_REMOVED lines=9> */
[----:B0-----:R-:W-:-:S05]  /*d230*/  FSEL R108, R109, RZ, !P2 ;  /* 0x000000ff6d6c7208 */ /* 0x001fca0005000000 */
[--C-:B------:R-:W-:Y:S01]  /*d240*/  FADD.FTZ R143, R51, -R108.reuse ;  /* 0x8000006c338f7221 */ /* 0x100fe20000010000 */
[----:B------:R-:W-:Y:S01]  /*d250*/  FMUL.FTZ R51, R109, R109 ;  /* 0x0000006d6d337220 */ /* 0x000fe20000410000 */
[--C-:B------:R-:W-:Y:S01]  /*d260*/  FADD.FTZ R142, R50, -R108.reuse ;  /* 0x8000006c328e7221 */ /* 0x100fe20000010000 */
[--C-:B------:R-:W-:Y:S01]  /*d270*/  FADD.FTZ R110, R48, -R108.reuse ;  /* 0x8000006c306e7221 */ /* 0x100fe20000010000 */
[--C-:B------:R-:W-:Y:S01]  /*d280*/  FADD.FTZ R111, R49, -R108.reuse ;  /* 0x8000006c316f7221 */ /* 0x100fe20000010000 */
[----:B------:R-:W-:Y:S01]  /*d290*/  FADD.FTZ R144, R44, -R108 ;  /* 0x8000006c2c907221 */ /* 0x000fe20000010000 */
[----:B------:R-:W-:Y:S01]  /*d2a0*/  FSEL R51, R51, RZ, P2 ;  /* 0x000000ff33337208 */ /* 0x000fe20001000000 */
[----:B-1----:R-:W-:Y:S01]  /*d2b0*/  FFMA.FTZ R50, R149, UR12, R148 ;  /* 0x0000000c95327c23 */ /* 0x002fe20008010094 */
[----:B------:R-:W0:Y:S01]  /*d2c0*/  @!P1 LDC.64 R48, c[0x0][0x250] ;  /* 0x00009400ff309b82 */ /* 0x000e220000000a00 */
[--C-:B------:R-:W-:Y:S01]  /*d2d0*/  FADD.FTZ R145, R45, -R108.reuse ;  /* 0x8000006c2d917221 */ /* 0x100fe20000010000 */
[--C-:B------:R-:W-:Y:S01]  /*d2e0*/  FADD.FTZ R46, R46, -R108.reuse ;  /* 0x8000006c2e2e7221 */ /* 0x100fe20000010000 */
[----:B------:R-:W-:Y:S01]  /*d2f0*/  FADD.FTZ R50, R50, R51 ;  /* 0x0000003332327221 */ /* 0x000fe20000010000 */
[--C-:B------:R-:W-:Y:S01]  /*d300*/  FADD.FTZ R54, R54, -R108.reuse ;  /* 0x8000006c36367221 */ /* 0x100fe20000010000 */
[--C-:B------:R-:W-:Y:S01]  /*d310*/  FADD.FTZ R55, R55, -R108.reuse ;  /* 0x8000006c37377221 */ /* 0x100fe20000010000 */
[--C-:B------:R-:W-:Y:S01]  /*d320*/  FADD.FTZ R40, R40, -R108.reuse ;  /* 0x8000006c28287221 */ /* 0x100fe20000010000 */
[----:B------:R1:W2:Y:S01]  /*d330*/  MUFU.RSQ R149, R50 ;  /* 0x0000003200957308 */ /* 0x0002a20000001400 */
[----:B------:R-:W3:Y:S01]  /*d340*/  @!P1 LDC.64 R44, c[0x0][0x258] ;  /* 0x00009600ff2c9b82 */ /* 0x000ee20000000a00 */
        /* <DEDUP_REMOVED lines=8> */
[----:B-1----:R-:W1:Y:S01]  /*d3d0*/  LDC.64 R50, c[0x0][0x2b8] ;  /* 0x0000ae00ff327b82 */ /* 0x002e620000000a00 */
[--C-:B------:R-:W-:Y:S01]  /*d3e0*/  FADD.FTZ R34, R34, -R108.reuse ;  /* 0x8000006c22227221 */ /* 0x100fe20000010000 */
[--C-:B------:R-:W-:Y:S01]  /*d3f0*/  FADD.FTZ R148, R35, -R108.reuse ;  /* 0x8000006c23947221 */ /* 0x100fe20000010000 */
[--C-:B------:R-:W-:Y:S01]  /*d400*/  FADD.FTZ R42, R42, -R108.reuse ;  /* 0x8000006c2a2a7221 */ /* 0x100fe20000010000 */
[--C-:B------:R-:W-:Y:S01]  /*d410*/  FADD.FTZ R30, R30, -R108.reuse ;  /* 0x8000006c1e1e7221 */ /* 0x100fe20000010000 */
[--C-:B------:R-:W-:Y:S01]  /*d420*/  FADD.FTZ R47, R47, -R108.reuse ;  /* 0x8000006c2f2f7221 */ /* 0x100fe20000010000 */
[----:B------:R-:W-:Y:S01]  /*d430*/  FADD.FTZ R39, R39, -R108 ;  /* 0x8000006c27277221 */ /* 0x000fe20000010000 */
[C---:B--2---:R-:W-:Y:S01]  /*d440*/  FMUL.FTZ R33, R149.reuse, R46 ;  /* 0x0000002e95217220 */ /* 0x044fe20000410000 */
[C---:B------:R-:W-:Y:S01]  /*d450*/  FMUL.FTZ R31, R149.reuse, R54 ;  /* 0x00000036951f7220 */ /* 0x040fe20000410000 */
[C---:B------:R-:W-:Y:S01]  /*d460*/  FMUL.FTZ R55, R149.reuse, R55 ;  /* 0x0000003795377220 */ /* 0x040fe20000410000 */
[----:B------:R-:W-:Y:S01]  /*d470*/  FMUL.FTZ R46, R149, R40 ;  /* 0x00000028952e7220 */ /* 0x000fe20000410000 */
[----:B0-----:R-:W-:-:S04]  /*d480*/  @!P1 IMAD.WIDE R48, R88, 0x4, R48 ;  /* 0x0000000458309825 */ /* 0x001fc800078e0230 */
[C---:B------:R-:W-:Y:S01]  /*d490*/  FMUL.FTZ R40, R149.reuse, R37 ;  /* 0x0000002595287220 */ /* 0x040fe20000410000 */
[C---:B------:R-:W-:Y:S01]  /*d4a0*/  FMUL.FTZ R37, R149.reuse, R38 ;  /* 0x0000002695257220 */ /* 0x040fe20000410000 */
[----:B------:R-:W-:Y:S01]  /*d4b0*/  FMUL.FTZ R38, R149, R32 ;  /* 0x0000002095267220 */ /* 0x000fe20000410000 */
[----:B---3--:R-:W-:-:S04]  /*d4c0*/  @!P1 IMAD.WIDE R28, R88, 0x4, R44 ;  /* 0x00000004581c9825 */ /* 0x008fc800078e022c */
[----:B------:R-:W-:Y:S01]  /*d4d0*/  FFMA.FTZ R32, R31, R11, R84 ;  /* 0x0000000b1f207223 */ /* 0x000fe20000010054 */
[----:B------:R-:W-:Y:S01]  /*d4e0*/  FFMA.FTZ R55, R55, R113, R106 ;  /* 0x0000007137377223 */ /* 0x000fe2000001006a */
[----:B------:R0:W-:Y:S01]  /*d4f0*/  @!P1 STG.E desc[UR4][R48.64], R109 ;  /* 0x0000006d30009986 */ /* 0x0001e2000c101904 */
[C---:B------:R-:W-:Y:S01]  /*d500*/  FMUL.FTZ R43, R149.reuse, R43 ;  /* 0x0000002b952b7220 */ /* 0x040fe20000410000 */
[C---:B------:R-:W-:Y:S01]  /*d510*/  FMUL.FTZ R35, R149.reuse, R142 ;  /* 0x0000008e95237220 */ /* 0x040fe20000410000 */
[C---:B------:R-:W-:Y:S01]  /*d520*/  FMUL.FTZ R143, R149.reuse, R143 ;  /* 0x0000008f958f7220 */ /* 0x040fe20000410000 */
[C---:B------:R-:W-:Y:S01]  /*d530*/  FMUL.FTZ R144, R149.reuse, R144 ;  /* 0x0000009095907220 */ /* 0x040fe20000410000 */
[----:B------:R2:W-:Y:S01]  /*d540*/  @!P1 STG.E desc[UR4][R28.64], R149 ;  /* 0x000000951c009986 */ /* 0x0005e2000c101904 */
[C---:B------:R-:W-:Y:S01]  /*d550*/  FMUL.FTZ R110, R149.reuse, R110 ;  /* 0x0000006e956e7220 */ /* 0x040fe20000410000 */
[C---:B------:R-:W-:Y:S01]  /*d560*/  FMUL.FTZ R44, R149.reuse, R111 ;  /* 0x0000006f952c7220 */ /* 0x040fe20000410000 */
[----:B------:R-:W-:Y:S01]  /*d570*/  FMUL.FTZ R142, R149, R34 ;  /* 0x00000022958e7220 */ /* 0x000fe20000410000 */
[--C-:B------:R-:W-:Y:S01]  /*d580*/  FADD.FTZ R52, R52, -R108.reuse ;  /* 0x8000006c34347221 */ /* 0x100fe20000010000 */
[----:B------:R-:W-:Y:S01]  /*d590*/  FADD.FTZ R53, R53, -R108 ;  /* 0x8000006c35357221 */ /* 0x000fe20000010000 */
[----:B------:R-:W-:Y:S01]  /*d5a0*/  FFMA.FTZ R31, R35, R9, R82 ;  /* 0x00000009231f7223 */ /* 0x000fe20000010052 */
[C---:B0-----:R-:W-:Y:S01]  /*d5b0*/  FMUL.FTZ R48, R149.reuse, R145 ;  /* 0x0000009195307220 */ /* 0x041fe20000410000 */
[----:B------:R-:W-:Y:S01]  /*d5c0*/  FMUL.FTZ R49, R149, R42 ;  /* 0x0000002a95317220 */ /* 0x000fe20000410000 */
[----:B------:R-:W-:Y:S01]  /*d5d0*/  FFMA.FTZ R34, R143, R115, R104 ;  /* 0x000000738f227223 */ /* 0x000fe20000010068 */
[----:B------:R-:W-:Y:S01]  /*d5e0*/  FMUL.FTZ R42, R149, R30 ;  /* 0x0000001e952a7220 */ /* 0x000fe20000410000 */
[----:B------:R-:W-:Y:S01]  /*d5f0*/  FFMA.FTZ R30, R110, R10, R85 ;  /* 0x0000000a6e1e7223 */ /* 0x000fe20000010055 */
[----:B--2---:R-:W-:Y:S01]  /*d600*/  F2FP.BF16.F32.PACK_AB R29, R55, R32 ;  /* 0x00000020371d723e */ /* 0x004fe200000010ff */
[----:B------:R-:W-:Y:S01]  /*d610*/  FFMA.FTZ R55, R43, R119, R100 ;  /* 0x000000772b377223 */ /* 0x000fe20000010064 */
[----:B------:R-:W-:Y:S01]  /*d620*/  FFMA.FTZ R32, R144, R8, R83 ;  /* 0x0000000890207223 */ /* 0x000fe20000010053 */
[----:B------:R-:W-:Y:S01]  /*d630*/  FFMA.FTZ R43, R48, R124, R103 ;  /* 0x0000007c302b7223 */ /* 0x000fe20000010067 */
[----:B------:R-:W-:Y:S01]  /*d640*/  FFMA.FTZ R35, R44, R122, R105 ;  /* 0x0000007a2c237223 */ /* 0x000fe20000010069 */
[--C-:B------:R-:W-:Y:S01]  /*d650*/  FADD.FTZ R41, R41, -R108.reuse ;  /* 0x8000006c29297221 */ /* 0x100fe20000010000 */
[C---:B------:R-:W-:Y:S01]  /*d660*/  FMUL.FTZ R47, R149.reuse, R47 ;  /* 0x0000002f952f7220 */ /* 0x040fe20000410000 */
[C---:B------:R-:W-:Y:S01]  /*d670*/  FMUL.FTZ R39, R149.reuse, R39 ;  /* 0x0000002795277220 */ /* 0x040fe20000410000 */
[C---:B------:R-:W-:Y:S01]  /*d680*/  FMUL.FTZ R52, R149.reuse, R52 ;  /* 0x0000003495347220 */ /* 0x040fe20000410000 */
[C---:B------:R-:W-:Y:S01]  /*d690*/  FMUL.FTZ R158, R149.reuse, R53 ;  /* 0x00000035959e7220 */ /* 0x040fe20000410000 */
[----:B------:R-:W-:Y:S01]  /*d6a0*/  FMUL.FTZ R146, R149, R146 ;  /* 0x0000009295927220 */ /* 0x000fe20000410000 */
[----:B------:R-:W-:Y:S01]  /*d6b0*/  F2FP.BF16.F32.PACK_AB R31, R34, R31 ;  /* 0x0000001f221f723e */ /* 0x000fe200000010ff */
[--C-:B------:R-:W-:Y:S01]  /*d6c0*/  FADD.FTZ R36, R36, -R108.reuse ;  /* 0x8000006c24247221 */ /* 0x100fe20000010000 */
[----:B------:R-:W-:Y:S01]  /*d6d0*/  F2FP.BF16.F32.PACK_AB R32, R43, R32 ;  /* 0x000000202b20723e */ /* 0x000fe200000010ff */
[--C-:B------:R-:W-:Y:S01]  /*d6e0*/  FADD.FTZ R76, R76, -R108.reuse ;  /* 0x8000006c4c4c7221 */ /* 0x100fe20000010000 */
[--C-:B------:R-:W-:Y:S01]  /*d6f0*/  FADD.FTZ R156, R77, -R108.reuse ;  /* 0x8000006c4d9c7221 */ /* 0x100fe20000010000 */
[--C-:B------:R-:W-:Y:S01]  /*d700*/  FADD.FTZ R78, R78, -R108.reuse ;  /* 0x8000006c4e4e7221 */ /* 0x100fe20000010000 */
[----:B------:R-:W-:Y:S01]  /*d710*/  FFMA.FTZ R34, R46, R6, R81 ;  /* 0x000000062e227223 */ /* 0x000fe20000010051 */
[----:B------:R-:W-:Y:S01]  /*d720*/  FFMA.FTZ R43, R40, R128, R99 ;  /* 0x00000080282b7223 */ /* 0x000fe20000010063 */
[----:B------:R-:W-:Y:S01]  /*d730*/  FADD.FTZ R108, R79, -R108 ;  /* 0x8000006c4f6c7221 */ /* 0x000fe20000010000 */
        /* <DEDUP_REMOVED lines=9> */
[----:B------:R-:W-:Y:S01]  /*d7d0*/  FMUL.FTZ R41, R149, R150 ;  /* 0x0000009695297220 */ /* 0x000fe20000410000 */
[----:B------:R-:W-:Y:S01]  /*d7e0*/  FFMA.FTZ R52, R49, R5, R26 ;  /* 0x0000000531347223 */ /* 0x000fe2000001001a */
        /* <DEDUP_REMOVED lines=29> */
[----:B------:R-:W-:-:S02]  /*d9c0*/  LEA R46, P2, R141, UR14, 0x4 ;  /* 0x0000000e8d2e7c11 */ /* 0x000fc4000f8420ff */
[----:B------:R-:W-:Y:S01]  /*d9d0*/  LEA.HI.X R49, R139, UR15, RZ, 0x4, P1 ;  /* 0x0000000f8b317c11 */ /* 0x000fe200088f24ff */
[----:B------:R-:W-:Y:S01]  /*d9e0*/  IMAD.WIDE.U32 R50, R151, 0x10, R50 ;  /* 0x0000001097327825 */ /* 0x000fe200078e0032 */
[----:B------:R-:W-:Y:S02]  /*d9f0*/  F2FP.BF16.F32.PACK_AB R39, R79, R142 ;  /* 0x0000008e4f27723e */ /* 0x000fe400000010ff */
[----:B------:R-:W-:Y:S01]  /*da00*/  F2FP.BF16.F32.PACK_AB R36, R43, R36 ;  /* 0x000000242b24723e */ /* 0x000fe200000010ff */
[----:B------:R0:W-:Y:S01]  /*da10*/  STG.E.128 desc[UR4][R48.64], R28 ;  /* 0x0000001c30007986 */ /* 0x0001e2000c101d04 */
[----:B------:R-:W-:Y:S01]  /*da20*/  F2FP.BF16.F32.PACK_AB R40, R47, R40 ;  /* 0x000000282f28723e */ /* 0x000fe200000010ff */
[----:B------:R-:W-:Y:S01]  /*da30*/  VIADD R88, R88, UR16 ;  /* 0x0000001058587c36 */ /* 0x000fe20008000000 */
[----:B------:R-:W-:Y:S01]  /*da40*/  F2FP.BF16.F32.PACK_AB R43, R109, R78 ;  /* 0x0000004e6d2b723e */ /* 0x000fe200000010ff */
[----:B------:R0:W-:Y:S01]  /*da50*/  STG.E.128 desc[UR4][R44.64], R32 ;  /* 0x000000202c007986 */ /* 0x0001e2000c101d04 */
[----:B------:R-:W-:-:S02]  /*da60*/  F2FP.BF16.F32.PACK_AB R42, R55, R42 ;  /* 0x0000002a372a723e */ /* 0x000fc400000010ff */
[----:B------:R-:W-:Y:S01]  /*da70*/  F2FP.BF16.F32.PACK_AB R41, R52, R41 ;  /* 0x000000293429723e */ /* 0x000fe200000010ff */
[----:B------:R0:W-:Y:S01]  /*da80*/  STG.E.128 desc[UR4][R50.64], R36 ;  /* 0x0000002432007986 */ /* 0x0001e2000c101d04 */
[----:B------:R-:W-:Y:S02]  /*da90*/  LEA.HI.X R47, R141, UR15, RZ, 0x4, P2 ;  /* 0x0000000f8d2f7c11 */ /* 0x000fe400090f24ff */
[----:B------:R-:W-:Y:S02]  /*daa0*/  ISETP.GE.AND P1, PT, R88, UR17, PT ;  /* 0x0000001158007c0c */ /* 0x000fe4000bf26270 */
[----:B------:R-:W-:Y:S01]  /*dab0*/  SEL R142, RZ, 0x1, P0 ;  /* 0x00000001ff8e7807 */ /* 0x000fe20000000000 */
[----:B------:R0:W-:Y:S10]  /*dac0*/  STG.E.128 desc[UR4][R46.64], R40 ;  /* 0x000000282e007986 */ /* 0x0001f4000c101d04 */
[----:B------:R-:W-:Y:S05]  /*dad0*/  @!P1 BRA `(.L_x_11711) ;  /* 0xffffff3400149947 */ /* 0x000fea000383ffff */
[----:B------:R-:W-:Y:S05]  /*dae0*/  EXIT ;  /* 0x000000000000794d */ /* 0x000fea0003800000 */
.L_x_11710:
[----:B------:R-:W-:Y:S01]  /*daf0*/  HFMA2.MMA R153, -RZ, RZ, 0, 5.9604644775390625e-08 ;  /* 0x00000001ff997435 */ /* 0x000fe200000001ff */
[----:B------:R-:W-:Y:S01]  /*db00*/  MOV R152, R146 ;  /* 0x0000009200987202 */ /* 0x000fe20000000f00 */
[----:B------:R-:W-:Y:S01]  /*db10*/  IMAD.MOV.U32 R154, RZ, RZ, 0x1f ;  /* 0x0000001fff9a7424 */ /* 0x000fe200078e00ff */
[----:B------:R-:W-:-:S08]  /*db20*/  MOV R149, 0xffffffff ;  /* 0xffffffff00957802 */ /* 0x000fd00000000f00 */
[----:B------:R-:W-:Y:S05]  /*db30*/  WARPSYNC.COLLECTIVE R149, `(.L_x_11712) ;  /* 0x0000000095087348 */ /* 0x000fea0003c00000 */
[----:B------:R0:W1:Y:S02]  /*db40*/  SHFL.BFLY P2, R150, R152, R153, R154 ;  /* 0x0c00009998967389 */ /* 0x000064000004009a */
[----:B01----:R-:W-:Y:S01]  /*db50*/  ENDCOLLECTIVE ;  /* 0x000000000000791b */ /* 0x003fe20003800000 */
.L_x_11712:
[----:B------:R-:W-:Y:S01]  /*db60*/  HFMA2.MMA R153, -RZ, RZ, 0, 1.1920928955078125e-07 ;  /* 0x00000002ff997435 */ /* 0x000fe200000001ff */
[----:B------:R-:W-:-:S05]  /*db70*/  MOV R109, R150 ;  /* 0x00000096006d7202 */ /* 0x000fca0000000f00 */
[----:B------:R-:W-:-:S04]  /*db80*/  FADD.FTZ R110, R146, R109 ;  /* 0x0000006d926e7221 */ /* 0x000fc80000010000 */
[----:B------:R-:W-:-:S07]  /*db90*/  IMAD.MOV.U32 R152, RZ, RZ, R110 ;  /* 0x000000ffff987224 */ /* 0x000fce00078e006e */
[----:B------:R-:W-:Y:S05]  /*dba0*/  WARPSYNC.COLLECTIVE R149, `(.L_x_11713) ;  /* 0x0000000095087348 */ /* 0x000fea0003c00000 */
[----:B------:R0:W1:Y:S02]  /*dbb0*/  SHFL.BFLY P2, R150, R152, R153, R154 ;  /* 0x0c00009998967389 */ /* 0x000064000004009a */
[----:B01----:R-:W-:Y:S01]  /*dbc0*/  ENDCOLLECTIVE ;  /* 0x000000000000791b */ /* 0x003fe20003800000 */
.L_x_11713:
[----:B------:R-:W-:Y:S01]  /*dbd0*/  HFMA2.MMA R153, -RZ, RZ, 0, 2.384185791015625e-07 ;  /* 0x00000004ff997435 */ /* 0x000fe200000001ff */
[----:B------:R-:W-:-:S05]  /*dbe0*/  MOV R109, R150 ;  /* 0x00000096006d7202 */ /* 0x000fca0000000f00 */
[----:B------:R-:W-:-:S04]  /*dbf0*/  FADD.FTZ R111, R110, R109 ;  /* 0x0000006d6e6f7221 */ /* 0x000fc80000010000 */
[----:B------:R-:W-:-:S07]  /*dc00*/  IMAD.MOV.U32 R152, RZ, RZ, R111 ;  /* 0x000000ffff987224 */ /* 0x000fce00078e006f */
[----:B------:R-:W-:Y:S05]  /*dc10*/  WARPSYNC.COLLECTIVE R149, `(.L_x_11714) ;  /* 0x0000000095087348 */ /* 0x000fea0003c00000 */
[----:B------:R0:W1:Y:S02]  /*dc20*/  SHFL.BFLY P2, R150, R152, R153, R154 ;  /* 0x0c00009998967389 */ /* 0x000064000004009a */
[----:B01----:R-:W-:Y:S01]  /*dc30*/  ENDCOLLECTIVE ;  /* 0x000000000000791b */ /* 0x003fe20003800000 */
.L_x_11714:
[----:B------:R-:W-:Y:S01]  /*dc40*/  HFMA2.MMA R153, -RZ, RZ, 0, 4.76837158203125e-07 ;  /* 0x00000008ff997435 */ /* 0x000fe200000001ff */
[----:B------:R-:W-:-:S05]  /*dc50*/  MOV R108, R150 ;  /* 0x00000096006c7202 */ /* 0x000fca0000000f00 */
[----:B------:R-:W-:-:S04]  /*dc60*/  FADD.FTZ R145, R111, R108 ;  /* 0x0000006c6f917221 */ /* 0x000fc80000010000 */
[----:B------:R-:W-:-:S07]  /*dc70*/  IMAD.MOV.U32 R152, RZ, RZ, R145 ;  /* 0x000000ffff987224 */ /* 0x000fce00078e0091 */
[----:B------:R-:W-:Y:S05]  /*dc80*/  WARPSYNC.COLLECTIVE R149, `(.L_x_11715) ;  /* 0x0000000095087348 */ /* 0x000fea0003c00000 */
[----:B------:R0:W1:Y:S02]  /*dc90*/  SHFL.BFLY P2, R150, R152, R153, R154 ;  /* 0x0c00009998967389 */ /* 0x000064000004009a */
[----:B01----:R-:W-:Y:S01]  /*dca0*/  ENDCOLLECTIVE ;  /* 0x000000000000791b */ /* 0x003fe20003800000 */
.L_x_11715:
[----:B------:R-:W-:Y:S01]  /*dcb0*/  HFMA2.MMA R153, -RZ, RZ, 0, 9.5367431640625e-07 ;  /* 0x00000010ff997435 */ /* 0x000fe200000001ff */
[----:B------:R-:W-:-:S05]  /*dcc0*/  MOV R108, R150 ;  /* 0x00000096006c7202 */ /* 0x000fca0000000f00 */
[----:B------:R-:W-:-:S04]  /*dcd0*/  FADD.FTZ R148, R145, R108 ;  /* 0x0000006c91947221 */ /* 0x000fc80000010000 */
[----:B------:R-:W-:-:S07]  /*dce0*/  IMAD.MOV.U32 R152, RZ, RZ, R148 ;  /* 0x000000ffff987224 */ /* 0x000fce00078e0094 */
[----:B------:R-:W-:Y:S05]  /*dcf0*/  WARPSYNC.COLLECTIVE R149, `(.L_x_11716) ;  /* 0x0000000095087348 */ /* 0x000fea0003c00000 */
[----:B------:R0:W1:Y:S02]  /*dd00*/  SHFL.BFLY P2, R150, R152, R153, R154 ;  /* 0x0c00009998967389 */ /* 0x000064000004009a */
[----:B01----:R-:W-:Y:S01]  /*dd10*/  ENDCOLLECTIVE ;  /* 0x000000000000791b */ /* 0x003fe20003800000 */
.L_x_11716:
        /* <DEDUP_REMOVED lines=67> */
[----:B------:R-:W-:-:S04]  /*e150*/  FFMA.FTZ R109, R110, R110, R109 ;  /* 0x0000006e6e6d7223 */ /* 0x000fc8000001006d */
[----:B------:R-:W-:-:S07]  /*e160*/  IMAD.MOV.U32 R152, RZ, RZ, R109 ;  /* 0x000000ffff987224 */ /* 0x000fce00078e006d */
[----:B------:R-:W-:Y:S05]  /*e170*/  WARPSYNC.COLLECTIVE R149, `(.L_x_11717) ;  /* 0x0000000095087348 */ /* 0x000fea0003c00000 */
[----:B------:R0:W1:Y:S02]  /*e180*/  SHFL.BFLY P2, R150, R152, R153, R154 ;  /* 0x0c00009998967389 */ /* 0x000064000004009a */
[----:B01----:R-:W-:Y:S01]  /*e190*/  ENDCOLLECTIVE ;  /* 0x000000000000791b */ /* 0x003fe20003800000 */
.L_x_11717:
[----:B------:R-:W-:Y:S01]  /*e1a0*/  HFMA2.MMA R153, -RZ, RZ, 0, 1.1920928955078125e-07 ;  /* 0x00000002ff997435 */ /* 0x000fe200000001ff */
[----:B------:R-:W-:-:S05]  /*e1b0*/  MOV R110, R150 ;  /* 0x00000096006e7202 */ /* 0x000fca0000000f00 */
[----:B------:R-:W-:-:S04]  /*e1c0*/  FADD.FTZ R110, R109, R110 ;  /* 0x0000006e6d6e7221 */ /* 0x000fc80000010000 */
[----:B------:R-:W-:-:S07]  /*e1d0*/  IMAD.MOV.U32 R152, RZ, RZ, R110 ;  /* 0x000000ffff987224 */ /* 0x000fce00078e006e */
[----:B------:R-:W-:Y:S05]  /*e1e0*/  WARPSYNC.COLLECTIVE R149, `(.L_x_11718) ;  /* 0x0000000095087348 */ /* 0x000fea0003c00000 */
[----:B------:R0:W1:Y:S02]  /*e1f0*/  SHFL.BFLY P2, R150, R152, R153, R154 ;  /* 0x0c00009998967389 */ /* 0x000064000004009a */
[----:B01----:R-:W-:Y:S01]  /*e200*/  ENDCOLLECTIVE ;  /* 0x000000000000791b */ /* 0x003fe20003800000 */
.L_x_11718:
[----:B------:R-:W-:Y:S01]  /*e210*/  HFMA2.MMA R153, -RZ, RZ, 0, 2.384185791015625e-07 ;  /* 0x00000004ff997435 */ /* 0x000fe200000001ff */
[----:B------:R-:W-:-:S05]  /*e220*/  MOV R111, R150 ;  /* 0x00000096006f7202 */ /* 0x000fca0000000f00 */
[----:B------:R-:W-:-:S04]  /*e230*/  FADD.FTZ R111, R110, R111 ;  /* 0x0000006f6e6f7221 */ /* 0x000fc80000010000 */
[----:B------:R-:W-:-:S07]  /*e240*/  IMAD.MOV.U32 R152, RZ, RZ, R111 ;  /* 0x000000ffff987224 */ /* 0x000fce00078e006f */
[----:B------:R-:W-:Y:S05]  /*e250*/  WARPSYNC.COLLECTIVE R149, `(.L_x_11719) ;  /* 0x0000000095087348 */ /* 0x000fea0003c00000 */
[----:B------:R0:W1:Y:S02]  /*e260*/  SHFL.BFLY P2, R150, R152, R153, R154 ;  /* 0x0c00009998967389 */ /* 0x000064000004009a */
[----:B01----:R-:W-:Y:S01]  /*e270*/  ENDCOLLECTIVE ;  /* 0x000000000000791b */ /* 0x003fe20003800000 */
.L_x_11719:
[----:B------:R-:W-:Y:S01]  /*e280*/  HFMA2.MMA R153, -RZ, RZ, 0, 4.76837158203125e-07 ;  /* 0x00000008ff997435 */ /* 0x000fe200000001ff */
[----:B------:R-:W-:-:S05]  /*e290*/  MOV R146, R150 ;  /* 0x0000009600927202 */ /* 0x000fca0000000f00 */
[----:B------:R-:W-:-:S04]  /*e2a0*/  FADD.FTZ R146, R111, R146 ;  /* 0x000000926f927221 */ /* 0x000fc80000010000 */
[----:B------:R-:W-:-:S07]  /*e2b0*/  IMAD.MOV.U32 R152, RZ, RZ, R146 ;  /* 0x000000ffff987224 */ /* 0x000fce00078e0092 */
[----:B------:R-:W-:Y:S05]  /*e2c0*/  WARPSYNC.COLLECTIVE R149, `(.L_x_11720) ;  /* 0x0000000095087348 */ /* 0x000fea0003c00000 */
[----:B------:R0:W1:Y:S02]  /*e2d0*/  SHFL.BFLY P2, R150, R152, R153, R154 ;  /* 0x0c00009998967389 */ /* 0x000064000004009a */
[----:B01----:R-:W-:Y:S01]  /*e2e0*/  ENDCOLLECTIVE ;  /* 0x000000000000791b */ /* 0x003fe20003800000 */
.L_x_11720:
[----:B------:R-:W-:Y:S01]  /*e2f0*/  HFMA2.MMA R153, -RZ, RZ, 0, 9.5367431640625e-07 ;  /* 0x00000010ff997435 */ /* 0x000fe200000001ff */
[----:B------:R-:W-:-:S05]  /*e300*/  MOV R145, R150 ;  /* 0x0000009600917202 */ /* 0x000fca0000000f00 */
[----:B------:R-:W-:-:S04]  /*e310*/  FADD.FTZ R145, R146, R145 ;  /* 0x0000009192917221 */ /* 0x000fc80000010000 */
[----:B------:R-:W-:-:S07]  /*e320*/  IMAD.MOV.U32 R152, RZ, RZ, R145 ;  /* 0x000000ffff987224 */ /* 0x000fce00078e0091 */
[----:B------:R-:W-:Y:S05]  /*e330*/  WARPSYNC.COLLECTIVE R149, `(.L_x_11721) ;  /* 0x0000000095087348 */ /* 0x000fea0003c00000 */
[----:B------:R0:W1:Y:S02]  /*e340*/  SHFL.BFLY P2, R150, R152, R153, R154 ;  /* 0x0c00009998967389 */ /* 0x000064000004009a */
[----:B01----:R-:W-:Y:S01]  /*e350*/  ENDCOLLECTIVE ;  /* 0x000000000000791b */ /* 0x003fe20003800000 */
.L_x_11721:
[----:B------:R-:W-:Y:S01]  /*e360*/  MOV R148, R150 ;  /* 0x0000009600947202 */ /* 0x000fe20000000f00 */
[----:B------:R-:W-:Y:S06]  /*e370*/  BRA `(.L_x_11722) ;  /* 0xffffffe800c07947 */ /* 0x000fec000383ffff */
.L_x_11723:
        /* <DEDUP_REMOVED lines=16> */
.L_x_30245:


//--------------------- .text._ZN10layer_norm13ln_fwd_kernelINS_13Kernel_traitsI13__nv_bfloat16S2_fS2_fjLj4096ELj1ELj1ELj4ELj16ENS_18Kernel_traits_baseILj4096ES2_S2_fS2_fjLj128EEEEELb1ELb1ELb1ELb0EEEvNS_9FwdParamsE --------------------------
	.section	.text._ZN10layer_norm13ln_fwd_kernelINS_13Kernel_traitsI13__nv_bfloat16S2_fS2_fjLj4096ELj1ELj1ELj4ELj16ENS_18Kernel_traits_baseILj4096ES2_S2_fS2_fjLj128EEEEELb1ELb1ELb1ELb0EEEvNS_9FwdParamsE,"ax",@progbits
	.align	128
        .global         _ZN10layer_norm13ln_fwd_kernelINS_13Kernel_traitsI13__nv_bfloat16S2_fS2_fjLj4096ELj1ELj1ELj4ELj16ENS_18Kernel_traits_baseILj4096ES2_S2_fS2_fjLj128EEEEELb1ELb1ELb1ELb0EEEvNS_9FwdParamsE
        .type           _ZN10layer_norm13ln_fwd_kernelINS_13Kernel_traitsI13__nv_bfloat16S2_fS2_fjLj4096ELj1ELj1ELj4ELj16ENS_18Kernel_traits_baseILj4096ES2_S2_fS2_fjLj128EEEEELb1ELb1ELb1ELb0EEEvNS_9FwdParamsE,@function
        .size           _ZN10layer_norm13ln_fwd_kernelINS_13Kernel_traitsI13__nv_bfloat16S2_fS2_fjLj4096ELj1ELj1ELj4ELj16ENS_18Kernel_traits_baseILj4096ES2_S2_fS2_fjLj128EEEEELb1ELb1ELb1ELb0EEEvNS_9FwdParamsE,(.L_x_30246 - _ZN10layer_norm13ln_fwd_kernelINS_13Kernel_traitsI13__nv_bfloat16S2_fS2_fjLj4096ELj1ELj1ELj4ELj16ENS_18Kernel_traits_baseILj4096ES2_S2_fS2_fjLj128EEEEELb1ELb1ELb1ELb0EEEvNS_9FwdParamsE)
        .other          _ZN10layer_norm13ln_fwd_kernelINS_13Kernel_traitsI13__nv_bfloat16S2_fS2_fjLj4096ELj1ELj1ELj4ELj16ENS_18Kernel_traits_baseILj4096ES2_S2_fS2_fjLj128EEEEELb1ELb1ELb1ELb0EEEvNS_9FwdParamsE,@"STO_CUDA_ENTRY STV_DEFAULT"
_ZN10layer_norm13ln_fwd_kernelINS_13Kernel_traitsI13__nv_bfloat16S2_fS2_fjLj4096ELj1ELj1ELj4ELj16ENS_18Kernel_traits_baseILj4096ES2_S2_fS2_fjLj128EEEEELb1ELb1ELb1ELb0EEEvNS_9FwdParamsE:
.text._ZN10layer_norm13ln_fwd_kernelINS_13Kernel_traitsI13__nv_bfloat16S2_fS2_fjLj4096ELj1ELj1ELj4ELj16ENS_18Kernel_traits_baseILj4096ES2_S2_fS2_fjLj128EEEEELb1ELb1ELb1ELb0EEEvNS_9FwdParamsE:
        /* <DEDUP_REMOVED lines=104> */
.L_x_11725:
[----:B------:R-:W-:Y:S05]  /*0680*/  BSYNC B0 ;  /* 0x0000000000007941 */ /* 0x000fea0003800000 */
.L_x_11724:
        /* <DEDUP_REMOVED lines=26> */
.L_x_11727:
[----:B------:R-:W-:Y:S05]  /*0830*/  BSYNC B0 ;  /* 0x0000000000007941 */ /* 0x000fea0003800000 */
.L_x_11726:
        /* <DEDUP_REMOVED lines=26> */
.L_x_11729:
[----:B------:R-:W-:Y:S05]  /*09e0*/  BSYNC B0 ;  /* 0x0000000000007941 */ /* 0x000fea0003800000 */
.L_x_11728:
        /* <DEDUP_REMOVED lines=25> */
.L_x_11731:
[----:B------:R-:W-:Y:S05]  /*0b80*/  BSYNC B0 ;  /* 0x0000000000007941 */ /* 0x000fea0003800000 */
.L_x_11730:
        /* <DEDUP_REMOVED lines=8> */
[----:B------:R-:W-:-:S04]  /*0c10*/  VIADD R34, R136, 0xf1bbcdc8 ;  /* 0xf1bbcdc888227836 */ /* 0x000fc80000000000 */
[----:B------:R-:W-:Y:S01]  /*0c20*/  IMAD.HI.U32 R0, R81, -0x2daee0ad, RZ ;  /* 0xd2511f5351007827 */ /* 0x000fe200078e00ff */
[----:B------:R-:W-:Y:S01]  /*0c30*/  LOP3.LUT R184, R3, R184, R34, 0x96, !PT ;  /* 0x000000b803b87212 */ /* 0x000fe200078e9622 */
[----:B------:R-:W-:Y:S06]  /*0c40*/  @P0 EXIT ;  /* 0x000000000000094d */ /* 0x000fec0003800000 */
[----:B------:R-:W-:Y:S01]  /*0c50*/  SHF.R.S32.HI R80, RZ, 0x3, R80 ;  /* 0x00000003ff507819 */ /* 0x000fe20000011450 */
[----:B-----5:R-:W-:Y:S01]  /*0c60*/  IMAD.U32 R118, R53, 0x10000, RZ ;  /* 0x0001000035767824 */ /* 0x020fe200078e00ff */
[----:B------:R-:W-:Y:S01]  /*0c70*/  PRMT R180, R52, 0x7632, R180 ;  /* 0x0000763234b47816 */ /* 0x000fe200000000b4 */
[----:B------:R-:W-:Y:S01]  /*0c80*/  IMAD.U32 R121, R54, 0x10000, RZ ;  /* 0x0001000036797824 */ /* 0x000fe200078e00ff */
[----:B------:R-:W-:Y:S01]  /*0c90*/  SHF.L.U32 R119, R52, 0x10, RZ ;  /* 0x0000001034777819 */ /* 0x000fe200000006ff */
[----:B------:R-:W-:Y:S01]  /*0ca0*/  IMAD.U32 R123, R55, 0x10000, RZ ;  /* 0x00010000377b7824 */ /* 0x000fe200078e00ff */
[----:B------:R-:W-:Y:S01]  /*0cb0*/  PRMT R179, R53, 0x7632, R179 ;  /* 0x0000763235b37816 */ /* 0x000fe200000000b3 */
[----:B------:R-:W-:Y:S01]  /*0cc0*/  ULDC.U8 UR6, c[0x0][0x2a0] ;  /* 0x0000a80000067ab9 */ /* 0x000fe20000000000 */
[----:B------:R-:W-:Y:S01]  /*0cd0*/  LOP3.LUT R53, R103, 0x60, RZ, 0xc0, !PT ;  /* 0x0000006067357812 */ /* 0x000fe200078ec0ff */
[----:B------:R-:W-:Y:S01]  /*0ce0*/  VIADD R120, R137, 0x96a522ad ;  /* 0x96a522ad89787836 */ /* 0x000fe20000000000 */
[----:B------:R-:W-:Y:S01]  /*0cf0*/  LOP3.LUT R52, R80, 0x7f, RZ, 0xc0, !PT ;  /* 0x0000007f50347812 */ /* 0x000fe200078ec0ff */
[----:B------:R-:W-:Y:S01]  /*0d00*/  IMAD R125, R125, -0x326172a9, RZ ;  /* 0xcd9e8d577d7d7824 */ /* 0x000fe200078e02ff */
[----:B------:R-:W-:Y:S01]  /*0d10*/  SHF.R.U32.HI R80, RZ, 0x2, R80 ;  /* 0x00000002ff507819 */ /* 0x000fe20000011650 */
[----:B------:R-:W-:Y:S01]  /*0d20*/  IMAD.HI.U32 R124, R184, -0x2daee0ad, RZ ;  /* 0xd2511f53b87c7827 */ /* 0x000fe200078e00ff */
[----:B------:R-:W-:Y:S01]  /*0d30*/  VIADDMNMX R53, R52, -R53, RZ, !PT ;  /* 0x8000003534357246 */ /* 0x000fe200078001ff */
[----:B------:R-:W-:Y:S01]  /*0d40*/  HFMA2.MMA R165, -RZ, RZ, 0, 0 ;  /* 0x00000000ffa57435 */ /* 0x000fe200000001ff */
[----:B------:R-:W-:Y:S01]  /*0d50*/  LOP3.LUT R80, R80, 0x3fffffe0, RZ, 0xc0, !PT ;  /* 0x3fffffe050507812 */ /* 0x000fe200078ec0ff */
[----:B------:R-:W-:Y:S01]  /*0d60*/  IMAD.U32 R31, R17, 0x10000, RZ ;  /* 0x00010000111f7824 */ /* 0x000fe200078e00ff */
[----:B------:R-:W-:Y:S01]  /*0d70*/  VIMNMX R53, R53, 0x20, PT ;  /* 0x0000002035357848 */ /* 0x000fe20003fe0100 */
[----:B------:R-:W-:Y:S01]  /*0d80*/  IMAD.U32 R29, R19, 0x10000, RZ ;  /* 0x00010000131d7824 */ /* 0x000fe200078e00ff */
[----:B------:R-:W-:Y:S01]  /*0d90*/  PRMT R182, R54, 0x7632, R182 ;  /* 0x0000763236b67816 */ /* 0x000fe200000000b6 */
[----:B------:R-:W-:Y:S01]  /*0da0*/  IMAD.U32 R28, R20, 0x10000, RZ ;  /* 0x00010000141c7824 */ /* 0x000fe200078e00ff */
[----:B------:R-:W-:Y:S01]  /*0db0*/  SHF.L.U32 R54, R103, 0x5, RZ ;  /* 0x0000000567367819 */ /* 0x000fe200000006ff */
[----:B------:R-:W-:Y:S01]  /*0dc0*/  IMAD.IADD R53, R53, 0x1, R80 ;  /* 0x0000000135357824 */ /* 0x000fe200078e0250 */
[----:B------:R-:W-:Y:S01]  /*0dd0*/  PRMT R175, R57, 0x7632, R175 ;  /* 0x0000763239af7816 */ /* 0x000fe200000000af */
[----:B------:R-:W-:Y:S01]  /*0de0*/  IMAD.U32 R19, R13, 0x10000, RZ ;  /* 0x000100000d137824 */ /* 0x000fe200078e00ff */
[----:B------:R-:W-:Y:S01]  /*0df0*/  SHF.L.U32 R114, R57, 0x10, RZ ;  /* 0x0000001039727819 */ /* 0x000fe200000006ff */
[----:B------:R-:W-:Y:S01]  /*0e00*/  IMAD.SHL.U32 R53, R53, 0x8, RZ ;  /* 0x0000000835357824 */ /* 0x000fe200078e00ff */
[----:B------:R-:W-:Y:S01]  /*0e10*/  LOP3.LUT R57, R54, 0x3e0, RZ, 0xc0, !PT ;  /* 0x000003e036397812 */ /* 0x000fe200078ec0ff */
[----:B------:R-:W-:Y:S01]  /*0e20*/  IMAD.U32 R17, R15, 0x10000, RZ ;  /* 0x000100000f117824 */ /* 0x000fe200078e00ff */
[----:B------:R-:W-:Y:S01]  /*0e30*/  LOP3.LUT R186, R0, R186, R33, 0x96, !PT ;  /* 0x000000ba00ba7212 */ /* 0x000fe200078e9621 */
[----:B------:R-:W-:Y:S01]  /*0e40*/  IMAD.U32 R32, R16, 0x10000, RZ ;  /* 0x0001000010207824 */ /* 0x000fe200078e00ff */
[----:B------:R-:W-:Y:S01]  /*0e50*/  I2FP.F32.U32 R53, R53 ;  /* 0x0000003500357245 */ /* 0x000fe20000201000 */
[----:B------:R-:W-:Y:S01]  /*0e60*/  IMAD.U32 R20, R12, 0x10000, RZ ;  /* 0x000100000c147824 */ /* 0x000fe200078e00ff */
[----:B------:R-:W-:Y:S01]  /*0e70*/  VIADDMNMX R57, R52, -R57, RZ, !PT ;  /* 0x8000003934397246 */ /* 0x000fe200078001ff */
[----:B------:R-:W-:Y:S01]  /*0e80*/  IMAD.HI.U32 R52, R186, -0x326172a9, RZ ;  /* 0xcd9e8d57ba347827 */ /* 0x000fe200078e00ff */
[----:B------:R0:W1:Y:S01]  /*0e90*/  MUFU.RCP R176, R53 ;  /* 0x0000003500b07308 */ /* 0x0000620000001000 */
[----:B------:R-:W-:Y:S01]  /*0ea0*/  PRMT R181, R55, 0x7632, R181 ;  /* 0x0000763237b57816 */ /* 0x000fe200000000b5 */
[----:B------:R-:W-:Y:S01]  /*0eb0*/  ULDC UR7, c[0x0][0x294] ;  /* 0x0000a50000077ab9 */ /* 0x000fe20000000800 */
[----:B------:R-:W-:Y:S01]  /*0ec0*/  VIMNMX R57, R57, 0x20, PT ;  /* 0x0000002039397848 */ /* 0x000fe20003fe0100 */
[----:B------:R-:W-:Y:S01]  /*0ed0*/  IMAD R55, R81, -0x2daee0ad, RZ ;  /* 0xd2511f5351377824 */ /* 0x000fe200078e02ff */
        /* <DEDUP_REMOVED lines=94> */
[----:B------:R-:W-:Y:S01]  /*14c0*/  ULDC UR10, c[0x0][0x290] ;  /* 0x0000a400000a7ab9 */ /* 0x000fe20000000800 */
        /* <DEDUP_REMOVED lines=10> */
[----:B------:R-:W-:-:S02]  /*1570*/  IMAD.U32 R182, R182, 0x10000, RZ ;  /* 0x00010000b6b67824 */ /* 0x000fc400078e00ff */
[----:B------:R-:W-:Y:S02]  /*1580*/  IMAD.U32 R181, R181, 0x10000, RZ ;  /* 0x00010000b5b57824 */ /* 0x000fe400078e00ff */
[----:B------:R-:W-:Y:S02]  /*1590*/  IMAD R184, R184, -0x2daee0ad, RZ ;  /* 0xd2511f53b8b87824 */ /* 0x000fe400078e02ff */
[----:B01----:R-:W-:-:S07]  /*15a0*/  IMAD R186, R186, -0x326172a9, RZ ;  /* 0xcd9e8d57baba7824 */ /* 0x003fce00078e02ff */
.L_x_12043:
[----:B0-234-:R-:W0:Y:S08]  /*15b0*/  LDC.64 R96, c[0x0][0x280] ;  /* 0x0000a000ff607b82 */ /* 0x01de300000000a00 */
[----:B-1----:R-:W1:Y:S01]  /*15c0*/  LDC R197, c[0x0][0x218] ;  /* 0x00008600ffc57b82 */ /* 0x002e620000000800 */
[----:B0-----:R-:W-:-:S07]  /*15d0*/  IMAD.WIDE R200, R36, 0x4, R96 ;  /* 0x0000000424c87825 */ /* 0x001fce00078e0260 */
[----:B------:R-:W0:Y:S01]  /*15e0*/  LDC.64 R96, c[0x0][0x288] ;  /* 0x0000a200ff607b82 */ /* 0x000e220000000a00 */
[----:B------:R2:W3:Y:S01]  /*15f0*/  LDG.E R200, desc[UR4][R200.64] ;  /* 0x00000004c8c87981 */ /* 0x0004e2000c1e1900 */
        /* <DEDUP_REMOVED lines=8> */
[----:B--2---:R-:W-:Y:S02]  /*1680*/  LEA.HI.SX32 R201, R99, R44, 0x1d ;  /* 0x0000002c63c97211 */ /* 0x004fe400078feaff */
[----:B---3--:R-:W-:-:S13]  /*1690*/  ISETP.GE.AND P0, PT, R200, 0x1, PT ;  /* 0x00000001c800780c */ /* 0x008fda0003f06270 */
[----:B------:R-:W-:Y:S01]  /*16a0*/  @P0 VIADD R150, R200, 0xffffffff ;  /* 0xffffffffc8960836 */ /* 0x000fe20000000000 */
[----:B------:R-:W-:-:S03]  /*16b0*/  @P0 LOP3.LUT R44, R103, 0x7f, RZ, 0xc0, !PT ;  /* 0x0000007f672c0812 */ /* 0x000fc600078ec0ff */
        /* <DEDUP_REMOVED lines=18> */
[----:B------:R-:W-:Y:S02]  /*17e0*/  @!P2 ISETP.NE.AND.EX P3, PT, R97, RZ, PT, P3 ;  /* 0x000000ff6100a20c */ /* 0x000fe40003f65330 */
[----:B------:R-:W-:Y:S02]  /*17f0*/  @!P2 MOV R70, R126 ;  /* 0x0000007e0046a202 */ /* 0x000fe40000000f00 */
[----:B--2---:R-:W-:Y:S01]  /*1800*/  @!P2 FSEL R56, R52, RZ, P3 ;  /* 0x000000ff3438a208 */ /* 0x004fe20001800000 */
[----:B-1----:R-:W-:Y:S08]  /*1810*/  @!P2 BRA `(.L_x_11735) ;  /* 0x000000040058a947 */ /* 0x002ff00003800000 */
        /* <DEDUP_REMOVED lines=12> */
.L_x_11737:
[----:B------:R-:W-:-:S07]  /*18e0*/  IMAD.MOV.U32 R98, RZ, RZ, R186 ;  /* 0x000000ffff627224 */ /* 0x000fce00078e00ba */
.L_x_11738:
[----:B------:R-:W-:Y:S05]  /*18f0*/  BSYNC B2 ;  /* 0x0000000000027941 */ /* 0x000fea0003800000 */
.L_x_11736:
        /* <DEDUP_REMOVED lines=16> */
.L_x_11742:
[----:B------:R-:W-:Y:S05]  /*1a00*/  BSYNC B3 ;  /* 0x0000000000037941 */ /* 0x000fea0003800000 */
.L_x_11741:
        /* <DEDUP_REMOVED lines=37> */
[----:B------:R-:W-:Y:S01]  /*1c60*/  LOP3.LUT R184, R59, R56, R34, 0x96, !PT ;  /* 0x000000383bb87212 */ /* 0x000fe200078e9622 */
[----:B------:R-:W-:-:S04]  /*1c70*/  IMAD.WIDE.U32 R56, R57, -0x326172a9, RZ ;  /* 0xcd9e8d5739387825 */ /* 0x000fc800078e00ff */
[----:B------:R-:W-:Y:S01]  /*1c80*/  IMAD.WIDE.U32 R184, R184, -0x2daee0ad, RZ ;  /* 0xd2511f53b8b87825 */ /* 0x000fe200078e00ff */
[----:B------:R-:W-:-:S03]  /*1c90*/  LOP3.LUT R125, R57, R58, R122, 0x96, !PT ;  /* 0x0000003a397d7212 */ /* 0x000fc600078e967a */
[----:B------:R-:W-:Y:S01]  /*1ca0*/  IMAD.MOV.U32 R186, RZ, RZ, R56 ;  /* 0x000000ffffba7224 */ /* 0x000fe200078e0038 */
[----:B------:R-:W-:-:S07]  /*1cb0*/  LOP3.LUT R124, R185, R124, R120, 0x96, !PT ;  /* 0x0000007cb97c7212 */ /* 0x000fce00078e9678 */
.L_x_11740:
[----:B------:R-:W-:Y:S05]  /*1cc0*/  BSYNC B2 ;  /* 0x0000000000027941 */ /* 0x000fea0003800000 */
.L_x_11739:
        /* <DEDUP_REMOVED lines=8> */
[----:B------:R-:W-:-:S03]  /*1d50*/  SEL R185, RZ, 0x1, P3 ;  /* 0x00000001ffb97807 */ /* 0x000fc60001800000 */
[----:B------:R-:W-:-:S04]  /*1d60*/  FMUL.FTZ R56, R32, R57 ;  /* 0x0000003920387220 */ /* 0x000fc80000410000 */
[----:B------:R-:W-:-:S07]  /*1d70*/  @P1 FADD.FTZ R56, R52, R56 ;  /* 0x0000003834381221 */ /* 0x000fce0000010000 */
.L_x_11735:
[----:B------:R-:W-:Y:S05]  /*1d80*/  BSYNC B1 ;  /* 0x0000000000017941 */ /* 0x000fea0003800000 */
.L_x_11734:
        /* <DEDUP_REMOVED lines=18> */
.L_x_11746:
[----:B------:R-:W-:-:S07]  /*1eb0*/  IMAD.MOV.U32 R57, RZ, RZ, R186 ;  /* 0x000000ffff397224 */ /* 0x000fce00078e00ba */
.L_x_11747:
[----:B------:R-:W-:Y:S05]  /*1ec0*/  BSYNC B2 ;  /* 0x0000000000027941 */ /* 0x000fea0003800000 */
.L_x_11745:
        /* <DEDUP_REMOVED lines=16> */
.L_x_11751:
[----:B------:R-:W-:Y:S05]  /*1fd0*/  BSYNC B3 ;  /* 0x0000000000037941 */ /* 0x000fea0003800000 */
.L_x_11750:
        /* <DEDUP_REMOVED lines=41> */
[----:B------:R-:W-:Y:S01]  /*2270*/  IMAD.MOV.U32 R59, RZ, RZ, RZ ;  /* 0x000000ffff3b7224 */ /* 0x000fe200078e00ff */
[----:B------:R-:W-:-:S07]  /*2280*/  MOV R184, R58 ;  /* 0x0000003a00b87202 */ /* 0x000fce0000000f00 */
.L_x_11749:
[----:B------:R-:W-:Y:S05]  /*2290*/  BSYNC B2 ;  /* 0x0000000000027941 */ /* 0x000fea0003800000 */
.L_x_11748:
        /* <DEDUP_REMOVED lines=12> */
.L_x_11744:
[----:B------:R-:W-:Y:S05]  /*2360*/  BSYNC B1 ;  /* 0x0000000000017941 */ /* 0x000fea0003800000 */
.L_x_11743:
        /* <DEDUP_REMOVED lines=18> */
.L_x_11755:
[----:B------:R-:W-:-:S07]  /*2490*/  MOV R126, R186 ;  /* 0x000000ba007e7202 */ /* 0x000fce0000000f00 */
.L_x_11756:
[----:B------:R-:W-:Y:S05]  /*24a0*/  BSYNC B2 ;  /* 0x0000000000027941 */ /* 0x000fea0003800000 */
.L_x_11754:
        /* <DEDUP_REMOVED lines=16> */
.L_x_11760:
[----:B------:R-:W-:Y:S05]  /*25b0*/  BSYNC B3 ;  /* 0x0000000000037941 */ /* 0x000fea0003800000 */
.L_x_11759:
        /* <DEDUP_REMOVED lines=44> */
.L_x_11758:
[----:B------:R-:W-:Y:S05]  /*2880*/  BSYNC B2 ;  /* 0x0000000000027941 */ /* 0x000fea0003800000 */
.L_x_11757:
        /* <DEDUP_REMOVED lines=11> */
.L_x_11753:
[----:B------:R-:W-:Y:S05]  /*2940*/  BSYNC B1 ;  /* 0x0000000000017941 */ /* 0x000fea0003800000 */
.L_x_11752:
        /* <DEDUP_REMOVED lines=18> */
.L_x_11764:
[----:B------:R-:W-:-:S07]  /*2a70*/  MOV R59, R186 ;  /* 0x000000ba003b7202 */ /* 0x000fce0000000f00 */
.L_x_11765:
[----:B------:R-:W-:Y:S05]  /*2a80*/  BSYNC B2 ;  /* 0x0000000000027941 */ /* 0x000fea0003800000 */
.L_x_11763:
        /* <DEDUP_REMOVED lines=16> */
.L_x_11769:
[----:B------:R-:W-:Y:S05]  /*2b90*/  BSYNC B3 ;  /* 0x0000000000037941 */ /* 0x000fea0003800000 */
.L_x_11768:
        /* <DEDUP_REMOVED lines=44> */
.L_x_11767:
[----:B------:R-:W-:Y:S05]  /*2e60*/  BSYNC B2 ;  /* 0x0000000000027941 */ /* 0x000fea0003800000 */
.L_x_11766:
        /* <DEDUP_REMOVED lines=12> */
.L_x_11762:
[----:B------:R-:W-:Y:S05]  /*2f30*/  BSYNC B1 ;  /* 0x0000000000017941 */ /* 0x000fea0003800000 */
.L_x_11761:
        /* <DEDUP_REMOVED lines=18> */
.L_x_11773:
[----:B------:R-:W-:-:S07]  /*3060*/  MOV R126, R186 ;  /* 0x000000ba007e7202 */ /* 0x000fce0000000f00 */
.L_x_11774:
[----:B------:R-:W-:Y:S05]  /*3070*/  BSYNC B2 ;  /* 0x0000000000027941 */ /* 0x000fea0003800000 */
.L_x_11772:
        /* <DEDUP_REMOVED lines=16> */
.L_x_11778:
[----:B------:R-:W-:Y:S05]  /*3180*/  BSYNC B3 ;  /* 0x0000000000037941 */ /* 0x000fea0003800000 */
.L_x_11777:
        /* <DEDUP_REMOVED lines=44> */
.L_x_11776:
[----:B------:R-:W-:Y:S05]  /*3450*/  BSYNC B2 ;  /* 0x0000000000027941 */ /* 0x000fea0003800000 */
.L_x_11775:
        /* <DEDUP_REMOVED lines=11> */
.L_x_11771:
[----:B------:R-:W-:Y:S05]  /*3510*/  BSYNC B1 ;  /* 0x0000000000017941 */ /* 0x000fea0003800000 */
.L_x_11770:
        /* <DEDUP_REMOVED lines=18> */
.L_x_11782:
[----:B------:R-:W-:-:S07]  /*3640*/  MOV R69, R186 ;  /* 0x000000ba00457202 */ /* 0x000fce0000000f00 */
.L_x_11783:
[----:B------:R-:W-:Y:S05]  /*3650*/  BSYNC B2 ;  /* 0x0000000000027941 */ /* 0x000fea0003800000 */
.L_x_11781:
        /* <DEDUP_REMOVED lines=16> */
.L_x_11787:
[----:B------:R-:W-:Y:S05]  /*3760*/  BSYNC B3 ;  /* 0x0000000000037941 */ /* 0x000fea0003800000 */
.L_x_11786:
        /* <DEDUP_REMOVED lines=44> */
.L_x_11785:
[----:B------:R-:W-:Y:S05]  /*3a30*/  BSYNC B2 ;  /* 0x0000000000027941 */ /* 0x000fea0003800000 */
.L_x_11784:
        /* <DEDUP_REMOVED lines=12> */
.L_x_11780:
[----:B------:R-:W-:Y:S05]  /*3b00*/  BSYNC B1 ;  /* 0x0000000000017941 */ /* 0x000fea0003800000 */
.L_x_11779:
        /* <DEDUP_REMOVED lines=18> */
.L_x_11791:
[----:B------:R-:W-:-:S07]  /*3c30*/  MOV R126, R186 ;  /* 0x000000ba007e7202 */ /* 0x000fce0000000f00 */
.L_x_11792:
[----:B------:R-:W-:Y:S05]  /*3c40*/  BSYNC B2 ;  /* 0x0000000000027941 */ /* 0x000fea0003800000 */
.L_x_11790:
        /* <DEDUP_REMOVED lines=16> */
.L_x_11796:
[----:B------:R-:W-:Y:S05]  /*3d50*/  BSYNC B3 ;  /* 0x0000000000037941 */ /* 0x000fea0003800000 */
.L_x_11795:
        /* <DEDUP_REMOVED lines=44> */
.L_x_11794:
[----:B------:R-:W-:Y:S05]  /*4020*/  BSYNC B2 ;  /* 0x0000000000027941 */ /* 0x000fea0003800000 */
.L_x_11793:
        /* <DEDUP_REMOVED lines=11> */
.L_x_11789:
[----:B------:R-:W-:Y:S05]  /*40e0*/  BSYNC B1 ;  /* 0x0000000000017941 */ /* 0x000fea0003800000 */
.L_x_11788:
        /* <DEDUP_REMOVED lines=18> */
.L_x_11800:
[----:B------:R-:W-:-:S07]  /*4210*/  MOV R71, R186 ;  /* 0x000000ba00477202 */ /* 0x000fce0000000f00 */
.L_x_11801:
[----:B------:R-:W-:Y:S05]  /*4220*/  BSYNC B2 ;  /* 0x0000000000027941 */ /* 0x000fea0003800000 */
.L_x_11799:
        /* <DEDUP_REMOVED lines=16> */
.L_x_11805:
[----:B------:R-:W-:Y:S05]  /*4330*/  BSYNC B3 ;  /* 0x0000000000037941 */ /* 0x000fea0003800000 */
.L_x_11804:
        /* <DEDUP_REMOVED lines=44> */
.L_x_11803:
[----:B------:R-:W-:Y:S05]  /*4600*/  BSYNC B2 ;  /* 0x0000000000027941 */ /* 0x000fea0003800000 */
.L_x_11802:
        /* <DEDUP_REMOVED lines=12> */
.L_x_11798:
[----:B------:R-:W-:Y:S05]  /*46d0*/  BSYNC B1 ;  /* 0x0000000000017941 */ /* 0x000fea0003800000 */
.L_x_11797:
        /* <DEDUP_REMOVED lines=26> */
.L_x_11807:
[----:B------:R-:W-:Y:S05]  /*4880*/  BSYNC B1 ;  /* 0x0000000000017941 */ /* 0x000fea0003800000 */
.L_x_11806:
[----:B------:R-:W-:Y:S01]  /*4890*/  VIADD R201, R201, 0x80 ;  /* 0x00000080c9c97836 */ /* 0x000fe20000000000 */
[----:B------:R-:W-:-:S07]  /*48a0*/  IADD3 R199, R199, 0x80, RZ ;  /* 0x00000080c7c77810 */ /* 0x000fce0007ffe0ff */
.L_x_11733:
[----:B------:R-:W-:Y:S05]  /*48b0*/  BSYNC B0 ;  /* 0x0000000000007941 */ /* 0x000fea0003800000 */
.L_x_11732:
        /* <DEDUP_REMOVED lines=32> */
.L_x_11813:
[----:B------:R-:W-:-:S07]  /*4ac0*/  MOV R98, R186 ;  /* 0x000000ba00627202 */ /* 0x000fce0000000f00 */
.L_x_11814:
[----:B------:R-:W-:Y:S05]  /*4ad0*/  BSYNC B2 ;  /* 0x0000000000027941 */ /* 0x000fea0003800000 */
.L_x_11812:
        /* <DEDUP_REMOVED lines=16> */
.L_x_11818:
[----:B------:R-:W-:Y:S05]  /*4be0*/  BSYNC B3 ;  /* 0x0000000000037941 */ /* 0x000fea0003800000 */
.L_x_11817:
        /* <DEDUP_REMOVED lines=33> */
[----:B------:R-:W-:Y:S01]  /*4e00*/  IMAD.WIDE.U32 R124, R124, -0x2daee0ad, RZ ;  /* 0xd2511f537c7c7825 */ /* 0x000fe200078e00ff */
[----:B------:R-:W-:-:S03]  /*4e10*/  HFMA2.MMA R78, -RZ, RZ, 0, 0 ;  /* 0x00000000ff4e7435 */ /* 0x000fc600000001ff */
[----:B------:R-:W-:Y:S01]  /*4e20*/  IMAD.WIDE.U32 R74, R74, -0x326172a9, RZ ;  /* 0xcd9e8d574a4a7825 */ /* 0x000fe200078e00ff */
[----:B------:R-:W-:-:S04]  /*4e30*/  LOP3.LUT R73, R125, R76, R33, 0x96, !PT ;  /* 0x0000004c7d497212 */ /* 0x000fc800078e9621 */
[----:B------:R-:W-:Y:S01]  /*4e40*/  LOP3.LUT R184, R75, R72, R34, 0x96, !PT ;  /* 0x000000484bb87212 */ /* 0x000fe200078e9622 */
[----:B------:R-:W-:-:S04]  /*4e50*/  IMAD.WIDE.U32 R72, R73, -0x326172a9, RZ ;  /* 0xcd9e8d5749487825 */ /* 0x000fc800078e00ff */
[----:B------:R-:W-:Y:S01]  /*4e60*/  IMAD.WIDE.U32 R184, R184, -0x2daee0ad, RZ ;  /* 0xd2511f53b8b87825 */ /* 0x000fe200078e00ff */
[----:B------:R-:W-:-:S03]  /*4e70*/  LOP3.LUT R125, R73, R74, R122, 0x96, !PT ;  /* 0x0000004a497d7212 */ /* 0x000fc600078e967a */
[----:B------:R-:W-:Y:S01]  /*4e80*/  IMAD.MOV.U32 R186, RZ, RZ, R72 ;  /* 0x000000ffffba7224 */ /* 0x000fe200078e0048 */
[----:B------:R-:W-:-:S07]  /*4e90*/  LOP3.LUT R124, R185, R124, R120, 0x96, !PT ;  /* 0x0000007cb97c7212 */ /* 0x000fce00078e9678 */
.L_x_11816:
[----:B------:R-:W-:Y:S05]  /*4ea0*/  BSYNC B2 ;  /* 0x0000000000027941 */ /* 0x000fea0003800000 */
.L_x_11815:
        /* <DEDUP_REMOVED lines=11> */
.L_x_11811:
[----:B------:R-:W-:Y:S05]  /*4f60*/  BSYNC B1 ;  /* 0x0000000000017941 */ /* 0x000fea0003800000 */
.L_x_11810:
        /* <DEDUP_REMOVED lines=18> */
.L_x_11822:
[----:B------:R-:W-:-:S07]  /*5090*/  IMAD.MOV.U32 R73, RZ, RZ, R186 ;  /* 0x000000ffff497224 */ /* 0x000fce00078e00ba */
.L_x_11823:
[----:B------:R-:W-:Y:S05]  /*50a0*/  BSYNC B2 ;  /* 0x0000000000027941 */ /* 0x000fea0003800000 */
.L_x_11821:
        /* <DEDUP_REMOVED lines=16> */
.L_x_11827:
[----:B------:R-:W-:Y:S05]  /*51b0*/  BSYNC B3 ;  /* 0x0000000000037941 */ /* 0x000fea0003800000 */
.L_x_11826:
        /* <DEDUP_REMOVED lines=42> */
[----:B------:R-:W-:-:S07]  /*5460*/  IMAD.MOV.U32 R75, RZ, RZ, RZ ;  /* 0x000000ffff4b7224 */ /* 0x000fce00078e00ff */
.L_x_11825:
[----:B------:R-:W-:Y:S05]  /*5470*/  BSYNC B2 ;  /* 0x0000000000027941 */ /* 0x000fea0003800000 */
.L_x_11824:
        /* <DEDUP_REMOVED lines=12> */
.L_x_11820:
[----:B------:R-:W-:Y:S05]  /*5540*/  BSYNC B1 ;  /* 0x0000000000017941 */ /* 0x000fea0003800000 */
.L_x_11819:
        /* <DEDUP_REMOVED lines=18> */
.L_x_11831:
[----:B------:R-:W-:-:S07]  /*5670*/  IMAD.MOV.U32 R126, RZ, RZ, R186 ;  /* 0x000000ffff7e7224 */ /* 0x000fce00078e00ba */
.L_x_11832:
[----:B------:R-:W-:Y:S05]  /*5680*/  BSYNC B2 ;  /* 0x0000000000027941 */ /* 0x000fea0003800000 */
.L_x_11830:
        /* <DEDUP_REMOVED lines=16> */
.L_x_11836:
[----:B------:R-:W-:Y:S05]  /*5790*/  BSYNC B3 ;  /* 0x0000000000037941 */ /* 0x000fea0003800000 */
.L_x_11835:
        /* <DEDUP_REMOVED lines=39> */
[----:B------:R-:W-:Y:S02]  /*5a10*/  MOV R186, R76 ;  /* 0x0000004c00ba7202 */ /* 0x000fe40000000f00 */
[----:B------:R-:W-:Y:S01]  /*5a20*/  LOP3.LUT R125, R77, R78, R122, 0x96, !PT ;  /* 0x0000004e4d7d7212 */ /* 0x000fe200078e967a */
[----:B------:R-:W-:Y:S01]  /*5a30*/  IMAD.MOV.U32 R184, RZ, RZ, R74 ;  /* 0x000000ffffb87224 */ /* 0x000fe200078e004a */
[----:B------:R-:W-:Y:S01]  /*5a40*/  LOP3.LUT R124, R75, R124, R120, 0x96, !PT ;  /* 0x0000007c4b7c7212 */ /* 0x000fe200078e9678 */
[----:B------:R-:W-:-:S07]  /*5a50*/  IMAD.MOV.U32 R76, RZ, RZ, RZ ;  /* 0x000000ffff4c7224 */ /* 0x000fce00078e00ff */
.L_x_11834:
[----:B------:R-:W-:Y:S05]  /*5a60*/  BSYNC B2 ;  /* 0x0000000000027941 */ /* 0x000fea0003800000 */
.L_x_11833:
        /* <DEDUP_REMOVED lines=11> */
.L_x_11829:
[----:B------:R-:W-:Y:S05]  /*5b20*/  BSYNC B1 ;  /* 0x0000000000017941 */ /* 0x000fea0003800000 */
.L_x_11828:
        /* <DEDUP_REMOVED lines=18> */
.L_x_11840:
[----:B------:R-:W-:-:S07]  /*5c50*/  IMAD.MOV.U32 R75, RZ, RZ, R186 ;  /* 0x000000ffff4b7224 */ /* 0x000fce00078e00ba */
.L_x_11841:
[----:B------:R-:W-:Y:S05]  /*5c60*/  BSYNC B2 ;  /* 0x0000000000027941 */ /* 0x000fea0003800000 */
.L_x_11839:
        /* <DEDUP_REMOVED lines=16> */
.L_x_11845:
[----:B------:R-:W-:Y:S05]  /*5d70*/  BSYNC B3 ;  /* 0x0000000000037941 */ /* 0x000fea0003800000 */
.L_x_11844:
        /* <DEDUP_REMOVED lines=44> */
.L_x_11843:
[----:B------:R-:W-:Y:S05]  /*6040*/  BSYNC B2 ;  /* 0x0000000000027941 */ /* 0x000fea0003800000 */
.L_x_11842:
        /* <DEDUP_REMOVED lines=12> */
.L_x_11838:
[----:B------:R-:W-:Y:S05]  /*6110*/  BSYNC B1 ;  /* 0x0000000000017941 */ /* 0x000fea0003800000 */
.L_x_11837:
        /* <DEDUP_REMOVED lines=18> */
.L_x_11849:
[----:B------:R-:W-:-:S07]  /*6240*/  IMAD.MOV.U32 R126, RZ, RZ, R186 ;  /* 0x000000ffff7e7224 */ /* 0x000fce00078e00ba */
.L_x_11850:
[----:B------:R-:W-:Y:S05]  /*6250*/  BSYNC B2 ;  /* 0x0000000000027941 */ /* 0x000fea0003800000 */
.L_x_11848:
        /* <DEDUP_REMOVED lines=16> */
.L_x_11854:
[----:B------:R-:W-:Y:S05]  /*6360*/  BSYNC B3 ;  /* 0x0000000000037941 */ /* 0x000fea0003800000 */
.L_x_11853:
        /* <DEDUP_REMOVED lines=44> */
.L_x_11852:
[----:B------:R-:W-:Y:S05]  /*6630*/  BSYNC B2 ;  /* 0x0000000000027941 */ /* 0x000fea0003800000 */
.L_x_11851:
        /* <DEDUP_REMOVED lines=11> */
.L_x_11847:
[----:B------:R-:W-:Y:S05]  /*66f0*/  BSYNC B1 ;  /* 0x0000000000017941 */ /* 0x000fea0003800000 */
.L_x_11846:
        /* <DEDUP_REMOVED lines=18> */
.L_x_11858:
[----:B------:R-:W-:-:S07]  /*6820*/  IMAD.MOV.U32 R77, RZ, RZ, R186 ;  /* 0x000000ffff4d7224 */ /* 0x000fce00078e00ba */
.L_x_11859:
[----:B------:R-:W-:Y:S05]  /*6830*/  BSYNC B2 ;  /* 0x0000000000027941 */ /* 0x000fea0003800000 */
.L_x_11857:
        /* <DEDUP_REMOVED lines=16> */
.L_x_11863:
[----:B------:R-:W-:Y:S05]  /*6940*/  BSYNC B3 ;  /* 0x0000000000037941 */ /* 0x000fea0003800000 */
.L_x_11862:
        /* <DEDUP_REMOVED lines=44> */
.L_x_11861:
[----:B------:R-:W-:Y:S05]  /*6c10*/  BSYNC B2 ;  /* 0x0000000000027941 */ /* 0x000fea0003800000 */
.L_x_11860:
        /* <DEDUP_REMOVED lines=12> */
.L_x_11856:
[----:B------:R-:W-:Y:S05]  /*6ce0*/  BSYNC B1 ;  /* 0x0000000000017941 */ /* 0x000fea0003800000 */
.L_x_11855:
        /* <DEDUP_REMOVED lines=18> */
.L_x_11867:
[----:B------:R-:W-:-:S07]  /*6e10*/  IMAD.MOV.U32 R126, RZ, RZ, R186 ;  /* 0x000000ffff7e7224 */ /* 0x000fce00078e00ba */
.L_x_11868:
[----:B------:R-:W-:Y:S05]  /*6e20*/  BSYNC B2 ;  /* 0x0000000000027941 */ /* 0x000fea0003800000 */
.L_x_11866:
        /* <DEDUP_REMOVED lines=16> */
.L_x_11872:
[----:B------:R-:W-:Y:S05]  /*6f30*/  BSYNC B3 ;  /* 0x0000000000037941 */ /* 0x000fea0003800000 */
.L_x_11871:
        /* <DEDUP_REMOVED lines=44> */
.L_x_11870:
[----:B------:R-:W-:Y:S05]  /*7200*/  BSYNC B2 ;  /* 0x0000000000027941 */ /* 0x000fea0003800000 */
.L_x_11869:
        /* <DEDUP_REMOVED lines=11> */
.L_x_11865:
[----:B------:R-:W-:Y:S05]  /*72c0*/  BSYNC B1 ;  /* 0x0000000000017941 */ /* 0x000fea0003800000 */
.L_x_11864:
        /* <DEDUP_REMOVED lines=18> */
.L_x_11876:
[----:B------:R-:W-:-:S07]  /*73f0*/  IMAD.MOV.U32 R79, RZ, RZ, R186 ;  /* 0x000000ffff4f7224 */ /* 0x000fce00078e00ba */
.L_x_11877:
[----:B------:R-:W-:Y:S05]  /*7400*/  BSYNC B2 ;  /* 0x0000000000027941 */ /* 0x000fea0003800000 */
.L_x_11875:
        /* <DEDUP_REMOVED lines=16> */
.L_x_11881:
[----:B------:R-:W-:Y:S05]  /*7510*/  BSYNC B3 ;  /* 0x0000000000037941 */ /* 0x000fea0003800000 */
.L_x_11880:
        /* <DEDUP_REMOVED lines=44> */
.L_x_11879:
[----:B------:R-:W-:Y:S05]  /*77e0*/  BSYNC B2 ;  /* 0x0000000000027941 */ /* 0x000fea0003800000 */
.L_x_11878:
        /* <DEDUP_REMOVED lines=12> */
.L_x_11874:
[----:B------:R-:W-:Y:S05]  /*78b0*/  BSYNC B1 ;  /* 0x0000000000017941 */ /* 0x000fea0003800000 */
.L_x_11873:
        /* <DEDUP_REMOVED lines=26> */
.L_x_11883:
[----:B------:R-:W-:Y:S05]  /*7a60*/  BSYNC B1 ;  /* 0x0000000000017941 */ /* 0x000fea0003800000 */
.L_x_11882:
[----:B------:R-:W-:Y:S01]  /*7a70*/  IADD3 R201, R201, 0x80, RZ ;  /* 0x00000080c9c97810 */ /* 0x000fe20007ffe0ff */
[----:B------:R-:W-:-:S07]  /*7a80*/  VIADD R199, R199, 0x80 ;  /* 0x00000080c7c77836 */ /* 0x000fce0000000000 */
.L_x_11809:
[----:B------:R-:W-:Y:S05]  /*7a90*/  BSYNC B0 ;  /* 0x0000000000007941 */ /* 0x000fea0003800000 */
.L_x_11808:
        /* <DEDUP_REMOVED lines=32> */
.L_x_11889:
[----:B------:R-:W-:-:S07]  /*7ca0*/  IMAD.MOV.U32 R98, RZ, RZ, R186 ;  /* 0x000000ffff627224 */ /* 0x000fce00078e00ba */
.L_x_11890:
[----:B------:R-:W-:Y:S05]  /*7cb0*/  BSYNC B2 ;  /* 0x0000000000027941 */ /* 0x000fea0003800000 */
.L_x_11888:
        /* <DEDUP_REMOVED lines=16> */
.L_x_11894:
[----:B------:R-:W-:Y:S05]  /*7dc0*/  BSYNC B3 ;  /* 0x0000000000037941 */ /* 0x000fea0003800000 */
.L_x_11893:
        /* <DEDUP_REMOVED lines=43> */
.L_x_11892:
[----:B------:R-:W-:Y:S05]  /*8080*/  BSYNC B2 ;  /* 0x0000000000027941 */ /* 0x000fea0003800000 */
.L_x_11891:
        /* <DEDUP_REMOVED lines=11> */
.L_x_11887:
[----:B------:R-:W-:Y:S05]  /*8140*/  BSYNC B1 ;  /* 0x0000000000017941 */ /* 0x000fea0003800000 */
.L_x_11886:
        /* <DEDUP_REMOVED lines=18> */
.L_x_11898:
[----:B------:R-:W-:-:S07]  /*8270*/  MOV R81, R186 ;  /* 0x000000ba00517202 */ /* 0x000fce0000000f00 */
.L_x_11899:
[----:B------:R-:W-:Y:S05]  /*8280*/  BSYNC B2 ;  /* 0x0000000000027941 */ /* 0x000fea0003800000 */
.L_x_11897:
        /* <DEDUP_REMOVED lines=16> */
.L_x_11903:
[----:B------:R-:W-:Y:S05]  /*8390*/  BSYNC B3 ;  /* 0x0000000000037941 */ /* 0x000fea0003800000 */
.L_x_11902:
        /* <DEDUP_REMOVED lines=43> */
.L_x_11901:
[----:B------:R-:W-:Y:S05]  /*8650*/  BSYNC B2 ;  /* 0x0000000000027941 */ /* 0x000fea0003800000 */
.L_x_11900:
        /* <DEDUP_REMOVED lines=12> */
.L_x_11896:
[----:B------:R-:W-:Y:S05]  /*8720*/  BSYNC B1 ;  /* 0x0000000000017941 */ /* 0x000fea0003800000 */
.L_x_11895:
        /* <DEDUP_REMOVED lines=18> */
.L_x_11907:
[----:B------:R-:W-:-:S07]  /*8850*/  IMAD.MOV.U32 R126, RZ, RZ, R186 ;  /* 0x000000ffff7e7224 */ /* 0x000fce00078e00ba */
.L_x_11908:
[----:B------:R-:W-:Y:S05]  /*8860*/  BSYNC B2 ;  /* 0x0000000000027941 */ /* 0x000fea0003800000 */
.L_x_11906:
        /* <DEDUP_REMOVED lines=16> */
.L_x_11912:
[----:B------:R-:W-:Y:S05]  /*8970*/  BSYNC B3 ;  /* 0x0000000000037941 */ /* 0x000fea0003800000 */
.L_x_11911:
        /* <DEDUP_REMOVED lines=44> */
.L_x_11910:
[----:B------:R-:W-:Y:S05]  /*8c40*/  BSYNC B2 ;  /* 0x0000000000027941 */ /* 0x000fea0003800000 */
.L_x_11909:
        /* <DEDUP_REMOVED lines=11> */
.L_x_11905:
[----:B------:R-:W-:Y:S05]  /*8d00*/  BSYNC B1 ;  /* 0x0000000000017941 */ /* 0x000fea0003800000 */
.L_x_11904:
        /* <DEDUP_REMOVED lines=18> */
.L_x_11916:
[----:B------:R-:W-:-:S07]  /*8e30*/  IMAD.MOV.U32 R83, RZ, RZ, R186 ;  /* 0x000000ffff537224 */ /* 0x000fce00078e00ba */
.L_x_11917:
[----:B------:R-:W-:Y:S05]  /*8e40*/  BSYNC B2 ;  /* 0x0000000000027941 */ /* 0x000fea0003800000 */
.L_x_11915:
        /* <DEDUP_REMOVED lines=16> */
.L_x_11921:
[----:B------:R-:W-:Y:S05]  /*8f50*/  BSYNC B3 ;  /* 0x0000000000037941 */ /* 0x000fea0003800000 */
.L_x_11920:
        /* <DEDUP_REMOVED lines=44> */
.L_x_11919:
[----:B------:R-:W-:Y:S05]  /*9220*/  BSYNC B2 ;  /* 0x0000000000027941 */ /* 0x000fea0003800000 */
.L_x_11918:
        /* <DEDUP_REMOVED lines=12> */
.L_x_11914:
[----:B------:R-:W-:Y:S05]  /*92f0*/  BSYNC B1 ;  /* 0x0000000000017941 */ /* 0x000fea0003800000 */
.L_x_11913:
        /* <DEDUP_REMOVED lines=18> */
.L_x_11925:
[----:B------:R-:W-:-:S07]  /*9420*/  IMAD.MOV.U32 R126, RZ, RZ, R186 ;  /* 0x000000ffff7e7224 */ /* 0x000fce00078e00ba */
.L_x_11926:
[----:B------:R-:W-:Y:S05]  /*9430*/  BSYNC B2 ;  /* 0x0000000000027941 */ /* 0x000fea0003800000 */
.L_x_11924:
        /* <DEDUP_REMOVED lines=16> */
.L_x_11930:
[----:B------:R-:W-:Y:S05]  /*9540*/  BSYNC B3 ;  /* 0x0000000000037941 */ /* 0x000fea0003800000 */
.L_x_11929:
        /* <DEDUP_REMOVED lines=44> */
.L_x_11928:
[----:B------:R-:W-:Y:S05]  /*9810*/  BSYNC B2 ;  /* 0x0000000000027941 */ /* 0x000fea0003800000 */
.L_x_11927:
        /* <DEDUP_REMOVED lines=11> */
.L_x_11923:
[----:B------:R-:W-:Y:S05]  /*98d0*/  BSYNC B1 ;  /* 0x0000000000017941 */ /* 0x000fea0003800000 */
.L_x_11922:
        /* <DEDUP_REMOVED lines=18> */
.L_x_11934:
[----:B------:R-:W-:-:S07]  /*9a00*/  IMAD.MOV.U32 R85, RZ, RZ, R186 ;  /* 0x000000ffff557224 */ /* 0x000fce00078e00ba */
.L_x_11935:
[----:B------:R-:W-:Y:S05]  /*9a10*/  BSYNC B2 ;  /* 0x0000000000027941 */ /* 0x000fea0003800000 */
.L_x_11933:
        /* <DEDUP_REMOVED lines=16> */
.L_x_11939:
[----:B------:R-:W-:Y:S05]  /*9b20*/  BSYNC B3 ;  /* 0x0000000000037941 */ /* 0x000fea0003800000 */
.L_x_11938:
        /* <DEDUP_REMOVED lines=44> */
.L_x_11937:
[----:B------:R-:W-:Y:S05]  /*9df0*/  BSYNC B2 ;  /* 0x0000000000027941 */ /* 0x000fea0003800000 */
.L_x_11936:
        /* <DEDUP_REMOVED lines=12> */
.L_x_11932:
[----:B------:R-:W-:Y:S05]  /*9ec0*/  BSYNC B1 ;  /* 0x0000000000017941 */ /* 0x000fea0003800000 */
.L_x_11931:
        /* <DEDUP_REMOVED lines=18> */
.L_x_11943:
[----:B------:R-:W-:-:S07]  /*9ff0*/  IMAD.MOV.U32 R126, RZ, RZ, R186 ;  /* 0x000000ffff7e7224 */ /* 0x000fce00078e00ba */
.L_x_11944:
[----:B------:R-:W-:Y:S05]  /*a000*/  BSYNC B2 ;  /* 0x0000000000027941 */ /* 0x000fea0003800000 */
.L_x_11942:
        /* <DEDUP_REMOVED lines=16> */
.L_x_11948:
[----:B------:R-:W-:Y:S05]  /*a110*/  BSYNC B3 ;  /* 0x0000000000037941 */ /* 0x000fea0003800000 */
.L_x_11947:
        /* <DEDUP_REMOVED lines=44> */
.L_x_11946:
[----:B------:R-:W-:Y:S05]  /*a3e0*/  BSYNC B2 ;  /* 0x0000000000027941 */ /* 0x000fea0003800000 */
.L_x_11945:
        /* <DEDUP_REMOVED lines=11> */
.L_x_11941:
[----:B------:R-:W-:Y:S05]  /*a4a0*/  BSYNC B1 ;  /* 0x0000000000017941 */ /* 0x000fea0003800000 */
.L_x_11940:
        /* <DEDUP_REMOVED lines=18> */
.L_x_11952:
[----:B------:R-:W-:-:S07]  /*a5d0*/  IMAD.MOV.U32 R87, RZ, RZ, R186 ;  /* 0x000000ffff577224 */ /* 0x000fce00078e00ba */
.L_x_11953:
[----:B------:R-:W-:Y:S05]  /*a5e0*/  BSYNC B2 ;  /* 0x0000000000027941 */ /* 0x000fea0003800000 */
.L_x_11951:
        /* <DEDUP_REMOVED lines=16> */
.L_x_11957:
[----:B------:R-:W-:Y:S05]  /*a6f0*/  BSYNC B3 ;  /* 0x0000000000037941 */ /* 0x000fea0003800000 */
.L_x_11956:
        /* <DEDUP_REMOVED lines=44> */
.L_x_11955:
[----:B------:R-:W-:Y:S05]  /*a9c0*/  BSYNC B2 ;  /* 0x0000000000027941 */ /* 0x000fea0003800000 */
.L_x_11954:
        /* <DEDUP_REMOVED lines=12> */
.L_x_11950:
[----:B------:R-:W-:Y:S05]  /*aa90*/  BSYNC B1 ;  /* 0x0000000000017941 */ /* 0x000fea0003800000 */
.L_x_11949:
        /* <DEDUP_REMOVED lines=26> */
.L_x_11959:
[----:B------:R-:W-:Y:S05]  /*ac40*/  BSYNC B1 ;  /* 0x0000000000017941 */ /* 0x000fea0003800000 */
.L_x_11958:
[----:B------:R-:W-:Y:S01]  /*ac50*/  VIADD R201, R201, 0x80 ;  /* 0x00000080c9c97836 */ /* 0x000fe20000000000 */
[----:B------:R-:W-:-:S07]  /*ac60*/  IADD3 R199, R199, 0x80, RZ ;  /* 0x00000080c7c77810 */ /* 0x000fce0007ffe0ff */
.L_x_11885:
[----:B------:R-:W-:Y:S05]  /*ac70*/  BSYNC B0 ;  /* 0x0000000000007941 */ /* 0x000fea0003800000 */
.L_x_11884:
        /* <DEDUP_REMOVED lines=31> */
.L_x_11965:
[----:B------:R-:W-:-:S07]  /*ae70*/  MOV R98, R186 ;  /* 0x000000ba00627202 */ /* 0x000fce0000000f00 */
.L_x_11966:
[----:B------:R-:W-:Y:S05]  /*ae80*/  BSYNC B2 ;  /* 0x0000000000027941 */ /* 0x000fea0003800000 */
.L_x_11964:
        /* <DEDUP_REMOVED lines=16> */
.L_x_11970:
[----:B------:R-:W-:Y:S05]  /*af90*/  BSYNC B3 ;  /* 0x0000000000037941 */ /* 0x000fea0003800000 */
.L_x_11969:
        /* <DEDUP_REMOVED lines=40> */
[----:B------:R-:W-:Y:S02]  /*b220*/  LOP3.LUT R125, R89, R90, R122, 0x96, !PT ;  /* 0x0000005a597d7212 */ /* 0x000fe400078e967a */
[----:B------:R-:W-:Y:S02]  /*b230*/  MOV R186, R88 ;  /* 0x0000005800ba7202 */ /* 0x000fe40000000f00 */
[----:B------:R-:W-:-:S07]  /*b240*/  LOP3.LUT R124, R185, R124, R120, 0x96, !PT ;  /* 0x0000007cb97c7212 */ /* 0x000fce00078e9678 */
.L_x_11968:
[----:B------:R-:W-:Y:S05]  /*b250*/  BSYNC B2 ;  /* 0x0000000000027941 */ /* 0x000fea0003800000 */
.L_x_11967:
        /* <DEDUP_REMOVED lines=11> */
.L_x_11963:
[----:B------:R-:W-:Y:S05]  /*b310*/  BSYNC B1 ;  /* 0x0000000000017941 */ /* 0x000fea0003800000 */
.L_x_11962:
        /* <DEDUP_REMOVED lines=18> */
.L_x_11974:
[----:B------:R-:W-:-:S07]  /*b440*/  IMAD.MOV.U32 R89, RZ, RZ, R186 ;  /* 0x000000ffff597224 */ /* 0x000fce00078e00ba */
.L_x_11975:
[----:B------:R-:W-:Y:S05]  /*b450*/  BSYNC B2 ;  /* 0x0000000000027941 */ /* 0x000fea0003800000 */
.L_x_11973:
        /* <DEDUP_REMOVED lines=16> */
.L_x_11979:
[----:B------:R-:W-:Y:S05]  /*b560*/  BSYNC B3 ;  /* 0x0000000000037941 */ /* 0x000fea0003800000 */
.L_x_11978:
        /* <DEDUP_REMOVED lines=42> */
[----:B------:R-:W-:-:S11]  /*b810*/  HFMA2.MMA R91, -RZ, RZ, 0, 0 ;  /* 0x00000000ff5b7435 */ /* 0x000fd600000001ff */
.L_x_11977:
[----:B------:R-:W-:Y:S05]  /*b820*/  BSYNC B2 ;  /* 0x0000000000027941 */ /* 0x000fea0003800000 */
.L_x_11976:
        /* <DEDUP_REMOVED lines=12> */
.L_x_11972:
[----:B------:R-:W-:Y:S05]  /*b8f0*/  BSYNC B1 ;  /* 0x0000000000017941 */ /* 0x000fea0003800000 */
.L_x_11971:
        /* <DEDUP_REMOVED lines=18> */
.L_x_11983:
[----:B------:R-:W-:-:S07]  /*ba20*/  MOV R126, R186 ;  /* 0x000000ba007e7202 */ /* 0x000fce0000000f00 */
.L_x_11984:
[----:B------:R-:W-:Y:S05]  /*ba30*/  BSYNC B2 ;  /* 0x0000000000027941 */ /* 0x000fea0003800000 */
.L_x_11982:
        /* <DEDUP_REMOVED lines=16> */
.L_x_11988:
[----:B------:R-:W-:Y:S05]  /*bb40*/  BSYNC B3 ;  /* 0x0000000000037941 */ /* 0x000fea0003800000 */
.L_x_11987:
        /* <DEDUP_REMOVED lines=39> */
[----:B------:R-:W-:Y:S01]  /*bdc0*/  MOV R186, R92 ;  /* 0x0000005c00ba7202 */ /* 0x000fe20000000f00 */
[----:B------:R-:W-:Y:S01]  /*bdd0*/  HFMA2.MMA R92, -RZ, RZ, 0, 0 ;  /* 0x00000000ff5c7435 */ /* 0x000fe200000001ff */
[----:B------:R-:W-:Y:S01]  /*bde0*/  LOP3.LUT R125, R93, R94, R122, 0x96, !PT ;  /* 0x0000005e5d7d7212 */ /* 0x000fe200078e967a */
[----:B------:R-:W-:Y:S01]  /*bdf0*/  IMAD.MOV.U32 R184, RZ, RZ, R90 ;  /* 0x000000ffffb87224 */ /* 0x000fe200078e005a */
[----:B------:R-:W-:-:S08]  /*be00*/  LOP3.LUT R124, R91, R124, R120, 0x96, !PT ;  /* 0x0000007c5b7c7212 */ /* 0x000fd000078e9678 */
.L_x_11986:
[----:B------:R-:W-:Y:S05]  /*be10*/  BSYNC B2 ;  /* 0x0000000000027941 */ /* 0x000fea0003800000 */
.L_x_11985:
        /* <DEDUP_REMOVED lines=11> */
.L_x_11981:
[----:B------:R-:W-:Y:S05]  /*bed0*/  BSYNC B1 ;  /* 0x0000000000017941 */ /* 0x000fea0003800000 */
.L_x_11980:
        /* <DEDUP_REMOVED lines=18> */
.L_x_11992:
[----:B------:R-:W-:-:S07]  /*c000*/  MOV R91, R186 ;  /* 0x000000ba005b7202 */ /* 0x000fce0000000f00 */
.L_x_11993:
[----:B------:R-:W-:Y:S05]  /*c010*/  BSYNC B2 ;  /* 0x0000000000027941 */ /* 0x000fea0003800000 */
.L_x_11991:
        /* <DEDUP_REMOVED lines=16> */
.L_x_11997:
[----:B------:R-:W-:Y:S05]  /*c120*/  BSYNC B3 ;  /* 0x0000000000037941 */ /* 0x000fea0003800000 */
.L_x_11996:
        /* <DEDUP_REMOVED lines=44> */
.L_x_11995:
[----:B------:R-:W-:Y:S05]  /*c3f0*/  BSYNC B2 ;  /* 0x0000000000027941 */ /* 0x000fea0003800000 */
.L_x_11994:
        /* <DEDUP_REMOVED lines=12> */
.L_x_11990:
[----:B------:R-:W-:Y:S05]  /*c4c0*/  BSYNC B1 ;  /* 0x0000000000017941 */ /* 0x000fea0003800000 */
.L_x_11989:
        /* <DEDUP_REMOVED lines=18> */
.L_x_12001:
[----:B------:R-:W-:-:S07]  /*c5f0*/  MOV R126, R186 ;  /* 0x000000ba007e7202 */ /* 0x000fce0000000f00 */
.L_x_12002:
[----:B------:R-:W-:Y:S05]  /*c600*/  BSYNC B2 ;  /* 0x0000000000027941 */ /* 0x000fea0003800000 */
.L_x_12000:
        /* <DEDUP_REMOVED lines=16> */
.L_x_12006:
[----:B------:R-:W-:Y:S05]  /*c710*/  BSYNC B3 ;  /* 0x0000000000037941 */ /* 0x000fea0003800000 */
.L_x_12005:
        /* <DEDUP_REMOVED lines=44> */
.L_x_12004:
[----:B------:R-:W-:Y:S05]  /*c9e0*/  BSYNC B2 ;  /* 0x0000000000027941 */ /* 0x000fea0003800000 */
.L_x_12003:
        /* <DEDUP_REMOVED lines=11> */
.L_x_11999:
[----:B------:R-:W-:Y:S05]  /*caa0*/  BSYNC B1 ;  /* 0x0000000000017941 */ /* 0x000fea0003800000 */
.L_x_11998:
        /* <DEDUP_REMOVED lines=18> */
.L_x_12010:
[----:B------:R-:W-:-:S07]  /*cbd0*/  MOV R93, R186 ;  /* 0x000000ba005d7202 */ /* 0x000fce0000000f00 */
.L_x_12011:
[----:B------:R-:W-:Y:S05]  /*cbe0*/  BSYNC B2 ;  /* 0x0000000000027941 */ /* 0x000fea0003800000 */
.L_x_12009:
        /* <DEDUP_REMOVED lines=16> */
.L_x_12015:
[----:B------:R-:W-:Y:S05]  /*ccf0*/  BSYNC B3 ;  /* 0x0000000000037941 */ /* 0x000fea0003800000 */
.L_x_12014:
        /* <DEDUP_REMOVED lines=44> */
.L_x_12013:
[----:B------:R-:W-:Y:S05]  /*cfc0*/  BSYNC B2 ;  /* 0x0000000000027941 */ /* 0x000fea0003800000 */
.L_x_12012:
        /* <DEDUP_REMOVED lines=12> */
.L_x_12008:
[----:B------:R-:W-:Y:S05]  /*d090*/  BSYNC B1 ;  /* 0x0000000000017941 */ /* 0x000fea0003800000 */
.L_x_12007:
        /* <DEDUP_REMOVED lines=18> */
.L_x_12019:
[----:B------:R-:W-:-:S07]  /*d1c0*/  MOV R126, R186 ;  /* 0x000000ba007e7202 */ /* 0x000fce0000000f00 */
.L_x_12020:
[----:B------:R-:W-:Y:S05]  /*d1d0*/  BSYNC B2 ;  /* 0x0000000000027941 */ /* 0x000fea0003800000 */
.L_x_12018:
        /* <DEDUP_REMOVED lines=16> */
.L_x_12024:
[----:B------:R-:W-:Y:S05]  /*d2e0*/  BSYNC B3 ;  /* 0x0000000000037941 */ /* 0x000fea0003800000 */
.L_x_12023:
        /* <DEDUP_REMOVED lines=44> */
.L_x_12022:
[----:B------:R-:W-:Y:S05]  /*d5b0*/  BSYNC B2 ;  /* 0x0000000000027941 */ /* 0x000fea0003800000 */
.L_x_12021:
        /* <DEDUP_REMOVED lines=11> */
.L_x_12017:
[----:B------:R-:W-:Y:S05]  /*d670*/  BSYNC B1 ;  /* 0x0000000000017941 */ /* 0x000fea0003800000 */
.L_x_12016:
        /* <DEDUP_REMOVED lines=18> */
.L_x_12028:
[----:B------:R-:W-:-:S07]  /*d7a0*/  MOV R95, R186 ;  /* 0x000000ba005f7202 */ /* 0x000fce0000000f00 */
.L_x_12029:
[----:B------:R-:W-:Y:S05]  /*d7b0*/  BSYNC B2 ;  /* 0x0000000000027941 */ /* 0x000fea0003800000 */
.L_x_12027:
        /* <DEDUP_REMOVED lines=16> */
.L_x_12033:
[----:B------:R-:W-:Y:S05]  /*d8c0*/  BSYNC B3 ;  /* 0x0000000000037941 */ /* 0x000fea0003800000 */
.L_x_12032:
        /* <DEDUP_REMOVED lines=44> */
.L_x_12031:
[----:B------:R-:W-:Y:S05]  /*db90*/  BSYNC B2 ;  /* 0x0000000000027941 */ /* 0x000fea0003800000 */
.L_x_12030:
        /* <DEDUP_REMOVED lines=12> */
.L_x_12026:
[----:B------:R-:W-:Y:S05]  /*dc60*/  BSYNC B1 ;  /* 0x0000000000017941 */ /* 0x000fea0003800000 */
.L_x_12025:
        /* <DEDUP_REMOVED lines=25> */
.L_x_11961:
[----:B------:R-:W-:Y:S05]  /*de00*/  BSYNC B0 ;  /* 0x0000000000007941 */ /* 0x000fea0003800000 */
.L_x_11960:
        /* <DEDUP_REMOVED lines=129> */
.L_x_12054:
        /* <DEDUP_REMOVED lines=13> */
[----:B------:R-:W-:-:S11]  /*e6f0*/  LOP3.LUT P2, RZ, R99, 0x1f, R103, 0xf8, !PT ;  /* 0x0000001f63ff7812 */ /* 0x000fd6000784f867 */
[----:B------:R-:W-:Y:S01]  /*e700*/  @!P0 IMAD.IADD R98, R98, 0x1, R153 ;  /* 0x0000000162628824 */ /* 0x000fe200078e0299 */
[----:B------:R-:W-:Y:S01]  /*e710*/  HFMA2.MMA R152, -RZ, RZ, 0, 0 ;  /* 0x00000000ff987435 */ /* 0x000fe200000001ff */
[----:B------:R-:W-:Y:S01]  /*e720*/  ISETP.NE.AND P6, PT, R194, RZ, PT ;  /* 0x000000ffc200720c */ /* 0x000fe20003fc5270 */
[----:B------:R-:W-:Y:S04]  /*e730*/  BSSY B0, `(.L_x_12035) ;  /* 0x00000cd000007945 */ /* 0x000fe80003800000 */
[----:B------:R-:W-:Y:S01]  /*e740*/  @!P0 MOV R152, R183 ;  /* 0x000000b700988202 */ /* 0x000fe20000000f00 */
[----:B0-----:R-:W0:Y:S04]  /*e750*/  @!P2 LDC.64 R96, c[0x0][0x250] ;  /* 0x00009400ff60ab82 */ /* 0x001e280000000a00 */
[----:B------:R-:W1:Y:S01]  /*e760*/  SHFL.DOWN PT, R199, R152, 0x2, 0x1f ;  /* 0x08401f0098c77f89 */ /* 0x000e6200000e0000 */
[----:B0-----:R-:W-:Y:S01]  /*e770*/  @!P2 LEA R150, P3, R36, R96, 0x2 ;  /* 0x000000602496a211 */ /* 0x001fe200078610ff */
[----:B-1----:R-:W-:Y:S01]  /*e780*/  IMAD.IADD R198, R199, 0x1, R152 ;  /* 0x00000001c7c67824 */ /* 0x002fe200078e0298 */
[----:B------:R-:W-:-:S02]  /*e790*/  @!P0 MOV R96, 0x400 ;  /* 0x0000040000608802 */ /* 0x000fc40000000f00 */
[----:B------:R-:W-:Y:S02]  /*e7a0*/  @!P2 LEA.HI.X R151, R36, R97, R196, 0x2, P3 ;  /* 0x000000612497a211 */ /* 0x000fe400018f14c4 */
[----:B------:R-:W0:Y:S01]  /*e7b0*/  @!P0 S2R R97, SR_CgaCtaId ;  /* 0x0000000000618919 */ /* 0x000e220000008800 */
[----:B------:R-:W-:Y:S02]  /*e7c0*/  I2FP.F32.S32 R200, R198 ;  /* 0x000000c600c87245 */ /* 0x000fe40000201400 */
[----:B------:R-:W-:Y:S01]  /*e7d0*/  I2FP.F32.S32 R204, R199 ;  /* 0x000000c700cc7245 */ /* 0x000fe20000201400 */
[----:B------:R-:W1:Y:S01]  /*e7e0*/  SHFL.DOWN PT, R203, R198, 0x1, 0x1f ;  /* 0x08201f00c6cb7f89 */ /* 0x000e6200000e0000 */
[----:B------:R-:W2:Y:S01]  /*e7f0*/  MUFU.RCP R202, R200 ;  /* 0x000000c800ca7308 */ /* 0x000ea20000001000 */
[-C--:B-1----:R-:W-:Y:S02]  /*e800*/  IADD3 R198, R198, R203.reuse, RZ ;  /* 0x000000cbc6c67210 */ /* 0x082fe40007ffe0ff */
[----:B------:R-:W-:-:S02]  /*e810*/  I2FP.F32.S32 R203, R203 ;  /* 0x000000cb00cb7245 */ /* 0x000fc40000201400 */
[----:B0-----:R-:W-:Y:S02]  /*e820*/  @!P0 LEA R97, R97, R96, 0x18 ;  /* 0x0000006061618211 */ /* 0x001fe400078ec0ff */
[----:B------:R-:W-:-:S03]  /*e830*/  I2FP.F32.S32 R198, R198 ;  /* 0x000000c600c67245 */ /* 0x000fc60000201400 */
[----:B------:R-:W-:Y:S01]  /*e840*/  @!P0 IMAD R153, R98, 0x8, R97 ;  /* 0x0000000862998824 */ /* 0x000fe200078e0261 */
[----:B------:R-:W-:Y:S01]  /*e850*/  CS2R R96, SRZ ;  /* 0x0000000000607805 */ /* 0x000fe2000001ff00 */
[----:B------:R-:W0:Y:S01]  /*e860*/  @!P2 LDC.64 R98, c[0x0][0x258] ;  /* 0x00009600ff62ab82 */ /* 0x000e220000000a00 */
[----:B------:R-:W1:Y:S04]  /*e870*/  MUFU.RCP R198, R198 ;  /* 0x000000c600c67308 */ /* 0x000e680000001000 */
[----:B------:R3:W4:Y:S02]  /*e880*/  @!P0 LDS.64 R96, [R153] ;  /* 0x0000000099608984 */ /* 0x0007240000000a00 */
[----:B---3--:R-:W-:Y:S02]  /*e890*/  I2FP.F32.S32 R153, R152 ;  /* 0x0000009800997245 */ /* 0x008fe40000201400 */
[----:B0-----:R-:W-:-:S04]  /*e8a0*/  @!P2 LEA R98, P0, R36, R98, 0x2 ;  /* 0x000000622462a211 */ /* 0x001fc800078010ff */
[----:B------:R-:W-:Y:S02]  /*e8b0*/  @!P2 LEA.HI.X R99, R36, R99, R196, 0x2, P0 ;  /* 0x000000632463a211 */ /* 0x000fe400000f14c4 */
[----:B-----5:R-:W-:Y:S01]  /*e8c0*/  ISETP.GE.AND P0, PT, R195, 0x1, PT ;  /* 0x00000001c300780c */ /* 0x020fe20003f06270 */
[----:B----4-:R-:W0:Y:S04]  /*e8d0*/  SHFL.DOWN PT, R201, R96, 0x2, 0x1f ;  /* 0x08401f0060c97f89 */ /* 0x010e2800000e0000 */
[----:B------:R-:W3:Y:S01]  /*e8e0*/  SHFL.DOWN PT, R196, R97, 0x2, 0x1f ;  /* 0x08401f0061c47f89 */ /* 0x000ee200000e0000 */
        /* <DEDUP_REMOVED lines=31> */
[----:B------:R-:W-:Y:S01]  /*eae0*/  VIADD R44, R195, 0xffffffff ;  /* 0xffffffffc32c7836 */ /* 0x000fe20000000000 */
[----:B------:R-:W-:Y:S01]  /*eaf0*/  BSSY B1, `(.L_x_12037) ;  /* 0x0000028000017945 */ /* 0x000fe20003800000 */
[----:B------:R-:W-:Y:S02]  /*eb00*/  FSEL R152, R201, RZ, !P6 ;  /* 0x000000ffc9987208 */ /* 0x000fe40007000000 */
        /* <DEDUP_REMOVED lines=38> */
.L_x_12038:
[----:B------:R-:W-:Y:S05]  /*ed70*/  BSYNC B1 ;  /* 0x0000000000017941 */ /* 0x000fea0003800000 */
.L_x_12037:
        /* <DEDUP_REMOVED lines=35> */
.L_x_12040:
[----:B------:R-:W-:Y:S05]  /*efb0*/  BSYNC B1 ;  /* 0x0000000000017941 */ /* 0x000fea0003800000 */
.L_x_12039:
        /* <DEDUP_REMOVED lines=35> */
.L_x_12042:
[----:B------:R-:W-:Y:S05]  /*f1f0*/  BSYNC B1 ;  /* 0x0000000000017941 */ /* 0x000fea0003800000 */
.L_x_12041:
        /* <DEDUP_REMOVED lines=32> */
.L_x_12036:
[----:B------:R-:W-:Y:S05]  /*f400*/  BSYNC B0 ;  /* 0x0000000000007941 */ /* 0x000fea0003800000 */
.L_x_12035:
[----:B------:R-:W-:Y:S01]  /*f410*/  VIADD R36, R36, UR12 ;  /* 0x0000000c24247c36 */ /* 0x000fe20008000000 */
[----:B------:R-:W-:-:S04]  /*f420*/  SEL R198, RZ, 0x1, P1 ;  /* 0x00000001ffc67807 */ /* 0x000fc80000800000 */
[----:B------:R-:W-:-:S13]  /*f430*/  ISETP.GE.AND P0, PT, R36, UR13, PT ;  /* 0x0000000d24007c0c */ /* 0x000fda000bf06270 */
[----:B------:R-:W-:Y:S05]  /*f440*/  @!P0 BRA `(.L_x_12043) ;  /* 0xffffff2000588947 */ /* 0x000fea000383ffff */
[----:B------:R-:W-:Y:S05]  /*f450*/  EXIT ;  /* 0x000000000000794d */ /* 0x000fea0003800000 */
.L_x_12034:
[----:B------:R-:W-:Y:S01]  /*f460*/  HFMA2.MMA R202, -RZ, RZ, 0, 1.847743988037109375e-06 ;  /* 0x0000001fffca7435 */ /* 0x000fe200000001ff */
[----:B------:R-:W-:Y:S01]  /*f470*/  MOV R200, R97 ;  /* 0x0000006100c87202 */ /* 0x000fe20000000f00 */
[----:B------:R-:W-:Y:S02]  /*f480*/  IMAD.MOV.U32 R201, RZ, RZ, 0x1 ;  /* 0x00000001ffc97424 */ /* 0x000fe400078e00ff */
[----:B------:R-:W-:-:S07]  /*f490*/  IMAD.MOV.U32 R199, RZ, RZ, -0x1 ;  /* 0xffffffffffc77424 */ /* 0x000fce00078e00ff */
[----:B-----5:R-:W-:Y:S05]  /*f4a0*/  WARPSYNC.COLLECTIVE R199, `(.L_x_12044) ;  /* 0x00000000c7087348 */ /* 0x020fea0003c00000 */
[----:B------:R0:W1:Y:S02]  /*f4b0*/  SHFL.BFLY P6, R198, R200, R201, R202 ;  /* 0x0c0000c9c8c67389 */ /* 0x00006400000c00ca */
[----:B01---5:R-:W-:Y:S01]  /*f4c0*/  ENDCOLLECTIVE ;  /* 0x000000000000791b */ /* 0x023fe20003800000 */
.L_x_12044:
[----:B------:R-:W-:Y:S01]  /*f4d0*/  HFMA2.MMA R201, -RZ, RZ, 0, 1.1920928955078125e-07 ;  /* 0x00000002ffc97435 */ /* 0x000fe200000001ff */
[----:B------:R-:W-:-:S05]  /*f4e0*/  MOV R96, R198 ;  /* 0x000000c600607202 */ /* 0x000fca0000000f00 */
[----:B------:R-:W-:-:S04]  /*f4f0*/  FADD.FTZ R150, R97, R96 ;  /* 0x0000006061967221 */ /* 0x000fc80000010000 */
[----:B------:R-:W-:-:S07]  /*f500*/  IMAD.MOV.U32 R200, RZ, RZ, R150 ;  /* 0x000000ffffc87224 */ /* 0x000fce00078e0096 */
[----:B------:R-:W-:Y:S05]  /*f510*/  WARPSYNC.COLLECTIVE R199, `(.L_x_12045) ;  /* 0x00000000c7087348 */ /* 0x000fea0003c00000 */
[----:B------:R0:W1:Y:S02]  /*f520*/  SHFL.BFLY P6, R198, R200, R201, R202 ;  /* 0x0c0000c9c8c67389 */ /* 0x00006400000c00ca */
[----:B01----:R-:W-:Y:S01]  /*f530*/  ENDCOLLECTIVE ;  /* 0x000000000000791b */ /* 0x003fe20003800000 */
.L_x_12045:
[----:B------:R-:W-:Y:S02]  /*f540*/  IMAD.MOV.U32 R201, RZ, RZ, 0x4 ;  /* 0x00000004ffc97424 */ /* 0x000fe400078e00ff */
[----:B------:R-:W-:-:S04]  /*f550*/  IMAD.MOV.U32 R151, RZ, RZ, R198 ;  /* 0x000000ffff977224 */ /* 0x000fc800078e00c6 */
[----:B------:R-:W-:-:S05]  /*f560*/  FADD.FTZ R151, R150, R151 ;  /* 0x0000009796977221 */ /* 0x000fca0000010000 */
[----:B------:R-:W-:-:S07]  /*f570*/  MOV R200, R151 ;  /* 0x0000009700c87202 */ /* 0x000fce0000000f00 */
[----:B------:R-:W-:Y:S05]  /*f580*/  WARPSYNC.COLLECTIVE R199, `(.L_x_12046) ;  /* 0x00000000c7087348 */ /* 0x000fea0003c00000 */
[----:B------:R0:W1:Y:S02]  /*f590*/  SHFL.BFLY P6, R198, R200, R201, R202 ;  /* 0x0c0000c9c8c67389 */ /* 0x00006400000c00ca */
[----:B01----:R-:W-:Y:S01]  /*f5a0*/  ENDCOLLECTIVE ;  /* 0x000000000000791b */ /* 0x003fe20003800000 */
.L_x_12046:
[----:B------:R-:W-:Y:S01]  /*f5b0*/  HFMA2.MMA R201, -RZ, RZ, 0, 4.76837158203125e-07 ;  /* 0x00000008ffc97435 */ /* 0x000fe200000001ff */
[----:B------:R-:W-:-:S05]  /*f5c0*/  MOV R96, R198 ;  /* 0x000000c600607202 */ /* 0x000fca0000000f00 */
[----:B------:R-:W-:-:S04]  /*f5d0*/  FADD.FTZ R152, R151, R96 ;  /* 0x0000006097987221 */ /* 0x000fc80000010000 */
[----:B------:R-:W-:-:S07]  /*f5e0*/  IMAD.MOV.U32 R200, RZ, RZ, R152 ;  /* 0x000000ffffc87224 */ /* 0x000fce00078e0098 */
[----:B------:R-:W-:Y:S05]  /*f5f0*/  WARPSYNC.COLLECTIVE R199, `(.L_x_12047) ;  /* 0x00000000c7087348 */ /* 0x000fea0003c00000 */
[----:B------:R0:W1:Y:S02]  /*f600*/  SHFL.BFLY P6, R198, R200, R201, R202 ;  /* 0x0c0000c9c8c67389 */ /* 0x00006400000c00ca */
[----:B01----:R-:W-:Y:S01]  /*f610*/  ENDCOLLECTIVE ;  /* 0x000000000000791b */ /* 0x003fe20003800000 */
.L_x_12047:
[----:B------:R-:W-:Y:S02]  /*f620*/  IMAD.MOV.U32 R201, RZ, RZ, 0x10 ;  /* 0x00000010ffc97424 */ /* 0x000fe400078e00ff */
[----:B------:R-:W-:-:S04]  /*f630*/  IMAD.MOV.U32 R153, RZ, RZ, R198 ;  /* 0x000000ffff997224 */ /* 0x000fc800078e00c6 */
[----:B------:R-:W-:-:S05]  /*f640*/  FADD.FTZ R153, R152, R153 ;  /* 0x0000009998997221 */ /* 0x000fca0000010000 */
[----:B------:R-:W-:-:S07]  /*f650*/  MOV R200, R153 ;  /* 0x0000009900c87202 */ /* 0x000fce0000000f00 */
[----:B------:R-:W-:Y:S05]  /*f660*/  WARPSYNC.COLLECTIVE R199, `(.L_x_12048) ;  /* 0x00000000c7087348 */ /* 0x000fea0003c00000 */
[----:B------:R0:W1:Y:S02]  /*f670*/  SHFL.BFLY P6, R198, R200, R201, R202 ;  /* 0x0c0000c9c8c67389 */ /* 0x00006400000c00ca */
[----:B01----:R-:W-:Y:S01]  /*f680*/  ENDCOLLECTIVE ;  /* 0x000000000000791b */ /* 0x003fe20003800000 */
.L_x_12048:
        /* <DEDUP_REMOVED lines=73> */
.L_x_12049:
[----:B------:R-:W-:Y:S02]  /*fb20*/  IMAD.MOV.U32 R201, RZ, RZ, 0x2 ;  /* 0x00000002ffc97424 */ /* 0x000fe400078e00ff */
[----:B------:R-:W-:-:S04]  /*fb30*/  IMAD.MOV.U32 R150, RZ, RZ, R198 ;  /* 0x000000ffff967224 */ /* 0x000fc800078e00c6 */
[----:B------:R-:W-:-:S05]  /*fb40*/  FADD.FTZ R150, R97, R150 ;  /* 0x0000009661967221 */ /* 0x000fca0000010000 */
[----:B------:R-:W-:-:S07]  /*fb50*/  MOV R200, R150 ;  /* 0x0000009600c87202 */ /* 0x000fce0000000f00 */
[----:B------:R-:W-:Y:S05]  /*fb60*/  WARPSYNC.COLLECTIVE R199, `(.L_x_12050) ;  /* 0x00000000c7087348 */ /* 0x000fea0003c00000 */
[----:B------:R0:W1:Y:S02]  /*fb70*/  SHFL.BFLY P6, R198, R200, R201, R202 ;  /* 0x0c0000c9c8c67389 */ /* 0x00006400000c00ca */
[----:B01----:R-:W-:Y:S01]  /*fb80*/  ENDCOLLECTIVE ;  /* 0x000000000000791b */ /* 0x003fe20003800000 */
.L_x_12050:
[----:B------:R-:W-:Y:S01]  /*fb90*/  HFMA2.MMA R201, -RZ, RZ, 0, 2.384185791015625e-07 ;  /* 0x00000004ffc97435 */ /* 0x000fe200000001ff */
[----:B------:R-:W-:-:S05]  /*fba0*/  MOV R151, R198 ;  /* 0x000000c600977202 */ /* 0x000fca0000000f00 */
[----:B------:R-:W-:-:S04]  /*fbb0*/  FADD.FTZ R151, R150, R151 ;  /* 0x0000009796977221 */ /* 0x000fc80000010000 */
[----:B------:R-:W-:-:S07]  /*fbc0*/  IMAD.MOV.U32 R200, RZ, RZ, R151 ;  /* 0x000000ffffc87224 */ /* 0x000fce00078e0097 */
[----:B------:R-:W-:Y:S05]  /*fbd0*/  WARPSYNC.COLLECTIVE R199, `(.L_x_12051) ;  /* 0x00000000c7087348 */ /* 0x000fea0003c00000 */
[----:B------:R0:W1:Y:S02]  /*fbe0*/  SHFL.BFLY P6, R198, R200, R201, R202 ;  /* 0x0c0000c9c8c67389 */ /* 0x00006400000c00ca */
[----:B01----:R-:W-:Y:S01]  /*fbf0*/  ENDCOLLECTIVE ;  /* 0x000000000000791b */ /* 0x003fe20003800000 */
.L_x_12051:
[----:B------:R-:W-:Y:S02]  /*fc00*/  IMAD.MOV.U32 R201, RZ, RZ, 0x8 ;  /* 0x00000008ffc97424 */ /* 0x000fe400078e00ff */
[----:B------:R-:W-:-:S04]  /*fc10*/  IMAD.MOV.U32 R152, RZ, RZ, R198 ;  /* 0x000000ffff987224 */ /* 0x000fc800078e00c6 */
[----:B------:R-:W-:-:S05]  /*fc20*/  FADD.FTZ R152, R151, R152 ;  /* 0x0000009897987221 */ /* 0x000fca0000010000 */
[----:B------:R-:W-:-:S07]  /*fc30*/  MOV R200, R152 ;  /* 0x0000009800c87202 */ /* 0x000fce0000000f00 */
[----:B------:R-:W-:Y:S05]  /*fc40*/  WARPSYNC.COLLECTIVE R199, `(.L_x_12052) ;  /* 0x00000000c7087348 */ /* 0x000fea0003c00000 */
[----:B------:R0:W1:Y:S02]  /*fc50*/  SHFL.BFLY P6, R198, R200, R201, R202 ;  /* 0x0c0000c9c8c67389 */ /* 0x00006400000c00ca */
[----:B01----:R-:W-:Y:S01]  /*fc60*/  ENDCOLLECTIVE ;  /* 0x000000000000791b */ /* 0x003fe20003800000 */
.L_x_12052:
[----:B------:R-:W-:Y:S01]  /*fc70*/  HFMA2.MMA R201, -RZ, RZ, 0, 9.5367431640625e-07 ;  /* 0x00000010ffc97435 */ /* 0x000fe200000001ff */
[----:B------:R-:W-:-:S05]  /*fc80*/  MOV R153, R198 ;  /* 0x000000c600997202 */ /* 0x000fca0000000f00 */
[----:B------:R-:W-:-:S04]  /*fc90*/  FADD.FTZ R153, R152, R153 ;  /* 0x0000009998997221 */ /* 0x000fc80000010000 */
[----:B------:R-:W-:-:S07]  /*fca0*/  IMAD.MOV.U32 R200, RZ, RZ, R153 ;  /* 0x000000ffffc87224 */ /* 0x000fce00078e0099 */
[----:B------:R-:W-:Y:S05]  /*fcb0*/  WARPSYNC.COLLECTIVE R199, `(.L_x_12053) ;  /* 0x00000000c7087348 */ /* 0x000fea0003c00000 */
[----:B------:R0:W1:Y:S02]  /*fcc0*/  SHFL.BFLY P6, R198, R200, R201, R202 ;  /* 0x0c0000c9c8c67389 */ /* 0x00006400000c00ca */
[----:B01----:R-:W-:Y:S01]  /*fcd0*/  ENDCOLLECTIVE ;  /* 0x000000000000791b */ /* 0x003fe20003800000 */
.L_x_12053:
[----:B------:R-:W-:Y:S05]  /*fce0*/  BRA `(.L_x_12054) ;  /* 0xffffffe8004c7947 */ /* 0x000fea000383ffff */
.L_x_12055:
        /* <DEDUP_REMOVED lines=9> */
.L_x_30246:


//--------------------- .text._ZN10layer_norm13ln_fwd_kernelINS_13Kernel_traitsI13__nv_bfloat16S2_fS2_fjLj4096ELj1ELj1ELj4ELj16ENS_18Kernel_traits_baseILj4096ES2_S2_fS2_fjLj128EEEEELb1ELb1ELb1ELb1EEEvNS_9FwdParamsE --------------------------
	.section	.text._ZN10layer_norm13ln_fwd_kernelINS_13Kernel_traitsI13__nv_bfloat16S2_fS2_fjLj4096ELj1ELj1ELj4ELj16ENS_18Kernel_traits_baseILj4096ES2_S2_fS2_fjLj128EEEEELb1ELb1ELb1ELb1EEEvNS_9FwdParamsE,"ax",@progbits
	.align	128
        .global         _ZN10layer_norm13ln_fwd_kernelINS_13Kernel_traitsI13__nv_bfloat16S2_fS2_fjLj4096ELj1ELj1ELj4ELj16ENS_18Kernel_traits_baseILj4096ES2_S2_fS2_fjLj128EEEEELb1ELb1ELb1ELb1EEEvNS_9FwdParamsE
        .type           _ZN10layer_norm13ln_fwd_kernelINS_13Kernel_traitsI13__nv_bfloat16S2_fS2_fjLj4096ELj1ELj1ELj4ELj16ENS_18Kernel_traits_baseILj4096ES2_S2_fS2_fjLj128EEEEELb1ELb1ELb1ELb1EEEvNS_9FwdParamsE,@function
        .size           _ZN10layer_norm13ln_fwd_kernelINS_13Kernel_traitsI13__nv_bfloat16S2_fS2_fjLj4096ELj1ELj1ELj4ELj16ENS_18Kernel_traits_baseILj4096ES2_S2_fS2_fjLj128EEEEELb1ELb1ELb1ELb1EEEvNS_9FwdParamsE,(.L_x_30247 - _ZN10layer_norm13ln_fwd_kernelINS_13Kernel_traitsI13__nv_bfloat16S2_fS2_fjLj4096ELj1ELj1ELj4ELj16ENS_18Kernel_traits_baseILj4096ES2_S2_fS2_fjLj128EEEEELb1ELb1ELb1ELb1EEEvNS_9FwdParamsE)
        .other          _ZN10layer_norm13ln_fwd_kernelINS_13Kernel_traitsI13__nv_bfloat16S2_fS2_fjLj4096ELj1ELj1ELj4ELj16ENS_18Kernel_traits_baseILj4096ES2_S2_fS2_fjLj128EEEEELb1ELb1ELb1ELb1EEEvNS_9FwdParamsE,@"STO_CUDA_ENTRY STV_DEFAULT"
_ZN10layer_norm13ln_fwd_kernelINS_13Kernel_traitsI13__nv_bfloat16S2_fS2_fjLj4096ELj1ELj1ELj4ELj16ENS_18Kernel_traits_baseILj4096ES2_S2_fS2_fjLj128EEEEELb1ELb1ELb1ELb1EEEvNS_9FwdParamsE:
.text._ZN10layer_norm13ln_fwd_kernelINS_13Kernel_traitsI13__nv_bfloat16S2_fS2_fjLj4096ELj1ELj1ELj4ELj16ENS_18Kernel_traits_baseILj4096ES2_S2_fS2_fjLj128EEEEELb1ELb1ELb1ELb1EEEvNS_9FwdParamsE:
        /* <DEDUP_REMOVED lines=20> */
[----:B------:R-:W-:Y:S01]  /*0140*/  LEA.HI R135, R134, UR8, RZ, 0x19 ;  /* 0x0000000886877c11 */ /* 0x000fe2000f8fc8ff */
[----:B------:R-:W-:Y:S01]  /*0150*/  ULDC.64 UR8, c[0x0][0x260] ;  /* 0x0000980000087ab9 */ /* 0x000fe20000000a00 */
[----:B---3--:R-:W-:-:S02]  /*0160*/  @P0 R2UR UR6, R2 ;  /* 0x00000000020602ca */ /* 0x008fc400000e0000 */
        /* <DEDUP_REMOVED lines=38> */
[----:B------:R-:W-:Y:S02]  /*03d0*/  SHF.L.U32 R2, R134, 0x4, RZ ;  /* 0x0000000486027819 */ /* 0x000fe400000006ff */
[----:B------:R-:W-:Y:S01]  /*03e0*/  LOP3.LUT R24, R23, UR23, R26, 0x96, !PT ;  /* 0x0000001717187c12 */ /* 0x000fe2000f8e961a */
[----:B------:R-:W-:Y:S01]  /*03f0*/  UIADD3 UR25, UR6, -0x4ab325aa, URZ ;  /* 0xb54cda5606197890 */ /* 0x000fe2000fffe03f */
[----:B------:R-:W-:Y:S01]  /*0400*/  ISETP.NE.U32.AND P0, PT, RZ, UR10, PT ;  /* 0x0000000aff007c0c */ /* 0x000fe2000bf05070 */
[----:B------:R-:W-:Y:S01]  /*0410*/  UIADD3 UR26, UR7, 0x646e171e, URZ ;  /* 0x646e171e071a7890 */ /* 0x000fe2000fffe03f */
[----:B------:R-:W-:Y:S01]  /*0420*/  LOP3.LUT R30, R2, 0x7f0, RZ, 0xc0, !PT ;  /* 0x000007f0021e7812 */ /* 0x000fe200078ec0ff */
[----:B------:R-:W-:-:S04]  /*0430*/  IMAD.WIDE.U32 R26, R27, -0x326172a9, RZ ;  /* 0xcd9e8d571b1a7825 */ /* 0x000fc800078e00ff */
[----:B------:R-:W-:Y:S01]  /*0440*/  IMAD.WIDE.U32 R24, R24, -0x2daee0ad, RZ ;  /* 0xd2511f5318187825 */ /* 0x000fe200078e00ff */
[----:B------:R-:W-:Y:S02]  /*0450*/  ISETP.NE.AND.EX P0, PT, RZ, UR11, PT, P0 ;  /* 0x0000000bff007c0c */ /* 0x000fe4000bf05300 */
[----:B------:R-:W-:Y:S02]  /*0460*/  IADD3 R2, P1, R30, UR10, RZ ;  /* 0x0000000a1e027c10 */ /* 0x000fe4000ff3e0ff */
[----:B------:R-:W-:Y:S02]  /*0470*/  LOP3.LUT R22, R27, UR25, R22, 0x96, !PT ;  /* 0x000000191b167c12 */ /* 0x000fe4000f8e9616 */
[----:B------:R-:W-:Y:S01]  /*0480*/  LOP3.LUT R28, R25, UR26, R20, 0x96, !PT ;  /* 0x0000001a191c7c12 */ /* 0x000fe2000f8e9614 */
[----:B------:R-:W-:Y:S01]  /*0490*/  IMAD.X R3, RZ, RZ, UR11, P1 ;  /* 0x0000000bff037e24 */ /* 0x000fe200088e06ff */
[----:B------:R-:W-:Y:S01]  /*04a0*/  UIADD3 UR27, UR6, 0x5384540f, URZ ;  /* 0x5384540f061b7890 */ /* 0x000fe2000fffe03f */
[----:B------:R-:W-:Y:S01]  /*04b0*/  IMAD.WIDE.U32 R22, R22, -0x2daee0ad, RZ ;  /* 0xd2511f5316167825 */ /* 0x000fe200078e00ff */
[----:B------:R-:W-:Y:S01]  /*04c0*/  UIADD3 UR28, UR7, 0x1fd5c5a3, URZ ;  /* 0x1fd5c5a3071c7890 */ /* 0x000fe2000fffe03f */
[----:B------:R-:W-:Y:S01]  /*04d0*/  ISETP.GE.AND P1, PT, R135, UR12, PT ;  /* 0x0000000c87007c0c */ /* 0x000fe2000bf26270 */
[----:B------:R-:W-:Y:S01]  /*04e0*/  ULDC.64 UR10, c[0x0][0x278] ;  /* 0x00009e00000a7ab9 */ /* 0x000fe20000000a00 */
[----:B------:R-:W-:Y:S01]  /*04f0*/  IMAD.WIDE.U32 R28, R28, -0x326172a9, RZ ;  /* 0xcd9e8d571c1c7825 */ /* 0x000fe200078e00ff */
[----:B------:R-:W-:Y:S01]  /*0500*/  LOP3.LUT R134, R134, 0x7f, RZ, 0xc0, !PT ;  /* 0x0000007f86867812 */ /* 0x000fe200078ec0ff */
[----:B------:R-:W5:Y:S01]  /*0510*/  @P0 LDG.E.128 R8, desc[UR4][R2.64] ;  /* 0x0000000402080981 */ /* 0x000f62000c1e1d00 */
[----:B------:R-:W-:-:S02]  /*0520*/  LOP3.LUT R109, R23, UR28, R24, 0x96, !PT ;  /* 0x0000001c176d7c12 */ /* 0x000fc4000f8e9618 */
[----:B------:R-:W-:Y:S01]  /*0530*/  LOP3.LUT R108, R29, UR27, R26, 0x96, !PT ;  /* 0x0000001b1d6c7c12 */ /* 0x000fe2000f8e961a */
[----:B------:R-:W5:Y:S01]  /*0540*/  @P0 LDG.E.128 R12, desc[UR4][R2.64+0x800] ;  /* 0x00080004020c0981 */ /* 0x000f62000c1e1d00 */
[----:B------:R-:W-:Y:S01]  /*0550*/  LEA R20, P3, R134, UR10, 0x4 ;  /* 0x0000000a86147c11 */ /* 0x000fe2000f8620ff */
[----:B------:R-:W-:Y:S02]  /*0560*/  UIADD3 UR29, UR6, -0xe443238, URZ ;  /* 0xf1bbcdc8061d7890 */ /* 0x000fe4000fffe03f */
[----:B------:R-:W5:Y:S01]  /*0570*/  @P0 LDG.E.128 R16, desc[UR4][R2.64+0x1000] ;  /* 0x0010000402100981 */ /* 0x000f62000c1e1d00 */
[----:B------:R-:W-:-:S03]  /*0580*/  UIADD3 UR30, UR7, -0x24c28bd8, URZ ;  /* 0xdb3d7428071e7890 */ /* 0x000fc6000fffe03f */
[----:B------:R0:W5:Y:S01]  /*0590*/  @P0 LDG.E.128 R4, desc[UR4][R2.64+0x1800] ;  /* 0x0018000402040981 */ /* 0x000162000c1e1d00 */
[----:B------:R-:W-:-:S04]  /*05a0*/  IMAD.HI.U32 R25, R109, -0x326172a9, RZ ;  /* 0xcd9e8d576d197827 */ /* 0x000fc800078e00ff */
[----:B------:R-:W-:Y:S01]  /*05b0*/  IMAD.HI.U32 R23, R108, -0x2daee0ad, RZ ;  /* 0xd2511f536c177827 */ /* 0x000fe200078e00ff */
[----:B0-----:R-:W-:-:S03]  /*05c0*/  IADD3 R2, P2, R30, UR8, RZ ;  /* 0x000000081e027c10 */ /* 0x001fc6000ff5e0ff */
[----:B------:R-:W-:Y:S01]  /*05d0*/  IMAD.X R21, RZ, RZ, UR11, P3 ;  /* 0x0000000bff157e24 */ /* 0x000fe200098e06ff */
[----:B------:R-:W-:Y:S02]  /*05e0*/  IADD3.X R3, RZ, UR9, RZ, P2, !PT ;  /* 0x00000009ff037c10 */ /* 0x000fe400097fe4ff */
[----:B------:R-:W-:Y:S02]  /*05f0*/  LOP3.LUT R102, R25, UR29, R28, 0x96, !PT ;  /* 0x0000001d19667c12 */ /* 0x000fe4000f8e961c */
        /* <DEDUP_REMOVED lines=9> */
[----:B------:R-:W-:Y:S02]  /*0690*/  @!P0 CS2R R6, SRZ ;  /* 0x0000000000068805 */ /* 0x000fe4000001ff00 */
[C---:B------:R-:W-:Y:S01]  /*06a0*/  PRMT R23, R9.reuse, 0x7632, R23 ;  /* 0x0000763209177816 */ /* 0x040fe20000000017 */
[----:B------:R-:W-:Y:S01]  /*06b0*/  IMAD.U32 R132, R9, 0x10000, RZ ;  /* 0x0001000009847824 */ /* 0x000fe200078e00ff */
[----:B------:R-:W5:Y:S01]  /*06c0*/  LDG.E.128 R36, desc[UR4][R20.64] ;  /* 0x0000000414247981 */ /* 0x000f62000c1e1d00 */
[C---:B------:R-:W-:Y:S01]  /*06d0*/  PRMT R9, R16.reuse, 0x7632, R9 ;  /* 0x0000763210097816 */ /* 0x040fe20000000009 */
[----:B------:R-:W-:Y:S01]  /*06e0*/  UIADD3 UR31, UR6, -0x700cb87f, URZ ;  /* 0x8ff34781061f7890 */ /* 0x000fe2000fffe03f */
[----:B------:R-:W-:Y:S01]  /*06f0*/  SHF.L.U32 R117, R16, 0x10, RZ ;  /* 0x0000001010757819 */ /* 0x000fe200000006ff */
[----:B------:R-:W5:Y:S01]  /*0700*/  LDG.E.128 R32, desc[UR4][R20.64+0x800] ;  /* 0x0008000414207981 */ /* 0x000f62000c1e1d00 */
[C---:B------:R-:W-:Y:S01]  /*0710*/  PRMT R100, R8.reuse, 0x7632, R100 ;  /* 0x0000763208647816 */ /* 0x040fe20000000064 */
[----:B------:R-:W-:-:S02]  /*0720*/  IMAD.U32 R133, R8, 0x10000, RZ ;  /* 0x0001000008857824 */ /* 0x000fc400078e00ff */
[----:B------:R-:W5:Y:S01]  /*0730*/  LDG.E.128 R28, desc[UR4][R20.64+0x1000] ;  /* 0x00100004141c7981 */ /* 0x000f62000c1e1d00 */
[----:B------:R-:W-:Y:S01]  /*0740*/  IMAD.U32 R130, R11, 0x10000, RZ ;  /* 0x000100000b827824 */ /* 0x000fe200078e00ff */
[----:B------:R-:W-:Y:S01]  /*0750*/  PRMT R8, R15, 0x7632, R8 ;  /* 0x000076320f087816 */ /* 0x000fe20000000008 */
[----:B------:R-:W-:Y:S01]  /*0760*/  IMAD.U32 R129, R12, 0x10000, RZ ;  /* 0x000100000c817824 */ /* 0x000fe200078e00ff */
[----:B------:R0:W5:Y:S01]  /*0770*/  LDG.E.128 R24, desc[UR4][R20.64+0x1800] ;  /* 0x0018000414187981 */ /* 0x000162000c1e1d00 */
[----:B------:R-:W-:Y:S01]  /*0780*/  IMAD R109, R109, -0x326172a9, RZ ;  /* 0xcd9e8d576d6d7824 */ /* 0x000fe200078e02ff */
[----:B------:R-:W-:Y:S01]  /*0790*/  UIADD3 UR32, UR7, -0x695add53, URZ ;  /* 0x96a522ad07207890 */ /* 0x000fe2000fffe03f */
[----:B------:R-:W-:Y:S01]  /*07a0*/  IMAD.HI.U32 R16, R104, -0x326172a9, RZ ;  /* 0xcd9e8d5768107827 */ /* 0x000fe200078e00ff */
[----:B------:R-:W5:Y:S01]  /*07b0*/  LDG.E.128 R52, desc[UR4][R2.64] ;  /* 0x0000000402347981 */ /* 0x000f62000c1e1d00 */
[----:B------:R-:W-:Y:S01]  /*07c0*/  PRMT R22, R10, 0x7632, R22 ;  /* 0x000076320a167816 */ /* 0x000fe20000000016 */
[----:B------:R-:W-:Y:S01]  /*07d0*/  ULDC.U8 UR8, c[0x0][0x2a0] ;  /* 0x0000a80000087ab9 */ /* 0x000fe20000000000 */
[----:B------:R-:W-:Y:S01]  /*07e0*/  IMAD.U32 R127, R14, 0x10000, RZ ;  /* 0x000100000e7f7824 */ /* 0x000fe200078e00ff */
[----:B------:R-:W5:Y:S01]  /*07f0*/  LDG.E.128 R48, desc[UR4][R2.64+0x800] ;  /* 0x0008000402307981 */ /* 0x000f62000c1e1d00 */
[----:B------:R-:W-:Y:S01]  /*0800*/  IMAD.U32 R126, R15, 0x10000, RZ ;  /* 0x000100000f7e7824 */ /* 0x000fe200078e00ff */
[----:B0-----:R-:W-:Y:S01]  /*0810*/  PRMT R21, R11, 0x7632, R21 ;  /* 0x000076320b157816 */ /* 0x001fe20000000015 */
[----:B------:R-:W-:Y:S01]  /*0820*/  IMAD.U32 R113, R4, 0x10000, RZ ;  /* 0x0001000004717824 */ /* 0x000fe200078e00ff */
[----:B------:R-:W5:Y:S01]  /*0830*/  LDG.E.128 R44, desc[UR4][R2.64+0x1000] ;  /* 0x00100004022c7981 */ /* 0x000f62000c1e1d00 */
[----:B------:R-:W-:Y:S01]  /*0840*/  PRMT R20, R12, 0x7632, R20 ;  /* 0x000076320c147816 */ /* 0x000fe20000000014 */
[C---:B------:R-:W-:Y:S01]  /*0850*/  IMAD.U32 R112, R5.reuse, 0x10000, RZ ;  /* 0x0001000005707824 */ /* 0x040fe200078e00ff */
[----:B------:R-:W-:Y:S01]  /*0860*/  PRMT R12, R4, 0x7632, R12 ;  /* 0x00007632040c7816 */ /* 0x000fe2000000000c */
[----:B------:R0:W5:Y:S01]  /*0870*/  LDG.E.128 R40, desc[UR4][R2.64+0x1800] ;  /* 0x0018000402287981 */ /* 0x000162000c1e1d00 */
[----:B------:R-:W-:Y:S01]  /*0880*/  PRMT R11, R5, 0x7632, R11 ;  /* 0x00007632050b7816 */ /* 0x000fe2000000000b */
[----:B------:R-:W-:Y:S01]  /*0890*/  IMAD R108, R108, -0x2daee0ad, RZ ;  /* 0xd2511f536c6c7824 */ /* 0x000fe200078e02ff */
[----:B------:R-:W-:Y:S01]  /*08a0*/  SHF.L.U32 R131, R10, 0x10, RZ ;  /* 0x000000100a837819 */ /* 0x000fe200000006ff */
[----:B------:R-:W-:Y:S01]  /*08b0*/  IMAD.HI.U32 R5, R102, -0x2daee0ad, RZ ;  /* 0xd2511f5366057827 */ /* 0x000fe200078e00ff */
[----:B------:R-:W-:Y:S01]  /*08c0*/  SHF.L.U32 R128, R13, 0x10, RZ ;  /* 0x000000100d807819 */ /* 0x000fe200000006ff */
[----:B------:R-:W-:Y:S01]  /*08d0*/  HFMA2.MMA R101, -RZ, RZ, 0, 0 ;  /* 0x00000000ff657435 */ /* 0x000fe200000001ff */
[----:B------:R-:W-:Y:S01]  /*08e0*/  PRMT R15, R17, 0x7632, R15 ;  /* 0x00007632110f7816 */ /* 0x000fe2000000000f */
[----:B------:R-:W-:Y:S01]  /*08f0*/  IMAD.MOV.U32 R140, RZ, RZ, 0x1 ;  /* 0x00000001ff8c7424 */ /* 0x000fe200078e00ff */
[----:B------:R-:W-:Y:S01]  /*0900*/  PRMT R4, R7, 0x7632, R4 ;  /* 0x0000763207047816 */ /* 0x000fe20000000004 */
[----:B------:R-:W-:Y:S01]  /*0910*/  ULDC UR9, c[0x0][0x294] ;  /* 0x0000a50000097ab9 */ /* 0x000fe20000000800 */
[----:B0-----:R-:W-:Y:S01]  /*0920*/  PRMT R3, R14, 0x7632, R3 ;  /* 0x000076320e037816 */ /* 0x001fe20000000003 */
[----:B------:R-:W-:Y:S01]  /*0930*/  ULDC UR12, c[0x0][0x290] ;  /* 0x0000a400000c7ab9 */ /* 0x000fe20000000800 */
[----:B------:R-:W-:Y:S01]  /*0940*/  PRMT R2, R13, 0x7632, R2 ;  /* 0x000076320d027816 */ /* 0x000fe20000000002 */
[----:B------:R-:W-:Y:S01]  /*0950*/  ULDC.64 UR10, c[0x0][0x298] ;  /* 0x0000a600000a7ab9 */ /* 0x000fe20000000a00 */
[----:B------:R-:W-:Y:S01]  /*0960*/  PRMT R14, R18, 0x7632, R14 ;  /* 0x00007632120e7816 */ /* 0x000fe2000000000e */
[----:B------:R-:W-:Y:S01]  /*0970*/  ULDC.64 UR14, c[0x0][0x210] ;  /* 0x00008400000e7ab9 */ /* 0x000fe20000000a00 */
[----:B------:R-:W-:-:S02]  /*0980*/  PRMT R13, R19, 0x7632, R13 ;  /* 0x00007632130d7816 */ /* 0x000fc4000000000d */
[----:B------:R-:W-:Y:S01]  /*0990*/  PRMT R10, R6, 0x7632, R10 ;  /* 0x00007632060a7816 */ /* 0x000fe2000000000a */
[----:B------:R-:W-:Y:S01]  /*09a0*/  IMAD.U32 R116, R17, 0x10000, RZ ;  /* 0x0001000011747824 */ /* 0x000fe200078e00ff */
[----:B------:R-:W-:Y:S01]  /*09b0*/  LOP3.LUT R109, R16, UR31, R109, 0x96, !PT ;  /* 0x0000001f106d7c12 */ /* 0x000fe2000f8e966d */
[----:B------:R-:W-:Y:S01]  /*09c0*/  IMAD.U32 R115, R18, 0x10000, RZ ;  /* 0x0001000012737824 */ /* 0x000fe200078e00ff */
[----:B------:R-:W-:Y:S01]  /*09d0*/  SHF.L.U32 R114, R19, 0x10, RZ ;  /* 0x0000001013727819 */ /* 0x000fe200000006ff */
[----:B------:R-:W-:Y:S01]  /*09e0*/  IMAD.U32 R110, R7, 0x10000, RZ ;  /* 0x00010000076e7824 */ /* 0x000fe200078e00ff */
[----:B------:R-:W-:Y:S01]  /*09f0*/  SHF.L.U32 R16, R9, 0x10, RZ ;  /* 0x0000001009107819 */ /* 0x000fe200000006ff */
[----:B------:R-:W-:Y:S01]  /*0a00*/  IMAD R104, R104, -0x326172a9, RZ ;  /* 0xcd9e8d5768687824 */ /* 0x000fe200078e02ff */
[----:B------:R-:W-:Y:S01]  /*0a10*/  SHF.L.U32 R111, R6, 0x10, RZ ;  /* 0x00000010066f7819 */ /* 0x000fe200000006ff */
[----:B------:R-:W-:Y:S01]  /*0a20*/  IMAD R102, R102, -0x2daee0ad, RZ ;  /* 0xd2511f5366667824 */ /* 0x000fe200078e02ff */
[----:B------:R-:W-:Y:S01]  /*0a30*/  LOP3.LUT R108, R5, UR32, R108, 0x96, !PT ;  /* 0x00000020056c7c12 */ /* 0x000fe2000f8e966c */
[----:B------:R-:W-:Y:S01]  /*0a40*/  IMAD.U32 R100, R100, 0x10000, RZ ;  /* 0x0001000064647824 */ /* 0x000fe200078e00ff */
        /* <DEDUP_REMOVED lines=11> */
[----:B------:R-:W-:-:S02]  /*0b00*/  IMAD.U32 R15, R15, 0x10000, RZ ;  /* 0x000100000f0f7824 */ /* 0x000fc400078e00ff */
[----:B------:R-:W-:Y:S02]  /*0b10*/  IMAD.U32 R14, R14, 0x10000, RZ ;  /* 0x000100000e0e7824 */ /* 0x000fe400078e00ff */
[----:B------:R-:W-:Y:S02]  /*0b20*/  IMAD.U32 R12, R12, 0x10000, RZ ;  /* 0x000100000c0c7824 */ /* 0x000fe400078e00ff */
[----:B------:R-:W-:Y:S02]  /*0b30*/  IMAD.U32 R11, R11, 0x10000, RZ ;  /* 0x000100000b0b7824 */ /* 0x000fe400078e00ff */
[----:B------:R-:W-:-:S07]  /*0b40*/  IMAD.U32 R9, R4, 0x10000, RZ ;  /* 0x0001000004097824 */ /* 0x000fce00078e00ff */
.L_x_12355:
[----:B0-----:R-:W0:Y:S08]  /*0b50*/  LDC.64 R74, c[0x0][0x280] ;  /* 0x0000a000ff4a7b82 */ /* 0x001e300000000a00 */
[----:B------:R-:W1:Y:S08]  /*0b60*/  LDC.64 R118, c[0x0][0x230] ;  /* 0x00008c00ff767b82 */ /* 0x000e700000000a00 */
[----:B------:R-:W2:Y:S01]  /*0b70*/  LDC R138, c[0x0][0x218] ;  /* 0x00008600ff8a7b82 */ /* 0x000ea20000000800 */
[----:B0-----:R-:W-:-:S07]  /*0b80*/  IMAD.WIDE R74, R135, 0x4, R74 ;  /* 0x00000004874a7825 */ /* 0x001fce00078e024a */
[----:B------:R-:W0:Y:S01]  /*0b90*/  LDC.64 R72, c[0x0][0x288] ;  /* 0x0000a200ff487b82 */ /* 0x000e220000000a00 */
[----:B------:R3:W4:Y:S01]  /*0ba0*/  LDG.E R78, desc[UR4][R74.64] ;  /* 0x000000044a4e7981 */ /* 0x000722000c1e1900 */
[----:B------:R-:W-:Y:S02]  /*0bb0*/  MOV R139, RZ ;  /* 0x000000ff008b7202 */ /* 0x000fe40000000f00 */
        /* <DEDUP_REMOVED lines=8> */
[----:B-----5:R0:W5:Y:S03]  /*0c40*/  LDG.E R137, desc[UR4][R72.64] ;  /* 0x0000000448897981 */ /* 0x020166000c1e1900 */
[----:B-1----:R-:W-:-:S05]  /*0c50*/  @P0 IMAD.WIDE.U32 R70, R141, 0x20, R70 ;  /* 0x000000208d460825 */ /* 0x002fca00078e0046 */
[----:B------:R-:W2:Y:S04]  /*0c60*/  @P0 LDG.E.128 R56, desc[UR4][R70.64] ;  /* 0x0000000446380981 */ /* 0x000ea8000c1e1d00 */
[----:B------:R0:W5:Y:S01]  /*0c70*/  @P0 LDG.E.128 R64, desc[UR4][R70.64+0x10] ;  /* 0x0000100446400981 */ /* 0x000162000c1e1d00 */
[----:B----4-:R-:W-:-:S13]  /*0c80*/  ISETP.GE.AND P3, PT, R78, 0x1, PT ;  /* 0x000000014e00780c */ /* 0x010fda0003f66270 */
[----:B------:R-:W1:Y:S01]  /*0c90*/  @P3 LDC.64 R68, c[0x0][0x220] ;  /* 0x00008800ff443b82 */ /* 0x000e620000000a00 */
[----:B------:R-:W-:-:S04]  /*0ca0*/  @P3 VIADD R77, R78, 0xffffffff ;  /* 0xffffffff4e4d3836 */ /* 0x000fc80000000000 */
[----:B------:R-:W-:-:S05]  /*0cb0*/  @P3 IMAD R77, R77, R138, RZ ;  /* 0x0000008a4d4d3224 */ /* 0x000fca00078e02ff */
[----:B------:R-:W-:-:S04]  /*0cc0*/  @P3 SHF.R.S32.HI R74, RZ, 0x1f, R77 ;  /* 0x0000001fff4a3819 */ /* 0x000fc8000001144d */
[----:B------:R-:W-:-:S04]  /*0cd0*/  @P3 LEA.HI R77, R74, R77, RZ, 0x3 ;  /* 0x0000004d4a4d3211 */ /* 0x000fc800078f18ff */
[----:B------:R-:W-:-:S05]  /*0ce0*/  @P3 LEA.HI.SX32 R139, R77, R134, 0x1d ;  /* 0x000000864d8b3211 */ /* 0x000fca00078feaff */
[----:B-1----:R-:W-:-:S05]  /*0cf0*/  @P3 IMAD.WIDE.U32 R74, R139, 0x10, R68 ;  /* 0x000000108b4a3825 */ /* 0x002fca00078e0044 */
[----:B------:R0:W5:Y:S01]  /*0d00*/  @P3 LDG.E.128 R60, desc[UR4][R74.64] ;  /* 0x000000044a3c3981 */ /* 0x000162000c1e1d00 */
[----:B------:R-:W-:Y:S01]  /*0d10*/  ISETP.GT.AND P4, PT, R78, RZ, PT ;  /* 0x000000ff4e00720c */ /* 0x000fe20003f84270 */
[----:B------:R-:W-:Y:S01]  /*0d20*/  BSSY B0, `(.L_x_12056) ;  /* 0x000005e000007945 */ /* 0x000fe20003800000 */
[----:B------:R-:W-:-:S11]  /*0d30*/  SHF.R.S32.HI R136, RZ, 0x1f, R135 ;  /* 0x0000001fff887819 */ /* 0x000fd60000011487 */
[----:B------:R-:W-:-:S04]  /*0d40*/  @!P4 ISETP.NE.U32.AND P1, PT, R118, RZ, PT ;  /* 0x000000ff7600c20c */ /* 0x000fc80003f25070 */
[----:B------:R-:W-:Y:S01]  /*0d50*/  @!P4 ISETP.NE.AND.EX P1, PT, R119, RZ, PT, P1 ;  /* 0x000000ff7700c20c */ /* 0x000fe20003f25310 */
[----:B------:R-:W-:-:S03]  /*0d60*/  @!P4 IMAD.MOV.U32 R76, RZ, RZ, R103 ;  /* 0x000000ffff4cc224 */ /* 0x000fc600078e0067 */
[----:B--2---:R-:W-:Y:S01]  /*0d70*/  @!P4 FSEL R68, R56, RZ, P1 ;  /* 0x000000ff3844c208 */ /* 0x004fe20000800000 */
[----:B0-----:R-:W-:Y:S08]  /*0d80*/  @!P4 BRA `(.L_x_12057) ;  /* 0x00000004005cc947 */ /* 0x001ff00003800000 */
        /* <DEDUP_REMOVED lines=12> */
.L_x_12059:
[----:B------:R-:W-:-:S07]  /*0e50*/  MOV R8, R104 ;  /* 0x0000006800087202 */ /* 0x000fce0000000f00 */
.L_x_12060:
[----:B------:R-:W-:Y:S05]  /*0e60*/  BSYNC B1 ;  /* 0x0000000000017941 */ /* 0x000fea0003800000 */
.L_x_12058:
        /* <DEDUP_REMOVED lines=16> */
.L_x_12064:
[----:B------:R-:W-:Y:S05]  /*0f70*/  BSYNC B2 ;  /* 0x0000000000027941 */ /* 0x000fea0003800000 */
.L_x_12063:
        /* <DEDUP_REMOVED lines=43> */
.L_x_12062:
[----:B------:R-:W-:Y:S05]  /*1230*/  BSYNC B1 ;  /* 0x0000000000017941 */ /* 0x000fea0003800000 */
.L_x_12061:
[----:B------:R-:W-:Y:S01]  /*1240*/  I2FP.F32.U32 R8, R8 ;  /* 0x0000000800087245 */ /* 0x000fe20000201000 */
[----:B------:R-:W-:Y:S02]  /*1250*/  IMAD.MOV.U32 R69, RZ, RZ, 0x2f800000 ;  /* 0x2f800000ff457424 */ /* 0x000fe400078e00ff */
[----:B-----5:R-:W-:Y:S02]  /*1260*/  IMAD.U32 R68, R60, 0x10000, RZ ;  /* 0x000100003c447824 */ /* 0x020fe400078e00ff */
[----:B------:R-:W-:Y:S01]  /*1270*/  FFMA.FTZ R8, R8, R69, 1.1641532182693481445e-10 ;  /* 0x2f00000008087423 */ /* 0x000fe20000010045 */
[----:B------:R-:W-:Y:S01]  /*1280*/  SHF.L.U32 R69, R36, 0x10, RZ ;  /* 0x0000001024457819 */ /* 0x000fe200000006ff */
[----:B------:R-:W-:-:S03]  /*1290*/  FMUL.FTZ R68, R68, UR11 ;  /* 0x0000000b44447c20 */ /* 0x000fc60008410000 */
[----:B------:R-:W-:Y:S01]  /*12a0*/  FSETP.GTU.FTZ.AND P1, PT, R8, UR9, PT ;  /* 0x0000000908007c0b */ /* 0x000fe2000bf3c000 */
[----:B------:R-:W-:-:S03]  /*12b0*/  FMUL.FTZ R68, R68, UR10 ;  /* 0x0000000a44447c20 */ /* 0x000fc60008410000 */
[----:B------:R-:W-:Y:S02]  /*12c0*/  SEL R8, RZ, 0x1, P1 ;  /* 0x00000001ff087807 */ /* 0x000fe40000800000 */
[----:B------:R-:W-:-:S05]  /*12d0*/  FSEL R68, R68, RZ, !P1 ;  /* 0x000000ff44447208 */ /* 0x000fca0004800000 */
[----:B------:R-:W-:-:S04]  /*12e0*/  FMUL.FTZ R68, R68, R69 ;  /* 0x0000004544447220 */ /* 0x000fc80000410000 */
[----:B------:R-:W-:-:S07]  /*12f0*/  @P0 FADD.FTZ R68, R56, R68 ;  /* 0x0000004438440221 */ /* 0x000fce0000010000 */
.L_x_12057:
[----:B------:R-:W-:Y:S05]  /*1300*/  BSYNC B0 ;  /* 0x0000000000007941 */ /* 0x000fea0003800000 */
.L_x_12056:
        /* <DEDUP_REMOVED lines=18> */
.L_x_12068:
[----:B------:R-:W-:-:S07]  /*1430*/  MOV R7, R104 ;  /* 0x0000006800077202 */ /* 0x000fce0000000f00 */
.L_x_12069:
[----:B------:R-:W-:Y:S05]  /*1440*/  BSYNC B1 ;  /* 0x0000000000017941 */ /* 0x000fea0003800000 */
.L_x_12067:
        /* <DEDUP_REMOVED lines=16> */
.L_x_12073:
[----:B------:R-:W-:Y:S05]  /*1550*/  BSYNC B2 ;  /* 0x0000000000027941 */ /* 0x000fea0003800000 */
.L_x_12072:
        /* <DEDUP_REMOVED lines=43> */
.L_x_12071:
[----:B------:R-:W-:Y:S05]  /*1810*/  BSYNC B1 ;  /* 0x0000000000017941 */ /* 0x000fea0003800000 */
.L_x_12070:
[----:B-----5:R-:W-:Y:S01]  /*1820*/  PRMT R69, R60, 0x7632, R69 ;  /* 0x000076323c457816 */ /* 0x020fe20000000045 */
[----:B------:R-:W-:Y:S01]  /*1830*/  IMAD.MOV.U32 R70, RZ, RZ, 0x2f800000 ;  /* 0x2f800000ff467424 */ /* 0x000fe200078e00ff */
[----:B------:R-:W-:-:S03]  /*1840*/  I2FP.F32.U32 R7, R7 ;  /* 0x0000000700077245 */ /* 0x000fc60000201000 */
[----:B------:R-:W-:Y:S02]  /*1850*/  IMAD.U32 R69, R69, 0x10000, RZ ;  /* 0x0001000045457824 */ /* 0x000fe400078e00ff */
[----:B------:R-:W-:Y:S01]  /*1860*/  FFMA.FTZ R7, R7, R70, 1.1641532182693481445e-10 ;  /* 0x2f00000007077423 */ /* 0x000fe20000010046 */
[----:B------:R-:W-:Y:S01]  /*1870*/  PRMT R70, R36, 0x7632, R70 ;  /* 0x0000763224467816 */ /* 0x000fe20000000046 */
[----:B------:R-:W-:-:S03]  /*1880*/  FMUL.FTZ R69, R69, UR11 ;  /* 0x0000000b45457c20 */ /* 0x000fc60008410000 */
[----:B------:R-:W-:Y:S01]  /*1890*/  FSETP.GTU.FTZ.AND P1, PT, R7, UR9, PT ;  /* 0x0000000907007c0b */ /* 0x000fe2000bf3c000 */
[----:B------:R-:W-:Y:S01]  /*18a0*/  FMUL.FTZ R69, R69, UR10 ;  /* 0x0000000a45457c20 */ /* 0x000fe20008410000 */
[----:B------:R-:W-:Y:S02]  /*18b0*/  SHF.L.U32 R70, R70, 0x10, RZ ;  /* 0x0000001046467819 */ /* 0x000fe400000006ff */
[----:B------:R-:W-:Y:S02]  /*18c0*/  SEL R7, RZ, 0x1, P1 ;  /* 0x00000001ff077807 */ /* 0x000fe40000800000 */
[----:B------:R-:W-:-:S05]  /*18d0*/  FSEL R69, R69, RZ, !P1 ;  /* 0x000000ff45457208 */ /* 0x000fca0004800000 */
[----:B------:R-:W-:-:S04]  /*18e0*/  FMUL.FTZ R69, R69, R70 ;  /* 0x0000004645457220 */ /* 0x000fc80000410000 */
[----:B------:R-:W-:-:S07]  /*18f0*/  @P0 FADD.FTZ R69, R57, R69 ;  /* 0x0000004539450221 */ /* 0x000fce0000010000 */
.L_x_12066:
[----:B------:R-:W-:Y:S05]  /*1900*/  BSYNC B0 ;  /* 0x0000000000007941 */ /* 0x000fea0003800000 */
.L_x_12065:
        /* <DEDUP_REMOVED lines=18> */
.L_x_12077:
[----:B------:R-:W-:-:S07]  /*1a30*/  MOV R6, R104 ;  /* 0x0000006800067202 */ /* 0x000fce0000000f00 */
.L_x_12078:
[----:B------:R-:W-:Y:S05]  /*1a40*/  BSYNC B1 ;  /* 0x0000000000017941 */ /* 0x000fea0003800000 */
.L_x_12076:
        /* <DEDUP_REMOVED lines=16> */
.L_x_12082:
[----:B------:R-:W-:Y:S05]  /*1b50*/  BSYNC B2 ;  /* 0x0000000000027941 */ /* 0x000fea0003800000 */
.L_x_12081:
        /* <DEDUP_REMOVED lines=42> */
[----:B------:R-:W-:-:S07]  /*1e00*/  LOP3.LUT R108, R103, UR32, R108, 0x96, !PT ;  /* 0x00000020676c7c12 */ /* 0x000fce000f8e966c */
.L_x_12080:
[----:B------:R-:W-:Y:S05]  /*1e10*/  BSYNC B1 ;  /* 0x0000000000017941 */ /* 0x000fea0003800000 */
.L_x_12079:
        /* <DEDUP_REMOVED lines=12> */
.L_x_12075:
[----:B------:R-:W-:Y:S05]  /*1ee0*/  BSYNC B0 ;  /* 0x0000000000007941 */ /* 0x000fea0003800000 */
.L_x_12074:
        /* <DEDUP_REMOVED lines=18> */
.L_x_12086:
[----:B------:R-:W-:-:S07]  /*2010*/  MOV R5, R104 ;  /* 0x0000006800057202 */ /* 0x000fce0000000f00 */
.L_x_12087:
[----:B------:R-:W-:Y:S05]  /*2020*/  BSYNC B1 ;  /* 0x0000000000017941 */ /* 0x000fea0003800000 */
.L_x_12085:
        /* <DEDUP_REMOVED lines=16> */
.L_x_12091:
[----:B------:R-:W-:Y:S05]  /*2130*/  BSYNC B2 ;  /* 0x0000000000027941 */ /* 0x000fea0003800000 */
.L_x_12090:
        /* <DEDUP_REMOVED lines=43> */
.L_x_12089:
[----:B------:R-:W-:Y:S05]  /*23f0*/  BSYNC B1 ;  /* 0x0000000000017941 */ /* 0x000fea0003800000 */
.L_x_12088:
        /* <DEDUP_REMOVED lines=14> */
.L_x_12084:
[----:B------:R-:W-:Y:S05]  /*24e0*/  BSYNC B0 ;  /* 0x0000000000007941 */ /* 0x000fea0003800000 */
.L_x_12083:
        /* <DEDUP_REMOVED lines=18> */
.L_x_12095:
[----:B------:R-:W-:-:S07]  /*2610*/  MOV R4, R104 ;  /* 0x0000006800047202 */ /* 0x000fce0000000f00 */
.L_x_12096:
[----:B------:R-:W-:Y:S05]  /*2620*/  BSYNC B1 ;  /* 0x0000000000017941 */ /* 0x000fea0003800000 */
.L_x_12094:
        /* <DEDUP_REMOVED lines=16> */
.L_x_12100:
[----:B------:R-:W-:Y:S05]  /*2730*/  BSYNC B2 ;  /* 0x0000000000027941 */ /* 0x000fea0003800000 */
.L_x_12099:
        /* <DEDUP_REMOVED lines=43> */
.L_x_12098:
[----:B------:R-:W-:Y:S05]  /*29f0*/  BSYNC B1 ;  /* 0x0000000000017941 */ /* 0x000fea0003800000 */
.L_x_12097:
[----:B------:R-:W-:Y:S01]  /*2a00*/  I2FP.F32.U32 R4, R4 ;  /* 0x0000000400047245 */ /* 0x000fe20000201000 */
[----:B------:R-:W-:Y:S02]  /*2a10*/  IMAD.MOV.U32 R73, RZ, RZ, 0x2f800000 ;  /* 0x2f800000ff497424 */ /* 0x000fe400078e00ff */
[----:B------:R-:W-:Y:S02]  /*2a20*/  IMAD.U32 R72, R62, 0x10000, RZ ;  /* 0x000100003e487824 */ /* 0x000fe400078e00ff */
        /* <DEDUP_REMOVED lines=9> */
.L_x_12093:
[----:B------:R-:W-:Y:S05]  /*2ac0*/  BSYNC B0 ;  /* 0x0000000000007941 */ /* 0x000fea0003800000 */
.L_x_12092:
        /* <DEDUP_REMOVED lines=18> */
.L_x_12104:
[----:B------:R-:W-:-:S07]  /*2bf0*/  MOV R3, R104 ;  /* 0x0000006800037202 */ /* 0x000fce0000000f00 */
.L_x_12105:
[----:B------:R-:W-:Y:S05]  /*2c00*/  BSYNC B1 ;  /* 0x0000000000017941 */ /* 0x000fea0003800000 */
.L_x_12103:
        /* <DEDUP_REMOVED lines=16> */
.L_x_12109:
[----:B------:R-:W-:Y:S05]  /*2d10*/  BSYNC B2 ;  /* 0x0000000000027941 */ /* 0x000fea0003800000 */
.L_x_12108:
        /* <DEDUP_REMOVED lines=43> */
.L_x_12107:
[----:B------:R-:W-:Y:S05]  /*2fd0*/  BSYNC B1 ;  /* 0x0000000000017941 */ /* 0x000fea0003800000 */
.L_x_12106:
[----:B------:R-:W-:Y:S01]  /*2fe0*/  PRMT R73, R62, 0x7632, R73 ;  /* 0x000076323e497816 */ /* 0x000fe20000000049 */
        /* <DEDUP_REMOVED lines=13> */
.L_x_12102:
[----:B------:R-:W-:Y:S05]  /*30c0*/  BSYNC B0 ;  /* 0x0000000000007941 */ /* 0x000fea0003800000 */
.L_x_12101:
        /* <DEDUP_REMOVED lines=18> */
.L_x_12113:
[----:B------:R-:W-:-:S07]  /*31f0*/  MOV R2, R104 ;  /* 0x0000006800027202 */ /* 0x000fce0000000f00 */
.L_x_12114:
[----:B------:R-:W-:Y:S05]  /*3200*/  BSYNC B1 ;  /* 0x0000000000017941 */ /* 0x000fea0003800000 */
.L_x_12112:
        /* <DEDUP_REMOVED lines=16> */
.L_x_12118:
[----:B------:R-:W-:Y:S05]  /*3310*/  BSYNC B2 ;  /* 0x0000000000027941 */ /* 0x000fea0003800000 */
.L_x_12117:
        /* <DEDUP_REMOVED lines=43> */
.L_x_12116:
[----:B------:R-:W-:Y:S05]  /*35d0*/  BSYNC B1 ;  /* 0x0000000000017941 */ /* 0x000fea0003800000 */
.L_x_12115:
        /* <DEDUP_REMOVED lines=12> */
.L_x_12111:
[----:B------:R-:W-:Y:S05]  /*36a0*/  BSYNC B0 ;  /* 0x0000000000007941 */ /* 0x000fea0003800000 */
.L_x_12110:
        /* <DEDUP_REMOVED lines=18> */
.L_x_12122:
[----:B------:R-:W-:-:S07]  /*37d0*/  MOV R0, R104 ;  /* 0x0000006800007202 */ /* 0x000fce0000000f00 */
.L_x_12123:
[----:B------:R-:W-:Y:S05]  /*37e0*/  BSYNC B1 ;  /* 0x0000000000017941 */ /* 0x000fea0003800000 */
.L_x_12121:
        /* <DEDUP_REMOVED lines=16> */
.L_x_12127:
[----:B------:R-:W-:Y:S05]  /*38f0*/  BSYNC B2 ;  /* 0x0000000000027941 */ /* 0x000fea0003800000 */
.L_x_12126:
        /* <DEDUP_REMOVED lines=43> */
.L_x_12125:
[----:B------:R-:W-:Y:S05]  /*3bb0*/  BSYNC B1 ;  /* 0x0000000000017941 */ /* 0x000fea0003800000 */
.L_x_12124:
[----:B------:R-:W-:Y:S01]  /*3bc0*/  PRMT R75, R63, 0x7632, R75 ;  /* 0x000076323f4b7816 */ /* 0x000fe2000000004b */
[----:B------:R-:W-:Y:S01]  /*3bd0*/  IMAD.MOV.U32 R77, RZ, RZ, 0x2f800000 ;  /* 0x2f800000ff4d7424 */ /* 0x000fe200078e00ff */
[----:B------:R-:W-:Y:S02]  /*3be0*/  I2FP.F32.U32 R0, R0 ;  /* 0x0000000000007245 */ /* 0x000fe40000201000 */
[----:B------:R-:W-:Y:S01]  /*3bf0*/  PRMT R76, R39, 0x7632, R76 ;  /* 0x00007632274c7816 */ /* 0x000fe2000000004c */
        /* <DEDUP_REMOVED lines=10> */
.L_x_12120:
[----:B------:R-:W-:Y:S05]  /*3ca0*/  BSYNC B0 ;  /* 0x0000000000007941 */ /* 0x000fea0003800000 */
.L_x_12119:
[----:B------:R-:W0:Y:S01]  /*3cb0*/  LDC.64 R120, c[0x0][0x238] ;  /* 0x00008e00ff787b82 */ /* 0x000e220000000a00 */
[----:B------:R-:W-:Y:S01]  /*3cc0*/  VIADD R93, R141, 0x80 ;  /* 0x000000808d5d7836 */ /* 0x000fe20000000000 */
        /* <DEDUP_REMOVED lines=29> */
.L_x_12129:
[----:B------:R-:W-:Y:S05]  /*3ea0*/  BSYNC B0 ;  /* 0x0000000000007941 */ /* 0x000fea0003800000 */
.L_x_12128:
[----:B012---:R-:W-:Y:S01]  /*3eb0*/  @P3 IMAD.WIDE.U32 R78, R97, 0x10, R76 ;  /* 0x00000010614e3825 */ /* 0x007fe200078e004c */
[----:B------:R-:W2:Y:S04]  /*3ec0*/  @P0 LDG.E.128 R56, desc[UR4][R80.64] ;  /* 0x0000000450380981 */ /* 0x000ea8000c1e1d00 */
[----:B------:R0:W5:Y:S04]  /*3ed0*/  @P3 LDG.E.128 R60, desc[UR4][R78.64] ;  /* 0x000000044e3c3981 */ /* 0x000168000c1e1d00 */
[----:B------:R0:W5:Y:S01]  /*3ee0*/  @P0 LDG.E.128 R64, desc[UR4][R80.64+0x10] ;  /* 0x0000100450400981 */ /* 0x000162000c1e1d00 */
[----:B------:R-:W-:Y:S01]  /*3ef0*/  @!P4 ISETP.NE.U32.AND P1, PT, R118, RZ, PT ;  /* 0x000000ff7600c20c */ /* 0x000fe20003f25070 */
[----:B------:R-:W-:Y:S01]  /*3f00*/  BSSY B0, `(.L_x_12130) ;  /* 0x000005c000007945 */ /* 0x000fe20003800000 */
[----:B------:R-:W-:-:S02]  /*3f10*/  @!P4 IMAD.MOV.U32 R82, RZ, RZ, R88 ;  /* 0x000000ffff52c224 */ /* 0x000fc400078e0058 */
[----:B------:R-:W-:-:S04]  /*3f20*/  @!P4 ISETP.NE.AND.EX P1, PT, R119, RZ, PT, P1 ;  /* 0x000000ff7700c20c */ /* 0x000fc80003f25310 */
        /* <DEDUP_REMOVED lines=14> */
.L_x_12133:
[----:B------:R-:W-:-:S07]  /*4010*/  MOV R8, R104 ;  /* 0x0000006800087202 */ /* 0x000fce0000000f00 */
.L_x_12134:
[----:B------:R-:W-:Y:S05]  /*4020*/  BSYNC B1 ;  /* 0x0000000000017941 */ /* 0x000fea0003800000 */
.L_x_12132:
        /* <DEDUP_REMOVED lines=16> */
.L_x_12138:
[----:B------:R-:W-:Y:S05]  /*4130*/  BSYNC B2 ;  /* 0x0000000000027941 */ /* 0x000fea0003800000 */
.L_x_12137:
        /* <DEDUP_REMOVED lines=43> */
.L_x_12136:
[----:B------:R-:W-:Y:S05]  /*43f0*/  BSYNC B1 ;  /* 0x0000000000017941 */ /* 0x000fea0003800000 */
.L_x_12135:
        /* <DEDUP_REMOVED lines=12> */
.L_x_12131:
[----:B------:R-:W-:Y:S05]  /*44c0*/  BSYNC B0 ;  /* 0x0000000000007941 */ /* 0x000fea0003800000 */
.L_x_12130:
        /* <DEDUP_REMOVED lines=18> */
.L_x_12142:
[----:B------:R-:W-:-:S07]  /*45f0*/  MOV R7, R104 ;  /* 0x0000006800077202 */ /* 0x000fce0000000f00 */
.L_x_12143:
[----:B------:R-:W-:Y:S05]  /*4600*/  BSYNC B1 ;  /* 0x0000000000017941 */ /* 0x000fea0003800000 */
.L_x_12141:
        /* <DEDUP_REMOVED lines=16> */
.L_x_12147:
[----:B------:R-:W-:Y:S05]  /*4710*/  BSYNC B2 ;  /* 0x0000000000027941 */ /* 0x000fea0003800000 */
.L_x_12146:
        /* <DEDUP_REMOVED lines=43> */
.L_x_12145:
[----:B------:R-:W-:Y:S05]  /*49d0*/  BSYNC B1 ;  /* 0x0000000000017941 */ /* 0x000fea0003800000 */
.L_x_12144:
        /* <DEDUP_REMOVED lines=14> */
.L_x_12140:
[----:B------:R-:W-:Y:S05]  /*4ac0*/  BSYNC B0 ;  /* 0x0000000000007941 */ /* 0x000fea0003800000 */
.L_x_12139:
        /* <DEDUP_REMOVED lines=18> */
.L_x_12151:
[----:B------:R-:W-:-:S07]  /*4bf0*/  MOV R6, R104 ;  /* 0x0000006800067202 */ /* 0x000fce0000000f00 */
.L_x_12152:
[----:B------:R-:W-:Y:S05]  /*4c00*/  BSYNC B1 ;  /* 0x0000000000017941 */ /* 0x000fea0003800000 */
.L_x_12150:
        /* <DEDUP_REMOVED lines=16> */
.L_x_12156:
[----:B------:R-:W-:Y:S05]  /*4d10*/  BSYNC B2 ;  /* 0x0000000000027941 */ /* 0x000fea0003800000 */
.L_x_12155:
        /* <DEDUP_REMOVED lines=43> */
.L_x_12154:
[----:B------:R-:W-:Y:S05]  /*4fd0*/  BSYNC B1 ;  /* 0x0000000000017941 */ /* 0x000fea0003800000 */
.L_x_12153:
[----:B------:R-:W-:Y:S01]  /*4fe0*/  I2FP.F32.U32 R6, R6 ;  /* 0x0000000600067245 */ /* 0x000fe20000201000 */
[----:B------:R-:W-:Y:S01]  /*4ff0*/  IMAD.MOV.U32 R79, RZ, RZ, 0x2f800000 ;  /* 0x2f800000ff4f7424 */ /* 0x000fe200078e00ff */
[----:B-----5:R-:W-:-:S03]  /*5000*/  SHF.L.U32 R78, R61, 0x10, RZ ;  /* 0x000000103d4e7819 */ /* 0x020fc600000006ff */
[----:B------:R-:W-:Y:S01]  /*5010*/  FFMA.FTZ R6, R6, R79, 1.1641532182693481445e-10 ;  /* 0x2f00000006067423 */ /* 0x000fe2000001004f */
[----:B------:R-:W-:Y:S02]  /*5020*/  IMAD.U32 R79, R33, 0x10000, RZ ;  /* 0x00010000214f7824 */ /* 0x000fe400078e00ff */
[----:B------:R-:W-:Y:S02]  /*5030*/  FMUL.FTZ R78, R78, UR11 ;  /* 0x0000000b4e4e7c20 */ /* 0x000fe40008410000 */
[----:B------:R-:W-:Y:S02]  /*5040*/  FSETP.GTU.FTZ.AND P1, PT, R6, UR9, PT ;  /* 0x0000000906007c0b */ /* 0x000fe4000bf3c000 */
[----:B------:R-:W-:Y:S02]  /*5050*/  FMUL.FTZ R78, R78, UR10 ;  /* 0x0000000a4e4e7c20 */ /* 0x000fe40008410000 */
[----:B------:R-:W-:-:S03]  /*5060*/  SEL R6, RZ, 0x1, P1 ;  /* 0x00000001ff067807 */ /* 0x000fc60000800000 */
[----:B------:R-:W-:-:S05]  /*5070*/  FSEL R78, R78, RZ, !P1 ;  /* 0x000000ff4e4e7208 */ /* 0x000fca0004800000 */
[----:B------:R-:W-:-:S04]  /*5080*/  FMUL.FTZ R78, R78, R79 ;  /* 0x0000004f4e4e7220 */ /* 0x000fc80000410000 */
[----:B------:R-:W-:-:S07]  /*5090*/  @P0 FADD.FTZ R78, R58, R78 ;  /* 0x0000004e3a4e0221 */ /* 0x000fce0000010000 */
.L_x_12149:
[----:B------:R-:W-:Y:S05]  /*50a0*/  BSYNC B0 ;  /* 0x0000000000007941 */ /* 0x000fea0003800000 */
.L_x_12148:
        /* <DEDUP_REMOVED lines=18> */
.L_x_12160:
[----:B------:R-:W-:-:S07]  /*51d0*/  IMAD.MOV.U32 R5, RZ, RZ, R104 ;  /* 0x000000ffff057224 */ /* 0x000fce00078e0068 */
.L_x_12161:
[----:B------:R-:W-:Y:S05]  /*51e0*/  BSYNC B1 ;  /* 0x0000000000017941 */ /* 0x000fea0003800000 */
.L_x_12159:
        /* <DEDUP_REMOVED lines=16> */
.L_x_12165:
[----:B------:R-:W-:Y:S05]  /*52f0*/  BSYNC B2 ;  /* 0x0000000000027941 */ /* 0x000fea0003800000 */
.L_x_12164:
        /* <DEDUP_REMOVED lines=43> */
.L_x_12163:
[----:B------:R-:W-:Y:S05]  /*55b0*/  BSYNC B1 ;  /* 0x0000000000017941 */ /* 0x000fea0003800000 */
.L_x_12162:
        /* <DEDUP_REMOVED lines=9> */
[----:B------:R-:W-:Y:S02]  /*5650*/  IMAD.U32 R80, R80, 0x10000, RZ ;  /* 0x0001000050507824 */ /* 0x000fe400078e00ff */
[----:B------:R-:W-:Y:S02]  /*5660*/  SEL R5, RZ, 0x1, P1 ;  /* 0x00000001ff057807 */ /* 0x000fe40000800000 */
[----:B------:R-:W-:-:S05]  /*5670*/  FSEL R79, R79, RZ, !P1 ;  /* 0x000000ff4f4f7208 */ /* 0x000fca0004800000 */
[----:B------:R-:W-:-:S04]  /*5680*/  FMUL.FTZ R79, R79, R80 ;  /* 0x000000504f4f7220 */ /* 0x000fc80000410000 */
[----:B------:R-:W-:-:S07]  /*5690*/  @P0 FADD.FTZ R79, R59, R79 ;  /* 0x0000004f3b4f0221 */ /* 0x000fce0000010000 */
.L_x_12158:
[----:B------:R-:W-:Y:S05]  /*56a0*/  BSYNC B0 ;  /* 0x0000000000007941 */ /* 0x000fea0003800000 */
.L_x_12157:
        /* <DEDUP_REMOVED lines=18> */
.L_x_12169:
[----:B------:R-:W-:-:S07]  /*57d0*/  IMAD.MOV.U32 R4, RZ, RZ, R104 ;  /* 0x000000ffff047224 */ /* 0x000fce00078e0068 */
.L_x_12170:
[----:B------:R-:W-:Y:S05]  /*57e0*/  BSYNC B1 ;  /* 0x0000000000017941 */ /* 0x000fea0003800000 */
.L_x_12168:
        /* <DEDUP_REMOVED lines=16> */
.L_x_12174:
[----:B------:R-:W-:Y:S05]  /*58f0*/  BSYNC B2 ;  /* 0x0000000000027941 */ /* 0x000fea0003800000 */
.L_x_12173:
        /* <DEDUP_REMOVED lines=43> */
.L_x_12172:
[----:B------:R-:W-:Y:S05]  /*5bb0*/  BSYNC B1 ;  /* 0x0000000000017941 */ /* 0x000fea0003800000 */
.L_x_12171:
[----:B------:R-:W-:Y:S01]  /*5bc0*/  I2FP.F32.U32 R4, R4 ;  /* 0x0000000400047245 */ /* 0x000fe20000201000 */
[----:B------:R-:W-:Y:S01]  /*5bd0*/  IMAD.MOV.U32 R81, RZ, RZ, 0x2f800000 ;  /* 0x2f800000ff517424 */ /* 0x000fe200078e00ff */
[----:B------:R-:W-:-:S03]  /*5be0*/  SHF.L.U32 R80, R62, 0x10, RZ ;  /* 0x000000103e507819 */ /* 0x000fc600000006ff */
        /* <DEDUP_REMOVED lines=9> */
.L_x_12167:
[----:B------:R-:W-:Y:S05]  /*5c80*/  BSYNC B0 ;  /* 0x0000000000007941 */ /* 0x000fea0003800000 */
.L_x_12166:
        /* <DEDUP_REMOVED lines=18> */
.L_x_12178:
[----:B------:R-:W-:-:S07]  /*5db0*/  IMAD.MOV.U32 R3, RZ, RZ, R104 ;  /* 0x000000ffff037224 */ /* 0x000fce00078e0068 */
.L_x_12179:
[----:B------:R-:W-:Y:S05]  /*5dc0*/  BSYNC B1 ;  /* 0x0000000000017941 */ /* 0x000fea0003800000 */
.L_x_12177:
        /* <DEDUP_REMOVED lines=16> */
.L_x_12183:
[----:B------:R-:W-:Y:S05]  /*5ed0*/  BSYNC B2 ;  /* 0x0000000000027941 */ /* 0x000fea0003800000 */
.L_x_12182:
        /* <DEDUP_REMOVED lines=43> */
.L_x_12181:
[----:B------:R-:W-:Y:S05]  /*6190*/  BSYNC B1 ;  /* 0x0000000000017941 */ /* 0x000fea0003800000 */
.L_x_12180:
[----:B------:R-:W-:Y:S01]  /*61a0*/  PRMT R81, R62, 0x7632, R81 ;  /* 0x000076323e517816 */ /* 0x000fe20000000051 */
        /* <DEDUP_REMOVED lines=13> */
.L_x_12176:
[----:B------:R-:W-:Y:S05]  /*6280*/  BSYNC B0 ;  /* 0x0000000000007941 */ /* 0x000fea0003800000 */
.L_x_12175:
        /* <DEDUP_REMOVED lines=18> */
.L_x_12187:
[----:B------:R-:W-:-:S07]  /*63b0*/  IMAD.MOV.U32 R2, RZ, RZ, R104 ;  /* 0x000000ffff027224 */ /* 0x000fce00078e0068 */
.L_x_12188:
[----:B------:R-:W-:Y:S05]  /*63c0*/  BSYNC B1 ;  /* 0x0000000000017941 */ /* 0x000fea0003800000 */
.L_x_12186:
        /* <DEDUP_REMOVED lines=16> */
.L_x_12192:
[----:B------:R-:W-:Y:S05]  /*64d0*/  BSYNC B2 ;  /* 0x0000000000027941 */ /* 0x000fea0003800000 */
.L_x_12191:
        /* <DEDUP_REMOVED lines=43> */
.L_x_12190:
[----:B------:R-:W-:Y:S05]  /*6790*/  BSYNC B1 ;  /* 0x0000000000017941 */ /* 0x000fea0003800000 */
.L_x_12189:
        /* <DEDUP_REMOVED lines=12> */
.L_x_12185:
[----:B------:R-:W-:Y:S05]  /*6860*/  BSYNC B0 ;  /* 0x0000000000007941 */ /* 0x000fea0003800000 */
.L_x_12184:
        /* <DEDUP_REMOVED lines=18> */
.L_x_12196:
[----:B------:R-:W-:-:S07]  /*6990*/  IMAD.MOV.U32 R0, RZ, RZ, R104 ;  /* 0x000000ffff007224 */ /* 0x000fce00078e0068 */
.L_x_12197:
[----:B------:R-:W-:Y:S05]  /*69a0*/  BSYNC B1 ;  /* 0x0000000000017941 */ /* 0x000fea0003800000 */
.L_x_12195:
        /* <DEDUP_REMOVED lines=16> */
.L_x_12201:
[----:B------:R-:W-:Y:S05]  /*6ab0*/  BSYNC B2 ;  /* 0x0000000000027941 */ /* 0x000fea0003800000 */
.L_x_12200:
        /* <DEDUP_REMOVED lines=43> */
.L_x_12199:
[----:B------:R-:W-:Y:S05]  /*6d70*/  BSYNC B1 ;  /* 0x0000000000017941 */ /* 0x000fea0003800000 */
.L_x_12198:
[----:B------:R-:W-:Y:S01]  /*6d80*/  PRMT R83, R63, 0x7632, R83 ;  /* 0x000076323f537816 */ /* 0x000fe20000000053 */
        /* <DEDUP_REMOVED lines=8> */
[----:B------:R-:W-:-:S03]  /*6e10*/  FMUL.FTZ R83, R83, UR10 ;  /* 0x0000000a53537c20 */ /* 0x000fc60008410000 */
[----:B------:R-:W-:Y:S02]  /*6e20*/  SEL R0, RZ, 0x1, P1 ;  /* 0x00000001ff007807 */ /* 0x000fe40000800000 */
[----:B------:R-:W-:-:S05]  /*6e30*/  FSEL R83, R83, RZ, !P1 ;  /* 0x000000ff53537208 */ /* 0x000fca0004800000 */
[----:B------:R-:W-:-:S04]  /*6e40*/  FMUL.FTZ R83, R83, R84 ;  /* 0x0000005453537220 */ /* 0x000fc80000410000 */
[----:B------:R-:W-:-:S07]  /*6e50*/  @P0 FADD.FTZ R83, R67, R83 ;  /* 0x0000005343530221 */ /* 0x000fce0000010000 */
.L_x_12194:
[----:B------:R-:W-:Y:S05]  /*6e60*/  BSYNC B0 ;  /* 0x0000000000007941 */ /* 0x000fea0003800000 */
.L_x_12193:
[----:B------:R-:W-:Y:S01]  /*6e70*/  IMAD.WIDE.U32 R86, R93, 0x20, R120 ;  /* 0x000000205d567825 */ /* 0x000fe200078e0078 */
[----:B------:R-:W0:Y:S01]  /*6e80*/  @P0 LDC.64 R94, c[0x0][0x230] ;  /* 0x00008c00ff5e0b82 */ /* 0x000e220000000a00 */
[----:B------:R-:W-:Y:S01]  /*6e90*/  IADD3 R99, R141, 0x100, RZ ;  /* 0x000001008d637810 */ /* 0x000fe20007ffe0ff */
[----:B------:R-:W-:Y:S01]  /*6ea0*/  BSSY B0, `(.L_x_12202) ;  /* 0x000001b000007945 */ /* 0x000fe20003800000 */
[----:B------:R-:W-:Y:S01]  /*6eb0*/  VIADD R143, R139, 0x100 ;  /* 0x000001008b8f7836 */ /* 0x000fe20000000000 */
[----:B------:R1:W-:Y:S04]  /*6ec0*/  STG.E.128 desc[UR4][R86.64], R76 ;  /* 0x0000004c56007986 */ /* 0x0003e8000c101d04 */
[----:B------:R-:W2:Y:S01]  /*6ed0*/  @P3 LDC.64 R84, c[0x0][0x220] ;  /* 0x00008800ff543b82 */ /* 0x000ea20000000a00 */
[----:B------:R1:W-:Y:S01]  /*6ee0*/  STG.E.128 desc[UR4][R86.64+0x10], R80 ;  /* 0x0000105056007986 */ /* 0x0003e2000c101d04 */
[----:B0-----:R-:W-:Y:S01]  /*6ef0*/  @P0 IMAD.WIDE.U32 R94, R99, 0x20, R94 ;  /* 0x00000020635e0825 */ /* 0x001fe200078e005e */
[----:B-1----:R-:W-:Y:S06]  /*6f00*/  @!P3 BRA `(.L_x_12203) ;  /* 0x000000000050b947 */ /* 0x002fec0003800000 */
        /* <DEDUP_REMOVED lines=20> */
.L_x_12203:
[----:B------:R-:W-:Y:S05]  /*7050*/  BSYNC B0 ;  /* 0x0000000000007941 */ /* 0x000fea0003800000 */
.L_x_12202:
[----:B0-2---:R-:W-:Y:S01]  /*7060*/  @P3 IMAD.WIDE.U32 R86, R143, 0x10, R84 ;  /* 0x000000108f563825 */ /* 0x005fe200078e0054 */
        /* <DEDUP_REMOVED lines=21> */
.L_x_12207:
[----:B------:R-:W-:-:S07]  /*71c0*/  MOV R8, R104 ;  /* 0x0000006800087202 */ /* 0x000fce0000000f00 */
.L_x_12208:
[----:B------:R-:W-:Y:S05]  /*71d0*/  BSYNC B1 ;  /* 0x0000000000017941 */ /* 0x000fea0003800000 */
.L_x_12206:
        /* <DEDUP_REMOVED lines=16> */
.L_x_12212:
[----:B------:R-:W-:Y:S05]  /*72e0*/  BSYNC B2 ;  /* 0x0000000000027941 */ /* 0x000fea0003800000 */
.L_x_12211:
        /* <DEDUP_REMOVED lines=43> */
.L_x_12210:
[----:B------:R-:W-:Y:S05]  /*75a0*/  BSYNC B1 ;  /* 0x0000000000017941 */ /* 0x000fea0003800000 */
.L_x_12209:
[----:B------:R-:W-:Y:S01]  /*75b0*/  HFMA2.MMA R85, -RZ, RZ, 0.1171875, 0 ;  /* 0x2f800000ff557435 */ /* 0x000fe200000001ff */
[----:B------:R-:W-:Y:S01]  /*75c0*/  I2FP.F32.U32 R8, R8 ;  /* 0x0000000800087245 */ /* 0x000fe20000201000 */
[----:B-----5:R-:W-:-:S04]  /*75d0*/  IMAD.U32 R84, R60, 0x10000, RZ ;  /* 0x000100003c547824 */ /* 0x020fc800078e00ff */
[----:B------:R-:W-:-:S04]  /*75e0*/  FMUL.FTZ R84, R84, UR11 ;  /* 0x0000000b54547c20 */ /* 0x000fc80008410000 */
[----:B------:R-:W-:Y:S01]  /*75f0*/  FFMA.FTZ R8, R8, R85, 1.1641532182693481445e-10 ;  /* 0x2f00000008087423 */ /* 0x000fe20000010055 */
[----:B------:R-:W-:Y:S01]  /*7600*/  FMUL.FTZ R84, R84, UR10 ;  /* 0x0000000a54547c20 */ /* 0x000fe20008410000 */
[----:B------:R-:W-:-:S03]  /*7610*/  SHF.L.U32 R85, R28, 0x10, RZ ;  /* 0x000000101c557819 */ /* 0x000fc600000006ff */
[----:B------:R-:W-:-:S04]  /*7620*/  FSETP.GTU.FTZ.AND P1, PT, R8, UR9, PT ;  /* 0x0000000908007c0b */ /* 0x000fc8000bf3c000 */
[----:B------:R-:W-:Y:S02]  /*7630*/  FSEL R84, R84, RZ, !P1 ;  /* 0x000000ff54547208 */ /* 0x000fe40004800000 */
[----:B------:R-:W-:-:S03]  /*7640*/  SEL R8, RZ, 0x1, P1 ;  /* 0x00000001ff087807 */ /* 0x000fc60000800000 */
[----:B------:R-:W-:-:S04]  /*7650*/  FMUL.FTZ R84, R84, R85 ;  /* 0x0000005554547220 */ /* 0x000fc80000410000 */
[----:B------:R-:W-:-:S07]  /*7660*/  @P0 FADD.FTZ R84, R56, R84 ;  /* 0x0000005438540221 */ /* 0x000fce0000010000 */
.L_x_12205:
[----:B------:R-:W-:Y:S05]  /*7670*/  BSYNC B0 ;  /* 0x0000000000007941 */ /* 0x000fea0003800000 */
.L_x_12204:
        /* <DEDUP_REMOVED lines=18> */
.L_x_12216:
[----:B------:R-:W-:-:S07]  /*77a0*/  MOV R7, R104 ;  /* 0x0000006800077202 */ /* 0x000fce0000000f00 */
.L_x_12217:
[----:B------:R-:W-:Y:S05]  /*77b0*/  BSYNC B1 ;  /* 0x0000000000017941 */ /* 0x000fea0003800000 */
.L_x_12215:
        /* <DEDUP_REMOVED lines=16> */
.L_x_12221:
[----:B------:R-:W-:Y:S05]  /*78c0*/  BSYNC B2 ;  /* 0x0000000000027941 */ /* 0x000fea0003800000 */
.L_x_12220:
        /* <DEDUP_REMOVED lines=43> */
.L_x_12219:
[----:B------:R-:W-:Y:S05]  /*7b80*/  BSYNC B1 ;  /* 0x0000000000017941 */ /* 0x000fea0003800000 */
.L_x_12218:
        /* <DEDUP_REMOVED lines=9> */
[----:B------:R-:W-:Y:S02]  /*7c20*/  SHF.L.U32 R86, R86, 0x10, RZ ;  /* 0x0000001056567819 */ /* 0x000fe400000006ff */
[----:B------:R-:W-:Y:S02]  /*7c30*/  FSEL R85, R85, RZ, !P1 ;  /* 0x000000ff55557208 */ /* 0x000fe40004800000 */
[----:B------:R-:W-:-:S03]  /*7c40*/  SEL R7, RZ, 0x1, P1 ;  /* 0x00000001ff077807 */ /* 0x000fc60000800000 */
[----:B------:R-:W-:-:S04]  /*7c50*/  FMUL.FTZ R85, R85, R86 ;  /* 0x0000005655557220 */ /* 0x000fc80000410000 */
[----:B------:R-:W-:-:S07]  /*7c60*/  @P0 FADD.FTZ R85, R57, R85 ;  /* 0x0000005539550221 */ /* 0x000fce0000010000 */
.L_x_12214:
[----:B------:R-:W-:Y:S05]  /*7c70*/  BSYNC B0 ;  /* 0x0000000000007941 */ /* 0x000fea0003800000 */
.L_x_12213:
        /* <DEDUP_REMOVED lines=18> */
.L_x_12225:
[----:B------:R-:W-:-:S07]  /*7da0*/  MOV R6, R104 ;  /* 0x0000006800067202 */ /* 0x000fce0000000f00 */
.L_x_12226:
[----:B------:R-:W-:Y:S05]  /*7db0*/  BSYNC B1 ;  /* 0x0000000000017941 */ /* 0x000fea0003800000 */
.L_x_12224:
        /* <DEDUP_REMOVED lines=16> */
.L_x_12230:
[----:B------:R-:W-:Y:S05]  /*7ec0*/  BSYNC B2 ;  /* 0x0000000000027941 */ /* 0x000fea0003800000 */
.L_x_12229:
        /* <DEDUP_REMOVED lines=43> */
.L_x_12228:
[----:B------:R-:W-:Y:S05]  /*8180*/  BSYNC B1 ;  /* 0x0000000000017941 */ /* 0x000fea0003800000 */
.L_x_12227:
        /* <DEDUP_REMOVED lines=12> */
.L_x_12223:
[----:B------:R-:W-:Y:S05]  /*8250*/  BSYNC B0 ;  /* 0x0000000000007941 */ /* 0x000fea0003800000 */
.L_x_12222:
        /* <DEDUP_REMOVED lines=18> */
.L_x_12234:
[----:B------:R-:W-:-:S07]  /*8380*/  MOV R5, R104 ;  /* 0x0000006800057202 */ /* 0x000fce0000000f00 */
.L_x_12235:
[----:B------:R-:W-:Y:S05]  /*8390*/  BSYNC B1 ;  /* 0x0000000000017941 */ /* 0x000fea0003800000 */
.L_x_12233:
        /* <DEDUP_REMOVED lines=16> */
.L_x_12239:
[----:B------:R-:W-:Y:S05]  /*84a0*/  BSYNC B2 ;  /* 0x0000000000027941 */ /* 0x000fea0003800000 */
.L_x_12238:
        /* <DEDUP_REMOVED lines=43> */
.L_x_12237:
[----:B------:R-:W-:Y:S05]  /*8760*/  BSYNC B1 ;  /* 0x0000000000017941 */ /* 0x000fea0003800000 */
.L_x_12236:
        /* <DEDUP_REMOVED lines=14> */
.L_x_12232:
[----:B------:R-:W-:Y:S05]  /*8850*/  BSYNC B0 ;  /* 0x0000000000007941 */ /* 0x000fea0003800000 */
.L_x_12231:
        /* <DEDUP_REMOVED lines=18> */
.L_x_12243:
[----:B------:R-:W-:-:S07]  /*8980*/  MOV R4, R104 ;  /* 0x0000006800047202 */ /* 0x000fce0000000f00 */
.L_x_12244:
[----:B------:R-:W-:Y:S05]  /*8990*/  BSYNC B1 ;  /* 0x0000000000017941 */ /* 0x000fea0003800000 */
.L_x_12242:
        /* <DEDUP_REMOVED lines=16> */
.L_x_12248:
[----:B------:R-:W-:Y:S05]  /*8aa0*/  BSYNC B2 ;  /* 0x0000000000027941 */ /* 0x000fea0003800000 */
.L_x_12247:
        /* <DEDUP_REMOVED lines=43> */
.L_x_12246:
[----:B------:R-:W-:Y:S05]  /*8d60*/  BSYNC B1 ;  /* 0x0000000000017941 */ /* 0x000fea0003800000 */
.L_x_12245:
[----:B------:R-:W-:Y:S01]  /*8d70*/  HFMA2.MMA R89, -RZ, RZ, 0.1171875, 0 ;  /* 0x2f800000ff597435 */ /* 0x000fe200000001ff */
[----:B------:R-:W-:Y:S01]  /*8d80*/  I2FP.F32.U32 R4, R4 ;  /* 0x0000000400047245 */ /* 0x000fe20000201000 */
[----:B------:R-:W-:-:S04]  /*8d90*/  IMAD.U32 R88, R62, 0x10000, RZ ;  /* 0x000100003e587824 */ /* 0x000fc800078e00ff */
        /* <DEDUP_REMOVED lines=9> */
.L_x_12241:
[----:B------:R-:W-:Y:S05]  /*8e30*/  BSYNC B0 ;  /* 0x0000000000007941 */ /* 0x000fea0003800000 */
.L_x_12240:
        /* <DEDUP_REMOVED lines=18> */
.L_x_12252:
[----:B------:R-:W-:-:S07]  /*8f60*/  MOV R3, R104 ;  /* 0x0000006800037202 */ /* 0x000fce0000000f00 */
.L_x_12253:
[----:B------:R-:W-:Y:S05]  /*8f70*/  BSYNC B1 ;  /* 0x0000000000017941 */ /* 0x000fea0003800000 */
.L_x_12251:
        /* <DEDUP_REMOVED lines=16> */
.L_x_12257:
[----:B------:R-:W-:Y:S05]  /*9080*/  BSYNC B2 ;  /* 0x0000000000027941 */ /* 0x000fea0003800000 */
.L_x_12256:
        /* <DEDUP_REMOVED lines=43> */
.L_x_12255:
[----:B------:R-:W-:Y:S05]  /*9340*/  BSYNC B1 ;  /* 0x0000000000017941 */ /* 0x000fea0003800000 */
.L_x_12254:
[----:B------:R-:W-:Y:S01]  /*9350*/  HFMA2.MMA R90, -RZ, RZ, 0.1171875, 0 ;  /* 0x2f800000ff5a7435 */ /* 0x000fe200000001ff */
[----:B------:R-:W-:Y:S02]  /*9360*/  PRMT R89, R62, 0x7632, R89 ;  /* 0x000076323e597816 */ /* 0x000fe40000000059 */
        /* <DEDUP_REMOVED lines=12> */
.L_x_12250:
[----:B------:R-:W-:Y:S05]  /*9430*/  BSYNC B0 ;  /* 0x0000000000007941 */ /* 0x000fea0003800000 */
.L_x_12249:
        /* <DEDUP_REMOVED lines=18> */
.L_x_12261:
[----:B------:R-:W-:-:S07]  /*9560*/  MOV R2, R104 ;  /* 0x0000006800027202 */ /* 0x000fce0000000f00 */
.L_x_12262:
[----:B------:R-:W-:Y:S05]  /*9570*/  BSYNC B1 ;  /* 0x0000000000017941 */ /* 0x000fea0003800000 */
.L_x_12260:
        /* <DEDUP_REMOVED lines=16> */
.L_x_12266:
[----:B------:R-:W-:Y:S05]  /*9680*/  BSYNC B2 ;  /* 0x0000000000027941 */ /* 0x000fea0003800000 */
.L_x_12265:
        /* <DEDUP_REMOVED lines=43> */
.L_x_12264:
[----:B------:R-:W-:Y:S05]  /*9940*/  BSYNC B1 ;  /* 0x0000000000017941 */ /* 0x000fea0003800000 */
.L_x_12263:
        /* <DEDUP_REMOVED lines=12> */
.L_x_12259:
[----:B------:R-:W-:Y:S05]  /*9a10*/  BSYNC B0 ;  /* 0x0000000000007941 */ /* 0x000fea0003800000 */
.L_x_12258:
        /* <DEDUP_REMOVED lines=18> */
.L_x_12270:
[----:B------:R-:W-:-:S07]  /*9b40*/  MOV R0, R104 ;  /* 0x0000006800007202 */ /* 0x000fce0000000f00 */
.L_x_12271:
[----:B------:R-:W-:Y:S05]  /*9b50*/  BSYNC B1 ;  /* 0x0000000000017941 */ /* 0x000fea0003800000 */
.L_x_12269:
        /* <DEDUP_REMOVED lines=16> */
.L_x_12275:
[----:B------:R-:W-:Y:S05]  /*9c60*/  BSYNC B2 ;  /* 0x0000000000027941 */ /* 0x000fea0003800000 */
.L_x_12274:
        /* <DEDUP_REMOVED lines=43> */
.L_x_12273:
[----:B------:R-:W-:Y:S05]  /*9f20*/  BSYNC B1 ;  /* 0x0000000000017941 */ /* 0x000fea0003800000 */
.L_x_12272:
[----:B------:R-:W-:Y:S01]  /*9f30*/  HFMA2.MMA R93, -RZ, RZ, 0.1171875, 0 ;  /* 0x2f800000ff5d7435 */ /* 0x000fe200000001ff */
[----:B------:R-:W-:Y:S02]  /*9f40*/  PRMT R91, R63, 0x7632, R91 ;  /* 0x000076323f5b7816 */ /* 0x000fe4000000005b */
[----:B------:R-:W-:Y:S02]  /*9f50*/  I2FP.F32.U32 R0, R0 ;  /* 0x0000000000007245 */ /* 0x000fe40000201000 */
[----:B------:R-:W-:Y:S01]  /*9f60*/  PRMT R92, R31, 0x7632, R92 ;  /* 0x000076321f5c7816 */ /* 0x000fe2000000005c */
[----:B------:R-:W-:-:S03]  /*9f70*/  IMAD.U32 R91, R91, 0x10000, RZ ;  /* 0x000100005b5b7824 */ /* 0x000fc600078e00ff */
[----:B------:R-:W-:Y:S01]  /*9f80*/  SHF.L.U32 R92, R92, 0x10, RZ ;  /* 0x000000105c5c7819 */ /* 0x000fe200000006ff */
        /* <DEDUP_REMOVED lines=8> */
.L_x_12268:
[----:B------:R-:W-:Y:S05]  /*a010*/  BSYNC B0 ;  /* 0x0000000000007941 */ /* 0x000fea0003800000 */
.L_x_12267:
[----:B------:R-:W-:Y:S01]  /*a020*/  IMAD.WIDE.U32 R94, R99, 0x20, R120 ;  /* 0x00000020635e7825 */ /* 0x000fe200078e0078 */
[----:B------:R-:W0:Y:S01]  /*a030*/  @P0 LDC.64 R124, c[0x0][0x230] ;  /* 0x00008c00ff7c0b82 */ /* 0x000e220000000a00 */
[----:B------:R-:W-:Y:S01]  /*a040*/  BSSY B0, `(.L_x_12276) ;  /* 0x000001c000007945 */ /* 0x000fe20003800000 */
[----:B------:R-:W-:Y:S01]  /*a050*/  IADD3 R139, R139, 0x180, RZ ;  /* 0x000001808b8b7810 */ /* 0x000fe20007ffe0ff */
[----:B------:R-:W-:Y:S01]  /*a060*/  VIADD R141, R141, 0x180 ;  /* 0x000001808d8d7836 */ /* 0x000fe20000000000 */
[----:B------:R1:W-:Y:S04]  /*a070*/  STG.E.128 desc[UR4][R94.64], R84 ;  /* 0x000000545e007986 */ /* 0x0003e8000c101d04 */
[----:B------:R-:W2:Y:S01]  /*a080*/  @P3 LDC.64 R92, c[0x0][0x220] ;  /* 0x00008800ff5c3b82 */ /* 0x000ea20000000a00 */
[----:B------:R1:W-:Y:S01]  /*a090*/  STG.E.128 desc[UR4][R94.64+0x10], R88 ;  /* 0x000010585e007986 */ /* 0x0003e2000c101d04 */
[----:B0-----:R-:W-:Y:S01]  /*a0a0*/  @P0 IMAD.WIDE.U32 R124, R141, 0x20, R124 ;  /* 0x000000208d7c0825 */ /* 0x001fe200078e007c */
[----:B-1----:R-:W-:Y:S06]  /*a0b0*/  @!P3 BRA `(.L_x_12277) ;  /* 0x000000000050b947 */ /* 0x002fec0003800000 */
        /* <DEDUP_REMOVED lines=20> */
.L_x_12277:
[----:B------:R-:W-:Y:S05]  /*a200*/  BSYNC B0 ;  /* 0x0000000000007941 */ /* 0x000fea0003800000 */
.L_x_12276:
[----:B0-2---:R-:W-:Y:S01]  /*a210*/  @P3 IMAD.WIDE.U32 R94, R139, 0x10, R92 ;  /* 0x000000108b5e3825 */ /* 0x005fe200078e005c */
[----:B------:R-:W2:Y:S04]  /*a220*/  @P0 LDG.E.128 R56, desc[UR4][R124.64] ;  /* 0x000000047c380981 */ /* 0x000ea8000c1e1d00 */
[----:B------:R0:W5:Y:S04]  /*a230*/  @P3 LDG.E.128 R60, desc[UR4][R94.64] ;  /* 0x000000045e3c3981 */ /* 0x000168000c1e1d00 */
[----:B------:R0:W5:Y:S01]  /*a240*/  @P0 LDG.E.128 R64, desc[UR4][R124.64+0x10] ;  /* 0x000010047c400981 */ /* 0x000162000c1e1d00 */
[----:B------:R-:W-:Y:S01]  /*a250*/  @!P4 ISETP.NE.U32.AND P1, PT, R118, RZ, PT ;  /* 0x000000ff7600c20c */ /* 0x000fe20003f25070 */
[----:B------:R-:W-:Y:S01]  /*a260*/  BSSY B0, `(.L_x_12278) ;  /* 0x000005c000007945 */ /* 0x000fe20003800000 */
[----:B------:R-:W-:-:S02]  /*a270*/  @!P4 MOV R96, R103 ;  /* 0x000000670060c202 */ /* 0x000fc40000000f00 */
        /* <DEDUP_REMOVED lines=15> */
.L_x_12281:
[----:B------:R-:W-:-:S07]  /*a370*/  IMAD.MOV.U32 R8, RZ, RZ, R104 ;  /* 0x000000ffff087224 */ /* 0x000fce00078e0068 */
.L_x_12282:
[----:B------:R-:W-:Y:S05]  /*a380*/  BSYNC B1 ;  /* 0x0000000000017941 */ /* 0x000fea0003800000 */
.L_x_12280:
        /* <DEDUP_REMOVED lines=16> */
.L_x_12286:
[----:B------:R-:W-:Y:S05]  /*a490*/  BSYNC B2 ;  /* 0x0000000000027941 */ /* 0x000fea0003800000 */
.L_x_12285:
        /* <DEDUP_REMOVED lines=43> */
.L_x_12284:
[----:B------:R-:W-:Y:S05]  /*a750*/  BSYNC B1 ;  /* 0x0000000000017941 */ /* 0x000fea0003800000 */
.L_x_12283:
        /* <DEDUP_REMOVED lines=12> */
.L_x_12279:
[----:B------:R-:W-:Y:S05]  /*a820*/  BSYNC B0 ;  /* 0x0000000000007941 */ /* 0x000fea0003800000 */
.L_x_12278:
        /* <DEDUP_REMOVED lines=18> */
.L_x_12290:
[----:B------:R-:W-:-:S07]  /*a950*/  IMAD.MOV.U32 R7, RZ, RZ, R104 ;  /* 0x000000ffff077224 */ /* 0x000fce00078e0068 */
.L_x_12291:
[----:B------:R-:W-:Y:S05]  /*a960*/  BSYNC B1 ;  /* 0x0000000000017941 */ /* 0x000fea0003800000 */
.L_x_12289:
        /* <DEDUP_REMOVED lines=16> */
.L_x_12295:
[----:B------:R-:W-:Y:S05]  /*aa70*/  BSYNC B2 ;  /* 0x0000000000027941 */ /* 0x000fea0003800000 */
.L_x_12294:
        /* <DEDUP_REMOVED lines=43> */
.L_x_12293:
[----:B------:R-:W-:Y:S05]  /*ad30*/  BSYNC B1 ;  /* 0x0000000000017941 */ /* 0x000fea0003800000 */
.L_x_12292:
        /* <DEDUP_REMOVED lines=14> */
.L_x_12288:
[----:B------:R-:W-:Y:S05]  /*ae20*/  BSYNC B0 ;  /* 0x0000000000007941 */ /* 0x000fea0003800000 */
.L_x_12287:
        /* <DEDUP_REMOVED lines=18> */
.L_x_12299:
[----:B------:R-:W-:-:S07]  /*af50*/  IMAD.MOV.U32 R6, RZ, RZ, R104 ;  /* 0x000000ffff067224 */ /* 0x000fce00078e0068 */
.L_x_12300:
[----:B------:R-:W-:Y:S05]  /*af60*/  BSYNC B1 ;  /* 0x0000000000017941 */ /* 0x000fea0003800000 */
.L_x_12298:
        /* <DEDUP_REMOVED lines=16> */
.L_x_12304:
[----:B------:R-:W-:Y:S05]  /*b070*/  BSYNC B2 ;  /* 0x0000000000027941 */ /* 0x000fea0003800000 */
.L_x_12303:
        /* <DEDUP_REMOVED lines=43> */
.L_x_12302:
[----:B------:R-:W-:Y:S05]  /*b330*/  BSYNC B1 ;  /* 0x0000000000017941 */ /* 0x000fea0003800000 */
.L_x_12301:
        /* <DEDUP_REMOVED lines=12> */
.L_x_12297:
[----:B------:R-:W-:Y:S05]  /*b400*/  BSYNC B0 ;  /* 0x0000000000007941 */ /* 0x000fea0003800000 */
.L_x_12296:
        /* <DEDUP_REMOVED lines=18> */
.L_x_12308:
[----:B------:R-:W-:-:S07]  /*b530*/  IMAD.MOV.U32 R5, RZ, RZ, R104 ;  /* 0x000000ffff057224 */ /* 0x000fce00078e0068 */
.L_x_12309:
[----:B------:R-:W-:Y:S05]  /*b540*/  BSYNC B1 ;  /* 0x0000000000017941 */ /* 0x000fea0003800000 */
.L_x_12307:
        /* <DEDUP_REMOVED lines=16> */
.L_x_12313:
[----:B------:R-:W-:Y:S05]  /*b650*/  BSYNC B2 ;  /* 0x0000000000027941 */ /* 0x000fea0003800000 */
.L_x_12312:
        /* <DEDUP_REMOVED lines=43> */
.L_x_12311:
[----:B------:R-:W-:Y:S05]  /*b910*/  BSYNC B1 ;  /* 0x0000000000017941 */ /* 0x000fea0003800000 */
.L_x_12310:
        /* <DEDUP_REMOVED lines=14> */
.L_x_12306:
[----:B------:R-:W-:Y:S05]  /*ba00*/  BSYNC B0 ;  /* 0x0000000000007941 */ /* 0x000fea0003800000 */
.L_x_12305:
        /* <DEDUP_REMOVED lines=18> */
.L_x_12317:
[----:B------:R-:W-:-:S07]  /*bb30*/  IMAD.MOV.U32 R4, RZ, RZ, R104 ;  /* 0x000000ffff047224 */ /* 0x000fce00078e0068 */
.L_x_12318:
[----:B------:R-:W-:Y:S05]  /*bb40*/  BSYNC B1 ;  /* 0x0000000000017941 */ /* 0x000fea0003800000 */
.L_x_12316:
        /* <DEDUP_REMOVED lines=16> */
.L_x_12322:
[----:B------:R-:W-:Y:S05]  /*bc50*/  BSYNC B2 ;  /* 0x0000000000027941 */ /* 0x000fea0003800000 */
.L_x_12321:
        /* <DEDUP_REMOVED lines=43> */
.L_x_12320:
[----:B------:R-:W-:Y:S05]  /*bf10*/  BSYNC B1 ;  /* 0x0000000000017941 */ /* 0x000fea0003800000 */
.L_x_12319:
        /* <DEDUP_REMOVED lines=12> */
.L_x_12315:
[----:B------:R-:W-:Y:S05]  /*bfe0*/  BSYNC B0 ;  /* 0x0000000000007941 */ /* 0x000fea0003800000 */
.L_x_12314:
        /* <DEDUP_REMOVED lines=18> */
.L_x_12326:
[----:B------:R-:W-:-:S07]  /*c110*/  IMAD.MOV.U32 R3, RZ, RZ, R104 ;  /* 0x000000ffff037224 */ /* 0x000fce00078e0068 */
.L_x_12327:
[----:B------:R-:W-:Y:S05]  /*c120*/  BSYNC B1 ;  /* 0x0000000000017941 */ /* 0x000fea0003800000 */
.L_x_12325:
        /* <DEDUP_REMOVED lines=16> */
.L_x_12331:
[----:B------:R-:W-:Y:S05]  /*c230*/  BSYNC B2 ;  /* 0x0000000000027941 */ /* 0x000fea0003800000 */
.L_x_12330:
        /* <DEDUP_REMOVED lines=43> */
.L_x_12329:
[----:B------:R-:W-:Y:S05]  /*c4f0*/  BSYNC B1 ;  /* 0x0000000000017941 */ /* 0x000fea0003800000 */
.L_x_12328:
        /* <DEDUP_REMOVED lines=14> */
.L_x_12324:
[----:B------:R-:W-:Y:S05]  /*c5e0*/  BSYNC B0 ;  /* 0x0000000000007941 */ /* 0x000fea0003800000 */
.L_x_12323:
        /* <DEDUP_REMOVED lines=18> */
.L_x_12335:
[----:B------:R-:W-:-:S07]  /*c710*/  IMAD.MOV.U32 R2, RZ, RZ, R104 ;  /* 0x000000ffff027224 */ /* 0x000fce00078e0068 */
.L_x_12336:
[----:B------:R-:W-:Y:S05]  /*c720*/  BSYNC B1 ;  /* 0x0000000000017941 */ /* 0x000fea0003800000 */
.L_x_12334:
        /* <DEDUP_REMOVED lines=16> */
.L_x_12340:
[----:B------:R-:W-:Y:S05]  /*c830*/  BSYNC B2 ;  /* 0x0000000000027941 */ /* 0x000fea0003800000 */
.L_x_12339:
        /* <DEDUP_REMOVED lines=43> */
.L_x_12338:
[----:B------:R-:W-:Y:S05]  /*caf0*/  BSYNC B1 ;  /* 0x0000000000017941 */ /* 0x000fea0003800000 */
.L_x_12337:
        /* <DEDUP_REMOVED lines=12> */
.L_x_12333:
[----:B------:R-:W-:Y:S05]  /*cbc0*/  BSYNC B0 ;  /* 0x0000000000007941 */ /* 0x000fea0003800000 */
.L_x_12332:
        /* <DEDUP_REMOVED lines=18> */
.L_x_12344:
[----:B------:R-:W-:-:S07]  /*ccf0*/  IMAD.MOV.U32 R0, RZ, RZ, R104 ;  /* 0x000000ffff007224 */ /* 0x000fce00078e0068 */
.L_x_12345:
[----:B------:R-:W-:Y:S05]  /*cd00*/  BSYNC B1 ;  /* 0x0000000000017941 */ /* 0x000fea0003800000 */
.L_x_12343:
        /* <DEDUP_REMOVED lines=16> */
.L_x_12349:
[----:B------:R-:W-:Y:S05]  /*ce10*/  BSYNC B2 ;  /* 0x0000000000027941 */ /* 0x000fea0003800000 */
.L_x_12348:
        /* <DEDUP_REMOVED lines=43> */
.L_x_12347:
[----:B------:R-:W-:Y:S05]  /*d0d0*/  BSYNC B1 ;  /* 0x0000000000017941 */ /* 0x000fea0003800000 */
.L_x_12346:
        /* <DEDUP_REMOVED lines=14> */
.L_x_12342:
[----:B------:R-:W-:Y:S05]  /*d1c0*/  BSYNC B0 ;  /* 0x0000000000007941 */ /* 0x000fea0003800000 */
.L_x_12341:
[----:B------:R-:W-:Y:S01]  /*d1d0*/  FADD.FTZ R118, RZ, R68 ;  /* 0x00000044ff767221 */ /* 0x000fe20000010000 */
[----:B------:R-:W0:Y:S01]  /*d1e0*/  S2R R142, SR_TID.X ;  /* 0x00000000008e7919 */ /* 0x000e220000002100 */
[----:B------:R-:W-:Y:S01]  /*d1f0*/  IMAD.WIDE.U32 R120, R141, 0x20, R120 ;  /* 0x000000208d787825 */ /* 0x000fe200078e0078 */
[----:B------:R-:W-:Y:S03]  /*d200*/  BSSY B0, `(.L_x_12350) ;  /* 0x000003a000007945 */ /* 0x000fe60003800000 */
[----:B------:R-:W-:Y:S01]  /*d210*/  FADD.FTZ R119, R118, R69 ;  /* 0x0000004576777221 */ /* 0x000fe20000010000 */
[----:B------:R-:W-:Y:S01]  /*d220*/  LOP3.LUT P0, RZ, R140, 0xff, RZ, 0xc0, !PT ;  /* 0x000000ff8cff7812 */ /* 0x000fe2000780c0ff */
[----:B------:R1:W-:Y:S02]  /*d230*/  STG.E.128 desc[UR4][R120.64], R92 ;  /* 0x0000005c78007986 */ /* 0x0003e4000c101d04 */
[----:B------:R-:W-:-:S02]  /*d240*/  FADD.FTZ R118, R119, R70 ;  /* 0x0000004677767221 */ /* 0x000fc40000010000 */
[----:B------:R1:W-:Y:S02]  /*d250*/  STG.E.128 desc[UR4][R120.64+0x10], R96 ;  /* 0x0000106078007986 */ /* 0x0003e4000c101d04 */
        /* <DEDUP_REMOVED lines=52> */
.L_x_12351:
[----:B------:R-:W-:Y:S05]  /*d5a0*/  BSYNC B0 ;  /* 0x0000000000007941 */ /* 0x000fea0003800000 */
.L_x_12350:
[----:B------:R-:W-:Y:S01]  /*d5b0*/  UMOV UR8, 0xffffffff ;  /* 0xffffffff00087882 */ /* 0x000fe20000000000 */
[----:B------:R-:W-:Y:S02]  /*d5c0*/  @!P0 VIADD R140, R140, 0x4 ;  /* 0x000000048c8c8836 */ /* 0x000fe40000000000 */
[----:B------:R-:W-:Y:S01]  /*d5d0*/  FADD.FTZ R144, R144, R99 ;  /* 0x0000006390907221 */ /* 0x000fe20000010000 */
[----:B------:R-:W-:Y:S06]  /*d5e0*/  BRA.DIV UR8, `(.L_x_12352) ;  /* 0x0000001608587947 */ /* 0x000fec000b800000 */
[----:B0-----:R-:W0:Y:S02]  /*d5f0*/  SHFL.BFLY PT, R119, R144, 0x1, 0x1f ;  /* 0x0c201f0090777f89 */ /* 0x001e2400000e0000 */
        /* <DEDUP_REMOVED lines=83> */
.L_x_12366:
        /* <DEDUP_REMOVED lines=16> */
[----:B-1----:R-:W-:Y:S02]  /*dc30*/  @!P1 LEA R120, R119, R118, 0x18 ;  /* 0x0000007677789211 */ /* 0x002fe400078ec0ff */
[----:B------:R-:W-:-:S03]  /*dc40*/  CS2R R118, SRZ ;  /* 0x0000000000767805 */ /* 0x000fc6000001ff00 */
[----:B------:R-:W-:Y:S01]  /*dc50*/  @!P1 IMAD R121, R121, 0x8, R120 ;  /* 0x0000000879799824 */ /* 0x000fe200078e0278 */
[----:B------:R-:W-:-:S04]  /*dc60*/  HFMA2.MMA R120, -RZ, RZ, 0, 0 ;  /* 0x00000000ff787435 */ /* 0x000fc800000001ff */
[----:B------:R1:W-:Y:S02]  /*dc70*/  @!P1 LDS.64 R118, [R121] ;  /* 0x0000000079769984 */ /* 0x0003e40000000a00 */
[----:B------:R-:W-:Y:S01]  /*dc80*/  @!P1 IMAD.MOV.U32 R120, RZ, RZ, 0x400 ;  /* 0x00000400ff789424 */ /* 0x000fe200078e00ff */
[----:B------:R-:W-:-:S04]  /*dc90*/  LOP3.LUT P1, RZ, R141, 0x1f, R142, 0xf8, !PT ;  /* 0x0000001f8dff7812 */ /* 0x000fc8000782f88e */
[----:B0-----:R-:W0:Y:S01]  /*dca0*/  SHFL.DOWN PT, R123, R120, 0x2, 0x1f ;  /* 0x08401f00787b7f89 */ /* 0x001e2200000e0000 */
[-C--:B-1----:R-:W-:Y:S02]  /*dcb0*/  I2FP.F32.S32 R121, R120.reuse ;  /* 0x0000007800797245 */ /* 0x082fe40000201400 */
[----:B0-----:R-:W-:Y:S02]  /*dcc0*/  IADD3 R124, R123, R120, RZ ;  /* 0x000000787b7c7210 */ /* 0x001fe40007ffe0ff */
[----:B------:R-:W-:Y:S02]  /*dcd0*/  I2FP.F32.S32 R144, R123 ;  /* 0x0000007b00907245 */ /* 0x000fe40000201400 */
[----:B------:R-:W-:Y:S01]  /*dce0*/  I2FP.F32.S32 R139, R124 ;  /* 0x0000007c008b7245 */ /* 0x000fe20000201400 */
[----:B------:R-:W0:Y:S03]  /*dcf0*/  SHFL.DOWN PT, R143, R124, 0x1, 0x1f ;  /* 0x08201f007c8f7f89 */ /* 0x000e2600000e0000 */
[----:B------:R-:W1:Y:S01]  /*dd00*/  MUFU.RCP R140, R139 ;  /* 0x0000008b008c7308 */ /* 0x000e620000001000 */
[----:B------:R-:W2:Y:S04]  /*dd10*/  SHFL.DOWN PT, R125, R118, 0x2, 0x1f ;  /* 0x08401f00767d7f89 */ /* 0x000ea800000e0000 */
[----:B------:R-:W3:Y:S01]  /*dd20*/  SHFL.DOWN PT, R122, R119, 0x2, 0x1f ;  /* 0x08401f00777a7f89 */ /* 0x000ee200000e0000 */
[----:B0-----:R-:W-:Y:S01]  /*dd30*/  IMAD.IADD R124, R124, 0x1, R143 ;  /* 0x000000017c7c7824 */ /* 0x001fe200078e028f */
[----:B------:R-:W-:Y:S01]  /*dd40*/  I2FP.F32.S32 R143, R143 ;  /* 0x0000008f008f7245 */ /* 0x000fe20000201400 */
[C---:B--2---:R-:W-:Y:S01]  /*dd50*/  FMUL.FTZ R146, R125.reuse, R144 ;  /* 0x000000907d927220 */ /* 0x044fe20000410000 */
[----:B------:R-:W-:-:S02]  /*dd60*/  FADD.FTZ R125, -R125, R118 ;  /* 0x000000767d7d7221 */ /* 0x000fc40000010100 */
[----:B------:R-:W-:Y:S01]  /*dd70*/  I2FP.F32.S32 R124, R124 ;  /* 0x0000007c007c7245 */ /* 0x000fe20000201400 */
        /* <DEDUP_REMOVED lines=17> */
[----:B------:R-:W0:Y:S01]  /*de90*/  LDC R139, c[0x0][0x2d8] ;  /* 0x0000b600ff8b7b82 */ /* 0x000e220000000800 */
[----:B------:R-:W-:Y:S02]  /*dea0*/  FMUL.FTZ R122, R122, R143 ;  /* 0x0000008f7a7a7220 */ /* 0x000fe40000410000 */
[----:B------:R-:W1:Y:S02]  /*deb0*/  SHFL.IDX PT, R143, R123, RZ, 0x1f ;  /* 0x00001fff7b8f7589 */ /* 0x000e6400000e0000 */
[----:B------:R-:W-:-:S03]  /*dec0*/  FFMA.FTZ R122, R124, R122, R121 ;  /* 0x0000007a7c7a7223 */ /* 0x000fc60000010079 */
[----:B------:R-:W2:Y:S03]  /*ded0*/  @!P1 LDC.64 R118, c[0x0][0x250] ;  /* 0x00009400ff769b82 */ /* 0x000ea60000000a00 */
[----:B------:R-:W0:Y:S05]  /*dee0*/  SHFL.IDX PT, R122, R122, RZ, 0x1f ;  /* 0x00001fff7a7a7589 */ /* 0x000e2a00000e0000 */
[----:B------:R-:W3:Y:S01]  /*def0*/  @!P1 LDC.64 R120, c[0x0][0x258] ;  /* 0x00009600ff789b82 */ /* 0x000ee20000000a00 */
[----:B-1----:R-:W-:-:S05]  /*df00*/  FMUL.FTZ R124, R143, R143 ;  /* 0x0000008f8f7c7220 */ /* 0x002fca0000410000 */
[----:B------:R-:W-:Y:S02]  /*df10*/  FSEL R125, R124, RZ, P2 ;  /* 0x000000ff7c7d7208 */ /* 0x000fe40001000000 */
[----:B--2---:R-:W-:Y:S01]  /*df20*/  @!P1 LEA R118, P3, R135, R118, 0x2 ;  /* 0x0000007687769211 */ /* 0x004fe200078610ff */
[----:B0-----:R-:W-:-:S03]  /*df30*/  FFMA.FTZ R124, R122, UR12, R139 ;  /* 0x0000000c7a7c7c23 */ /* 0x001fc6000801008b */
[C---:B------:R-:W-:Y:S01]  /*df40*/  @!P1 LEA.HI.X R119, R135.reuse, R119, R136, 0x2, P3 ;  /* 0x0000007787779211 */ /* 0x040fe200018f1488 */
[----:B------:R-:W-:Y:S01]  /*df50*/  FADD.FTZ R124, R124, R125 ;  /* 0x0000007d7c7c7221 */ /* 0x000fe20000010000 */
[----:B---3--:R-:W-:-:S03]  /*df60*/  @!P1 LEA R120, P4, R135, R120, 0x2 ;  /* 0x0000007887789211 */ /* 0x008fc600078810ff */
[----:B------:R-:W0:Y:S01]  /*df70*/  MUFU.RSQ R123, R124 ;  /* 0x0000007c007b7308 */ /* 0x000e220000001400 */
[----:B------:R-:W-:Y:S01]  /*df80*/  @!P1 LEA.HI.X R121, R135, R121, R136, 0x2, P4 ;  /* 0x0000007987799211 */ /* 0x000fe200020f1488 */
[----:B------:R1:W-:Y:S04]  /*df90*/  @!P1 STG.E desc[UR4][R118.64], R143 ;  /* 0x0000008f76009986 */ /* 0x0003e8000c101904 */
[----:B0-----:R1:W-:Y:S01]  /*dfa0*/  @!P1 STG.E desc[UR4][R120.64], R123 ;  /* 0x0000007b78009986 */ /* 0x0013e2000c101904 */
[----:B------:R-:W-:-:S13]  /*dfb0*/  ISETP.GE.AND P1, PT, R137, 0x1, PT ;  /* 0x000000018900780c */ /* 0x000fda0003f26270 */
[----:B-1----:R-:W-:Y:S05]  /*dfc0*/  @!P1 BRA `(.L_x_12354) ;  /* 0x0000000800c89947 */ /* 0x002fea0003800000 */
[----:B------:R-:W-:Y:S01]  /*dfd0*/  FSEL R118, R143, RZ, !P2 ;  /* 0x000000ff8f767208 */ /* 0x000fe20005000000 */
[----:B------:R-:W-:Y:S01]  /*dfe0*/  IMAD.U32 R119, R55, 0x10000, RZ ;  /* 0x0001000037777824 */ /* 0x000fe200078e00ff */
[----:B------:R-:W-:-:S03]  /*dff0*/  IADD3 R137, R137, -0x1, RZ ;  /* 0xffffffff89897810 */ /* 0x000fc60007ffe0ff */
[C---:B------:R-:W-:Y:S01]  /*e000*/  FADD.FTZ R74, -R118.reuse, R74 ;  /* 0x0000004a764a7221 */ /* 0x040fe20000010100 */
[C---:B------:R-:W-:Y:S01]  /*e010*/  FADD.FTZ R120, -R118.reuse, R68 ;  /* 0x0000004476787221 */ /* 0x040fe20000010100 */
[C---:B------:R-:W-:Y:S01]  /*e020*/  FADD.FTZ R136, -R118.reuse, R71 ;  /* 0x0000004776887221 */ /* 0x040fe20000010100 */
[C---:B------:R-:W-:Y:S01]  /*e030*/  FADD.FTZ R72, -R118.reuse, R72 ;  /* 0x0000004876487221 */ /* 0x040fe20000010100 */
[C---:B------:R-:W-:Y:S01]  /*e040*/  FADD.FTZ R150, -R118.reuse, R82 ;  /* 0x0000005276967221 */ /* 0x040fe20000010100 */
[C---:B------:R-:W-:Y:S01]  /*e050*/  FMUL.FTZ R71, R123.reuse, R74 ;  /* 0x0000004a7b477220 */ /* 0x040fe20000410000 */
[C---:B------:R-:W-:Y:S01]  /*e060*/  FADD.FTZ R124, -R118.reuse, R70 ;  /* 0x00000046767c7221 */ /* 0x040fe20000010100 */
[C---:B------:R-:W-:Y:S01]  /*e070*/  FMUL.FTZ R82, R123.reuse, R120 ;  /* 0x000000787b527220 */ /* 0x040fe20000410000 */
[----:B------:R-:W-:Y:S01]  /*e080*/  FADD.FTZ R146, -R118, R79 ;  /* 0x0000004f76927221 */ /* 0x000fe20000010100 */
[----:B------:R-:W-:Y:S01]  /*e090*/  SHF.L.U32 R70, R54, 0x10, RZ ;  /* 0x0000001036467819 */ /* 0x000fe200000006ff */
[----:B------:R-:W-:Y:S01]  /*e0a0*/  FADD.FTZ R140, -R118, R73 ;  /* 0x00000049768c7221 */ /* 0x000fe20000010100 */
[----:B------:R-:W-:Y:S01]  /*e0b0*/  PRMT R120, R54, 0x7632, R120 ;  /* 0x0000763236787816 */ /* 0x000fe20000000078 */
[C---:B------:R-:W-:Y:S01]  /*e0c0*/  FADD.FTZ R79, -R118.reuse, R95 ;  /* 0x0000005f764f7221 */ /* 0x040fe20000010100 */
[----:B------:R-:W-:Y:S01]  /*e0d0*/  FMUL.FTZ R72, R123, R72 ;  /* 0x000000487b487220 */ /* 0x000fe20000410000 */
[C---:B------:R-:W-:Y:S01]  /*e0e0*/  FADD.FTZ R122, -R118.reuse, R69 ;  /* 0x00000045767a7221 */ /* 0x040fe20000010100 */
[C---:B------:R-:W-:Y:S01]  /*e0f0*/  FADD.FTZ R121, -R118.reuse, R97 ;  /* 0x0000006176797221 */ /* 0x040fe20000010100 */
[----:B------:R-:W-:Y:S01]  /*e100*/  FFMA.FTZ R71, R71, R119, R130 ;  /* 0x0000007747477223 */ /* 0x000fe20000010082 */
[----:B------:R-:W-:Y:S01]  /*e110*/  PRMT R119, R53, 0x7632, R119 ;  /* 0x0000763235777816 */ /* 0x000fe20000000077 */
[----:B------:R-:W-:Y:S01]  /*e120*/  FADD.FTZ R142, -R118, R75 ;  /* 0x0000004b768e7221 */ /* 0x000fe20000010100 */
[----:B------:R-:W-:Y:S01]  /*e130*/  SHF.L.U32 R120, R120, 0x10, RZ ;  /* 0x0000001078787819 */ /* 0x000fe200000006ff */
[----:B------:R-:W-:Y:S01]  /*e140*/  FADD.FTZ R75, -R118, R93 ;  /* 0x0000005d764b7221 */ /* 0x000fe20000010100 */
[C---:B------:R-:W-:Y:S01]  /*e150*/  FMUL.FTZ R69, R123.reuse, R140 ;  /* 0x0000008c7b457220 */ /* 0x040fe20000410000 */
[C---:B------:R-:W-:Y:S01]  /*e160*/  FMUL.FTZ R74, R123.reuse, R79 ;  /* 0x0000004f7b4a7220 */ /* 0x040fe20000410000 */
[----:B------:R-:W-:Y:S01]  /*e170*/  FFMA.FTZ R70, R72, R70, R131 ;  /* 0x0000004648467223 */ /* 0x000fe20000010083 */
[C---:B------:R-:W-:Y:S01]  /*e180*/  FMUL.FTZ R93, R123.reuse, R122 ;  /* 0x0000007a7b5d7220 */ /* 0x040fe20000410000 */
[C---:B------:R-:W-:Y:S01]  /*e190*/  FMUL.FTZ R79, R123.reuse, R121 ;  /* 0x000000797b4f7220 */ /* 0x040fe20000410000 */
[----:B------:R-:W-:Y:S01]  /*e1a0*/  PRMT R72, R52, 0x7632, R72 ;  /* 0x0000763234487816 */ /* 0x000fe20000000048 */
[----:B------:R-:W-:Y:S01]  /*e1b0*/  FADD.FTZ R164, -R118, R92 ;  /* 0x0000005c76a47221 */ /* 0x000fe20000010100 */
[----:B------:R-:W-:Y:S01]  /*e1c0*/  FMUL.FTZ R73, R123, R124 ;  /* 0x0000007c7b497220 */ /* 0x000fe20000410000 */
[----:B------:R-:W-:Y:S01]  /*e1d0*/  IMAD.U32 R121, R53, 0x10000, RZ ;  /* 0x0001000035797824 */ /* 0x000fe200078e00ff */
[----:B------:R-:W-:Y:S01]  /*e1e0*/  SHF.L.U32 R122, R119, 0x10, RZ ;  /* 0x00000010777a7819 */ /* 0x000fe200000006ff */
[----:B------:R-:W-:Y:S01]  /*e1f0*/  FMUL.FTZ R92, R123, R136 ;  /* 0x000000887b5c7220 */ /* 0x000fe20000410000 */
[----:B------:R-:W-:Y:S01]  /*e200*/  FFMA.FTZ R69, R69, R120, R22 ;  /* 0x0000007845457223 */ /* 0x000fe20000010016 */
[----:B------:R-:W-:Y:S01]  /*e210*/  SHF.L.U32 R120, R72, 0x10, RZ ;  /* 0x0000001048787819 */ /* 0x000fe200000006ff */
[----:B------:R-:W-:Y:S01]  /*e220*/  FFMA.FTZ R72, R73, R121, R132 ;  /* 0x0000007949487223 */ /* 0x000fe20000010084 */
[----:B------:R-:W-:Y:S01]  /*e230*/  FFMA.FTZ R73, R92, R122, R23 ;  /* 0x0000007a5c497223 */ /* 0x000fe20000010017 */
[----:B------:R-:W-:Y:S01]  /*e240*/  PRMT R92, R51, 0x7632, R92 ;  /* 0x00007632335c7816 */ /* 0x000fe2000000005c */
[C---:B------:R-:W-:Y:S01]  /*e250*/  FADD.FTZ R152, -R118.reuse, R83 ;  /* 0x0000005376987221 */ /* 0x040fe20000010100 */
[C---:B------:R-:W-:Y:S01]  /*e260*/  FADD.FTZ R78, -R118.reuse, R78 ;  /* 0x0000004e764e7221 */ /* 0x040fe20000010100 */
[----:B------:R-:W-:Y:S01]  /*e270*/  FADD.FTZ R148, -R118, R81 ;  /* 0x0000005176947221 */ /* 0x000fe20000010100 */
[----:B------:R-:W-:-:S02]  /*e280*/  IMAD R138, R137, R138, RZ ;  /* 0x0000008a898a7224 */ /* 0x000fc400078e02ff */
        /* <DEDUP_REMOVED lines=17> */
[----:B------:R-:W-:Y:S01]  /*e3a0*/  IMAD.U32 R121, R51, 0x10000, RZ ;  /* 0x0001000033797824 */ /* 0x000fe200078e00ff */
[----:B------:R-:W-:Y:S01]  /*e3b0*/  SHF.L.U32 R124, R92, 0x10, RZ ;  /* 0x000000105c7c7819 */ /* 0x000fe200000006ff */
[C---:B------:R-:W-:Y:S01]  /*e3c0*/  FMUL.FTZ R118, R123.reuse, R152 ;  /* 0x000000987b767220 */ /* 0x040fe20000410000 */
[C---:B------:R-:W-:Y:S01]  /*e3d0*/  PRMT R120, R50.reuse, 0x7632, R120 ;  /* 0x0000763232787816 */ /* 0x040fe20000000078 */
        /* <DEDUP_REMOVED lines=22> */
[----:B------:R-:W-:Y:S01]  /*e540*/  IMAD.U32 R122, R50, 0x10000, RZ ;  /* 0x00010000327a7824 */ /* 0x000fe200078e00ff */
[----:B------:R-:W-:Y:S01]  /*e550*/  SHF.L.U32 R123, R120, 0x10, RZ ;  /* 0x00000010787b7819 */ /* 0x000fe200000006ff */
[----:B------:R-:W-:-:S02]  /*e560*/  IMAD.U32 R121, R49, 0x10000, RZ ;  /* 0x0001000031797824 */ /* 0x000fc400078e00ff */
[----:B------:R-:W-:Y:S01]  /*e570*/  FFMA.FTZ R95, R118, R124, R17 ;  /* 0x0000007c765f7223 */ /* 0x000fe20000010011 */
[----:B------:R-:W-:Y:S01]  /*e580*/  PRMT R120, R49, 0x7632, R120 ;  /* 0x0000763231787816 */ /* 0x000fe20000000078 */
[----:B------:R-:W-:Y:S01]  /*e590*/  FFMA.FTZ R94, R94, R122, R127 ;  /* 0x0000007a5e5e7223 */ /* 0x000fe2000001007f */
[----:B------:R-:W-:Y:S01]  /*e5a0*/  PRMT R118, R48, 0x7632, R118 ;  /* 0x0000763230767816 */ /* 0x000fe20000000076 */
[----:B------:R-:W-:Y:S01]  /*e5b0*/  FFMA.FTZ R99, R99, R121, R128 ;  /* 0x0000007963637223 */ /* 0x000fe20000010080 */
[----:B------:R-:W-:Y:S01]  /*e5c0*/  SHF.L.U32 R122, R120, 0x10, RZ ;  /* 0x00000010787a7819 */ /* 0x000fe200000006ff */
[----:B------:R-:W-:Y:S01]  /*e5d0*/  IMAD.U32 R120, R48, 0x10000, RZ ;  /* 0x0001000030787824 */ /* 0x000fe200078e00ff */
[----:B------:R-:W-:Y:S01]  /*e5e0*/  SHF.L.U32 R121, R118, 0x10, RZ ;  /* 0x0000001076797819 */ /* 0x000fe200000006ff */
[----:B------:R-:W-:Y:S02]  /*e5f0*/  IMAD.U32 R124, R47, 0x10000, RZ ;  /* 0x000100002f7c7824 */ /* 0x000fe400078e00ff */
[----:B------:R-:W-:Y:S01]  /*e600*/  FFMA.FTZ R97, R97, R123, R18 ;  /* 0x0000007b61617223 */ /* 0x000fe20000010012 */
[----:B------:R-:W-:Y:S01]  /*e610*/  FFMA.FTZ R98, R98, R122, R19 ;  /* 0x0000007a62627223 */ /* 0x000fe20000010013 */
[----:B------:R-:W-:-:S02]  /*e620*/  IMAD.U32 R122, R45, 0x10000, RZ ;  /* 0x000100002d7a7824 */ /* 0x000fc400078e00ff */
[----:B------:R-:W-:Y:S01]  /*e630*/  FFMA.FTZ R121, R89, R121, R20 ;  /* 0x0000007959797223 */ /* 0x000fe20000010014 */
[----:B------:R-:W-:Y:S01]  /*e640*/  PRMT R89, R45, 0x7632, R89 ;  /* 0x000076322d597816 */ /* 0x000fe20000000059 */
[----:B------:R-:W-:Y:S01]  /*e650*/  FFMA.FTZ R118, R90, R120, R129 ;  /* 0x000000785a767223 */ /* 0x000fe20000010081 */
[----:B------:R-:W-:Y:S01]  /*e660*/  FFMA.FTZ R122, R85, R122, R116 ;  /* 0x0000007a557a7223 */ /* 0x000fe20000010074 */
[----:B------:R-:W-:Y:S01]  /*e670*/  FFMA.FTZ R120, R91, R124, R114 ;  /* 0x0000007c5b787223 */ /* 0x000fe20000010072 */
[----:B------:R-:W-:Y:S01]  /*e680*/  SHF.L.U32 R89, R89, 0x10, RZ ;  /* 0x0000001059597819 */ /* 0x000fe200000006ff */
[C---:B------:R-:W-:Y:S01]  /*e690*/  IMAD.U32 R124, R44.reuse, 0x10000, RZ ;  /* 0x000100002c7c7824 */ /* 0x040fe200078e00ff */
[----:B------:R-:W-:Y:S01]  /*e6a0*/  PRMT R85, R44, 0x7632, R85 ;  /* 0x000076322c557816 */ /* 0x000fe20000000055 */
[----:B------:R-:W-:Y:S01]  /*e6b0*/  IMAD.U32 R119, R52, 0x10000, RZ ;  /* 0x0001000034777824 */ /* 0x000fe200078e00ff */
[----:B------:R-:W-:Y:S01]  /*e6c0*/  PRMT R123, R47, 0x7632, R123 ;  /* 0x000076322f7b7816 */ /* 0x000fe2000000007b */
[----:B------:R-:W-:Y:S01]  /*e6d0*/  FFMA.FTZ R137, R86, R89, R15 ;  /* 0x0000005956897223 */ /* 0x000fe2000001000f */
[----:B------:R-:W-:Y:S01]  /*e6e0*/  PRMT R90, R46, 0x7632, R90 ;  /* 0x000076322e5a7816 */ /* 0x000fe2000000005a */
[----:B------:R-:W-:Y:S01]  /*e6f0*/  FFMA.FTZ R124, R84, R124, R117 ;  /* 0x0000007c547c7223 */ /* 0x000fe20000010075 */
[----:B------:R-:W-:Y:S01]  /*e700*/  SHF.L.U32 R86, R85, 0x10, RZ ;  /* 0x0000001055567819 */ /* 0x000fe200000006ff */
[----:B------:R-:W-:Y:S01]  /*e710*/  IMAD.U32 R91, R46, 0x10000, RZ ;  /* 0x000100002e5b7824 */ /* 0x000fe200078e00ff */
[----:B------:R-:W-:Y:S01]  /*e720*/  SHF.L.U32 R123, R123, 0x10, RZ ;  /* 0x000000107b7b7819 */ /* 0x000fe200000006ff */
[----:B------:R-:W0:Y:S01]  /*e730*/  LDC.64 R84, c[0x0][0x2b8] ;  /* 0x0000ae00ff547b82 */ /* 0x000e220000000a00 */
[----:B------:R-:W-:Y:S01]  /*e740*/  SHF.L.U32 R90, R90, 0x10, RZ ;  /* 0x000000105a5a7819 */ /* 0x000fe200000006ff */
[----:B------:R-:W-:Y:S01]  /*e750*/  FFMA.FTZ R82, R82, R119, R133 ;  /* 0x0000007752527223 */ /* 0x000fe20000010085 */
[----:B------:R-:W-:Y:S01]  /*e760*/  SHF.R.S32.HI R119, RZ, 0x1f, R138 ;  /* 0x0000001fff777819 */ /* 0x000fe2000001148a */
[----:B------:R-:W-:Y:S01]  /*e770*/  FFMA.FTZ R123, R96, R123, R13 ;  /* 0x0000007b607b7223 */ /* 0x000fe2000001000d */
[----:B------:R-:W-:Y:S01]  /*e780*/  FFMA.FTZ R96, R88, R91, R115 ;  /* 0x0000005b58607223 */ /* 0x000fe20000010073 */
[----:B------:R-:W-:Y:S01]  /*e790*/  FFMA.FTZ R125, R87, R90, R14 ;  /* 0x0000005a577d7223 */ /* 0x000fe2000001000e */
[----:B------:R-:W-:Y:S01]  /*e7a0*/  PRMT R88, R43, 0x7632, R88 ;  /* 0x000076322b587816 */ /* 0x000fe20000000058 */
[C---:B------:R-:W-:Y:S01]  /*e7b0*/  IMAD.U32 R136, R42.reuse, 0x10000, RZ ;  /* 0x000100002a887824 */ /* 0x040fe200078e00ff */
[----:B------:R-:W-:Y:S01]  /*e7c0*/  PRMT R87, R42, 0x7632, R87 ;  /* 0x000076322a577816 */ /* 0x000fe20000000057 */
[----:B------:R-:W-:Y:S01]  /*e7d0*/  FFMA.FTZ R83, R83, R86, R16 ;  /* 0x0000005653537223 */ /* 0x000fe20000010010 */
[----:B------:R-:W-:Y:S01]  /*e7e0*/  PRMT R68, R55, 0x7632, R68 ;  /* 0x0000763237447816 */ /* 0x000fe20000000044 */
[----:B------:R-:W-:Y:S01]  /*e7f0*/  FFMA.FTZ R136, R78, R136, R111 ;  /* 0x000000884e887223 */ /* 0x000fe2000001006f */
[----:B------:R-:W-:Y:S01]  /*e800*/  LEA.HI R119, R119, R138, RZ, 0x3 ;  /* 0x0000008a77777211 */ /* 0x000fe200078f18ff */
[----:B------:R-:W-:Y:S01]  /*e810*/  IMAD.U32 R89, R43, 0x10000, RZ ;  /* 0x000100002b597824 */ /* 0x000fe200078e00ff */
[----:B------:R-:W-:Y:S01]  /*e820*/  SHF.L.U32 R90, R88, 0x10, RZ ;  /* 0x00000010585a7819 */ /* 0x000fe200000006ff */
[----:B------:R-:W-:Y:S01]  /*e830*/  IMAD.U32 R68, R68, 0x10000, RZ ;  /* 0x0001000044447824 */ /* 0x000fe200078e00ff */
[----:B------:R-:W-:Y:S01]  /*e840*/  SHF.L.U32 R88, R87, 0x10, RZ ;  /* 0x0000001057587819 */ /* 0x000fe200000006ff */
[C---:B------:R-:W-:Y:S01]  /*e850*/  IMAD.U32 R87, R41.reuse, 0x10000, RZ ;  /* 0x0001000029577824 */ /* 0x040fe200078e00ff */
[----:B------:R-:W-:Y:S01]  /*e860*/  PRMT R86, R41, 0x7632, R86 ;  /* 0x0000763229567816 */ /* 0x000fe20000000056 */
[----:B------:R-:W-:Y:S01]  /*e870*/  FFMA.FTZ R68, R142, R68, R21 ;  /* 0x000000448e447223 */ /* 0x000fe20000010015 */
[C---:B------:R-:W-:Y:S01]  /*e880*/  PRMT R78, R40.reuse, 0x7632, R78 ;  /* 0x00007632284e7816 */ /* 0x040fe2000000004e */
[----:B------:R-:W-:Y:S01]  /*e890*/  FFMA.FTZ R143, R79, R88, R10 ;  /* 0x000000584f8f7223 */ /* 0x000fe2000001000a */
[----:B------:R-:W-:Y:S01]  /*e8a0*/  LEA.HI.SX32 R119, R119, R134, 0x1d ;  /* 0x0000008677777211 */ /* 0x000fe200078feaff */
[----:B------:R-:W-:Y:S01]  /*e8b0*/  IMAD.U32 R79, R40, 0x10000, RZ ;  /* 0x00010000284f7824 */ /* 0x000fe200078e00ff */
[----:B------:R-:W-:Y:S01]  /*e8c0*/  SHF.L.U32 R86, R86, 0x10, RZ ;  /* 0x0000001056567819 */ /* 0x000fe200000006ff */
[----:B------:R-:W-:Y:S01]  /*e8d0*/  FFMA.FTZ R140, R77, R87, R112 ;  /* 0x000000574d8c7223 */ /* 0x000fe20000010070 */
[----:B------:R-:W-:Y:S01]  /*e8e0*/  SHF.L.U32 R78, R78, 0x10, RZ ;  /* 0x000000104e4e7819 */ /* 0x000fe200000006ff */
[----:B------:R-:W-:Y:S01]  /*e8f0*/  FFMA.FTZ R81, R81, R89, R110 ;  /* 0x0000005951517223 */ /* 0x000fe2000001006e */
[C---:B------:R-:W-:Y:S01]  /*e900*/  IADD3 R87, R119.reuse, 0x100, RZ ;  /* 0x0000010077577810 */ /* 0x040fe20007ffe0ff */
[----:B------:R-:W-:-:S02]  /*e910*/  VIADD R89, R119, 0x80 ;  /* 0x0000008077597836 */ /* 0x000fc40000000000 */
[----:B------:R-:W-:Y:S01]  /*e920*/  FFMA.FTZ R80, R80, R90, R9 ;  /* 0x0000005a50507223 */ /* 0x000fe20000010009 */
[----:B------:R-:W-:Y:S02]  /*e930*/  VIADD R77, R119, 0x180 ;  /* 0x00000180774d7836 */ /* 0x000fe40000000000 */
[----:B------:R-:W-:Y:S01]  /*e940*/  FFMA.FTZ R141, R74, R86, R11 ;  /* 0x000000564a8d7223 */ /* 0x000fe2000001000b */
[----:B------:R-:W-:Y:S01]  /*e950*/  FFMA.FTZ R138, R76, R79, R113 ;  /* 0x0000004f4c8a7223 */ /* 0x000fe20000010071 */
[----:B------:R-:W-:Y:S01]  /*e960*/  FFMA.FTZ R139, R75, R78, R12 ;  /* 0x0000004e4b8b7223 */ /* 0x000fe2000001000c */
[----:B------:R-:W-:Y:S01]  /*e970*/  F2FP.BF16.F32.PACK_AB R71, R68, R71 ;  /* 0x000000474447723e */ /* 0x000fe200000010ff */
[--C-:B0-----:R-:W-:Y:S01]  /*e980*/  IMAD.WIDE.U32 R90, R119, 0x10, R84.reuse ;  /* 0x00000010775a7825 */ /* 0x101fe200078e0054 */
[----:B------:R-:W-:Y:S02]  /*e990*/  F2FP.BF16.F32.PACK_AB R70, R69, R70 ;  /* 0x000000464546723e */ /* 0x000fe400000010ff */
[----:B------:R-:W-:Y:S01]  /*e9a0*/  F2FP.BF16.F32.PACK_AB R69, R73, R72 ;  /* 0x000000484945723e */ /* 0x000fe200000010ff */
[----:B------:R-:W-:Y:S01]  /*e9b0*/  IMAD.WIDE.U32 R88, R89, 0x10, R84 ;  /* 0x0000001059587825 */ /* 0x000fe200078e0054 */
[----:B------:R-:W-:-:S02]  /*e9c0*/  F2FP.BF16.F32.PACK_AB R68, R93, R82 ;  /* 0x000000525d44723e */ /* 0x000fc400000010ff */
[----:B------:R-:W-:Y:S01]  /*e9d0*/  F2FP.BF16.F32.PACK_AB R75, R95, R92 ;  /* 0x0000005c5f4b723e */ /* 0x000fe200000010ff */
[--C-:B------:R-:W-:Y:S01]  /*e9e0*/  IMAD.WIDE.U32 R86, R87, 0x10, R84.reuse ;  /* 0x0000001057567825 */ /* 0x100fe200078e0054 */
[----:B------:R-:W-:Y:S01]  /*e9f0*/  F2FP.BF16.F32.PACK_AB R74, R97, R94 ;  /* 0x0000005e614a723e */ /* 0x000fe200000010ff */
[----:B------:R0:W-:Y:S01]  /*ea00*/  STG.E.128 desc[UR4][R90.64], R68 ;  /* 0x000000445a007986 */ /* 0x0001e2000c101d04 */
[----:B------:R-:W-:Y:S01]  /*ea10*/  F2FP.BF16.F32.PACK_AB R73, R98, R99 ;  /* 0x000000636249723e */ /* 0x000fe200000010ff */
[----:B------:R-:W-:Y:S01]  /*ea20*/  IMAD.WIDE.U32 R84, R77, 0x10, R84 ;  /* 0x000000104d547825 */ /* 0x000fe200078e0054 */
        /* <DEDUP_REMOVED lines=12> */
.L_x_12354:
[----:B------:R-:W-:Y:S05]  /*eaf0*/  BSYNC B0 ;  /* 0x0000000000007941 */ /* 0x000fea0003800000 */
.L_x_12353:
[----:B------:R-:W-:Y:S02]  /*eb00*/  IADD3 R135, R135, UR14, RZ ;  /* 0x0000000e87877c10 */ /* 0x000fe4000fffe0ff */
[----:B------:R-:W-:Y:S02]  /*eb10*/  SEL R140, RZ, 0x1, P0 ;  /* 0x00000001ff8c7807 */ /* 0x000fe40000000000 */
[----:B------:R-:W-:-:S13]  /*eb20*/  ISETP.GE.AND P1, PT, R135, UR15, PT ;  /* 0x0000000f87007c0c */ /* 0x000fda000bf26270 */
[----:B------:R-:W-:Y:S05]  /*eb30*/  @!P1 BRA `(.L_x_12355) ;  /* 0xffffff2000049947 */ /* 0x000fea000383ffff */
[----:B------:R-:W-:Y:S05]  /*eb40*/  EXIT ;  /* 0x000000000000794d */ /* 0x000fea0003800000 */
.L_x_12352:
[----:B------:R-:W-:Y:S01]  /*eb50*/  IMAD.MOV.U32 R139, RZ, RZ, 0x1 ;  /* 0x00000001ff8b7424 */ /* 0x000fe200078e00ff */
[----:B------:R-:W-:Y:S01]  /*eb60*/  MOV R146, 0x1f ;  /* 0x0000001f00927802 */ /* 0x000fe20000000f00 */
[----:B------:R-:W-:-:S07]  /*eb70*/  IMAD.MOV.U32 R125, RZ, RZ, -0x1 ;  /* 0xffffffffff7d7424 */ /* 0x000fce00078e00ff */
[----:B0-----:R-:W-:Y:S05]  /*eb80*/  WARPSYNC.COLLECTIVE R125, `(.L_x_12356) ;  /* 0x000000007d087348 */ /* 0x001fea0003c00000 */
[----:B------:R1:W2:Y:S02]  /*eb90*/  SHFL.BFLY P3, R124, R144, R139, R146 ;  /* 0x0c00008b907c7389 */ /* 0x0002a40000060092 */
[----:B012---:R-:W-:Y:S01]  /*eba0*/  ENDCOLLECTIVE ;  /* 0x000000000000791b */ /* 0x007fe20003800000 */
.L_x_12356:
[----:B------:R-:W-:Y:S01]  /*ebb0*/  HFMA2.MMA R139, -RZ, RZ, 0, 1.1920928955078125e-07 ;  /* 0x00000002ff8b7435 */ /* 0x000fe200000001ff */
[----:B------:R-:W-:-:S05]  /*ebc0*/  MOV R119, R124 ;  /* 0x0000007c00777202 */ /* 0x000fca0000000f00 */
[----:B------:R-:W-:-:S04]  /*ebd0*/  FADD.FTZ R120, R144, R119 ;  /* 0x0000007790787221 */ /* 0x000fc80000010000 */
[----:B------:R-:W-:-:S07]  /*ebe0*/  IMAD.MOV.U32 R144, RZ, RZ, R120 ;  /* 0x000000ffff907224 */ /* 0x000fce00078e0078 */
[----:B------:R-:W-:Y:S05]  /*ebf0*/  WARPSYNC.COLLECTIVE R125, `(.L_x_12357) ;  /* 0x000000007d087348 */ /* 0x000fea0003c00000 */
[----:B------:R0:W1:Y:S02]  /*ec00*/  SHFL.BFLY P3, R124, R144, R139, R146 ;  /* 0x0c00008b907c7389 */ /* 0x0000640000060092 */
[----:B01----:R-:W-:Y:S01]  /*ec10*/  ENDCOLLECTIVE ;  /* 0x000000000000791b */ /* 0x003fe20003800000 */
.L_x_12357:
[----:B------:R-:W-:Y:S02]  /*ec20*/  IMAD.MOV.U32 R139, RZ, RZ, 0x4 ;  /* 0x00000004ff8b7424 */ /* 0x000fe400078e00ff */
[----:B------:R-:W-:-:S04]  /*ec30*/  IMAD.MOV.U32 R119, RZ, RZ, R124 ;  /* 0x000000ffff777224 */ /* 0x000fc800078e007c */
[----:B------:R-:W-:-:S05]  /*ec40*/  FADD.FTZ R121, R120, R119 ;  /* 0x0000007778797221 */ /* 0x000fca0000010000 */
[----:B------:R-:W-:-:S07]  /*ec50*/  MOV R144, R121 ;  /* 0x0000007900907202 */ /* 0x000fce0000000f00 */
[----:B------:R-:W-:Y:S05]  /*ec60*/  WARPSYNC.COLLECTIVE R125, `(.L_x_12358) ;  /* 0x000000007d087348 */ /* 0x000fea0003c00000 */
[----:B------:R0:W1:Y:S02]  /*ec70*/  SHFL.BFLY P3, R124, R144, R139, R146 ;  /* 0x0c00008b907c7389 */ /* 0x0000640000060092 */
[----:B01----:R-:W-:Y:S01]  /*ec80*/  ENDCOLLECTIVE ;  /* 0x000000000000791b */ /* 0x003fe20003800000 */
.L_x_12358:
[----:B------:R-:W-:Y:S01]  /*ec90*/  HFMA2.MMA R139, -RZ, RZ, 0, 4.76837158203125e-07 ;  /* 0x00000008ff8b7435 */ /* 0x000fe200000001ff */
[----:B------:R-:W-:-:S05]  /*eca0*/  MOV R118, R124 ;  /* 0x0000007c00767202 */ /* 0x000fca0000000f00 */
[----:B------:R-:W-:-:S04]  /*ecb0*/  FADD.FTZ R122, R121, R118 ;  /* 0x00000076797a7221 */ /* 0x000fc80000010000 */
[----:B------:R-:W-:-:S07]  /*ecc0*/  IMAD.MOV.U32 R144, RZ, RZ, R122 ;  /* 0x000000ffff907224 */ /* 0x000fce00078e007a */
[----:B------:R-:W-:Y:S05]  /*ecd0*/  WARPSYNC.COLLECTIVE R125, `(.L_x_12359) ;  /* 0x000000007d087348 */ /* 0x000fea0003c00000 */
[----:B------:R0:W1:Y:S02]  /*ece0*/  SHFL.BFLY P3, R124, R144, R139, R146 ;  /* 0x0c00008b907c7389 */ /* 0x0000640000060092 */
[----:B01----:R-:W-:Y:S01]  /*ecf0*/  ENDCOLLECTIVE ;  /* 0x000000000000791b */ /* 0x003fe20003800000 */
.L_x_12359:
[----:B------:R-:W-:Y:S02]  /*ed00*/  IMAD.MOV.U32 R139, RZ, RZ, 0x10 ;  /* 0x00000010ff8b7424 */ /* 0x000fe400078e00ff */
[----:B------:R-:W-:-:S04]  /*ed10*/  IMAD.MOV.U32 R119, RZ, RZ, R124 ;  /* 0x000000ffff777224 */ /* 0x000fc800078e007c */
[----:B------:R-:W-:-:S05]  /*ed20*/  FADD.FTZ R123, R122, R119 ;  /* 0x000000777a7b7221 */ /* 0x000fca0000010000 */
[----:B------:R-:W-:-:S07]  /*ed30*/  MOV R144, R123 ;  /* 0x0000007b00907202 */ /* 0x000fce0000000f00 */
[----:B------:R-:W-:Y:S05]  /*ed40*/  WARPSYNC.COLLECTIVE R125, `(.L_x_12360) ;  /* 0x000000007d087348 */ /* 0x000fea0003c00000 */
[----:B------:R0:W1:Y:S02]  /*ed50*/  SHFL.BFLY P3, R124, R144, R139, R146 ;  /* 0x0c00008b907c7389 */ /* 0x0000640000060092 */
[----:B01----:R-:W-:Y:S01]  /*ed60*/  ENDCOLLECTIVE ;  /* 0x000000000000791b */ /* 0x003fe20003800000 */
.L_x_12360:
        /* <DEDUP_REMOVED lines=72> */
.L_x_12361:
[----:B------:R-:W-:Y:S02]  /*f1f0*/  IMAD.MOV.U32 R139, RZ, RZ, 0x2 ;  /* 0x00000002ff8b7424 */ /* 0x000fe400078e00ff */
[----:B------:R-:W-:-:S04]  /*f200*/  IMAD.MOV.U32 R120, RZ, RZ, R124 ;  /* 0x000000ffff787224 */ /* 0x000fc800078e007c */
[----:B------:R-:W-:-:S05]  /*f210*/  FADD.FTZ R120, R119, R120 ;  /* 0x0000007877787221 */ /* 0x000fca0000010000 */
[----:B------:R-:W-:-:S07]  /*f220*/  MOV R144, R120 ;  /* 0x0000007800907202 */ /* 0x000fce0000000f00 */
[----:B------:R-:W-:Y:S05]  /*f230*/  WARPSYNC.COLLECTIVE R125, `(.L_x_12362) ;  /* 0x000000007d087348 */ /* 0x000fea0003c00000 */
[----:B------:R0:W1:Y:S02]  /*f240*/  SHFL.BFLY P3, R124, R144, R139, R146 ;  /* 0x0c00008b907c7389 */ /* 0x0000640000060092 */
[----:B01----:R-:W-:Y:S01]  /*f250*/  ENDCOLLECTIVE ;  /* 0x000000000000791b */ /* 0x003fe20003800000 */
.L_x_12362:
[----:B------:R-:W-:Y:S01]  /*f260*/  HFMA2.MMA R139, -RZ, RZ, 0, 2.384185791015625e-07 ;  /* 0x00000004ff8b7435 */ /* 0x000fe200000001ff */
[----:B------:R-:W-:-:S05]  /*f270*/  MOV R121, R124 ;  /* 0x0000007c00797202 */ /* 0x000fca0000000f00 */
[----:B------:R-:W-:-:S04]  /*f280*/  FADD.FTZ R121, R120, R121 ;  /* 0x0000007978797221 */ /* 0x000fc80000010000 */
[----:B------:R-:W-:-:S07]  /*f290*/  IMAD.MOV.U32 R144, RZ, RZ, R121 ;  /* 0x000000ffff907224 */ /* 0x000fce00078e0079 */
[----:B------:R-:W-:Y:S05]  /*f2a0*/  WARPSYNC.COLLECTIVE R125, `(.L_x_12363) ;  /* 0x000000007d087348 */ /* 0x000fea0003c00000 */
[----:B------:R0:W1:Y:S02]  /*f2b0*/  SHFL.BFLY P3, R124, R144, R139, R146 ;  /* 0x0c00008b907c7389 */ /* 0x0000640000060092 */
[----:B01----:R-:W-:Y:S01]  /*f2c0*/  ENDCOLLECTIVE ;  /* 0x000000000000791b */ /* 0x003fe20003800000 */
.L_x_12363:
[----:B------:R-:W-:Y:S02]  /*f2d0*/  IMAD.MOV.U32 R139, RZ, RZ, 0x8 ;  /* 0x00000008ff8b7424 */ /* 0x000fe400078e00ff */
[----:B------:R-:W-:-:S04]  /*f2e0*/  IMAD.MOV.U32 R122, RZ, RZ, R124 ;  /* 0x000000ffff7a7224 */ /* 0x000fc800078e007c */
[----:B------:R-:W-:-:S05]  /*f2f0*/  FADD.FTZ R122, R121, R122 ;  /* 0x0000007a797a7221 */ /* 0x000fca0000010000 */
[----:B------:R-:W-:-:S07]  /*f300*/  MOV R144, R122 ;  /* 0x0000007a00907202 */ /* 0x000fce0000000f00 */
[----:B------:R-:W-:Y:S05]  /*f310*/  WARPSYNC.COLLECTIVE R125, `(.L_x_12364) ;  /* 0x000000007d087348 */ /* 0x000fea0003c00000 */
[----:B------:R0:W1:Y:S02]  /*f320*/  SHFL.BFLY P3, R124, R144, R139, R146 ;  /* 0x0c00008b907c7389 */ /* 0x0000640000060092 */
[----:B01----:R-:W-:Y:S01]  /*f330*/  ENDCOLLECTIVE ;  /* 0x000000000000791b */ /* 0x003fe20003800000 */
.L_x_12364:
[----:B------:R-:W-:Y:S01]  /*f340*/  HFMA2.MMA R139, -RZ, RZ, 0, 9.5367431640625e-07 ;  /* 0x00000010ff8b7435 */ /* 0x000fe200000001ff */
[----:B------:R-:W-:-:S05]  /*f350*/  MOV R123, R124 ;  /* 0x0000007c007b7202 */ /* 0x000fca0000000f00 */
[----:B------:R-:W-:-:S04]  /*f360*/  FADD.FTZ R123, R122, R123 ;  /* 0x0000007b7a7b7221 */ /* 0x000fc80000010000 */
[----:B------:R-:W-:-:S07]  /*f370*/  IMAD.MOV.U32 R144, RZ, RZ, R123 ;  /* 0x000000ffff907224 */ /* 0x000fce00078e007b */
[----:B------:R-:W-:Y:S05]  /*f380*/  WARPSYNC.COLLECTIVE R125, `(.L_x_12365) ;  /* 0x000000007d087348 */ /* 0x000fea0003c00000 */
[----:B------:R0:W1:Y:S02]  /*f390*/  SHFL.BFLY P3, R124, R144, R139, R146 ;  /* 0x0c00008b907c7389 */ /* 0x0000640000060092 */
[----:B01----:R-:W-:Y:S01]  /*f3a0*/  ENDCOLLECTIVE ;  /* 0x000000000000791b */ /* 0x003fe20003800000 */
.L_x_12365:
[----:B------:R-:W-:Y:S05]  /*f3b0*/  BRA `(.L_x_12366) ;  /* 0xffffffe400dc7947 */ /* 0x000fea000383ffff */
.L_x_12367:
        /* <DEDUP_REMOVED lines=12> */
.L_x_30247:


//--------------------- .text._ZN10layer_norm13ln_fwd_kernelINS_13Kernel_traitsIf13__nv_bfloat16fS2_fjLj4096ELj1ELj1ELj4ELj16ENS_18Kernel_traits_baseILj4096EfS2_fS2_fjLj128EEEEELb0ELb0ELb0ELb0EEEvNS_9FwdParamsE --------------------------
	.section	.text._ZN10layer_norm13ln_fwd_kernelINS_13Kernel_traitsIf13__nv_bfloat16fS2_fjLj4096ELj1ELj1ELj4ELj16ENS_18Kernel_traits_baseILj4096EfS2_fS2_fjLj128EEEEELb0ELb0ELb0ELb0EEEvNS_9FwdParamsE,"ax",@progbits
	.align	128
        .global         _ZN10layer_norm13ln_fwd_kernelINS_13Kernel_traitsIf13__nv_bfloat16fS2_fjLj4096ELj1ELj1ELj4ELj16ENS_18Kernel_traits_baseILj4096EfS2_fS2_fjLj128EEEEELb0ELb0ELb0ELb0EEEvNS_9FwdParamsE
        .type           _ZN10layer_norm13ln_fwd_kernelINS_13Kernel_traitsIf13__nv_bfloat16fS2_fjLj4096ELj1ELj1ELj4ELj16ENS_18Kernel_traits_baseILj4096EfS2_fS2_fjLj128EEEEELb0ELb0ELb0ELb0EEEvNS_9FwdParamsE,@function
        .size           _ZN10layer_norm13ln_fwd_kernelINS_13Kernel_traitsIf13__nv_bfloat16fS2_fjLj4096ELj1ELj1ELj4ELj16ENS_18Kernel_traits_baseILj4096EfS2_fS2_fjLj128EEEEELb0ELb0ELb0ELb0EEEvNS_9FwdParamsE,(.L_x_30248 - _ZN10layer_norm13ln_fwd_kernelINS_13Kernel_traitsIf13__nv_bfloat16fS2_fjLj4096ELj1ELj1ELj4ELj16ENS_18Kernel_traits_baseILj4096EfS2_fS2_fjLj128EEEEELb0ELb0ELb0ELb0EEEvNS_9FwdParamsE)
        .other          _ZN10layer_norm13ln_fwd_kernelINS_13Kernel_traitsIf13__nv_bfloat16fS2_fjLj4096ELj1ELj1ELj4ELj16ENS_18Kernel_traits_baseILj4096EfS2_fS2_fjLj128EEEEELb0ELb0ELb0ELb0EEEvNS_9FwdParamsE,@"STO_CUDA_ENTRY STV_DEFAULT"
_ZN10layer_norm13ln_fwd_kernelINS_13Kernel_traitsIf13__nv_bfloat16fS2_fjLj4096ELj1ELj1ELj4ELj16ENS_18Kernel_traits_baseILj4096EfS2_fS2_fjLj128EEEEELb0ELb0ELb0ELb0EEEvNS_9FwdParamsE:
.text._ZN10layer_norm13ln_fwd_kernelINS_13Kernel_traitsIf13__nv_bfloat16fS2_fjLj4096ELj1ELj1ELj4ELj16ENS_18Kernel_traits_baseILj4096EfS2_fS2_fjLj128EEEEELb0ELb0ELb0ELb0EEEvNS_9FwdParamsE:
        /* <DEDUP_REMOVED lines=33> */
.L_x_12369:
[----:B------:R-:W-:Y:S05]  /*0210*/  BSYNC B0 ;  /* 0x0000000000007941 */ /* 0x000fea0003800000 */
.L_x_12368:
[----:B------:R-:W-:Y:S04]  /*0220*/  BSSY B0, `(.L_x_12370) ;  /* 0x0000012000007945 */ /* 0x000fe80003800000 */
[----:B------:R-:W-:Y:S05]  /*0230*/  @!P5 BRA `(.L_x_12371) ;  /* 0x000000000040d947 */ /* 0x000fea0003800000 */
[----:B------:R-:W1:Y:S01]  /*0240*/  LDC.64 R24, c[0x0][0x260] ;  /* 0x00009800ff187b82 */ /* 0x000e620000000a00 */
[----:B------:R-:W-:Y:S01]  /*0250*/  ULDC.64 UR6, c[0x0][0x2c8] ;  /* 0x0000b20000067ab9 */ /* 0x000fe20000000a00 */
[----:B------:R-:W-:Y:S02]  /*0260*/  CS2R R22, SRZ ;  /* 0x0000000000167805 */ /* 0x000fe4000001ff00 */
[----:B------:R-:W-:Y:S02]  /*0270*/  ISETP.NE.U32.AND P2, PT, RZ, UR6, PT ;  /* 0x00000006ff007c0c */ /* 0x000fe4000bf45070 */
[----:B0-----:R-:W-:Y:S02]  /*0280*/  CS2R R20, SRZ ;  /* 0x0000000000147805 */ /* 0x001fe4000001ff00 */
[----:B------:R-:W-:Y:S02]  /*0290*/  CS2R R26, SRZ ;  /* 0x00000000001a7805 */ /* 0x000fe4000001ff00 */
[----:B------:R-:W-:-:S13]  /*02a0*/  ISETP.NE.AND.EX P2, PT, RZ, UR7, PT, P2 ;  /* 0x00000007ff007c0c */ /* 0x000fda000bf45320 */
[C---:B------:R-:W-:Y:S01]  /*02b0*/  @P2 LEA R2, P3, R57.reuse, UR6, 0x5 ;  /* 0x0000000639022c11 */ /* 0x040fe2000f8628ff */
[C---:B-1----:R-:W-:Y:S01]  /*02c0*/  IMAD.WIDE.U32 R36, R57.reuse, 0x20, R24 ;  /* 0x0000002039247825 */ /* 0x042fe200078e0018 */
[----:B------:R-:W-:Y:S02]  /*02d0*/  CS2R R24, SRZ ;  /* 0x0000000000187805 */ /* 0x000fe4000001ff00 */
[C---:B------:R-:W-:Y:S02]  /*02e0*/  @P2 LEA.HI.X R3, R57.reuse, UR7, RZ, 0x5, P3 ;  /* 0x0000000739032c11 */ /* 0x040fe400098f2cff */
[----:B------:R1:W5:Y:S04]  /*02f0*/  LDG.E.128 R28, desc[UR4][R36.64] ;  /* 0x00000004241c7981 */ /* 0x000368000c1e1d00 */
[----:B------:R1:W5:Y:S04]  /*0300*/  @P2 LDG.E.128 R20, desc[UR4][R2.64] ;  /* 0x0000000402142981 */ /* 0x000368000c1e1d00 */
[----:B------:R1:W5:Y:S04]  /*0310*/  @P2 LDG.E.128 R24, desc[UR4][R2.64+0x10] ;  /* 0x0000100402182981 */ /* 0x000368000c1e1d00 */
[----:B------:R1:W5:Y:S01]  /*0320*/  LDG.E.128 R32, desc[UR4][R36.64+0x10] ;  /* 0x0000100424207981 */ /* 0x000362000c1e1d00 */
[----:B------:R-:W-:-:S07]  /*0330*/  IADD3 R57, R57, 0x80, RZ ;  /* 0x0000008039397810 */ /* 0x000fce0007ffe0ff */
.L_x_12371:
[----:B------:R-:W-:Y:S05]  /*0340*/  BSYNC B0 ;  /* 0x0000000000007941 */ /* 0x000fea0003800000 */
.L_x_12370:
[----:B------:R-:W-:Y:S04]  /*0350*/  BSSY B0, `(.L_x_12372) ;  /* 0x0000012000007945 */ /* 0x000fe80003800000 */
[----:B------:R-:W-:Y:S05]  /*0360*/  @!P4 BRA `(.L_x_12373) ;  /* 0x000000000040c947 */ /* 0x000fea0003800000 */
[----:B------:R-:W2:Y:S01]  /*0370*/  LDC.64 R40, c[0x0][0x260] ;  /* 0x00009800ff287b82 */ /* 0x000ea20000000a00 */
[----:B------:R-:W-:Y:S01]  /*0380*/  ULDC.64 UR6, c[0x0][0x2c8] ;  /* 0x0000b20000067ab9 */ /* 0x000fe20000000a00 */
[----:B------:R-:W-:Y:S02]  /*0390*/  CS2R R38, SRZ ;  /* 0x0000000000267805 */ /* 0x000fe4000001ff00 */
[----:B------:R-:W-:Y:S02]  /*03a0*/  ISETP.NE.U32.AND P2, PT, RZ, UR6, PT ;  /* 0x00000006ff007c0c */ /* 0x000fe4000bf45070 */
[----:B-1----:R-:W-:Y:S02]  /*03b0*/  CS2R R36, SRZ ;  /* 0x0000000000247805 */ /* 0x002fe4000001ff00 */
[----:B------:R-:W-:Y:S02]  /*03c0*/  CS2R R42, SRZ ;  /* 0x00000000002a7805 */ /* 0x000fe4000001ff00 */
[----:B------:R-:W-:-:S13]  /*03d0*/  ISETP.NE.AND.EX P2, PT, RZ, UR7, PT, P2 ;  /* 0x00000007ff007c0c */ /* 0x000fda000bf45320 */
[C---:B0-----:R-:W-:Y:S01]  /*03e0*/  @P2 LEA R2, P3, R57.reuse, UR6, 0x5 ;  /* 0x0000000639022c11 */ /* 0x041fe2000f8628ff */
[C---:B--2---:R-:W-:Y:S01]  /*03f0*/  IMAD.WIDE.U32 R52, R57.reuse, 0x20, R40 ;  /* 0x0000002039347825 */ /* 0x044fe200078e0028 */
[----:B------:R-:W-:Y:S02]  /*0400*/  CS2R R40, SRZ ;  /* 0x0000000000287805 */ /* 0x000fe4000001ff00 */
[C---:B------:R-:W-:Y:S02]  /*0410*/  @P2 LEA.HI.X R3, R57.reuse, UR7, RZ, 0x5, P3 ;  /* 0x0000000739032c11 */ /* 0x040fe400098f2cff */
[----:B------:R2:W5:Y:S04]  /*0420*/  LDG.E.128 R44, desc[UR4][R52.64] ;  /* 0x00000004342c7981 */ /* 0x000568000c1e1d00 */
[----:B------:R2:W5:Y:S04]  /*0430*/  @P2 LDG.E.128 R36, desc[UR4][R2.64] ;  /* 0x0000000402242981 */ /* 0x000568000c1e1d00 */
[----:B------:R2:W5:Y:S04]  /*0440*/  @P2 LDG.E.128 R40, desc[UR4][R2.64+0x10] ;  /* 0x0000100402282981 */ /* 0x000568000c1e1d00 */
[----:B------:R2:W5:Y:S01]  /*0450*/  LDG.E.128 R48, desc[UR4][R52.64+0x10] ;  /* 0x0000100434307981 */ /* 0x000562000c1e1d00 */
[----:B------:R-:W-:-:S07]  /*0460*/  IADD3 R57, R57, 0x80, RZ ;  /* 0x0000008039397810 */ /* 0x000fce0007ffe0ff */
.L_x_12373:
[----:B------:R-:W-:Y:S05]  /*0470*/  BSYNC B0 ;  /* 0x0000000000007941 */ /* 0x000fea0003800000 */
.L_x_12372:
        /* <DEDUP_REMOVED lines=8> */
[----:B------:R-:W-:-:S13]  /*0500*/  ISETP.NE.AND.EX P2, PT, RZ, UR7, PT, P2 ;  /* 0x00000007ff007c0c */ /* 0x000fda000bf45320 */
[C---:B------:R-:W-:Y:S01]  /*0510*/  @P2 LEA R68, P3, R57.reuse, UR6, 0x5 ;  /* 0x0000000639442c11 */ /* 0x040fe2000f8628ff */
[----:B0-----:R-:W-:-:S03]  /*0520*/  IMAD.WIDE.U32 R2, R57, 0x20, R2 ;  /* 0x0000002039027825 */ /* 0x001fc600078e0002 */
[----:B------:R-:W-:Y:S02]  /*0530*/  @P2 LEA.HI.X R69, R57, UR7, RZ, 0x5, P3 ;  /* 0x0000000739452c11 */ /* 0x000fe400098f2cff */
[----:B------:R-:W-:Y:S01]  /*0540*/  CS2R R56, SRZ ;  /* 0x0000000000387805 */ /* 0x000fe2000001ff00 */
[----:B------:R3:W5:Y:S04]  /*0550*/  LDG.E.128 R60, desc[UR4][R2.64] ;  /* 0x00000004023c7981 */ /* 0x000768000c1e1d00 */
[----:B------:R3:W5:Y:S04]  /*0560*/  @P2 LDG.E.128 R52, desc[UR4][R68.64] ;  /* 0x0000000444342981 */ /* 0x000768000c1e1d00 */
[----:B------:R3:W5:Y:S04]  /*0570*/  @P2 LDG.E.128 R56, desc[UR4][R68.64+0x10] ;  /* 0x0000100444382981 */ /* 0x000768000c1e1d00 */
[----:B------:R3:W5:Y:S02]  /*0580*/  LDG.E.128 R64, desc[UR4][R2.64+0x10] ;  /* 0x0000100402407981 */ /* 0x000764000c1e1d00 */
.L_x_12375:
[----:B------:R-:W-:Y:S05]  /*0590*/  BSYNC B0 ;  /* 0x0000000000007941 */ /* 0x000fea0003800000 */
.L_x_12374:
        /* <DEDUP_REMOVED lines=33> */
.L_x_12393:
        /* <DEDUP_REMOVED lines=61> */
.L_x_12377:
[----:B------:R-:W-:Y:S05]  /*0b80*/  BSYNC B0 ;  /* 0x0000000000007941 */ /* 0x000fea0003800000 */
.L_x_12376:
        /* <DEDUP_REMOVED lines=11> */
[----:B------:R4:W3:Y:S01]  /*0c40*/  @P2 LDG.E.128 R72, desc[UR4][R88.64+0x10] ;  /* 0x0000100458482981 */ /* 0x0008e2000c1e1d00 */
[----:B------:R-:W-:-:S04]  /*0c50*/  ISETP.NE.U32.AND P2, PT, RZ, UR8, PT ;  /* 0x00000008ff007c0c */ /* 0x000fc8000bf45070 */
[----:B------:R-:W-:Y:S02]  /*0c60*/  ISETP.NE.AND.EX P2, PT, RZ, UR9, PT, P2 ;  /* 0x00000009ff007c0c */ /* 0x000fe4000bf45320 */
[C---:B--2---:R-:W-:Y:S02]  /*0c70*/  PRMT R90, R84.reuse, 0x7632, R90 ;  /* 0x00007632545a7816 */ /* 0x044fe4000000005a */
[----:B------:R-:W-:Y:S02]  /*0c80*/  SHF.L.U32 R91, R84, 0x10, RZ ;  /* 0x00000010545b7819 */ /* 0x000fe400000006ff */
[----:B------:R-:W-:Y:S02]  /*0c90*/  PRMT R111, R85, 0x7632, R111 ;  /* 0x00007632556f7816 */ /* 0x000fe4000000006f */
[----:B-1----:R-:W-:Y:S02]  /*0ca0*/  PRMT R116, R86, 0x7632, R116 ;  /* 0x0000763256747816 */ /* 0x002fe40000000074 */
        /* <DEDUP_REMOVED lines=21> */
[----:B------:R-:W-:Y:S01]  /*0e00*/  @P2 FADD.FTZ R88, R72, R88 ;  /* 0x0000005848582221 */ /* 0x000fe20000010000 */
[----:B------:R-:W-:Y:S01]  /*0e10*/  @P2 FADD.FTZ R89, R73, R89 ;  /* 0x0000005949592221 */ /* 0x000fe20000010000 */
[----:B------:R-:W-:Y:S01]  /*0e20*/  @P2 FADD.FTZ R90, R74, R90 ;  /* 0x0000005a4a5a2221 */ /* 0x000fe20000010000 */
[C---:B------:R-:W-:Y:S01]  /*0e30*/  LEA.HI.X R117, R110.reuse, UR11, RZ, 0x5, P3 ;  /* 0x0000000b6e757c11 */ /* 0x040fe200098f2cff */
[----:B------:R-:W-:Y:S01]  /*0e40*/  @P2 FADD.FTZ R91, R75, R91 ;  /* 0x0000005b4b5b2221 */ /* 0x000fe20000010000 */
[----:B------:R-:W-:-:S03]  /*0e50*/  IADD3 R110, R110, 0x80, RZ ;  /* 0x000000806e6e7810 */ /* 0x000fc60007ffe0ff */
[----:B------:R2:W-:Y:S04]  /*0e60*/  STG.E.128 desc[UR4][R116.64], R84 ;  /* 0x0000005474007986 */ /* 0x0005e8000c101d04 */
[----:B------:R2:W-:Y:S02]  /*0e70*/  STG.E.128 desc[UR4][R116.64+0x10], R88 ;  /* 0x0000105874007986 */ /* 0x0005e4000c101d04 */
.L_x_12379:
[----:B------:R-:W-:Y:S05]  /*0e80*/  BSYNC B0 ;  /* 0x0000000000007941 */ /* 0x000fea0003800000 */
.L_x_12378:
[----:B------:R-:W-:Y:S01]  /*0e90*/  ISETP.GE.U32.AND P2, PT, R114, 0x180, PT ;  /* 0x000001807200780c */ /* 0x000fe20003f46070 */
[----:B------:R-:W-:-:S12]  /*0ea0*/  BSSY B0, `(.L_x_12380) ;  /* 0x000002e000007945 */ /* 0x000fd80003800000 */
        /* <DEDUP_REMOVED lines=15> */
[----:B-12---:R-:W-:Y:S02]  /*0fa0*/  PRMT R116, R94, 0x7632, R116 ;  /* 0x000076325e747816 */ /* 0x006fe40000000074 */
        /* <DEDUP_REMOVED lines=29> */
.L_x_12381:
[----:B------:R-:W-:Y:S05]  /*1180*/  BSYNC B0 ;  /* 0x0000000000007941 */ /* 0x000fea0003800000 */
.L_x_12380:
[----:B------:R-:W-:Y:S04]  /*1190*/  BSSY B0, `(.L_x_12382) ;  /* 0x000002d000007945 */ /* 0x000fe80003800000 */
[----:B------:R-:W-:Y:S05]  /*11a0*/  @!P1 BRA `(.L_x_12383) ;  /* 0x0000000000ac9947 */ /* 0x000fea0003800000 */
[----:B------:R-:W4:Y:S01]  /*11b0*/  LDC.64 R100, c[0x0][0x220] ;  /* 0x00008800ff647b82 */ /* 0x000f220000000a00 */
[----:B------:R-:W-:-:S04]  /*11c0*/  ISETP.NE.U32.AND P2, PT, RZ, UR8, PT ;  /* 0x00000008ff007c0c */ /* 0x000fc8000bf45070 */
[----:B------:R-:W-:Y:S01]  /*11d0*/  ISETP.NE.AND.EX P2, PT, RZ, UR9, PT, P2 ;  /* 0x00000009ff007c0c */ /* 0x000fe2000bf45320 */
[----:B----4-:R-:W-:-:S12]  /*11e0*/  IMAD.WIDE.U32 R100, R110, 0x10, R100 ;  /* 0x000000106e647825 */ /* 0x010fd800078e0064 */
[C---:B------:R-:W-:Y:S01]  /*11f0*/  @P2 LEA R104, P3, R110.reuse, UR8, 0x5 ;  /* 0x000000086e682c11 */ /* 0x040fe2000f8628ff */
[----:B------:R-:W4:Y:S03]  /*1200*/  LDG.E.128 R100, desc[UR4][R100.64] ;  /* 0x0000000464647981 */ /* 0x000f26000c1e1d00 */
[----:B------:R-:W-:-:S05]  /*1210*/  @P2 LEA.HI.X R105, R110, UR9, RZ, 0x5, P3 ;  /* 0x000000096e692c11 */ /* 0x000fca00098f2cff */
[----:B------:R-:W2:Y:S04]  /*1220*/  @P2 LDG.E.128 R68, desc[UR4][R104.64] ;  /* 0x0000000468442981 */ /* 0x000ea8000c1e1d00 */
[----:B------:R0:W2:Y:S01]  /*1230*/  @P2 LDG.E.128 R72, desc[UR4][R104.64+0x10] ;  /* 0x0000100468482981 */ /* 0x0000a2000c1e1d00 */
[----:B------:R-:W-:-:S04]  /*1240*/  ISETP.NE.U32.AND P2, PT, RZ, UR8, PT ;  /* 0x00000008ff007c0c */ /* 0x000fc8000bf45070 */
[----:B------:R-:W-:Y:S02]  /*1250*/  ISETP.NE.AND.EX P2, PT, RZ, UR9, PT, P2 ;  /* 0x00000009ff007c0c */ /* 0x000fe4000bf45320 */
[C---:B----4-:R-:W-:Y:S02]  /*1260*/  PRMT R106, R100.reuse, 0x7632, R106 ;  /* 0x00007632646a7816 */ /* 0x050fe4000000006a */
[----:B------:R-:W-:Y:S02]  /*1270*/  SHF.L.U32 R107, R100, 0x10, RZ ;  /* 0x00000010646b7819 */ /* 0x000fe400000006ff */
[----:B------:R-:W-:Y:S02]  /*1280*/  PRMT R111, R101, 0x7632, R111 ;  /* 0x00007632656f7816 */ /* 0x000fe4000000006f */
[----:B-123--:R-:W-:Y:S02]  /*1290*/  PRMT R116, R102, 0x7632, R116 ;  /* 0x0000763266747816 */ /* 0x00efe40000000074 */
        /* <DEDUP_REMOVED lines=18> */
[----:B------:R-:W-:Y:S01]  /*13c0*/  @P2 FADD.FTZ R100, R68, R100 ;  /* 0x0000006444642221 */ /* 0x000fe20000010000 */
        /* <DEDUP_REMOVED lines=9> */
.L_x_12383:
[----:B------:R-:W-:Y:S05]  /*1460*/  BSYNC B0 ;  /* 0x0000000000007941 */ /* 0x000fea0003800000 */
.L_x_12382:
        /* <DEDUP_REMOVED lines=40> */
[----:B-1234-:R-:W-:Y:S02]  /*16f0*/  LOP3.LUT R116, R115, 0x7fffffc, RZ, 0xc0, !PT ;  /* 0x07fffffc73747812 */ /* 0x01efe400078ec0ff */
[----:B------:R-:W-:Y:S02]  /*1700*/  P2R R108, PR, RZ, 0x40 ;  /* 0x00000040ff6c7803 */ /* 0x000fe40000000000 */
[----:B------:R-:W-:Y:S01]  /*1710*/  @!P5 IADD3 R116, R116, 0x4, RZ ;  /* 0x000000047474d810 */ /* 0x000fe20007ffe0ff */
        /* <DEDUP_REMOVED lines=86> */
.L_x_12404:
        /* <DEDUP_REMOVED lines=22> */
[----:B-1----:R-:W-:-:S04]  /*1de0*/  @!P2 LEA R108, R111, R108, 0x18 ;  /* 0x0000006c6f6ca211 */ /* 0x002fc800078ec0ff */
[----:B------:R-:W-:Y:S02]  /*1df0*/  @!P2 LEA R120, R109, R108, 0x3 ;  /* 0x0000006c6d78a211 */ /* 0x000fe400078e18ff */
[----:B------:R-:W-:Y:S02]  /*1e00*/  CS2R R108, SRZ ;  /* 0x00000000006c7805 */ /* 0x000fe4000001ff00 */
[----:B--2---:R-:W-:Y:S02]  /*1e10*/  IADD3 R111, R116, R119, RZ ;  /* 0x00000077746f7210 */ /* 0x004fe40007ffe0ff */
[----:B------:R-:W-:Y:S02]  /*1e20*/  I2FP.F32.S32 R117, R116 ;  /* 0x0000007400757245 */ /* 0x000fe40000201400 */
[----:B------:R-:W-:Y:S01]  /*1e30*/  I2FP.F32.S32 R110, R111 ;  /* 0x0000006f006e7245 */ /* 0x000fe20000201400 */
[----:B------:R-:W1:Y:S01]  /*1e40*/  @!P2 LDS.64 R108, [R120] ;  /* 0x00000000786ca984 */ /* 0x000e620000000a00 */
[----:B------:R-:W-:-:S02]  /*1e50*/  LOP3.LUT P2, RZ, R115, 0x1f, R0, 0xf8, !PT ;  /* 0x0000001f73ff7812 */ /* 0x000fc4000784f800 */
[----:B------:R-:W2:Y:S01]  /*1e60*/  MUFU.RCP R116, R110 ;  /* 0x0000006e00747308 */ /* 0x000ea20000001000 */
[----:B-1----:R-:W1:Y:S04]  /*1e70*/  SHFL.DOWN PT, R121, R108, 0x2, 0x1f ;  /* 0x08401f006c797f89 */ /* 0x002e6800000e0000 */
[----:B------:R-:W3:Y:S01]  /*1e80*/  SHFL.DOWN PT, R118, R109, 0x2, 0x1f ;  /* 0x08401f006d767f89 */ /* 0x000ee200000e0000 */
[C---:B-1----:R-:W-:Y:S01]  /*1e90*/  FMUL.FTZ R120, R121.reuse, R117 ;  /* 0x0000007579787220 */ /* 0x042fe20000410000 */
[----:B0-----:R-:W-:-:S03]  /*1ea0*/  FADD.FTZ R122, -R121, R108 ;  /* 0x0000006c797a7221 */ /* 0x001fc60000010100 */
[----:B------:R-:W-:Y:S01]  /*1eb0*/  FFMA.FTZ R119, R123, R108, R120 ;  /* 0x0000006c7b777223 */ /* 0x000fe20000010078 */
[----:B------:R-:W-:Y:S01]  /*1ec0*/  FMUL.FTZ R122, R122, R122 ;  /* 0x0000007a7a7a7220 */ /* 0x000fe20000410000 */
[----:B------:R-:W0:Y:S01]  /*1ed0*/  SHFL.DOWN PT, R108, R111, 0x1, 0x1f ;  /* 0x08201f006f6c7f89 */ /* 0x000e2200000e0000 */
[----:B---3--:R-:W-:Y:S01]  /*1ee0*/  FADD.FTZ R109, R118, R109 ;  /* 0x0000006d766d7221 */ /* 0x008fe20000010000 */
[----:B--2---:R-:W-:Y:S01]  /*1ef0*/  FMUL.FTZ R119, R116, R119 ;  /* 0x0000007774777220 */ /* 0x004fe20000410000 */
        /* <DEDUP_REMOVED lines=13> */
[----:B------:R-:W-:-:S03]  /*1fd0*/  FFMA.FTZ R110, R110, R119, R121 ;  /* 0x000000776e6e7223 */ /* 0x000fc60000010079 */
[----:B------:R-:W-:Y:S01]  /*1fe0*/  FMUL.FTZ R111, R111, R108 ;  /* 0x0000006c6f6f7220 */ /* 0x000fe20000410000 */
[----:B--2---:R-:W-:Y:S01]  /*1ff0*/  FADD.FTZ R108, R116, R109 ;  /* 0x0000006d746c7221 */ /* 0x004fe20000010000 */
[----:B0-----:R-:W-:-:S03]  /*2000*/  FMUL.FTZ R116, R117, R110 ;  /* 0x0000006e75747220 */ /* 0x001fc60000410000 */
[----:B------:R-:W-:Y:S02]  /*2010*/  FFMA.FTZ R118, R117, R111, R108 ;  /* 0x0000006f75767223 */ /* 0x000fe4000001006c */
[----:B------:R-:W0:Y:S01]  /*2020*/  LDC R108, c[0x0][0x2d8] ;  /* 0x0000b600ff6c7b82 */ /* 0x000e220000000800 */
[----:B------:R-:W1:Y:S04]  /*2030*/  SHFL.IDX PT, R116, R116, RZ, 0x1f ;  /* 0x00001fff74747589 */ /* 0x000e6800000e0000 */
[----:B------:R-:W0:Y:S03]  /*2040*/  SHFL.IDX PT, R109, R118, RZ, 0x1f ;  /* 0x00001fff766d7589 */ /* 0x000e2600000e0000 */
[----:B------:R-:W2:Y:S01]  /*2050*/  @!P2 LDC.64 R110, c[0x0][0x250] ;  /* 0x00009400ff6eab82 */ /* 0x000ea20000000a00 */
[----:B-1----:R-:W-:Y:S01]  /*2060*/  FMUL.FTZ R117, R116, R116 ;  /* 0x0000007474757220 */ /* 0x002fe20000410000 */
[----:B0-----:R-:W-:-:S04]  /*2070*/  FFMA.FTZ R115, R109, UR12, R108 ;  /* 0x0000000c6d737c23 */ /* 0x001fc8000801006c */
[----:B------:R-:W-:Y:S02]  /*2080*/  FSEL R120, R117, RZ, !P3 ;  /* 0x000000ff75787208 */ /* 0x000fe40005800000 */
[----:B------:R-:W0:Y:S01]  /*2090*/  @!P2 LDC.64 R108, c[0x0][0x258] ;  /* 0x00009600ff6cab82 */ /* 0x000e220000000a00 */
[----:B--2---:R-:W-:Y:S01]  /*20a0*/  @!P2 IMAD.WIDE R110, R3, 0x4, R110 ;  /* 0x00000004036ea825 */ /* 0x004fe200078e026e */
[----:B------:R-:W-:-:S03]  /*20b0*/  PLOP3.LUT P3, PT, PT, PT, UP1, 0x40, 0x0 ;  /* 0x000000000000781c */ /* 0x000fc60003f6e818 */
[----:B------:R-:W-:Y:S01]  /*20c0*/  FADD.FTZ R115, R115, R120 ;  /* 0x0000007873737221 */ /* 0x000fe20000010000 */
[----:B------:R1:W-:Y:S01]  /*20d0*/  @!P2 STG.E desc[UR4][R110.64], R116 ;  /* 0x000000746e00a986 */ /* 0x0003e2000c101904 */
[----:B------:R-:W-:-:S04]  /*20e0*/  FSEL R117, R116, RZ, P3 ;  /* 0x000000ff74757208 */ /* 0x000fc80001800000 */
[----:B------:R-:W2:Y:S01]  /*20f0*/  MUFU.RSQ R115, R115 ;  /* 0x0000007300737308 */ /* 0x000ea20000001400 */
[----:B------:R-:W-:Y:S01]  /*2100*/  R2UR UR6, R117 ;  /* 0x00000000750672ca */ /* 0x000fe200000e0000 */
[----:B0-----:R-:W-:-:S05]  /*2110*/  @!P2 IMAD.WIDE R108, R3, 0x4, R108 ;  /* 0x00000004036ca825 */ /* 0x001fca00078e026c */
[----:B--2---:R1:W-:Y:S01]  /*2120*/  @!P2 STG.E desc[UR4][R108.64], R115 ;  /* 0x000000736c00a986 */ /* 0x0043e2000c101904 */
[----:B------:R-:W-:Y:S08]  /*2130*/  @!P0 BRA `(.L_x_12386) ;  /* 0x0000000000808947 */ /* 0x000ff00003800000 */
[----:B-1----:R-:W-:Y:S01]  /*2140*/  FADD.FTZ R108, R76, -UR6 ;  /* 0x800000064c6c7e21 */ /* 0x002fe20008010000 */
[----:B------:R-:W-:Y:S01]  /*2150*/  FADD.FTZ R110, R77, -UR6 ;  /* 0x800000064d6e7e21 */ /* 0x000fe20008010000 */
[----:B------:R-:W0:Y:S01]  /*2160*/  LDC.64 R116, c[0x0][0x2b8] ;  /* 0x0000ae00ff747b82 */ /* 0x000e220000000a00 */
[----:B------:R-:W-:Y:S01]  /*2170*/  FADD.FTZ R118, R80, -UR6 ;  /* 0x8000000650767e21 */ /* 0x000fe20008010000 */
[C---:B------:R-:W-:Y:S01]  /*2180*/  FMUL.FTZ R109, R115.reuse, R108 ;  /* 0x0000006c736d7220 */ /* 0x040fe20000410000 */
[C---:B------:R-:W-:Y:S01]  /*2190*/  FMUL.FTZ R110, R115.reuse, R110 ;  /* 0x0000006e736e7220 */ /* 0x040fe20000410000 */
[----:B------:R-:W-:Y:S01]  /*21a0*/  FADD.FTZ R120, R82, -UR6 ;  /* 0x8000000652787e21 */ /* 0x000fe20008010000 */
[----:B------:R-:W-:Y:S01]  /*21b0*/  FMUL.FTZ R111, R115, R118 ;  /* 0x00000076736f7220 */ /* 0x000fe20000410000 */
[----:B-----5:R-:W-:Y:S01]  /*21c0*/  FFMA.FTZ R108, R12, R109, R4 ;  /* 0x0000006d0c6c7223 */ /* 0x020fe20000010004 */
[----:B------:R-:W-:Y:S01]  /*21d0*/  FFMA.FTZ R109, R13, R110, R5 ;  /* 0x0000006e0d6d7223 */ /* 0x000fe20000010005 */
[----:B------:R-:W-:Y:S01]  /*21e0*/  FADD.FTZ R110, R78, -UR6 ;  /* 0x800000064e6e7e21 */ /* 0x000fe20008010000 */
[----:B------:R-:W-:Y:S01]  /*21f0*/  FADD.FTZ R118, R81, -UR6 ;  /* 0x8000000651767e21 */ /* 0x000fe20008010000 */
[----:B------:R-:W-:Y:S01]  /*2200*/  FADD.FTZ R122, R83, -UR6 ;  /* 0x80000006537a7e21 */ /* 0x000fe20008010000 */
[----:B------:R-:W-:Y:S01]  /*2210*/  FMUL.FTZ R119, R115, R120 ;  /* 0x0000007873777220 */ /* 0x000fe20000410000 */
        /* <DEDUP_REMOVED lines=18> */
.L_x_12386:
[----:B------:R-:W-:Y:S05]  /*2340*/  BSYNC B0 ;  /* 0x0000000000007941 */ /* 0x000fea0003800000 */
.L_x_12385:
        /* <DEDUP_REMOVED lines=35> */
.L_x_12388:
[----:B------:R-:W-:Y:S05]  /*2580*/  BSYNC B0 ;  /* 0x0000000000007941 */ /* 0x000fea0003800000 */
.L_x_12387:
        /* <DEDUP_REMOVED lines=35> */
.L_x_12390:
[----:B------:R-:W-:Y:S05]  /*27c0*/  BSYNC B0 ;  /* 0x0000000000007941 */ /* 0x000fea0003800000 */
.L_x_12389:
        /* <DEDUP_REMOVED lines=10> */
[----:B-----5:R-:W-:Y:S01]  /*2870*/  FFMA.FTZ R109, R66, R109, R58 ;  /* 0x0000006d426d7223 */ /* 0x020fe2000001003a */
[----:B------:R-:W-:Y:S01]  /*2880*/  FFMA.FTZ R110, R67, R110, R59 ;  /* 0x0000006e436e7223 */ /* 0x000fe2000001003b */
[C---:B------:R-:W-:Y:S01]  /*2890*/  FMUL.FTZ R121, R115.reuse, R118 ;  /* 0x0000007673797220 */ /* 0x040fe20000410000 */
[----:B------:R-:W-:-:S03]  /*28a0*/  FMUL.FTZ R120, R115, R120 ;  /* 0x0000007873787220 */ /* 0x000fc60000410000 */
[----:B------:R-:W-:Y:S01]  /*28b0*/  F2FP.BF16.F32.PACK_AB R111, R110, R109 ;  /* 0x0000006d6e6f723e */ /* 0x000fe200000010ff */
[----:B------:R-:W-:Y:S01]  /*28c0*/  FADD.FTZ R110, R102, -UR6 ;  /* 0x80000006666e7e21 */ /* 0x000fe20008010000 */
[----:B------:R-:W-:Y:S01]  /*28d0*/  FMUL.FTZ R109, R115, R108 ;  /* 0x0000006c736d7220 */ /* 0x000fe20000410000 */
[----:B------:R-:W-:Y:S01]  /*28e0*/  FADD.FTZ R108, R101, -UR6 ;  /* 0x80000006656c7e21 */ /* 0x000fe20008010000 */
[----:B------:R-:W-:Y:S01]  /*28f0*/  FFMA.FTZ R121, R64, R121, R56 ;  /* 0x0000007940797223 */ /* 0x000fe20000010038 */
[----:B------:R-:W-:Y:S01]  /*2900*/  FMUL.FTZ R119, R115, R110 ;  /* 0x0000006e73777220 */ /* 0x000fe20000410000 */
[----:B------:R-:W-:Y:S01]  /*2910*/  FADD.FTZ R110, R103, -UR6 ;  /* 0x80000006676e7e21 */ /* 0x000fe20008010000 */
[----:B------:R-:W-:Y:S01]  /*2920*/  FMUL.FTZ R108, R115, R108 ;  /* 0x0000006c736c7220 */ /* 0x000fe20000410000 */
[----:B------:R-:W-:Y:S02]  /*2930*/  FFMA.FTZ R120, R65, R120, R57 ;  /* 0x0000007841787223 */ /* 0x000fe40000010039 */
[----:B------:R-:W-:Y:S01]  /*2940*/  FMUL.FTZ R110, R115, R110 ;  /* 0x0000006e736e7220 */ /* 0x000fe20000410000 */
[----:B------:R-:W-:Y:S01]  /*2950*/  FFMA.FTZ R115, R60, R109, R52 ;  /* 0x0000006d3c737223 */ /* 0x000fe20000010034 */
[----:B------:R-:W-:Y:S01]  /*2960*/  FFMA.FTZ R109, R62, R119, R54 ;  /* 0x000000773e6d7223 */ /* 0x000fe20000010036 */
[----:B------:R-:W-:Y:S01]  /*2970*/  FFMA.FTZ R108, R61, R108, R53 ;  /* 0x0000006c3d6c7223 */ /* 0x000fe20000010035 */
[----:B------:R-:W-:Y:S01]  /*2980*/  FFMA.FTZ R118, R63, R110, R55 ;  /* 0x0000006e3f767223 */ /* 0x000fe20000010037 */
[----:B------:R-:W-:Y:S01]  /*2990*/  F2FP.BF16.F32.PACK_AB R110, R120, R121 ;  /* 0x00000079786e723e */ /* 0x000fe200000010ff */
[----:B0-----:R-:W-:-:S02]  /*29a0*/  IMAD.WIDE.U32 R116, R113, 0x10, R116 ;  /* 0x0000001071747825 */ /* 0x001fc400078e0074 */
[----:B------:R-:W-:Y:S02]  /*29b0*/  F2FP.BF16.F32.PACK_AB R108, R108, R115 ;  /* 0x000000736c6c723e */ /* 0x000fe400000010ff */
[----:B------:R-:W-:-:S05]  /*29c0*/  F2FP.BF16.F32.PACK_AB R109, R118, R109 ;  /* 0x0000006d766d723e */ /* 0x000fca00000010ff */
[----:B------:R4:W-:Y:S02]  /*29d0*/  STG.E.128 desc[UR4][R116.64], R108 ;  /* 0x0000006c74007986 */ /* 0x0009e4000c101d04 */
.L_x_12392:
[----:B------:R-:W-:Y:S05]  /*29e0*/  BSYNC B0 ;  /* 0x0000000000007941 */ /* 0x000fea0003800000 */
.L_x_12391:
[----:B------:R-:W-:Y:S02]  /*29f0*/  IADD3 R3, R3, UR14, RZ ;  /* 0x0000000e03037c10 */ /* 0x000fe4000fffe0ff */
[----:B01234-:R-:W-:Y:S02]  /*2a00*/  SEL R109, RZ, 0x1, P5 ;  /* 0x00000001ff6d7807 */ /* 0x01ffe40002800000 */
[----:B------:R-:W-:-:S13]  /*2a10*/  ISETP.GE.AND P2, PT, R3, UR15, PT ;  /* 0x0000000f03007c0c */ /* 0x000fda000bf46270 */
[----:B------:R-:W-:Y:S05]  /*2a20*/  @!P2 BRA `(.L_x_12393) ;  /* 0xffffffdc0060a947 */ /* 0x000fea000383ffff */
[----:B------:R-:W-:Y:S05]  /*2a30*/  EXIT ;  /* 0x000000000000794d */ /* 0x000fea0003800000 */
.L_x_12384:
[----:B------:R-:W-:Y:S01]  /*2a40*/  HFMA2.MMA R109, -RZ, RZ, 0, 5.9604644775390625e-08 ;  /* 0x00000001ff6d7435 */ /* 0x000fe200000001ff */
[----:B------:R-:W-:Y:S02]  /*2a50*/  MOV R124, R111 ;  /* 0x0000006f007c7202 */ /* 0x000fe40000000f00 */
[----:B------:R-:W-:Y:S02]  /*2a60*/  MOV R118, 0x1f ;  /* 0x0000001f00767802 */ /* 0x000fe40000000f00 */
[----:B------:R-:W-:-:S07]  /*2a70*/  MOV R117, 0xffffffff ;  /* 0xffffffff00757802 */ /* 0x000fce0000000f00 */
[----:B0----5:R-:W-:Y:S05]  /*2a80*/  WARPSYNC.COLLECTIVE R117, `(.L_x_12394) ;  /* 0x0000000075087348 */ /* 0x021fea0003c00000 */
[----:B------:R1:W2:Y:S02]  /*2a90*/  SHFL.BFLY P6, R123, R124, R109, R118 ;  /* 0x0c00006d7c7b7389 */ /* 0x0002a400000c0076 */
[----:B012--5:R-:W-:Y:S01]  /*2aa0*/  ENDCOLLECTIVE ;  /* 0x000000000000791b */ /* 0x027fe20003800000 */
.L_x_12394:
[----:B------:R-:W-:Y:S01]  /*2ab0*/  HFMA2.MMA R109, -RZ, RZ, 0, 1.1920928955078125e-07 ;  /* 0x00000002ff6d7435 */ /* 0x000fe200000001ff */
[----:B------:R-:W-:-:S05]  /*2ac0*/  MOV R108, R123 ;  /* 0x0000007b006c7202 */ /* 0x000fca0000000f00 */
[----:B------:R-:W-:-:S05]  /*2ad0*/  FADD.FTZ R119, R111, R108 ;  /* 0x0000006c6f777221 */ /* 0x000fca0000010000 */
[----:B------:R-:W-:-:S07]  /*2ae0*/  MOV R124, R119 ;  /* 0x00000077007c7202 */ /* 0x000fce0000000f00 */
[----:B------:R-:W-:Y:S05]  /*2af0*/  WARPSYNC.COLLECTIVE R117, `(.L_x_12395) ;  /* 0x0000000075087348 */ /* 0x000fea0003c00000 */
[----:B------:R0:W1:Y:S02]  /*2b00*/  SHFL.BFLY P6, R123, R124, R109, R118 ;  /* 0x0c00006d7c7b7389 */ /* 0x00006400000c0076 */
[----:B01----:R-:W-:Y:S01]  /*2b10*/  ENDCOLLECTIVE ;  /* 0x000000000000791b */ /* 0x003fe20003800000 */
.L_x_12395:
[----:B------:R-:W-:Y:S01]  /*2b20*/  HFMA2.MMA R109, -RZ, RZ, 0, 2.384185791015625e-07 ;  /* 0x00000004ff6d7435 */ /* 0x000fe200000001ff */
[----:B------:R-:W-:-:S05]  /*2b30*/  MOV R108, R123 ;  /* 0x0000007b006c7202 */ /* 0x000fca0000000f00 */
[----:B------:R-:W-:-:S05]  /*2b40*/  FADD.FTZ R120, R119, R108 ;  /* 0x0000006c77787221 */ /* 0x000fca0000010000 */
[----:B------:R-:W-:-:S07]  /*2b50*/  MOV R124, R120 ;  /* 0x00000078007c7202 */ /* 0x000fce0000000f00 */
[----:B------:R-:W-:Y:S05]  /*2b60*/  WARPSYNC.COLLECTIVE R117, `(.L_x_12396) ;  /* 0x0000000075087348 */ /* 0x000fea0003c00000 */
[----:B------:R0:W1:Y:S02]  /*2b70*/  SHFL.BFLY P6, R123, R124, R109, R118 ;  /* 0x0c00006d7c7b7389 */ /* 0x00006400000c0076 */
[----:B01----:R-:W-:Y:S01]  /*2b80*/  ENDCOLLECTIVE ;  /* 0x000000000000791b */ /* 0x003fe20003800000 */
.L_x_12396:
[----:B------:R-:W-:Y:S01]  /*2b90*/  HFMA2.MMA R109, -RZ, RZ, 0, 4.76837158203125e-07 ;  /* 0x00000008ff6d7435 */ /* 0x000fe200000001ff */
[----:B------:R-:W-:-:S05]  /*2ba0*/  MOV R121, R123 ;  /* 0x0000007b00797202 */ /* 0x000fca0000000f00 */
[----:B------:R-:W-:-:S05]  /*2bb0*/  FADD.FTZ R121, R120, R121 ;  /* 0x0000007978797221 */ /* 0x000fca0000010000 */
[----:B------:R-:W-:-:S07]  /*2bc0*/  MOV R124, R121 ;  /* 0x00000079007c7202 */ /* 0x000fce0000000f00 */
[----:B------:R-:W-:Y:S05]  /*2bd0*/  WARPSYNC.COLLECTIVE R117, `(.L_x_12397) ;  /* 0x0000000075087348 */ /* 0x000fea0003c00000 */
[----:B------:R0:W1:Y:S02]  /*2be0*/  SHFL.BFLY P6, R123, R124, R109, R118 ;  /* 0x0c00006d7c7b7389 */ /* 0x00006400000c0076 */
[----:B01----:R-:W-:Y:S01]  /*2bf0*/  ENDCOLLECTIVE ;  /* 0x000000000000791b */ /* 0x003fe20003800000 */
.L_x_12397:
[----:B------:R-:W-:Y:S01]  /*2c00*/  HFMA2.MMA R109, -RZ, RZ, 0, 9.5367431640625e-07 ;  /* 0x00000010ff6d7435 */ /* 0x000fe200000001ff */
[----:B------:R-:W-:-:S05]  /*2c10*/  MOV R108, R123 ;  /* 0x0000007b006c7202 */ /* 0x000fca0000000f00 */
[----:B------:R-:W-:-:S05]  /*2c20*/  FADD.FTZ R122, R121, R108 ;  /* 0x0000006c797a7221 */ /* 0x000fca0000010000 */
[----:B------:R-:W-:-:S07]  /*2c30*/  MOV R124, R122 ;  /* 0x0000007a007c7202 */ /* 0x000fce0000000f00 */
[----:B------:R-:W-:Y:S05]  /*2c40*/  WARPSYNC.COLLECTIVE R117, `(.L_x_12398) ;  /* 0x0000000075087348 */ /* 0x000fea0003c00000 */
[----:B------:R0:W1:Y:S02]  /*2c50*/  SHFL.BFLY P6, R123, R124, R109, R118 ;  /* 0x0c00006d7c7b7389 */ /* 0x00006400000c0076 */
[----:B01----:R-:W-:Y:S01]  /*2c60*/  ENDCOLLECTIVE ;  /* 0x000000000000791b */ /* 0x003fe20003800000 */
.L_x_12398:
        /* <DEDUP_REMOVED lines=73> */
.L_x_12399:
[----:B------:R-:W-:Y:S01]  /*3100*/  HFMA2.MMA R109, -RZ, RZ, 0, 1.1920928955078125e-07 ;  /* 0x00000002ff6d7435 */ /* 0x000fe200000001ff */
[----:B------:R-:W-:-:S05]  /*3110*/  MOV R111, R123 ;  /* 0x0000007b006f7202 */ /* 0x000fca0000000f00 */
[----:B------:R-:W-:-:S05]  /*3120*/  FADD.FTZ R111, R108, R111 ;  /* 0x0000006f6c6f7221 */ /* 0x000fca0000010000 */
[----:B------:R-:W-:-:S07]  /*3130*/  MOV R124, R111 ;  /* 0x0000006f007c7202 */ /* 0x000fce0000000f00 */
[----:B------:R-:W-:Y:S05]  /*3140*/  WARPSYNC.COLLECTIVE R117, `(.L_x_12400) ;  /* 0x0000000075087348 */ /* 0x000fea0003c00000 */
[----:B------:R0:W1:Y:S02]  /*3150*/  SHFL.BFLY P6, R123, R124, R109, R118 ;  /* 0x0c00006d7c7b7389 */ /* 0x00006400000c0076 */
[----:B01----:R-:W-:Y:S01]  /*3160*/  ENDCOLLECTIVE ;  /* 0x000000000000791b */ /* 0x003fe20003800000 */
.L_x_12400:
[----:B------:R-:W-:Y:S01]  /*3170*/  HFMA2.MMA R109, -RZ, RZ, 0, 2.384185791015625e-07 ;  /* 0x00000004ff6d7435 */ /* 0x000fe200000001ff */
[----:B------:R-:W-:-:S05]  /*3180*/  MOV R120, R123 ;  /* 0x0000007b00787202 */ /* 0x000fca0000000f00 */
[----:B------:R-:W-:-:S05]  /*3190*/  FADD.FTZ R120, R111, R120 ;  /* 0x000000786f787221 */ /* 0x000fca0000010000 */
[----:B------:R-:W-:-:S07]  /*31a0*/  MOV R124, R120 ;  /* 0x00000078007c7202 */ /* 0x000fce0000000f00 */
[----:B------:R-:W-:Y:S05]  /*31b0*/  WARPSYNC.COLLECTIVE R117, `(.L_x_12401) ;  /* 0x0000000075087348 */ /* 0x000fea0003c00000 */
[----:B------:R0:W1:Y:S02]  /*31c0*/  SHFL.BFLY P6, R123, R124, R109, R118 ;  /* 0x0c00006d7c7b7389 */ /* 0x00006400000c0076 */
[----:B01----:R-:W-:Y:S01]  /*31d0*/  ENDCOLLECTIVE ;  /* 0x000000000000791b */ /* 0x003fe20003800000 */
.L_x_12401:
[----:B------:R-:W-:Y:S01]  /*31e0*/  HFMA2.MMA R109, -RZ, RZ, 0, 4.76837158203125e-07 ;  /* 0x00000008ff6d7435 */ /* 0x000fe200000001ff */
[----:B------:R-:W-:-:S05]  /*31f0*/  MOV R119, R123 ;  /* 0x0000007b00777202 */ /* 0x000fca0000000f00 */
[----:B------:R-:W-:-:S05]  /*3200*/  FADD.FTZ R119, R120, R119 ;  /* 0x0000007778777221 */ /* 0x000fca0000010000 */
[----:B------:R-:W-:-:S07]  /*3210*/  MOV R124, R119 ;  /* 0x00000077007c7202 */ /* 0x000fce0000000f00 */
[----:B------:R-:W-:Y:S05]  /*3220*/  WARPSYNC.COLLECTIVE R117, `(.L_x_12402) ;  /* 0x0000000075087348 */ /* 0x000fea0003c00000 */
[----:B------:R0:W1:Y:S02]  /*3230*/  SHFL.BFLY P6, R123, R124, R109, R118 ;  /* 0x0c00006d7c7b7389 */ /* 0x00006400000c0076 */
[----:B01----:R-:W-:Y:S01]  /*3240*/  ENDCOLLECTIVE ;  /* 0x000000000000791b */ /* 0x003fe20003800000 */
.L_x_12402:
[----:B------:R-:W-:Y:S01]  /*3250*/  HFMA2.MMA R109, -RZ, RZ, 0, 9.5367431640625e-07 ;  /* 0x00000010ff6d7435 */ /* 0x000fe200000001ff */
[----:B------:R-:W-:-:S05]  /*3260*/  MOV R122, R123 ;  /* 0x0000007b007a7202 */ /* 0x000fca0000000f00 */
[----:B------:R-:W-:-:S05]  /*3270*/  FADD.FTZ R122, R119, R122 ;  /* 0x0000007a777a7221 */ /* 0x000fca0000010000 */
[----:B------:R-:W-:-:S07]  /*3280*/  MOV R124, R122 ;  /* 0x0000007a007c7202 */ /* 0x000fce0000000f00 */
[----:B------:R-:W-:Y:S05]  /*3290*/  WARPSYNC.COLLECTIVE R117, `(.L_x_12403) ;  /* 0x0000000075087348 */ /* 0x000fea0003c00000 */
[----:B------:R0:W1:Y:S02]  /*32a0*/  SHFL.BFLY P6, R123, R124, R109, R118 ;  /* 0x0c00006d7c7b7389 */ /* 0x00006400000c0076 */
[----:B01----:R-:W-:Y:S01]  /*32b0*/  ENDCOLLECTIVE ;  /* 0x000000000000791b */ /* 0x003fe20003800000 */
.L_x_12403:
[----:B------:R-:W-:Y:S01]  /*32c0*/  MOV R121, R123 ;  /* 0x0000007b00797202 */ /* 0x000fe20000000f00 */
[----:B------:R-:W-:Y:S06]  /*32d0*/  BRA `(.L_x_12404) ;  /* 0xffffffe800687947 */ /* 0x000fec000383ffff */
.L_x_12405:
        /* <DEDUP_REMOVED lines=10> */
.L_x_30248:


//--------------------- .text._ZN10layer_norm13ln_fwd_kernelINS_13Kernel_traitsIf13__nv_bfloat16fS2_fjLj4096ELj1ELj1ELj4ELj16ENS_18Kernel_traits_baseILj4096EfS2_fS2_fjLj128EEEEELb0ELb0ELb0ELb1EEEvNS_9FwdParamsE --------------------------
	.section	.text._ZN10layer_norm13ln_fwd_kernelINS_13Kernel_traitsIf13__nv_bfloat16fS2_fjLj4096ELj1ELj1ELj4ELj16ENS_18Kernel_traits_baseILj4096EfS2_fS2_fjLj128EEEEELb0ELb0ELb0ELb1EEEvNS_9FwdParamsE,"ax",@progbits
	.align	128
        .global         _ZN10layer_norm13ln_fwd_kernelINS_13Kernel_traitsIf13__nv_bfloat16fS2_fjLj4096ELj1ELj1ELj4ELj16ENS_18Kernel_traits_baseILj4096EfS2_fS2_fjLj128EEEEELb0ELb0ELb0ELb1EEEvNS_9FwdParamsE
        .type           _ZN10layer_norm13ln_fwd_kernelINS_13Kernel_traitsIf13__nv_bfloat16fS2_fjLj4096ELj1ELj1ELj4ELj16ENS_18Kernel_traits_baseILj4096EfS2_fS2_fjLj128EEEEELb0ELb0ELb0ELb1EEEvNS_9FwdParamsE,@function
        .size           _ZN10layer_norm13ln_fwd_kernelINS_13Kernel_traitsIf13__nv_bfloat16fS2_fjLj4096ELj1ELj1ELj4ELj16ENS_18Kernel_traits_baseILj4096EfS2_fS2_fjLj128EEEEELb0ELb0ELb0ELb1EEEvNS_9FwdParamsE,(.L_x_30249 - _ZN10layer_norm13ln_fwd_kernelINS_13Kernel_traitsIf13__nv_bfloat16fS2_fjLj4096ELj1ELj1ELj4ELj16ENS_18Kernel_traits_baseILj4096EfS2_fS2_fjLj128EEEEELb0ELb0ELb0ELb1EEEvNS_9FwdParamsE)
        .other          _ZN10layer_norm13ln_fwd_kernelINS_13Kernel_traitsIf13__nv_bfloat16fS2_fjLj4096ELj1ELj1ELj4ELj16ENS_18Kernel_traits_baseILj4096EfS2_fS2_fjLj128EEEEELb0ELb0ELb0ELb1EEEvNS_9FwdParamsE,@"STO_CUDA_ENTRY STV_DEFAULT"
_ZN10layer_norm13ln_fwd_kernelINS_13Kernel_traitsIf13__nv_bfloat16fS2_fjLj4096ELj1ELj1ELj4ELj16ENS_18Kernel_traits_baseILj4096EfS2_fS2_fjLj128EEEEELb0ELb0ELb0ELb1EEEvNS_9FwdParamsE:
.text._ZN10layer_norm13ln_fwd_kernelINS_13Kernel_traitsIf13__nv_bfloat16fS2_fjLj4096ELj1ELj1ELj4ELj16ENS_18Kernel_traits_baseILj4096EfS2_fS2_fjLj128EEEEELb0ELb0ELb0ELb1EEEvNS_9FwdParamsE:
        /* <DEDUP_REMOVED lines=42> */
[----:B------:R-:W-:Y:S01]  /*02a0*/  HFMA2.MMA R68, -RZ, RZ, 0, 5.9604644775390625e-08 ;  /* 0x00000001ff447435 */ /* 0x000fe200000001ff */
[----:B------:R-:W-:Y:S01]  /*02b0*/  ULDC.64 UR6, c[0x0][0x270] ;  /* 0x00009c0000067ab9 */ /* 0x000fe20000000a00 */
[----:B-1----:R-:W5:Y:S01]  /*02c0*/  LDG.E.128 R36, desc[UR4][R2.64] ;  /* 0x0000000402247981 */ /* 0x002f62000c1e1d00 */
[----:B------:R-:W-:Y:S01]  /*02d0*/  ISETP.NE.U32.AND P0, PT, RZ, UR6, PT ;  /* 0x00000006ff007c0c */ /* 0x000fe2000bf05070 */
[----:B------:R-:W-:Y:S01]  /*02e0*/  ULDC.U8 UR6, c[0x0][0x2a0] ;  /* 0x0000a80000067ab9 */ /* 0x000fe20000000000 */
[----:B------:R-:W-:Y:S01]  /*02f0*/  ULDC.64 UR8, c[0x0][0x230] ;  /* 0x00008c0000087ab9 */ /* 0x000fe20000000a00 */
[----:B------:R-:W5:Y:S01]  /*0300*/  LDG.E.128 R40, desc[UR4][R2.64+0x10] ;  /* 0x0000100402287981 */ /* 0x000f62000c1e1d00 */
[----:B------:R-:W-:Y:S01]  /*0310*/  ISETP.NE.AND.EX P0, PT, RZ, UR7, PT, P0 ;  /* 0x00000007ff007c0c */ /* 0x000fe2000bf05300 */
[----:B------:R-:W-:Y:S02]  /*0320*/  ULDC UR7, c[0x0][0x290] ;  /* 0x0000a40000077ab9 */ /* 0x000fe40000000800 */
[----:B------:R-:W5:Y:S01]  /*0330*/  LDG.E.128 R44, desc[UR4][R2.64+0x1000] ;  /* 0x00100004022c7981 */ /* 0x000f62000c1e1d00 */
[----:B------:R-:W-:Y:S01]  /*0340*/  ISETP.NE.AND P3, PT, RZ, UR6, PT ;  /* 0x00000006ff007c0c */ /* 0x000fe2000bf65270 */
[----:B------:R-:W-:Y:S01]  /*0350*/  ULDC UR6, c[0x0][0x218] ;  /* 0x0000860000067ab9 */ /* 0x000fe20000000800 */
[----:B------:R-:W-:Y:S01]  /*0360*/  ULDC.64 UR10, c[0x0][0x238] ;  /* 0x00008e00000a7ab9 */ /* 0x000fe20000000a00 */
[----:B------:R-:W5:Y:S01]  /*0370*/  LDG.E.128 R48, desc[UR4][R2.64+0x1010] ;  /* 0x0010100402307981 */ /* 0x000f62000c1e1d00 */
[----:B------:R-:W-:Y:S01]  /*0380*/  ULDC.64 UR12, c[0x0][0x2b8] ;  /* 0x0000ae00000c7ab9 */ /* 0x000fe20000000a00 */
[----:B------:R-:W-:-:S02]  /*0390*/  ULDC.64 UR14, c[0x0][0x210] ;  /* 0x00008400000e7ab9 */ /* 0x000fc40000000a00 */
[----:B------:R-:W5:Y:S04]  /*03a0*/  LDG.E.128 R52, desc[UR4][R2.64+0x2000] ;  /* 0x0020000402347981 */ /* 0x000f68000c1e1d00 */
[----:B------:R-:W5:Y:S04]  /*03b0*/  LDG.E.128 R56, desc[UR4][R2.64+0x2010] ;  /* 0x0020100402387981 */ /* 0x000f68000c1e1d00 */
[----:B------:R-:W5:Y:S04]  /*03c0*/  LDG.E.128 R60, desc[UR4][R2.64+0x3000] ;  /* 0x00300004023c7981 */ /* 0x000f68000c1e1d00 */
[----:B------:R0:W5:Y:S02]  /*03d0*/  LDG.E.128 R64, desc[UR4][R2.64+0x3010] ;  /* 0x0030100402407981 */ /* 0x000164000c1e1d00 */
[----:B0-----:R-:W-:-:S07]  /*03e0*/  PRMT R2, R68, 0x7610, R2 ;  /* 0x0000761044027816 */ /* 0x001fce0000000002 */
.L_x_12407:
[----:B0-----:R-:W0:Y:S01]  /*03f0*/  @P0 LDC.64 R80, c[0x0][0x270] ;  /* 0x00009c00ff500b82 */ /* 0x001e220000000a00 */
[----:B------:R-:W-:Y:S01]  /*0400*/  ISETP.NE.U32.AND P1, PT, RZ, UR8, PT ;  /* 0x00000008ff007c0c */ /* 0x000fe2000bf25070 */
[----:B------:R-:W-:-:S03]  /*0410*/  IMAD R3, R122, UR6, RZ ;  /* 0x000000067a037c24 */ /* 0x000fc6000f8e02ff */
[----:B------:R-:W-:Y:S02]  /*0420*/  ISETP.NE.AND.EX P1, PT, RZ, UR9, PT, P1 ;  /* 0x00000009ff007c0c */ /* 0x000fe4000bf25310 */
[----:B------:R-:W-:Y:S01]  /*0430*/  SHF.R.S32.HI R76, RZ, 0x1f, R3 ;  /* 0x0000001fff4c7819 */ /* 0x000fe20000011403 */
[----:B------:R-:W1:Y:S03]  /*0440*/  LDC.64 R108, c[0x0][0x220] ;  /* 0x00008800ff6c7b82 */ /* 0x000e660000000a00 */
[----:B------:R-:W-:Y:S02]  /*0450*/  LEA.HI R76, R76, R3, RZ, 0x3 ;  /* 0x000000034c4c7211 */ /* 0x000fe400078f18ff */
[----:B------:R-:W-:-:S03]  /*0460*/  LOP3.LUT R3, R0, 0x7f, RZ, 0xc0, !PT ;  /* 0x0000007f00037812 */ /* 0x000fc600078ec0ff */
[----:B------:R-:W2:Y:S01]  /*0470*/  LDC.64 R96, c[0x0][0x238] ;  /* 0x00008e00ff607b82 */ /* 0x000ea20000000a00 */
[----:B------:R-:W-:-:S07]  /*0480*/  LEA.HI.SX32 R3, R76, R3, 0x1d ;  /* 0x000000034c037211 */ /* 0x000fce00078feaff */
[----:B------:R-:W3:Y:S01]  /*0490*/  @P1 LDC.64 R82, c[0x0][0x230] ;  /* 0x00008c00ff521b82 */ /* 0x000ee20000000a00 */
[----:B0-----:R-:W-:-:S06]  /*04a0*/  @P0 IMAD.WIDE R80, R122, 0x2, R80 ;  /* 0x000000027a500825 */ /* 0x001fcc00078e0250 */
[----:B------:R-:W4:Y:S01]  /*04b0*/  @P0 LDG.E.U16 R80, desc[UR4][R80.64] ;  /* 0x0000000450500981 */ /* 0x000f22000c1e1500 */
[----:B-1----:R-:W-:-:S06]  /*04c0*/  IMAD.WIDE.U32 R76, R3, 0x10, R108 ;  /* 0x00000010034c7825 */ /* 0x002fcc00078e006c */
[----:B------:R-:W4:Y:S01]  /*04d0*/  LDG.E.128 R76, desc[UR4][R76.64] ;  /* 0x000000044c4c7981 */ /* 0x000f22000c1e1d00 */
[----:B---3--:R-:W-:-:S05]  /*04e0*/  @P1 IMAD.WIDE.U32 R82, R3, 0x20, R82 ;  /* 0x0000002003521825 */ /* 0x008fca00078e0052 */
[----:B------:R-:W3:Y:S04]  /*04f0*/  @P1 LDG.E.128 R68, desc[UR4][R82.64] ;  /* 0x0000000452441981 */ /* 0x000ee8000c1e1d00 */
[----:B------:R0:W3:Y:S01]  /*0500*/  @P1 LDG.E.128 R72, desc[UR4][R82.64+0x10] ;  /* 0x0000100452481981 */ /* 0x0000e2000c1e1d00 */
[----:B------:R-:W-:Y:S02]  /*0510*/  MOV R115, 0x3f800000 ;  /* 0x3f80000000737802 */ /* 0x000fe40000000f00 */
[----:B------:R-:W-:-:S04]  /*0520*/  ISETP.NE.U32.AND P2, PT, RZ, UR8, PT ;  /* 0x00000008ff007c0c */ /* 0x000fc8000bf45070 */
[----:B------:R-:W-:Y:S02]  /*0530*/  ISETP.NE.AND.EX P2, PT, RZ, UR9, PT, P2 ;  /* 0x00000009ff007c0c */ /* 0x000fe4000bf45320 */
[C---:B------:R-:W-:Y:S01]  /*0540*/  IADD3 R120, R3.reuse, 0x80, RZ ;  /* 0x0000008003787810 */ /* 0x040fe20007ffe0ff */
[----:B--2---:R-:W-:-:S03]  /*0550*/  IMAD.WIDE.U32 R96, R3, 0x20, R96 ;  /* 0x0000002003607825 */ /* 0x004fc600078e0060 */
[----:B------:R-:W-:-:S04]  /*0560*/  @P1 LEA R98, P4, R120, UR8, 0x5 ;  /* 0x0000000878621c11 */ /* 0x000fc8000f8828ff */
[----:B------:R-:W-:Y:S02]  /*0570*/  @P1 LEA.HI.X R99, R120, UR9, RZ, 0x5, P4 ;  /* 0x0000000978631c11 */ /* 0x000fe4000a0f2cff */
[----:B----4-:R-:W-:Y:S02]  /*0580*/  @P0 SHF.L.U32 R115, R80, 0x10, RZ ;  /* 0x0000001050730819 */ /* 0x010fe400000006ff */
[C---:B------:R-:W-:Y:S02]  /*0590*/  PRMT R84, R76.reuse, 0x7632, R84 ;  /* 0x000076324c547816 */ /* 0x040fe40000000054 */
[----:B------:R-:W-:Y:S02]  /*05a0*/  SHF.L.U32 R80, R76, 0x10, RZ ;  /* 0x000000104c507819 */ /* 0x000fe400000006ff */
[C---:B------:R-:W-:Y:S02]  /*05b0*/  PRMT R76, R77.reuse, 0x7632, R76 ;  /* 0x000076324d4c7816 */ /* 0x040fe4000000004c */
[----:B------:R-:W-:-:S02]  /*05c0*/  SHF.L.U32 R86, R77, 0x10, RZ ;  /* 0x000000104d567819 */ /* 0x000fc400000006ff */
[C---:B------:R-:W-:Y:S02]  /*05d0*/  PRMT R77, R78.reuse, 0x7632, R77 ;  /* 0x000076324e4d7816 */ /* 0x040fe4000000004d */
[----:B0-----:R-:W-:Y:S02]  /*05e0*/  SHF.L.U32 R82, R78, 0x10, RZ ;  /* 0x000000104e527819 */ /* 0x001fe400000006ff */
[C---:B------:R-:W-:Y:S02]  /*05f0*/  PRMT R78, R79.reuse, 0x7632, R78 ;  /* 0x000076324f4e7816 */ /* 0x040fe4000000004e */
        /* <DEDUP_REMOVED lines=24> */
[----:B------:R-:W0:Y:S01]  /*0780*/  LDG.E.128 R92, desc[UR4][R92.64] ;  /* 0x000000045c5c7981 */ /* 0x000e22000c1e1d00 */
[----:B------:R-:W-:Y:S02]  /*0790*/  MOV R84, R68 ;  /* 0x0000004400547202 */ /* 0x000fe40000000f00 */
[----:B------:R-:W-:-:S02]  /*07a0*/  MOV R85, R69 ;  /* 0x0000004500557202 */ /* 0x000fc40000000f00 */
[----:B------:R-:W-:Y:S02]  /*07b0*/  MOV R86, R70 ;  /* 0x0000004600567202 */ /* 0x000fe40000000f00 */
[----:B------:R-:W-:Y:S02]  /*07c0*/  MOV R87, R71 ;  /* 0x0000004700577202 */ /* 0x000fe40000000f00 */
[----:B------:R-:W-:Y:S02]  /*07d0*/  MOV R88, R72 ;  /* 0x0000004800587202 */ /* 0x000fe40000000f00 */
[----:B------:R-:W-:Y:S02]  /*07e0*/  MOV R89, R73 ;  /* 0x0000004900597202 */ /* 0x000fe40000000f00 */
[----:B------:R-:W-:Y:S01]  /*07f0*/  MOV R90, R74 ;  /* 0x0000004a005a7202 */ /* 0x000fe20000000f00 */
[----:B------:R-:W2:Y:S01]  /*0800*/  @P1 LDG.E.128 R84, desc[UR4][R98.64] ;  /* 0x0000000462541981 */ /* 0x000ea2000c1e1d00 */
[----:B------:R-:W-:-:S06]  /*0810*/  MOV R91, R75 ;  /* 0x0000004b005b7202 */ /* 0x000fcc0000000f00 */
[----:B------:R1:W3:Y:S01]  /*0820*/  @P1 LDG.E.128 R88, desc[UR4][R98.64+0x10] ;  /* 0x0000100462581981 */ /* 0x0002e2000c1e1d00 */
[----:B------:R-:W-:Y:S02]  /*0830*/  IADD3 R121, R3, 0x100, RZ ;  /* 0x0000010003797810 */ /* 0x000fe40007ffe0ff */
[----:B------:R-:W-:-:S04]  /*0840*/  LEA R104, P4, R120, UR10, 0x5 ;  /* 0x0000000a78687c11 */ /* 0x000fc8000f8828ff */
[----:B------:R-:W-:Y:S02]  /*0850*/  LEA.HI.X R105, R120, UR11, RZ, 0x5, P4 ;  /* 0x0000000b78697c11 */ /* 0x000fe4000a0f2cff */
[C---:B0-----:R-:W-:Y:S02]  /*0860*/  PRMT R97, R93.reuse, 0x7632, R97 ;  /* 0x000076325d617816 */ /* 0x041fe40000000061 */
        /* <DEDUP_REMOVED lines=13> */
[-C--:B------:R-:W-:Y:S01]  /*0940*/  FMUL.FTZ R96, R110, R115.reuse ;  /* 0x000000736e607220 */ /* 0x080fe20000410000 */
[-C--:B-1----:R-:W-:Y:S01]  /*0950*/  FMUL.FTZ R98, R114, R115.reuse ;  /* 0x0000007372627220 */ /* 0x082fe20000410000 */
[-C--:B------:R-:W-:Y:S01]  /*0960*/  FMUL.FTZ R93, R100, R115.reuse ;  /* 0x00000073645d7220 */ /* 0x080fe20000410000 */
[-C--:B------:R-:W-:Y:S01]  /*0970*/  FMUL.FTZ R95, R106, R115.reuse ;  /* 0x000000736a5f7220 */ /* 0x080fe20000410000 */
[-C--:B------:R-:W-:Y:S01]  /*0980*/  FMUL.FTZ R97, R112, R115.reuse ;  /* 0x0000007370617220 */ /* 0x080fe20000410000 */
[----:B------:R-:W-:Y:S01]  /*0990*/  FMUL.FTZ R99, R116, R115 ;  /* 0x0000007374637220 */ /* 0x000fe20000410000 */
[----:B--2---:R-:W-:Y:S01]  /*09a0*/  @P2 FADD.FTZ R92, R84, R92 ;  /* 0x0000005c545c2221 */ /* 0x004fe20000010000 */
[----:B------:R-:W-:Y:S01]  /*09b0*/  @P2 FADD.FTZ R94, R86, R94 ;  /* 0x0000005e565e2221 */ /* 0x000fe20000010000 */
[----:B---3--:R-:W-:Y:S01]  /*09c0*/  @P2 FADD.FTZ R96, R88, R96 ;  /* 0x0000006058602221 */ /* 0x008fe20000010000 */
        /* <DEDUP_REMOVED lines=9> */
[----:B------:R-:W-:-:S04]  /*0a60*/  @P1 LEA R106, P4, R121, UR8, 0x5 ;  /* 0x00000008796a1c11 */ /* 0x000fc8000f8828ff */
[----:B------:R-:W-:Y:S02]  /*0a70*/  @P1 LEA.HI.X R107, R121, UR9, RZ, 0x5, P4 ;  /* 0x00000009796b1c11 */ /* 0x000fe4000a0f2cff */
[----:B------:R-:W-:Y:S02]  /*0a80*/  @P1 MOV R68, R84 ;  /* 0x0000005400441202 */ /* 0x000fe40000000f00 */
[----:B------:R-:W-:Y:S02]  /*0a90*/  @P1 MOV R69, R85 ;  /* 0x0000005500451202 */ /* 0x000fe40000000f00 */
[----:B------:R-:W-:Y:S02]  /*0aa0*/  @P1 MOV R70, R86 ;  /* 0x0000005600461202 */ /* 0x000fe40000000f00 */
[----:B------:R-:W-:Y:S02]  /*0ab0*/  @P1 MOV R71, R87 ;  /* 0x0000005700471202 */ /* 0x000fe40000000f00 */
[----:B------:R-:W-:Y:S01]  /*0ac0*/  @P1 MOV R72, R88 ;  /* 0x0000005800481202 */ /* 0x000fe20000000f00 */
[----:B------:R-:W2:Y:S01]  /*0ad0*/  @P1 LDG.E.128 R84, desc[UR4][R106.64] ;  /* 0x000000046a541981 */ /* 0x000ea2000c1e1d00 */
[----:B------:R-:W-:-:S02]  /*0ae0*/  @P1 MOV R73, R89 ;  /* 0x0000005900491202 */ /* 0x000fc40000000f00 */
[----:B------:R-:W-:Y:S02]  /*0af0*/  @P1 MOV R74, R90 ;  /* 0x0000005a004a1202 */ /* 0x000fe40000000f00 */
[----:B------:R-:W-:Y:S02]  /*0b00*/  @P1 MOV R75, R91 ;  /* 0x0000005b004b1202 */ /* 0x000fe40000000f00 */
[----:B------:R1:W3:Y:S01]  /*0b10*/  @P1 LDG.E.128 R88, desc[UR4][R106.64+0x10] ;  /* 0x000010046a581981 */ /* 0x0002e2000c1e1d00 */
[----:B------:R-:W-:Y:S02]  /*0b20*/  IADD3 R123, R3, 0x180, RZ ;  /* 0x00000180037b7810 */ /* 0x000fe40007ffe0ff */
[C---:B0-----:R-:W-:Y:S02]  /*0b30*/  PRMT R105, R101.reuse, 0x7632, R105 ;  /* 0x0000763265697816 */ /* 0x041fe40000000069 */
[----:B------:R-:W-:Y:S02]  /*0b40*/  SHF.L.U32 R112, R101, 0x10, RZ ;  /* 0x0000001065707819 */ /* 0x000fe400000006ff */
[----:B------:R-:W-:-:S02]  /*0b50*/  PRMT R101, R102, 0x7632, R101 ;  /* 0x0000763266657816 */ /* 0x000fc40000000065 */
[----:B------:R-:W-:Y:S02]  /*0b60*/  SHF.L.U32 R116, R102, 0x10, RZ ;  /* 0x0000001066747819 */ /* 0x000fe400000006ff */
[C---:B------:R-:W-:Y:S02]  /*0b70*/  PRMT R104, R100.reuse, 0x7632, R104 ;  /* 0x0000763264687816 */ /* 0x040fe40000000068 */
[C---:B------:R-:W-:Y:S02]  /*0b80*/  PRMT R102, R103.reuse, 0x7632, R102 ;  /* 0x0000763267667816 */ /* 0x040fe40000000066 */
[----:B------:R-:W-:Y:S02]  /*0b90*/  SHF.L.U32 R100, R100, 0x10, RZ ;  /* 0x0000001064647819 */ /* 0x000fe400000006ff */
[----:B------:R-:W-:Y:S02]  /*0ba0*/  SHF.L.U32 R124, R103, 0x10, RZ ;  /* 0x00000010677c7819 */ /* 0x000fe400000006ff */
[----:B------:R-:W-:-:S02]  /*0bb0*/  SHF.L.U32 R110, R104, 0x10, RZ ;  /* 0x00000010686e7819 */ /* 0x000fc400000006ff */
[----:B------:R-:W-:Y:S02]  /*0bc0*/  SHF.L.U32 R114, R105, 0x10, RZ ;  /* 0x0000001069727819 */ /* 0x000fe400000006ff */
[----:B------:R-:W-:Y:S02]  /*0bd0*/  SHF.L.U32 R118, R101, 0x10, RZ ;  /* 0x0000001065767819 */ /* 0x000fe400000006ff */
[----:B-1----:R-:W-:Y:S01]  /*0be0*/  SHF.L.U32 R107, R102, 0x10, RZ ;  /* 0x00000010666b7819 */ /* 0x002fe200000006ff */
        /* <DEDUP_REMOVED lines=8> */
[----:B------:R-:W-:Y:S01]  /*0c70*/  LEA R112, P4, R121, UR10, 0x5 ;  /* 0x0000000a79707c11 */ /* 0x000fe2000f8828ff */
[----:B--2---:R-:W-:Y:S01]  /*0c80*/  @P2 FADD.FTZ R100, R84, R100 ;  /* 0x0000006454642221 */ /* 0x004fe20000010000 */
[----:B------:R-:W-:Y:S01]  /*0c90*/  @P2 FADD.FTZ R102, R86, R102 ;  /* 0x0000006656662221 */ /* 0x000fe20000010000 */
[----:B---3--:R-:W-:Y:S01]  /*0ca0*/  @P2 FADD.FTZ R104, R88, R104 ;  /* 0x0000006858682221 */ /* 0x008fe20000010000 */
[----:B------:R-:W-:Y:S01]  /*0cb0*/  @P2 FADD.FTZ R106, R90, R106 ;  /* 0x0000006a5a6a2221 */ /* 0x000fe20000010000 */
[----:B------:R-:W-:Y:S01]  /*0cc0*/  @P2 FADD.FTZ R101, R85, R101 ;  /* 0x0000006555652221 */ /* 0x000fe20000010000 */
[----:B------:R-:W-:Y:S01]  /*0cd0*/  @P2 FADD.FTZ R103, R87, R103 ;  /* 0x0000006757672221 */ /* 0x000fe20000010000 */
[----:B------:R-:W-:Y:S01]  /*0ce0*/  @P2 FADD.FTZ R105, R89, R105 ;  /* 0x0000006959692221 */ /* 0x000fe20000010000 */
[----:B------:R-:W-:Y:S01]  /*0cf0*/  LEA.HI.X R113, R121, UR11, RZ, 0x5, P4 ;  /* 0x0000000b79717c11 */ /* 0x000fe2000a0f2cff */
[----:B------:R-:W-:Y:S01]  /*0d00*/  @P2 FADD.FTZ R107, R91, R107 ;  /* 0x0000006b5b6b2221 */ /* 0x000fe20000010000 */
[C---:B------:R-:W-:Y:S01]  /*0d10*/  IMAD.WIDE.U32 R116, R123.reuse, 0x10, R108 ;  /* 0x000000107b747825 */ /* 0x040fe200078e006c */
[----:B------:R-:W-:-:S02]  /*0d20*/  @P1 LEA R110, P4, R123, UR8, 0x5 ;  /* 0x000000087b6e1c11 */ /* 0x000fc4000f8828ff */
[----:B------:R-:W-:Y:S01]  /*0d30*/  @P1 MOV R68, R84 ;  /* 0x0000005400441202 */ /* 0x000fe20000000f00 */
[----:B------:R-:W-:Y:S01]  /*0d40*/  STG.E.128 desc[UR4][R112.64], R100 ;  /* 0x0000006470007986 */ /* 0x000fe2000c101d04 */
[----:B------:R-:W-:Y:S02]  /*0d50*/  @P1 MOV R69, R85 ;  /* 0x0000005500451202 */ /* 0x000fe40000000f00 */
[----:B------:R-:W-:Y:S01]  /*0d60*/  @P1 MOV R70, R86 ;  /* 0x0000005600461202 */ /* 0x000fe20000000f00 */
[----:B------:R0:W-:Y:S01]  /*0d70*/  STG.E.128 desc[UR4][R112.64+0x10], R104 ;  /* 0x0000106870007986 */ /* 0x0001e2000c101d04 */
[----:B------:R-:W-:Y:S02]  /*0d80*/  @P1 MOV R71, R87 ;  /* 0x0000005700471202 */ /* 0x000fe40000000f00 */
[----:B------:R-:W-:Y:S01]  /*0d90*/  @P1 LEA.HI.X R111, R123, UR9, RZ, 0x5, P4 ;  /* 0x000000097b6f1c11 */ /* 0x000fe2000a0f2cff */
[----:B------:R-:W2:Y:S04]  /*0da0*/  LDG.E.128 R116, desc[UR4][R116.64] ;  /* 0x0000000474747981 */ /* 0x000ea8000c1e1d00 */
[----:B------:R-:W3:Y:S01]  /*0db0*/  @P1 LDG.E.128 R68, desc[UR4][R110.64] ;  /* 0x000000046e441981 */ /* 0x000ee2000c1e1d00 */
[----:B------:R-:W-:-:S02]  /*0dc0*/  @P1 MOV R72, R88 ;  /* 0x0000005800481202 */ /* 0x000fc40000000f00 */
[----:B------:R-:W-:Y:S02]  /*0dd0*/  @P1 MOV R73, R89 ;  /* 0x0000005900491202 */ /* 0x000fe40000000f00 */
[----:B------:R-:W-:Y:S02]  /*0de0*/  @P1 MOV R74, R90 ;  /* 0x0000005a004a1202 */ /* 0x000fe40000000f00 */
[----:B------:R-:W-:-:S06]  /*0df0*/  @P1 MOV R75, R91 ;  /* 0x0000005b004b1202 */ /* 0x000fcc0000000f00 */
[----:B------:R-:W4:Y:S01]  /*0e00*/  @P1 LDG.E.128 R72, desc[UR4][R110.64+0x10] ;  /* 0x000010046e481981 */ /* 0x000f22000c1e1d00 */
[----:B------:R-:W-:-:S04]  /*0e10*/  FADD.FTZ R108, RZ, R76 ;  /* 0x0000004cff6c7221 */ /* 0x000fc80000010000 */
[----:B------:R-:W-:-:S04]  /*0e20*/  FADD.FTZ R109, R77, R108 ;  /* 0x0000006c4d6d7221 */ /* 0x000fc80000010000 */
[----:B0-----:R-:W-:-:S04]  /*0e30*/  FADD.FTZ R112, R78, R109 ;  /* 0x0000006d4e707221 */ /* 0x001fc80000010000 */
[----:B------:R-:W-:-:S04]  /*0e40*/  FADD.FTZ R109, R79, R112 ;  /* 0x000000704f6d7221 */ /* 0x000fc80000010000 */
[----:B------:R-:W-:-:S04]  /*0e50*/  FADD.FTZ R112, R80, R109 ;  /* 0x0000006d50707221 */ /* 0x000fc80000010000 */
[----:B------:R-:W-:Y:S01]  /*0e60*/  FADD.FTZ R109, R81, R112 ;  /* 0x00000070516d7221 */ /* 0x000fe20000010000 */
[----:B------:R-:W-:Y:S01]  /*0e70*/  UMOV UR16, 0xffffffff ;  /* 0xffffffff00107882 */ /* 0x000fe20000000000 */
[----:B--2---:R-:W-:Y:S02]  /*0e80*/  SHF.L.U32 R108, R116, 0x10, RZ ;  /* 0x00000010746c7819 */ /* 0x004fe400000006ff */
[----:B---3--:R-:W-:-:S03]  /*0e90*/  @P1 MOV R84, R68 ;  /* 0x0000004400541202 */ /* 0x008fc60000000f00 */
[----:B------:R-:W-:-:S04]  /*0ea0*/  FMUL.FTZ R108, R108, R115 ;  /* 0x000000736c6c7220 */ /* 0x000fc80000410000 */
[----:B------:R-:W-:Y:S01]  /*0eb0*/  @P2 FADD.FTZ R108, R108, R84 ;  /* 0x000000546c6c2221 */ /* 0x000fe20000010000 */
[----:B------:R-:W-:-:S04]  /*0ec0*/  FADD.FTZ R84, R82, R109 ;  /* 0x0000006d52547221 */ /* 0x000fc80000010000 */
[----:B------:R-:W-:-:S04]  /*0ed0*/  FADD.FTZ R109, R83, R84 ;  /* 0x00000054536d7221 */ /* 0x000fc80000010000 */
[----:B------:R-:W-:-:S04]  /*0ee0*/  FADD.FTZ R84, R92, R109 ;  /* 0x0000006d5c547221 */ /* 0x000fc80000010000 */
[----:B------:R-:W-:-:S04]  /*0ef0*/  FADD.FTZ R109, R93, R84 ;  /* 0x000000545d6d7221 */ /* 0x000fc80000010000 */
[----:B------:R-:W-:-:S04]  /*0f00*/  FADD.FTZ R84, R94, R109 ;  /* 0x0000006d5e547221 */ /* 0x000fc80000010000 */
[----:B------:R-:W-:-:S04]  /*0f10*/  FADD.FTZ R109, R95, R84 ;  /* 0x000000545f6d7221 */ /* 0x000fc80000010000 */
[----:B------:R-:W-:Y:S01]  /*0f20*/  FADD.FTZ R84, R96, R109 ;  /* 0x0000006d60547221 */ /* 0x000fe20000010000 */
[----:B------:R-:W-:-:S03]  /*0f30*/  SHF.L.U32 R112, R118, 0x10, RZ ;  /* 0x0000001076707819 */ /* 0x000fc600000006ff */
[----:B------:R-:W-:Y:S01]  /*0f40*/  FADD.FTZ R109, R97, R84 ;  /* 0x00000054616d7221 */ /* 0x000fe20000010000 */
[----:B----4-:R-:W-:-:S03]  /*0f50*/  @P1 MOV R88, R72 ;  /* 0x0000004800581202 */ /* 0x010fc60000000f00 */
[----:B------:R-:W-:Y:S01]  /*0f60*/  FADD.FTZ R84, R98, R109 ;  /* 0x0000006d62547221 */ /* 0x000fe20000010000 */
[----:B------:R-:W-:Y:S01]  /*0f70*/  FMUL.FTZ R112, R112, R115 ;  /* 0x0000007370707220 */ /* 0x000fe20000410000 */
[----:B------:R-:W-:Y:S02]  /*0f80*/  SHF.L.U32 R110, R117, 0x10, RZ ;  /* 0x00000010756e7819 */ /* 0x000fe400000006ff */
[----:B------:R-:W-:Y:S01]  /*0f90*/  FADD.FTZ R109, R99, R84 ;  /* 0x00000054636d7221 */ /* 0x000fe20000010000 */
[----:B------:R-:W-:Y:S01]  /*0fa0*/  PRMT R116, R116, 0x7632, R116 ;  /* 0x0000763274747816 */ /* 0x000fe20000000074 */
[----:B------:R-:W-:Y:S01]  /*0fb0*/  @P2 FADD.FTZ R112, R112, R88 ;  /* 0x0000005870702221 */ /* 0x000fe20000010000 */
[----:B------:R-:W-:Y:S01]  /*0fc0*/  PRMT R117, R117, 0x7632, R117 ;  /* 0x0000763275757816 */ /* 0x000fe20000000075 */
[----:B------:R-:W-:Y:S01]  /*0fd0*/  FADD.FTZ R88, R100, R109 ;  /* 0x0000006d64587221 */ /* 0x000fe20000010000 */
[----:B------:R-:W-:Y:S02]  /*0fe0*/  SHF.L.U32 R116, R116, 0x10, RZ ;  /* 0x0000001074747819 */ /* 0x000fe400000006ff */
[----:B------:R-:W-:Y:S01]  /*0ff0*/  SHF.L.U32 R84, R117, 0x10, RZ ;  /* 0x0000001075547819 */ /* 0x000fe200000006ff */
[----:B------:R-:W-:Y:S01]  /*1000*/  FADD.FTZ R117, R101, R88 ;  /* 0x0000005865757221 */ /* 0x000fe20000010000 */
[----:B------:R-:W-:Y:S01]  /*1010*/  @P1 MOV R85, R69 ;  /* 0x0000004500551202 */ /* 0x000fe20000000f00 */
[----:B------:R-:W-:-:S02]  /*1020*/  FMUL.FTZ R109, R116, R115 ;  /* 0x00000073746d7220 */ /* 0x000fc40000410000 */
[----:B------:R-:W-:Y:S01]  /*1030*/  FMUL.FTZ R111, R84, R115 ;  /* 0x00000073546f7220 */ /* 0x000fe20000410000 */
[----:B------:R-:W-:Y:S01]  /*1040*/  FADD.FTZ R84, R102, R117 ;  /* 0x0000007566547221 */ /* 0x000fe20000010000 */
[----:B------:R-:W-:-:S03]  /*1050*/  @P2 FADD.FTZ R109, R109, R85 ;  /* 0x000000556d6d2221 */ /* 0x000fc60000010000 */
[----:B------:R-:W-:-:S04]  /*1060*/  FADD.FTZ R85, R103, R84 ;  /* 0x0000005467557221 */ /* 0x000fc80000010000 */
[----:B------:R-:W-:Y:S01]  /*1070*/  FADD.FTZ R84, R104, R85 ;  /* 0x0000005568547221 */ /* 0x000fe20000010000 */
[----:B------:R-:W-:Y:S01]  /*1080*/  @P1 MOV R86, R70 ;  /* 0x0000004600561202 */ /* 0x000fe20000000f00 */
[----:B------:R-:W-:Y:S01]  /*1090*/  FMUL.FTZ R110, R110, R115 ;  /* 0x000000736e6e7220 */ /* 0x000fe20000410000 */
[----:B------:R-:W-:Y:S01]  /*10a0*/  SHF.L.U32 R114, R119, 0x10, RZ ;  /* 0x0000001077727819 */ /* 0x000fe200000006ff */
[----:B------:R-:W-:Y:S01]  /*10b0*/  FADD.FTZ R85, R105, R84 ;  /* 0x0000005469557221 */ /* 0x000fe20000010000 */
[----:B------:R-:W-:Y:S02]  /*10c0*/  PRMT R118, R118, 0x7632, R118 ;  /* 0x0000763276767816 */ /* 0x000fe40000000076 */
[----:B------:R-:W-:Y:S01]  /*10d0*/  PRMT R119, R119, 0x7632, R119 ;  /* 0x0000763277777816 */ /* 0x000fe20000000077 */
[----:B------:R-:W-:Y:S01]  /*10e0*/  FADD.FTZ R84, R106, R85 ;  /* 0x000000556a547221 */ /* 0x000fe20000010000 */
[----:B------:R-:W-:Y:S01]  /*10f0*/  @P2 FADD.FTZ R110, R110, R86 ;  /* 0x000000566e6e2221 */ /* 0x000fe20000010000 */
[----:B------:R-:W-:-:S02]  /*1100*/  SHF.L.U32 R118, R118, 0x10, RZ ;  /* 0x0000001076767819 */ /* 0x000fc400000006ff */
[----:B------:R-:W-:Y:S01]  /*1110*/  SHF.L.U32 R86, R119, 0x10, RZ ;  /* 0x0000001077567819 */ /* 0x000fe200000006ff */
[----:B------:R-:W-:Y:S01]  /*1120*/  FADD.FTZ R85, R107, R84 ;  /* 0x000000546b557221 */ /* 0x000fe20000010000 */
[----:B------:R-:W-:Y:S01]  /*1130*/  @P1 MOV R90, R74 ;  /* 0x0000004a005a1202 */ /* 0x000fe20000000f00 */
[-C--:B------:R-:W-:Y:S01]  /*1140*/  FMUL.FTZ R114, R114, R115.reuse ;  /* 0x0000007372727220 */ /* 0x080fe20000410000 */
[----:B------:R-:W-:Y:S01]  /*1150*/  FMUL.FTZ R113, R118, R115 ;  /* 0x0000007376717220 */ /* 0x000fe20000410000 */
[----:B------:R-:W-:Y:S01]  /*1160*/  @P1 MOV R87, R71 ;  /* 0x0000004700571202 */ /* 0x000fe20000000f00 */
[----:B------:R-:W-:Y:S01]  /*1170*/  FMUL.FTZ R115, R86, R115 ;  /* 0x0000007356737220 */ /* 0x000fe20000410000 */
[----:B------:R-:W-:Y:S02]  /*1180*/  @P1 MOV R89, R73 ;  /* 0x0000004900591202 */ /* 0x000fe40000000f00 */
[----:B------:R-:W-:Y:S01]  /*1190*/  @P1 MOV R91, R75 ;  /* 0x0000004b005b1202 */ /* 0x000fe20000000f00 */
[----:B------:R-:W-:Y:S01]  /*11a0*/  FADD.FTZ R86, R108, R85 ;  /* 0x000000556c567221 */ /* 0x000fe20000010000 */
[----:B------:R-:W-:Y:S01]  /*11b0*/  LEA R84, P1, R123, UR10, 0x5 ;  /* 0x0000000a7b547c11 */ /* 0x000fe2000f8228ff */
[----:B------:R-:W-:Y:S01]  /*11c0*/  @P2 FADD.FTZ R114, R114, R90 ;  /* 0x0000005a72722221 */ /* 0x000fe20000010000 */
[----:B------:R-:W-:Y:S01]  /*11d0*/  @P2 FADD.FTZ R111, R111, R87 ;  /* 0x000000576f6f2221 */ /* 0x000fe20000010000 */
[----:B------:R-:W-:Y:S01]  /*11e0*/  @P2 FADD.FTZ R113, R113, R89 ;  /* 0x0000005971712221 */ /* 0x000fe20000010000 */
[----:B------:R-:W-:Y:S01]  /*11f0*/  @P2 FADD.FTZ R115, R115, R91 ;  /* 0x0000005b73732221 */ /* 0x000fe20000010000 */
[----:B------:R-:W-:Y:S01]  /*1200*/  LEA.HI.X R85, R123, UR11, RZ, 0x5, P1 ;  /* 0x0000000b7b557c11 */ /* 0x000fe200088f2cff */
[----:B------:R-:W-:-:S04]  /*1210*/  FADD.FTZ R87, R109, R86 ;  /* 0x000000566d577221 */ /* 0x000fc80000010000 */
[----:B------:R-:W-:Y:S01]  /*1220*/  FADD.FTZ R86, R110, R87 ;  /* 0x000000576e567221 */ /* 0x000fe20000010000 */
[----:B------:R0:W-:Y:S04]  /*1230*/  STG.E.128 desc[UR4][R84.64], R108 ;  /* 0x0000006c54007986 */ /* 0x0001e8000c101d04 */
[----:B------:R0:W-:Y:S01]  /*1240*/  STG.E.128 desc[UR4][R84.64+0x10], R112 ;  /* 0x0000107054007986 */ /* 0x0001e2000c101d04 */
[----:B------:R-:W-:Y:S01]  /*1250*/  FADD.FTZ R87, R111, R86 ;  /* 0x000000566f577221 */ /* 0x000fe20000010000 */
[----:B------:R-:W-:-:S03]  /*1260*/  LOP3.LUT P1, RZ, R2, 0xff, RZ, 0xc0, !PT ;  /* 0x000000ff02ff7812 */ /* 0x000fc6000782c0ff */
[----:B------:R-:W-:Y:S01]  /*1270*/  FADD.FTZ R2, R112, R87 ;  /* 0x0000005770027221 */ /* 0x000fe20000010000 */
[----:B------:R-:W-:-:S03]  /*1280*/  SHF.R.U32.HI R89, RZ, 0x5, R0 ;  /* 0x00000005ff597819 */ /* 0x000fc60000011600 */
[----:B------:R-:W-:Y:S01]  /*1290*/  FADD.FTZ R87, R113, R2 ;  /* 0x0000000271577221 */ /* 0x000fe20000010000 */
[----:B------:R-:W-:-:S03]  /*12a0*/  LOP3.LUT R86, R89, 0x7fffffc, RZ, 0xc0, !PT ;  /* 0x07fffffc59567812 */ /* 0x000fc600078ec0ff */
[----:B------:R-:W-:Y:S01]  /*12b0*/  FADD.FTZ R2, R114, R87 ;  /* 0x0000005772027221 */ /* 0x000fe20000010000 */
[----:B------:R-:W-:Y:S02]  /*12c0*/  LOP3.LUT P2, RZ, R0, 0x1f, RZ, 0xc0, !PT ;  /* 0x0000001f00ff7812 */ /* 0x000fe4000784c0ff */
[----:B------:R-:W-:Y:S01]  /*12d0*/  @!P1 IADD3 R86, R86, 0x4, RZ ;  /* 0x0000000456569810 */ /* 0x000fe20007ffe0ff */
[----:B------:R-:W-:Y:S01]  /*12e0*/  FADD.FTZ R2, R115, R2 ;  /* 0x0000000273027221 */ /* 0x000fe20000010000 */
[----:B0-----:R-:W-:Y:S09]  /*12f0*/  BRA.DIV UR16, `(.L_x_12406) ;  /* 0x0000001210687947 */ /* 0x001ff2000b800000 */
        /* <DEDUP_REMOVED lines=84> */
.L_x_12418:
[----:B------:R-:W2:Y:S01]  /*1840*/  @!P2 S2R R88, SR_CgaCtaId ;  /* 0x000000000058a919 */ /* 0x000ea20000008800 */
[----:B------:R-:W-:Y:S01]  /*1850*/  LOP3.LUT R91, R0, 0x1f, RZ, 0xc0, !PT ;  /* 0x0000001f005b7812 */ /* 0x000fe200078ec0ff */
[----:B-1----:R-:W-:Y:S01]  /*1860*/  FADD.FTZ R85, R116, R119 ;  /* 0x0000007774557221 */ /* 0x002fe20000010000 */
[----:B------:R-:W-:Y:S01]  /*1870*/  @!P2 MOV R87, 0x400 ;  /* 0x000004000057a802 */ /* 0x000fe20000000f00 */
[----:B------:R-:W-:Y:S05]  /*1880*/  WARPSYNC.ALL ;  /* 0x0000000000007948 */ /* 0x000fea0003800000 */
[----:B------:R-:W-:Y:S02]  /*1890*/  ISETP.GT.U32.AND P4, PT, R91, 0x3, PT ;  /* 0x000000035b00780c */ /* 0x000fe40003f84070 */
[----:B------:R-:W-:-:S11]  /*18a0*/  LOP3.LUT R89, R89, 0x3, RZ, 0xc0, !PT ;  /* 0x0000000359597812 */ /* 0x000fd600078ec0ff */
[----:B------:R-:W1:Y:S01]  /*18b0*/  @!P4 S2R R2, SR_CgaCtaId ;  /* 0x000000000002c919 */ /* 0x000e620000008800 */
[----:B--2---:R-:W-:Y:S02]  /*18c0*/  @!P2 LEA R88, R88, R87, 0x18 ;  /* 0x000000575858a211 */ /* 0x004fe400078ec0ff */
[C---:B------:R-:W-:Y:S02]  /*18d0*/  @!P2 IADD3 R87, R86.reuse, R89, RZ ;  /* 0x000000595657a210 */ /* 0x040fe40007ffe0ff */
[----:B------:R-:W-:Y:S02]  /*18e0*/  @!P4 IADD3 R86, R86, R91, RZ ;  /* 0x0000005b5656c210 */ /* 0x000fe40007ffe0ff */
[----:B------:R-:W-:Y:S02]  /*18f0*/  @!P2 LEA R88, R87, R88, 0x3 ;  /* 0x000000585758a211 */ /* 0x000fe400078e18ff */
[----:B------:R-:W-:Y:S02]  /*1900*/  @!P4 MOV R87, 0x400 ;  /* 0x000004000057c802 */ /* 0x000fe40000000f00 */
[----:B------:R-:W-:Y:S01]  /*1910*/  MOV R91, RZ ;  /* 0x000000ff005b7202 */ /* 0x000fe20000000f00 */
[----:B------:R-:W-:Y:S01]  /*1920*/  @!P2 STS.64 [R88], R84 ;  /* 0x000000545800a388 */ /* 0x000fe20000000a00 */
[----:B------:R-:W-:Y:S01]  /*1930*/  @!P4 MOV R91, 0x400 ;  /* 0x00000400005bc802 */ /* 0x000fe20000000f00 */
[----:B------:R-:W-:Y:S03]  /*1940*/  BAR.SYNC.DEFER_BLOCKING 0x0 ;  /* 0x0000000000007b1d */ /* 0x000fe60000010000 */
[----:B------:R-:W-:-:S02]  /*1950*/  I2FP.F32.S32 R119, R91 ;  /* 0x0000005b00777245 */ /* 0x000fc40000201400 */
[----:B------:R-:W-:Y:S02]  /*1960*/  LOP3.LUT P2, RZ, R89, 0x1f, R0, 0xf8, !PT ;  /* 0x0000001f59ff7812 */ /* 0x000fe4000784f800 */
[----:B-1----:R-:W-:Y:S01]  /*1970*/  @!P4 LEA R87, R2, R87, 0x18 ;  /* 0x000000570257c211 */ /* 0x002fe200078ec0ff */
[----:B------:R-:W1:Y:S03]  /*1980*/  SHFL.DOWN PT, R90, R91, 0x2, 0x1f ;  /* 0x08401f005b5a7f89 */ /* 0x000e6600000e0000 */
[----:B0-----:R-:W-:Y:S02]  /*1990*/  @!P4 LEA R116, R86, R87, 0x3 ;  /* 0x000000575674c211 */ /* 0x001fe400078e18ff */
[----:B------:R-:W-:-:S06]  /*19a0*/  CS2R R86, SRZ ;  /* 0x0000000000567805 */ /* 0x000fcc000001ff00 */
[----:B------:R-:W0:Y:S01]  /*19b0*/  @!P4 LDS.64 R86, [R116] ;  /* 0x000000007456c984 */ /* 0x000e220000000a00 */
[----:B-1----:R-:W-:Y:S02]  /*19c0*/  IADD3 R84, R90, R91, RZ ;  /* 0x0000005b5a547210 */ /* 0x002fe40007ffe0ff */
[----:B------:R-:W-:Y:S02]  /*19d0*/  I2FP.F32.S32 R90, R90 ;  /* 0x0000005a005a7245 */ /* 0x000fe40000201400 */
[----:B------:R-:W-:Y:S01]  /*19e0*/  I2FP.F32.S32 R2, R84 ;  /* 0x0000005400027245 */ /* 0x000fe20000201400 */
[----:B------:R-:W-:Y:S03]  /*19f0*/  SHFL.DOWN PT, R91, R84, 0x1, 0x1f ;  /* 0x08201f00545b7f89 */ /* 0x000fe600000e0000 */
[----:B------:R-:W1:Y:S01]  /*1a00*/  MUFU.RCP R85, R2 ;  /* 0x0000000200557308 */ /* 0x000e620000001000 */
        /* <DEDUP_REMOVED lines=12> */
[----:B------:R-:W0:Y:S01]  /*1ad0*/  SHFL.DOWN PT, R86, R117, 0x1, 0x1f ;  /* 0x08201f0075567f89 */ /* 0x000e2200000e0000 */
[----:B------:R-:W-:-:S02]  /*1ae0*/  FMUL.FTZ R119, R119, R90 ;  /* 0x0000005a77777220 */ /* 0x000fc40000410000 */
[----:B------:R-:W1:Y:S02]  /*1af0*/  LDC R90, c[0x0][0x2d8] ;  /* 0x0000b600ff5a7b82 */ /* 0x000e640000000800 */
[----:B------:R-:W-:Y:S01]  /*1b00*/  FFMA.FTZ R85, R85, R119, R88 ;  /* 0x0000007755557223 */ /* 0x000fe20000010058 */
[----:B------:R-:W2:Y:S04]  /*1b10*/  MUFU.RCP R87, R87 ;  /* 0x0000005700577308 */ /* 0x000ea80000001000 */
[----:B------:R-:W3:Y:S01]  /*1b20*/  SHFL.DOWN PT, R88, R85, 0x1, 0x1f ;  /* 0x08201f0055587f89 */ /* 0x000ee200000e0000 */
[----:B0-----:R-:W-:Y:S01]  /*1b30*/  FADD.FTZ R84, R117, -R86 ;  /* 0x8000005675547221 */ /* 0x001fe20000010000 */
[----:B------:R-:W-:-:S03]  /*1b40*/  FMUL.FTZ R119, R86, R91 ;  /* 0x0000005b56777220 */ /* 0x000fc60000410000 */
[----:B------:R-:W-:-:S04]  /*1b50*/  FMUL.FTZ R89, R84, R84 ;  /* 0x0000005454597220 */ /* 0x000fc80000410000 */
[C---:B------:R-:W-:Y:S01]  /*1b60*/  FMUL.FTZ R89, R2.reuse, R89 ;  /* 0x0000005902597220 */ /* 0x040fe20000410000 */
[----:B------:R-:W-:Y:S01]  /*1b70*/  FFMA.FTZ R2, R2, R117, R119 ;  /* 0x0000007502027223 */ /* 0x000fe20000010077 */
[----:B---3--:R-:W-:Y:S02]  /*1b80*/  FADD.FTZ R88, R85, R88 ;  /* 0x0000005855587221 */ /* 0x008fe40000010000 */
[----:B------:R-:W-:Y:S01]  /*1b90*/  FMUL.FTZ R89, R89, R91 ;  /* 0x0000005b59597220 */ /* 0x000fe20000410000 */
[----:B------:R-:W0:Y:S03]  /*1ba0*/  @!P2 LDC.64 R84, c[0x0][0x250] ;  /* 0x00009400ff54ab82 */ /* 0x000e260000000a00 */
[C---:B--2---:R-:W-:Y:S01]  /*1bb0*/  FFMA.FTZ R88, R87.reuse, R89, R88 ;  /* 0x0000005957587223 */ /* 0x044fe20000010058 */
[----:B------:R-:W-:-:S04]  /*1bc0*/  FMUL.FTZ R89, R87, R2 ;  /* 0x0000000257597220 */ /* 0x000fc80000410000 */
[----:B------:R-:W1:Y:S04]  /*1bd0*/  SHFL.IDX PT, R91, R88, RZ, 0x1f ;  /* 0x00001fff585b7589 */ /* 0x000e6800000e0000 */
[----:B------:R-:W2:Y:S01]  /*1be0*/  SHFL.IDX PT, R89, R89, RZ, 0x1f ;  /* 0x00001fff59597589 */ /* 0x000ea200000e0000 */
[----:B0-----:R-:W-:-:S04]  /*1bf0*/  @!P2 IMAD.WIDE R86, R122, 0x4, R84 ;  /* 0x000000047a56a825 */ /* 0x001fc800078e0254 */
[----:B-1----:R-:W-:Y:S01]  /*1c00*/  FFMA.FTZ R84, R91, UR7, R90 ;  /* 0x000000075b547c23 */ /* 0x002fe2000801005a */
[C---:B--2---:R-:W-:Y:S01]  /*1c10*/  FMUL.FTZ R85, R89.reuse, R89 ;  /* 0x0000005959557220 */ /* 0x044fe20000410000 */
[----:B------:R0:W-:Y:S01]  /*1c20*/  @!P2 STG.E desc[UR4][R86.64], R89 ;  /* 0x000000595600a986 */ /* 0x0001e2000c101904 */
[----:B------:R-:W-:-:S03]  /*1c30*/  FSEL R2, R89, RZ, !P3 ;  /* 0x000000ff59027208 */ /* 0x000fc60005800000 */
[----:B------:R-:W-:Y:S02]  /*1c40*/  FSEL R85, R85, RZ, P3 ;  /* 0x000000ff55557208 */ /* 0x000fe40001800000 */
[--C-:B------:R-:W-:Y:S01]  /*1c50*/  FADD.FTZ R78, R78, -R2.reuse ;  /* 0x800000024e4e7221 */ /* 0x100fe20000010000 */
[--C-:B------:R-:W-:Y:S01]  /*1c60*/  FADD.FTZ R81, R81, -R2.reuse ;  /* 0x8000000251517221 */ /* 0x100fe20000010000 */
[--C-:B------:R-:W-:Y:S01]  /*1c70*/  FADD.FTZ R83, R83, -R2.reuse ;  /* 0x8000000253537221 */ /* 0x100fe20000010000 */
[----:B------:R-:W-:Y:S01]  /*1c80*/  FADD.FTZ R84, R84, R85 ;  /* 0x0000005554547221 */ /* 0x000fe20000010000 */
[--C-:B------:R-:W-:Y:S01]  /*1c90*/  FADD.FTZ R76, R76, -R2.reuse ;  /* 0x800000024c4c7221 */ /* 0x100fe20000010000 */
[--C-:B------:R-:W-:Y:S01]  /*1ca0*/  FADD.FTZ R77, R77, -R2.reuse ;  /* 0x800000024d4d7221 */ /* 0x100fe20000010000 */
[----:B0-----:R-:W0:Y:S01]  /*1cb0*/  @!P2 LDC.64 R86, c[0x0][0x258] ;  /* 0x00009600ff56ab82 */ /* 0x001e220000000a00 */
[--C-:B------:R-:W-:Y:S01]  /*1cc0*/  FADD.FTZ R79, R79, -R2.reuse ;  /* 0x800000024f4f7221 */ /* 0x100fe20000010000 */
[--C-:B------:R-:W-:Y:S01]  /*1cd0*/  FADD.FTZ R80, R80, -R2.reuse ;  /* 0x8000000250507221 */ /* 0x100fe20000010000 */
        /* <DEDUP_REMOVED lines=18> */
[C---:B------:R-:W-:Y:S01]  /*1e00*/  FMUL.FTZ R81, R84.reuse, R81 ;  /* 0x0000005154517220 */ /* 0x040fe20000410000 */
[C---:B------:R-:W-:Y:S01]  /*1e10*/  FMUL.FTZ R83, R84.reuse, R83 ;  /* 0x0000005354537220 */ /* 0x040fe20000410000 */
[----:B------:R-:W-:Y:S01]  /*1e20*/  FMUL.FTZ R76, R84, R76 ;  /* 0x0000004c544c7220 */ /* 0x000fe20000410000 */
[----:B0-----:R-:W-:-:S04]  /*1e30*/  @!P2 IMAD.WIDE R86, R122, 0x4, R86 ;  /* 0x000000047a56a825 */ /* 0x001fc800078e0256 */
[C---:B------:R-:W-:Y:S01]  /*1e40*/  FMUL.FTZ R77, R84.reuse, R77 ;  /* 0x0000004d544d7220 */ /* 0x040fe20000410000 */
[C---:B------:R-:W-:Y:S01]  /*1e50*/  FMUL.FTZ R79, R84.reuse, R79 ;  /* 0x0000004f544f7220 */ /* 0x040fe20000410000 */
[C---:B------:R-:W-:Y:S01]  /*1e60*/  FMUL.FTZ R80, R84.reuse, R80 ;  /* 0x0000005054507220 */ /* 0x040fe20000410000 */
[----:B------:R-:W-:Y:S01]  /*1e70*/  FMUL.FTZ R82, R84, R82 ;  /* 0x0000005254527220 */ /* 0x000fe20000410000 */
[----:B------:R0:W-:Y:S01]  /*1e80*/  @!P2 STG.E desc[UR4][R86.64], R84 ;  /* 0x000000545600a986 */ /* 0x0001e2000c101904 */
        /* <DEDUP_REMOVED lines=9> */
[----:B-----5:R-:W-:Y:S01]  /*1f20*/  FFMA.FTZ R90, R38, R78, R6 ;  /* 0x0000004e265a7223 */ /* 0x020fe20000010006 */
[----:B------:R-:W-:Y:S01]  /*1f30*/  FFMA.FTZ R115, R43, R83, R11 ;  /* 0x000000532b737223 */ /* 0x000fe2000001000b */
[----:B0-----:R-:W0:Y:S01]  /*1f40*/  LDC.64 R86, c[0x0][0x2b8] ;  /* 0x0000ae00ff567b82 */ /* 0x001e220000000a00 */
        /* <DEDUP_REMOVED lines=46> */
[----:B------:R0:W-:Y:S01]  /*2230*/  STG.E.128 desc[UR4][R2.64], R76 ;  /* 0x0000004c02007986 */ /* 0x0001e2000c101d04 */
        /* <DEDUP_REMOVED lines=16> */
[----:B------:R-:W-:Y:S01]  /*2340*/  LEA R92, P4, R123, UR12, 0x4 ;  /* 0x0000000c7b5c7c11 */ /* 0x000fe2000f8820ff */
[----:B0-----:R-:W-:Y:S01]  /*2350*/  FFMA.FTZ R77, R55, R103, R23 ;  /* 0x00000067374d7223 */ /* 0x001fe20000010017 */
[----:B------:R-:W-:Y:S01]  /*2360*/  FFMA.FTZ R2, R63, R111, R31 ;  /* 0x0000006f3f027223 */ /* 0x000fe2000001001f */
[----:B------:R-:W-:-:S02]  /*2370*/  F2FP.BF16.F32.PACK_AB R82, R97, R82 ;  /* 0x000000526152723e */ /* 0x000fc400000010ff */
[----:B------:R-:W-:Y:S02]  /*2380*/  F2FP.BF16.F32.PACK_AB R80, R93, R80 ;  /* 0x000000505d50723e */ /* 0x000fe400000010ff */
[----:B------:R-:W-:Y:S02]  /*2390*/  F2FP.BF16.F32.PACK_AB R79, R107, R106 ;  /* 0x0000006a6b4f723e */ /* 0x000fe400000010ff */
[----:B------:R-:W-:Y:S01]  /*23a0*/  F2FP.BF16.F32.PACK_AB R78, R105, R104 ;  /* 0x00000068694e723e */ /* 0x000fe200000010ff */
[----:B------:R0:W-:Y:S01]  /*23b0*/  STG.E.128 desc[UR4][R88.64], R80 ;  /* 0x0000005058007986 */ /* 0x0001e2000c101d04 */
        /* <DEDUP_REMOVED lines=8> */
[----:B------:R-:W-:Y:S02]  /*2440*/  IADD3 R122, R122, UR14, RZ ;  /* 0x0000000e7a7a7c10 */ /* 0x000fe4000fffe0ff */
[----:B------:R-:W-:Y:S01]  /*2450*/  SEL R2, RZ, 0x1, P1 ;  /* 0x00000001ff027807 */ /* 0x000fe20000800000 */
[----:B------:R0:W-:Y:S01]  /*2460*/  STG.E.128 desc[UR4][R92.64], R84 ;  /* 0x000000545c007986 */ /* 0x0001e2000c101d04 */
[----:B------:R-:W-:-:S13]  /*2470*/  ISETP.GE.AND P2, PT, R122, UR15, PT ;  /* 0x0000000f7a007c0c */ /* 0x000fda000bf46270 */
[----:B------:R-:W-:Y:S05]  /*2480*/  @!P2 BRA `(.L_x_12407) ;  /* 0xffffffdc00d8a947 */ /* 0x000fea000383ffff */
[----:B------:R-:W-:Y:S05]  /*2490*/  EXIT ;  /* 0x000000000000794d */ /* 0x000fea0003800000 */
.L_x_12406:
[----:B------:R-:W-:Y:S01]  /*24a0*/  HFMA2.MMA R87, -RZ, RZ, 0, 5.9604644775390625e-08 ;  /* 0x00000001ff577435 */ /* 0x000fe200000001ff */
[----:B------:R-:W-:Y:S02]  /*24b0*/  MOV R118, R2 ;  /* 0x0000000200767202 */ /* 0x000fe40000000f00 */
[----:B------:R-:W-:Y:S02]  /*24c0*/  MOV R88, 0x1f ;  /* 0x0000001f00587802 */ /* 0x000fe40000000f00 */
[----:B------:R-:W-:-:S07]  /*24d0*/  MOV R85, 0xffffffff ;  /* 0xffffffff00557802 */ /* 0x000fce0000000f00 */
[----:B-----5:R-:W-:Y:S05]  /*24e0*/  WARPSYNC.COLLECTIVE R85, `(.L_x_12408) ;  /* 0x0000000055087348 */ /* 0x020fea0003c00000 */
[----:B------:R0:W1:Y:S02]  /*24f0*/  SHFL.BFLY P4, R119, R118, R87, R88 ;  /* 0x0c00005776777389 */ /* 0x0000640000080058 */
[----:B01---5:R-:W-:Y:S01]  /*2500*/  ENDCOLLECTIVE ;  /* 0x000000000000791b */ /* 0x023fe20003800000 */
.L_x_12408:
[----:B------:R-:W-:Y:S01]  /*2510*/  HFMA2.MMA R87, -RZ, RZ, 0, 1.1920928955078125e-07 ;  /* 0x00000002ff577435 */ /* 0x000fe200000001ff */
[----:B------:R-:W-:-:S05]  /*2520*/  MOV R91, R119 ;  /* 0x00000077005b7202 */ /* 0x000fca0000000f00 */
[----:B------:R-:W-:-:S05]  /*2530*/  FADD.FTZ R91, R2, R91 ;  /* 0x0000005b025b7221 */ /* 0x000fca0000010000 */
[----:B------:R-:W-:-:S07]  /*2540*/  MOV R118, R91 ;  /* 0x0000005b00767202 */ /* 0x000fce0000000f00 */
[----:B------:R-:W-:Y:S05]  /*2550*/  WARPSYNC.COLLECTIVE R85, `(.L_x_12409) ;  /* 0x0000000055087348 */ /* 0x000fea0003c00000 */
[----:B------:R0:W1:Y:S02]  /*2560*/  SHFL.BFLY P4, R119, R118, R87, R88 ;  /* 0x0c00005776777389 */ /* 0x0000640000080058 */
[----:B01----:R-:W-:Y:S01]  /*2570*/  ENDCOLLECTIVE ;  /* 0x000000000000791b */ /* 0x003fe20003800000 */
.L_x_12409:
[----:B------:R-:W-:Y:S01]  /*2580*/  HFMA2.MMA R87, -RZ, RZ, 0, 2.384185791015625e-07 ;  /* 0x00000004ff577435 */ /* 0x000fe200000001ff */
[----:B------:R-:W-:-:S05]  /*2590*/  MOV R84, R119 ;  /* 0x0000007700547202 */ /* 0x000fca0000000f00 */
[----:B------:R-:W-:-:S05]  /*25a0*/  FADD.FTZ R90, R91, R84 ;  /* 0x000000545b5a7221 */ /* 0x000fca0000010000 */
[----:B------:R-:W-:-:S07]  /*25b0*/  MOV R118, R90 ;  /* 0x0000005a00767202 */ /* 0x000fce0000000f00 */
[----:B------:R-:W-:Y:S05]  /*25c0*/  WARPSYNC.COLLECTIVE R85, `(.L_x_12410) ;  /* 0x0000000055087348 */ /* 0x000fea0003c00000 */
[----:B------:R0:W1:Y:S02]  /*25d0*/  SHFL.BFLY P4, R119, R118, R87, R88 ;  /* 0x0c00005776777389 */ /* 0x0000640000080058 */
[----:B01----:R-:W-:Y:S01]  /*25e0*/  ENDCOLLECTIVE ;  /* 0x000000000000791b */ /* 0x003fe20003800000 */
.L_x_12410:
[----:B------:R-:W-:Y:S01]  /*25f0*/  HFMA2.MMA R87, -RZ, RZ, 0, 4.76837158203125e-07 ;  /* 0x00000008ff577435 */ /* 0x000fe200000001ff */
[----:B------:R-:W-:-:S05]  /*2600*/  MOV R117, R119 ;  /* 0x0000007700757202 */ /* 0x000fca0000000f00 */
[----:B------:R-:W-:-:S05]  /*2610*/  FADD.FTZ R117, R90, R117 ;  /* 0x000000755a757221 */ /* 0x000fca0000010000 */
[----:B------:R-:W-:-:S07]  /*2620*/  MOV R118, R117 ;  /* 0x0000007500767202 */ /* 0x000fce0000000f00 */
[----:B------:R-:W-:Y:S05]  /*2630*/  WARPSYNC.COLLECTIVE R85, `(.L_x_12411) ;  /* 0x0000000055087348 */ /* 0x000fea0003c00000 */
[----:B------:R0:W1:Y:S02]  /*2640*/  SHFL.BFLY P4, R119, R118, R87, R88 ;  /* 0x0c00005776777389 */ /* 0x0000640000080058 */
[----:B01----:R-:W-:Y:S01]  /*2650*/  ENDCOLLECTIVE ;  /* 0x000000000000791b */ /* 0x003fe20003800000 */
.L_x_12411:
[----:B------:R-:W-:Y:S01]  /*2660*/  HFMA2.MMA R87, -RZ, RZ, 0, 9.5367431640625e-07 ;  /* 0x00000010ff577435 */ /* 0x000fe200000001ff */
[----:B------:R-:W-:-:S05]  /*2670*/  MOV R84, R119 ;  /* 0x0000007700547202 */ /* 0x000fca0000000f00 */
[----:B------:R-:W-:-:S05]  /*2680*/  FADD.FTZ R116, R117, R84 ;  /* 0x0000005475747221 */ /* 0x000fca0000010000 */
[----:B------:R-:W-:-:S07]  /*2690*/  MOV R118, R116 ;  /* 0x0000007400767202 */ /* 0x000fce0000000f00 */
[----:B------:R-:W-:Y:S05]  /*26a0*/  WARPSYNC.COLLECTIVE R85, `(.L_x_12412) ;  /* 0x0000000055087348 */ /* 0x000fea0003c00000 */
[----:B------:R0:W1:Y:S02]  /*26b0*/  SHFL.BFLY P4, R119, R118, R87, R88 ;  /* 0x0c00005776777389 */ /* 0x0000640000080058 */
[----:B01----:R-:W-:Y:S01]  /*26c0*/  ENDCOLLECTIVE ;  /* 0x000000000000791b */ /* 0x003fe20003800000 */
.L_x_12412:
        /* <DEDUP_REMOVED lines=67> */
[----:B------:R-:W-:-:S04]  /*2b00*/  MOV R85, 0xffffffff ;  /* 0xffffffff00557802 */ /* 0x000fc80000000f00 */
[----:B------:R-:W-:-:S07]  /*2b10*/  MOV R118, R2 ;  /* 0x0000000200767202 */ /* 0x000fce0000000f00 */
[----:B------:R-:W-:Y:S05]  /*2b20*/  WARPSYNC.COLLECTIVE R85, `(.L_x_12413) ;  /* 0x0000000055087348 */ /* 0x000fea0003c00000 */
[----:B------:R0:W1:Y:S02]  /*2b30*/  SHFL.BFLY P4, R119, R118, R87, R88 ;  /* 0x0c00005776777389 */ /* 0x0000640000080058 */
[----:B01----:R-:W-:Y:S01]  /*2b40*/  ENDCOLLECTIVE ;  /* 0x000000000000791b */ /* 0x003fe20003800000 */
.L_x_12413:
[----:B------:R-:W-:Y:S01]  /*2b50*/  HFMA2.MMA R87, -RZ, RZ, 0, 1.1920928955078125e-07 ;  /* 0x00000002ff577435 */ /* 0x000fe200000001ff */
[----:B------:R-:W-:-:S05]  /*2b60*/  MOV R91, R119 ;  /* 0x00000077005b7202 */ /* 0x000fca0000000f00 */
[----:B------:R-:W-:-:S05]  /*2b70*/  FADD.FTZ R91, R2, R91 ;  /* 0x0000005b025b7221 */ /* 0x000fca0000010000 */
[----:B------:R-:W-:-:S07]  /*2b80*/  MOV R118, R91 ;  /* 0x0000005b00767202 */ /* 0x000fce0000000f00 */
[----:B------:R-:W-:Y:S05]  /*2b90*/  WARPSYNC.COLLECTIVE R85, `(.L_x_12414) ;  /* 0x0000000055087348 */ /* 0x000fea0003c00000 */
[----:B------:R0:W1:Y:S02]  /*2ba0*/  SHFL.BFLY P4, R119, R118, R87, R88 ;  /* 0x0c00005776777389 */ /* 0x0000640000080058 */
[----:B01----:R-:W-:Y:S01]  /*2bb0*/  ENDCOLLECTIVE ;  /* 0x000000000000791b */ /* 0x003fe20003800000 */
.L_x_12414:
[----:B------:R-:W-:Y:S01]  /*2bc0*/  HFMA2.MMA R87, -RZ, RZ, 0, 2.384185791015625e-07 ;  /* 0x00000004ff577435 */ /* 0x000fe200000001ff */
[----:B------:R-:W-:-:S05]  /*2bd0*/  MOV R90, R119 ;  /* 0x00000077005a7202 */ /* 0x000fca0000000f00 */
[----:B------:R-:W-:-:S05]  /*2be0*/  FADD.FTZ R90, R91, R90 ;  /* 0x0000005a5b5a7221 */ /* 0x000fca0000010000 */
[----:B------:R-:W-:-:S07]  /*2bf0*/  MOV R118, R90 ;  /* 0x0000005a00767202 */ /* 0x000fce0000000f00 */
[----:B------:R-:W-:Y:S05]  /*2c00*/  WARPSYNC.COLLECTIVE R85, `(.L_x_12415) ;  /* 0x0000000055087348 */ /* 0x000fea0003c00000 */
[----:B------:R0:W1:Y:S02]  /*2c10*/  SHFL.BFLY P4, R119, R118, R87, R88 ;  /* 0x0c00005776777389 */ /* 0x0000640000080058 */
[----:B01----:R-:W-:Y:S01]  /*2c20*/  ENDCOLLECTIVE ;  /* 0x000000000000791b */ /* 0x003fe20003800000 */
.L_x_12415:
[----:B------:R-:W-:Y:S01]  /*2c30*/  HFMA2.MMA R87, -RZ, RZ, 0, 4.76837158203125e-07 ;  /* 0x00000008ff577435 */ /* 0x000fe200000001ff */
[----:B------:R-:W-:-:S05]  /*2c40*/  MOV R117, R119 ;  /* 0x0000007700757202 */ /* 0x000fca0000000f00 */
[----:B------:R-:W-:-:S05]  /*2c50*/  FADD.FTZ R117, R90, R117 ;  /* 0x000000755a757221 */ /* 0x000fca0000010000 */
[----:B------:R-:W-:-:S07]  /*2c60*/  MOV R118, R117 ;  /* 0x0000007500767202 */ /* 0x000fce0000000f00 */
[----:B------:R-:W-:Y:S05]  /*2c70*/  WARPSYNC.COLLECTIVE R85, `(.L_x_12416) ;  /* 0x0000000055087348 */ /* 0x000fea0003c00000 */
[----:B------:R0:W1:Y:S02]  /*2c80*/  SHFL.BFLY P4, R119, R118, R87, R88 ;  /* 0x0c00005776777389 */ /* 0x0000640000080058 */
[----:B01----:R-:W-:Y:S01]  /*2c90*/  ENDCOLLECTIVE ;  /* 0x000000000000791b */ /* 0x003fe20003800000 */
.L_x_12416:
[----:B------:R-:W-:Y:S01]  /*2ca0*/  HFMA2.MMA R87, -RZ, RZ, 0, 9.5367431640625e-07 ;  /* 0x00000010ff577435 */ /* 0x000fe200000001ff */
[----:B------:R-:W-:-:S05]  /*2cb0*/  MOV R116, R119 ;  /* 0x0000007700747202 */ /* 0x000fca0000000f00 */
[----:B------:R-:W-:-:S05]  /*2cc0*/  FADD.FTZ R116, R117, R116 ;  /* 0x0000007475747221 */ /* 0x000fca0000010000 */
[----:B------:R-:W-:-:S07]  /*2cd0*/  MOV R118, R116 ;  /* 0x0000007400767202 */ /* 0x000fce0000000f00 */
[----:B------:R-:W-:Y:S05]  /*2ce0*/  WARPSYNC.COLLECTIVE R85, `(.L_x_12417) ;  /* 0x0000000055087348 */ /* 0x000fea0003c00000 */
[----:B------:R0:W1:Y:S02]  /*2cf0*/  SHFL.BFLY P4, R119, R118, R87, R88 ;  /* 0x0c00005776777389 */ /* 0x0000640000080058 */
[----:B01----:R-:W-:Y:S01]  /*2d00*/  ENDCOLLECTIVE ;  /* 0x000000000000791b */ /* 0x003fe20003800000 */
.L_x_12417:
[----:B------:R-:W-:Y:S05]  /*2d10*/  BRA `(.L_x_12418) ;  /* 0xffffffe800c87947 */ /* 0x000fea000383ffff */
.L_x_12419:
        /* <DEDUP_REMOVED lines=14> */
.L_x_30249:


//--------------------- .text._ZN10layer_norm13ln_fwd_kernelINS_13Kernel_traitsIf13__nv_bfloat16fS2_fjLj4096ELj1ELj1ELj4ELj16ENS_18Kernel_traits_baseILj4096EfS2_fS2_fjLj128EEEEELb0ELb0ELb1ELb0EEEvNS_9FwdParamsE --------------------------
	.section	.text._ZN10layer_norm13ln_fwd_kernelINS_13Kernel_traitsIf13__nv_bfloat16fS2_fjLj4096ELj1ELj1ELj4ELj16ENS_18Kernel_traits_baseILj4096EfS2_fS2_fjLj128EEEEELb0ELb0ELb1ELb0EEEvNS_9FwdParamsE,"ax",@progbits
	.align	128
        .global         _ZN10layer_norm13ln_fwd_kernelINS_13Kernel_traitsIf13__nv_bfloat16fS2_fjLj4096ELj1ELj1ELj4ELj16ENS_18Kernel_traits_baseILj4096EfS2_fS2_fjLj128EEEEELb0ELb0ELb1ELb0EEEvNS_9FwdParamsE
        .type           _ZN10layer_norm13ln_fwd_kernelINS_13Kernel_traitsIf13__nv_bfloat16fS2_fjLj4096ELj1ELj1ELj4ELj16ENS_18Kernel_traits_baseILj4096EfS2_fS2_fjLj128EEEEELb0ELb0ELb1ELb0EEEvNS_9FwdParamsE,@function
        .size           _ZN10layer_norm13ln_fwd_kernelINS_13Kernel_traitsIf13__nv_bfloat16fS2_fjLj4096ELj1ELj1ELj4ELj16ENS_18Kernel_traits_baseILj4096EfS2_fS2_fjLj128EEEEELb0ELb0ELb1ELb0EEEvNS_9FwdParamsE,(.L_x_30250 - _ZN10layer_norm13ln_fwd_kernelINS_13Kernel_traitsIf13__nv_bfloat16fS2_fjLj4096ELj1ELj1ELj4ELj16ENS_18Kernel_traits_baseILj4096EfS2_fS2_fjLj128EEEEELb0ELb0ELb1ELb0EEEvNS_9FwdParamsE)
        .other          _ZN10layer_norm13ln_fwd_kernelINS_13Kernel_traitsIf13__nv_bfloat16fS2_fjLj4096ELj1ELj1ELj4ELj16ENS_18Kernel_traits_baseILj4096EfS2_fS2_fjLj128EEEEELb0ELb0ELb1ELb0EEEvNS_9FwdParamsE,@"STO_CUDA_ENTRY STV_DEFAULT"
_ZN10layer_norm13ln_fwd_kernelINS_13Kernel_traitsIf13__nv_bfloat16fS2_fjLj4096ELj1ELj1ELj4ELj16ENS_18Kernel_traits_baseILj4096EfS2_fS2_fjLj128EEEEELb0ELb0ELb1ELb0EEEvNS_9FwdParamsE:
.text._ZN10layer_norm13ln_fwd_kernelINS_13Kernel_traitsIf13__nv_bfloat16fS2_fjLj4096ELj1ELj1ELj4ELj16ENS_18Kernel_traits_baseILj4096EfS2_fS2_fjLj128EEEEELb0ELb0ELb1ELb0EEEvNS_9FwdParamsE:
        /* <DEDUP_REMOVED lines=34> */
.L_x_12421:
[----:B------:R-:W-:Y:S05]  /*0220*/  BSYNC B0 ;  /* 0x0000000000007941 */ /* 0x000fea0003800000 */
.L_x_12420:
        /* <DEDUP_REMOVED lines=18> */
.L_x_12423:
[----:B------:R-:W-:Y:S05]  /*0350*/  BSYNC B0 ;  /* 0x0000000000007941 */ /* 0x000fea0003800000 */
.L_x_12422:
        /* <DEDUP_REMOVED lines=18> */
.L_x_12425:
[----:B------:R-:W-:Y:S05]  /*0480*/  BSYNC B0 ;  /* 0x0000000000007941 */ /* 0x000fea0003800000 */
.L_x_12424:
[----:B------:R-:W-:Y:S04]  /*0490*/  BSSY B0, `(.L_x_12426) ;  /* 0x0000011000007945 */ /* 0x000fe80003800000 */
[----:B------:R-:W-:Y:S05]  /*04a0*/  @!P4 BRA `(.L_x_12427) ;  /* 0x00000000003cc947 */ /* 0x000fea0003800000 */
[----:B------:R-:W3:Y:S01]  /*04b0*/  LDC.64 R68, c[0x0][0x260] ;  /* 0x00009800ff447b82 */ /* 0x000ee20000000a00 */
        /* <DEDUP_REMOVED lines=8> */
[----:B---3--:R-:W-:-:S03]  /*0540*/  IMAD.WIDE.U32 R68, R9, 0x20, R68 ;  /* 0x0000002009447825 */ /* 0x008fc600078e0044 */
[----:B------:R-:W-:Y:S02]  /*0550*/  @P0 LEA.HI.X R71, R9, UR7, RZ, 0x5, P1 ;  /* 0x0000000709470c11 */ /* 0x000fe400088f2cff */
[----:B------:R3:W5:Y:S04]  /*0560*/  LDG.E.128 R8, desc[UR4][R68.64] ;  /* 0x0000000444087981 */ /* 0x000768000c1e1d00 */
[----:B------:R3:W5:Y:S04]  /*0570*/  @P0 LDG.E.128 R16, desc[UR4][R70.64] ;  /* 0x0000000446100981 */ /* 0x000768000c1e1d00 */
[----:B------:R3:W5:Y:S04]  /*0580*/  @P0 LDG.E.128 R12, desc[UR4][R70.64+0x10] ;  /* 0x00001004460c0981 */ /* 0x000768000c1e1d00 */
[----:B012---:R3:W5:Y:S02]  /*0590*/  LDG.E.128 R4, desc[UR4][R68.64+0x10] ;  /* 0x0000100444047981 */ /* 0x007764000c1e1d00 */
.L_x_12427:
[----:B------:R-:W-:Y:S05]  /*05a0*/  BSYNC B0 ;  /* 0x0000000000007941 */ /* 0x000fea0003800000 */
.L_x_12426:
[----:B------:R-:W4:Y:S02]  /*05b0*/  S2UR UR6, SR_CTAID.X ;  /* 0x00000000000679c3 */ /* 0x000f240000002500 */
[----:B----4-:R-:W-:Y:S01]  /*05c0*/  LEA.HI R114, R2, UR6, RZ, 0x19 ;  /* 0x0000000602727c11 */ /* 0x010fe2000f8fc8ff */
[----:B------:R-:W-:-:S03]  /*05d0*/  ULDC UR6, c[0x0][0x214] ;  /* 0x0000850000067ab9 */ /* 0x000fc60000000800 */
[----:B------:R-:W-:-:S13]  /*05e0*/  ISETP.GE.AND P0, PT, R114, UR6, PT ;  /* 0x0000000672007c0c */ /* 0x000fda000bf06270 */
[----:B------:R-:W-:Y:S05]  /*05f0*/  @P0 EXIT ;  /* 0x000000000000094d */ /* 0x000fea0003800000 */
[----:B------:R-:W-:Y:S01]  /*0600*/  SHF.R.S32.HI R0, RZ, 0x3, R0 ;  /* 0x00000003ff007819 */ /* 0x000fe20000011400 */
[----:B------:R-:W-:Y:S01]  /*0610*/  ULDC.U8 UR6, c[0x0][0x2a0] ;  /* 0x0000a80000067ab9 */ /* 0x000fe20000000000 */
[----:B---3--:R-:W-:Y:S01]  /*0620*/  LOP3.LUT R69, R2, 0x60, RZ, 0xc0, !PT ;  /* 0x0000006002457812 */ /* 0x008fe200078ec0ff */
[----:B------:R-:W-:Y:S01]  /*0630*/  UISETP.NE.AND UP0, UPT, UR6, URZ, UPT ;  /* 0x0000003f0600728c */ /* 0x000fe2000bf05270 */
[----:B------:R-:W-:Y:S01]  /*0640*/  LOP3.LUT R68, R0, 0x7f, RZ, 0xc0, !PT ;  /* 0x0000007f00447812 */ /* 0x000fe200078ec0ff */
[----:B------:R-:W-:Y:S01]  /*0650*/  ULDC UR7, c[0x0][0x290] ;  /* 0x0000a40000077ab9 */ /* 0x000fe20000000800 */
[----:B------:R-:W-:Y:S01]  /*0660*/  SHF.R.U32.HI R0, RZ, 0x2, R0 ;  /* 0x00000002ff007819 */ /* 0x000fe20000011600 */
[----:B------:R-:W-:Y:S01]  /*0670*/  ULDC UR6, c[0x0][0x29c] ;  /* 0x0000a70000067ab9 */ /* 0x000fe20000000800 */
[----:B------:R-:W-:Y:S01]  /*0680*/  VIADDMNMX R69, R68, -R69, RZ, !PT ;  /* 0x8000004544457246 */ /* 0x000fe200078001ff */
[----:B------:R-:W-:Y:S01]  /*0690*/  ULDC.64 UR8, c[0x0][0x210] ;  /* 0x0000840000087ab9 */ /* 0x000fe20000000a00 */
[----:B------:R-:W-:-:S02]  /*06a0*/  LOP3.LUT R0, R0, 0x3fffffe0, RZ, 0xc0, !PT ;  /* 0x3fffffe000007812 */ /* 0x000fc400078ec0ff */
[----:B------:R-:W-:Y:S02]  /*06b0*/  VIMNMX R69, R69, 0x20, PT ;  /* 0x0000002045457848 */ /* 0x000fe40003fe0100 */
[----:B------:R-:W-:Y:S02]  /*06c0*/  SHF.L.U32 R70, R2, 0x5, RZ ;  /* 0x0000000502467819 */ /* 0x000fe400000006ff */
[----:B------:R-:W-:Y:S02]  /*06d0*/  IADD3 R69, R69, R0, RZ ;  /* 0x0000000045457210 */ /* 0x000fe40007ffe0ff */
[----:B------:R-:W-:Y:S02]  /*06e0*/  LOP3.LUT R71, R70, 0x3e0, RZ, 0xc0, !PT ;  /* 0x000003e046477812 */ /* 0x000fe400078ec0ff */
[----:B------:R-:W-:Y:S02]  /*06f0*/  SHF.L.U32 R69, R69, 0x3, RZ ;  /* 0x0000000345457819 */ /* 0x000fe400000006ff */
[----:B------:R-:W-:-:S02]  /*0700*/  VIADDMNMX R71, R68, -R71, RZ, !PT ;  /* 0x8000004744477246 */ /* 0x000fc400078001ff */
[----:B------:R-:W-:Y:S02]  /*0710*/  I2FP.F32.U32 R69, R69 ;  /* 0x0000004500457245 */ /* 0x000fe40000201000 */
[----:B------:R-:W-:Y:S02]  /*0720*/  VIMNMX R71, R71, 0x20, PT ;  /* 0x0000002047477848 */ /* 0x000fe40003fe0100 */
[----:B------:R3:W4:Y:S02]  /*0730*/  MUFU.RCP R113, R69 ;  /* 0x0000004500717308 */ /* 0x0007240000001000 */
[----:B------:R-:W-:Y:S01]  /*0740*/  IADD3 R71, R0, R71, RZ ;  /* 0x0000004700477210 */ /* 0x000fe20007ffe0ff */
[----:B------:R-:W-:-:S03]  /*0750*/  HFMA2.MMA R0, -RZ, RZ, 0, 5.9604644775390625e-08 ;  /* 0x00000001ff007435 */ /* 0x000fc600000001ff */
[----:B------:R-:W-:-:S08]  /*0760*/  SHF.L.U32 R115, R71, 0x3, RZ ;  /* 0x0000000347737819 */ /* 0x000fd000000006ff */
.L_x_12509:
[----:B0123--:R-:W0:Y:S08]  /*0770*/  LDC.64 R118, c[0x0][0x280] ;  /* 0x0000a000ff767b82 */ /* 0x00fe300000000a00 */
[----:B------:R-:W1:Y:S08]  /*0780*/  LDC.64 R122, c[0x0][0x288] ;  /* 0x0000a200ff7a7b82 */ /* 0x000e700000000a00 */
[----:B------:R-:W2:Y:S01]  /*0790*/  LDC R117, c[0x0][0x218] ;  /* 0x00008600ff757b82 */ /* 0x000ea20000000800 */
[----:B0-----:R-:W-:-:S06]  /*07a0*/  IMAD.WIDE R118, R114, 0x4, R118 ;  /* 0x0000000472767825 */ /* 0x001fcc00078e0276 */
[----:B------:R0:W3:Y:S01]  /*07b0*/  LDG.E R119, desc[UR4][R118.64] ;  /* 0x0000000476777981 */ /* 0x0000e2000c1e1900 */
[----:B-1----:R-:W-:-:S05]  /*07c0*/  IMAD.WIDE R122, R114, 0x4, R122 ;  /* 0x00000004727a7825 */ /* 0x002fca00078e027a */
[----:B-----5:R1:W5:Y:S01]  /*07d0*/  LDG.E R116, desc[UR4][R122.64] ;  /* 0x000000047a747981 */ /* 0x020362000c1e1900 */
[----:B------:R-:W-:Y:S01]  /*07e0*/  BSSY B0, `(.L_x_12428) ;  /* 0x000006b000007945 */ /* 0x000fe20003800000 */
[----:B--2---:R-:W-:Y:S01]  /*07f0*/  IMAD R120, R114, R117, RZ ;  /* 0x0000007572787224 */ /* 0x004fe200078e02ff */
[----:B0-----:R-:W-:-:S04]  /*0800*/  SHF.R.S32.HI R118, RZ, 0x1f, R114 ;  /* 0x0000001fff767819 */ /* 0x001fc80000011472 */
[----:B------:R-:W-:-:S04]  /*0810*/  SHF.R.S32.HI R121, RZ, 0x1f, R120 ;  /* 0x0000001fff797819 */ /* 0x000fc80000011478 */
[----:B------:R-:W-:-:S04]  /*0820*/  LEA.HI R120, R121, R120, RZ, 0x3 ;  /* 0x0000007879787211 */ /* 0x000fc800078f18ff */
[----:B------:R-:W-:Y:S02]  /*0830*/  LEA.HI.SX32 R120, R120, R3, 0x1d ;  /* 0x0000000378787211 */ /* 0x000fe400078feaff */
[----:B---3--:R-:W-:-:S13]  /*0840*/  ISETP.GE.AND P0, PT, R119, 0x1, PT ;  /* 0x000000017700780c */ /* 0x008fda0003f06270 */
[----:B------:R-:W-:-:S05]  /*0850*/  @P0 IADD3 R126, R119, -0x1, RZ ;  /* 0xffffffff777e0810 */ /* 0x000fca0007ffe0ff */
[----:B------:R-:W-:-:S05]  /*0860*/  @P0 IMAD R126, R126, R117, RZ ;  /* 0x000000757e7e0224 */ /* 0x000fca00078e02ff */
[----:B------:R-:W-:-:S04]  /*0870*/  @P0 SHF.R.S32.HI R121, RZ, 0x1f, R126 ;  /* 0x0000001fff790819 */ /* 0x000fc8000001147e */
[----:B------:R-:W-:Y:S02]  /*0880*/  @P0 LEA.HI R126, R121, R126, RZ, 0x3 ;  /* 0x0000007e797e0211 */ /* 0x000fe400078f18ff */
[----:B------:R-:W-:Y:S02]  /*0890*/  MOV R121, RZ ;  /* 0x000000ff00797202 */ /* 0x000fe40000000f00 */
[----:B------:R-:W-:Y:S01]  /*08a0*/  @P0 LEA.HI.SX32 R121, R126, R3, 0x1d ;  /* 0x000000037e790211 */ /* 0x000fe200078feaff */
[----:B-1----:R-:W-:Y:S06]  /*08b0*/  @!P5 BRA `(.L_x_12429) ;  /* 0x000000040074d947 */ /* 0x002fec0003800000 */
        /* <DEDUP_REMOVED lines=40> */
.L_x_12431:
[----:B------:R-:W-:Y:S05]  /*0b40*/  BSYNC B1 ;  /* 0x0000000000017941 */ /* 0x000fea0003800000 */
.L_x_12430:
[----:B------:R-:W-:Y:S04]  /*0b50*/  BSSY B1, `(.L_x_12432) ;  /* 0x0000006000017945 */ /* 0x000fe80003800000 */
[----:B------:R-:W-:Y:S05]  /*0b60*/  @!P2 BRA `(.L_x_12433) ;  /* 0x000000000010a947 */ /* 0x000fea0003800000 */
[----:B-----5:R-:W-:-:S04]  /*0b70*/  PRMT R85, R76, 0x7632, R85 ;  /* 0x000076324c557816 */ /* 0x020fc80000000055 */
[----:B------:R-:W-:-:S05]  /*0b80*/  SHF.L.U32 R85, R85, 0x10, RZ ;  /* 0x0000001055557819 */ /* 0x000fca00000006ff */
[----:B------:R-:W-:-:S04]  /*0b90*/  FMUL.FTZ R85, R85, UR6 ;  /* 0x0000000655557c20 */ /* 0x000fc80008410000 */
[----:B------:R-:W-:-:S07]  /*0ba0*/  @P1 FADD.FTZ R85, R69, R85 ;  /* 0x0000005545551221 */ /* 0x000fce0000010000 */
.L_x_12433:
[----:B------:R-:W-:Y:S05]  /*0bb0*/  BSYNC B1 ;  /* 0x0000000000017941 */ /* 0x000fea0003800000 */
.L_x_12432:
[----:B------:R-:W-:Y:S04]  /*0bc0*/  BSSY B1, `(.L_x_12434) ;  /* 0x0000005000017945 */ /* 0x000fe80003800000 */
[----:B------:R-:W-:Y:S05]  /*0bd0*/  @!P2 BRA `(.L_x_12435) ;  /* 0x00000000000ca947 */ /* 0x000fea0003800000 */
[----:B-----5:R-:W-:-:S05]  /*0be0*/  SHF.L.U32 R86, R77, 0x10, RZ ;  /* 0x000000104d567819 */ /* 0x020fca00000006ff */
[----:B------:R-:W-:-:S04]  /*0bf0*/  FMUL.FTZ R86, R86, UR6 ;  /* 0x0000000656567c20 */ /* 0x000fc80008410000 */
[----:B------:R-:W-:-:S07]  /*0c00*/  @P1 FADD.FTZ R86, R70, R86 ;  /* 0x0000005646561221 */ /* 0x000fce0000010000 */
.L_x_12435:
[----:B------:R-:W-:Y:S05]  /*0c10*/  BSYNC B1 ;  /* 0x0000000000017941 */ /* 0x000fea0003800000 */
.L_x_12434:
[----:B------:R-:W-:Y:S04]  /*0c20*/  BSSY B1, `(.L_x_12436) ;  /* 0x0000006000017945 */ /* 0x000fe80003800000 */
[----:B------:R-:W-:Y:S05]  /*0c30*/  @!P2 BRA `(.L_x_12437) ;  /* 0x000000000010a947 */ /* 0x000fea0003800000 */
[----:B-----5:R-:W-:-:S04]  /*0c40*/  PRMT R87, R77, 0x7632, R87 ;  /* 0x000076324d577816 */ /* 0x020fc80000000057 */
[----:B------:R-:W-:-:S05]  /*0c50*/  SHF.L.U32 R87, R87, 0x10, RZ ;  /* 0x0000001057577819 */ /* 0x000fca00000006ff */
[----:B------:R-:W-:-:S04]  /*0c60*/  FMUL.FTZ R87, R87, UR6 ;  /* 0x0000000657577c20 */ /* 0x000fc80008410000 */
[----:B------:R-:W-:-:S07]  /*0c70*/  @P1 FADD.FTZ R87, R71, R87 ;  /* 0x0000005747571221 */ /* 0x000fce0000010000 */
.L_x_12437:
[----:B------:R-:W-:Y:S05]  /*0c80*/  BSYNC B1 ;  /* 0x0000000000017941 */ /* 0x000fea0003800000 */
.L_x_12436:
[----:B------:R-:W-:Y:S04]  /*0c90*/  BSSY B1, `(.L_x_12438) ;  /* 0x0000005000017945 */ /* 0x000fe80003800000 */
[----:B------:R-:W-:Y:S05]  /*0ca0*/  @!P2 BRA `(.L_x_12439) ;  /* 0x00000000000ca947 */ /* 0x000fea0003800000 */
[----:B-----5:R-:W-:-:S05]  /*0cb0*/  SHF.L.U32 R80, R78, 0x10, RZ ;  /* 0x000000104e507819 */ /* 0x020fca00000006ff */
[----:B------:R-:W-:-:S04]  /*0cc0*/  FMUL.FTZ R80, R80, UR6 ;  /* 0x0000000650507c20 */ /* 0x000fc80008410000 */
[----:B------:R-:W-:-:S07]  /*0cd0*/  @P1 FADD.FTZ R80, R72, R80 ;  /* 0x0000005048501221 */ /* 0x000fce0000010000 */
.L_x_12439:
[----:B------:R-:W-:Y:S05]  /*0ce0*/  BSYNC B1 ;  /* 0x0000000000017941 */ /* 0x000fea0003800000 */
.L_x_12438:
[----:B------:R-:W-:Y:S04]  /*0cf0*/  BSSY B1, `(.L_x_12440) ;  /* 0x0000006000017945 */ /* 0x000fe80003800000 */
[----:B------:R-:W-:Y:S05]  /*0d00*/  @!P2 BRA `(.L_x_12441) ;  /* 0x000000000010a947 */ /* 0x000fea0003800000 */
[----:B-----5:R-:W-:-:S04]  /*0d10*/  PRMT R81, R78, 0x7632, R81 ;  /* 0x000076324e517816 */ /* 0x020fc80000000051 */
[----:B------:R-:W-:-:S05]  /*0d20*/  SHF.L.U32 R81, R81, 0x10, RZ ;  /* 0x0000001051517819 */ /* 0x000fca00000006ff */
[----:B------:R-:W-:-:S04]  /*0d30*/  FMUL.FTZ R81, R81, UR6 ;  /* 0x0000000651517c20 */ /* 0x000fc80008410000 */
[----:B------:R-:W-:-:S07]  /*0d40*/  @P1 FADD.FTZ R81, R73, R81 ;  /* 0x0000005149511221 */ /* 0x000fce0000010000 */
.L_x_12441:
[----:B------:R-:W-:Y:S05]  /*0d50*/  BSYNC B1 ;  /* 0x0000000000017941 */ /* 0x000fea0003800000 */
.L_x_12440:
[----:B------:R-:W-:Y:S04]  /*0d60*/  BSSY B1, `(.L_x_12442) ;  /* 0x0000005000017945 */ /* 0x000fe80003800000 */
[----:B------:R-:W-:Y:S05]  /*0d70*/  @!P2 BRA `(.L_x_12443) ;  /* 0x00000000000ca947 */ /* 0x000fea0003800000 */
[----:B-----5:R-:W-:-:S05]  /*0d80*/  SHF.L.U32 R82, R79, 0x10, RZ ;  /* 0x000000104f527819 */ /* 0x020fca00000006ff */
[----:B------:R-:W-:-:S04]  /*0d90*/  FMUL.FTZ R82, R82, UR6 ;  /* 0x0000000652527c20 */ /* 0x000fc80008410000 */
[----:B------:R-:W-:-:S07]  /*0da0*/  @P1 FADD.FTZ R82, R74, R82 ;  /* 0x000000524a521221 */ /* 0x000fce0000010000 */
.L_x_12443:
[----:B------:R-:W-:Y:S05]  /*0db0*/  BSYNC B1 ;  /* 0x0000000000017941 */ /* 0x000fea0003800000 */
.L_x_12442:
[----:B------:R-:W-:Y:S04]  /*0dc0*/  BSSY B1, `(.L_x_12444) ;  /* 0x0000006000017945 */ /* 0x000fe80003800000 */
[----:B------:R-:W-:Y:S05]  /*0dd0*/  @!P2 BRA `(.L_x_12445) ;  /* 0x000000000010a947 */ /* 0x000fea0003800000 */
[----:B-----5:R-:W-:-:S04]  /*0de0*/  PRMT R83, R79, 0x7632, R83 ;  /* 0x000076324f537816 */ /* 0x020fc80000000053 */
[----:B------:R-:W-:-:S05]  /*0df0*/  SHF.L.U32 R83, R83, 0x10, RZ ;  /* 0x0000001053537819 */ /* 0x000fca00000006ff */
[----:B------:R-:W-:-:S04]  /*0e00*/  FMUL.FTZ R83, R83, UR6 ;  /* 0x0000000653537c20 */ /* 0x000fc80008410000 */
[----:B------:R-:W-:-:S07]  /*0e10*/  @P1 FADD.FTZ R83, R75, R83 ;  /* 0x000000534b531221 */ /* 0x000fce0000010000 */
.L_x_12445:
[----:B------:R-:W-:Y:S05]  /*0e20*/  BSYNC B1 ;  /* 0x0000000000017941 */ /* 0x000fea0003800000 */
.L_x_12444:
[----:B------:R-:W0:Y:S01]  /*0e30*/  LDC.64 R122, c[0x0][0x238] ;  /* 0x00008e00ff7a7b82 */ /* 0x000e220000000a00 */
[----:B------:R-:W-:Y:S01]  /*0e40*/  IADD3 R121, R121, 0x80, RZ ;  /* 0x0000008079797810 */ /* 0x000fe20007ffe0ff */
[C---:B0-----:R-:W-:Y:S01]  /*0e50*/  IMAD.WIDE.U32 R122, R120.reuse, 0x20, R122 ;  /* 0x00000020787a7825 */ /* 0x041fe200078e007a */
[----:B------:R-:W-:-:S04]  /*0e60*/  IADD3 R120, R120, 0x80, RZ ;  /* 0x0000008078787810 */ /* 0x000fc80007ffe0ff */
[----:B------:R0:W-:Y:S04]  /*0e70*/  STG.E.128 desc[UR4][R122.64], R84 ;  /* 0x000000547a007986 */ /* 0x0001e8000c101d04 */
[----:B------:R0:W-:Y:S02]  /*0e80*/  STG.E.128 desc[UR4][R122.64+0x10], R80 ;  /* 0x000010507a007986 */ /* 0x0001e4000c101d04 */
.L_x_12429:
[----:B------:R-:W-:Y:S05]  /*0e90*/  BSYNC B0 ;  /* 0x0000000000007941 */ /* 0x000fea0003800000 */
.L_x_12428:
[----:B------:R-:W-:Y:S01]  /*0ea0*/  ISETP.NE.AND P1, PT, R124, RZ, PT ;  /* 0x000000ff7c00720c */ /* 0x000fe20003f25270 */
[----:B------:R-:W-:-:S12]  /*0eb0*/  BSSY B0, `(.L_x_12446) ;  /* 0x000005f000007945 */ /* 0x000fd80003800000 */
[----:B------:R-:W-:Y:S05]  /*0ec0*/  @!P1 BRA `(.L_x_12447) ;  /* 0x0000000400749947 */ /* 0x000fea0003800000 */
[----:B------:R-:W1:Y:S08]  /*0ed0*/  LDC.64 R128, c[0x0][0x230] ;  /* 0x00008c00ff807b82 */ /* 0x000e700000000a00 */
[----:B------:R-:W0:Y:S01]  /*0ee0*/  @P0 LDC.64 R90, c[0x0][0x220] ;  /* 0x00008800ff5a0b82 */ /* 0x000e220000000a00 */
[----:B-1----:R-:W-:-:S04]  /*0ef0*/  ISETP.NE.U32.AND P1, PT, R128, RZ, PT ;  /* 0x000000ff8000720c */ /* 0x002fc80003f25070 */
[----:B------:R-:W-:-:S13]  /*0f00*/  ISETP.NE.AND.EX P1, PT, R129, RZ, PT, P1 ;  /* 0x000000ff8100720c */ /* 0x000fda0003f25310 */
[----:B------:R-:W1:Y:S02]  /*0f10*/  @P1 LDC.64 R88, c[0x0][0x230] ;  /* 0x00008c00ff581b82 */ /* 0x000e640000000a00 */
[----:B-1----:R-:W-:-:S05]  /*0f20*/  @P1 IMAD.WIDE.U32 R126, R120, 0x20, R88 ;  /* 0x00000020787e1825 */ /* 0x002fca00078e0058 */
[----:B------:R-:W2:Y:S01]  /*0f30*/  @P1 LDG.E.128 R68, desc[UR4][R126.64] ;  /* 0x000000047e441981 */ /* 0x000ea2000c1e1d00 */
[----:B------:R-:W-:-:S03]  /*0f40*/  ISETP.GT.AND P2, PT, R119, RZ, PT ;  /* 0x000000ff7700720c */ /* 0x000fc60003f44270 */
[----:B------:R-:W3:Y:S01]  /*0f50*/  @P1 LDG.E.128 R72, desc[UR4][R126.64+0x10] ;  /* 0x000010047e481981 */ /* 0x000ee2000c1e1d00 */
[----:B0-----:R-:W-:-:S05]  /*0f60*/  @P0 IMAD.WIDE.U32 R122, R121, 0x10, R90 ;  /* 0x00000010797a0825 */ /* 0x001fca00078e005a */
        /* <DEDUP_REMOVED lines=30> */
.L_x_12449:
[----:B------:R-:W-:Y:S05]  /*1150*/  BSYNC B1 ;  /* 0x0000000000017941 */ /* 0x000fea0003800000 */
.L_x_12448:
[----:B------:R-:W-:Y:S04]  /*1160*/  BSSY B1, `(.L_x_12450) ;  /* 0x0000006000017945 */ /* 0x000fe80003800000 */
[----:B------:R-:W-:Y:S05]  /*1170*/  @!P2 BRA `(.L_x_12451) ;  /* 0x000000000010a947 */ /* 0x000fea0003800000 */
[----:B-----5:R-:W-:-:S04]  /*1180*/  PRMT R93, R76, 0x7632, R93 ;  /* 0x000076324c5d7816 */ /* 0x020fc8000000005d */
[----:B------:R-:W-:-:S05]  /*1190*/  SHF.L.U32 R93, R93, 0x10, RZ ;  /* 0x000000105d5d7819 */ /* 0x000fca00000006ff */
[----:B------:R-:W-:-:S04]  /*11a0*/  FMUL.FTZ R93, R93, UR6 ;  /* 0x000000065d5d7c20 */ /* 0x000fc80008410000 */
[----:B------:R-:W-:-:S07]  /*11b0*/  @P1 FADD.FTZ R93, R69, R93 ;  /* 0x0000005d455d1221 */ /* 0x000fce0000010000 */
.L_x_12451:
[----:B------:R-:W-:Y:S05]  /*11c0*/  BSYNC B1 ;  /* 0x0000000000017941 */ /* 0x000fea0003800000 */
.L_x_12450:
[----:B------:R-:W-:Y:S04]  /*11d0*/  BSSY B1, `(.L_x_12452) ;  /* 0x0000005000017945 */ /* 0x000fe80003800000 */
[----:B------:R-:W-:Y:S05]  /*11e0*/  @!P2 BRA `(.L_x_12453) ;  /* 0x00000000000ca947 */ /* 0x000fea0003800000 */
[----:B-----5:R-:W-:-:S05]  /*11f0*/  SHF.L.U32 R94, R77, 0x10, RZ ;  /* 0x000000104d5e7819 */ /* 0x020fca00000006ff */
[----:B------:R-:W-:-:S04]  /*1200*/  FMUL.FTZ R94, R94, UR6 ;  /* 0x000000065e5e7c20 */ /* 0x000fc80008410000 */
[----:B------:R-:W-:-:S07]  /*1210*/  @P1 FADD.FTZ R94, R70, R94 ;  /* 0x0000005e465e1221 */ /* 0x000fce0000010000 */
.L_x_12453:
[----:B------:R-:W-:Y:S05]  /*1220*/  BSYNC B1 ;  /* 0x0000000000017941 */ /* 0x000fea0003800000 */
.L_x_12452:
[----:B------:R-:W-:Y:S04]  /*1230*/  BSSY B1, `(.L_x_12454) ;  /* 0x0000006000017945 */ /* 0x000fe80003800000 */
[----:B------:R-:W-:Y:S05]  /*1240*/  @!P2 BRA `(.L_x_12455) ;  /* 0x000000000010a947 */ /* 0x000fea0003800000 */
[----:B-----5:R-:W-:-:S04]  /*1250*/  PRMT R95, R77, 0x7632, R95 ;  /* 0x000076324d5f7816 */ /* 0x020fc8000000005f */
[----:B------:R-:W-:-:S05]  /*1260*/  SHF.L.U32 R95, R95, 0x10, RZ ;  /* 0x000000105f5f7819 */ /* 0x000fca00000006ff */
[----:B------:R-:W-:-:S04]  /*1270*/  FMUL.FTZ R95, R95, UR6 ;  /* 0x000000065f5f7c20 */ /* 0x000fc80008410000 */
[----:B------:R-:W-:-:S07]  /*1280*/  @P1 FADD.FTZ R95, R71, R95 ;  /* 0x0000005f475f1221 */ /* 0x000fce0000010000 */
.L_x_12455:
[----:B------:R-:W-:Y:S05]  /*1290*/  BSYNC B1 ;  /* 0x0000000000017941 */ /* 0x000fea0003800000 */
.L_x_12454:
[----:B------:R-:W-:Y:S04]  /*12a0*/  BSSY B1, `(.L_x_12456) ;  /* 0x0000005000017945 */ /* 0x000fe80003800000 */
[----:B------:R-:W-:Y:S05]  /*12b0*/  @!P2 BRA `(.L_x_12457) ;  /* 0x00000000000ca947 */ /* 0x000fea0003800000 */
[----:B-----5:R-:W-:-:S05]  /*12c0*/  SHF.L.U32 R88, R78, 0x10, RZ ;  /* 0x000000104e587819 */ /* 0x020fca00000006ff */
[----:B------:R-:W-:-:S04]  /*12d0*/  FMUL.FTZ R88, R88, UR6 ;  /* 0x0000000658587c20 */ /* 0x000fc80008410000 */
[----:B------:R-:W-:-:S07]  /*12e0*/  @P1 FADD.FTZ R88, R72, R88 ;  /* 0x0000005848581221 */ /* 0x000fce0000010000 */
.L_x_12457:
[----:B------:R-:W-:Y:S05]  /*12f0*/  BSYNC B1 ;  /* 0x0000000000017941 */ /* 0x000fea0003800000 */
.L_x_12456:
[----:B------:R-:W-:Y:S04]  /*1300*/  BSSY B1, `(.L_x_12458) ;  /* 0x0000006000017945 */ /* 0x000fe80003800000 */
[----:B------:R-:W-:Y:S05]  /*1310*/  @!P2 BRA `(.L_x_12459) ;  /* 0x000000000010a947 */ /* 0x000fea0003800000 */
[----:B-----5:R-:W-:-:S04]  /*1320*/  PRMT R89, R78, 0x7632, R89 ;  /* 0x000076324e597816 */ /* 0x020fc80000000059 */
[----:B------:R-:W-:-:S05]  /*1330*/  SHF.L.U32 R89, R89, 0x10, RZ ;  /* 0x0000001059597819 */ /* 0x000fca00000006ff */
[----:B------:R-:W-:-:S04]  /*1340*/  FMUL.FTZ R89, R89, UR6 ;  /* 0x0000000659597c20 */ /* 0x000fc80008410000 */
[----:B------:R-:W-:-:S07]  /*1350*/  @P1 FADD.FTZ R89, R73, R89 ;  /* 0x0000005949591221 */ /* 0x000fce0000010000 */
.L_x_12459:
[----:B------:R-:W-:Y:S05]  /*1360*/  BSYNC B1 ;  /* 0x0000000000017941 */ /* 0x000fea0003800000 */
.L_x_12458:
[----:B------:R-:W-:Y:S04]  /*1370*/  BSSY B1, `(.L_x_12460) ;  /* 0x0000005000017945 */ /* 0x000fe80003800000 */
[----:B------:R-:W-:Y:S05]  /*1380*/  @!P2 BRA `(.L_x_12461) ;  /* 0x00000000000ca947 */ /* 0x000fea0003800000 */
[----:B-----5:R-:W-:-:S05]  /*1390*/  SHF.L.U32 R90, R79, 0x10, RZ ;  /* 0x000000104f5a7819 */ /* 0x020fca00000006ff */
[----:B------:R-:W-:-:S04]  /*13a0*/  FMUL.FTZ R90, R90, UR6 ;  /* 0x000000065a5a7c20 */ /* 0x000fc80008410000 */
[----:B------:R-:W-:-:S07]  /*13b0*/  @P1 FADD.FTZ R90, R74, R90 ;  /* 0x0000005a4a5a1221 */ /* 0x000fce0000010000 */
.L_x_12461:
[----:B------:R-:W-:Y:S05]  /*13c0*/  BSYNC B1 ;  /* 0x0000000000017941 */ /* 0x000fea0003800000 */
.L_x_12460:
[----:B------:R-:W-:Y:S04]  /*13d0*/  BSSY B1, `(.L_x_12462) ;  /* 0x0000006000017945 */ /* 0x000fe80003800000 */
[----:B------:R-:W-:Y:S05]  /*13e0*/  @!P2 BRA `(.L_x_12463) ;  /* 0x000000000010a947 */ /* 0x000fea0003800000 */
[----:B-----5:R-:W-:-:S04]  /*13f0*/  PRMT R91, R79, 0x7632, R91 ;  /* 0x000076324f5b7816 */ /* 0x020fc8000000005b */
[----:B------:R-:W-:-:S05]  /*1400*/  SHF.L.U32 R91, R91, 0x10, RZ ;  /* 0x000000105b5b7819 */ /* 0x000fca00000006ff */
[----:B------:R-:W-:-:S04]  /*1410*/  FMUL.FTZ R91, R91, UR6 ;  /* 0x000000065b5b7c20 */ /* 0x000fc80008410000 */
[----:B------:R-:W-:-:S07]  /*1420*/  @P1 FADD.FTZ R91, R75, R91 ;  /* 0x0000005b4b5b1221 */ /* 0x000fce0000010000 */
.L_x_12463:
[----:B------:R-:W-:Y:S05]  /*1430*/  BSYNC B1 ;  /* 0x0000000000017941 */ /* 0x000fea0003800000 */
.L_x_12462:
[----:B------:R-:W0:Y:S01]  /*1440*/  LDC.64 R122, c[0x0][0x238] ;  /* 0x00008e00ff7a7b82 */ /* 0x000e220000000a00 */
[----:B------:R-:W-:Y:S01]  /*1450*/  IADD3 R121, R121, 0x80, RZ ;  /* 0x0000008079797810 */ /* 0x000fe20007ffe0ff */
[C---:B0-----:R-:W-:Y:S01]  /*1460*/  IMAD.WIDE.U32 R122, R120.reuse, 0x20, R122 ;  /* 0x00000020787a7825 */ /* 0x041fe200078e007a */
[----:B------:R-:W-:-:S04]  /*1470*/  IADD3 R120, R120, 0x80, RZ ;  /* 0x0000008078787810 */ /* 0x000fc80007ffe0ff */
[----:B------:R1:W-:Y:S04]  /*1480*/  STG.E.128 desc[UR4][R122.64], R92 ;  /* 0x0000005c7a007986 */ /* 0x0003e8000c101d04 */
[----:B------:R1:W-:Y:S02]  /*1490*/  STG.E.128 desc[UR4][R122.64+0x10], R88 ;  /* 0x000010587a007986 */ /* 0x0003e4000c101d04 */
.L_x_12447:
[----:B------:R-:W-:Y:S05]  /*14a0*/  BSYNC B0 ;  /* 0x0000000000007941 */ /* 0x000fea0003800000 */
.L_x_12446:
[----:B------:R-:W-:Y:S01]  /*14b0*/  ISETP.NE.AND P1, PT, R125, RZ, PT ;  /* 0x000000ff7d00720c */ /* 0x000fe20003f25270 */
[----:B------:R-:W-:-:S12]  /*14c0*/  BSSY B0, `(.L_x_12464) ;  /* 0x000005f000007945 */ /* 0x000fd80003800000 */
[----:B------:R-:W-:Y:S05]  /*14d0*/  @!P1 BRA `(.L_x_12465) ;  /* 0x0000000400749947 */ /* 0x000fea0003800000 */
[----:B------:R-:W2:Y:S08]  /*14e0*/  LDC.64 R128, c[0x0][0x230] ;  /* 0x00008c00ff807b82 */ /* 0x000eb00000000a00 */
[----:B------:R-:W0:Y:S01]  /*14f0*/  @P0 LDC.64 R98, c[0x0][0x220] ;  /* 0x00008800ff620b82 */ /* 0x000e220000000a00 */
[----:B--2---:R-:W-:-:S04]  /*1500*/  ISETP.NE.U32.AND P1, PT, R128, RZ, PT ;  /* 0x000000ff8000720c */ /* 0x004fc80003f25070 */
[----:B------:R-:W-:-:S13]  /*1510*/  ISETP.NE.AND.EX P1, PT, R129, RZ, PT, P1 ;  /* 0x000000ff8100720c */ /* 0x000fda0003f25310 */
[----:B------:R-:W2:Y:S02]  /*1520*/  @P1 LDC.64 R96, c[0x0][0x230] ;  /* 0x00008c00ff601b82 */ /* 0x000ea40000000a00 */
[----:B--2---:R-:W-:-:S05]  /*1530*/  @P1 IMAD.WIDE.U32 R126, R120, 0x20, R96 ;  /* 0x00000020787e1825 */ /* 0x004fca00078e0060 */
[----:B------:R-:W2:Y:S01]  /*1540*/  @P1 LDG.E.128 R68, desc[UR4][R126.64] ;  /* 0x000000047e441981 */ /* 0x000ea2000c1e1d00 */
[----:B------:R-:W-:-:S03]  /*1550*/  ISETP.GT.AND P2, PT, R119, RZ, PT ;  /* 0x000000ff7700720c */ /* 0x000fc60003f44270 */
[----:B------:R-:W3:Y:S01]  /*1560*/  @P1 LDG.E.128 R72, desc[UR4][R126.64+0x10] ;  /* 0x000010047e481981 */ /* 0x000ee2000c1e1d00 */
[----:B01----:R-:W-:-:S05]  /*1570*/  @P0 IMAD.WIDE.U32 R122, R121, 0x10, R98 ;  /* 0x00000010797a0825 */ /* 0x003fca00078e0062 */
        /* <DEDUP_REMOVED lines=30> */
.L_x_12467:
[----:B------:R-:W-:Y:S05]  /*1760*/  BSYNC B1 ;  /* 0x0000000000017941 */ /* 0x000fea0003800000 */
.L_x_12466:
[----:B------:R-:W-:Y:S04]  /*1770*/  BSSY B1, `(.L_x_12468) ;  /* 0x0000006000017945 */ /* 0x000fe80003800000 */
[----:B------:R-:W-:Y:S05]  /*1780*/  @!P2 BRA `(.L_x_12469) ;  /* 0x000000000010a947 */ /* 0x000fea0003800000 */
[----:B-----5:R-:W-:-:S04]  /*1790*/  PRMT R101, R76, 0x7632, R101 ;  /* 0x000076324c657816 */ /* 0x020fc80000000065 */
[----:B------:R-:W-:-:S05]  /*17a0*/  SHF.L.U32 R101, R101, 0x10, RZ ;  /* 0x0000001065657819 */ /* 0x000fca00000006ff */
[----:B------:R-:W-:-:S04]  /*17b0*/  FMUL.FTZ R101, R101, UR6 ;  /* 0x0000000665657c20 */ /* 0x000fc80008410000 */
[----:B------:R-:W-:-:S07]  /*17c0*/  @P1 FADD.FTZ R101, R69, R101 ;  /* 0x0000006545651221 */ /* 0x000fce0000010000 */
.L_x_12469:
[----:B------:R-:W-:Y:S05]  /*17d0*/  BSYNC B1 ;  /* 0x0000000000017941 */ /* 0x000fea0003800000 */
.L_x_12468:
[----:B------:R-:W-:Y:S04]  /*17e0*/  BSSY B1, `(.L_x_12470) ;  /* 0x0000005000017945 */ /* 0x000fe80003800000 */
[----:B------:R-:W-:Y:S05]  /*17f0*/  @!P2 BRA `(.L_x_12471) ;  /* 0x00000000000ca947 */ /* 0x000fea0003800000 */
[----:B-----5:R-:W-:-:S05]  /*1800*/  SHF.L.U32 R102, R77, 0x10, RZ ;  /* 0x000000104d667819 */ /* 0x020fca00000006ff */
[----:B------:R-:W-:-:S04]  /*1810*/  FMUL.FTZ R102, R102, UR6 ;  /* 0x0000000666667c20 */ /* 0x000fc80008410000 */
[----:B------:R-:W-:-:S07]  /*1820*/  @P1 FADD.FTZ R102, R70, R102 ;  /* 0x0000006646661221 */ /* 0x000fce0000010000 */
.L_x_12471:
[----:B------:R-:W-:Y:S05]  /*1830*/  BSYNC B1 ;  /* 0x0000000000017941 */ /* 0x000fea0003800000 */
.L_x_12470:
[----:B------:R-:W-:Y:S04]  /*1840*/  BSSY B1, `(.L_x_12472) ;  /* 0x0000006000017945 */ /* 0x000fe80003800000 */
[----:B------:R-:W-:Y:S05]  /*1850*/  @!P2 BRA `(.L_x_12473) ;  /* 0x000000000010a947 */ /* 0x000fea0003800000 */
[----:B-----5:R-:W-:-:S04]  /*1860*/  PRMT R103, R77, 0x7632, R103 ;  /* 0x000076324d677816 */ /* 0x020fc80000000067 */
[----:B------:R-:W-:-:S05]  /*1870*/  SHF.L.U32 R103, R103, 0x10, RZ ;  /* 0x0000001067677819 */ /* 0x000fca00000006ff */
[----:B------:R-:W-:-:S04]  /*1880*/  FMUL.FTZ R103, R103, UR6 ;  /* 0x0000000667677c20 */ /* 0x000fc80008410000 */
[----:B------:R-:W-:-:S07]  /*1890*/  @P1 FADD.FTZ R103, R71, R103 ;  /* 0x0000006747671221 */ /* 0x000fce0000010000 */
.L_x_12473:
[----:B------:R-:W-:Y:S05]  /*18a0*/  BSYNC B1 ;  /* 0x0000000000017941 */ /* 0x000fea0003800000 */
.L_x_12472:
[----:B------:R-:W-:Y:S04]  /*18b0*/  BSSY B1, `(.L_x_12474) ;  /* 0x0000005000017945 */ /* 0x000fe80003800000 */
[----:B------:R-:W-:Y:S05]  /*18c0*/  @!P2 BRA `(.L_x_12475) ;  /* 0x00000000000ca947 */ /* 0x000fea0003800000 */
[----:B-----5:R-:W-:-:S05]  /*18d0*/  SHF.L.U32 R96, R78, 0x10, RZ ;  /* 0x000000104e607819 */ /* 0x020fca00000006ff */
[----:B------:R-:W-:-:S04]  /*18e0*/  FMUL.FTZ R96, R96, UR6 ;  /* 0x0000000660607c20 */ /* 0x000fc80008410000 */
[----:B------:R-:W-:-:S07]  /*18f0*/  @P1 FADD.FTZ R96, R72, R96 ;  /* 0x0000006048601221 */ /* 0x000fce0000010000 */
.L_x_12475:
[----:B------:R-:W-:Y:S05]  /*1900*/  BSYNC B1 ;  /* 0x0000000000017941 */ /* 0x000fea0003800000 */
.L_x_12474:
[----:B------:R-:W-:Y:S04]  /*1910*/  BSSY B1, `(.L_x_12476) ;  /* 0x0000006000017945 */ /* 0x000fe80003800000 */
[----:B------:R-:W-:Y:S05]  /*1920*/  @!P2 BRA `(.L_x_12477) ;  /* 0x000000000010a947 */ /* 0x000fea0003800000 */
[----:B-----5:R-:W-:-:S04]  /*1930*/  PRMT R97, R78, 0x7632, R97 ;  /* 0x000076324e617816 */ /* 0x020fc80000000061 */
[----:B------:R-:W-:-:S05]  /*1940*/  SHF.L.U32 R97, R97, 0x10, RZ ;  /* 0x0000001061617819 */ /* 0x000fca00000006ff */
[----:B------:R-:W-:-:S04]  /*1950*/  FMUL.FTZ R97, R97, UR6 ;  /* 0x0000000661617c20 */ /* 0x000fc80008410000 */
[----:B------:R-:W-:-:S07]  /*1960*/  @P1 FADD.FTZ R97, R73, R97 ;  /* 0x0000006149611221 */ /* 0x000fce0000010000 */
.L_x_12477:
[----:B------:R-:W-:Y:S05]  /*1970*/  BSYNC B1 ;  /* 0x0000000000017941 */ /* 0x000fea0003800000 */
.L_x_12476:
[----:B------:R-:W-:Y:S04]  /*1980*/  BSSY B1, `(.L_x_12478) ;  /* 0x0000005000017945 */ /* 0x000fe80003800000 */
[----:B------:R-:W-:Y:S05]  /*1990*/  @!P2 BRA `(.L_x_12479) ;  /* 0x00000000000ca947 */ /* 0x000fea0003800000 */
[----:B-----5:R-:W-:-:S05]  /*19a0*/  SHF.L.U32 R98, R79, 0x10, RZ ;  /* 0x000000104f627819 */ /* 0x020fca00000006ff */
[----:B------:R-:W-:-:S04]  /*19b0*/  FMUL.FTZ R98, R98, UR6 ;  /* 0x0000000662627c20 */ /* 0x000fc80008410000 */
[----:B------:R-:W-:-:S07]  /*19c0*/  @P1 FADD.FTZ R98, R74, R98 ;  /* 0x000000624a621221 */ /* 0x000fce0000010000 */
.L_x_12479:
[----:B------:R-:W-:Y:S05]  /*19d0*/  BSYNC B1 ;  /* 0x0000000000017941 */ /* 0x000fea0003800000 */
.L_x_12478:
[----:B------:R-:W-:Y:S04]  /*19e0*/  BSSY B1, `(.L_x_12480) ;  /* 0x0000006000017945 */ /* 0x000fe80003800000 */
[----:B------:R-:W-:Y:S05]  /*19f0*/  @!P2 BRA `(.L_x_12481) ;  /* 0x000000000010a947 */ /* 0x000fea0003800000 */
[----:B-----5:R-:W-:-:S04]  /*1a00*/  PRMT R99, R79, 0x7632, R99 ;  /* 0x000076324f637816 */ /* 0x020fc80000000063 */
[----:B------:R-:W-:-:S05]  /*1a10*/  SHF.L.U32 R99, R99, 0x10, RZ ;  /* 0x0000001063637819 */ /* 0x000fca00000006ff */
[----:B------:R-:W-:-:S04]  /*1a20*/  FMUL.FTZ R99, R99, UR6 ;  /* 0x0000000663637c20 */ /* 0x000fc80008410000 */
[----:B------:R-:W-:-:S07]  /*1a30*/  @P1 FADD.FTZ R99, R75, R99 ;  /* 0x000000634b631221 */ /* 0x000fce0000010000 */
.L_x_12481:
[----:B------:R-:W-:Y:S05]  /*1a40*/  BSYNC B1 ;  /* 0x0000000000017941 */ /* 0x000fea0003800000 */
.L_x_12480:
[----:B------:R-:W0:Y:S01]  /*1a50*/  LDC.64 R122, c[0x0][0x238] ;  /* 0x00008e00ff7a7b82 */ /* 0x000e220000000a00 */
[----:B------:R-:W-:Y:S01]  /*1a60*/  IADD3 R121, R121, 0x80, RZ ;  /* 0x0000008079797810 */ /* 0x000fe20007ffe0ff */
[C---:B0-----:R-:W-:Y:S01]  /*1a70*/  IMAD.WIDE.U32 R122, R120.reuse, 0x20, R122 ;  /* 0x00000020787a7825 */ /* 0x041fe200078e007a */
[----:B------:R-:W-:-:S04]  /*1a80*/  IADD3 R120, R120, 0x80, RZ ;  /* 0x0000008078787810 */ /* 0x000fc80007ffe0ff */
[----:B------:R2:W-:Y:S04]  /*1a90*/  STG.E.128 desc[UR4][R122.64], R100 ;  /* 0x000000647a007986 */ /* 0x0005e8000c101d04 */
[----:B------:R2:W-:Y:S02]  /*1aa0*/  STG.E.128 desc[UR4][R122.64+0x10], R96 ;  /* 0x000010607a007986 */ /* 0x0005e4000c101d04 */
.L_x_12465:
[----:B------:R-:W-:Y:S05]  /*1ab0*/  BSYNC B0 ;  /* 0x0000000000007941 */ /* 0x000fea0003800000 */
.L_x_12464:
[----:B------:R-:W-:Y:S04]  /*1ac0*/  BSSY B0, `(.L_x_12482) ;  /* 0x000005d000007945 */ /* 0x000fe80003800000 */
[----:B------:R-:W-:Y:S05]  /*1ad0*/  @!P4 BRA `(.L_x_12483) ;  /* 0x00000004006cc947 */ /* 0x000fea0003800000 */
[----:B------:R-:W3:Y:S08]  /*1ae0*/  LDC.64 R126, c[0x0][0x230] ;  /* 0x00008c00ff7e7b82 */ /* 0x000ef00000000a00 */
[----:B------:R-:W4:Y:S01]  /*1af0*/  @P0 LDC.64 R108, c[0x0][0x220] ;  /* 0x00008800ff6c0b82 */ /* 0x000f220000000a00 */
[----:B------:R-:W-:-:S07]  /*1b00*/  ISETP.GT.AND P2, PT, R119, RZ, PT ;  /* 0x000000ff7700720c */ /* 0x000fce0003f44270 */
[----:B012---:R-:W0:Y:S01]  /*1b10*/  LDC.64 R122, c[0x0][0x238] ;  /* 0x00008e00ff7a7b82 */ /* 0x007e220000000a00 */
[----:B---3--:R-:W-:-:S04]  /*1b20*/  ISETP.NE.U32.AND P1, PT, R126, RZ, PT ;  /* 0x000000ff7e00720c */ /* 0x008fc80003f25070 */
[----:B------:R-:W-:-:S13]  /*1b30*/  ISETP.NE.AND.EX P1, PT, R127, RZ, PT, P1 ;  /* 0x000000ff7f00720c */ /* 0x000fda0003f25310 */
[----:B------:R-:W1:Y:S02]  /*1b40*/  @P1 LDC.64 R106, c[0x0][0x230] ;  /* 0x00008c00ff6a1b82 */ /* 0x000e640000000a00 */
[----:B-1----:R-:W-:-:S05]  /*1b50*/  @P1 IMAD.WIDE.U32 R106, R120, 0x20, R106 ;  /* 0x00000020786a1825 */ /* 0x002fca00078e006a */
[----:B------:R-:W2:Y:S04]  /*1b60*/  @P1 LDG.E.128 R68, desc[UR4][R106.64] ;  /* 0x000000046a441981 */ /* 0x000ea8000c1e1d00 */
[----:B------:R1:W3:Y:S01]  /*1b70*/  @P1 LDG.E.128 R72, desc[UR4][R106.64+0x10] ;  /* 0x000010046a481981 */ /* 0x0002e2000c1e1d00 */
[----:B----4-:R-:W-:-:S05]  /*1b80*/  @P0 IMAD.WIDE.U32 R108, R121, 0x10, R108 ;  /* 0x00000010796c0825 */ /* 0x010fca00078e006c */
[----:B-----5:R3:W5:Y:S01]  /*1b90*/  @P0 LDG.E.128 R76, desc[UR4][R108.64] ;  /* 0x000000046c4c0981 */ /* 0x020762000c1e1d00 */
[----:B------:R-:W-:Y:S01]  /*1ba0*/  @!P2 ISETP.NE.U32.AND P0, PT, R126, RZ, PT ;  /* 0x000000ff7e00a20c */ /* 0x000fe20003f05070 */
[----:B------:R-:W-:Y:S01]  /*1bb0*/  BSSY B1, `(.L_x_12484) ;  /* 0x000001c000017945 */ /* 0x000fe20003800000 */
[----:B0-----:R-:W-:Y:S02]  /*1bc0*/  IMAD.WIDE.U32 R120, R120, 0x20, R122 ;  /* 0x0000002078787825 */ /* 0x001fe400078e007a */
[----:B------:R-:W-:-:S04]  /*1bd0*/  @!P2 ISETP.NE.AND.EX P0, PT, R127, RZ, PT, P0 ;  /* 0x000000ff7f00a20c */ /* 0x000fc80003f05300 */
[----:B--2---:R-:W-:Y:S02]  /*1be0*/  @!P2 FSEL R104, R68, RZ, P0 ;  /* 0x000000ff4468a208 */ /* 0x004fe40000000000 */
[----:B------:R-:W-:-:S04]  /*1bf0*/  @!P2 ISETP.NE.U32.AND P0, PT, R126, RZ, PT ;  /* 0x000000ff7e00a20c */ /* 0x000fc80003f05070 */
[----:B------:R-:W-:-:S04]  /*1c00*/  @!P2 ISETP.NE.AND.EX P0, PT, R127, RZ, PT, P0 ;  /* 0x000000ff7f00a20c */ /* 0x000fc80003f05300 */
[----:B------:R-:W-:Y:S02]  /*1c10*/  @!P2 FSEL R105, R69, RZ, P0 ;  /* 0x000000ff4569a208 */ /* 0x000fe40000000000 */
[----:B------:R-:W-:-:S04]  /*1c20*/  @!P2 ISETP.NE.U32.AND P0, PT, R126, RZ, PT ;  /* 0x000000ff7e00a20c */ /* 0x000fc80003f05070 */
[----:B------:R-:W-:-:S04]  /*1c30*/  @!P2 ISETP.NE.AND.EX P0, PT, R127, RZ, PT, P0 ;  /* 0x000000ff7f00a20c */ /* 0x000fc80003f05300 */
[----:B-1----:R-:W-:Y:S02]  /*1c40*/  @!P2 FSEL R106, R70, RZ, P0 ;  /* 0x000000ff466aa208 */ /* 0x002fe40000000000 */
        /* <DEDUP_REMOVED lines=18> */
.L_x_12485:
[----:B------:R-:W-:Y:S05]  /*1d70*/  BSYNC B1 ;  /* 0x0000000000017941 */ /* 0x000fea0003800000 */
.L_x_12484:
[----:B------:R-:W-:Y:S04]  /*1d80*/  BSSY B1, `(.L_x_12486) ;  /* 0x0000006000017945 */ /* 0x000fe80003800000 */
[----:B------:R-:W-:Y:S05]  /*1d90*/  @!P2 BRA `(.L_x_12487) ;  /* 0x000000000010a947 */ /* 0x000fea0003800000 */
[----:B-----5:R-:W-:-:S04]  /*1da0*/  PRMT R105, R76, 0x7632, R105 ;  /* 0x000076324c697816 */ /* 0x020fc80000000069 */
[----:B------:R-:W-:-:S05]  /*1db0*/  SHF.L.U32 R105, R105, 0x10, RZ ;  /* 0x0000001069697819 */ /* 0x000fca00000006ff */
[----:B------:R-:W-:-:S04]  /*1dc0*/  FMUL.FTZ R105, R105, UR6 ;  /* 0x0000000669697c20 */ /* 0x000fc80008410000 */
[----:B------:R-:W-:-:S07]  /*1dd0*/  @P1 FADD.FTZ R105, R69, R105 ;  /* 0x0000006945691221 */ /* 0x000fce0000010000 */
.L_x_12487:
[----:B------:R-:W-:Y:S05]  /*1de0*/  BSYNC B1 ;  /* 0x0000000000017941 */ /* 0x000fea0003800000 */
.L_x_12486:
[----:B------:R-:W-:Y:S04]  /*1df0*/  BSSY B1, `(.L_x_12488) ;  /* 0x0000005000017945 */ /* 0x000fe80003800000 */
[----:B------:R-:W-:Y:S05]  /*1e00*/  @!P2 BRA `(.L_x_12489) ;  /* 0x00000000000ca947 */ /* 0x000fea0003800000 */
[----:B-----5:R-:W-:-:S05]  /*1e10*/  SHF.L.U32 R106, R77, 0x10, RZ ;  /* 0x000000104d6a7819 */ /* 0x020fca00000006ff */
[----:B------:R-:W-:-:S04]  /*1e20*/  FMUL.FTZ R106, R106, UR6 ;  /* 0x000000066a6a7c20 */ /* 0x000fc80008410000 */
[----:B------:R-:W-:-:S07]  /*1e30*/  @P1 FADD.FTZ R106, R70, R106 ;  /* 0x0000006a466a1221 */ /* 0x000fce0000010000 */
.L_x_12489:
[----:B------:R-:W-:Y:S05]  /*1e40*/  BSYNC B1 ;  /* 0x0000000000017941 */ /* 0x000fea0003800000 */
.L_x_12488:
[----:B------:R-:W-:Y:S04]  /*1e50*/  BSSY B1, `(.L_x_12490) ;  /* 0x0000006000017945 */ /* 0x000fe80003800000 */
[----:B------:R-:W-:Y:S05]  /*1e60*/  @!P2 BRA `(.L_x_12491) ;  /* 0x000000000010a947 */ /* 0x000fea0003800000 */
[----:B-----5:R-:W-:-:S04]  /*1e70*/  PRMT R107, R77, 0x7632, R107 ;  /* 0x000076324d6b7816 */ /* 0x020fc8000000006b */
[----:B------:R-:W-:-:S05]  /*1e80*/  SHF.L.U32 R107, R107, 0x10, RZ ;  /* 0x000000106b6b7819 */ /* 0x000fca00000006ff */
[----:B------:R-:W-:-:S04]  /*1e90*/  FMUL.FTZ R107, R107, UR6 ;  /* 0x000000066b6b7c20 */ /* 0x000fc80008410000 */
[----:B------:R-:W-:-:S07]  /*1ea0*/  @P1 FADD.FTZ R107, R71, R107 ;  /* 0x0000006b476b1221 */ /* 0x000fce0000010000 */
.L_x_12491:
[----:B------:R-:W-:Y:S05]  /*1eb0*/  BSYNC B1 ;  /* 0x0000000000017941 */ /* 0x000fea0003800000 */
.L_x_12490:
[----:B------:R-:W-:Y:S04]  /*1ec0*/  BSSY B1, `(.L_x_12492) ;  /* 0x0000005000017945 */ /* 0x000fe80003800000 */
[----:B------:R-:W-:Y:S05]  /*1ed0*/  @!P2 BRA `(.L_x_12493) ;  /* 0x00000000000ca947 */ /* 0x000fea0003800000 */
[----:B-----5:R-:W-:-:S05]  /*1ee0*/  SHF.L.U32 R108, R78, 0x10, RZ ;  /* 0x000000104e6c7819 */ /* 0x020fca00000006ff */
[----:B------:R-:W-:-:S04]  /*1ef0*/  FMUL.FTZ R108, R108, UR6 ;  /* 0x000000066c6c7c20 */ /* 0x000fc80008410000 */
[----:B------:R-:W-:-:S07]  /*1f00*/  @P1 FADD.FTZ R108, R72, R108 ;  /* 0x0000006c486c1221 */ /* 0x000fce0000010000 */
.L_x_12493:
[----:B------:R-:W-:Y:S05]  /*1f10*/  BSYNC B1 ;  /* 0x0000000000017941 */ /* 0x000fea0003800000 */
.L_x_12492:
[----:B------:R-:W-:Y:S04]  /*1f20*/  BSSY B1, `(.L_x_12494) ;  /* 0x0000006000017945 */ /* 0x000fe80003800000 */
[----:B------:R-:W-:Y:S05]  /*1f30*/  @!P2 BRA `(.L_x_12495) ;  /* 0x000000000010a947 */ /* 0x000fea0003800000 */
[----:B-----5:R-:W-:-:S04]  /*1f40*/  PRMT R109, R78, 0x7632, R109 ;  /* 0x000076324e6d7816 */ /* 0x020fc8000000006d */
[----:B------:R-:W-:-:S05]  /*1f50*/  SHF.L.U32 R109, R109, 0x10, RZ ;  /* 0x000000106d6d7819 */ /* 0x000fca00000006ff */
[----:B------:R-:W-:-:S04]  /*1f60*/  FMUL.FTZ R109, R109, UR6 ;  /* 0x000000066d6d7c20 */ /* 0x000fc80008410000 */
[----:B------:R-:W-:-:S07]  /*1f70*/  @P1 FADD.FTZ R109, R73, R109 ;  /* 0x0000006d496d1221 */ /* 0x000fce0000010000 */
.L_x_12495:
[----:B------:R-:W-:Y:S05]  /*1f80*/  BSYNC B1 ;  /* 0x0000000000017941 */ /* 0x000fea0003800000 */
.L_x_12494:
[----:B------:R-:W-:Y:S04]  /*1f90*/  BSSY B1, `(.L_x_12496) ;  /* 0x0000005000017945 */ /* 0x000fe80003800000 */
[----:B------:R-:W-:Y:S05]  /*1fa0*/  @!P2 BRA `(.L_x_12497) ;  /* 0x00000000000ca947 */ /* 0x000fea0003800000 */
[----:B-----5:R-:W-:-:S05]  /*1fb0*/  SHF.L.U32 R110, R79, 0x10, RZ ;  /* 0x000000104f6e7819 */ /* 0x020fca00000006ff */
[----:B------:R-:W-:-:S04]  /*1fc0*/  FMUL.FTZ R110, R110, UR6 ;  /* 0x000000066e6e7c20 */ /* 0x000fc80008410000 */
[----:B------:R-:W-:-:S07]  /*1fd0*/  @P1 FADD.FTZ R110, R74, R110 ;  /* 0x0000006e4a6e1221 */ /* 0x000fce0000010000 */
.L_x_12497:
[----:B------:R-:W-:Y:S05]  /*1fe0*/  BSYNC B1 ;  /* 0x0000000000017941 */ /* 0x000fea0003800000 */
.L_x_12496:
[----:B------:R-:W-:Y:S01]  /*1ff0*/  BSSY B1, `(.L_x_12498) ;  /* 0x0000007000017945 */ /* 0x000fe20003800000 */
[----:B------:R-:W-:-:S03]  /*2000*/  @!P2 FSEL R111, R75, RZ, P0 ;  /* 0x000000ff4b6fa208 */ /* 0x000fc60000000000 */
[----:B------:R-:W-:Y:S05]  /*2010*/  @!P2 BRA `(.L_x_12499) ;  /* 0x000000000010a947 */ /* 0x000fea0003800000 */
[----:B-----5:R-:W-:-:S04]  /*2020*/  PRMT R111, R79, 0x7632, R111 ;  /* 0x000076324f6f7816 */ /* 0x020fc8000000006f */
[----:B------:R-:W-:-:S05]  /*2030*/  SHF.L.U32 R111, R111, 0x10, RZ ;  /* 0x000000106f6f7819 */ /* 0x000fca00000006ff */
[----:B------:R-:W-:-:S04]  /*2040*/  FMUL.FTZ R111, R111, UR6 ;  /* 0x000000066f6f7c20 */ /* 0x000fc80008410000 */
[----:B------:R-:W-:-:S07]  /*2050*/  @P1 FADD.FTZ R111, R75, R111 ;  /* 0x0000006f4b6f1221 */ /* 0x000fce0000010000 */
.L_x_12499:
[----:B------:R-:W-:Y:S05]  /*2060*/  BSYNC B1 ;  /* 0x0000000000017941 */ /* 0x000fea0003800000 */
.L_x_12498:
[----:B------:R3:W-:Y:S04]  /*2070*/  STG.E.128 desc[UR4][R120.64], R104 ;  /* 0x0000006878007986 */ /* 0x0007e8000c101d04 */
[----:B------:R3:W-:Y:S02]  /*2080*/  STG.E.128 desc[UR4][R120.64+0x10], R108 ;  /* 0x0000106c78007986 */ /* 0x0007e4000c101d04 */
.L_x_12483:
[----:B------:R-:W-:Y:S05]  /*2090*/  BSYNC B0 ;  /* 0x0000000000007941 */ /* 0x000fea0003800000 */
.L_x_12482:
[----:B---3--:R-:W-:Y:S01]  /*20a0*/  FADD.FTZ R120, RZ, R84 ;  /* 0x00000054ff787221 */ /* 0x008fe20000010000 */
        /* <DEDUP_REMOVED lines=8> */
[----:B------:R-:W-:Y:S01]  /*2130*/  FADD.FTZ R119, R87, R120 ;  /* 0x0000007857777221 */ /* 0x000fe20000010000 */
[----:B------:R-:W-:-:S03]  /*2140*/  P2R R0, PR, RZ, 0x40 ;  /* 0x00000040ff007803 */ /* 0x000fc60000000000 */
        /* <DEDUP_REMOVED lines=30> */
[----:B012---:R-:W-:-:S04]  /*2330*/  LOP3.LUT R122, R119, 0x7fffffc, RZ, 0xc0, !PT ;  /* 0x07fffffc777a7812 */ /* 0x007fc800078ec0ff */
        /* <DEDUP_REMOVED lines=12> */
[----:B----4-:R-:W-:-:S04]  /*2400*/  FMUL.FTZ R120, R113, R120 ;  /* 0x0000007871787220 */ /* 0x010fc80000410000 */
        /* <DEDUP_REMOVED lines=74> */
.L_x_12520:
        /* <DEDUP_REMOVED lines=17> */
[----:B------:R-:W-:Y:S02]  /*29c0*/  LOP3.LUT P1, RZ, R119, 0x1f, R2, 0xf8, !PT ;  /* 0x0000001f77ff7812 */ /* 0x000fe4000782f802 */
[----:B-1----:R-:W-:Y:S01]  /*29d0*/  @!P2 LEA R121, R121, R0, 0x18 ;  /* 0x000000007979a211 */ /* 0x002fe200078ec0ff */
[----:B------:R-:W-:-:S03]  /*29e0*/  HFMA2.MMA R0, -RZ, RZ, 0, 0 ;  /* 0x00000000ff007435 */ /* 0x000fc600000001ff */
[----:B------:R-:W-:Y:S02]  /*29f0*/  @!P2 LEA R122, R122, R121, 0x3 ;  /* 0x000000797a7aa211 */ /* 0x000fe400078e18ff */
[----:B------:R-:W-:Y:S02]  /*2a00*/  CS2R R120, SRZ ;  /* 0x0000000000787805 */ /* 0x000fe4000001ff00 */
[----:B------:R-:W-:-:S04]  /*2a10*/  @!P2 MOV R0, R115 ;  /* 0x000000730000a202 */ /* 0x000fc80000000f00 */
[----:B------:R-:W-:Y:S01]  /*2a20*/  @!P2 LDS.64 R120, [R122] ;  /* 0x000000007a78a984 */ /* 0x000fe20000000a00 */
[----:B0-----:R-:W-:-:S03]  /*2a30*/  I2FP.F32.S32 R128, R0 ;  /* 0x0000000000807245 */ /* 0x001fc60000201400 */
[----:B------:R-:W0:Y:S02]  /*2a40*/  SHFL.DOWN PT, R119, R0, 0x2, 0x1f ;  /* 0x08401f0000777f89 */ /* 0x000e2400000e0000 */
[----:B0-----:R-:W-:Y:S02]  /*2a50*/  I2FP.F32.S32 R130, R119 ;  /* 0x0000007700827245 */ /* 0x001fe40000201400 */
[----:B------:R-:W0:Y:S02]  /*2a60*/  SHFL.DOWN PT, R123, R120, 0x2, 0x1f ;  /* 0x08401f00787b7f89 */ /* 0x000e2400000e0000 */
[C---:B0-----:R-:W-:Y:S01]  /*2a70*/  FADD.FTZ R126, -R123.reuse, R120 ;  /* 0x000000787b7e7221 */ /* 0x041fe20000010100 */
[----:B------:R-:W-:-:S03]  /*2a80*/  FMUL.FTZ R123, R123, R130 ;  /* 0x000000827b7b7220 */ /* 0x000fc60000410000 */
[----:B------:R-:W-:Y:S01]  /*2a90*/  FMUL.FTZ R127, R126, R126 ;  /* 0x0000007e7e7f7220 */ /* 0x000fe20000410000 */
[----:B------:R-:W-:-:S03]  /*2aa0*/  IADD3 R126, R119, R0, RZ ;  /* 0x00000000777e7210 */ /* 0x000fc60007ffe0ff */
[----:B------:R-:W-:Y:S01]  /*2ab0*/  FMUL.FTZ R127, R127, R128 ;  /* 0x000000807f7f7220 */ /* 0x000fe20000410000 */
[----:B------:R-:W-:Y:S01]  /*2ac0*/  FFMA.FTZ R128, R128, R120, R123 ;  /* 0x0000007880807223 */ /* 0x000fe2000001007b */
[----:B------:R-:W-:Y:S01]  /*2ad0*/  I2FP.F32.S32 R0, R126 ;  /* 0x0000007e00007245 */ /* 0x000fe20000201400 */
[----:B------:R-:W0:Y:S01]  /*2ae0*/  SHFL.DOWN PT, R120, R121, 0x2, 0x1f ;  /* 0x08401f0079787f89 */ /* 0x000e2200000e0000 */
[----:B------:R-:W-:Y:S02]  /*2af0*/  FMUL.FTZ R127, R127, R130 ;  /* 0x000000827f7f7220 */ /* 0x000fe40000410000 */
[----:B------:R-:W1:Y:S01]  /*2b00*/  MUFU.RCP R119, R0 ;  /* 0x0000000000777308 */ /* 0x000e620000001000 */
[----:B------:R-:W-:Y:S01]  /*2b10*/  SHFL.DOWN PT, R123, R126, 0x1, 0x1f ;  /* 0x08201f007e7b7f89 */ /* 0x000fe200000e0000 */
[----:B0-----:R-:W-:-:S04]  /*2b20*/  FADD.FTZ R120, R120, R121 ;  /* 0x0000007978787221 */ /* 0x001fc80000010000 */
[C---:B-1----:R-:W-:Y:S01]  /*2b30*/  FFMA.FTZ R127, R119.reuse, R127, R120 ;  /* 0x0000007f777f7223 */ /* 0x042fe20000010078 */
[----:B------:R-:W-:-:S05]  /*2b40*/  FMUL.FTZ R119, R119, R128 ;  /* 0x0000008077777220 */ /* 0x000fca0000410000 */
[----:B------:R-:W0:Y:S02]  /*2b50*/  SHFL.DOWN PT, R120, R119, 0x1, 0x1f ;  /* 0x08201f0077787f89 */ /* 0x000e2400000e0000 */
        /* <DEDUP_REMOVED lines=8> */
[----:B------:R-:W0:Y:S01]  /*2be0*/  MUFU.RCP R122, R122 ;  /* 0x0000007a007a7308 */ /* 0x000e220000001000 */
[----:B------:R-:W1:Y:S01]  /*2bf0*/  @!P1 LDC.64 R120, c[0x0][0x250] ;  /* 0x00009400ff789b82 */ /* 0x000e620000000a00 */
[----:B------:R-:W-:Y:S02]  /*2c00*/  FFMA.FTZ R123, R0, R119, R123 ;  /* 0x00000077007b7223 */ /* 0x000fe4000001007b */
[----:B------:R-:W2:Y:S02]  /*2c10*/  SHFL.DOWN PT, R0, R127, 0x1, 0x1f ;  /* 0x08201f007f007f89 */ /* 0x000ea400000e0000 */
[----:B0-----:R-:W-:Y:S01]  /*2c20*/  FMUL.FTZ R123, R122, R123 ;  /* 0x0000007b7a7b7220 */ /* 0x001fe20000410000 */
[----:B-1----:R-:W-:Y:S01]  /*2c30*/  @!P1 LEA R120, P2, R114, R120, 0x2 ;  /* 0x0000007872789211 */ /* 0x002fe200078410ff */
[----:B--2---:R-:W-:-:S03]  /*2c40*/  FADD.FTZ R119, R127, R0 ;  /* 0x000000007f777221 */ /* 0x004fc60000010000 */
[----:B------:R-:W-:Y:S01]  /*2c50*/  @!P1 LEA.HI.X R121, R114, R121, R118, 0x2, P2 ;  /* 0x0000007972799211 */ /* 0x000fe200010f1476 */
[----:B------:R-:W0:Y:S01]  /*2c60*/  LDC R0, c[0x0][0x2d8] ;  /* 0x0000b600ff007b82 */ /* 0x000e220000000800 */
[----:B------:R-:W-:Y:S01]  /*2c70*/  PLOP3.LUT P2, PT, PT, PT, UP0, 0x40, 0x0 ;  /* 0x000000000000781c */ /* 0x000fe20003f4e808 */
[----:B------:R-:W-:Y:S02]  /*2c80*/  FFMA.FTZ R119, R122, R129, R119 ;  /* 0x000000817a777223 */ /* 0x000fe40000010077 */
[----:B------:R-:W1:Y:S04]  /*2c90*/  SHFL.IDX PT, R129, R123, RZ, 0x1f ;  /* 0x00001fff7b817589 */ /* 0x000e6800000e0000 */
[----:B------:R-:W0:Y:S01]  /*2ca0*/  SHFL.IDX PT, R119, R119, RZ, 0x1f ;  /* 0x00001fff77777589 */ /* 0x000e2200000e0000 */
[----:B-1----:R-:W-:-:S03]  /*2cb0*/  FMUL.FTZ R122, R129, R129 ;  /* 0x00000081817a7220 */ /* 0x002fc60000410000 */
[----:B------:R1:W-:Y:S01]  /*2cc0*/  @!P1 STG.E desc[UR4][R120.64], R129 ;  /* 0x0000008178009986 */ /* 0x0003e2000c101904 */
[----:B0-----:R-:W-:Y:S01]  /*2cd0*/  FFMA.FTZ R0, R119, UR7, R0 ;  /* 0x0000000777007c23 */ /* 0x001fe20008010000 */
[----:B------:R-:W-:Y:S02]  /*2ce0*/  FSEL R127, R122, RZ, !P2 ;  /* 0x000000ff7a7f7208 */ /* 0x000fe40005000000 */
[----:B------:R-:W0:Y:S03]  /*2cf0*/  @!P1 LDC.64 R122, c[0x0][0x258] ;  /* 0x00009600ff7a9b82 */ /* 0x000e260000000a00 */
[----:B------:R-:W-:-:S06]  /*2d00*/  FADD.FTZ R0, R0, R127 ;  /* 0x0000007f00007221 */ /* 0x000fcc0000010000 */
        /* <DEDUP_REMOVED lines=28> */
[----:B------:R-:W-:-:S02]  /*2ed0*/  FADD.FTZ R119, R80, -R121 ;  /* 0x8000007950777221 */ /* 0x000fc40000010000 */
[----:B------:R-:W-:Y:S02]  /*2ee0*/  F2FP.BF16.F32.PACK_AB R116, R117, R116 ;  /* 0x000000747574723e */ /* 0x000fe400000010ff */
[----:B------:R-:W-:Y:S01]  /*2ef0*/  F2FP.BF16.F32.PACK_AB R117, R122, R123 ;  /* 0x0000007b7a75723e */ /* 0x000fe200000010ff */
[----:B------:R-:W-:Y:S01]  /*2f00*/  FADD.FTZ R123, R81, -R121 ;  /* 0x80000079517b7221 */ /* 0x000fe20000010000 */
[----:B------:R-:W-:-:S03]  /*2f10*/  FMUL.FTZ R119, R0, R119 ;  /* 0x0000007700777220 */ /* 0x000fc60000410000 */
[----:B------:R-:W-:Y:S01]  /*2f20*/  FMUL.FTZ R122, R0, R123 ;  /* 0x0000007b007a7220 */ /* 0x000fe20000410000 */
[----:B------:R-:W-:Y:S01]  /*2f30*/  FFMA.FTZ R118, R52, R119, R60 ;  /* 0x0000007734767223 */ /* 0x000fe2000001003c */
[----:B------:R-:W-:Y:S02]  /*2f40*/  FADD.FTZ R123, R83, -R121 ;  /* 0x80000079537b7221 */ /* 0x000fe40000010000 */
[----:B------:R-:W-:Y:S02]  /*2f50*/  FFMA.FTZ R119, R53, R122, R61 ;  /* 0x0000007a35777223 */ /* 0x000fe4000001003d */
[----:B------:R-:W-:-:S03]  /*2f60*/  FMUL.FTZ R122, R0, R123 ;  /* 0x0000007b007a7220 */ /* 0x000fc60000410000 */
[----:B------:R-:W-:Y:S01]  /*2f70*/  F2FP.BF16.F32.PACK_AB R118, R119, R118 ;  /* 0x000000767776723e */ /* 0x000fe200000010ff */
[----:B------:R-:W-:Y:S01]  /*2f80*/  FADD.FTZ R119, R82, -R121 ;  /* 0x8000007952777221 */ /* 0x000fe20000010000 */
[----:B------:R-:W-:-:S03]  /*2f90*/  FFMA.FTZ R122, R55, R122, R63 ;  /* 0x0000007a377a7223 */ /* 0x000fc6000001003f */
[----:B------:R-:W-:-:S04]  /*2fa0*/  FMUL.FTZ R119, R0, R119 ;  /* 0x0000007700777220 */ /* 0x000fc80000410000 */
[----:B------:R-:W-:-:S05]  /*2fb0*/  FFMA.FTZ R119, R54, R119, R62 ;  /* 0x0000007736777223 */ /* 0x000fca000001003e */
[----:B------:R-:W-:Y:S02]  /*2fc0*/  F2FP.BF16.F32.PACK_AB R119, R122, R119 ;  /* 0x000000777a77723e */ /* 0x000fe400000010ff */
[----:B------:R-:W0:Y:S02]  /*2fd0*/  LDC.64 R122, c[0x0][0x2b8] ;  /* 0x0000ae00ff7a7b82 */ /* 0x000e240000000a00 */
[C---:B0-----:R-:W-:Y:S01]  /*2fe0*/  IMAD.WIDE.U32 R122, R120.reuse, 0x10, R122 ;  /* 0x00000010787a7825 */ /* 0x041fe200078e007a */
[----:B------:R-:W-:-:S04]  /*2ff0*/  IADD3 R120, R120, 0x80, RZ ;  /* 0x0000008078787810 */ /* 0x000fc80007ffe0ff */
[----:B------:R0:W-:Y:S03]  /*3000*/  STG.E.128 desc[UR4][R122.64], R116 ;  /* 0x000000747a007986 */ /* 0x0001e6000c101d04 */
.L_x_12504:
[----:B------:R-:W-:Y:S05]  /*3010*/  BSYNC B1 ;  /* 0x0000000000017941 */ /* 0x000fea0003800000 */
.L_x_12503:
        /* <DEDUP_REMOVED lines=35> */
.L_x_12506:
[----:B------:R-:W-:Y:S05]  /*3250*/  BSYNC B1 ;  /* 0x0000000000017941 */ /* 0x000fea0003800000 */
.L_x_12505:
        /* <DEDUP_REMOVED lines=35> */
.L_x_12508:
[----:B------:R-:W-:Y:S05]  /*3490*/  BSYNC B1 ;  /* 0x0000000000017941 */ /* 0x000fea0003800000 */
.L_x_12507:
        /* <DEDUP_REMOVED lines=27> */
[----:B------:R-:W-:-:S03]  /*3650*/  F2FP.BF16.F32.PACK_AB R116, R121, R116 ;  /* 0x000000747974723e */ /* 0x000fc600000010ff */
[----:B------:R-:W-:Y:S02]  /*3660*/  F2FP.BF16.F32.PACK_AB R119, R0, R119 ;  /* 0x000000770077723e */ /* 0x000fe400000010ff */
[----:B------:R-:W-:Y:S01]  /*3670*/  F2FP.BF16.F32.PACK_AB R118, R126, R129 ;  /* 0x000000817e76723e */ /* 0x000fe200000010ff */
[----:B0-----:R-:W-:-:S05]  /*3680*/  IMAD.WIDE.U32 R120, R120, 0x10, R122 ;  /* 0x0000001078787825 */ /* 0x001fca00078e007a */
[----:B------:R3:W-:Y:S02]  /*3690*/  STG.E.128 desc[UR4][R120.64], R116 ;  /* 0x0000007478007986 */ /* 0x0007e4000c101d04 */
.L_x_12502:
[----:B------:R-:W-:Y:S05]  /*36a0*/  BSYNC B0 ;  /* 0x0000000000007941 */ /* 0x000fea0003800000 */
.L_x_12501:
[----:B------:R-:W-:Y:S02]  /*36b0*/  IADD3 R114, R114, UR8, RZ ;  /* 0x0000000872727c10 */ /* 0x000fe4000fffe0ff */
[----:B------:R-:W-:Y:S02]  /*36c0*/  SEL R0, RZ, 0x1, P0 ;  /* 0x00000001ff007807 */ /* 0x000fe40000000000 */
[----:B------:R-:W-:-:S13]  /*36d0*/  ISETP.GE.AND P1, PT, R114, UR9, PT ;  /* 0x0000000972007c0c */ /* 0x000fda000bf26270 */
[----:B------:R-:W-:Y:S05]  /*36e0*/  @!P1 BRA `(.L_x_12509) ;  /* 0xffffffd000209947 */ /* 0x000fea000383ffff */
[----:B------:R-:W-:Y:S05]  /*36f0*/  EXIT ;  /* 0x000000000000794d */ /* 0x000fea0003800000 */
.L_x_12500:
[----:B------:R-:W-:Y:S01]  /*3700*/  HFMA2.MMA R132, -RZ, RZ, 0, 5.9604644775390625e-08 ;  /* 0x00000001ff847435 */ /* 0x000fe200000001ff */
[----:B------:R-:W-:Y:S02]  /*3710*/  MOV R131, R121 ;  /* 0x0000007900837202 */ /* 0x000fe40000000f00 */
[----:B------:R-:W-:Y:S02]  /*3720*/  MOV R133, 0x1f ;  /* 0x0000001f00857802 */ /* 0x000fe40000000f00 */
[----:B------:R-:W-:-:S07]  /*3730*/  MOV R130, 0xffffffff ;  /* 0xffffffff00827802 */ /* 0x000fce0000000f00 */
[----:B----45:R-:W-:Y:S05]  /*3740*/  WARPSYNC.COLLECTIVE R130, `(.L_x_12510) ;  /* 0x0000000082087348 */ /* 0x030fea0003c00000 */
[----:B------:R0:W1:Y:S02]  /*3750*/  SHFL.BFLY P6, R129, R131, R132, R133 ;  /* 0x0c00008483817389 */ /* 0x00006400000c0085 */
[----:B01--45:R-:W-:Y:S01]  /*3760*/  ENDCOLLECTIVE ;  /* 0x000000000000791b */ /* 0x033fe20003800000 */
.L_x_12510:
[----:B------:R-:W-:Y:S01]  /*3770*/  HFMA2.MMA R132, -RZ, RZ, 0, 1.1920928955078125e-07 ;  /* 0x00000002ff847435 */ /* 0x000fe200000001ff */
[----:B------:R-:W-:-:S05]  /*3780*/  MOV R0, R129 ;  /* 0x0000008100007202 */ /* 0x000fca0000000f00 */
[----:B------:R-:W-:-:S05]  /*3790*/  FADD.FTZ R123, R121, R0 ;  /* 0x00000000797b7221 */ /* 0x000fca0000010000 */
[----:B------:R-:W-:-:S07]  /*37a0*/  MOV R131, R123 ;  /* 0x0000007b00837202 */ /* 0x000fce0000000f00 */
[----:B------:R-:W-:Y:S05]  /*37b0*/  WARPSYNC.COLLECTIVE R130, `(.L_x_12511) ;  /* 0x0000000082087348 */ /* 0x000fea0003c00000 */
[----:B------:R0:W1:Y:S02]  /*37c0*/  SHFL.BFLY P6, R129, R131, R132, R133 ;  /* 0x0c00008483817389 */ /* 0x00006400000c0085 */
[----:B01----:R-:W-:Y:S01]  /*37d0*/  ENDCOLLECTIVE ;  /* 0x000000000000791b */ /* 0x003fe20003800000 */
.L_x_12511:
[----:B------:R-:W-:Y:S01]  /*37e0*/  HFMA2.MMA R132, -RZ, RZ, 0, 2.384185791015625e-07 ;  /* 0x00000004ff847435 */ /* 0x000fe200000001ff */
[----:B------:R-:W-:-:S05]  /*37f0*/  MOV R0, R129 ;  /* 0x0000008100007202 */ /* 0x000fca0000000f00 */
[----:B------:R-:W-:-:S05]  /*3800*/  FADD.FTZ R126, R123, R0 ;  /* 0x000000007b7e7221 */ /* 0x000fca0000010000 */
[----:B------:R-:W-:-:S07]  /*3810*/  MOV R131, R126 ;  /* 0x0000007e00837202 */ /* 0x000fce0000000f00 */
[----:B------:R-:W-:Y:S05]  /*3820*/  WARPSYNC.COLLECTIVE R130, `(.L_x_12512) ;  /* 0x0000000082087348 */ /* 0x000fea0003c00000 */
[----:B------:R0:W1:Y:S02]  /*3830*/  SHFL.BFLY P6, R129, R131, R132, R133 ;  /* 0x0c00008483817389 */ /* 0x00006400000c0085 */
[----:B01----:R-:W-:Y:S01]  /*3840*/  ENDCOLLECTIVE ;  /* 0x000000000000791b */ /* 0x003fe20003800000 */
.L_x_12512:
[----:B------:R-:W-:Y:S01]  /*3850*/  HFMA2.MMA R132, -RZ, RZ, 0, 4.76837158203125e-07 ;  /* 0x00000008ff847435 */ /* 0x000fe200000001ff */
[----:B------:R-:W-:-:S05]  /*3860*/  MOV R127, R129 ;  /* 0x00000081007f7202 */ /* 0x000fca0000000f00 */
[----:B------:R-:W-:-:S05]  /*3870*/  FADD.FTZ R127, R126, R127 ;  /* 0x0000007f7e7f7221 */ /* 0x000fca0000010000 */
[----:B------:R-:W-:-:S07]  /*3880*/  MOV R131, R127 ;  /* 0x0000007f00837202 */ /* 0x000fce0000000f00 */
[----:B------:R-:W-:Y:S05]  /*3890*/  WARPSYNC.COLLECTIVE R130, `(.L_x_12513) ;  /* 0x0000000082087348 */ /* 0x000fea0003c00000 */
[----:B------:R0:W1:Y:S02]  /*38a0*/  SHFL.BFLY P6, R129, R131, R132, R133 ;  /* 0x0c00008483817389 */ /* 0x00006400000c0085 */
[----:B01----:R-:W-:Y:S01]  /*38b0*/  ENDCOLLECTIVE ;  /* 0x000000000000791b */ /* 0x003fe20003800000 */
.L_x_12513:
[----:B------:R-:W-:Y:S01]  /*38c0*/  HFMA2.MMA R132, -RZ, RZ, 0, 9.5367431640625e-07 ;  /* 0x00000010ff847435 */ /* 0x000fe200000001ff */
[----:B------:R-:W-:-:S05]  /*38d0*/  MOV R0, R129 ;  /* 0x0000008100007202 */ /* 0x000fca0000000f00 */
[----:B------:R-:W-:-:S05]  /*38e0*/  FADD.FTZ R128, R127, R0 ;  /* 0x000000007f807221 */ /* 0x000fca0000010000 */
[----:B------:R-:W-:-:S07]  /*38f0*/  MOV R131, R128 ;  /* 0x0000008000837202 */ /* 0x000fce0000000f00 */
[----:B------:R-:W-:Y:S05]  /*3900*/  WARPSYNC.COLLECTIVE R130, `(.L_x_12514) ;  /* 0x0000000082087348 */ /* 0x000fea0003c00000 */
[----:B------:R0:W1:Y:S02]  /*3910*/  SHFL.BFLY P6, R129, R131, R132, R133 ;  /* 0x0c00008483817389 */ /* 0x00006400000c0085 */
[----:B01----:R-:W-:Y:S01]  /*3920*/  ENDCOLLECTIVE ;  /* 0x000000000000791b */ /* 0x003fe20003800000 */
.L_x_12514:
        /* <DEDUP_REMOVED lines=72> */
.L_x_12515:
[----:B------:R-:W-:Y:S01]  /*3db0*/  HFMA2.MMA R132, -RZ, RZ, 0, 1.1920928955078125e-07 ;  /* 0x00000002ff847435 */ /* 0x000fe200000001ff */
[----:B------:R-:W-:-:S05]  /*3dc0*/  MOV R121, R129 ;  /* 0x0000008100797202 */ /* 0x000fca0000000f00 */
[----:B------:R-:W-:-:S05]  /*3dd0*/  FADD.FTZ R121, R0, R121 ;  /* 0x0000007900797221 */ /* 0x000fca0000010000 */
[----:B------:R-:W-:-:S07]  /*3de0*/  MOV R131, R121 ;  /* 0x0000007900837202 */ /* 0x000fce0000000f00 */
[----:B------:R-:W-:Y:S05]  /*3df0*/  WARPSYNC.COLLECTIVE R130, `(.L_x_12516) ;  /* 0x0000000082087348 */ /* 0x000fea0003c00000 */
[----:B------:R0:W1:Y:S02]  /*3e00*/  SHFL.BFLY P6, R129, R131, R132, R133 ;  /* 0x0c00008483817389 */ /* 0x00006400000c0085 */
[----:B01----:R-:W-:Y:S01]  /*3e10*/  ENDCOLLECTIVE ;  /* 0x000000000000791b */ /* 0x003fe20003800000 */
.L_x_12516:
[----:B------:R-:W-:Y:S01]  /*3e20*/  HFMA2.MMA R132, -RZ, RZ, 0, 2.384185791015625e-07 ;  /* 0x00000004ff847435 */ /* 0x000fe200000001ff */
[----:B------:R-:W-:-:S05]  /*3e30*/  MOV R126, R129 ;  /* 0x00000081007e7202 */ /* 0x000fca0000000f00 */
[----:B------:R-:W-:-:S05]  /*3e40*/  FADD.FTZ R126, R121, R126 ;  /* 0x0000007e797e7221 */ /* 0x000fca0000010000 */
[----:B------:R-:W-:-:S07]  /*3e50*/  MOV R131, R126 ;  /* 0x0000007e00837202 */ /* 0x000fce0000000f00 */
[----:B------:R-:W-:Y:S05]  /*3e60*/  WARPSYNC.COLLECTIVE R130, `(.L_x_12517) ;  /* 0x0000000082087348 */ /* 0x000fea0003c00000 */
[----:B------:R0:W1:Y:S02]  /*3e70*/  SHFL.BFLY P6, R129, R131, R132, R133 ;  /* 0x0c00008483817389 */ /* 0x00006400000c0085 */
[----:B01----:R-:W-:Y:S01]  /*3e80*/  ENDCOLLECTIVE ;  /* 0x000000000000791b */ /* 0x003fe20003800000 */
.L_x_12517:
[----:B------:R-:W-:Y:S01]  /*3e90*/  HFMA2.MMA R132, -RZ, RZ, 0, 4.76837158203125e-07 ;  /* 0x00000008ff847435 */ /* 0x000fe200000001ff */
[----:B------:R-:W-:-:S05]  /*3ea0*/  MOV R123, R129 ;  /* 0x00000081007b7202 */ /* 0x000fca0000000f00 */
[----:B------:R-:W-:-:S05]  /*3eb0*/  FADD.FTZ R123, R126, R123 ;  /* 0x0000007b7e7b7221 */ /* 0x000fca0000010000 */
[----:B------:R-:W-:-:S07]  /*3ec0*/  MOV R131, R123 ;  /* 0x0000007b00837202 */ /* 0x000fce0000000f00 */
[----:B------:R-:W-:Y:S05]  /*3ed0*/  WARPSYNC.COLLECTIVE R130, `(.L_x_12518) ;  /* 0x0000000082087348 */ /* 0x000fea0003c00000 */
[----:B------:R0:W1:Y:S02]  /*3ee0*/  SHFL.BFLY P6, R129, R131, R132, R133 ;  /* 0x0c00008483817389 */ /* 0x00006400000c0085 */
[----:B01----:R-:W-:Y:S01]  /*3ef0*/  ENDCOLLECTIVE ;  /* 0x000000000000791b */ /* 0x003fe20003800000 */
.L_x_12518:
[----:B------:R-:W-:Y:S01]  /*3f00*/  HFMA2.MMA R132, -RZ, RZ, 0, 9.5367431640625e-07 ;  /* 0x00000010ff847435 */ /* 0x000fe200000001ff */
[----:B------:R-:W-:-:S05]  /*3f10*/  MOV R128, R129 ;  /* 0x0000008100807202 */ /* 0x000fca0000000f00 */
[----:B------:R-:W-:-:S05]  /*3f20*/  FADD.FTZ R128, R123, R128 ;  /* 0x000000807b807221 */ /* 0x000fca0000010000 */
[----:B------:R-:W-:-:S07]  /*3f30*/  MOV R131, R128 ;  /* 0x0000008000837202 */ /* 0x000fce0000000f00 */
[----:B------:R-:W-:Y:S05]  /*3f40*/  WARPSYNC.COLLECTIVE R130, `(.L_x_12519) ;  /* 0x0000000082087348 */ /* 0x000fea0003c00000 */
[----:B------:R0:W1:Y:S02]  /*3f50*/  SHFL.BFLY P6, R129, R131, R132, R133 ;  /* 0x0c00008483817389 */ /* 0x00006400000c0085 */
[----:B01----:R-:W-:Y:S01]  /*3f60*/  ENDCOLLECTIVE ;  /* 0x000000000000791b */ /* 0x003fe20003800000 */
.L_x_12519:
[----:B------:R-:W-:Y:S01]  /*3f70*/  MOV R127, R129 ;  /* 0x00000081007f7202 */ /* 0x000fe20000000f00 */
[----:B------:R-:W-:Y:S06]  /*3f80*/  BRA `(.L_x_12520) ;  /* 0xffffffe800487947 */ /* 0x000fec000383ffff */
.L_x_12521:
        /* <DEDUP_REMOVED lines=15> */
.L_x_30250:


//--------------------- .text._ZN10layer_norm13ln_fwd_kernelINS_13Kernel_traitsIf13__nv_bfloat16fS2_fjLj4096ELj1ELj1ELj4ELj16ENS_18Kernel_traits_baseILj4096EfS2_fS2_fjLj128EEEEELb0ELb0ELb1ELb1EEEvNS_9FwdParamsE --------------------------
	.section	.text._ZN10layer_norm13ln_fwd_kernelINS_13Kernel_traitsIf13__nv_bfloat16fS2_fjLj4096ELj1ELj1ELj4ELj16ENS_18Kernel_traits_baseILj4096EfS2_fS2_fjLj128EEEEELb0ELb0ELb1ELb1EEEvNS_9FwdParamsE,"ax",@progbits
	.align	128
        .global         _ZN10layer_norm13ln_fwd_kernelINS_13Kernel_traitsIf13__nv_bfloat16fS2_fjLj4096ELj1ELj1ELj4ELj16ENS_18Kernel_traits_baseILj4096EfS2_fS2_fjLj128EEEEELb0ELb0ELb1ELb1EEEvNS_9FwdParamsE
        .type           _ZN10layer_norm13ln_fwd_kernelINS_13Kernel_traitsIf13__nv_bfloat16fS2_fjLj4096ELj1ELj1ELj4ELj16ENS_18Kernel_traits_baseILj4096EfS2_fS2_fjLj128EEEEELb0ELb0ELb1ELb1EEEvNS_9FwdParamsE,@function
        .size           _ZN10layer_norm13ln_fwd_kernelINS_13Kernel_traitsIf13__nv_bfloat16fS2_fjLj4096ELj1ELj1ELj4ELj16ENS_18Kernel_traits_baseILj4096EfS2_fS2_fjLj128EEEEELb0ELb0ELb1ELb1EEEvNS_9FwdParamsE,(.L_x_30251 - _ZN10layer_norm13ln_fwd_kernelINS_13Kernel_traitsIf13__nv_bfloat16fS2_fjLj4096ELj1ELj1ELj4ELj16ENS_18Kernel_traits_baseILj4096EfS2_fS2_fjLj128EEEEELb0ELb0ELb1ELb1EEEvNS_9FwdParamsE)
        .other          _ZN10layer_norm13ln_fwd_kernelINS_13Kernel_traitsIf13__nv_bfloat16fS2_fjLj4096ELj1ELj1ELj4ELj16ENS_18Kernel_traits_baseILj4096EfS2_fS2_fjLj128EEEEELb0ELb0ELb1ELb1EEEvNS_9FwdParamsE,@"STO_CUDA_ENTRY STV_DEFAULT"
_ZN10layer_norm13ln_fwd_kernelINS_13Kernel_traitsIf13__nv_bfloat16fS2_fjLj4096ELj1ELj1ELj4ELj16ENS_18Kernel_traits_baseILj4096EfS2_fS2_fjLj128EEEEELb0ELb0ELb1ELb1EEEvNS_9FwdParamsE:
.text._ZN10layer_norm13ln_fwd_kernelINS_13Kernel_traitsIf13__nv_bfloat16fS2_fjLj4096ELj1ELj1ELj4ELj16ENS_18Kernel_traits_baseILj4096EfS2_fS2_fjLj128EEEEELb0ELb0ELb1ELb1EEEvNS_9FwdParamsE:
        /* <DEDUP_REMOVED lines=50> */
[----:B------:R-:W-:Y:S01]  /*0320*/  HFMA2.MMA R112, -RZ, RZ, 0, 5.9604644775390625e-08 ;  /* 0x00000001ff707435 */ /* 0x000fe200000001ff */
[----:B------:R-:W-:Y:S01]  /*0330*/  ULDC.U8 UR6, c[0x0][0x2a0] ;  /* 0x0000a80000067ab9 */ /* 0x000fe20000000000 */
[----:B-1----:R-:W-:Y:S01]  /*0340*/  MOV R2, R6 ;  /* 0x0000000600027202 */ /* 0x002fe20000000f00 */
[----:B------:R-:W-:Y:S01]  /*0350*/  ULDC UR7, c[0x0][0x290] ;  /* 0x0000a40000077ab9 */ /* 0x000fe20000000800 */
[----:B------:R-:W-:Y:S01]  /*0360*/  LOP3.LUT R3, R0, 0x7f, RZ, 0xc0, !PT ;  /* 0x0000007f00037812 */ /* 0x000fe200078ec0ff */
[----:B------:R-:W-:Y:S01]  /*0370*/  ULDC.64 UR8, c[0x0][0x210] ;  /* 0x0000840000087ab9 */ /* 0x000fe20000000a00 */
[----:B------:R-:W-:Y:S01]  /*0380*/  ISETP.NE.AND P4, PT, RZ, UR6, PT ;  /* 0x00000006ff007c0c */ /* 0x000fe2000bf85270 */
[----:B------:R-:W-:-:S12]  /*0390*/  ULDC UR6, c[0x0][0x29c] ;  /* 0x0000a70000067ab9 */ /* 0x000fd80000000800 */
.L_x_12589:
[----:B------:R-:W1:Y:S08]  /*03a0*/  LDC.64 R114, c[0x0][0x230] ;  /* 0x00008c00ff727b82 */ /* 0x000e700000000a00 */
[----:B0-----:R-:W0:Y:S08]  /*03b0*/  LDC.64 R4, c[0x0][0x280] ;  /* 0x0000a000ff047b82 */ /* 0x001e300000000a00 */
[----:B------:R-:W2:Y:S01]  /*03c0*/  LDC R119, c[0x0][0x218] ;  /* 0x00008600ff777b82 */ /* 0x000ea20000000800 */
[----:B-1----:R-:W-:-:S04]  /*03d0*/  ISETP.NE.U32.AND P0, PT, R114, RZ, PT ;  /* 0x000000ff7200720c */ /* 0x002fc80003f05070 */
[----:B------:R-:W-:Y:S01]  /*03e0*/  ISETP.NE.AND.EX P0, PT, R115, RZ, PT, P0 ;  /* 0x000000ff7300720c */ /* 0x000fe20003f05300 */
[----:B0-----:R-:W-:-:S06]  /*03f0*/  IMAD.WIDE R4, R2, 0x4, R4 ;  /* 0x0000000402047825 */ /* 0x001fcc00078e0204 */
[----:B------:R-:W3:Y:S01]  /*0400*/  LDG.E R5, desc[UR4][R4.64] ;  /* 0x0000000404057981 */ /* 0x000ee2000c1e1900 */
[----:B--2---:R-:W-:-:S05]  /*0410*/  IMAD R6, R2, R119, RZ ;  /* 0x0000007702067224 */ /* 0x004fca00078e02ff */
[----:B------:R-:W0:Y:S01]  /*0420*/  @P0 LDC.64 R10, c[0x0][0x230] ;  /* 0x00008c00ff0a0b82 */ /* 0x000e220000000a00 */
[----:B------:R-:W-:-:S04]  /*0430*/  SHF.R.S32.HI R7, RZ, 0x1f, R6 ;  /* 0x0000001fff077819 */ /* 0x000fc80000011406 */
[----:B------:R-:W-:-:S04]  /*0440*/  LEA.HI R6, R7, R6, RZ, 0x3 ;  /* 0x0000000607067211 */ /* 0x000fc800078f18ff */
[----:B------:R-:W-:Y:S02]  /*0450*/  LEA.HI.SX32 R9, R6, R3, 0x1d ;  /* 0x0000000306097211 */ /* 0x000fe400078feaff */
[----:B------:R-:W1:Y:S03]  /*0460*/  LDC.64 R6, c[0x0][0x288] ;  /* 0x0000a200ff067b82 */ /* 0x000e660000000a00 */
[----:B0-----:R-:W-:-:S05]  /*0470*/  @P0 IMAD.WIDE.U32 R10, R9, 0x20, R10 ;  /* 0x00000020090a0825 */ /* 0x001fca00078e000a */
[----:B------:R-:W2:Y:S04]  /*0480*/  @P0 LDG.E.128 R44, desc[UR4][R10.64] ;  /* 0x000000040a2c0981 */ /* 0x000ea8000c1e1d00 */
[----:B------:R0:W4:Y:S01]  /*0490*/  @P0 LDG.E.128 R40, desc[UR4][R10.64+0x10] ;  /* 0x000010040a280981 */ /* 0x000122000c1e1d00 */
[----:B------:R-:W-:Y:S01]  /*04a0*/  MOV R8, RZ ;  /* 0x000000ff00087202 */ /* 0x000fe20000000f00 */
[----:B-1----:R-:W-:Y:S01]  /*04b0*/  IMAD.WIDE R6, R2, 0x4, R6 ;  /* 0x0000000402067825 */ /* 0x002fe200078e0206 */
[----:B0-----:R-:W0:Y:S04]  /*04c0*/  @P0 LDC.64 R10, c[0x0][0x230] ;  /* 0x00008c00ff0a0b82 */ /* 0x001e280000000a00 */
[----:B-----5:R1:W5:Y:S01]  /*04d0*/  LDG.E R113, desc[UR4][R6.64] ;  /* 0x0000000406717981 */ /* 0x020362000c1e1900 */
[----:B------:R-:W-:Y:S01]  /*04e0*/  BSSY B0, `(.L_x_12522) ;  /* 0x000002b000007945 */ /* 0x000fe20003800000 */
[----:B---3--:R-:W-:-:S02]  /*04f0*/  ISETP.GE.AND P5, PT, R5, 0x1, PT ;  /* 0x000000010500780c */ /* 0x008fc40003fa6270 */
[----:B------:R-:W-:-:S11]  /*0500*/  ISETP.GT.AND P6, PT, R5, RZ, PT ;  /* 0x000000ff0500720c */ /* 0x000fd60003fc4270 */
[----:B------:R-:W-:Y:S01]  /*0510*/  @P5 IADD3 R4, R5, -0x1, RZ ;  /* 0xffffffff05045810 */ /* 0x000fe20007ffe0ff */
[----:B------:R-:W1:Y:S01]  /*0520*/  @P5 LDC.64 R12, c[0x0][0x220] ;  /* 0x00008800ff0c5b82 */ /* 0x000e620000000a00 */
        /* <DEDUP_REMOVED lines=10> */
[----:B------:R-:W3:Y:S01]  /*05d0*/  LDC.64 R4, c[0x0][0x238] ;  /* 0x00008e00ff047b82 */ /* 0x000ee20000000a00 */
[----:B--2---:R-:W-:Y:S02]  /*05e0*/  @!P6 FSEL R37, R45, RZ, P1 ;  /* 0x000000ff2d25e208 */ /* 0x004fe40000800000 */
[----:B------:R-:W-:-:S02]  /*05f0*/  @!P6 FSEL R38, R46, RZ, P3 ;  /* 0x000000ff2e26e208 */ /* 0x000fc40001800000 */
[----:B------:R-:W-:Y:S01]  /*0600*/  @!P6 ISETP.NE.U32.AND P1, PT, R114, RZ, PT ;  /* 0x000000ff7200e20c */ /* 0x000fe20003f25070 */
[----:B-1----:R-:W-:Y:S01]  /*0610*/  @P5 IMAD.WIDE.U32 R6, R8, 0x10, R12 ;  /* 0x0000001008065825 */ /* 0x002fe200078e000c */
        /* <DEDUP_REMOVED lines=9> */
[----:B------:R-:W-:Y:S01]  /*06b0*/  @!P6 ISETP.NE.U32.AND P3, PT, R114, RZ, PT ;  /* 0x000000ff7200e20c */ /* 0x000fe20003f65070 */
[C---:B---3--:R-:W-:Y:S01]  /*06c0*/  IMAD.WIDE.U32 R6, R9.reuse, 0x20, R4 ;  /* 0x0000002009067825 */ /* 0x048fe200078e0004 */
[----:B------:R-:W-:Y:S02]  /*06d0*/  IADD3 R13, R9, 0x80, RZ ;  /* 0x00000080090d7810 */ /* 0x000fe40007ffe0ff */
[----:B------:R-:W-:-:S02]  /*06e0*/  @!P6 ISETP.NE.AND.EX P2, PT, R115, RZ, PT, P2 ;  /* 0x000000ff7300e20c */ /* 0x000fc40003f45320 */
[----:B------:R-:W-:Y:S01]  /*06f0*/  @!P6 ISETP.NE.AND.EX P1, PT, R115, RZ, PT, P1 ;  /* 0x000000ff7300e20c */ /* 0x000fe20003f25310 */
[----:B0-----:R-:W-:Y:S01]  /*0700*/  @P0 IMAD.WIDE.U32 R10, R13, 0x20, R10 ;  /* 0x000000200d0a0825 */ /* 0x001fe200078e000a */
[----:B------:R-:W-:Y:S02]  /*0710*/  @!P6 ISETP.NE.AND.EX P3, PT, R115, RZ, PT, P3 ;  /* 0x000000ff7300e20c */ /* 0x000fe40003f65330 */
[----:B------:R-:W-:Y:S02]  /*0720*/  @!P6 FSEL R30, R42, RZ, P1 ;  /* 0x000000ff2a1ee208 */ /* 0x000fe40000800000 */
[----:B------:R-:W-:Y:S02]  /*0730*/  @!P6 FSEL R31, R43, RZ, P3 ;  /* 0x000000ff2b1fe208 */ /* 0x000fe40001800000 */
[----:B------:R-:W-:Y:S01]  /*0740*/  @!P6 FSEL R36, R44, RZ, P2 ;  /* 0x000000ff2c24e208 */ /* 0x000fe20001000000 */
[----:B------:R-:W-:Y:S06]  /*0750*/  @!P6 BRA `(.L_x_12523) ;  /* 0x00000000000ce947 */ /* 0x000fec0003800000 */
[----:B-----5:R-:W-:-:S05]  /*0760*/  SHF.L.U32 R36, R32, 0x10, RZ ;  /* 0x0000001020247819 */ /* 0x020fca00000006ff */
[----:B------:R-:W-:-:S04]  /*0770*/  FMUL.FTZ R36, R36, UR6 ;  /* 0x0000000624247c20 */ /* 0x000fc80008410000 */
[----:B------:R-:W-:-:S07]  /*0780*/  @P0 FADD.FTZ R36, R44, R36 ;  /* 0x000000242c240221 */ /* 0x000fce0000010000 */
.L_x_12523:
[----:B------:R-:W-:Y:S05]  /*0790*/  BSYNC B0 ;  /* 0x0000000000007941 */ /* 0x000fea0003800000 */
.L_x_12522:
[----:B------:R-:W-:Y:S04]  /*07a0*/  BSSY B0, `(.L_x_12524) ;  /* 0x0000006000007945 */ /* 0x000fe80003800000 */
[----:B------:R-:W-:Y:S05]  /*07b0*/  @!P6 BRA `(.L_x_12525) ;  /* 0x000000000010e947 */ /* 0x000fea0003800000 */
[----:B-----5:R-:W-:-:S04]  /*07c0*/  PRMT R12, R32, 0x7632, R12 ;  /* 0x00007632200c7816 */ /* 0x020fc8000000000c */
[----:B------:R-:W-:-:S05]  /*07d0*/  SHF.L.U32 R12, R12, 0x10, RZ ;  /* 0x000000100c0c7819 */ /* 0x000fca00000006ff */
[----:B------:R-:W-:-:S04]  /*07e0*/  FMUL.FTZ R37, R12, UR6 ;  /* 0x000000060c257c20 */ /* 0x000fc80008410000 */
[----:B------:R-:W-:-:S07]  /*07f0*/  @P0 FADD.FTZ R37, R45, R37 ;  /* 0x000000252d250221 */ /* 0x000fce0000010000 */
.L_x_12525:
[----:B------:R-:W-:Y:S05]  /*0800*/  BSYNC B0 ;  /* 0x0000000000007941 */ /* 0x000fea0003800000 */
.L_x_12524:
[----:B------:R-:W-:Y:S04]  /*0810*/  BSSY B0, `(.L_x_12526) ;  /* 0x0000005000007945 */ /* 0x000fe80003800000 */
[----:B------:R-:W-:Y:S05]  /*0820*/  @!P6 BRA `(.L_x_12527) ;  /* 0x00000000000ce947 */ /* 0x000fea0003800000 */
[----:B-----5:R-:W-:-:S05]  /*0830*/  SHF.L.U32 R38, R33, 0x10, RZ ;  /* 0x0000001021267819 */ /* 0x020fca00000006ff */
[----:B------:R-:W-:-:S04]  /*0840*/  FMUL.FTZ R38, R38, UR6 ;  /* 0x0000000626267c20 */ /* 0x000fc80008410000 */
[----:B------:R-:W-:-:S07]  /*0850*/  @P0 FADD.FTZ R38, R46, R38 ;  /* 0x000000262e260221 */ /* 0x000fce0000010000 */
.L_x_12527:
[----:B------:R-:W-:Y:S05]  /*0860*/  BSYNC B0 ;  /* 0x0000000000007941 */ /* 0x000fea0003800000 */
.L_x_12526:
[----:B------:R-:W-:Y:S04]  /*0870*/  BSSY B0, `(.L_x_12528) ;  /* 0x0000006000007945 */ /* 0x000fe80003800000 */
[----:B------:R-:W-:Y:S05]  /*0880*/  @!P6 BRA `(.L_x_12529) ;  /* 0x000000000010e947 */ /* 0x000fea0003800000 */
[----:B-----5:R-:W-:-:S04]  /*0890*/  PRMT R12, R33, 0x7632, R12 ;  /* 0x00007632210c7816 */ /* 0x020fc8000000000c */
[----:B------:R-:W-:-:S05]  /*08a0*/  SHF.L.U32 R12, R12, 0x10, RZ ;  /* 0x000000100c0c7819 */ /* 0x000fca00000006ff */
[----:B------:R-:W-:-:S04]  /*08b0*/  FMUL.FTZ R39, R12, UR6 ;  /* 0x000000060c277c20 */ /* 0x000fc80008410000 */
[----:B------:R-:W-:-:S07]  /*08c0*/  @P0 FADD.FTZ R39, R47, R39 ;  /* 0x000000272f270221 */ /* 0x000fce0000010000 */
.L_x_12529:
[----:B------:R-:W-:Y:S05]  /*08d0*/  BSYNC B0 ;  /* 0x0000000000007941 */ /* 0x000fea0003800000 */
.L_x_12528:
[----:B------:R-:W-:Y:S04]  /*08e0*/  BSSY B0, `(.L_x_12530) ;  /* 0x0000005000007945 */ /* 0x000fe80003800000 */
[----:B------:R-:W-:Y:S05]  /*08f0*/  @!P6 BRA `(.L_x_12531) ;  /* 0x00000000000ce947 */ /* 0x000fea0003800000 */
[----:B-----5:R-:W-:-:S05]  /*0900*/  SHF.L.U32 R28, R34, 0x10, RZ ;  /* 0x00000010221c7819 */ /* 0x020fca00000006ff */
[----:B------:R-:W-:-:S04]  /*0910*/  FMUL.FTZ R28, R28, UR6 ;  /* 0x000000061c1c7c20 */ /* 0x000fc80008410000 */
[----:B------:R-:W-:-:S07]  /*0920*/  @P0 FADD.FTZ R28, R40, R28 ;  /* 0x0000001c281c0221 */ /* 0x000fce0000010000 */
.L_x_12531:
[----:B------:R-:W-:Y:S05]  /*0930*/  BSYNC B0 ;  /* 0x0000000000007941 */ /* 0x000fea0003800000 */
.L_x_12530:
[----:B------:R-:W-:Y:S04]  /*0940*/  BSSY B0, `(.L_x_12532) ;  /* 0x0000006000007945 */ /* 0x000fe80003800000 */
[----:B------:R-:W-:Y:S05]  /*0950*/  @!P6 BRA `(.L_x_12533) ;  /* 0x000000000010e947 */ /* 0x000fea0003800000 */
[----:B-----5:R-:W-:-:S04]  /*0960*/  PRMT R12, R34, 0x7632, R12 ;  /* 0x00007632220c7816 */ /* 0x020fc8000000000c */
[----:B------:R-:W-:-:S05]  /*0970*/  SHF.L.U32 R12, R12, 0x10, RZ ;  /* 0x000000100c0c7819 */ /* 0x000fca00000006ff */
[----:B------:R-:W-:-:S04]  /*0980*/  FMUL.FTZ R29, R12, UR6 ;  /* 0x000000060c1d7c20 */ /* 0x000fc80008410000 */
[----:B------:R-:W-:-:S07]  /*0990*/  @P0 FADD.FTZ R29, R41, R29 ;  /* 0x0000001d291d0221 */ /* 0x000fce0000010000 */
.L_x_12533:
[----:B------:R-:W-:Y:S05]  /*09a0*/  BSYNC B0 ;  /* 0x0000000000007941 */ /* 0x000fea0003800000 */
.L_x_12532:
[----:B------:R-:W-:Y:S04]  /*09b0*/  BSSY B0, `(.L_x_12534) ;  /* 0x0000005000007945 */ /* 0x000fe80003800000 */
[----:B------:R-:W-:Y:S05]  /*09c0*/  @!P6 BRA `(.L_x_12535) ;  /* 0x00000000000ce947 */ /* 0x000fea0003800000 */
[----:B-----5:R-:W-:-:S05]  /*09d0*/  SHF.L.U32 R30, R35, 0x10, RZ ;  /* 0x00000010231e7819 */ /* 0x020fca00000006ff */
[----:B------:R-:W-:-:S04]  /*09e0*/  FMUL.FTZ R30, R30, UR6 ;  /* 0x000000061e1e7c20 */ /* 0x000fc80008410000 */
[----:B------:R-:W-:-:S07]  /*09f0*/  @P0 FADD.FTZ R30, R42, R30 ;  /* 0x0000001e2a1e0221 */ /* 0x000fce0000010000 */
.L_x_12535:
[----:B------:R-:W-:Y:S05]  /*0a00*/  BSYNC B0 ;  /* 0x0000000000007941 */ /* 0x000fea0003800000 */
.L_x_12534:
[----:B------:R-:W-:Y:S04]  /*0a10*/  BSSY B0, `(.L_x_12536) ;  /* 0x0000006000007945 */ /* 0x000fe80003800000 */
[----:B------:R-:W-:Y:S05]  /*0a20*/  @!P6 BRA `(.L_x_12537) ;  /* 0x000000000010e947 */ /* 0x000fea0003800000 */
[----:B-----5:R-:W-:-:S04]  /*0a30*/  PRMT R12, R35, 0x7632, R12 ;  /* 0x00007632230c7816 */ /* 0x020fc8000000000c */
[----:B------:R-:W-:-:S05]  /*0a40*/  SHF.L.U32 R12, R12, 0x10, RZ ;  /* 0x000000100c0c7819 */ /* 0x000fca00000006ff */
[----:B------:R-:W-:-:S04]  /*0a50*/  FMUL.FTZ R31, R12, UR6 ;  /* 0x000000060c1f7c20 */ /* 0x000fc80008410000 */
[----:B------:R-:W-:-:S07]  /*0a60*/  @P0 FADD.FTZ R31, R43, R31 ;  /* 0x0000001f2b1f0221 */ /* 0x000fce0000010000 */
.L_x_12537:
[----:B------:R-:W-:Y:S05]  /*0a70*/  BSYNC B0 ;  /* 0x0000000000007941 */ /* 0x000fea0003800000 */
.L_x_12536:
[----:B------:R0:W-:Y:S01]  /*0a80*/  STG.E.128 desc[UR4][R6.64], R36 ;  /* 0x0000002406007986 */ /* 0x0001e2000c101d04 */
[----:B------:R-:W1:Y:S03]  /*0a90*/  @P5 LDC.64 R14, c[0x0][0x220] ;  /* 0x00008800ff0e5b82 */ /* 0x000e660000000a00 */
[----:B------:R0:W-:Y:S04]  /*0aa0*/  STG.E.128 desc[UR4][R6.64+0x10], R28 ;  /* 0x0000101c06007986 */ /* 0x0001e8000c101d04 */
[----:B------:R-:W2:Y:S01]  /*0ab0*/  @P0 LDG.E.128 R44, desc[UR4][R10.64] ;  /* 0x000000040a2c0981 */ /* 0x000ea2000c1e1d00 */
[C---:B------:R-:W-:Y:S01]  /*0ac0*/  @!P6 ISETP.NE.U32.AND P2, PT, R114.reuse, RZ, PT ;  /* 0x000000ff7200e20c */ /* 0x040fe20003f45070 */
[----:B------:R-:W3:Y:S02]  /*0ad0*/  @P0 LDC.64 R16, c[0x0][0x230] ;  /* 0x00008c00ff100b82 */ /* 0x000ee40000000a00 */
[----:B------:R4:W2:Y:S01]  /*0ae0*/  @P0 LDG.E.128 R40, desc[UR4][R10.64+0x10] ;  /* 0x000010040a280981 */ /* 0x0008a2000c1e1d00 */
[----:B------:R-:W-:-:S02]  /*0af0*/  @!P6 ISETP.NE.U32.AND P3, PT, R114, RZ, PT ;  /* 0x000000ff7200e20c */ /* 0x000fc40003f65070 */
[C---:B------:R-:W-:Y:S02]  /*0b00*/  @!P6 ISETP.NE.AND.EX P2, PT, R115.reuse, RZ, PT, P2 ;  /* 0x000000ff7300e20c */ /* 0x040fe40003f45320 */
[C---:B------:R-:W-:Y:S02]  /*0b10*/  @!P6 ISETP.NE.AND.EX P3, PT, R115.reuse, RZ, PT, P3 ;  /* 0x000000ff7300e20c */ /* 0x040fe40003f65330 */
[----:B------:R-:W-:Y:S02]  /*0b20*/  @!P6 ISETP.NE.U32.AND P1, PT, R114, RZ, PT ;  /* 0x000000ff7200e20c */ /* 0x000fe40003f25070 */
[----:B------:R-:W-:Y:S02]  /*0b30*/  @P5 IADD3 R19, R8, 0x80, RZ ;  /* 0x0000008008135810 */ /* 0x000fe40007ffe0ff */
[----:B------:R-:W-:Y:S02]  /*0b40*/  @!P6 ISETP.NE.AND.EX P1, PT, R115, RZ, PT, P1 ;  /* 0x000000ff7300e20c */ /* 0x000fe40003f25310 */
[----:B----4-:R-:W-:Y:S01]  /*0b50*/  IADD3 R11, R9, 0x100, RZ ;  /* 0x00000100090b7810 */ /* 0x010fe20007ffe0ff */
[----:B-1----:R-:W-:Y:S01]  /*0b60*/  @P5 IMAD.WIDE.U32 R14, R19, 0x10, R14 ;  /* 0x00000010130e5825 */ /* 0x002fe200078e000e */
[----:B------:R-:W-:Y:S03]  /*0b70*/  BSSY B0, `(.L_x_12538) ;  /* 0x000001a000007945 */ /* 0x000fe60003800000 */
[----:B------:R-:W-:Y:S01]  /*0b80*/  IMAD.WIDE.U32 R12, R13, 0x20, R4 ;  /* 0x000000200d0c7825 */ /* 0x000fe200078e0004 */
[----:B-----5:R3:W5:Y:S03]  /*0b90*/  @P5 LDG.E.128 R32, desc[UR4][R14.64] ;  /* 0x000000040e205981 */ /* 0x020766000c1e1d00 */
[----:B---3--:R-:W-:Y:S01]  /*0ba0*/  @P0 IMAD.WIDE.U32 R14, R11, 0x20, R16 ;  /* 0x000000200b0e0825 */ /* 0x008fe200078e0010 */
[----:B--2---:R-:W-:-:S02]  /*0bb0*/  @!P6 FSEL R25, R45, RZ, P2 ;  /* 0x000000ff2d19e208 */ /* 0x004fc40001000000 */
[----:B------:R-:W-:Y:S02]  /*0bc0*/  @!P6 FSEL R26, R46, RZ, P3 ;  /* 0x000000ff2e1ae208 */ /* 0x000fe40001800000 */
[C---:B------:R-:W-:Y:S02]  /*0bd0*/  @!P6 ISETP.NE.U32.AND P2, PT, R114.reuse, RZ, PT ;  /* 0x000000ff7200e20c */ /* 0x040fe40003f45070 */
[----:B------:R-:W-:Y:S02]  /*0be0*/  @!P6 ISETP.NE.U32.AND P3, PT, R114, RZ, PT ;  /* 0x000000ff7200e20c */ /* 0x000fe40003f65070 */
[C---:B------:R-:W-:Y:S02]  /*0bf0*/  @!P6 ISETP.NE.AND.EX P2, PT, R115.reuse, RZ, PT, P2 ;  /* 0x000000ff7300e20c */ /* 0x040fe40003f45320 */
[----:B------:R-:W-:Y:S02]  /*0c00*/  @!P6 ISETP.NE.AND.EX P3, PT, R115, RZ, PT, P3 ;  /* 0x000000ff7300e20c */ /* 0x000fe40003f65330 */
[----:B------:R-:W-:-:S02]  /*0c10*/  @!P6 FSEL R27, R47, RZ, P1 ;  /* 0x000000ff2f1be208 */ /* 0x000fc40000800000 */
[----:B------:R-:W-:Y:S02]  /*0c20*/  @!P6 FSEL R20, R40, RZ, P2 ;  /* 0x000000ff2814e208 */ /* 0x000fe40001000000 */
[----:B------:R-:W-:Y:S02]  /*0c30*/  @!P6 FSEL R21, R41, RZ, P3 ;  /* 0x000000ff2915e208 */ /* 0x000fe40001800000 */
[C---:B------:R-:W-:Y:S02]  /*0c40*/  @!P6 ISETP.NE.U32.AND P1, PT, R114.reuse, RZ, PT ;  /* 0x000000ff7200e20c */ /* 0x040fe40003f25070 */
[C---:B------:R-:W-:Y:S02]  /*0c50*/  @!P6 ISETP.NE.U32.AND P2, PT, R114.reuse, RZ, PT ;  /* 0x000000ff7200e20c */ /* 0x040fe40003f45070 */
[----:B------:R-:W-:Y:S02]  /*0c60*/  @!P6 ISETP.NE.U32.AND P3, PT, R114, RZ, PT ;  /* 0x000000ff7200e20c */ /* 0x000fe40003f65070 */
[----:B------:R-:W-:-:S02]  /*0c70*/  @!P6 ISETP.NE.AND.EX P1, PT, R115, RZ, PT, P1 ;  /* 0x000000ff7300e20c */ /* 0x000fc40003f25310 */
[C---:B------:R-:W-:Y:S02]  /*0c80*/  @!P6 ISETP.NE.AND.EX P2, PT, R115.reuse, RZ, PT, P2 ;  /* 0x000000ff7300e20c */ /* 0x040fe40003f45320 */
[----:B------:R-:W-:Y:S02]  /*0c90*/  @!P6 ISETP.NE.AND.EX P3, PT, R115, RZ, PT, P3 ;  /* 0x000000ff7300e20c */ /* 0x000fe40003f65330 */
[----:B------:R-:W-:Y:S02]  /*0ca0*/  @!P6 FSEL R22, R42, RZ, P2 ;  /* 0x000000ff2a16e208 */ /* 0x000fe40001000000 */
[----:B------:R-:W-:Y:S02]  /*0cb0*/  @!P6 FSEL R23, R43, RZ, P3 ;  /* 0x000000ff2b17e208 */ /* 0x000fe40001800000 */
[----:B------:R-:W-:Y:S01]  /*0cc0*/  @!P6 FSEL R24, R44, RZ, P1 ;  /* 0x000000ff2c18e208 */ /* 0x000fe20000800000 */
[----:B0-----:R-:W-:Y:S06]  /*0cd0*/  @!P6 BRA `(.L_x_12539) ;  /* 0x00000000000ce947 */ /* 0x001fec0003800000 */
[----:B-----5:R-:W-:-:S05]  /*0ce0*/  SHF.L.U32 R24, R32, 0x10, RZ ;  /* 0x0000001020187819 */ /* 0x020fca00000006ff */
[----:B------:R-:W-:-:S04]  /*0cf0*/  FMUL.FTZ R24, R24, UR6 ;  /* 0x0000000618187c20 */ /* 0x000fc80008410000 */
[----:B------:R-:W-:-:S07]  /*0d00*/  @P0 FADD.FTZ R24, R44, R24 ;  /* 0x000000182c180221 */ /* 0x000fce0000010000 */
.L_x_12539:
[----:B------:R-:W-:Y:S05]  /*0d10*/  BSYNC B0 ;  /* 0x0000000000007941 */ /* 0x000fea0003800000 */
.L_x_12538:
[----:B------:R-:W-:Y:S04]  /*0d20*/  BSSY B0, `(.L_x_12540) ;  /* 0x0000006000007945 */ /* 0x000fe80003800000 */
[----:B------:R-:W-:Y:S05]  /*0d30*/  @!P6 BRA `(.L_x_12541) ;  /* 0x000000000010e947 */ /* 0x000fea0003800000 */
[----:B-----5:R-:W-:-:S04]  /*0d40*/  PRMT R6, R32, 0x7632, R6 ;  /* 0x0000763220067816 */ /* 0x020fc80000000006 */
[----:B------:R-:W-:-:S05]  /*0d50*/  SHF.L.U32 R6, R6, 0x10, RZ ;  /* 0x0000001006067819 */ /* 0x000fca00000006ff */
[----:B------:R-:W-:-:S04]  /*0d60*/  FMUL.FTZ R25, R6, UR6 ;  /* 0x0000000606197c20 */ /* 0x000fc80008410000 */
[----:B------:R-:W-:-:S07]  /*0d70*/  @P0 FADD.FTZ R25, R45, R25 ;  /* 0x000000192d190221 */ /* 0x000fce0000010000 */
.L_x_12541:
[----:B------:R-:W-:Y:S05]  /*0d80*/  BSYNC B0 ;  /* 0x0000000000007941 */ /* 0x000fea0003800000 */
.L_x_12540:
[----:B------:R-:W-:Y:S04]  /*0d90*/  BSSY B0, `(.L_x_12542) ;  /* 0x0000005000007945 */ /* 0x000fe80003800000 */
[----:B------:R-:W-:Y:S05]  /*0da0*/  @!P6 BRA `(.L_x_12543) ;  /* 0x00000000000ce947 */ /* 0x000fea0003800000 */
[----:B-----5:R-:W-:-:S05]  /*0db0*/  SHF.L.U32 R26, R33, 0x10, RZ ;  /* 0x00000010211a7819 */ /* 0x020fca00000006ff */
[----:B------:R-:W-:-:S04]  /*0dc0*/  FMUL.FTZ R26, R26, UR6 ;  /* 0x000000061a1a7c20 */ /* 0x000fc80008410000 */
[----:B------:R-:W-:-:S07]  /*0dd0*/  @P0 FADD.FTZ R26, R46, R26 ;  /* 0x0000001a2e1a0221 */ /* 0x000fce0000010000 */
.L_x_12543:
[----:B------:R-:W-:Y:S05]  /*0de0*/  BSYNC B0 ;  /* 0x0000000000007941 */ /* 0x000fea0003800000 */
.L_x_12542:
[----:B------:R-:W-:Y:S04]  /*0df0*/  BSSY B0, `(.L_x_12544) ;  /* 0x0000006000007945 */ /* 0x000fe80003800000 */
[----:B------:R-:W-:Y:S05]  /*0e00*/  @!P6 BRA `(.L_x_12545) ;  /* 0x000000000010e947 */ /* 0x000fea0003800000 */
[----:B-----5:R-:W-:-:S04]  /*0e10*/  PRMT R6, R33, 0x7632, R6 ;  /* 0x0000763221067816 */ /* 0x020fc80000000006 */
[----:B------:R-:W-:-:S05]  /*0e20*/  SHF.L.U32 R6, R6, 0x10, RZ ;  /* 0x0000001006067819 */ /* 0x000fca00000006ff */
[----:B------:R-:W-:-:S04]  /*0e30*/  FMUL.FTZ R27, R6, UR6 ;  /* 0x00000006061b7c20 */ /* 0x000fc80008410000 */
[----:B------:R-:W-:-:S07]  /*0e40*/  @P0 FADD.FTZ R27, R47, R27 ;  /* 0x0000001b2f1b0221 */ /* 0x000fce0000010000 */
.L_x_12545:
[----:B------:R-:W-:Y:S05]  /*0e50*/  BSYNC B0 ;  /* 0x0000000000007941 */ /* 0x000fea0003800000 */
.L_x_12544:
[----:B------:R-:W-:Y:S04]  /*0e60*/  BSSY B0, `(.L_x_12546) ;  /* 0x0000005000007945 */ /* 0x000fe80003800000 */
[----:B------:R-:W-:Y:S05]  /*0e70*/  @!P6 BRA `(.L_x_12547) ;  /* 0x00000000000ce947 */ /* 0x000fea0003800000 */
[----:B-----5:R-:W-:-:S05]  /*0e80*/  SHF.L.U32 R20, R34, 0x10, RZ ;  /* 0x0000001022147819 */ /* 0x020fca00000006ff */
[----:B------:R-:W-:-:S04]  /*0e90*/  FMUL.FTZ R20, R20, UR6 ;  /* 0x0000000614147c20 */ /* 0x000fc80008410000 */
[----:B------:R-:W-:-:S07]  /*0ea0*/  @P0 FADD.FTZ R20, R40, R20 ;  /* 0x0000001428140221 */ /* 0x000fce0000010000 */
.L_x_12547:
[----:B------:R-:W-:Y:S05]  /*0eb0*/  BSYNC B0 ;  /* 0x0000000000007941 */ /* 0x000fea0003800000 */
.L_x_12546:
[----:B------:R-:W-:Y:S04]  /*0ec0*/  BSSY B0, `(.L_x_12548) ;  /* 0x0000006000007945 */ /* 0x000fe80003800000 */
[----:B------:R-:W-:Y:S05]  /*0ed0*/  @!P6 BRA `(.L_x_12549) ;  /* 0x000000000010e947 */ /* 0x000fea0003800000 */
[----:B-----5:R-:W-:-:S04]  /*0ee0*/  PRMT R6, R34, 0x7632, R6 ;  /* 0x0000763222067816 */ /* 0x020fc80000000006 */
[----:B------:R-:W-:-:S05]  /*0ef0*/  SHF.L.U32 R6, R6, 0x10, RZ ;  /* 0x0000001006067819 */ /* 0x000fca00000006ff */
[----:B------:R-:W-:-:S04]  /*0f00*/  FMUL.FTZ R21, R6, UR6 ;  /* 0x0000000606157c20 */ /* 0x000fc80008410000 */
[----:B------:R-:W-:-:S07]  /*0f10*/  @P0 FADD.FTZ R21, R41, R21 ;  /* 0x0000001529150221 */ /* 0x000fce0000010000 */
.L_x_12549:
[----:B------:R-:W-:Y:S05]  /*0f20*/  BSYNC B0 ;  /* 0x0000000000007941 */ /* 0x000fea0003800000 */
.L_x_12548:
[----:B------:R-:W-:Y:S04]  /*0f30*/  BSSY B0, `(.L_x_12550) ;  /* 0x0000005000007945 */ /* 0x000fe80003800000 */
[----:B------:R-:W-:Y:S05]  /*0f40*/  @!P6 BRA `(.L_x_12551) ;  /* 0x00000000000ce947 */ /* 0x000fea0003800000 */
[----:B-----5:R-:W-:-:S05]  /*0f50*/  SHF.L.U32 R22, R35, 0x10, RZ ;  /* 0x0000001023167819 */ /* 0x020fca00000006ff */
[----:B------:R-:W-:-:S04]  /*0f60*/  FMUL.FTZ R22, R22, UR6 ;  /* 0x0000000616167c20 */ /* 0x000fc80008410000 */
[----:B------:R-:W-:-:S07]  /*0f70*/  @P0 FADD.FTZ R22, R42, R22 ;  /* 0x000000162a160221 */ /* 0x000fce0000010000 */
.L_x_12551:
[----:B------:R-:W-:Y:S05]  /*0f80*/  BSYNC B0 ;  /* 0x0000000000007941 */ /* 0x000fea0003800000 */
.L_x_12550:
[----:B------:R-:W-:Y:S04]  /*0f90*/  BSSY B0, `(.L_x_12552) ;  /* 0x0000006000007945 */ /* 0x000fe80003800000 */
[----:B------:R-:W-:Y:S05]  /*0fa0*/  @!P6 BRA `(.L_x_12553) ;  /* 0x000000000010e947 */ /* 0x000fea0003800000 */
[----:B-----5:R-:W-:-:S04]  /*0fb0*/  PRMT R6, R35, 0x7632, R6 ;  /* 0x0000763223067816 */ /* 0x020fc80000000006 */
[----:B------:R-:W-:-:S05]  /*0fc0*/  SHF.L.U32 R6, R6, 0x10, RZ ;  /* 0x0000001006067819 */ /* 0x000fca00000006ff */
[----:B------:R-:W-:-:S04]  /*0fd0*/  FMUL.FTZ R23, R6, UR6 ;  /* 0x0000000606177c20 */ /* 0x000fc80008410000 */
[----:B------:R-:W-:-:S07]  /*0fe0*/  @P0 FADD.FTZ R23, R43, R23 ;  /* 0x000000172b170221 */ /* 0x000fce0000010000 */
.L_x_12553:
[----:B------:R-:W-:Y:S05]  /*0ff0*/  BSYNC B0 ;  /* 0x0000000000007941 */ /* 0x000fea0003800000 */
.L_x_12552:
[----:B------:R-:W-:Y:S01]  /*1000*/  STG.E.128 desc[UR4][R12.64], R24 ;  /* 0x000000180c007986 */ /* 0x000fe2000c101d04 */
[----:B------:R-:W0:Y:S03]  /*1010*/  @P5 LDC.64 R18, c[0x0][0x220] ;  /* 0x00008800ff125b82 */ /* 0x000e260000000a00 */
[----:B------:R1:W-:Y:S04]  /*1020*/  STG.E.128 desc[UR4][R12.64+0x10], R20 ;  /* 0x000010140c007986 */ /* 0x0003e8000c101d04 */
[----:B------:R-:W2:Y:S04]  /*1030*/  @P0 LDG.E.128 R44, desc[UR4][R14.64] ;  /* 0x000000040e2c0981 */ /* 0x000ea8000c1e1d00 */
[----:B------:R-:W1:Y:S01]  /*1040*/  @P0 LDG.E.128 R40, desc[UR4][R14.64+0x10] ;  /* 0x000010040e280981 */ /* 0x000e62000c1e1d00 */
[----:B------:R-:W-:-:S02]  /*1050*/  @P5 IADD3 R7, R8, 0x100, RZ ;  /* 0x0000010008075810 */ /* 0x000fc40007ffe0ff */
[C---:B------:R-:W-:Y:S02]  /*1060*/  @!P6 ISETP.NE.U32.AND P3, PT, R114.reuse, RZ, PT ;  /* 0x000000ff7200e20c */ /* 0x040fe40003f65070 */
[C---:B------:R-:W-:Y:S02]  /*1070*/  @!P6 ISETP.NE.U32.AND P2, PT, R114.reuse, RZ, PT ;  /* 0x000000ff7200e20c */ /* 0x040fe40003f45070 */
[C---:B------:R-:W-:Y:S02]  /*1080*/  @!P6 ISETP.NE.AND.EX P3, PT, R115.reuse, RZ, PT, P3 ;  /* 0x000000ff7300e20c */ /* 0x040fe40003f65330 */
[----:B------:R-:W-:Y:S01]  /*1090*/  @!P6 ISETP.NE.AND.EX P2, PT, R115, RZ, PT, P2 ;  /* 0x000000ff7300e20c */ /* 0x000fe20003f45320 */
[----:B0-----:R-:W-:Y:S02]  /*10a0*/  @P5 IMAD.WIDE.U32 R18, R7, 0x10, R18 ;  /* 0x0000001007125825 */ /* 0x001fe400078e0012 */
[----:B------:R-:W0:Y:S01]  /*10b0*/  @P0 LDC.64 R6, c[0x0][0x230] ;  /* 0x00008c00ff060b82 */ /* 0x000e220000000a00 */
[----:B------:R-:W-:-:S02]  /*10c0*/  @!P6 ISETP.NE.U32.AND P1, PT, R114, RZ, PT ;  /* 0x000000ff7200e20c */ /* 0x000fc40003f25070 */
[----:B-----5:R3:W5:Y:S01]  /*10d0*/  @P5 LDG.E.128 R32, desc[UR4][R18.64] ;  /* 0x0000000412205981 */ /* 0x020762000c1e1d00 */
[----:B------:R-:W-:Y:S01]  /*10e0*/  BSSY B0, `(.L_x_12554) ;  /* 0x0000016000007945 */ /* 0x000fe20003800000 */
[----:B------:R-:W-:Y:S02]  /*10f0*/  @!P6 ISETP.NE.AND.EX P1, PT, R115, RZ, PT, P1 ;  /* 0x000000ff7300e20c */ /* 0x000fe40003f25310 */
[----:B--2---:R-:W-:Y:S02]  /*1100*/  @!P6 FSEL R17, R45, RZ, P3 ;  /* 0x000000ff2d11e208 */ /* 0x004fe40001800000 */
[----:B------:R-:W-:Y:S02]  /*1110*/  @!P6 ISETP.NE.U32.AND P3, PT, R114, RZ, PT ;  /* 0x000000ff7200e20c */ /* 0x000fe40003f65070 */
[----:B------:R-:W-:Y:S02]  /*1120*/  @!P6 FSEL R16, R44, RZ, P2 ;  /* 0x000000ff2c10e208 */ /* 0x000fe40001000000 */
[----:B------:R-:W-:-:S02]  /*1130*/  @!P6 ISETP.NE.U32.AND P2, PT, R114, RZ, PT ;  /* 0x000000ff7200e20c */ /* 0x000fc40003f45070 */
[C---:B------:R-:W-:Y:S02]  /*1140*/  @!P6 ISETP.NE.AND.EX P3, PT, R115.reuse, RZ, PT, P3 ;  /* 0x000000ff7300e20c */ /* 0x040fe40003f65330 */
[----:B------:R-:W-:Y:S02]  /*1150*/  @!P6 ISETP.NE.AND.EX P2, PT, R115, RZ, PT, P2 ;  /* 0x000000ff7300e20c */ /* 0x000fe40003f45320 */
[----:B-1----:R-:W-:Y:S02]  /*1160*/  @!P6 FSEL R12, R40, RZ, P3 ;  /* 0x000000ff280ce208 */ /* 0x002fe40001800000 */
[----:B------:R-:W-:Y:S02]  /*1170*/  @!P6 ISETP.NE.U32.AND P3, PT, R114, RZ, PT ;  /* 0x000000ff7200e20c */ /* 0x000fe40003f65070 */
[----:B---3--:R-:W-:Y:S02]  /*1180*/  @!P6 FSEL R18, R46, RZ, P1 ;  /* 0x000000ff2e12e208 */ /* 0x008fe40000800000 */
[----:B------:R-:W-:-:S02]  /*1190*/  @!P6 FSEL R19, R47, RZ, P2 ;  /* 0x000000ff2f13e208 */ /* 0x000fc40001000000 */
[C---:B------:R-:W-:Y:S02]  /*11a0*/  @!P6 ISETP.NE.U32.AND P1, PT, R114.reuse, RZ, PT ;  /* 0x000000ff7200e20c */ /* 0x040fe40003f25070 */
[----:B------:R-:W-:Y:S02]  /*11b0*/  @!P6 ISETP.NE.U32.AND P2, PT, R114, RZ, PT ;  /* 0x000000ff7200e20c */ /* 0x000fe40003f45070 */
[C---:B------:R-:W-:Y:S02]  /*11c0*/  @!P6 ISETP.NE.AND.EX P3, PT, R115.reuse, RZ, PT, P3 ;  /* 0x000000ff7300e20c */ /* 0x040fe40003f65330 */
[C---:B------:R-:W-:Y:S02]  /*11d0*/  @!P6 ISETP.NE.AND.EX P1, PT, R115.reuse, RZ, PT, P1 ;  /* 0x000000ff7300e20c */ /* 0x040fe40003f25310 */
[----:B------:R-:W-:Y:S02]  /*11e0*/  @!P6 ISETP.NE.AND.EX P2, PT, R115, RZ, PT, P2 ;  /* 0x000000ff7300e20c */ /* 0x000fe40003f45320 */
[----:B------:R-:W-:Y:S01]  /*11f0*/  @!P6 FSEL R13, R41, RZ, P3 ;  /* 0x000000ff290de208 */ /* 0x000fe20001800000 */
[----:B0-----:R-:W-:Y:S10]  /*1200*/  @!P6 BRA `(.L_x_12555) ;  /* 0x00000000000ce947 */ /* 0x001ff40003800000 */
[----:B-----5:R-:W-:-:S05]  /*1210*/  SHF.L.U32 R16, R32, 0x10, RZ ;  /* 0x0000001020107819 */ /* 0x020fca00000006ff */
[----:B------:R-:W-:-:S04]  /*1220*/  FMUL.FTZ R16, R16, UR6 ;  /* 0x0000000610107c20 */ /* 0x000fc80008410000 */
[----:B------:R-:W-:-:S07]  /*1230*/  @P0 FADD.FTZ R16, R44, R16 ;  /* 0x000000102c100221 */ /* 0x000fce0000010000 */
.L_x_12555:
[----:B------:R-:W-:Y:S05]  /*1240*/  BSYNC B0 ;  /* 0x0000000000007941 */ /* 0x000fea0003800000 */
.L_x_12554:
[----:B------:R-:W-:Y:S04]  /*1250*/  BSSY B0, `(.L_x_12556) ;  /* 0x0000006000007945 */ /* 0x000fe80003800000 */
[----:B------:R-:W-:Y:S05]  /*1260*/  @!P6 BRA `(.L_x_12557) ;  /* 0x000000000010e947 */ /* 0x000fea0003800000 */
[----:B-----5:R-:W-:-:S04]  /*1270*/  PRMT R10, R32, 0x7632, R10 ;  /* 0x00007632200a7816 */ /* 0x020fc8000000000a */
[----:B------:R-:W-:-:S05]  /*1280*/  SHF.L.U32 R10, R10, 0x10, RZ ;  /* 0x000000100a0a7819 */ /* 0x000fca00000006ff */
[----:B------:R-:W-:-:S04]  /*1290*/  FMUL.FTZ R17, R10, UR6 ;  /* 0x000000060a117c20 */ /* 0x000fc80008410000 */
[----:B------:R-:W-:-:S07]  /*12a0*/  @P0 FADD.FTZ R17, R45, R17 ;  /* 0x000000112d110221 */ /* 0x000fce0000010000 */
.L_x_12557:
[----:B------:R-:W-:Y:S05]  /*12b0*/  BSYNC B0 ;  /* 0x0000000000007941 */ /* 0x000fea0003800000 */
.L_x_12556:
[----:B------:R-:W-:Y:S04]  /*12c0*/  BSSY B0, `(.L_x_12558) ;  /* 0x0000005000007945 */ /* 0x000fe80003800000 */
[----:B------:R-:W-:Y:S05]  /*12d0*/  @!P6 BRA `(.L_x_12559) ;  /* 0x00000000000ce947 */ /* 0x000fea0003800000 */
[----:B-----5:R-:W-:-:S05]  /*12e0*/  SHF.L.U32 R18, R33, 0x10, RZ ;  /* 0x0000001021127819 */ /* 0x020fca00000006ff */
[----:B------:R-:W-:-:S04]  /*12f0*/  FMUL.FTZ R18, R18, UR6 ;  /* 0x0000000612127c20 */ /* 0x000fc80008410000 */
[----:B------:R-:W-:-:S07]  /*1300*/  @P0 FADD.FTZ R18, R46, R18 ;  /* 0x000000122e120221 */ /* 0x000fce0000010000 */
.L_x_12559:
[----:B------:R-:W-:Y:S05]  /*1310*/  BSYNC B0 ;  /* 0x0000000000007941 */ /* 0x000fea0003800000 */
.L_x_12558:
[----:B------:R-:W-:Y:S04]  /*1320*/  BSSY B0, `(.L_x_12560) ;  /* 0x0000006000007945 */ /* 0x000fe80003800000 */
[----:B------:R-:W-:Y:S05]  /*1330*/  @!P6 BRA `(.L_x_12561) ;  /* 0x000000000010e947 */ /* 0x000fea0003800000 */
[----:B-----5:R-:W-:-:S04]  /*1340*/  PRMT R10, R33, 0x7632, R10 ;  /* 0x00007632210a7816 */ /* 0x020fc8000000000a */
[----:B------:R-:W-:-:S05]  /*1350*/  SHF.L.U32 R10, R10, 0x10, RZ ;  /* 0x000000100a0a7819 */ /* 0x000fca00000006ff */
[----:B------:R-:W-:-:S04]  /*1360*/  FMUL.FTZ R19, R10, UR6 ;  /* 0x000000060a137c20 */ /* 0x000fc80008410000 */
[----:B------:R-:W-:-:S07]  /*1370*/  @P0 FADD.FTZ R19, R47, R19 ;  /* 0x000000132f130221 */ /* 0x000fce0000010000 */
.L_x_12561:
[----:B------:R-:W-:Y:S05]  /*1380*/  BSYNC B0 ;  /* 0x0000000000007941 */ /* 0x000fea0003800000 */
.L_x_12560:
[----:B------:R-:W-:Y:S04]  /*1390*/  BSSY B0, `(.L_x_12562) ;  /* 0x0000005000007945 */ /* 0x000fe80003800000 */
[----:B------:R-:W-:Y:S05]  /*13a0*/  @!P6 BRA `(.L_x_12563) ;  /* 0x00000000000ce947 */ /* 0x000fea0003800000 */
[----:B-----5:R-:W-:-:S05]  /*13b0*/  SHF.L.U32 R12, R34, 0x10, RZ ;  /* 0x00000010220c7819 */ /* 0x020fca00000006ff */
[----:B------:R-:W-:-:S04]  /*13c0*/  FMUL.FTZ R12, R12, UR6 ;  /* 0x000000060c0c7c20 */ /* 0x000fc80008410000 */
[----:B------:R-:W-:-:S07]  /*13d0*/  @P0 FADD.FTZ R12, R40, R12 ;  /* 0x0000000c280c0221 */ /* 0x000fce0000010000 */
.L_x_12563:
[----:B------:R-:W-:Y:S05]  /*13e0*/  BSYNC B0 ;  /* 0x0000000000007941 */ /* 0x000fea0003800000 */
.L_x_12562:
[----:B------:R-:W-:Y:S04]  /*13f0*/  BSSY B0, `(.L_x_12564) ;  /* 0x0000006000007945 */ /* 0x000fe80003800000 */
[----:B------:R-:W-:Y:S05]  /*1400*/  @!P6 BRA `(.L_x_12565) ;  /* 0x000000000010e947 */ /* 0x000fea0003800000 */
[----:B-----5:R-:W-:-:S04]  /*1410*/  PRMT R10, R34, 0x7632, R10 ;  /* 0x00007632220a7816 */ /* 0x020fc8000000000a */
[----:B------:R-:W-:-:S05]  /*1420*/  SHF.L.U32 R10, R10, 0x10, RZ ;  /* 0x000000100a0a7819 */ /* 0x000fca00000006ff */
[----:B------:R-:W-:-:S04]  /*1430*/  FMUL.FTZ R13, R10, UR6 ;  /* 0x000000060a0d7c20 */ /* 0x000fc80008410000 */
[----:B------:R-:W-:-:S07]  /*1440*/  @P0 FADD.FTZ R13, R41, R13 ;  /* 0x0000000d290d0221 */ /* 0x000fce0000010000 */
.L_x_12565:
[----:B------:R-:W-:Y:S05]  /*1450*/  BSYNC B0 ;  /* 0x0000000000007941 */ /* 0x000fea0003800000 */
.L_x_12564:
[----:B------:R-:W-:Y:S01]  /*1460*/  BSSY B0, `(.L_x_12566) ;  /* 0x0000006000007945 */ /* 0x000fe20003800000 */
[----:B------:R-:W-:-:S03]  /*1470*/  @!P6 FSEL R14, R42, RZ, P1 ;  /* 0x000000ff2a0ee208 */ /* 0x000fc60000800000 */
[----:B------:R-:W-:Y:S05]  /*1480*/  @!P6 BRA `(.L_x_12567) ;  /* 0x00000000000ce947 */ /* 0x000fea0003800000 */
[----:B-----5:R-:W-:-:S05]  /*1490*/  SHF.L.U32 R14, R35, 0x10, RZ ;  /* 0x00000010230e7819 */ /* 0x020fca00000006ff */
[----:B------:R-:W-:-:S04]  /*14a0*/  FMUL.FTZ R14, R14, UR6 ;  /* 0x000000060e0e7c20 */ /* 0x000fc80008410000 */
[----:B------:R-:W-:-:S07]  /*14b0*/  @P0 FADD.FTZ R14, R42, R14 ;  /* 0x0000000e2a0e0221 */ /* 0x000fce0000010000 */
.L_x_12567:
[----:B------:R-:W-:Y:S05]  /*14c0*/  BSYNC B0 ;  /* 0x0000000000007941 */ /* 0x000fea0003800000 */
.L_x_12566:
[----:B------:R-:W-:Y:S01]  /*14d0*/  BSSY B0, `(.L_x_12568) ;  /* 0x0000008000007945 */ /* 0x000fe20003800000 */
[----:B------:R-:W-:Y:S01]  /*14e0*/  IMAD.WIDE.U32 R10, R11, 0x20, R4 ;  /* 0x000000200b0a7825 */ /* 0x000fe200078e0004 */
[----:B------:R-:W-:Y:S02]  /*14f0*/  @!P6 FSEL R15, R43, RZ, P2 ;  /* 0x000000ff2b0fe208 */ /* 0x000fe40001000000 */
[----:B------:R-:W-:Y:S05]  /*1500*/  @!P6 BRA `(.L_x_12569) ;  /* 0x000000000010e947 */ /* 0x000fea0003800000 */
[----:B-----5:R-:W-:-:S04]  /*1510*/  PRMT R15, R35, 0x7632, R15 ;  /* 0x00007632230f7816 */ /* 0x020fc8000000000f */
[----:B------:R-:W-:-:S05]  /*1520*/  SHF.L.U32 R15, R15, 0x10, RZ ;  /* 0x000000100f0f7819 */ /* 0x000fca00000006ff */
[----:B------:R-:W-:-:S04]  /*1530*/  FMUL.FTZ R15, R15, UR6 ;  /* 0x000000060f0f7c20 */ /* 0x000fc80008410000 */
[----:B------:R-:W-:-:S07]  /*1540*/  @P0 FADD.FTZ R15, R43, R15 ;  /* 0x0000000f2b0f0221 */ /* 0x000fce0000010000 */
.L_x_12569:
[----:B------:R-:W-:Y:S05]  /*1550*/  BSYNC B0 ;  /* 0x0000000000007941 */ /* 0x000fea0003800000 */
.L_x_12568:
[----:B------:R-:W-:Y:S01]  /*1560*/  IADD3 R121, R9, 0x180, RZ ;  /* 0x0000018009797810 */ /* 0x000fe20007ffe0ff */
[----:B------:R-:W-:Y:S04]  /*1570*/  STG.E.128 desc[UR4][R10.64], R16 ;  /* 0x000000100a007986 */ /* 0x000fe8000c101d04 */
[----:B------:R-:W-:Y:S01]  /*1580*/  @P0 IMAD.WIDE.U32 R116, R121, 0x20, R6 ;  /* 0x0000002079740825 */ /* 0x000fe200078e0006 */
[----:B------:R0:W-:Y:S01]  /*1590*/  STG.E.128 desc[UR4][R10.64+0x10], R12 ;  /* 0x0000100c0a007986 */ /* 0x0001e2000c101d04 */
[----:B------:R-:W1:Y:S03]  /*15a0*/  @P5 LDC.64 R6, c[0x0][0x220] ;  /* 0x00008800ff065b82 */ /* 0x000e660000000a00 */
[----:B------:R-:W0:Y:S04]  /*15b0*/  @P0 LDG.E.128 R44, desc[UR4][R116.64] ;  /* 0x00000004742c0981 */ /* 0x000e28000c1e1d00 */
[----:B------:R-:W2:Y:S01]  /*15c0*/  @P0 LDG.E.128 R40, desc[UR4][R116.64+0x10] ;  /* 0x0000100474280981 */ /* 0x000ea2000c1e1d00 */
[----:B------:R-:W-:-:S02]  /*15d0*/  @P5 IADD3 R9, R8, 0x180, RZ ;  /* 0x0000018008095810 */ /* 0x000fc40007ffe0ff */
[C---:B------:R-:W-:Y:S02]  /*15e0*/  @!P6 ISETP.NE.U32.AND P3, PT, R114.reuse, RZ, PT ;  /* 0x000000ff7200e20c */ /* 0x040fe40003f65070 */
[C---:B------:R-:W-:Y:S02]  /*15f0*/  @!P6 ISETP.NE.U32.AND P1, PT, R114.reuse, RZ, PT ;  /* 0x000000ff7200e20c */ /* 0x040fe40003f25070 */
[----:B------:R-:W-:Y:S02]  /*1600*/  @!P6 ISETP.NE.U32.AND P2, PT, R114, RZ, PT ;  /* 0x000000ff7200e20c */ /* 0x000fe40003f45070 */
[----:B------:R-:W-:Y:S01]  /*1610*/  @!P6 ISETP.NE.AND.EX P3, PT, R115, RZ, PT, P3 ;  /* 0x000000ff7300e20c */ /* 0x000fe20003f65330 */
[----:B-1----:R-:W-:-:S05]  /*1620*/  @P5 IMAD.WIDE.U32 R6, R9, 0x10, R6 ;  /* 0x0000001009065825 */ /* 0x002fca00078e0006 */
[----:B-----5:R1:W5:Y:S01]  /*1630*/  @P5 LDG.E.128 R32, desc[UR4][R6.64] ;  /* 0x0000000406205981 */ /* 0x020362000c1e1d00 */
[C---:B------:R-:W-:Y:S01]  /*1640*/  @!P6 ISETP.NE.U32.AND P5, PT, R114.reuse, RZ, PT ;  /* 0x000000ff7200e20c */ /* 0x040fe20003fa5070 */
[----:B------:R-:W-:Y:S01]  /*1650*/  BSSY B0, `(.L_x_12570) ;  /* 0x0000016000007945 */ /* 0x000fe20003800000 */
[C---:B------:R-:W-:Y:S02]  /*1660*/  @!P6 ISETP.NE.AND.EX P1, PT, R115.reuse, RZ, PT, P1 ;  /* 0x000000ff7300e20c */ /* 0x040fe40003f25310 */
[C---:B------:R-:W-:Y:S02]  /*1670*/  @!P6 ISETP.NE.AND.EX P5, PT, R115.reuse, RZ, PT, P5 ;  /* 0x000000ff7300e20c */ /* 0x040fe40003fa5350 */
[----:B------:R-:W-:Y:S02]  /*1680*/  @!P6 ISETP.NE.AND.EX P2, PT, R115, RZ, PT, P2 ;  /* 0x000000ff7300e20c */ /* 0x000fe40003f45320 */
[----:B0-----:R-:W-:Y:S02]  /*1690*/  @!P6 FSEL R11, R47, RZ, P3 ;  /* 0x000000ff2f0be208 */ /* 0x001fe40001800000 */
[----:B------:R-:W-:-:S02]  /*16a0*/  @!P6 ISETP.NE.U32.AND P3, PT, R114, RZ, PT ;  /* 0x000000ff7200e20c */ /* 0x000fc40003f65070 */
[----:B------:R-:W-:Y:S02]  /*16b0*/  @!P6 FSEL R8, R44, RZ, P1 ;  /* 0x000000ff2c08e208 */ /* 0x000fe40000800000 */
[----:B------:R-:W-:Y:S02]  /*16c0*/  @!P6 FSEL R9, R45, RZ, P5 ;  /* 0x000000ff2d09e208 */ /* 0x000fe40002800000 */
[----:B------:R-:W-:Y:S02]  /*16d0*/  @!P6 FSEL R10, R46, RZ, P2 ;  /* 0x000000ff2e0ae208 */ /* 0x000fe40001000000 */
[C---:B------:R-:W-:Y:S02]  /*16e0*/  @!P6 ISETP.NE.U32.AND P1, PT, R114.reuse, RZ, PT ;  /* 0x000000ff7200e20c */ /* 0x040fe40003f25070 */
[C---:B------:R-:W-:Y:S02]  /*16f0*/  @!P6 ISETP.NE.U32.AND P5, PT, R114.reuse, RZ, PT ;  /* 0x000000ff7200e20c */ /* 0x040fe40003fa5070 */
[----:B------:R-:W-:-:S02]  /*1700*/  @!P6 ISETP.NE.U32.AND P2, PT, R114, RZ, PT ;  /* 0x000000ff7200e20c */ /* 0x000fc40003f45070 */
[C---:B------:R-:W-:Y:S02]  /*1710*/  @!P6 ISETP.NE.AND.EX P3, PT, R115.reuse, RZ, PT, P3 ;  /* 0x000000ff7300e20c */ /* 0x040fe40003f65330 */
[C---:B------:R-:W-:Y:S02]  /*1720*/  @!P6 ISETP.NE.AND.EX P1, PT, R115.reuse, RZ, PT, P1 ;  /* 0x000000ff7300e20c */ /* 0x040fe40003f25310 */
[C---:B------:R-:W-:Y:S02]  /*1730*/  @!P6 ISETP.NE.AND.EX P5, PT, R115.reuse, RZ, PT, P5 ;  /* 0x000000ff7300e20c */ /* 0x040fe40003fa5350 */
[----:B------:R-:W-:Y:S01]  /*1740*/  @!P6 ISETP.NE.AND.EX P2, PT, R115, RZ, PT, P2 ;  /* 0x000000ff7300e20c */ /* 0x000fe20003f45320 */
[----:B------:R-:W-:Y:S01]  /*1750*/  IMAD.WIDE.U32 R114, R121, 0x20, R4 ;  /* 0x0000002079727825 */ /* 0x000fe200078e0004 */
[----:B--2---:R-:W-:Y:S01]  /*1760*/  @!P6 FSEL R4, R40, RZ, P3 ;  /* 0x000000ff2804e208 */ /* 0x004fe20001800000 */
[----:B-1----:R-:W-:Y:S10]  /*1770*/  @!P6 BRA `(.L_x_12571) ;  /* 0x00000000000ce947 */ /* 0x002ff40003800000 */
[----:B-----5:R-:W-:-:S05]  /*1780*/  SHF.L.U32 R8, R32, 0x10, RZ ;  /* 0x0000001020087819 */ /* 0x020fca00000006ff */
[----:B------:R-:W-:-:S04]  /*1790*/  FMUL.FTZ R8, R8, UR6 ;  /* 0x0000000608087c20 */ /* 0x000fc80008410000 */
[----:B------:R-:W-:-:S07]  /*17a0*/  @P0 FADD.FTZ R8, R44, R8 ;  /* 0x000000082c080221 */ /* 0x000fce0000010000 */
.L_x_12571:
[----:B------:R-:W-:Y:S05]  /*17b0*/  BSYNC B0 ;  /* 0x0000000000007941 */ /* 0x000fea0003800000 */
.L_x_12570:
[----:B------:R-:W-:Y:S04]  /*17c0*/  BSSY B0, `(.L_x_12572) ;  /* 0x0000006000007945 */ /* 0x000fe80003800000 */
[----:B------:R-:W-:Y:S05]  /*17d0*/  @!P6 BRA `(.L_x_12573) ;  /* 0x000000000010e947 */ /* 0x000fea0003800000 */
[----:B-----5:R-:W-:-:S04]  /*17e0*/  PRMT R5, R32, 0x7632, R5 ;  /* 0x0000763220057816 */ /* 0x020fc80000000005 */
[----:B------:R-:W-:-:S05]  /*17f0*/  SHF.L.U32 R5, R5, 0x10, RZ ;  /* 0x0000001005057819 */ /* 0x000fca00000006ff */
[----:B------:R-:W-:-:S04]  /*1800*/  FMUL.FTZ R9, R5, UR6 ;  /* 0x0000000605097c20 */ /* 0x000fc80008410000 */
[----:B------:R-:W-:-:S07]  /*1810*/  @P0 FADD.FTZ R9, R45, R9 ;  /* 0x000000092d090221 */ /* 0x000fce0000010000 */
.L_x_12573:
[----:B------:R-:W-:Y:S05]  /*1820*/  BSYNC B0 ;  /* 0x0000000000007941 */ /* 0x000fea0003800000 */
.L_x_12572:
[----:B------:R-:W-:Y:S04]  /*1830*/  BSSY B0, `(.L_x_12574) ;  /* 0x0000005000007945 */ /* 0x000fe80003800000 */
[----:B------:R-:W-:Y:S05]  /*1840*/  @!P6 BRA `(.L_x_12575) ;  /* 0x00000000000ce947 */ /* 0x000fea0003800000 */
[----:B-----5:R-:W-:-:S05]  /*1850*/  SHF.L.U32 R10, R33, 0x10, RZ ;  /* 0x00000010210a7819 */ /* 0x020fca00000006ff */
[----:B------:R-:W-:-:S04]  /*1860*/  FMUL.FTZ R10, R10, UR6 ;  /* 0x000000060a0a7c20 */ /* 0x000fc80008410000 */
[----:B------:R-:W-:-:S07]  /*1870*/  @P0 FADD.FTZ R10, R46, R10 ;  /* 0x0000000a2e0a0221 */ /* 0x000fce0000010000 */
.L_x_12575:
[----:B------:R-:W-:Y:S05]  /*1880*/  BSYNC B0 ;  /* 0x0000000000007941 */ /* 0x000fea0003800000 */
.L_x_12574:
[----:B------:R-:W-:Y:S04]  /*1890*/  BSSY B0, `(.L_x_12576) ;  /* 0x0000006000007945 */ /* 0x000fe80003800000 */
[----:B------:R-:W-:Y:S05]  /*18a0*/  @!P6 BRA `(.L_x_12577) ;  /* 0x000000000010e947 */ /* 0x000fea0003800000 */
[----:B-----5:R-:W-:-:S04]  /*18b0*/  PRMT R5, R33, 0x7632, R5 ;  /* 0x0000763221057816 */ /* 0x020fc80000000005 */
[----:B------:R-:W-:-:S05]  /*18c0*/  SHF.L.U32 R5, R5, 0x10, RZ ;  /* 0x0000001005057819 */ /* 0x000fca00000006ff */
[----:B------:R-:W-:-:S04]  /*18d0*/  FMUL.FTZ R11, R5, UR6 ;  /* 0x00000006050b7c20 */ /* 0x000fc80008410000 */
[----:B------:R-:W-:-:S07]  /*18e0*/  @P0 FADD.FTZ R11, R47, R11 ;  /* 0x0000000b2f0b0221 */ /* 0x000fce0000010000 */
.L_x_12577:
[----:B------:R-:W-:Y:S05]  /*18f0*/  BSYNC B0 ;  /* 0x0000000000007941 */ /* 0x000fea0003800000 */
.L_x_12576:
[----:B------:R-:W-:Y:S04]  /*1900*/  BSSY B0, `(.L_x_12578) ;  /* 0x0000005000007945 */ /* 0x000fe80003800000 */
[----:B------:R-:W-:Y:S05]  /*1910*/  @!P6 BRA `(.L_x_12579) ;  /* 0x00000000000ce947 */ /* 0x000fea0003800000 */
[----:B-----5:R-:W-:-:S05]  /*1920*/  SHF.L.U32 R4, R34, 0x10, RZ ;  /* 0x0000001022047819 */ /* 0x020fca00000006ff */
[----:B------:R-:W-:-:S04]  /*1930*/  FMUL.FTZ R4, R4, UR6 ;  /* 0x0000000604047c20 */ /* 0x000fc80008410000 */
[----:B------:R-:W-:-:S07]  /*1940*/  @P0 FADD.FTZ R4, R40, R4 ;  /* 0x0000000428040221 */ /* 0x000fce0000010000 */
.L_x_12579:
[----:B------:R-:W-:Y:S05]  /*1950*/  BSYNC B0 ;  /* 0x0000000000007941 */ /* 0x000fea0003800000 */
.L_x_12578:
[----:B------:R-:W-:Y:S01]  /*1960*/  BSSY B0, `(.L_x_12580) ;  /* 0x0000007000007945 */ /* 0x000fe20003800000 */
[----:B------:R-:W-:-:S03]  /*1970*/  @!P6 FSEL R5, R41, RZ, P1 ;  /* 0x000000ff2905e208 */ /* 0x000fc60000800000 */
[----:B------:R-:W-:Y:S05]  /*1980*/  @!P6 BRA `(.L_x_12581) ;  /* 0x000000000010e947 */ /* 0x000fea0003800000 */
[----:B-----5:R-:W-:-:S04]  /*1990*/  PRMT R5, R34, 0x7632, R5 ;  /* 0x0000763222057816 */ /* 0x020fc80000000005 */
[----:B------:R-:W-:-:S05]  /*19a0*/  SHF.L.U32 R5, R5, 0x10, RZ ;  /* 0x0000001005057819 */ /* 0x000fca00000006ff */
[----:B------:R-:W-:-:S04]  /*19b0*/  FMUL.FTZ R5, R5, UR6 ;  /* 0x0000000605057c20 */ /* 0x000fc80008410000 */
[----:B------:R-:W-:-:S07]  /*19c0*/  @P0 FADD.FTZ R5, R41, R5 ;  /* 0x0000000529050221 */ /* 0x000fce0000010000 */
.L_x_12581:
[----:B------:R-:W-:Y:S05]  /*19d0*/  BSYNC B0 ;  /* 0x0000000000007941 */ /* 0x000fea0003800000 */
.L_x_12580:
[----:B------:R-:W-:Y:S01]  /*19e0*/  BSSY B0, `(.L_x_12582) ;  /* 0x0000006000007945 */ /* 0x000fe20003800000 */
[----:B------:R-:W-:-:S03]  /*19f0*/  @!P6 FSEL R6, R42, RZ, P5 ;  /* 0x000000ff2a06e208 */ /* 0x000fc60002800000 */
[----:B------:R-:W-:Y:S05]  /*1a00*/  @!P6 BRA `(.L_x_12583) ;  /* 0x00000000000ce947 */ /* 0x000fea0003800000 */
[----:B-----5:R-:W-:-:S05]  /*1a10*/  SHF.L.U32 R6, R35, 0x10, RZ ;  /* 0x0000001023067819 */ /* 0x020fca00000006ff */
[----:B------:R-:W-:-:S04]  /*1a20*/  FMUL.FTZ R6, R6, UR6 ;  /* 0x0000000606067c20 */ /* 0x000fc80008410000 */
[----:B------:R-:W-:-:S07]  /*1a30*/  @P0 FADD.FTZ R6, R42, R6 ;  /* 0x000000062a060221 */ /* 0x000fce0000010000 */
.L_x_12583:
[----:B------:R-:W-:Y:S05]  /*1a40*/  BSYNC B0 ;  /* 0x0000000000007941 */ /* 0x000fea0003800000 */
.L_x_12582:
[----:B------:R-:W-:Y:S01]  /*1a50*/  BSSY B0, `(.L_x_12584) ;  /* 0x0000007000007945 */ /* 0x000fe20003800000 */
[----:B------:R-:W-:-:S03]  /*1a60*/  @!P6 FSEL R7, R43, RZ, P2 ;  /* 0x000000ff2b07e208 */ /* 0x000fc60001000000 */
[----:B------:R-:W-:Y:S05]  /*1a70*/  @!P6 BRA `(.L_x_12585) ;  /* 0x000000000010e947 */ /* 0x000fea0003800000 */
[----:B-----5:R-:W-:-:S04]  /*1a80*/  PRMT R7, R35, 0x7632, R7 ;  /* 0x0000763223077816 */ /* 0x020fc80000000007 */
[----:B------:R-:W-:-:S05]  /*1a90*/  SHF.L.U32 R7, R7, 0x10, RZ ;  /* 0x0000001007077819 */ /* 0x000fca00000006ff */
[----:B------:R-:W-:-:S04]  /*1aa0*/  FMUL.FTZ R7, R7, UR6 ;  /* 0x0000000607077c20 */ /* 0x000fc80008410000 */
[----:B------:R-:W-:-:S07]  /*1ab0*/  @P0 FADD.FTZ R7, R43, R7 ;  /* 0x000000072b070221 */ /* 0x000fce0000010000 */
.L_x_12585:
[----:B------:R-:W-:Y:S05]  /*1ac0*/  BSYNC B0 ;  /* 0x0000000000007941 */ /* 0x000fea0003800000 */
.L_x_12584:
[----:B------:R-:W-:Y:S01]  /*1ad0*/  FADD.FTZ R116, RZ, R36 ;  /* 0x00000024ff747221 */ /* 0x000fe20000010000 */
[----:B------:R-:W-:Y:S01]  /*1ae0*/  STG.E.128 desc[UR4][R114.64], R8 ;  /* 0x0000000872007986 */ /* 0x000fe2000c101d04 */
[----:B------:R-:W-:Y:S01]  /*1af0*/  LOP3.LUT P0, RZ, R112, 0xff, RZ, 0xc0, !PT ;  /* 0x000000ff70ff7812 */ /* 0x000fe2000780c0ff */
[----:B------:R-:W-:Y:S01]  /*1b00*/  UMOV UR10, 0xffffffff ;  /* 0xffffffff000a7882 */ /* 0x000fe20000000000 */
[----:B------:R-:W-:Y:S01]  /*1b10*/  FADD.FTZ R117, R116, R37 ;  /* 0x0000002574757221 */ /* 0x000fe20000010000 */
[----:B------:R0:W-:Y:S01]  /*1b20*/  STG.E.128 desc[UR4][R114.64+0x10], R4 ;  /* 0x0000100472007986 */ /* 0x0001e2000c101d04 */
[----:B------:R-:W-:Y:S02]  /*1b30*/  LOP3.LUT P1, RZ, R0, 0x1f, RZ, 0xc0, !PT ;  /* 0x0000001f00ff7812 */ /* 0x000fe4000782c0ff */
        /* <DEDUP_REMOVED lines=8> */
[----:B0-----:R-:W-:Y:S01]  /*1bc0*/  FADD.FTZ R114, R117, R26 ;  /* 0x0000001a75727221 */ /* 0x001fe20000010000 */
[----:B------:R-:W-:-:S03]  /*1bd0*/  SHF.R.U32.HI R117, RZ, 0x5, R0 ;  /* 0x00000005ff757819 */ /* 0x000fc60000011600 */
        /* <DEDUP_REMOVED lines=108> */
.L_x_12600:
[----:B------:R-:W2:Y:S01]  /*22a0*/  @!P1 S2R R121, SR_CgaCtaId ;  /* 0x0000000000799919 */ /* 0x000ea20000008800 */
[----:B-1----:R-:W-:Y:S01]  /*22b0*/  FADD.FTZ R115, R125, R112 ;  /* 0x000000707d737221 */ /* 0x002fe20000010000 */
[----:B------:R-:W-:Y:S01]  /*22c0*/  @!P1 MOV R112, 0x400 ;  /* 0x0000040000709802 */ /* 0x000fe20000000f00 */
[----:B------:R-:W-:Y:S05]  /*22d0*/  WARPSYNC.ALL ;  /* 0x0000000000007948 */ /* 0x000fea0003800000 */
[----:B------:R-:W-:Y:S02]  /*22e0*/  LOP3.LUT R117, R117, 0x3, RZ, 0xc0, !PT ;  /* 0x0000000375757812 */ /* 0x000fe400078ec0ff */
[----:B--2---:R-:W-:-:S02]  /*22f0*/  @!P1 LEA R121, R121, R112, 0x18 ;  /* 0x0000007079799211 */ /* 0x004fc400078ec0ff */
        /* <DEDUP_REMOVED lines=10> */
[----:B-1----:R-:W-:Y:S01]  /*23a0*/  @!P1 LEA R115, R115, R112, 0x18 ;  /* 0x0000007073739211 */ /* 0x002fe200078ec0ff */
[----:B------:R-:W-:-:S03]  /*23b0*/  HFMA2.MMA R112, -RZ, RZ, 0, 0 ;  /* 0x00000000ff707435 */ /* 0x000fc600000001ff */
[----:B------:R-:W-:Y:S02]  /*23c0*/  @!P1 LEA R120, R116, R115, 0x3 ;  /* 0x0000007374789211 */ /* 0x000fe400078e18ff */
[----:B------:R-:W-:Y:S02]  /*23d0*/  CS2R R114, SRZ ;  /* 0x0000000000727805 */ /* 0x000fe4000001ff00 */
[----:B------:R-:W-:-:S04]  /*23e0*/  @!P1 MOV R112, 0x400 ;  /* 0x0000040000709802 */ /* 0x000fc80000000f00 */
[----:B------:R-:W-:Y:S01]  /*23f0*/  @!P1 LDS.64 R114, [R120] ;  /* 0x0000000078729984 */ /* 0x000fe20000000a00 */
[----:B------:R-:W-:Y:S02]  /*2400*/  LOP3.LUT P1, RZ, R117, 0x1f, R0, 0xf8, !PT ;  /* 0x0000001f75ff7812 */ /* 0x000fe4000782f800 */
[-C--:B------:R-:W-:Y:S01]  /*2410*/  I2FP.F32.S32 R121, R112.reuse ;  /* 0x0000007000797245 */ /* 0x080fe20000201400 */
[----:B------:R-:W1:Y:S02]  /*2420*/  SHFL.DOWN PT, R123, R112, 0x2, 0x1f ;  /* 0x08401f00707b7f89 */ /* 0x000e6400000e0000 */
[----:B-1----:R-:W-:Y:S02]  /*2430*/  I2FP.F32.S32 R116, R123 ;  /* 0x0000007b00747245 */ /* 0x002fe40000201400 */
[CC--:B------:R-:W-:Y:S02]  /*2440*/  IADD3 R120, R123.reuse, R112.reuse, RZ ;  /* 0x000000707b787210 */ /* 0x0c0fe40007ffe0ff */
[----:B------:R-:W-:-:S02]  /*2450*/  IADD3 R117, R123, R112, RZ ;  /* 0x000000707b757210 */ /* 0x000fc40007ffe0ff */
[----:B------:R-:W-:Y:S01]  /*2460*/  I2FP.F32.S32 R112, R120 ;  /* 0x0000007800707245 */ /* 0x000fe20000201400 */
[----:B0-----:R-:W0:Y:S04]  /*2470*/  SHFL.DOWN PT, R125, R114, 0x2, 0x1f ;  /* 0x08401f00727d7f89 */ /* 0x001e2800000e0000 */
[----:B------:R-:W1:Y:S01]  /*2480*/  SHFL.DOWN PT, R120, R115, 0x2, 0x1f ;  /* 0x08401f0073787f89 */ /* 0x000e6200000e0000 */
[C---:B0-----:R-:W-:Y:S01]  /*2490*/  FMUL.FTZ R118, R125.reuse, R116 ;  /* 0x000000747d767220 */ /* 0x041fe20000410000 */
[----:B------:R-:W-:-:S03]  /*24a0*/  FADD.FTZ R125, -R125, R114 ;  /* 0x000000727d7d7221 */ /* 0x000fc60000010100 */
[----:B------:R-:W-:Y:S01]  /*24b0*/  FFMA.FTZ R118, R121, R114, R118 ;  /* 0x0000007279767223 */ /* 0x000fe20000010076 */
[----:B------:R-:W-:Y:S01]  /*24c0*/  FMUL.FTZ R122, R125, R125 ;  /* 0x0000007d7d7a7220 */ /* 0x000fe20000410000 */
[----:B------:R-:W0:Y:S01]  /*24d0*/  SHFL.DOWN PT, R114, R117, 0x1, 0x1f ;  /* 0x08201f0075727f89 */ /* 0x000e2200000e0000 */
[----:B-1----:R-:W-:Y:S02]  /*24e0*/  FADD.FTZ R120, R120, R115 ;  /* 0x0000007378787221 */ /* 0x002fe40000010000 */
[----:B------:R-:W-:Y:S02]  /*24f0*/  FMUL.FTZ R123, R122, R121 ;  /* 0x000000797a7b7220 */ /* 0x000fe40000410000 */
[----:B------:R-:W1:Y:S02]  /*2500*/  MUFU.RCP R121, R112 ;  /* 0x0000007000797308 */ /* 0x000e640000001000 */
[----:B------:R-:W-:Y:S01]  /*2510*/  FMUL.FTZ R122, R123, R116 ;  /* 0x000000747b7a7220 */ /* 0x000fe20000410000 */
[----:B-1----:R-:W-:-:S03]  /*2520*/  FMUL.FTZ R123, R121, R118 ;  /* 0x00000076797b7220 */ /* 0x002fc60000410000 */
[----:B------:R-:W-:Y:S01]  /*2530*/  FFMA.FTZ R121, R121, R122, R120 ;  /* 0x0000007a79797223 */ /* 0x000fe20000010078 */
[-C--:B0-----:R-:W-:Y:S02]  /*2540*/  IADD3 R120, R117, R114.reuse, RZ ;  /* 0x0000007275787210 */ /* 0x081fe40007ffe0ff */
[----:B------:R-:W-:Y:S01]  /*2550*/  I2FP.F32.S32 R122, R114 ;  /* 0x00000072007a7245 */ /* 0x000fe20000201400 */
[----:B------:R-:W0:Y:S01]  /*2560*/  SHFL.DOWN PT, R116, R123, 0x1, 0x1f ;  /* 0x08201f007b747f89 */ /* 0x000e2200000e0000 */
[----:B------:R-:W-:-:S03]  /*2570*/  I2FP.F32.S32 R120, R120 ;  /* 0x0000007800787245 */ /* 0x000fc60000201400 */
[----:B------:R-:W1:Y:S01]  /*2580*/  SHFL.DOWN PT, R118, R121, 0x1, 0x1f ;  /* 0x08201f0079767f89 */ /* 0x000e6200000e0000 */
[----:B------:R-:W2:Y:S01]  /*2590*/  MUFU.RCP R115, R120 ;  /* 0x0000007800737308 */ /* 0x000ea20000001000 */
[----:B0-----:R-:W-:Y:S01]  /*25a0*/  FADD.FTZ R114, R123, -R116 ;  /* 0x800000747b727221 */ /* 0x001fe20000010000 */
[----:B------:R-:W-:-:S03]  /*25b0*/  FMUL.FTZ R125, R116, R122 ;  /* 0x0000007a747d7220 */ /* 0x000fc60000410000 */
[----:B------:R-:W-:Y:S01]  /*25c0*/  FMUL.FTZ R117, R114, R114 ;  /* 0x0000007272757220 */ /* 0x000fe20000410000 */
[----:B-1----:R-:W-:-:S03]  /*25d0*/  FADD.FTZ R118, R121, R118 ;  /* 0x0000007679767221 */ /* 0x002fc60000010000 */
[C---:B------:R-:W-:Y:S01]  /*25e0*/  FMUL.FTZ R117, R112.reuse, R117 ;  /* 0x0000007570757220 */ /* 0x040fe20000410000 */
[----:B------:R-:W-:-:S03]  /*25f0*/  FFMA.FTZ R112, R112, R123, R125 ;  /* 0x0000007b70707223 */ /* 0x000fc6000001007d */
        /* <DEDUP_REMOVED lines=11> */
[----:B--2---:R-:W-:Y:S02]  /*26b0*/  @!P1 LEA R114, P2, R2, R114, 0x2 ;  /* 0x0000007202729211 */ /* 0x004fe400078410ff */
[----:B------:R-:W-:Y:S01]  /*26c0*/  SHF.R.S32.HI R120, RZ, 0x1f, R2 ;  /* 0x0000001fff787819 */ /* 0x000fe20000011402 */
[----:B------:R-:W-:Y:S01]  /*26d0*/  FADD.FTZ R112, R112, R123 ;  /* 0x0000007b70707221 */ /* 0x000fe20000010000 */
[C---:B---3--:R-:W-:Y:S02]  /*26e0*/  @!P1 LEA R116, P3, R2.reuse, R116, 0x2 ;  /* 0x0000007402749211 */ /* 0x048fe400078610ff */
[----:B------:R-:W-:-:S03]  /*26f0*/  @!P1 LEA.HI.X R115, R2, R115, R120, 0x2, P2 ;  /* 0x0000007302739211 */ /* 0x000fc600010f1478 */
        /* <DEDUP_REMOVED lines=8> */
[----:B------:R-:W0:Y:S01]  /*2780*/  LDC.64 R120, c[0x0][0x2b8] ;  /* 0x0000ae00ff787b82 */ /* 0x000e220000000a00 */
        /* <DEDUP_REMOVED lines=35> */
[----:B------:R-:W-:Y:S01]  /*29c0*/  FMUL.FTZ R30, R112, R30 ;  /* 0x0000001e701e7220 */ /* 0x000fe20000410000 */
[----:B------:R-:W-:Y:S01]  /*29d0*/  LOP3.LUT R3, R0, 0x7f, RZ, 0xc0, !PT ;  /* 0x0000007f00037812 */ /* 0x000fe200078ec0ff */
[C---:B------:R-:W-:Y:S01]  /*29e0*/  FMUL.FTZ R31, R112.reuse, R31 ;  /* 0x0000001f701f7220 */ /* 0x040fe20000410000 */
[C---:B------:R-:W-:Y:S01]  /*29f0*/  FMUL.FTZ R114, R112.reuse, R14 ;  /* 0x0000000e70727220 */ /* 0x040fe20000410000 */
[C---:B------:R-:W-:Y:S01]  /*2a00*/  FMUL.FTZ R117, R112.reuse, R15 ;  /* 0x0000000f70757220 */ /* 0x040fe20000410000 */
        /* <DEDUP_REMOVED lines=30> */
[----:B------:R-:W-:Y:S01]  /*2bf0*/  FFMA.FTZ R7, R74, R30, R106 ;  /* 0x0000001e4a077223 */ /* 0x000fe2000001006a */
[----:B------:R-:W-:Y:S01]  /*2c00*/  IADD3 R123, R127, 0x100, RZ ;  /* 0x000001007f7b7810 */ /* 0x000fe20007ffe0ff */
[----:B------:R-:W-:Y:S01]  /*2c10*/  FFMA.FTZ R8, R75, R31, R107 ;  /* 0x0000001f4b087223 */ /* 0x000fe2000001006b */
[C---:B------:R-:W-:Y:S01]  /*2c20*/  IADD3 R5, R127.reuse, 0x180, RZ ;  /* 0x000001807f057810 */ /* 0x040fe20007ffe0ff */
[----:B0-----:R-:W-:-:S04]  /*2c30*/  IMAD.WIDE.U32 R126, R127, 0x10, R120 ;  /* 0x000000107f7e7825 */ /* 0x001fc800078e0078 */
[----:B------:R-:W-:Y:S01]  /*2c40*/  FFMA.FTZ R4, R79, R39, R111 ;  /* 0x000000274f047223 */ /* 0x000fe2000001006f */
[----:B------:R-:W-:Y:S01]  /*2c50*/  FFMA.FTZ R11, R66, R22, R98 ;  /* 0x00000016420b7223 */ /* 0x000fe20000010062 */
[----:B------:R-:W-:Y:S01]  /*2c60*/  F2FP.BF16.F32.PACK_AB R7, R8, R7 ;  /* 0x000000070807723e */ /* 0x000fe200000010ff */
        /* <DEDUP_REMOVED lines=48> */
[----:B------:R-:W-:-:S05]  /*2f70*/  F2FP.BF16.F32.PACK_AB R12, R19, R12 ;  /* 0x0000000c130c723e */ /* 0x000fca00000010ff */
[----:B------:R0:W-:Y:S02]  /*2f80*/  STG.E.128 desc[UR4][R120.64], R12 ;  /* 0x0000000c78007986 */ /* 0x0001e4000c101d04 */
.L_x_12588:
[----:B------:R-:W-:Y:S05]  /*2f90*/  BSYNC B0 ;  /* 0x0000000000007941 */ /* 0x000fea0003800000 */
.L_x_12587:
[----:B------:R-:W-:Y:S02]  /*2fa0*/  IADD3 R2, R2, UR8, RZ ;  /* 0x0000000802027c10 */ /* 0x000fe4000fffe0ff */
[----:B------:R-:W-:Y:S02]  /*2fb0*/  SEL R112, RZ, 0x1, P0 ;  /* 0x00000001ff707807 */ /* 0x000fe40000000000 */
[----:B------:R-:W-:-:S13]  /*2fc0*/  ISETP.GE.AND P1, PT, R2, UR9, PT ;  /* 0x0000000902007c0c */ /* 0x000fda000bf26270 */
[----:B------:R-:W-:Y:S05]  /*2fd0*/  @!P1 BRA `(.L_x_12589) ;  /* 0xffffffd000f09947 */ /* 0x000fea000383ffff */
[----:B------:R-:W-:Y:S05]  /*2fe0*/  EXIT ;  /* 0x000000000000794d */ /* 0x000fea0003800000 */
.L_x_12586:
[----:B------:R-:W-:Y:S01]  /*2ff0*/  HFMA2.MMA R120, -RZ, RZ, 0, 5.9604644775390625e-08 ;  /* 0x00000001ff787435 */ /* 0x000fe200000001ff */
[----:B------:R-:W-:Y:S02]  /*3000*/  MOV R127, R121 ;  /* 0x00000079007f7202 */ /* 0x000fe40000000f00 */
[----:B------:R-:W-:Y:S02]  /*3010*/  MOV R118, 0x1f ;  /* 0x0000001f00767802 */ /* 0x000fe40000000f00 */
[----:B------:R-:W-:-:S07]  /*3020*/  MOV R115, 0xffffffff ;  /* 0xffffffff00737802 */ /* 0x000fce0000000f00 */
[----:B-----5:R-:W-:Y:S05]  /*3030*/  WARPSYNC.COLLECTIVE R115, `(.L_x_12590) ;  /* 0x0000000073087348 */ /* 0x020fea0003c00000 */
[----:B------:R0:W1:Y:S02]  /*3040*/  SHFL.BFLY P2, R112, R127, R120, R118 ;  /* 0x0c0000787f707389 */ /* 0x0000640000040076 */
[----:B01---5:R-:W-:Y:S01]  /*3050*/  ENDCOLLECTIVE ;  /* 0x000000000000791b */ /* 0x023fe20003800000 */
.L_x_12590:
[----:B------:R-:W-:Y:S01]  /*3060*/  HFMA2.MMA R120, -RZ, RZ, 0, 1.1920928955078125e-07 ;  /* 0x00000002ff787435 */ /* 0x000fe200000001ff */
[----:B------:R-:W-:-:S05]  /*3070*/  FADD.FTZ R122, R121, R112 ;  /* 0x00000070797a7221 */ /* 0x000fca0000010000 */
[----:B------:R-:W-:-:S07]  /*3080*/  MOV R127, R122 ;  /* 0x0000007a007f7202 */ /* 0x000fce0000000f00 */
[----:B------:R-:W-:Y:S05]  /*3090*/  WARPSYNC.COLLECTIVE R115, `(.L_x_12591) ;  /* 0x0000000073087348 */ /* 0x000fea0003c00000 */
[----:B------:R0:W1:Y:S02]  /*30a0*/  SHFL.BFLY P2, R112, R127, R120, R118 ;  /* 0x0c0000787f707389 */ /* 0x0000640000040076 */
[----:B01----:R-:W-:Y:S01]  /*30b0*/  ENDCOLLECTIVE ;  /* 0x000000000000791b */ /* 0x003fe20003800000 */
.L_x_12591:
[----:B------:R-:W-:Y:S01]  /*30c0*/  HFMA2.MMA R120, -RZ, RZ, 0, 2.384185791015625e-07 ;  /* 0x00000004ff787435 */ /* 0x000fe200000001ff */
[----:B------:R-:W-:-:S05]  /*30d0*/  FADD.FTZ R123, R122, R112 ;  /* 0x000000707a7b7221 */ /* 0x000fca0000010000 */
[----:B------:R-:W-:-:S07]  /*30e0*/  MOV R127, R123 ;  /* 0x0000007b007f7202 */ /* 0x000fce0000000f00 */
[----:B------:R-:W-:Y:S05]  /*30f0*/  WARPSYNC.COLLECTIVE R115, `(.L_x_12592) ;  /* 0x0000000073087348 */ /* 0x000fea0003c00000 */
[----:B------:R0:W1:Y:S02]  /*3100*/  SHFL.BFLY P2, R112, R127, R120, R118 ;  /* 0x0c0000787f707389 */ /* 0x0000640000040076 */
[----:B01----:R-:W-:Y:S01]  /*3110*/  ENDCOLLECTIVE ;  /* 0x000000000000791b */ /* 0x003fe20003800000 */
.L_x_12592:
[----:B------:R-:W-:Y:S01]  /*3120*/  HFMA2.MMA R120, -RZ, RZ, 0, 4.76837158203125e-07 ;  /* 0x00000008ff787435 */ /* 0x000fe200000001ff */
[----:B------:R-:W-:-:S05]  /*3130*/  FADD.FTZ R124, R123, R112 ;  /* 0x000000707b7c7221 */ /* 0x000fca0000010000 */
[----:B------:R-:W-:-:S07]  /*3140*/  MOV R127, R124 ;  /* 0x0000007c007f7202 */ /* 0x000fce0000000f00 */
[----:B------:R-:W-:Y:S05]  /*3150*/  WARPSYNC.COLLECTIVE R115, `(.L_x_12593) ;  /* 0x0000000073087348 */ /* 0x000fea0003c00000 */
[----:B------:R0:W1:Y:S02]  /*3160*/  SHFL.BFLY P2, R112, R127, R120, R118 ;  /* 0x0c0000787f707389 */ /* 0x0000640000040076 */
[----:B01----:R-:W-:Y:S01]  /*3170*/  ENDCOLLECTIVE ;  /* 0x000000000000791b */ /* 0x003fe20003800000 */
.L_x_12593:
[----:B------:R-:W-:Y:S01]  /*3180*/  HFMA2.MMA R120, -RZ, RZ, 0, 9.5367431640625e-07 ;  /* 0x00000010ff787435 */ /* 0x000fe200000001ff */
[----:B------:R-:W-:-:S05]  /*3190*/  FADD.FTZ R125, R124, R112 ;  /* 0x000000707c7d7221 */ /* 0x000fca0000010000 */
[----:B------:R-:W-:-:S07]  /*31a0*/  MOV R127, R125 ;  /* 0x0000007d007f7202 */ /* 0x000fce0000000f00 */
[----:B------:R-:W-:Y:S05]  /*31b0*/  WARPSYNC.COLLECTIVE R115, `(.L_x_12594) ;  /* 0x0000000073087348 */ /* 0x000fea0003c00000 */
[----:B------:R0:W1:Y:S02]  /*31c0*/  SHFL.BFLY P2, R112, R127, R120, R118 ;  /* 0x0c0000787f707389 */ /* 0x0000640000040076 */
[----:B01----:R-:W-:Y:S01]  /*31d0*/  ENDCOLLECTIVE ;  /* 0x000000000000791b */ /* 0x003fe20003800000 */
.L_x_12594:
        /* <DEDUP_REMOVED lines=72> */
.L_x_12595:
[----:B------:R-:W-:Y:S01]  /*3660*/  HFMA2.MMA R120, -RZ, RZ, 0, 1.1920928955078125e-07 ;  /* 0x00000002ff787435 */ /* 0x000fe200000001ff */
[----:B------:R-:W-:-:S05]  /*3670*/  FADD.FTZ R122, R121, R112 ;  /* 0x00000070797a7221 */ /* 0x000fca0000010000 */
[----:B------:R-:W-:-:S07]  /*3680*/  MOV R127, R122 ;  /* 0x0000007a007f7202 */ /* 0x000fce0000000f00 */
[----:B------:R-:W-:Y:S05]  /*3690*/  WARPSYNC.COLLECTIVE R115, `(.L_x_12596) ;  /* 0x0000000073087348 */ /* 0x000fea0003c00000 */
[----:B------:R0:W1:Y:S02]  /*36a0*/  SHFL.BFLY P2, R112, R127, R120, R118 ;  /* 0x0c0000787f707389 */ /* 0x0000640000040076 */
[----:B01----:R-:W-:Y:S01]  /*36b0*/  ENDCOLLECTIVE ;  /* 0x000000000000791b */ /* 0x003fe20003800000 */
.L_x_12596:
[----:B------:R-:W-:Y:S01]  /*36c0*/  HFMA2.MMA R120, -RZ, RZ, 0, 2.384185791015625e-07 ;  /* 0x00000004ff787435 */ /* 0x000fe200000001ff */
[----:B------:R-:W-:-:S05]  /*36d0*/  FADD.FTZ R123, R122, R112 ;  /* 0x000000707a7b7221 */ /* 0x000fca0000010000 */
[----:B------:R-:W-:-:S07]  /*36e0*/  MOV R127, R123 ;  /* 0x0000007b007f7202 */ /* 0x000fce0000000f00 */
[----:B------:R-:W-:Y:S05]  /*36f0*/  WARPSYNC.COLLECTIVE R115, `(.L_x_12597) ;  /* 0x0000000073087348 */ /* 0x000fea0003c00000 */
[----:B------:R0:W1:Y:S02]  /*3700*/  SHFL.BFLY P2, R112, R127, R120, R118 ;  /* 0x0c0000787f707389 */ /* 0x0000640000040076 */
[----:B01----:R-:W-:Y:S01]  /*3710*/  ENDCOLLECTIVE ;  /* 0x000000000000791b */ /* 0x003fe20003800000 */
.L_x_12597:
[----:B------:R-:W-:Y:S01]  /*3720*/  HFMA2.MMA R120, -RZ, RZ, 0, 4.76837158203125e-07 ;  /* 0x00000008ff787435 */ /* 0x000fe200000001ff */
[----:B------:R-:W-:-:S05]  /*3730*/  FADD.FTZ R124, R123, R112 ;  /* 0x000000707b7c7221 */ /* 0x000fca0000010000 */
[----:B------:R-:W-:-:S07]  /*3740*/  MOV R127, R124 ;  /* 0x0000007c007f7202 */ /* 0x000fce0000000f00 */
[----:B------:R-:W-:Y:S05]  /*3750*/  WARPSYNC.COLLECTIVE R115, `(.L_x_12598) ;  /* 0x0000000073087348 */ /* 0x000fea0003c00000 */
[----:B------:R0:W1:Y:S02]  /*3760*/  SHFL.BFLY P2, R112, R127, R120, R118 ;  /* 0x0c0000787f707389 */ /* 0x0000640000040076 */
[----:B01----:R-:W-:Y:S01]  /*3770*/  ENDCOLLECTIVE ;  /* 0x000000000000791b */ /* 0x003fe20003800000 */
.L_x_12598:
[----:B------:R-:W-:Y:S01]  /*3780*/  HFMA2.MMA R120, -RZ, RZ, 0, 9.5367431640625e-07 ;  /* 0x00000010ff787435 */ /* 0x000fe200000001ff */
[----:B------:R-:W-:-:S05]  /*3790*/  FADD.FTZ R125, R124, R112 ;  /* 0x000000707c7d7221 */ /* 0x000fca0000010000 */
[----:B------:R-:W-:-:S07]  /*37a0*/  MOV R127, R125 ;  /* 0x0000007d007f7202 */ /* 0x000fce0000000f00 */
[----:B------:R-:W-:Y:S05]  /*37b0*/  WARPSYNC.COLLECTIVE R115, `(.L_x_12599) ;  /* 0x0000000073087348 */ /* 0x000fea0003c00000 */
[----:B------:R0:W1:Y:S02]  /*37c0*/  SHFL.BFLY P2, R112, R127, R120, R118 ;  /* 0x0c0000787f707389 */ /* 0x0000640000040076 */
[----:B01----:R-:W-:Y:S01]  /*37d0*/  ENDCOLLECTIVE ;  /* 0x000000000000791b */ /* 0x003fe20003800000 */
.L_x_12599:
[----:B------:R-:W-:Y:S05]  /*37e0*/  BRA `(.L_x_12600) ;  /* 0xffffffe800ac7947 */ /* 0x000fea000383ffff */
.L_x_12601:
        /* <DEDUP_REMOVED lines=9> */
.L_x_30251:


//--------------------- .text._ZN10layer_norm13ln_fwd_kernelINS_13Kernel_traitsIf13__nv_bfloat16fS2_fjLj4096ELj1ELj1ELj4ELj16ENS_18Kernel_traits_baseILj4096EfS2_fS2_fjLj128EEEEELb0ELb1ELb0ELb0EEEvNS_9FwdParamsE --------------------------
	.section	.text._ZN10layer_norm13ln_fwd_kernelINS_13Kernel_traitsIf13__nv_bfloat16fS2_fjLj4096ELj1ELj1ELj4ELj16ENS_18Kernel_traits_baseILj4096EfS2_fS2_fjLj128EEEEELb0ELb1ELb0ELb0EEEvNS_9FwdParamsE,"ax",@progbits
	.align	128
        .global         _ZN10layer_norm13ln_fwd_kernelINS_13Kernel_traitsIf13__nv_bfloat16fS2_fjLj4096ELj1ELj1ELj4ELj16ENS_18Kernel_traits_baseILj4096EfS2_fS2_fjLj128EEEEELb0ELb1ELb0ELb0EEEvNS_9FwdParamsE
        .type           _ZN10layer_norm13ln_fwd_kernelINS_13Kernel_traitsIf13__nv_bfloat16fS2_fjLj4096ELj1ELj1ELj4ELj16ENS_18Kernel_traits_baseILj4096EfS2_fS2_fjLj128EEEEELb0ELb1ELb0ELb0EEEvNS_9FwdParamsE,@function
        .size           _ZN10layer_norm13ln_fwd_kernelINS_13Kernel_traitsIf13__nv_bfloat16fS2_fjLj4096ELj1ELj1ELj4ELj16ENS_18Kernel_traits_baseILj4096EfS2_fS2_fjLj128EEEEELb0ELb1ELb0ELb0EEEvNS_9FwdParamsE,(.L_x_30252 - _ZN10layer_norm13ln_fwd_kernelINS_13Kernel_traitsIf13__nv_bfloat16fS2_fjLj4096ELj1ELj1ELj4ELj16ENS_18Kernel_traits_baseILj4096EfS2_fS2_fjLj128EEEEELb0ELb1ELb0ELb0EEEvNS_9FwdParamsE)
        .other          _ZN10layer_norm13ln_fwd_kernelINS_13Kernel_traitsIf13__nv_bfloat16fS2_fjLj4096ELj1ELj1ELj4ELj16ENS_18Kernel_traits_baseILj4096EfS2_fS2_fjLj128EEEEELb0ELb1ELb0ELb0EEEvNS_9FwdParamsE,@"STO_CUDA_ENTRY STV_DEFAULT"
_ZN10layer_norm13ln_fwd_kernelINS_13Kernel_traitsIf13__nv_bfloat16fS2_fjLj4096ELj1ELj1ELj4ELj16ENS_18Kernel_traits_baseILj4096EfS2_fS2_fjLj128EEEEELb0ELb1ELb0ELb0EEEvNS_9FwdParamsE:
.text._ZN10layer_norm13ln_fwd_kernelINS_13Kernel_traitsIf13__nv_bfloat16fS2_fjLj4096ELj1ELj1ELj4ELj16ENS_18Kernel_traits_baseILj4096EfS2_fS2_fjLj128EEEEELb0ELb1ELb0ELb0EEEvNS_9FwdParamsE:
        /* <DEDUP_REMOVED lines=38> */
.L_x_12603:
[----:B------:R-:W-:Y:S05]  /*0260*/  BSYNC B0 ;  /* 0x0000000000007941 */ /* 0x000fea0003800000 */
.L_x_12602:
[----:B------:R-:W-:Y:S04]  /*0270*/  BSSY B0, `(.L_x_12604) ;  /* 0x0000017000007945 */ /* 0x000fe80003800000 */
[----:B------:R-:W-:Y:S05]  /*0280*/  @!P5 BRA `(.L_x_12605) ;  /* 0x000000000054d947 */ /* 0x000fea0003800000 */
[----:B------:R-:W-:Y:S01]  /*0290*/  ULDC.64 UR6, c[0x0][0x2c8] ;  /* 0x0000b20000067ab9 */ /* 0x000fe20000000a00 */
[----:B------:R-:W1:Y:S01]  /*02a0*/  LDC.64 R36, c[0x0][0x260] ;  /* 0x00009800ff247b82 */ /* 0x000e620000000a00 */
[----:B------:R-:W-:Y:S01]  /*02b0*/  ISETP.NE.U32.AND P2, PT, RZ, UR6, PT ;  /* 0x00000006ff007c0c */ /* 0x000fe2000bf45070 */
[----:B------:R-:W-:Y:S01]  /*02c0*/  ULDC.64 UR8, c[0x0][0x278] ;  /* 0x00009e0000087ab9 */ /* 0x000fe20000000a00 */
[----:B0-----:R-:W-:Y:S02]  /*02d0*/  CS2R R30, SRZ ;  /* 0x00000000001e7805 */ /* 0x001fe4000001ff00 */
[----:B------:R-:W-:Y:S02]  /*02e0*/  CS2R R28, SRZ ;  /* 0x00000000001c7805 */ /* 0x000fe4000001ff00 */
[----:B------:R-:W-:Y:S02]  /*02f0*/  ISETP.NE.AND.EX P2, PT, RZ, UR7, PT, P2 ;  /* 0x00000007ff007c0c */ /* 0x000fe4000bf45320 */
[----:B------:R-:W-:-:S02]  /*0300*/  CS2R R34, SRZ ;  /* 0x0000000000227805 */ /* 0x000fc4000001ff00 */
[----:B------:R-:W-:-:S09]  /*0310*/  CS2R R32, SRZ ;  /* 0x0000000000207805 */ /* 0x000fd2000001ff00 */
[----:B------:R-:W-:-:S04]  /*0320*/  @P2 LEA R52, P3, R85, UR6, 0x5 ;  /* 0x0000000655342c11 */ /* 0x000fc8000f8628ff */
[C---:B------:R-:W-:Y:S02]  /*0330*/  @P2 LEA.HI.X R53, R85.reuse, UR7, RZ, 0x5, P3 ;  /* 0x0000000755352c11 */ /* 0x040fe400098f2cff */
[C---:B------:R-:W-:Y:S01]  /*0340*/  LEA R54, P3, R85.reuse, UR8, 0x5 ;  /* 0x0000000855367c11 */ /* 0x040fe2000f8628ff */
[C---:B-1----:R-:W-:Y:S02]  /*0350*/  IMAD.WIDE.U32 R56, R85.reuse, 0x20, R36 ;  /* 0x0000002055387825 */ /* 0x042fe400078e0024 */
        /* <DEDUP_REMOVED lines=8> */
.L_x_12605:
[----:B------:R-:W-:Y:S05]  /*03e0*/  BSYNC B0 ;  /* 0x0000000000007941 */ /* 0x000fea0003800000 */
.L_x_12604:
[----:B------:R-:W-:Y:S04]  /*03f0*/  BSSY B0, `(.L_x_12606) ;  /* 0x0000017000007945 */ /* 0x000fe80003800000 */
[----:B------:R-:W-:Y:S05]  /*0400*/  @!P4 BRA `(.L_x_12607) ;  /* 0x000000000054c947 */ /* 0x000fea0003800000 */
[----:B------:R-:W-:Y:S01]  /*0410*/  ULDC.64 UR6, c[0x0][0x2c8] ;  /* 0x0000b20000067ab9 */ /* 0x000fe20000000a00 */
[----:B------:R-:W2:Y:S01]  /*0420*/  LDC.64 R60, c[0x0][0x260] ;  /* 0x00009800ff3c7b82 */ /* 0x000ea20000000a00 */
[----:B------:R-:W-:Y:S01]  /*0430*/  ISETP.NE.U32.AND P2, PT, RZ, UR6, PT ;  /* 0x00000006ff007c0c */ /* 0x000fe2000bf45070 */
[----:B------:R-:W-:Y:S01]  /*0440*/  ULDC.64 UR8, c[0x0][0x278] ;  /* 0x00009e0000087ab9 */ /* 0x000fe20000000a00 */
[----:B-1----:R-:W-:Y:S02]  /*0450*/  CS2R R54, SRZ ;  /* 0x0000000000367805 */ /* 0x002fe4000001ff00 */
[----:B------:R-:W-:Y:S02]  /*0460*/  CS2R R52, SRZ ;  /* 0x0000000000347805 */ /* 0x000fe4000001ff00 */
[----:B------:R-:W-:Y:S02]  /*0470*/  ISETP.NE.AND.EX P2, PT, RZ, UR7, PT, P2 ;  /* 0x00000007ff007c0c */ /* 0x000fe4000bf45320 */
[----:B------:R-:W-:-:S02]  /*0480*/  CS2R R58, SRZ ;  /* 0x00000000003a7805 */ /* 0x000fc4000001ff00 */
[----:B------:R-:W-:-:S09]  /*0490*/  CS2R R56, SRZ ;  /* 0x0000000000387805 */ /* 0x000fd2000001ff00 */
[----:B------:R-:W-:-:S04]  /*04a0*/  @P2 LEA R76, P3, R85, UR6, 0x5 ;  /* 0x00000006554c2c11 */ /* 0x000fc8000f8628ff */
[C---:B------:R-:W-:Y:S02]  /*04b0*/  @P2 LEA.HI.X R77, R85.reuse, UR7, RZ, 0x5, P3 ;  /* 0x00000007554d2c11 */ /* 0x040fe400098f2cff */
[C---:B------:R-:W-:Y:S01]  /*04c0*/  LEA R78, P3, R85.reuse, UR8, 0x5 ;  /* 0x00000008554e7c11 */ /* 0x040fe2000f8628ff */
[C---:B--2---:R-:W-:Y:S02]  /*04d0*/  IMAD.WIDE.U32 R80, R85.reuse, 0x20, R60 ;  /* 0x0000002055507825 */ /* 0x044fe400078e003c */
        /* <DEDUP_REMOVED lines=8> */
.L_x_12607:
[----:B------:R-:W-:Y:S05]  /*0560*/  BSYNC B0 ;  /* 0x0000000000007941 */ /* 0x000fea0003800000 */
.L_x_12606:
[----:B------:R-:W-:Y:S04]  /*0570*/  BSSY B0, `(.L_x_12608) ;  /* 0x0000016000007945 */ /* 0x000fe80003800000 */
[----:B------:R-:W-:Y:S05]  /*0580*/  @!P1 BRA `(.L_x_12609) ;  /* 0x0000000000509947 */ /* 0x000fea0003800000 */
[----:B------:R-:W-:Y:S01]  /*0590*/  ULDC.64 UR6, c[0x0][0x2c8] ;  /* 0x0000b20000067ab9 */ /* 0x000fe20000000a00 */
[----:B------:R-:W3:Y:S01]  /*05a0*/  LDC.64 R100, c[0x0][0x260] ;  /* 0x00009800ff647b82 */ /* 0x000ee20000000a00 */
[----:B------:R-:W-:Y:S01]  /*05b0*/  ISETP.NE.U32.AND P2, PT, RZ, UR6, PT ;  /* 0x00000006ff007c0c */ /* 0x000fe2000bf45070 */
[----:B------:R-:W-:Y:S01]  /*05c0*/  ULDC.64 UR8, c[0x0][0x278] ;  /* 0x00009e0000087ab9 */ /* 0x000fe20000000a00 */
[----:B--2---:R-:W-:Y:S02]  /*05d0*/  CS2R R78, SRZ ;  /* 0x00000000004e7805 */ /* 0x004fe4000001ff00 */
[----:B------:R-:W-:Y:S02]  /*05e0*/  CS2R R76, SRZ ;  /* 0x00000000004c7805 */ /* 0x000fe4000001ff00 */
[----:B------:R-:W-:Y:S02]  /*05f0*/  ISETP.NE.AND.EX P2, PT, RZ, UR7, PT, P2 ;  /* 0x00000007ff007c0c */ /* 0x000fe4000bf45320 */
[----:B------:R-:W-:-:S02]  /*0600*/  CS2R R82, SRZ ;  /* 0x0000000000527805 */ /* 0x000fc4000001ff00 */
[----:B------:R-:W-:-:S09]  /*0610*/  CS2R R80, SRZ ;  /* 0x0000000000507805 */ /* 0x000fd2000001ff00 */
[----:B------:R-:W-:-:S04]  /*0620*/  @P2 LEA R102, P3, R85, UR6, 0x5 ;  /* 0x0000000655662c11 */ /* 0x000fc8000f8628ff */
[C---:B------:R-:W-:Y:S02]  /*0630*/  @P2 LEA.HI.X R103, R85.reuse, UR7, RZ, 0x5, P3 ;  /* 0x0000000755672c11 */ /* 0x040fe400098f2cff */
[C---:B------:R-:W-:Y:S01]  /*0640*/  LEA R104, P3, R85.reuse, UR8, 0x5 ;  /* 0x0000000855687c11 */ /* 0x040fe2000f8628ff */
[C---:B---3--:R-:W-:Y:S02]  /*0650*/  IMAD.WIDE.U32 R100, R85.reuse, 0x20, R100 ;  /* 0x0000002055647825 */ /* 0x048fe400078e0064 */
[----:B------:R3:W5:Y:S01]  /*0660*/  @P2 LDG.E.128 R76, desc[UR4][R102.64] ;  /* 0x00000004664c2981 */ /* 0x000762000c1e1d00 */
[----:B------:R-:W-:-:S03]  /*0670*/  LEA.HI.X R105, R85, UR9, RZ, 0x5, P3 ;  /* 0x0000000955697c11 */ /* 0x000fc600098f2cff */
[----:B------:R3:W5:Y:S04]  /*0680*/  @P2 LDG.E.128 R80, desc[UR4][R102.64+0x10] ;  /* 0x0000100466502981 */ /* 0x000768000c1e1d00 */
[----:B------:R3:W5:Y:S04]  /*0690*/  LDG.E.128 R84, desc[UR4][R100.64] ;  /* 0x0000000464547981 */ /* 0x000768000c1e1d00 */
[----:B------:R3:W5:Y:S04]  /*06a0*/  LDG.E.128 R88, desc[UR4][R100.64+0x10] ;  /* 0x0000100464587981 */ /* 0x000768000c1e1d00 */
[----:B------:R3:W5:Y:S04]  /*06b0*/  LDG.E.128 R92, desc[UR4][R104.64] ;  /* 0x00000004685c7981 */ /* 0x000768000c1e1d00 */
[----:B------:R3:W5:Y:S02]  /*06c0*/  LDG.E.128 R96, desc[UR4][R104.64+0x10] ;  /* 0x0000100468607981 */ /* 0x000764000c1e1d00 */
.L_x_12609:
[----:B------:R-:W-:Y:S05]  /*06d0*/  BSYNC B0 ;  /* 0x0000000000007941 */ /* 0x000fea0003800000 */
.L_x_12608:
[----:B------:R-:W4:Y:S02]  /*06e0*/  S2UR UR6, SR_CTAID.X ;  /* 0x00000000000679c3 */ /* 0x000f240000002500 */
[----:B----4-:R-:W-:Y:S01]  /*06f0*/  LEA.HI R145, R2, UR6, RZ, 0x19 ;  /* 0x0000000602917c11 */ /* 0x010fe2000f8fc8ff */
[----:B------:R-:W-:-:S03]  /*0700*/  ULDC UR6, c[0x0][0x214] ;  /* 0x0000850000067ab9 */ /* 0x000fc60000000800 */
[----:B------:R-:W-:-:S13]  /*0710*/  ISETP.GE.AND P2, PT, R145, UR6, PT ;  /* 0x0000000691007c0c */ /* 0x000fda000bf46270 */
[----:B------:R-:W-:Y:S05]  /*0720*/  @P2 EXIT ;  /* 0x000000000000294d */ /* 0x000fea0003800000 */
[----:B------:R-:W-:Y:S01]  /*0730*/  SHF.R.S32.HI R0, RZ, 0x3, R0 ;  /* 0x00000003ff007819 */ /* 0x000fe20000011400 */
[----:B------:R-:W-:Y:S01]  /*0740*/  ULDC.64 UR6, c[0x0][0x270] ;  /* 0x00009c0000067ab9 */ /* 0x000fe20000000a00 */
[----:B---3--:R-:W-:Y:S01]  /*0750*/  LOP3.LUT R101, R2, 0x60, RZ, 0xc0, !PT ;  /* 0x0000006002657812 */ /* 0x008fe200078ec0ff */
[----:B------:R-:W-:Y:S01]  /*0760*/  UISETP.NE.U32.AND UP0, UPT, UR6, URZ, UPT ;  /* 0x0000003f0600728c */ /* 0x000fe2000bf05070 */
[----:B------:R-:W-:Y:S01]  /*0770*/  LOP3.LUT R100, R0, 0x7f, RZ, 0xc0, !PT ;  /* 0x0000007f00647812 */ /* 0x000fe200078ec0ff */
[----:B------:R-:W-:Y:S01]  /*0780*/  ULDC UR13, c[0x0][0x218] ;  /* 0x00008600000d7ab9 */ /* 0x000fe20000000800 */
[----:B------:R-:W-:Y:S01]  /*0790*/  SHF.R.U32.HI R0, RZ, 0x2, R0 ;  /* 0x00000002ff007819 */ /* 0x000fe20000011600 */
[----:B------:R-:W-:Y:S01]  /*07a0*/  ULDC.U8 UR6, c[0x0][0x2a0] ;  /* 0x0000a80000067ab9 */ /* 0x000fe20000000000 */
[----:B------:R-:W-:Y:S01]  /*07b0*/  VIADDMNMX R101, R100, -R101, RZ, !PT ;  /* 0x8000006564657246 */ /* 0x000fe200078001ff */
[----:B------:R-:W-:Y:S01]  /*07c0*/  UISETP.NE.AND.EX UP0, UPT, UR7, URZ, UPT, UP0 ;  /* 0x0000003f0700728c */ /* 0x000fe2000bf05300 */
[----:B------:R-:W-:Y:S01]  /*07d0*/  LOP3.LUT R0, R0, 0x3fffffe0, RZ, 0xc0, !PT ;  /* 0x3fffffe000007812 */ /* 0x000fe200078ec0ff */
[----:B------:R-:W-:Y:S01]  /*07e0*/  UISETP.NE.AND UP1, UPT, UR6, URZ, UPT ;  /* 0x0000003f0600728c */ /* 0x000fe2000bf25270 */
[----:B------:R-:W-:Y:S01]  /*07f0*/  VIMNMX R101, R101, 0x20, PT ;  /* 0x0000002065657848 */ /* 0x000fe20003fe0100 */
[----:B------:R-:W-:Y:S01]  /*0800*/  ULDC UR12, c[0x0][0x290] ;  /* 0x0000a400000c7ab9 */ /* 0x000fe20000000800 */
[----:B------:R-:W-:Y:S01]  /*0810*/  SHF.L.U32 R102, R2, 0x5, RZ ;  /* 0x0000000502667819 */ /* 0x000fe200000006ff */
[----:B------:R-:W-:Y:S01]  /*0820*/  ULDC.64 UR8, c[0x0][0x230] ;  /* 0x00008c0000087ab9 */ /* 0x000fe20000000a00 */
[----:B------:R-:W-:Y:S01]  /*0830*/  IADD3 R101, R101, R0, RZ ;  /* 0x0000000065657210 */ /* 0x000fe20007ffe0ff */
[----:B------:R-:W-:Y:S01]  /*0840*/  ULDC.64 UR10, c[0x0][0x238] ;  /* 0x00008e00000a7ab9 */ /* 0x000fe20000000a00 */
[----:B------:R-:W-:Y:S01]  /*0850*/  LOP3.LUT R103, R102, 0x3e0, RZ, 0xc0, !PT ;  /* 0x000003e066677812 */ /* 0x000fe200078ec0ff */
[----:B------:R-:W-:Y:S01]  /*0860*/  ULDC.64 UR14, c[0x0][0x210] ;  /* 0x00008400000e7ab9 */ /* 0x000fe20000000a00 */
[----:B------:R-:W-:-:S02]  /*0870*/  SHF.L.U32 R101, R101, 0x3, RZ ;  /* 0x0000000365657819 */ /* 0x000fc400000006ff */
[----:B------:R-:W-:Y:S02]  /*0880*/  VIADDMNMX R103, R100, -R103, RZ, !PT ;  /* 0x8000006764677246 */ /* 0x000fe400078001ff */
[----:B------:R-:W-:Y:S02]  /*0890*/  I2FP.F32.U32 R101, R101 ;  /* 0x0000006500657245 */ /* 0x000fe40000201000 */
[----:B------:R-:W-:Y:S02]  /*08a0*/  VIMNMX R103, R103, 0x20, PT ;  /* 0x0000002067677848 */ /* 0x000fe40003fe0100 */
[----:B------:R3:W4:Y:S02]  /*08b0*/  MUFU.RCP R144, R101 ;  /* 0x0000006500907308 */ /* 0x0007240000001000 */
[----:B------:R-:W-:Y:S01]  /*08c0*/  IADD3 R103, R0, R103, RZ ;  /* 0x0000006700677210 */ /* 0x000fe20007ffe0ff */
[----:B------:R-:W-:-:S03]  /*08d0*/  HFMA2.MMA R0, -RZ, RZ, 0, 5.9604644775390625e-08 ;  /* 0x00000001ff007435 */ /* 0x000fc600000001ff */
[----:B------:R-:W-:-:S08]  /*08e0*/  SHF.L.U32 R146, R103, 0x3, RZ ;  /* 0x0000000367927819 */ /* 0x000fd000000006ff */
.L_x_12627:
[----:B------:R-:W-:Y:S01]  /*08f0*/  PLOP3.LUT P2, PT, PT, PT, UP0, 0x80, 0x0 ;  /* 0x000000000000781c */ /* 0x000fe20003f4f008 */
[----:B------:R-:W-:Y:S01]  /*0900*/  @UP0 ULDC.64 UR6, c[0x0][0x270] ;  /* 0x00009c0000060ab9 */ /* 0x000fe20000000a00 */
[----:B------:R-:W-:Y:S02]  /*0910*/  PLOP3.LUT P3, PT, PT, PT, UP0, 0x80, 0x0 ;  /* 0x000000000000781c */ /* 0x000fe40003f6f008 */
[----:B-12-4-:R-:W-:-:S09]  /*0920*/  MOV R142, 0x2 ;  /* 0x00000002008e7802 */ /* 0x016fd20000000f00 */
        /* <DEDUP_REMOVED lines=13> */
[----:B------:R-:W2:Y:S01]  /*0a00*/  LDC.64 R108, c[0x0][0x220] ;  /* 0x00008800ff6c7b82 */ /* 0x000ea20000000a00 */
[----:B------:R-:W-:-:S04]  /*0a10*/  ISETP.NE.U32.AND P2, PT, RZ, UR8, PT ;  /* 0x00000008ff007c0c */ /* 0x000fc8000bf45070 */
[----:B------:R-:W-:Y:S01]  /*0a20*/  ISETP.NE.AND.EX P2, PT, RZ, UR9, PT, P2 ;  /* 0x00000009ff007c0c */ /* 0x000fe2000bf45320 */
[----:B--2---:R-:W-:-:S06]  /*0a30*/  IMAD.WIDE.U32 R108, R147, 0x10, R108 ;  /* 0x00000010936c7825 */ /* 0x004fcc00078e006c */
[----:B------:R-:W2:Y:S06]  /*0a40*/  LDG.E.128 R108, desc[UR4][R108.64] ;  /* 0x000000046c6c7981 */ /* 0x000eac000c1e1d00 */
[----:B------:R-:W-:-:S04]  /*0a50*/  @P2 LEA R112, P3, R147, UR8, 0x5 ;  /* 0x0000000893702c11 */ /* 0x000fc8000f8628ff */
[----:B------:R-:W-:-:S05]  /*0a60*/  @P2 LEA.HI.X R113, R147, UR9, RZ, 0x5, P3 ;  /* 0x0000000993712c11 */ /* 0x000fca00098f2cff */
[----:B---3--:R-:W3:Y:S04]  /*0a70*/  @P2 LDG.E.128 R100, desc[UR4][R112.64] ;  /* 0x0000000470642981 */ /* 0x008ee8000c1e1d00 */
[----:B------:R0:W4:Y:S01]  /*0a80*/  @P2 LDG.E.128 R104, desc[UR4][R112.64+0x10] ;  /* 0x0000100470682981 */ /* 0x000122000c1e1d00 */
[----:B------:R-:W-:Y:S02]  /*0a90*/  ISETP.NE.U32.AND P2, PT, RZ, UR8, PT ;  /* 0x00000008ff007c0c */ /* 0x000fe4000bf45070 */
[C---:B------:R-:W-:Y:S02]  /*0aa0*/  LEA R142, P3, R147.reuse, UR10, 0x5 ;  /* 0x0000000a938e7c11 */ /* 0x040fe4000f8628ff */
[----:B------:R-:W-:Y:S02]  /*0ab0*/  ISETP.NE.AND.EX P2, PT, RZ, UR9, PT, P2 ;  /* 0x00000009ff007c0c */ /* 0x000fe4000bf45320 */
[----:B------:R-:W-:-:S02]  /*0ac0*/  LEA.HI.X R143, R147, UR11, RZ, 0x5, P3 ;  /* 0x0000000b938f7c11 */ /* 0x000fc400098f2cff */
[C---:B--2---:R-:W-:Y:S02]  /*0ad0*/  PRMT R114, R108.reuse, 0x7632, R114 ;  /* 0x000076326c727816 */ /* 0x044fe40000000072 */
[----:B------:R-:W-:Y:S02]  /*0ae0*/  SHF.L.U32 R115, R108, 0x10, RZ ;  /* 0x000000106c737819 */ /* 0x000fe400000006ff */
[C---:B------:R-:W-:Y:S02]  /*0af0*/  PRMT R108, R110.reuse, 0x7632, R108 ;  /* 0x000076326e6c7816 */ /* 0x040fe4000000006c */
[----:B------:R-:W-:Y:S01]  /*0b00*/  SHF.L.U32 R151, R110, 0x10, RZ ;  /* 0x000000106e977819 */ /* 0x000fe200000006ff */
[-C--:B------:R-:W-:Y:S01]  /*0b10*/  FMUL.FTZ R115, R115, R140.reuse ;  /* 0x0000008c73737220 */ /* 0x080fe20000410000 */
[----:B------:R-:W-:Y:S02]  /*0b20*/  PRMT R141, R109, 0x7632, R141 ;  /* 0x000076326d8d7816 */ /* 0x000fe4000000008d */
[----:B------:R-:W-:Y:S01]  /*0b30*/  PRMT R110, R111, 0x7632, R110 ;  /* 0x000076326f6e7816 */ /* 0x000fe2000000006e */
[----:B------:R-:W-:Y:S01]  /*0b40*/  FMUL.FTZ R151, R151, R140 ;  /* 0x0000008c97977220 */ /* 0x000fe20000410000 */
[----:B------:R-:W-:-:S02]  /*0b50*/  SHF.L.U32 R149, R109, 0x10, RZ ;  /* 0x000000106d957819 */ /* 0x000fc400000006ff */
[----:B------:R-:W-:Y:S01]  /*0b60*/  SHF.L.U32 R153, R111, 0x10, RZ ;  /* 0x000000106f997819 */ /* 0x000fe200000006ff */
[----:B0----5:R-:W-:Y:S01]  /*0b70*/  FMUL.FTZ R112, R24, R151 ;  /* 0x0000009718707220 */ /* 0x021fe20000410000 */
        /* <DEDUP_REMOVED lines=8> */
[----:B------:R-:W-:Y:S01]  /*0c00*/  FMUL.FTZ R108, R20, R115 ;  /* 0x00000073146c7220 */ /* 0x000fe20000410000 */
        /* <DEDUP_REMOVED lines=19> */
.L_x_12611:
[----:B------:R-:W-:Y:S05]  /*0d40*/  BSYNC B0 ;  /* 0x0000000000007941 */ /* 0x000fea0003800000 */
.L_x_12610:
[----:B------:R-:W-:Y:S01]  /*0d50*/  ISETP.GE.U32.AND P2, PT, R3, 0x100, PT ;  /* 0x000001000300780c */ /* 0x000fe20003f46070 */
[----:B------:R-:W-:-:S12]  /*0d60*/  BSSY B0, `(.L_x_12612) ;  /* 0x0000036000007945 */ /* 0x000fd80003800000 */
[----:B------:R-:W-:Y:S05]  /*0d70*/  @!P2 BRA `(.L_x_12613) ;  /* 0x0000000000d0a947 */ /* 0x000fea0003800000 */
[----:B------:R-:W0:Y:S01]  /*0d80*/  LDC.64 R116, c[0x0][0x220] ;  /* 0x00008800ff747b82 */ /* 0x000e220000000a00 */
[----:B------:R-:W-:-:S04]  /*0d90*/  ISETP.NE.U32.AND P2, PT, RZ, UR8, PT ;  /* 0x00000008ff007c0c */ /* 0x000fc8000bf45070 */
[----:B------:R-:W-:Y:S01]  /*0da0*/  ISETP.NE.AND.EX P2, PT, RZ, UR9, PT, P2 ;  /* 0x00000009ff007c0c */ /* 0x000fe2000bf45320 */
[----:B0-----:R-:W-:-:S06]  /*0db0*/  IMAD.WIDE.U32 R116, R141, 0x10, R116 ;  /* 0x000000108d747825 */ /* 0x001fcc00078e0074 */
[----:B------:R-:W4:Y:S06]  /*0dc0*/  LDG.E.128 R116, desc[UR4][R116.64] ;  /* 0x0000000474747981 */ /* 0x000f2c000c1e1d00 */
[----:B------:R-:W-:-:S04]  /*0dd0*/  @P2 LEA R120, P3, R141, UR8, 0x5 ;  /* 0x000000088d782c11 */ /* 0x000fc8000f8628ff */
[----:B------:R-:W-:-:S05]  /*0de0*/  @P2 LEA.HI.X R121, R141, UR9, RZ, 0x5, P3 ;  /* 0x000000098d792c11 */ /* 0x000fca00098f2cff */
[----:B---3--:R-:W3:Y:S04]  /*0df0*/  @P2 LDG.E.128 R100, desc[UR4][R120.64] ;  /* 0x0000000478642981 */ /* 0x008ee8000c1e1d00 */
[----:B------:R0:W3:Y:S01]  /*0e00*/  @P2 LDG.E.128 R104, desc[UR4][R120.64+0x10] ;  /* 0x0000100478682981 */ /* 0x0000e2000c1e1d00 */
[----:B------:R-:W-:Y:S02]  /*0e10*/  ISETP.NE.U32.AND P2, PT, RZ, UR8, PT ;  /* 0x00000008ff007c0c */ /* 0x000fe4000bf45070 */
[C---:B--2---:R-:W-:Y:S02]  /*0e20*/  LEA R142, P3, R141.reuse, UR10, 0x5 ;  /* 0x0000000a8d8e7c11 */ /* 0x044fe4000f8628ff */
[----:B------:R-:W-:Y:S02]  /*0e30*/  ISETP.NE.AND.EX P2, PT, RZ, UR9, PT, P2 ;  /* 0x00000009ff007c0c */ /* 0x000fe4000bf45320 */
[----:B------:R-:W-:-:S02]  /*0e40*/  LEA.HI.X R143, R141, UR11, RZ, 0x5, P3 ;  /* 0x0000000b8d8f7c11 */ /* 0x000fc400098f2cff */
[----:B------:R-:W-:Y:S02]  /*0e50*/  IADD3 R141, R141, 0x80, RZ ;  /* 0x000000808d8d7810 */ /* 0x000fe40007ffe0ff */
[C---:B----4-:R-:W-:Y:S02]  /*0e60*/  PRMT R122, R116.reuse, 0x7632, R122 ;  /* 0x00007632747a7816 */ /* 0x050fe4000000007a */
[----:B------:R-:W-:Y:S02]  /*0e70*/  SHF.L.U32 R123, R116, 0x10, RZ ;  /* 0x00000010747b7819 */ /* 0x000fe400000006ff */
[C---:B------:R-:W-:Y:S02]  /*0e80*/  PRMT R116, R118.reuse, 0x7632, R116 ;  /* 0x0000763276747816 */ /* 0x040fe40000000074 */
[----:B------:R-:W-:Y:S01]  /*0e90*/  SHF.L.U32 R151, R118, 0x10, RZ ;  /* 0x0000001076977819 */ /* 0x000fe200000006ff */
[----:B------:R-:W-:Y:S01]  /*0ea0*/  FMUL.FTZ R123, R123, R140 ;  /* 0x0000008c7b7b7220 */ /* 0x000fe20000410000 */
[----:B------:R-:W-:-:S02]  /*0eb0*/  PRMT R148, R117, 0x7632, R148 ;  /* 0x0000763275947816 */ /* 0x000fc40000000094 */
[----:B------:R-:W-:Y:S01]  /*0ec0*/  PRMT R118, R119, 0x7632, R118 ;  /* 0x0000763277767816 */ /* 0x000fe20000000076 */
[-C--:B------:R-:W-:Y:S01]  /*0ed0*/  FMUL.FTZ R151, R151, R140.reuse ;  /* 0x0000008c97977220 */ /* 0x080fe20000410000 */
[----:B------:R-:W-:Y:S02]  /*0ee0*/  SHF.L.U32 R149, R117, 0x10, RZ ;  /* 0x0000001075957819 */ /* 0x000fe400000006ff */
        /* <DEDUP_REMOVED lines=29> */
.L_x_12613:
[----:B------:R-:W-:Y:S05]  /*10c0*/  BSYNC B0 ;  /* 0x0000000000007941 */ /* 0x000fea0003800000 */
.L_x_12612:
        /* <DEDUP_REMOVED lines=55> */
.L_x_12615:
[----:B------:R-:W-:Y:S05]  /*1440*/  BSYNC B0 ;  /* 0x0000000000007941 */ /* 0x000fea0003800000 */
.L_x_12614:
[----:B------:R-:W-:Y:S04]  /*1450*/  BSSY B0, `(.L_x_12616) ;  /* 0x0000035000007945 */ /* 0x000fe80003800000 */
[----:B------:R-:W-:Y:S05]  /*1460*/  @!P1 BRA `(.L_x_12617) ;  /* 0x0000000000cc9947 */ /* 0x000fea0003800000 */
[----:B------:R-:W1:Y:S01]  /*1470*/  LDC.64 R132, c[0x0][0x220] ;  /* 0x00008800ff847b82 */ /* 0x000e620000000a00 */
[----:B------:R-:W-:-:S04]  /*1480*/  ISETP.NE.U32.AND P2, PT, RZ, UR8, PT ;  /* 0x00000008ff007c0c */ /* 0x000fc8000bf45070 */
[----:B------:R-:W-:Y:S01]  /*1490*/  ISETP.NE.AND.EX P2, PT, RZ, UR9, PT, P2 ;  /* 0x00000009ff007c0c */ /* 0x000fe2000bf45320 */
[----:B-1----:R-:W-:-:S06]  /*14a0*/  IMAD.WIDE.U32 R132, R141, 0x10, R132 ;  /* 0x000000108d847825 */ /* 0x002fcc00078e0084 */
[----:B------:R-:W4:Y:S06]  /*14b0*/  LDG.E.128 R132, desc[UR4][R132.64] ;  /* 0x0000000484847981 */ /* 0x000f2c000c1e1d00 */
[----:B------:R-:W-:-:S04]  /*14c0*/  @P2 LEA R136, P3, R141, UR8, 0x5 ;  /* 0x000000088d882c11 */ /* 0x000fc8000f8628ff */
[----:B------:R-:W-:-:S05]  /*14d0*/  @P2 LEA.HI.X R137, R141, UR9, RZ, 0x5, P3 ;  /* 0x000000098d892c11 */ /* 0x000fca00098f2cff */
[----:B---3--:R-:W3:Y:S04]  /*14e0*/  @P2 LDG.E.128 R100, desc[UR4][R136.64] ;  /* 0x0000000488642981 */ /* 0x008ee8000c1e1d00 */
[----:B------:R1:W3:Y:S01]  /*14f0*/  @P2 LDG.E.128 R104, desc[UR4][R136.64+0x10] ;  /* 0x0000100488682981 */ /* 0x0002e2000c1e1d00 */
[----:B------:R-:W-:Y:S02]  /*1500*/  ISETP.NE.U32.AND P2, PT, RZ, UR8, PT ;  /* 0x00000008ff007c0c */ /* 0x000fe4000bf45070 */
[----:B0-2---:R-:W-:Y:S02]  /*1510*/  LEA R142, P3, R141, UR10, 0x5 ;  /* 0x0000000a8d8e7c11 */ /* 0x005fe4000f8628ff */
[----:B------:R-:W-:Y:S02]  /*1520*/  ISETP.NE.AND.EX P2, PT, RZ, UR9, PT, P2 ;  /* 0x00000009ff007c0c */ /* 0x000fe4000bf45320 */
[----:B----4-:R-:W-:-:S02]  /*1530*/  PRMT R138, R132, 0x7632, R138 ;  /* 0x00007632848a7816 */ /* 0x010fc4000000008a */
[----:B------:R-:W-:Y:S02]  /*1540*/  SHF.L.U32 R139, R132, 0x10, RZ ;  /* 0x00000010848b7819 */ /* 0x000fe400000006ff */
[----:B------:R-:W-:Y:S02]  /*1550*/  PRMT R143, R133, 0x7632, R143 ;  /* 0x00007632858f7816 */ /* 0x000fe4000000008f */
[C---:B------:R-:W-:Y:S01]  /*1560*/  PRMT R132, R134.reuse, 0x7632, R132 ;  /* 0x0000763286847816 */ /* 0x040fe20000000084 */
[-C--:B------:R-:W-:Y:S01]  /*1570*/  FMUL.FTZ R139, R139, R140.reuse ;  /* 0x0000008c8b8b7220 */ /* 0x080fe20000410000 */
[----:B------:R-:W-:Y:S02]  /*1580*/  SHF.L.U32 R151, R134, 0x10, RZ ;  /* 0x0000001086977819 */ /* 0x000fe400000006ff */
[----:B------:R-:W-:Y:S02]  /*1590*/  PRMT R134, R135, 0x7632, R134 ;  /* 0x0000763287867816 */ /* 0x000fe40000000086 */
        /* <DEDUP_REMOVED lines=8> */
[-C--:B------:R-:W-:Y:S01]  /*1620*/  FMUL.FTZ R148, R133, R140.reuse ;  /* 0x0000008c85947220 */ /* 0x080fe20000410000 */
[----:B-1----:R-:W-:Y:S01]  /*1630*/  SHF.L.U32 R137, R134, 0x10, RZ ;  /* 0x0000001086897819 */ /* 0x002fe200000006ff */
[-C--:B------:R-:W-:Y:S01]  /*1640*/  FMUL.FTZ R150, R143, R140.reuse ;  /* 0x0000008c8f967220 */ /* 0x080fe20000410000 */
[----:B-----5:R-:W-:Y:S01]  /*1650*/  FMUL.FTZ R132, R92, R139 ;  /* 0x0000008b5c847220 */ /* 0x020fe20000410000 */
        /* <DEDUP_REMOVED lines=20> */
.L_x_12617:
[----:B------:R-:W-:Y:S05]  /*17a0*/  BSYNC B0 ;  /* 0x0000000000007941 */ /* 0x000fea0003800000 */
.L_x_12616:
[----:B------:R-:W-:Y:S01]  /*17b0*/  FADD.FTZ R140, RZ, R108 ;  /* 0x0000006cff8c7221 */ /* 0x000fe20000010000 */
        /* <DEDUP_REMOVED lines=15> */
[----:B0-2---:R-:W-:-:S04]  /*18b0*/  FADD.FTZ R143, R117, R140 ;  /* 0x0000008c758f7221 */ /* 0x005fc80000010000 */
        /* <DEDUP_REMOVED lines=40> */
[--C-:B------:R-:W-:Y:S01]  /*1b40*/  FADD.FTZ R153, R110, -R142.reuse ;  /* 0x8000008e6e997221 */ /* 0x100fe20000010000 */
[--C-:B------:R-:W-:Y:S01]  /*1b50*/  FADD.FTZ R149, R112, -R142.reuse ;  /* 0x8000008e70957221 */ /* 0x100fe20000010000 */
[----:B------:R-:W-:Y:S01]  /*1b60*/  FFMA.FTZ R0, R0, R0, RZ ;  /* 0x0000000000007223 */ /* 0x000fe200000100ff */
[--C-:B------:R-:W-:Y:S01]  /*1b70*/  FADD.FTZ R148, R117, -R142.reuse ;  /* 0x8000008e75947221 */ /* 0x100fe20000010000 */
[----:B------:R-:W-:Y:S02]  /*1b80*/  FADD.FTZ R150, R118, -R142 ;  /* 0x8000008e76967221 */ /* 0x000fe40000010000 */
        /* <DEDUP_REMOVED lines=66> */
[----:B------:R0:W2:Y:S02]  /*1fb0*/  SHFL.BFLY PT, R151, R150, 0x10, 0x1f ;  /* 0x0e001f0096977f89 */ /* 0x0000a400000e0000 */
.L_x_12638:
[----:B------:R-:W-:Y:S01]  /*1fc0*/  LOP3.LUT P2, RZ, R2, 0x1f, RZ, 0xc0, !PT ;  /* 0x0000001f02ff7812 */ /* 0x000fe2000784c0ff */
[----:B------:R-:W-:Y:S05]  /*1fd0*/  WARPSYNC.ALL ;  /* 0x0000000000007948 */ /* 0x000fea0003800000 */
[----:B------:R-:W-:Y:S01]  /*1fe0*/  LOP3.LUT R149, R143, 0x3, RZ, 0xc0, !PT ;  /* 0x000000038f957812 */ /* 0x000fe200078ec0ff */
[----:B--2---:R-:W-:-:S06]  /*1ff0*/  FADD.FTZ R143, R150, R151 ;  /* 0x00000097968f7221 */ /* 0x004fcc0000010000 */
[----:B------:R-:W2:Y:S01]  /*2000*/  @!P2 S2R R141, SR_CgaCtaId ;  /* 0x00000000008da919 */ /* 0x000ea20000008800 */
[----:B------:R-:W-:-:S04]  /*2010*/  @!P2 MOV R0, 0x400 ;  /* 0x000004000000a802 */ /* 0x000fc80000000f00 */
[----:B--2---:R-:W-:Y:S02]  /*2020*/  @!P2 LEA R141, R141, R0, 0x18 ;  /* 0x000000008d8da211 */ /* 0x004fe400078ec0ff */
[----:B------:R-:W-:-:S04]  /*2030*/  @!P2 IADD3 R0, R140, R149, RZ ;  /* 0x000000958c00a210 */ /* 0x000fc80007ffe0ff */
[----:B------:R-:W-:Y:S02]  /*2040*/  @!P2 LEA R0, R0, R141, 0x3 ;  /* 0x0000008d0000a211 */ /* 0x000fe400078e18ff */
[----:B------:R-:W-:-:S03]  /*2050*/  LOP3.LUT R141, R2, 0x1f, RZ, 0xc0, !PT ;  /* 0x0000001f028d7812 */ /* 0x000fc600078ec0ff */
[----:B------:R2:W-:Y:S01]  /*2060*/  @!P2 STS.64 [R0], R142 ;  /* 0x0000008e0000a388 */ /* 0x0005e20000000a00 */
[----:B------:R-:W-:-:S13]  /*2070*/  ISETP.GT.U32.AND P2, PT, R141, 0x3, PT ;  /* 0x000000038d00780c */ /* 0x000fda0003f44070 */
[----:B--2---:R-:W2:Y:S01]  /*2080*/  @!P2 S2R R143, SR_CgaCtaId ;  /* 0x00000000008fa919 */ /* 0x004ea20000008800 */
[----:B------:R-:W-:Y:S01]  /*2090*/  @!P2 MOV R142, 0x400 ;  /* 0x00000400008ea802 */ /* 0x000fe20000000f00 */
[----:B------:R-:W-:Y:S01]  /*20a0*/  BSSY B0, `(.L_x_12619) ;  /* 0x000005e000007945 */ /* 0x000fe20003800000 */
[----:B------:R-:W-:Y:S01]  /*20b0*/  @!P2 IADD3 R0, R140, R141, RZ ;  /* 0x0000008d8c00a210 */ /* 0x000fe20007ffe0ff */
[----:B------:R-:W-:Y:S01]  /*20c0*/  BAR.SYNC.DEFER_BLOCKING 0x0 ;  /* 0x0000000000007b1d */ /* 0x000fe20000010000 */
[----:B------:R-:W-:Y:S02]  /*20d0*/  CS2R R140, SRZ ;  /* 0x00000000008c7805 */ /* 0x000fe4000001ff00 */
[----:B------:R-:W-:Y:S02]  /*20e0*/  PLOP3.LUT P3, PT, PT, PT, UP1, 0x40, 0x0 ;  /* 0x000000000000781c */ /* 0x000fe40003f6e818 */
[----:B--2---:R-:W-:Y:S01]  /*20f0*/  @!P2 LEA R143, R143, R142, 0x18 ;  /* 0x0000008e8f8fa211 */ /* 0x004fe200078ec0ff */
[----:B------:R-:W-:-:S03]  /*2100*/  HFMA2.MMA R142, -RZ, RZ, 0, 0 ;  /* 0x00000000ff8e7435 */ /* 0x000fc600000001ff */
[----:B------:R-:W-:-:S03]  /*2110*/  @!P2 LEA R143, R0, R143, 0x3 ;  /* 0x0000008f008fa211 */ /* 0x000fc600078e18ff */
[----:B------:R-:W-:Y:S02]  /*2120*/  @!P2 MOV R142, R146 ;  /* 0x00000092008ea202 */ /* 0x000fe40000000f00 */
[----:B------:R-:W-:Y:S01]  /*2130*/  @!P2 LDS.64 R140, [R143] ;  /* 0x000000008f8ca984 */ /* 0x000fe20000000a00 */
[----:B------:R-:W-:Y:S02]  /*2140*/  LOP3.LUT P2, RZ, R149, 0x1f, R2, 0xf8, !PT ;  /* 0x0000001f95ff7812 */ /* 0x000fe4000784f802 */
[-C--:B------:R-:W-:Y:S01]  /*2150*/  I2FP.F32.S32 R152, R142.reuse ;  /* 0x0000008e00987245 */ /* 0x080fe20000201400 */
[----:B------:R-:W0:Y:S02]  /*2160*/  SHFL.DOWN PT, R151, R142, 0x2, 0x1f ;  /* 0x08401f008e977f89 */ /* 0x000e2400000e0000 */
[----:B0-----:R-:W-:Y:S02]  /*2170*/  IADD3 R150, R151, R142, RZ ;  /* 0x0000008e97967210 */ /* 0x001fe40007ffe0ff */
[----:B------:R-:W-:-:S02]  /*2180*/  I2FP.F32.S32 R154, R151 ;  /* 0x00000097009a7245 */ /* 0x000fc40000201400 */
[----:B------:R-:W-:Y:S01]  /*2190*/  I2FP.F32.S32 R0, R150 ;  /* 0x0000009600007245 */ /* 0x000fe20000201400 */
[----:B------:R-:W0:Y:S03]  /*21a0*/  SHFL.DOWN PT, R155, R150, 0x1, 0x1f ;  /* 0x08201f00969b7f89 */ /* 0x000e2600000e0000 */
[----:B------:R-:W2:Y:S01]  /*21b0*/  MUFU.RCP R151, R0 ;  /* 0x0000000000977308 */ /* 0x000ea20000001000 */
[----:B------:R-:W4:Y:S04]  /*21c0*/  SHFL.DOWN PT, R153, R140, 0x2, 0x1f ;  /* 0x08401f008c997f89 */ /* 0x000f2800000e0000 */
[----:B------:R-:W1:Y:S01]  /*21d0*/  SHFL.DOWN PT, R148, R141, 0x2, 0x1f ;  /* 0x08401f008d947f89 */ /* 0x000e6200000e0000 */
[----:B0-----:R-:W-:-:S02]  /*21e0*/  IADD3 R142, R150, R155, RZ ;  /* 0x0000009b968e7210 */ /* 0x001fc40007ffe0ff */
[----:B------:R-:W-:Y:S02]  /*21f0*/  I2FP.F32.S32 R155, R155 ;  /* 0x0000009b009b7245 */ /* 0x000fe40000201400 */
[----:B------:R-:W-:Y:S01]  /*2200*/  I2FP.F32.S32 R142, R142 ;  /* 0x0000008e008e7245 */ /* 0x000fe20000201400 */
[C---:B----4-:R-:W-:Y:S01]  /*2210*/  FMUL.FTZ R143, R153.reuse, R154 ;  /* 0x0000009a998f7220 */ /* 0x050fe20000410000 */
[----:B------:R-:W-:-:S04]  /*2220*/  FADD.FTZ R153, -R153, R140 ;  /* 0x0000008c99997221 */ /* 0x000fc80000010100 */
[----:B------:R-:W0:Y:S01]  /*2230*/  MUFU.RCP R142, R142 ;  /* 0x0000008e008e7308 */ /* 0x000e220000001000 */
[----:B------:R-:W-:Y:S01]  /*2240*/  FFMA.FTZ R156, R152, R140, R143 ;  /* 0x0000008c989c7223 */ /* 0x000fe2000001008f */
[----:B------:R-:W-:Y:S01]  /*2250*/  FMUL.FTZ R153, R153, R153 ;  /* 0x0000009999997220 */ /* 0x000fe20000410000 */
[----:B-1----:R-:W-:Y:S02]  /*2260*/  FADD.FTZ R148, R148, R141 ;  /* 0x0000008d94947221 */ /* 0x002fe40000010000 */
[----:B--2---:R-:W-:Y:S01]  /*2270*/  FMUL.FTZ R143, R151, R156 ;  /* 0x0000009c978f7220 */ /* 0x004fe20000410000 */
[----:B------:R-:W-:-:S04]  /*2280*/  FMUL.FTZ R153, R153, R152 ;  /* 0x0000009899997220 */ /* 0x000fc80000410000 */
[----:B------:R-:W1:Y:S01]  /*2290*/  SHFL.DOWN PT, R140, R143, 0x1, 0x1f ;  /* 0x08201f008f8c7f89 */ /* 0x000e6200000e0000 */
[----:B------:R-:W-:-:S04]  /*22a0*/  FMUL.FTZ R153, R153, R154 ;  /* 0x0000009a99997220 */ /* 0x000fc80000410000 */
[----:B------:R-:W-:-:S05]  /*22b0*/  FFMA.FTZ R148, R151, R153, R148 ;  /* 0x0000009997947223 */ /* 0x000fca0000010094 */
[----:B------:R-:W2:Y:S01]  /*22c0*/  SHFL.DOWN PT, R141, R148, 0x1, 0x1f ;  /* 0x08201f00948d7f89 */ /* 0x000ea200000e0000 */
[----:B-1----:R-:W-:Y:S01]  /*22d0*/  FMUL.FTZ R151, R140, R155 ;  /* 0x0000009b8c977220 */ /* 0x002fe20000410000 */
[----:B------:R-:W-:-:S03]  /*22e0*/  FADD.FTZ R140, R143, -R140 ;  /* 0x8000008c8f8c7221 */ /* 0x000fc60000010000 */
[----:B------:R-:W-:Y:S01]  /*22f0*/  FFMA.FTZ R153, R0, R143, R151 ;  /* 0x0000008f00997223 */ /* 0x000fe20000010097 */
[----:B------:R-:W-:-:S03]  /*2300*/  FMUL.FTZ R151, R140, R140 ;  /* 0x0000008c8c977220 */ /* 0x000fc60000410000 */
[----:B0-----:R-:W-:Y:S01]  /*2310*/  FMUL.FTZ R153, R142, R153 ;  /* 0x000000998e997220 */ /* 0x001fe20000410000 */
[----:B------:R-:W-:Y:S01]  /*2320*/  FMUL.FTZ R151, R0, R151 ;  /* 0x0000009700977220 */ /* 0x000fe20000410000 */
[----:B--2---:R-:W-:Y:S02]  /*2330*/  FADD.FTZ R141, R148, R141 ;  /* 0x0000008d948d7221 */ /* 0x004fe40000010000 */
[----:B------:R-:W0:Y:S01]  /*2340*/  LDC R148, c[0x0][0x2d8] ;  /* 0x0000b600ff947b82 */ /* 0x000e220000000800 */
[----:B------:R-:W-:Y:S01]  /*2350*/  FMUL.FTZ R151, R151, R155 ;  /* 0x0000009b97977220 */ /* 0x000fe20000410000 */
[----:B------:R-:W1:Y:S03]  /*2360*/  SHFL.IDX PT, R153, R153, RZ, 0x1f ;  /* 0x00001fff99997589 */ /* 0x000e6600000e0000 */
[----:B------:R-:W-:-:S03]  /*2370*/  FFMA.FTZ R151, R142, R151, R141 ;  /* 0x000000978e977223 */ /* 0x000fc6000001008d */
[----:B------:R-:W2:Y:S03]  /*2380*/  @!P2 LDC.64 R142, c[0x0][0x250] ;  /* 0x00009400ff8eab82 */ /* 0x000ea60000000a00 */
[----:B------:R-:W0:Y:S05]  /*2390*/  SHFL.IDX PT, R151, R151, RZ, 0x1f ;  /* 0x00001fff97977589 */ /* 0x000e2a00000e0000 */
[----:B------:R-:W4:Y:S01]  /*23a0*/  @!P2 LDC.64 R140, c[0x0][0x258] ;  /* 0x00009600ff8cab82 */ /* 0x000f220000000a00 */
[----:B-1----:R-:W-:-:S05]  /*23b0*/  FMUL.FTZ R0, R153, R153 ;  /* 0x0000009999007220 */ /* 0x002fca0000410000 */
[----:B------:R-:W-:Y:S01]  /*23c0*/  FSEL R149, R0, RZ, !P3 ;  /* 0x000000ff00957208 */ /* 0x000fe20005800000 */
[----:B--2---:R-:W-:Y:S01]  /*23d0*/  @!P2 IMAD.WIDE R142, R145, 0x4, R142 ;  /* 0x00000004918ea825 */ /* 0x004fe200078e028e */
[----:B------:R-:W-:-:S03]  /*23e0*/  PLOP3.LUT P3, PT, PT, PT, UP1, 0x40, 0x0 ;  /* 0x000000000000781c */ /* 0x000fc60003f6e818 */
[----:B0-----:R-:W-:Y:S01]  /*23f0*/  FFMA.FTZ R0, R151, UR12, R148 ;  /* 0x0000000c97007c23 */ /* 0x001fe20008010094 */
[----:B------:R0:W-:Y:S01]  /*2400*/  @!P2 STG.E desc[UR4][R142.64], R153 ;  /* 0x000000998e00a986 */ /* 0x0001e2000c101904 */
[----:B------:R-:W-:Y:S02]  /*2410*/  FSEL R148, R153, RZ, P3 ;  /* 0x000000ff99947208 */ /* 0x000fe40001800000 */
[----:B------:R-:W-:Y:S01]  /*2420*/  FADD.FTZ R0, R0, R149 ;  /* 0x0000009500007221 */ /* 0x000fe20000010000 */
[----:B----4-:R-:W-:Y:S01]  /*2430*/  @!P2 IMAD.WIDE R140, R145, 0x4, R140 ;  /* 0x00000004918ca825 */ /* 0x010fe200078e028c */
[----:B------:R-:W-:-:S04]  /*2440*/  R2UR UR6, R148 ;  /* 0x00000000940672ca */ /* 0x000fc800000e0000 */
[----:B------:R-:W1:Y:S02]  /*2450*/  MUFU.RSQ R0, R0 ;  /* 0x0000000000007308 */ /* 0x000e640000001400 */
[----:B-1----:R0:W-:Y:S01]  /*2460*/  @!P2 STG.E desc[UR4][R140.64], R0 ;  /* 0x000000008c00a986 */ /* 0x0021e2000c101904 */
[----:B------:R-:W-:Y:S08]  /*2470*/  @!P0 BRA `(.L_x_12620) ;  /* 0x0000000000808947 */ /* 0x000ff00003800000 */
        /* <DEDUP_REMOVED lines=11> */
[----:B------:R-:W-:Y:S01]  /*2530*/  FADD.FTZ R155, R115, -UR6 ;  /* 0x80000006739b7e21 */ /* 0x000fe20008010000 */
[C---:B------:R-:W-:Y:S01]  /*2540*/  FMUL.FTZ R143, R0.reuse, R143 ;  /* 0x0000008f008f7220 */ /* 0x040fe20000410000 */
[----:B------:R-:W-:Y:S01]  /*2550*/  FMUL.FTZ R153, R0, R153 ;  /* 0x0000009900997220 */ /* 0x000fe20000410000 */
[----:B------:R-:W-:Y:S01]  /*2560*/  F2FP.BF16.F32.PACK_AB R140, R141, R140 ;  /* 0x0000008c8d8c723e */ /* 0x000fe200000010ff */
[----:B------:R-:W-:Y:S01]  /*2570*/  FADD.FTZ R141, R112, -UR6 ;  /* 0x80000006708d7e21 */ /* 0x000fe20008010000 */
[----:B------:R-:W-:Y:S01]  /*2580*/  FMUL.FTZ R152, R0, R155 ;  /* 0x0000009b00987220 */ /* 0x000fe20000410000 */
[----:B------:R-:W-:-:S02]  /*2590*/  FFMA.FTZ R142, R15, R142, R7 ;  /* 0x0000008e0f8e7223 */ /* 0x000fc40000010007 */
[----:B------:R-:W-:Y:S01]  /*25a0*/  FMUL.FTZ R151, R0, R141 ;  /* 0x0000008d00977220 */ /* 0x000fe20000410000 */
[----:B------:R-:W-:Y:S01]  /*25b0*/  FADD.FTZ R141, R113, -UR6 ;  /* 0x80000006718d7e21 */ /* 0x000fe20008010000 */
[----:B------:R-:W-:Y:S02]  /*25c0*/  FFMA.FTZ R152, R19, R152, R11 ;  /* 0x0000009813987223 */ /* 0x000fe4000001000b */
[----:B------:R-:W-:Y:S01]  /*25d0*/  FFMA.FTZ R151, R16, R151, R8 ;  /* 0x0000009710977223 */ /* 0x000fe20000010008 */
[----:B------:R-:W-:Y:S01]  /*25e0*/  FMUL.FTZ R150, R0, R141 ;  /* 0x0000008d00967220 */ /* 0x000fe20000410000 */
[----:B------:R-:W-:Y:S01]  /*25f0*/  FFMA.FTZ R141, R14, R143, R6 ;  /* 0x0000008f0e8d7223 */ /* 0x000fe20000010006 */
[----:B------:R-:W-:Y:S01]  /*2600*/  FFMA.FTZ R143, R18, R153, R10 ;  /* 0x00000099128f7223 */ /* 0x000fe2000001000a */
[----:B0-----:R-:W-:-:S04]  /*2610*/  IMAD.WIDE.U32 R148, R147, 0x10, R148 ;  /* 0x0000001093947825 */ /* 0x001fc800078e0094 */
[----:B------:R-:W-:Y:S01]  /*2620*/  FFMA.FTZ R150, R17, R150, R9 ;  /* 0x0000009611967223 */ /* 0x000fe20000010009 */
[----:B------:R-:W-:Y:S02]  /*2630*/  IADD3 R147, R147, 0x80, RZ ;  /* 0x0000008093937810 */ /* 0x000fe40007ffe0ff */
[----:B------:R-:W-:Y:S02]  /*2640*/  F2FP.BF16.F32.PACK_AB R141, R142, R141 ;  /* 0x0000008d8e8d723e */ /* 0x000fe400000010ff */
[----:B------:R-:W-:Y:S02]  /*2650*/  F2FP.BF16.F32.PACK_AB R142, R150, R151 ;  /* 0x00000097968e723e */ /* 0x000fe400000010ff */
[----:B------:R-:W-:-:S05]  /*2660*/  F2FP.BF16.F32.PACK_AB R143, R152, R143 ;  /* 0x0000008f988f723e */ /* 0x000fca00000010ff */
[----:B------:R1:W-:Y:S02]  /*2670*/  STG.E.128 desc[UR4][R148.64], R140 ;  /* 0x0000008c94007986 */ /* 0x0003e4000c101d04 */
.L_x_12620:
[----:B------:R-:W-:Y:S05]  /*2680*/  BSYNC B0 ;  /* 0x0000000000007941 */ /* 0x000fea0003800000 */
.L_x_12619:
        /* <DEDUP_REMOVED lines=35> */
.L_x_12622:
[----:B------:R-:W-:Y:S05]  /*28c0*/  BSYNC B0 ;  /* 0x0000000000007941 */ /* 0x000fea0003800000 */
.L_x_12621:
        /* <DEDUP_REMOVED lines=35> */
.L_x_12624:
[----:B------:R-:W-:Y:S05]  /*2b00*/  BSYNC B0 ;  /* 0x0000000000007941 */ /* 0x000fea0003800000 */
.L_x_12623:
[----:B------:R-:W-:Y:S04]  /*2b10*/  BSSY B0, `(.L_x_12625) ;  /* 0x0000021000007945 */ /* 0x000fe80003800000 */
[----:B------:R-:W-:Y:S05]  /*2b20*/  @!P1 BRA `(.L_x_12626) ;  /* 0x00000000007c9947 */ /* 0x000fea0003800000 */
[----:B------:R-:W-:Y:S01]  /*2b30*/  FADD.FTZ R151, R138, -UR6 ;  /* 0x800000068a977e21 */ /* 0x000fe20008010000 */
[----:B0-----:R-:W-:Y:S01]  /*2b40*/  FADD.FTZ R153, R139, -UR6 ;  /* 0x800000068b997e21 */ /* 0x001fe20008010000 */
[----:B-12-4-:R-:W-:Y:S01]  /*2b50*/  FADD.FTZ R143, R136, -UR6 ;  /* 0x80000006888f7e21 */ /* 0x016fe20008010000 */
[----:B------:R-:W-:Y:S01]  /*2b60*/  FADD.FTZ R149, R137, -UR6 ;  /* 0x8000000689957e21 */ /* 0x000fe20008010000 */
[----:B------:R-:W0:Y:S01]  /*2b70*/  LDC.64 R140, c[0x0][0x2b8] ;  /* 0x0000ae00ff8c7b82 */ /* 0x000e220000000a00 */
        /* <DEDUP_REMOVED lines=8> */
[----:B------:R-:W-:Y:S01]  /*2c00*/  FADD.FTZ R153, R134, -UR6 ;  /* 0x8000000686997e21 */ /* 0x000fe20008010000 */
[----:B------:R-:W-:Y:S01]  /*2c10*/  FADD.FTZ R155, R135, -UR6 ;  /* 0x80000006879b7e21 */ /* 0x000fe20008010000 */
[----:B------:R-:W-:Y:S01]  /*2c20*/  F2FP.BF16.F32.PACK_AB R143, R150, R149 ;  /* 0x00000095968f723e */ /* 0x000fe200000010ff */
[----:B------:R-:W-:Y:S01]  /*2c30*/  FADD.FTZ R149, R132, -UR6 ;  /* 0x8000000684957e21 */ /* 0x000fe20008010000 */
        /* <DEDUP_REMOVED lines=10> */
[----:B0-----:R-:W-:-:S03]  /*2ce0*/  IMAD.WIDE.U32 R148, R147, 0x10, R140 ;  /* 0x0000001093947825 */ /* 0x001fc600078e008c */
[----:B------:R-:W-:Y:S02]  /*2cf0*/  F2FP.BF16.F32.PACK_AB R141, R150, R153 ;  /* 0x00000099968d723e */ /* 0x000fe400000010ff */
[----:B------:R-:W-:-:S05]  /*2d00*/  F2FP.BF16.F32.PACK_AB R140, R151, R0 ;  /* 0x00000000978c723e */ /* 0x000fca00000010ff */
[----:B------:R0:W-:Y:S02]  /*2d10*/  STG.E.128 desc[UR4][R148.64], R140 ;  /* 0x0000008c94007986 */ /* 0x0001e4000c101d04 */
.L_x_12626:
[----:B------:R-:W-:Y:S05]  /*2d20*/  BSYNC B0 ;  /* 0x0000000000007941 */ /* 0x000fea0003800000 */
.L_x_12625:
[----:B------:R-:W-:Y:S02]  /*2d30*/  IADD3 R145, R145, UR14, RZ ;  /* 0x0000000e91917c10 */ /* 0x000fe4000fffe0ff */
[----:B0-----:R-:W-:Y:S02]  /*2d40*/  SEL R0, RZ, 0x1, P4 ;  /* 0x00000001ff007807 */ /* 0x001fe40002000000 */
[----:B------:R-:W-:-:S13]  /*2d50*/  ISETP.GE.AND P2, PT, R145, UR15, PT ;  /* 0x0000000f91007c0c */ /* 0x000fda000bf46270 */
[----:B------:R-:W-:Y:S05]  /*2d60*/  @!P2 BRA `(.L_x_12627) ;  /* 0xffffffd800e0a947 */ /* 0x000fea000383ffff */
[----:B------:R-:W-:Y:S05]  /*2d70*/  EXIT ;  /* 0x000000000000794d */ /* 0x000fea0003800000 */
.L_x_12618:
[----:B------:R-:W-:Y:S01]  /*2d80*/  HFMA2.MMA R154, -RZ, RZ, 0, 5.9604644775390625e-08 ;  /* 0x00000001ff9a7435 */ /* 0x000fe200000001ff */
[----:B------:R-:W-:Y:S02]  /*2d90*/  MOV R155, R141 ;  /* 0x0000008d009b7202 */ /* 0x000fe40000000f00 */
[----:B------:R-:W-:Y:S02]  /*2da0*/  MOV R157, 0x1f ;  /* 0x0000001f009d7802 */ /* 0x000fe40000000f00 */
[----:B------:R-:W-:-:S07]  /*2db0*/  MOV R152, 0xffffffff ;  /* 0xffffffff00987802 */ /* 0x000fce0000000f00 */
[----:B-1-345:R-:W-:Y:S05]  /*2dc0*/  WARPSYNC.COLLECTIVE R152, `(.L_x_12628) ;  /* 0x0000000098087348 */ /* 0x03afea0003c00000 */
[----:B------:R0:W2:Y:S02]  /*2dd0*/  SHFL.BFLY P6, R153, R155, R154, R157 ;  /* 0x0c00009a9b997389 */ /* 0x0000a400000c009d */
[----:B012345:R-:W-:Y:S01]  /*2de0*/  ENDCOLLECTIVE ;  /* 0x000000000000791b */ /* 0x03ffe20003800000 */
.L_x_12628:
[----:B------:R-:W-:Y:S01]  /*2df0*/  HFMA2.MMA R154, -RZ, RZ, 0, 1.1920928955078125e-07 ;  /* 0x00000002ff9a7435 */ /* 0x000fe200000001ff */
[----:B------:R-:W-:-:S05]  /*2e00*/  MOV R0, R153 ;  /* 0x0000009900007202 */ /* 0x000fca0000000f00 */
[----:B------:R-:W-:-:S05]  /*2e10*/  FADD.FTZ R148, R141, R0 ;  /* 0x000000008d947221 */ /* 0x000fca0000010000 */
[----:B------:R-:W-:-:S07]  /*2e20*/  MOV R155, R148 ;  /* 0x00000094009b7202 */ /* 0x000fce0000000f00 */
[----:B------:R-:W-:Y:S05]  /*2e30*/  WARPSYNC.COLLECTIVE R152, `(.L_x_12629) ;  /* 0x0000000098087348 */ /* 0x000fea0003c00000 */
[----:B------:R0:W1:Y:S02]  /*2e40*/  SHFL.BFLY P6, R153, R155, R154, R157 ;  /* 0x0c00009a9b997389 */ /* 0x00006400000c009d */
[----:B01----:R-:W-:Y:S01]  /*2e50*/  ENDCOLLECTIVE ;  /* 0x000000000000791b */ /* 0x003fe20003800000 */
.L_x_12629:
[----:B------:R-:W-:Y:S01]  /*2e60*/  HFMA2.MMA R154, -RZ, RZ, 0, 2.384185791015625e-07 ;  /* 0x00000004ff9a7435 */ /* 0x000fe200000001ff */
[----:B------:R-:W-:-:S05]  /*2e70*/  MOV R149, R153 ;  /* 0x0000009900957202 */ /* 0x000fca0000000f00 */
[----:B------:R-:W-:-:S05]  /*2e80*/  FADD.FTZ R149, R148, R149 ;  /* 0x0000009594957221 */ /* 0x000fca0000010000 */
[----:B------:R-:W-:-:S07]  /*2e90*/  MOV R155, R149 ;  /* 0x00000095009b7202 */ /* 0x000fce0000000f00 */
[----:B------:R-:W-:Y:S05]  /*2ea0*/  WARPSYNC.COLLECTIVE R152, `(.L_x_12630) ;  /* 0x0000000098087348 */ /* 0x000fea0003c00000 */
[----:B------:R0:W1:Y:S02]  /*2eb0*/  SHFL.BFLY P6, R153, R155, R154, R157 ;  /* 0x0c00009a9b997389 */ /* 0x00006400000c009d */
[----:B01----:R-:W-:Y:S01]  /*2ec0*/  ENDCOLLECTIVE ;  /* 0x000000000000791b */ /* 0x003fe20003800000 */
.L_x_12630:
[----:B------:R-:W-:Y:S01]  /*2ed0*/  HFMA2.MMA R154, -RZ, RZ, 0, 4.76837158203125e-07 ;  /* 0x00000008ff9a7435 */ /* 0x000fe200000001ff */
[----:B------:R-:W-:-:S05]  /*2ee0*/  MOV R0, R153 ;  /* 0x0000009900007202 */ /* 0x000fca0000000f00 */
[----:B------:R-:W-:-:S05]  /*2ef0*/  FADD.FTZ R150, R149, R0 ;  /* 0x0000000095967221 */ /* 0x000fca0000010000 */
[----:B------:R-:W-:-:S07]  /*2f00*/  MOV R155, R150 ;  /* 0x00000096009b7202 */ /* 0x000fce0000000f00 */
[----:B------:R-:W-:Y:S05]  /*2f10*/  WARPSYNC.COLLECTIVE R152, `(.L_x_12631) ;  /* 0x0000000098087348 */ /* 0x000fea0003c00000 */
[----:B------:R0:W1:Y:S02]  /*2f20*/  SHFL.BFLY P6, R153, R155, R154, R157 ;  /* 0x0c00009a9b997389 */ /* 0x00006400000c009d */
[----:B01----:R-:W-:Y:S01]  /*2f30*/  ENDCOLLECTIVE ;  /* 0x000000000000791b */ /* 0x003fe20003800000 */
.L_x_12631:
[----:B------:R-:W-:Y:S01]  /*2f40*/  HFMA2.MMA R154, -RZ, RZ, 0, 9.5367431640625e-07 ;  /* 0x00000010ff9a7435 */ /* 0x000fe200000001ff */
[----:B------:R-:W-:-:S05]  /*2f50*/  MOV R151, R153 ;  /* 0x0000009900977202 */ /* 0x000fca0000000f00 */
[----:B------:R-:W-:-:S05]  /*2f60*/  FADD.FTZ R151, R150, R151 ;  /* 0x0000009796977221 */ /* 0x000fca0000010000 */
[----:B------:R-:W-:-:S07]  /*2f70*/  MOV R155, R151 ;  /* 0x00000097009b7202 */ /* 0x000fce0000000f00 */
[----:B------:R-:W-:Y:S05]  /*2f80*/  WARPSYNC.COLLECTIVE R152, `(.L_x_12632) ;  /* 0x0000000098087348 */ /* 0x000fea0003c00000 */
[----:B------:R0:W1:Y:S02]  /*2f90*/  SHFL.BFLY P6, R153, R155, R154, R157 ;  /* 0x0c00009a9b997389 */ /* 0x00006400000c009d */
[----:B01----:R-:W-:Y:S01]  /*2fa0*/  ENDCOLLECTIVE ;  /* 0x000000000000791b */ /* 0x003fe20003800000 */
.L_x_12632:
        /* <DEDUP_REMOVED lines=73> */
.L_x_12633:
[----:B------:R-:W-:Y:S01]  /*3440*/  HFMA2.MMA R154, -RZ, RZ, 0, 1.1920928955078125e-07 ;  /* 0x00000002ff9a7435 */ /* 0x000fe200000001ff */
[----:B------:R-:W-:-:S05]  /*3450*/  MOV R141, R153 ;  /* 0x00000099008d7202 */ /* 0x000fca0000000f00 */
[----:B------:R-:W-:-:S05]  /*3460*/  FADD.FTZ R141, R0, R141 ;  /* 0x0000008d008d7221 */ /* 0x000fca0000010000 */
[----:B------:R-:W-:-:S07]  /*3470*/  MOV R155, R141 ;  /* 0x0000008d009b7202 */ /* 0x000fce0000000f00 */
[----:B------:R-:W-:Y:S05]  /*3480*/  WARPSYNC.COLLECTIVE R152, `(.L_x_12634) ;  /* 0x0000000098087348 */ /* 0x000fea0003c00000 */
[----:B------:R0:W1:Y:S02]  /*3490*/  SHFL.BFLY P6, R153, R155, R154, R157 ;  /* 0x0c00009a9b997389 */ /* 0x00006400000c009d */
[----:B01----:R-:W-:Y:S01]  /*34a0*/  ENDCOLLECTIVE ;  /* 0x000000000000791b */ /* 0x003fe20003800000 */
.L_x_12634:
[----:B------:R-:W-:Y:S01]  /*34b0*/  HFMA2.MMA R154, -RZ, RZ, 0, 2.384185791015625e-07 ;  /* 0x00000004ff9a7435 */ /* 0x000fe200000001ff */
[----:B------:R-:W-:-:S05]  /*34c0*/  MOV R148, R153 ;  /* 0x0000009900947202 */ /* 0x000fca0000000f00 */
[----:B------:R-:W-:-:S05]  /*34d0*/  FADD.FTZ R148, R141, R148 ;  /* 0x000000948d947221 */ /* 0x000fca0000010000 */
[----:B------:R-:W-:-:S07]  /*34e0*/  MOV R155, R148 ;  /* 0x00000094009b7202 */ /* 0x000fce0000000f00 */
[----:B------:R-:W-:Y:S05]  /*34f0*/  WARPSYNC.COLLECTIVE R152, `(.L_x_12635) ;  /* 0x0000000098087348 */ /* 0x000fea0003c00000 */
[----:B------:R0:W1:Y:S02]  /*3500*/  SHFL.BFLY P6, R153, R155, R154, R157 ;  /* 0x0c00009a9b997389 */ /* 0x00006400000c009d */
[----:B01----:R-:W-:Y:S01]  /*3510*/  ENDCOLLECTIVE ;  /* 0x000000000000791b */ /* 0x003fe20003800000 */
.L_x_12635:
[----:B------:R-:W-:Y:S01]  /*3520*/  HFMA2.MMA R154, -RZ, RZ, 0, 4.76837158203125e-07 ;  /* 0x00000008ff9a7435 */ /* 0x000fe200000001ff */
[----:B------:R-:W-:-:S05]  /*3530*/  MOV R149, R153 ;  /* 0x0000009900957202 */ /* 0x000fca0000000f00 */
[----:B------:R-:W-:-:S05]  /*3540*/  FADD.FTZ R149, R148, R149 ;  /* 0x0000009594957221 */ /* 0x000fca0000010000 */
[----:B------:R-:W-:-:S07]  /*3550*/  MOV R155, R149 ;  /* 0x00000095009b7202 */ /* 0x000fce0000000f00 */
[----:B------:R-:W-:Y:S05]  /*3560*/  WARPSYNC.COLLECTIVE R152, `(.L_x_12636) ;  /* 0x0000000098087348 */ /* 0x000fea0003c00000 */
[----:B------:R0:W1:Y:S02]  /*3570*/  SHFL.BFLY P6, R153, R155, R154, R157 ;  /* 0x0c00009a9b997389 */ /* 0x00006400000c009d */
[----:B01----:R-:W-:Y:S01]  /*3580*/  ENDCOLLECTIVE ;  /* 0x000000000000791b */ /* 0x003fe20003800000 */
.L_x_12636:
[----:B------:R-:W-:Y:S01]  /*3590*/  HFMA2.MMA R154, -RZ, RZ, 0, 9.5367431640625e-07 ;  /* 0x00000010ff9a7435 */ /* 0x000fe200000001ff */
[----:B------:R-:W-:-:S05]  /*35a0*/  MOV R150, R153 ;  /* 0x0000009900967202 */ /* 0x000fca0000000f00 */
[----:B------:R-:W-:-:S05]  /*35b0*/  FADD.FTZ R150, R149, R150 ;  /* 0x0000009695967221 */ /* 0x000fca0000010000 */
[----:B------:R-:W-:-:S07]  /*35c0*/  MOV R155, R150 ;  /* 0x00000096009b7202 */ /* 0x000fce0000000f00 */
[----:B------:R-:W-:Y:S05]  /*35d0*/  WARPSYNC.COLLECTIVE R152, `(.L_x_12637) ;  /* 0x0000000098087348 */ /* 0x000fea0003c00000 */
[----:B------:R0:W1:Y:S02]  /*35e0*/  SHFL.BFLY P6, R153, R155, R154, R157 ;  /* 0x0c00009a9b997389 */ /* 0x00006400000c009d */
[----:B01----:R-:W-:Y:S01]  /*35f0*/  ENDCOLLECTIVE ;  /* 0x000000000000791b */ /* 0x003fe20003800000 */
.L_x_12637:
[----:B------:R-:W-:Y:S01]  /*3600*/  MOV R151, R153 ;  /* 0x0000009900977202 */ /* 0x000fe20000000f00 */
[----:B------:R-:W-:Y:S06]  /*3610*/  BRA `(.L_x_12638) ;  /* 0xffffffe800687947 */ /* 0x000fec000383ffff */
.L_x_12639:
        /* <DEDUP_REMOVED lines=14> */
.L_x_30252:


//--------------------- .text._ZN10layer_norm13ln_fwd_kernelINS_13Kernel_traitsIf13__nv_bfloat16fS2_fjLj4096ELj1ELj1ELj4ELj16ENS_18Kernel_traits_baseILj4096EfS2_fS2_fjLj128EEEEELb0ELb1ELb0ELb1EEEvNS_9FwdParamsE --------------------------
	.section	.text._ZN10layer_norm13ln_fwd_kernelINS_13Kernel_traitsIf13__nv_bfloat16fS2_fjLj4096ELj1ELj1ELj4ELj16ENS_18Kernel_traits_baseILj4096EfS2_fS2_fjLj128EEEEELb0ELb1ELb0ELb1EEEvNS_9FwdParamsE,"ax",@progbits
	.align	128
        .global         _ZN10layer_norm13ln_fwd_kernelINS_13Kernel_traitsIf13__nv_bfloat16fS2_fjLj4096ELj1ELj1ELj4ELj16ENS_18Kernel_traits_baseILj4096EfS2_fS2_fjLj128EEEEELb0ELb1ELb0ELb1EEEvNS_9FwdParamsE
        .type           _ZN10layer_norm13ln_fwd_kernelINS_13Kernel_traitsIf13__nv_bfloat16fS2_fjLj4096ELj1ELj1ELj4ELj16ENS_18Kernel_traits_baseILj4096EfS2_fS2_fjLj128EEEEELb0ELb1ELb0ELb1EEEvNS_9FwdParamsE,@function
        .size           _ZN10layer_norm13ln_fwd_kernelINS_13Kernel_traitsIf13__nv_bfloat16fS2_fjLj4096ELj1ELj1ELj4ELj16ENS_18Kernel_traits_baseILj4096EfS2_fS2_fjLj128EEEEELb0ELb1ELb0ELb1EEEvNS_9FwdParamsE,(.L_x_30253 - _ZN10layer_norm13ln_fwd_kernelINS_13Kernel_traitsIf13__nv_bfloat16fS2_fjLj4096ELj1ELj1ELj4ELj16ENS_18Kernel_traits_baseILj4096EfS2_fS2_fjLj128EEEEELb0ELb1ELb0ELb1EEEvNS_9FwdParamsE)
        .other          _ZN10layer_norm13ln_fwd_kernelINS_13Kernel_traitsIf13__nv_bfloat16fS2_fjLj4096ELj1ELj1ELj4ELj16ENS_18Kernel_traits_baseILj4096EfS2_fS2_fjLj128EEEEELb0ELb1ELb0ELb1EEEvNS_9FwdParamsE,@"STO_CUDA_ENTRY STV_DEFAULT"
_ZN10layer_norm13ln_fwd_kernelINS_13Kernel_traitsIf13__nv_bfloat16fS2_fjLj4096ELj1ELj1ELj4ELj16ENS_18Kernel_traits_baseILj4096EfS2_fS2_fjLj128EEEEELb0ELb1ELb0ELb1EEEvNS_9FwdParamsE:
.text._ZN10layer_norm13ln_fwd_kernelINS_13Kernel_traitsIf13__nv_bfloat16fS2_fjLj4096ELj1ELj1ELj4ELj16ENS_18Kernel_traits_baseILj4096EfS2_fS2_fjLj128EEEEELb0ELb1ELb0ELb1EEEvNS_9FwdParamsE:
        /* <DEDUP_REMOVED lines=24> */
[----:B------:R-:W-:Y:S02]  /*0180*/  LOP3.LUT R0, R8, 0x7f, RZ, 0xc0, !PT ;  /* 0x0000007f08007812 */ /* 0x000fe400078ec0ff */
[----:B------:R-:W-:Y:S02]  /*0190*/  LOP3.LUT R2, R2, 0xfe0, RZ, 0xc0, !PT ;  /* 0x00000fe002027812 */ /* 0x000fe400078ec0ff */
[----:B------:R-:W-:Y:S02]  /*01a0*/  LEA R6, P3, R0, UR8, 0x5 ;  /* 0x0000000800067c11 */ /* 0x000fe4000f8628ff */
[----:B------:R-:W-:-:S02]  /*01b0*/  IADD3 R4, P2, R2, UR4, RZ ;  /* 0x0000000402047c10 */ /* 0x000fc4000ff5e0ff */
[----:B------:R-:W-:Y:S01]  /*01c0*/  IADD3 R2, P1, R2, UR6, RZ ;  /* 0x0000000602027c10 */ /* 0x000fe2000ff3e0ff */
[----:B------:R-:W0:Y:S01]  /*01d0*/  S2UR UR6, SR_CTAID.X ;  /* 0x00000000000679c3 */ /* 0x000e220000002500 */
[----:B------:R-:W-:Y:S01]  /*01e0*/  IADD3.X R5, RZ, UR5, RZ, P2, !PT ;  /* 0x00000005ff057c10 */ /* 0x000fe200097fe4ff */
[----:B------:R-:W-:Y:S01]  /*01f0*/  ULDC.64 UR4, c[0x0][0x208] ;  /* 0x0000820000047ab9 */ /* 0x000fe20000000a00 */
[----:B------:R-:W-:Y:S01]  /*0200*/  IADD3.X R3, RZ, UR7, RZ, P1, !PT ;  /* 0x00000007ff037c10 */ /* 0x000fe20008ffe4ff */
[----:B------:R-:W-:Y:S01]  /*0210*/  ULDC UR7, c[0x0][0x214] ;  /* 0x0000850000077ab9 */ /* 0x000fe20000000800 */
[----:B------:R-:W-:Y:S01]  /*0220*/  IADD3.X R7, RZ, UR9, RZ, P3, !PT ;  /* 0x00000009ff077c10 */ /* 0x000fe20009ffe4ff */
        /* <DEDUP_REMOVED lines=11> */
[----:B------:R-:W5:Y:S01]  /*02e0*/  LDG.E.128 R76, desc[UR4][R6.64] ;  /* 0x00000004064c7981 */ /* 0x000f62000c1e1d00 */
[----:B------:R-:W-:-:S03]  /*02f0*/  ULDC.64 UR6, c[0x0][0x270] ;  /* 0x00009c0000067ab9 */ /* 0x000fc60000000a00 */
[----:B------:R-:W5:Y:S04]  /*0300*/  LDG.E.128 R72, desc[UR4][R6.64+0x10] ;  /* 0x0000100406487981 */ /* 0x000f68000c1e1d00 */
[----:B------:R-:W5:Y:S04]  /*0310*/  LDG.E.128 R68, desc[UR4][R6.64+0x1000] ;  /* 0x0010000406447981 */ /* 0x000f68000c1e1d00 */
[----:B------:R-:W5:Y:S04]  /*0320*/  LDG.E.128 R64, desc[UR4][R6.64+0x1010] ;  /* 0x0010100406407981 */ /* 0x000f68000c1e1d00 */
[----:B------:R-:W5:Y:S04]  /*0330*/  LDG.E.128 R60, desc[UR4][R6.64+0x2000] ;  /* 0x00200004063c7981 */ /* 0x000f68000c1e1d00 */
[----:B------:R-:W5:Y:S04]  /*0340*/  LDG.E.128 R56, desc[UR4][R6.64+0x2010] ;  /* 0x0020100406387981 */ /* 0x000f68000c1e1d00 */
[----:B------:R-:W5:Y:S04]  /*0350*/  LDG.E.128 R52, desc[UR4][R6.64+0x3000] ;  /* 0x0030000406347981 */ /* 0x000f68000c1e1d00 */
[----:B------:R-:W5:Y:S01]  /*0360*/  LDG.E.128 R48, desc[UR4][R6.64+0x3010] ;  /* 0x0030100406307981 */ /* 0x000f62000c1e1d00 */
[----:B------:R-:W-:Y:S01]  /*0370*/  ISETP.NE.U32.AND P0, PT, RZ, UR6, PT ;  /* 0x00000006ff007c0c */ /* 0x000fe2000bf05070 */
[----:B------:R-:W-:Y:S01]  /*0380*/  HFMA2.MMA R150, -RZ, RZ, 0, 5.9604644775390625e-08 ;  /* 0x00000001ff967435 */ /* 0x000fe200000001ff */
[----:B------:R-:W-:Y:S01]  /*0390*/  ULDC.U8 UR6, c[0x0][0x2a0] ;  /* 0x0000a80000067ab9 */ /* 0x000fe20000000000 */
[----:B------:R-:W5:Y:S01]  /*03a0*/  LDG.E.128 R108, desc[UR4][R2.64] ;  /* 0x00000004026c7981 */ /* 0x000f62000c1e1d00 */
[----:B------:R-:W-:Y:S01]  /*03b0*/  ISETP.NE.AND.EX P0, PT, RZ, UR7, PT, P0 ;  /* 0x00000007ff007c0c */ /* 0x000fe2000bf05300 */
[----:B------:R-:W-:-:S02]  /*03c0*/  ULDC UR7, c[0x0][0x290] ;  /* 0x0000a40000077ab9 */ /* 0x000fc40000000800 */
[----:B------:R-:W5:Y:S01]  /*03d0*/  LDG.E.128 R104, desc[UR4][R2.64+0x10] ;  /* 0x0000100402687981 */ /* 0x000f62000c1e1d00 */
[----:B------:R-:W-:Y:S01]  /*03e0*/  ISETP.NE.AND P3, PT, RZ, UR6, PT ;  /* 0x00000006ff007c0c */ /* 0x000fe2000bf65270 */
[----:B------:R-:W-:Y:S01]  /*03f0*/  ULDC UR6, c[0x0][0x218] ;  /* 0x0000860000067ab9 */ /* 0x000fe20000000800 */
[----:B------:R-:W-:Y:S01]  /*0400*/  ULDC.64 UR8, c[0x0][0x230] ;  /* 0x00008c0000087ab9 */ /* 0x000fe20000000a00 */
[----:B------:R-:W5:Y:S01]  /*0410*/  LDG.E.128 R100, desc[UR4][R2.64+0x1000] ;  /* 0x0010000402647981 */ /* 0x000f62000c1e1d00 */
[----:B------:R-:W-:-:S03]  /*0420*/  ULDC.64 UR10, c[0x0][0x210] ;  /* 0x00008400000a7ab9 */ /* 0x000fc60000000a00 */
[----:B------:R-:W5:Y:S04]  /*0430*/  LDG.E.128 R96, desc[UR4][R2.64+0x1010] ;  /* 0x0010100402607981 */ /* 0x000f68000c1e1d00 */
[----:B------:R-:W5:Y:S04]  /*0440*/  LDG.E.128 R92, desc[UR4][R2.64+0x2000] ;  /* 0x00200004025c7981 */ /* 0x000f68000c1e1d00 */
[----:B------:R-:W5:Y:S04]  /*0450*/  LDG.E.128 R88, desc[UR4][R2.64+0x2010] ;  /* 0x0020100402587981 */ /* 0x000f68000c1e1d00 */
[----:B------:R-:W5:Y:S04]  /*0460*/  LDG.E.128 R84, desc[UR4][R2.64+0x3000] ;  /* 0x0030000402547981 */ /* 0x000f68000c1e1d00 */
[----:B------:R0:W5:Y:S02]  /*0470*/  LDG.E.128 R80, desc[UR4][R2.64+0x3010] ;  /* 0x0030100402507981 */ /* 0x000164000c1e1d00 */
[----:B0-----:R-:W-:-:S07]  /*0480*/  MOV R2, R8 ;  /* 0x0000000800027202 */ /* 0x001fce0000000f00 */
.L_x_12641:
[----:B01----:R-:W0:Y:S01]  /*0490*/  @P0 LDC.64 R4, c[0x0][0x270] ;  /* 0x00009c00ff040b82 */ /* 0x003e220000000a00 */
[----:B------:R-:W-:Y:S01]  /*04a0*/  ISETP.NE.U32.AND P2, PT, RZ, UR8, PT ;  /* 0x00000008ff007c0c */ /* 0x000fe2000bf45070 */
[----:B------:R-:W-:-:S03]  /*04b0*/  IMAD R3, R2, UR6, RZ ;  /* 0x0000000602037c24 */ /* 0x000fc6000f8e02ff */
[----:B------:R-:W-:Y:S02]  /*04c0*/  ISETP.NE.AND.EX P2, PT, RZ, UR9, PT, P2 ;  /* 0x00000009ff007c0c */ /* 0x000fe4000bf45320 */
[----:B------:R-:W-:Y:S01]  /*04d0*/  SHF.R.S32.HI R6, RZ, 0x1f, R3 ;  /* 0x0000001fff067819 */ /* 0x000fe20000011403 */
[----:B------:R-:W1:Y:S03]  /*04e0*/  LDC.64 R152, c[0x0][0x220] ;  /* 0x00008800ff987b82 */ /* 0x000e660000000a00 */
[----:B------:R-:W-:-:S04]  /*04f0*/  LEA.HI R3, R6, R3, RZ, 0x3 ;  /* 0x0000000306037211 */ /* 0x000fc800078f18ff */
[----:B------:R-:W-:Y:S01]  /*0500*/  LEA.HI.SX32 R6, R3, R0, 0x1d ;  /* 0x0000000003067211 */ /* 0x000fe200078feaff */
[----:B------:R-:W2:Y:S08]  /*0510*/  LDC.64 R148, c[0x0][0x238] ;  /* 0x00008e00ff947b82 */ /* 0x000eb00000000a00 */
        /* <DEDUP_REMOVED lines=10> */
[----:B------:R-:W-:Y:S01]  /*05c0*/  ISETP.NE.AND.EX P1, PT, RZ, UR9, PT, P1 ;  /* 0x00000009ff007c0c */ /* 0x000fe2000bf25310 */
[----:B0-----:R-:W0:Y:S01]  /*05d0*/  @P2 LDC.64 R12, c[0x0][0x230] ;  /* 0x00008c00ff0c2b82 */ /* 0x001e220000000a00 */
[----:B--2---:R-:W-:Y:S01]  /*05e0*/  IMAD.WIDE.U32 R14, R6, 0x20, R148 ;  /* 0x00000020060e7825 */ /* 0x004fe200078e0094 */
[----:B----4-:R-:W-:Y:S02]  /*05f0*/  @P0 SHF.L.U32 R7, R4, 0x10, RZ ;  /* 0x0000001004070819 */ /* 0x010fe400000006ff */
[C---:B------:R-:W-:Y:S02]  /*0600*/  PRMT R3, R8.reuse, 0x7632, R3 ;  /* 0x0000763208037816 */ /* 0x040fe40000000003 */
[----:B------:R-:W-:Y:S02]  /*0610*/  SHF.L.U32 R16, R8, 0x10, RZ ;  /* 0x0000001008107819 */ /* 0x000fe400000006ff */
[C---:B------:R-:W-:Y:S02]  /*0620*/  SHF.L.U32 R18, R9.reuse, 0x10, RZ ;  /* 0x0000001009127819 */ /* 0x040fe400000006ff */
[----:B------:R-:W-:-:S02]  /*0630*/  PRMT R17, R9, 0x7632, R17 ;  /* 0x0000763209117816 */ /* 0x000fc40000000011 */
[----:B------:R-:W-:Y:S02]  /*0640*/  PRMT R9, R10, 0x7632, R9 ;  /* 0x000076320a097816 */ /* 0x000fe40000000009 */
[----:B------:R-:W-:Y:S01]  /*0650*/  PRMT R19, R11, 0x7632, R19 ;  /* 0x000076320b137816 */ /* 0x000fe20000000013 */
[-C--:B------:R-:W-:Y:S01]  /*0660*/  FMUL.FTZ R5, R16, R7.reuse ;  /* 0x0000000710057220 */ /* 0x080fe20000410000 */
[----:B------:R-:W-:Y:S01]  /*0670*/  SHF.L.U32 R8, R3, 0x10, RZ ;  /* 0x0000001003087819 */ /* 0x000fe200000006ff */
[----:B------:R-:W-:Y:S01]  /*0680*/  FMUL.FTZ R3, R18, R7 ;  /* 0x0000000712037220 */ /* 0x000fe20000410000 */
        /* <DEDUP_REMOVED lines=10> */
[----:B------:R-:W-:Y:S01]  /*0730*/  FMUL.FTZ R18, R18, R7 ;  /* 0x0000000712127220 */ /* 0x000fe20000410000 */
[----:B------:R-:W-:Y:S01]  /*0740*/  IADD3 R4, R6, 0x80, RZ ;  /* 0x0000008006047810 */ /* 0x000fe20007ffe0ff */
[----:B-----5:R-:W-:Y:S01]  /*0750*/  FMUL.FTZ R36, R76, R5 ;  /* 0x000000054c247220 */ /* 0x020fe20000410000 */
        /* <DEDUP_REMOVED lines=19> */
[----:B------:R-:W-:Y:S01]  /*0890*/  MOV R144, R44 ;  /* 0x0000002c00907202 */ /* 0x000fe20000000f00 */
[----:B0-----:R-:W-:Y:S01]  /*08a0*/  @P2 IMAD.WIDE.U32 R16, R4, 0x20, R12 ;  /* 0x0000002004102825 */ /* 0x001fe200078e000c */
[----:B------:R-:W-:Y:S01]  /*08b0*/  MOV R145, R45 ;  /* 0x0000002d00917202 */ /* 0x000fe20000000f00 */
[----:B------:R-:W0:Y:S01]  /*08c0*/  @P2 LDC.64 R12, c[0x0][0x230] ;  /* 0x00008c00ff0c2b82 */ /* 0x000e220000000a00 */
[----:B------:R-:W-:-:S02]  /*08d0*/  MOV R146, R46 ;  /* 0x0000002e00927202 */ /* 0x000fc40000000f00 */
[----:B------:R-:W-:Y:S02]  /*08e0*/  MOV R147, R47 ;  /* 0x0000002f00937202 */ /* 0x000fe40000000f00 */
[----:B------:R-:W-:Y:S02]  /*08f0*/  MOV R28, R40 ;  /* 0x00000028001c7202 */ /* 0x000fe40000000f00 */
[----:B------:R-:W-:Y:S02]  /*0900*/  MOV R29, R41 ;  /* 0x00000029001d7202 */ /* 0x000fe40000000f00 */
[----:B------:R-:W-:Y:S01]  /*0910*/  MOV R30, R42 ;  /* 0x0000002a001e7202 */ /* 0x000fe20000000f00 */
[----:B------:R-:W3:Y:S01]  /*0920*/  @P2 LDG.E.128 R144, desc[UR4][R16.64] ;  /* 0x0000000410902981 */ /* 0x000ee2000c1e1d00 */
[----:B------:R-:W-:-:S06]  /*0930*/  MOV R31, R43 ;  /* 0x0000002b001f7202 */ /* 0x000fcc0000000f00 */
[----:B------:R4:W3:Y:S01]  /*0940*/  @P2 LDG.E.128 R28, desc[UR4][R16.64+0x10] ;  /* 0x00001004101c2981 */ /* 0x0008e2000c1e1d00 */
[----:B------:R-:W-:Y:S01]  /*0950*/  IADD3 R3, R6, 0x100, RZ ;  /* 0x0000010006037810 */ /* 0x000fe20007ffe0ff */
[----:B-1----:R-:W-:-:S04]  /*0960*/  IMAD.WIDE.U32 R14, R4, 0x20, R148 ;  /* 0x00000020040e7825 */ /* 0x002fc800078e0094 */
[----:B0-----:R-:W-:Y:S01]  /*0970*/  @P2 IMAD.WIDE.U32 R12, R3, 0x20, R12 ;  /* 0x00000020030c2825 */ /* 0x001fe200078e000c */
[----:B--2---:R-:W-:Y:S02]  /*0980*/  PRMT R5, R8, 0x7632, R5 ;  /* 0x0000763208057816 */ /* 0x004fe40000000005 */
[----:B------:R-:W-:Y:S02]  /*0990*/  PRMT R19, R10, 0x7632, R19 ;  /* 0x000076320a137816 */ /* 0x000fe40000000013 */
[----:B------:R-:W-:Y:S02]  /*09a0*/  SHF.L.U32 R8, R8, 0x10, RZ ;  /* 0x0000001008087819 */ /* 0x000fe400000006ff */
[----:B------:R-:W-:Y:S02]  /*09b0*/  SHF.L.U32 R10, R10, 0x10, RZ ;  /* 0x000000100a0a7819 */ /* 0x000fe400000006ff */
[----:B------:R-:W-:Y:S02]  /*09c0*/  PRMT R18, R9, 0x7632, R18 ;  /* 0x0000763209127816 */ /* 0x000fe40000000012 */
[----:B------:R-:W-:-:S02]  /*09d0*/  PRMT R21, R11, 0x7632, R21 ;  /* 0x000076320b157816 */ /* 0x000fc40000000015 */
[----:B------:R-:W-:Y:S01]  /*09e0*/  SHF.L.U32 R20, R9, 0x10, RZ ;  /* 0x0000001009147819 */ /* 0x000fe200000006ff */
[-C--:B------:R-:W-:Y:S01]  /*09f0*/  FMUL.FTZ R9, R8, R7.reuse ;  /* 0x0000000708097220 */ /* 0x080fe20000410000 */
[----:B------:R-:W-:Y:S01]  /*0a00*/  SHF.L.U32 R22, R11, 0x10, RZ ;  /* 0x000000100b167819 */ /* 0x000fe200000006ff */
[-C--:B------:R-:W-:Y:S01]  /*0a10*/  FMUL.FTZ R11, R10, R7.reuse ;  /* 0x000000070a0b7220 */ /* 0x080fe20000410000 */
[----:B------:R-:W-:Y:S02]  /*0a20*/  SHF.L.U32 R8, R5, 0x10, RZ ;  /* 0x0000001005087819 */ /* 0x000fe400000006ff */
[----:B------:R-:W-:Y:S02]  /*0a30*/  SHF.L.U32 R18, R18, 0x10, RZ ;  /* 0x0000001012127819 */ /* 0x000fe400000006ff */
[----:B------:R-:W-:Y:S02]  /*0a40*/  SHF.L.U32 R10, R19, 0x10, RZ ;  /* 0x00000010130a7819 */ /* 0x000fe400000006ff */
[----:B----4-:R-:W-:Y:S01]  /*0a50*/  SHF.L.U32 R16, R21, 0x10, RZ ;  /* 0x0000001015107819 */ /* 0x010fe200000006ff */
[-C--:B------:R-:W-:Y:S01]  /*0a60*/  FMUL.FTZ R5, R20, R7.reuse ;  /* 0x0000000714057220 */ /* 0x080fe20000410000 */
[-C--:B------:R-:W-:Y:S01]  /*0a70*/  FMUL.FTZ R17, R22, R7.reuse ;  /* 0x0000000716117220 */ /* 0x080fe20000410000 */
[-C--:B------:R-:W-:Y:S01]  /*0a80*/  FMUL.FTZ R8, R8, R7.reuse ;  /* 0x0000000708087220 */ /* 0x080fe20000410000 */
        /* <DEDUP_REMOVED lines=23> */
[----:B------:R-:W-:Y:S02]  /*0c00*/  @P2 MOV R44, R144 ;  /* 0x00000090002c2202 */ /* 0x000fe40000000f00 */
[----:B------:R-:W-:-:S02]  /*0c10*/  @P2 MOV R45, R145 ;  /* 0x00000091002d2202 */ /* 0x000fc40000000f00 */
[----:B------:R-:W-:Y:S02]  /*0c20*/  @P2 MOV R46, R146 ;  /* 0x00000092002e2202 */ /* 0x000fe40000000f00 */
[----:B------:R-:W-:Y:S02]  /*0c30*/  @P2 MOV R47, R147 ;  /* 0x00000093002f2202 */ /* 0x000fe40000000f00 */
[----:B------:R-:W-:Y:S01]  /*0c40*/  @P2 MOV R40, R28 ;  /* 0x0000001c00282202 */ /* 0x000fe20000000f00 */
[----:B------:R-:W3:Y:S01]  /*0c50*/  @P2 LDG.E.128 R144, desc[UR4][R12.64] ;  /* 0x000000040c902981 */ /* 0x000ee2000c1e1d00 */
[----:B------:R-:W-:Y:S02]  /*0c60*/  @P2 MOV R41, R29 ;  /* 0x0000001d00292202 */ /* 0x000fe40000000f00 */
[----:B------:R-:W-:Y:S02]  /*0c70*/  @P2 MOV R42, R30 ;  /* 0x0000001e002a2202 */ /* 0x000fe40000000f00 */
[----:B------:R-:W-:-:S02]  /*0c80*/  @P2 MOV R43, R31 ;  /* 0x0000001f002b2202 */ /* 0x000fc40000000f00 */
[----:B------:R1:W4:Y:S01]  /*0c90*/  @P2 LDG.E.128 R28, desc[UR4][R12.64+0x10] ;  /* 0x000010040c1c2981 */ /* 0x000322000c1e1d00 */
[----:B------:R-:W-:Y:S01]  /*0ca0*/  IMAD.WIDE.U32 R154, R3, 0x20, R148 ;  /* 0x00000020039a7825 */ /* 0x000fe200078e0094 */
[C---:B--2---:R-:W-:Y:S02]  /*0cb0*/  PRMT R5, R8.reuse, 0x7632, R5 ;  /* 0x0000763208057816 */ /* 0x044fe40000000005 */
[----:B------:R-:W-:Y:S02]  /*0cc0*/  SHF.L.U32 R8, R8, 0x10, RZ ;  /* 0x0000001008087819 */ /* 0x000fe400000006ff */
[C---:B------:R-:W-:Y:S02]  /*0cd0*/  SHF.L.U32 R16, R9.reuse, 0x10, RZ ;  /* 0x0000001009107819 */ /* 0x040fe400000006ff */
[----:B0-----:R-:W-:Y:S02]  /*0ce0*/  PRMT R15, R10, 0x7632, R15 ;  /* 0x000076320a0f7816 */ /* 0x001fe4000000000f */
[----:B------:R-:W-:Y:S01]  /*0cf0*/  PRMT R14, R9, 0x7632, R14 ;  /* 0x00007632090e7816 */ /* 0x000fe2000000000e */
[----:B------:R-:W-:Y:S01]  /*0d00*/  FMUL.FTZ R9, R8, R7 ;  /* 0x0000000708097220 */ /* 0x000fe20000410000 */
[----:B------:R-:W-:-:S02]  /*0d10*/  PRMT R17, R11, 0x7632, R17 ;  /* 0x000076320b117816 */ /* 0x000fc40000000011 */
[----:B------:R-:W-:Y:S02]  /*0d20*/  SHF.L.U32 R18, R11, 0x10, RZ ;  /* 0x000000100b127819 */ /* 0x000fe400000006ff */
[----:B------:R-:W-:Y:S01]  /*0d30*/  SHF.L.U32 R8, R5, 0x10, RZ ;  /* 0x0000001005087819 */ /* 0x000fe200000006ff */
[-C--:B------:R-:W-:Y:S01]  /*0d40*/  FMUL.FTZ R5, R16, R7.reuse ;  /* 0x0000000710057220 */ /* 0x080fe20000410000 */
[----:B-1----:R-:W-:Y:S02]  /*0d50*/  SHF.L.U32 R12, R15, 0x10, RZ ;  /* 0x000000100f0c7819 */ /* 0x002fe400000006ff */
[----:B------:R-:W-:Y:S02]  /*0d60*/  SHF.L.U32 R10, R10, 0x10, RZ ;  /* 0x000000100a0a7819 */ /* 0x000fe400000006ff */
        /* <DEDUP_REMOVED lines=11> */
[----:B------:R-:W-:Y:S01]  /*0e20*/  IADD3 R5, R6, 0x180, RZ ;  /* 0x0000018006057810 */ /* 0x000fe20007ffe0ff */
[----:B------:R-:W-:Y:S01]  /*0e30*/  FMUL.FTZ R16, R60, R9 ;  /* 0x000000093c107220 */ /* 0x000fe20000410000 */
[----:B------:R-:W-:Y:S01]  /*0e40*/  FMUL.FTZ R12, R56, R11 ;  /* 0x0000000b380c7220 */ /* 0x000fe20000410000 */
[----:B------:R-:W-:Y:S01]  /*0e50*/  FMUL.FTZ R17, R61, R8 ;  /* 0x000000083d117220 */ /* 0x000fe20000410000 */
[----:B------:R-:W-:Y:S01]  /*0e60*/  FMUL.FTZ R19, R63, R10 ;  /* 0x0000000a3f137220 */ /* 0x000fe20000410000 */
[----:B------:R-:W-:Y:S01]  /*0e70*/  FMUL.FTZ R15, R59, R158 ;  /* 0x0000009e3b0f7220 */ /* 0x000fe20000410000 */
[----:B------:R-:W0:Y:S01]  /*0e80*/  @P2 LDC.64 R156, c[0x0][0x230] ;  /* 0x00008c00ff9c2b82 */ /* 0x000e220000000a00 */
        /* <DEDUP_REMOVED lines=14> */
[----:B------:R-:W-:Y:S01]  /*0f70*/  @P2 MOV R46, R146 ;  /* 0x00000092002e2202 */ /* 0x000fe20000000f00 */
[----:B0-----:R-:W-:Y:S01]  /*0f80*/  @P2 IMAD.WIDE.U32 R152, R5, 0x20, R156 ;  /* 0x0000002005982825 */ /* 0x001fe200078e009c */
[----:B------:R-:W-:-:S06]  /*0f90*/  @P2 MOV R47, R147 ;  /* 0x00000093002f2202 */ /* 0x000fcc0000000f00 */
[----:B------:R-:W3:Y:S01]  /*0fa0*/  @P2 LDG.E.128 R44, desc[UR4][R152.64] ;  /* 0x00000004982c2981 */ /* 0x000ee2000c1e1d00 */
[----:B------:R-:W-:Y:S02]  /*0fb0*/  @P2 MOV R40, R28 ;  /* 0x0000001c00282202 */ /* 0x000fe40000000f00 */
[----:B------:R-:W-:Y:S02]  /*0fc0*/  @P2 MOV R41, R29 ;  /* 0x0000001d00292202 */ /* 0x000fe40000000f00 */
[----:B------:R-:W-:Y:S02]  /*0fd0*/  @P2 MOV R42, R30 ;  /* 0x0000001e002a2202 */ /* 0x000fe40000000f00 */
[----:B------:R-:W-:-:S06]  /*0fe0*/  @P2 MOV R43, R31 ;  /* 0x0000001f002b2202 */ /* 0x000fcc0000000f00 */
[----:B------:R0:W4:Y:S01]  /*0ff0*/  @P2 LDG.E.128 R40, desc[UR4][R152.64+0x10] ;  /* 0x0000100498282981 */ /* 0x000122000c1e1d00 */
[----:B-1----:R-:W-:-:S04]  /*1000*/  FADD.FTZ R154, RZ, R36 ;  /* 0x00000024ff9a7221 */ /* 0x002fc80000010000 */
        /* <DEDUP_REMOVED lines=9> */
[----:B------:R-:W-:Y:S01]  /*10a0*/  IMAD.WIDE.U32 R148, R5, 0x20, R148 ;  /* 0x0000002005947825 */ /* 0x000fe200078e0094 */
[----:B------:R-:W-:Y:S01]  /*10b0*/  UMOV UR12, 0xffffffff ;  /* 0xffffffff000c7882 */ /* 0x000fe20000000000 */
[----:B--2---:R-:W-:Y:S02]  /*10c0*/  PRMT R155, R10, 0x7632, R155 ;  /* 0x000076320a9b7816 */ /* 0x004fe4000000009b */
[C---:B------:R-:W-:Y:S02]  /*10d0*/  PRMT R151, R8.reuse, 0x7632, R151 ;  /* 0x0000763208977816 */ /* 0x040fe40000000097 */
[----:B0-----:R-:W-:Y:S02]  /*10e0*/  SHF.L.U32 R152, R8, 0x10, RZ ;  /* 0x0000001008987819 */ /* 0x001fe400000006ff */
[----:B------:R-:W-:Y:S02]  /*10f0*/  SHF.L.U32 R154, R9, 0x10, RZ ;  /* 0x00000010099a7819 */ /* 0x000fe400000006ff */
[----:B------:R-:W-:-:S02]  /*1100*/  SHF.L.U32 R10, R10, 0x10, RZ ;  /* 0x000000100a0a7819 */ /* 0x000fc400000006ff */
[----:B------:R-:W-:Y:S02]  /*1110*/  PRMT R153, R9, 0x7632, R153 ;  /* 0x0000763209997816 */ /* 0x000fe40000000099 */
[C---:B------:R-:W-:Y:S01]  /*1120*/  PRMT R157, R11.reuse, 0x7632, R157 ;  /* 0x000076320b9d7816 */ /* 0x040fe2000000009d */
[-C--:B------:R-:W-:Y:S01]  /*1130*/  FMUL.FTZ R9, R152, R7.reuse ;  /* 0x0000000798097220 */ /* 0x080fe20000410000 */
[----:B------:R-:W-:Y:S01]  /*1140*/  SHF.L.U32 R158, R11, 0x10, RZ ;  /* 0x000000100b9e7819 */ /* 0x000fe200000006ff */
[-C--:B------:R-:W-:Y:S01]  /*1150*/  FMUL.FTZ R11, R154, R7.reuse ;  /* 0x000000079a0b7220 */ /* 0x080fe20000410000 */
[----:B------:R-:W-:Y:S01]  /*1160*/  SHF.L.U32 R156, R151, 0x10, RZ ;  /* 0x00000010979c7819 */ /* 0x000fe200000006ff */
[----:B------:R-:W-:Y:S01]  /*1170*/  FMUL.FTZ R151, R10, R7 ;  /* 0x000000070a977220 */ /* 0x000fe20000410000 */
[----:B------:R-:W-:Y:S02]  /*1180*/  SHF.L.U32 R152, R153, 0x10, RZ ;  /* 0x0000001099987819 */ /* 0x000fe400000006ff */
[----:B------:R-:W-:-:S02]  /*1190*/  SHF.L.U32 R154, R155, 0x10, RZ ;  /* 0x000000109b9a7819 */ /* 0x000fc400000006ff */
[----:B------:R-:W-:Y:S01]  /*11a0*/  SHF.L.U32 R10, R157, 0x10, RZ ;  /* 0x000000109d0a7819 */ /* 0x000fe200000006ff */
[----:B------:R-:W-:Y:S01]  /*11b0*/  FADD.FTZ R8, R26, R159 ;  /* 0x0000009f1a087221 */ /* 0x000fe20000010000 */
        /* <DEDUP_REMOVED lines=10> */
[----:B------:R-:W-:Y:S01]  /*1260*/  @P1 FADD.FTZ R8, R8, R144 ;  /* 0x0000009008081221 */ /* 0x000fe20000010000 */
[----:B------:R-:W-:Y:S02]  /*1270*/  @P2 MOV R146, R46 ;  /* 0x0000002e00922202 */ /* 0x000fe40000000f00 */
[----:B------:R-:W-:Y:S01]  /*1280*/  FADD.FTZ R144, R22, R7 ;  /* 0x0000000716907221 */ /* 0x000fe20000010000 */
[----:B------:R-:W-:-:S03]  /*1290*/  FMUL.FTZ R10, R54, R11 ;  /* 0x0000000b360a7220 */ /* 0x000fc60000410000 */
[----:B------:R-:W-:Y:S01]  /*12a0*/  FADD.FTZ R7, R23, R144 ;  /* 0x0000009017077221 */ /* 0x000fe20000010000 */
[----:B------:R-:W-:Y:S01]  /*12b0*/  @P1 FADD.FTZ R10, R10, R146 ;  /* 0x000000920a0a1221 */ /* 0x000fe20000010000 */
[----:B----4-:R-:W-:Y:S02]  /*12c0*/  @P2 MOV R28, R40 ;  /* 0x00000028001c2202 */ /* 0x010fe40000000f00 */
[----:B------:R-:W-:Y:S01]  /*12d0*/  FADD.FTZ R146, R16, R7 ;  /* 0x0000000710927221 */ /* 0x000fe20000010000 */
[----:B------:R-:W-:-:S03]  /*12e0*/  FMUL.FTZ R144, R48, R151 ;  /* 0x0000009730907220 */ /* 0x000fc60000410000 */
[----:B------:R-:W-:Y:S01]  /*12f0*/  FADD.FTZ R7, R17, R146 ;  /* 0x0000009211077221 */ /* 0x000fe20000010000 */
[----:B------:R-:W-:-:S03]  /*1300*/  @P1 FADD.FTZ R144, R144, R28 ;  /* 0x0000001c90901221 */ /* 0x000fc60000010000 */
[----:B------:R-:W-:Y:S01]  /*1310*/  FADD.FTZ R28, R18, R7 ;  /* 0x00000007121c7221 */ /* 0x000fe20000010000 */
[----:B------:R-:W-:-:S03]  /*1320*/  @P2 MOV R30, R42 ;  /* 0x0000002a001e2202 */ /* 0x000fc60000000f00 */
[----:B------:R-:W-:Y:S01]  /*1330*/  FADD.FTZ R7, R19, R28 ;  /* 0x0000001c13077221 */ /* 0x000fe20000010000 */
[----:B------:R-:W-:-:S03]  /*1340*/  FMUL.FTZ R146, R50, R153 ;  /* 0x0000009932927220 */ /* 0x000fc60000410000 */
[----:B------:R-:W-:Y:S01]  /*1350*/  FADD.FTZ R28, R12, R7 ;  /* 0x000000070c1c7221 */ /* 0x000fe20000010000 */
[----:B------:R-:W-:Y:S02]  /*1360*/  @P1 FADD.FTZ R146, R146, R30 ;  /* 0x0000001e92921221 */ /* 0x000fe40000010000 */
[----:B------:R-:W0:Y:S01]  /*1370*/  S2R R30, SR_TID.X ;  /* 0x00000000001e7919 */ /* 0x000e220000002100 */
[----:B------:R-:W-:Y:S01]  /*1380*/  FADD.FTZ R7, R13, R28 ;  /* 0x0000001c0d077221 */ /* 0x000fe20000010000 */
[----:B------:R-:W-:Y:S01]  /*1390*/  @P2 MOV R145, R45 ;  /* 0x0000002d00912202 */ /* 0x000fe20000000f00 */
[----:B------:R-:W-:Y:S01]  /*13a0*/  FMUL.FTZ R9, R53, R156 ;  /* 0x0000009c35097220 */ /* 0x000fe20000410000 */
[----:B------:R-:W-:Y:S01]  /*13b0*/  @P2 MOV R147, R47 ;  /* 0x0000002f00932202 */ /* 0x000fe20000000f00 */
[----:B------:R-:W-:Y:S01]  /*13c0*/  FADD.FTZ R28, R14, R7 ;  /* 0x000000070e1c7221 */ /* 0x000fe20000010000 */
[----:B------:R-:W-:Y:S01]  /*13d0*/  FMUL.FTZ R11, R55, R152 ;  /* 0x00000098370b7220 */ /* 0x000fe20000410000 */
[----:B------:R-:W-:-:S02]  /*13e0*/  @P1 FADD.FTZ R9, R9, R145 ;  /* 0x0000009109091221 */ /* 0x000fc40000010000 */
[----:B------:R-:W-:Y:S01]  /*13f0*/  FADD.FTZ R7, R15, R28 ;  /* 0x0000001c0f077221 */ /* 0x000fe20000010000 */
[----:B------:R-:W-:Y:S01]  /*1400*/  @P1 FADD.FTZ R11, R11, R147 ;  /* 0x000000930b0b1221 */ /* 0x000fe20000010000 */
[----:B------:R-:W-:Y:S01]  /*1410*/  @P2 MOV R29, R41 ;  /* 0x00000029001d2202 */ /* 0x000fe20000000f00 */
[----:B------:R-:W-:Y:S01]  /*1420*/  FMUL.FTZ R145, R49, R154 ;  /* 0x0000009a31917220 */ /* 0x000fe20000410000 */
[----:B------:R-:W-:Y:S01]  /*1430*/  @P2 MOV R31, R43 ;  /* 0x0000002b001f2202 */ /* 0x000fe20000000f00 */
[----:B------:R-:W-:Y:S01]  /*1440*/  FMUL.FTZ R147, R51, R158 ;  /* 0x0000009e33937220 */ /* 0x000fe20000410000 */
[----:B------:R-:W-:Y:S01]  /*1450*/  FADD.FTZ R28, R8, R7 ;  /* 0x00000007081c7221 */ /* 0x000fe20000010000 */
[----:B------:R-:W-:Y:S02]  /*1460*/  @P1 FADD.FTZ R145, R145, R29 ;  /* 0x0000001d91911221 */ /* 0x000fe40000010000 */
[----:B------:R-:W-:Y:S01]  /*1470*/  @P1 FADD.FTZ R147, R147, R31 ;  /* 0x0000001f93931221 */ /* 0x000fe20000010000 */
[----:B------:R-:W-:Y:S01]  /*1480*/  FADD.FTZ R7, R9, R28 ;  /* 0x0000001c09077221 */ /* 0x000fe20000010000 */
[----:B------:R1:W-:Y:S03]  /*1490*/  STG.E.128 desc[UR4][R148.64], R8 ;  /* 0x0000000894007986 */ /* 0x0003e6000c101d04 */
[----:B------:R-:W-:Y:S01]  /*14a0*/  FADD.FTZ R28, R10, R7 ;  /* 0x000000070a1c7221 */ /* 0x000fe20000010000 */
[----:B------:R1:W-:Y:S03]  /*14b0*/  STG.E.128 desc[UR4][R148.64+0x10], R144 ;  /* 0x0000109094007986 */ /* 0x0003e6000c101d04 */
[----:B------:R-:W-:Y:S01]  /*14c0*/  FADD.FTZ R7, R11, R28 ;  /* 0x0000001c0b077221 */ /* 0x000fe20000010000 */
[----:B------:R-:W-:-:S03]  /*14d0*/  LOP3.LUT P1, RZ, R150, 0xff, RZ, 0xc0, !PT ;  /* 0x000000ff96ff7812 */ /* 0x000fc6000782c0ff */
[----:B------:R-:W-:Y:S01]  /*14e0*/  FADD.FTZ R28, R144, R7 ;  /* 0x00000007901c7221 */ /* 0x000fe20000010000 */
[----:B0-----:R-:W-:-:S03]  /*14f0*/  SHF.R.U32.HI R29, RZ, 0x5, R30 ;  /* 0x00000005ff1d7819 */ /* 0x001fc6000001161e */
[----:B------:R-:W-:Y:S01]  /*1500*/  FADD.FTZ R7, R145, R28 ;  /* 0x0000001c91077221 */ /* 0x000fe20000010000 */
[----:B------:R-:W-:-:S03]  /*1510*/  LOP3.LUT R31, R29, 0x7fffffc, RZ, 0xc0, !PT ;  /* 0x07fffffc1d1f7812 */ /* 0x000fc600078ec0ff */
[----:B------:R-:W-:Y:S01]  /*1520*/  FADD.FTZ R28, R146, R7 ;  /* 0x00000007921c7221 */ /* 0x000fe20000010000 */
[----:B------:R-:W-:Y:S02]  /*1530*/  LOP3.LUT P2, RZ, R30, 0x1f, RZ, 0xc0, !PT ;  /* 0x0000001f1eff7812 */ /* 0x000fe4000784c0ff */
[----:B------:R-:W-:Y:S01]  /*1540*/  @!P1 IADD3 R31, R31, 0x4, RZ ;  /* 0x000000041f1f9810 */ /* 0x000fe20007ffe0ff */
[----:B------:R-:W-:Y:S01]  /*1550*/  FADD.FTZ R7, R147, R28 ;  /* 0x0000001c93077221 */ /* 0x000fe20000010000 */
[----:B-1----:R-:W-:Y:S09]  /*1560*/  BRA.DIV UR12, `(.L_x_12640) ;  /* 0x000000120c607947 */ /* 0x002ff2000b800000 */
        /* <DEDUP_REMOVED lines=84> */
.L_x_12652:
[----:B------:R-:W2:Y:S01]  /*1ab0*/  @!P2 S2R R148, SR_CgaCtaId ;  /* 0x000000000094a919 */ /* 0x000ea20000008800 */
[----:B------:R-:W-:Y:S01]  /*1ac0*/  LOP3.LUT R154, R30, 0x1f, RZ, 0xc0, !PT ;  /* 0x0000001f1e9a7812 */ /* 0x000fe200078ec0ff */
[----:B------:R-:W-:Y:S05]  /*1ad0*/  WARPSYNC.ALL ;  /* 0x0000000000007948 */ /* 0x000fea0003800000 */
[----:B------:R-:W-:Y:S02]  /*1ae0*/  ISETP.GT.U32.AND P4, PT, R154, 0x3, PT ;  /* 0x000000039a00780c */ /* 0x000fe40003f84070 */
[----:B------:R-:W-:Y:S02]  /*1af0*/  @!P2 MOV R7, 0x400 ;  /* 0x000004000007a802 */ /* 0x000fe40000000f00 */
[----:B------:R-:W-:Y:S01]  /*1b00*/  LOP3.LUT R150, R29, 0x3, RZ, 0xc0, !PT ;  /* 0x000000031d967812 */ /* 0x000fe200078ec0ff */
[----:B-1----:R-:W-:-:S08]  /*1b10*/  FADD.FTZ R29, R151, R152 ;  /* 0x00000098971d7221 */ /* 0x002fd00000010000 */
[----:B------:R-:W1:Y:S01]  /*1b20*/  @!P4 S2R R149, SR_CgaCtaId ;  /* 0x000000000095c919 */ /* 0x000e620000008800 */
[----:B--2---:R-:W-:Y:S02]  /*1b30*/  @!P2 LEA R148, R148, R7, 0x18 ;  /* 0x000000079494a211 */ /* 0x004fe400078ec0ff */
[C---:B------:R-:W-:Y:S02]  /*1b40*/  @!P2 IADD3 R7, R31.reuse, R150, RZ ;  /* 0x000000961f07a210 */ /* 0x040fe40007ffe0ff */
[----:B------:R-:W-:Y:S02]  /*1b50*/  @!P4 IADD3 R31, R31, R154, RZ ;  /* 0x0000009a1f1fc210 */ /* 0x000fe40007ffe0ff */
[----:B------:R-:W-:Y:S02]  /*1b60*/  @!P2 LEA R7, R7, R148, 0x3 ;  /* 0x000000940707a211 */ /* 0x000fe400078e18ff */
[----:B------:R-:W-:-:S03]  /*1b70*/  @!P4 MOV R148, 0x400 ;  /* 0x000004000094c802 */ /* 0x000fc60000000f00 */
[----:B------:R-:W-:Y:S01]  /*1b80*/  @!P2 STS.64 [R7], R28 ;  /* 0x0000001c0700a388 */ /* 0x000fe20000000a00 */
[----:B------:R-:W-:Y:S01]  /*1b90*/  BAR.SYNC.DEFER_BLOCKING 0x0 ;  /* 0x0000000000007b1d */ /* 0x000fe20000010000 */
[----:B------:R-:W-:Y:S02]  /*1ba0*/  LOP3.LUT P2, RZ, R150, 0x1f, R30, 0xf8, !PT ;  /* 0x0000001f96ff7812 */ /* 0x000fe4000784f81e */
[----:B-1----:R-:W-:-:S04]  /*1bb0*/  @!P4 LEA R148, R149, R148, 0x18 ;  /* 0x000000949594c211 */ /* 0x002fc800078ec0ff */
[----:B0-----:R-:W-:Y:S02]  /*1bc0*/  @!P4 LEA R151, R31, R148, 0x3 ;  /* 0x000000941f97c211 */ /* 0x001fe400078e18ff */
[----:B------:R-:W-:Y:S01]  /*1bd0*/  CS2R R148, SRZ ;  /* 0x0000000000947805 */ /* 0x000fe2000001ff00 */
[----:B------:R-:W-:-:S06]  /*1be0*/  HFMA2.MMA R31, -RZ, RZ, 0, 0 ;  /* 0x00000000ff1f7435 */ /* 0x000fcc00000001ff */
[----:B------:R-:W-:-:S05]  /*1bf0*/  @!P4 MOV R31, 0x400 ;  /* 0x00000400001fc802 */ /* 0x000fca0000000f00 */
[----:B------:R-:W0:Y:S04]  /*1c00*/  SHFL.DOWN PT, R152, R31, 0x2, 0x1f ;  /* 0x08401f001f987f89 */ /* 0x000e2800000e0000 */
[----:B------:R-:W1:Y:S01]  /*1c10*/  @!P4 LDS.64 R148, [R151] ;  /* 0x000000009794c984 */ /* 0x000e620000000a00 */
[-C--:B0-----:R-:W-:Y:S02]  /*1c20*/  IADD3 R28, R152, R31.reuse, RZ ;  /* 0x0000001f981c7210 */ /* 0x081fe40007ffe0ff */
[----:B------:R-:W-:Y:S02]  /*1c30*/  I2FP.F32.S32 R156, R152 ;  /* 0x00000098009c7245 */ /* 0x000fe40000201400 */
[----:B------:R-:W-:Y:S01]  /*1c40*/  I2FP.F32.S32 R7, R28 ;  /* 0x0000001c00077245 */ /* 0x000fe20000201400 */
[----:B------:R-:W0:Y:S01]  /*1c50*/  SHFL.DOWN PT, R29, R28, 0x1, 0x1f ;  /* 0x08201f001c1d7f89 */ /* 0x000e2200000e0000 */
[----:B------:R-:W-:-:S02]  /*1c60*/  I2FP.F32.S32 R152, R31 ;  /* 0x0000001f00987245 */ /* 0x000fc40000201400 */
[----:B------:R-:W2:Y:S01]  /*1c70*/  MUFU.RCP R155, R7 ;  /* 0x00000007009b7308 */ /* 0x000ea20000001000 */
[----:B-1----:R-:W1:Y:S04]  /*1c80*/  SHFL.DOWN PT, R153, R148, 0x2, 0x1f ;  /* 0x08401f0094997f89 */ /* 0x002e6800000e0000 */
[----:B------:R-:W3:Y:S01]  /*1c90*/  SHFL.DOWN PT, R154, R149, 0x2, 0x1f ;  /* 0x08401f00959a7f89 */ /* 0x000ee200000e0000 */
[----:B0-----:R-:W-:Y:S01]  /*1ca0*/  IADD3 R28, R28, R29, RZ ;  /* 0x0000001d1c1c7210 */ /* 0x001fe20007ffe0ff */
[C---:B-1----:R-:W-:Y:S01]  /*1cb0*/  FMUL.FTZ R151, R153.reuse, R156 ;  /* 0x0000009c99977220 */ /* 0x042fe20000410000 */
[----:B------:R-:W-:-:S03]  /*1cc0*/  FADD.FTZ R153, -R153, R148 ;  /* 0x0000009499997221 */ /* 0x000fc60000010100 */
[----:B------:R-:W-:Y:S01]  /*1cd0*/  FFMA.FTZ R158, R152, R148, R151 ;  /* 0x00000094989e7223 */ /* 0x000fe20000010097 */
[----:B------:R-:W-:Y:S01]  /*1ce0*/  FMUL.FTZ R153, R153, R153 ;  /* 0x0000009999997220 */ /* 0x000fe20000410000 */
[----:B---3--:R-:W-:Y:S01]  /*1cf0*/  FADD.FTZ R154, R154, R149 ;  /* 0x000000959a9a7221 */ /* 0x008fe20000010000 */
[----:B------:R-:W-:Y:S01]  /*1d00*/  I2FP.F32.S32 R149, R28 ;  /* 0x0000001c00957245 */ /* 0x000fe20000201400 */
[----:B--2---:R-:W-:Y:S01]  /*1d10*/  FMUL.FTZ R158, R155, R158 ;  /* 0x0000009e9b9e7220 */ /* 0x004fe20000410000 */
[----:B------:R-:W-:Y:S01]  /*1d20*/  FMUL.FTZ R153, R153, R152 ;  /* 0x0000009899997220 */ /* 0x000fe20000410000 */
[----:B------:R-:W-:-:S03]  /*1d30*/  I2FP.F32.S32 R152, R29 ;  /* 0x0000001d00987245 */ /* 0x000fc60000201400 */
[----:B------:R-:W0:Y:S01]  /*1d40*/  SHFL.DOWN PT, R31, R158, 0x1, 0x1f ;  /* 0x08201f009e1f7f89 */ /* 0x000e2200000e0000 */
[----:B------:R-:W-:Y:S01]  /*1d50*/  FMUL.FTZ R153, R153, R156 ;  /* 0x0000009c99997220 */ /* 0x000fe20000410000 */
[----:B------:R-:W1:Y:S03]  /*1d60*/  MUFU.RCP R149, R149 ;  /* 0x0000009500957308 */ /* 0x000e660000001000 */
[----:B------:R-:W-:-:S05]  /*1d70*/  FFMA.FTZ R153, R155, R153, R154 ;  /* 0x000000999b997223 */ /* 0x000fca000001009a */
[----:B------:R-:W2:Y:S01]  /*1d80*/  SHFL.DOWN PT, R148, R153, 0x1, 0x1f ;  /* 0x08201f0099947f89 */ /* 0x000ea200000e0000 */
[----:B0-----:R-:W-:Y:S01]  /*1d90*/  FMUL.FTZ R28, R31, R152 ;  /* 0x000000981f1c7220 */ /* 0x001fe20000410000 */
[----:B------:R-:W-:-:S03]  /*1da0*/  FADD.FTZ R31, R158, -R31 ;  /* 0x8000001f9e1f7221 */ /* 0x000fc60000010000 */
[----:B------:R-:W-:Y:S01]  /*1db0*/  FFMA.FTZ R154, R7, R158, R28 ;  /* 0x0000009e079a7223 */ /* 0x000fe2000001001c */
[----:B------:R-:W-:Y:S02]  /*1dc0*/  FMUL.FTZ R28, R31, R31 ;  /* 0x0000001f1f1c7220 */ /* 0x000fe40000410000 */
[----:B------:R-:W0:Y:S01]  /*1dd0*/  @!P2 LDC.64 R30, c[0x0][0x250] ;  /* 0x00009400ff1eab82 */ /* 0x000e220000000a00 */
[----:B-1----:R-:W-:Y:S01]  /*1de0*/  FMUL.FTZ R154, R149, R154 ;  /* 0x0000009a959a7220 */ /* 0x002fe20000410000 */
[----:B------:R-:W-:Y:S01]  /*1df0*/  FMUL.FTZ R7, R7, R28 ;  /* 0x0000001c07077220 */ /* 0x000fe20000410000 */
[----:B--2---:R-:W-:-:S03]  /*1e00*/  FADD.FTZ R148, R153, R148 ;  /* 0x0000009499947221 */ /* 0x004fc60000010000 */
[----:B------:R-:W-:Y:S01]  /*1e10*/  FMUL.FTZ R7, R7, R152 ;  /* 0x0000009807077220 */ /* 0x000fe20000410000 */
[----:B------:R-:W1:Y:S03]  /*1e20*/  SHFL.IDX PT, R28, R154, RZ, 0x1f ;  /* 0x00001fff9a1c7589 */ /* 0x000e6600000e0000 */
[----:B------:R-:W-:Y:S02]  /*1e30*/  FFMA.FTZ R148, R149, R7, R148 ;  /* 0x0000000795947223 */ /* 0x000fe40000010094 */
[----:B------:R-:W2:Y:S04]  /*1e40*/  LDC R149, c[0x0][0x2d8] ;  /* 0x0000b600ff957b82 */ /* 0x000ea80000000800 */
[----:B------:R-:W2:Y:S01]  /*1e50*/  SHFL.IDX PT, R148, R148, RZ, 0x1f ;  /* 0x00001fff94947589 */ /* 0x000ea200000e0000 */
[----:B0-----:R-:W-:-:S04]  /*1e60*/  @!P2 IMAD.WIDE R30, R2, 0x4, R30 ;  /* 0x00000004021ea825 */ /* 0x001fc800078e021e */
[C---:B-1----:R-:W-:Y:S01]  /*1e70*/  FMUL.FTZ R29, R28.reuse, R28 ;  /* 0x0000001c1c1d7220 */ /* 0x042fe20000410000 */
[----:B------:R-:W-:Y:S01]  /*1e80*/  FSEL R7, R28, RZ, !P3 ;  /* 0x000000ff1c077208 */ /* 0x000fe20005800000 */
[----:B------:R0:W-:Y:S03]  /*1e90*/  @!P2 STG.E desc[UR4][R30.64], R28 ;  /* 0x0000001c1e00a986 */ /* 0x0001e6000c101904 */
[----:B------:R-:W-:Y:S01]  /*1ea0*/  FSEL R150, R29, RZ, P3 ;  /* 0x000000ff1d967208 */ /* 0x000fe20001800000 */
[--C-:B------:R-:W-:Y:S01]  /*1eb0*/  FADD.FTZ R29, R26, -R7.reuse ;  /* 0x800000071a1d7221 */ /* 0x100fe20000010000 */
[--C-:B------:R-:W-:Y:S01]  /*1ec0*/  FADD.FTZ R32, R32, -R7.reuse ;  /* 0x8000000720207221 */ /* 0x100fe20000010000 */
[----:B------:R-:W-:Y:S01]  /*1ed0*/  FADD.FTZ R34, R34, -R7 ;  /* 0x8000000722227221 */ /* 0x000fe20000010000 */
[----:B--2---:R-:W-:Y:S01]  /*1ee0*/  FFMA.FTZ R149, R148, UR7, R149 ;  /* 0x0000000794957c23 */ /* 0x004fe20008010095 */
[--C-:B------:R-:W-:Y:S01]  /*1ef0*/  FADD.FTZ R148, R27, -R7.reuse ;  /* 0x800000071b947221 */ /* 0x100fe20000010000 */
[--C-:B------:R-:W-:Y:S01]  /*1f00*/  FADD.FTZ R35, R35, -R7.reuse ;  /* 0x8000000723237221 */ /* 0x100fe20000010000 */
[----:B------:R-:W1:Y:S01]  /*1f10*/  LDC.64 R26, c[0x0][0x2b8] ;  /* 0x0000ae00ff1a7b82 */ /* 0x000e620000000a00 */
[----:B------:R-:W-:Y:S01]  /*1f20*/  FADD.FTZ R150, R149, R150 ;  /* 0x0000009695967221 */ /* 0x000fe20000010000 */
[--C-:B------:R-:W-:Y:S01]  /*1f30*/  FADD.FTZ R149, R18, -R7.reuse ;  /* 0x8000000712957221 */ /* 0x100fe20000010000 */
[--C-:B------:R-:W-:Y:S01]  /*1f40*/  FADD.FTZ R155, R15, -R7.reuse ;  /* 0x800000070f9b7221 */ /* 0x100fe20000010000 */
[--C-:B------:R-:W-:Y:S01]  /*1f50*/  FADD.FTZ R36, R36, -R7.reuse ;  /* 0x8000000724247221 */ /* 0x100fe20000010000 */
[----:B------:R-:W2:Y:S01]  /*1f60*/  MUFU.RSQ R18, R150 ;  /* 0x0000009600127308 */ /* 0x000ea20000001400 */
        /* <DEDUP_REMOVED lines=26> */
[----:B------:R-:W-:Y:S01]  /*2110*/  FMUL.FTZ R12, R18, R35 ;  /* 0x00000023120c7220 */ /* 0x000fe20000410000 */
[----:B-1----:R-:W-:-:S04]  /*2120*/  IMAD.WIDE.U32 R8, R6, 0x10, R26 ;  /* 0x0000001006087825 */ /* 0x002fc800078e001a */
[----:B------:R-:W-:Y:S01]  /*2130*/  FFMA.FTZ R6, R104, R7, R136 ;  /* 0x0000000768067223 */ /* 0x000fe20000010088 */
[----:B------:R-:W-:Y:S01]  /*2140*/  FFMA.FTZ R7, R106, R11, R138 ;  /* 0x0000000b6a077223 */ /* 0x000fe2000001008a */
[----:B------:R-:W-:Y:S01]  /*2150*/  FFMA.FTZ R12, R107, R12, R139 ;  /* 0x0000000c6b0c7223 */ /* 0x000fe2000001008b */
[C---:B------:R-:W-:Y:S01]  /*2160*/  FMUL.FTZ R29, R18.reuse, R29 ;  /* 0x0000001d121d7220 */ /* 0x040fe20000410000 */
[----:B------:R-:W-:Y:S01]  /*2170*/  FMUL.FTZ R10, R18, R33 ;  /* 0x00000021120a7220 */ /* 0x000fe20000410000 */
[----:B------:R-:W-:-:S04]  /*2180*/  IMAD.WIDE.U32 R32, R5, 0x10, R26 ;  /* 0x0000001005207825 */ /* 0x000fc800078e001a */
[----:B------:R-:W-:Y:S01]  /*2190*/  FMUL.FTZ R5, R18, R38 ;  /* 0x0000002612057220 */ /* 0x000fe20000410000 */
[----:B------:R-:W-:Y:S01]  /*21a0*/  F2FP.BF16.F32.PACK_AB R7, R12, R7 ;  /* 0x000000070c07723e */ /* 0x000fe200000010ff */
[C---:B------:R-:W-:Y:S01]  /*21b0*/  FMUL.FTZ R12, R18.reuse, R39 ;  /* 0x00000027120c7220 */ /* 0x040fe20000410000 */
[----:B------:R-:W-:Y:S01]  /*21c0*/  FMUL.FTZ R14, R18, R21 ;  /* 0x00000015120e7220 */ /* 0x000fe20000410000 */
[----:B------:R-:W-:Y:S01]  /*21d0*/  FFMA.FTZ R35, R105, R10, R137 ;  /* 0x0000000a69237223 */ /* 0x000fe20000010089 */
[----:B------:R-:W-:Y:S01]  /*21e0*/  FFMA.FTZ R21, R102, R29, R134 ;  /* 0x0000001d66157223 */ /* 0x000fe20000010086 */
[----:B------:R-:W-:Y:S01]  /*21f0*/  IMAD.WIDE.U32 R10, R4, 0x10, R26 ;  /* 0x00000010040a7825 */ /* 0x000fe200078e001a */
[----:B0-----:R-:W0:Y:S03]  /*2200*/  @!P2 LDC.64 R28, c[0x0][0x258] ;  /* 0x00009600ff1cab82 */ /* 0x001e260000000a00 */
[----:B------:R-:W-:Y:S01]  /*2210*/  FMUL.FTZ R4, R18, R37 ;  /* 0x0000002512047220 */ /* 0x000fe20000410000 */
[----:B------:R-:W-:Y:S01]  /*2220*/  FFMA.FTZ R5, R110, R5, R142 ;  /* 0x000000056e057223 */ /* 0x000fe2000001008e */
[----:B------:R-:W-:-:S04]  /*2230*/  IMAD.WIDE.U32 R30, R3, 0x10, R26 ;  /* 0x00000010031e7825 */ /* 0x000fc800078e001a */
[C---:B------:R-:W-:Y:S01]  /*2240*/  FMUL.FTZ R3, R18.reuse, R36 ;  /* 0x0000002412037220 */ /* 0x040fe20000410000 */
[----:B------:R-:W-:Y:S01]  /*2250*/  FFMA.FTZ R12, R111, R12, R143 ;  /* 0x0000000c6f0c7223 */ /* 0x000fe2000001008f */
[C---:B------:R-:W-:Y:S01]  /*2260*/  FMUL.FTZ R27, R18.reuse, R20 ;  /* 0x00000014121b7220 */ /* 0x040fe20000410000 */
[----:B------:R-:W-:Y:S01]  /*2270*/  F2FP.BF16.F32.PACK_AB R6, R35, R6 ;  /* 0x000000062306723e */ /* 0x000fe200000010ff */
[----:B------:R-:W-:Y:S01]  /*2280*/  FMUL.FTZ R35, R18, R22 ;  /* 0x0000001612237220 */ /* 0x000fe20000410000 */
[----:B------:R-:W-:Y:S01]  /*2290*/  FFMA.FTZ R3, R108, R3, R140 ;  /* 0x000000036c037223 */ /* 0x000fe2000001008c */
[----:B------:R-:W-:Y:S01]  /*22a0*/  FFMA.FTZ R4, R109, R4, R141 ;  /* 0x000000046d047223 */ /* 0x000fe2000001008d */
[----:B------:R-:W-:Y:S01]  /*22b0*/  FMUL.FTZ R20, R18, R23 ;  /* 0x0000001712147220 */ /* 0x000fe20000410000 */
[----:B------:R-:W-:Y:S01]  /*22c0*/  FFMA.FTZ R22, R96, R27, R128 ;  /* 0x0000001b60167223 */ /* 0x000fe20000010080 */
[----:B------:R-:W-:Y:S01]  /*22d0*/  F2FP.BF16.F32.PACK_AB R5, R12, R5 ;  /* 0x000000050c05723e */ /* 0x000fe200000010ff */
        /* <DEDUP_REMOVED lines=9> */
[----:B------:R-:W-:Y:S01]  /*2370*/  F2FP.BF16.F32.PACK_AB R4, R4, R3 ;  /* 0x000000030404723e */ /* 0x000fe200000010ff */
[----:B------:R-:W-:Y:S01]  /*2380*/  FMUL.FTZ R3, R18, R24 ;  /* 0x0000001812037220 */ /* 0x000fe20000410000 */
[----:B------:R-:W-:Y:S01]  /*2390*/  F2FP.BF16.F32.PACK_AB R22, R27, R22 ;  /* 0x000000161b16723e */ /* 0x000fe200000010ff */
[----:B------:R-:W-:Y:S01]  /*23a0*/  FFMA.FTZ R24, R92, R25, R124 ;  /* 0x000000195c187223 */ /* 0x000fe2000001007c */
[----:B------:R-:W-:Y:S01]  /*23b0*/  FMUL.FTZ R14, R18, R17 ;  /* 0x00000011120e7220 */ /* 0x000fe20000410000 */
[----:B------:R-:W-:Y:S01]  /*23c0*/  FFMA.FTZ R25, R94, R149, R126 ;  /* 0x000000955e197223 */ /* 0x000fe2000001007e */
[----:B------:R-:W-:Y:S01]  /*23d0*/  FFMA.FTZ R27, R90, R153, R122 ;  /* 0x000000995a1b7223 */ /* 0x000fe2000001007a */
[----:B------:R-:W-:Y:S01]  /*23e0*/  FFMA.FTZ R34, R91, R34, R123 ;  /* 0x000000225b227223 */ /* 0x000fe2000001007b */
[----:B------:R-:W-:Y:S01]  /*23f0*/  FFMA.FTZ R16, R95, R16, R127 ;  /* 0x000000105f107223 */ /* 0x000fe2000001007f */
[----:B------:R-:W-:Y:S01]  /*2400*/  F2FP.BF16.F32.PACK_AB R23, R20, R23 ;  /* 0x000000171417723e */ /* 0x000fe200000010ff */
[----:B------:R-:W-:Y:S01]  /*2410*/  FMUL.FTZ R20, R18, R13 ;  /* 0x0000000d12147220 */ /* 0x000fe20000410000 */
[----:B------:R-:W-:Y:S01]  /*2420*/  FFMA.FTZ R3, R100, R3, R132 ;  /* 0x0000000364037223 */ /* 0x000fe20000010084 */
[----:B------:R-:W-:Y:S01]  /*2430*/  FFMA.FTZ R12, R101, R12, R133 ;  /* 0x0000000c650c7223 */ /* 0x000fe20000010085 */
[C---:B------:R-:W-:Y:S01]  /*2440*/  FMUL.FTZ R148, R18.reuse, R148 ;  /* 0x0000009412947220 */ /* 0x040fe20000410000 */
[----:B------:R-:W-:Y:S01]  /*2450*/  FFMA.FTZ R13, R93, R14, R125 ;  /* 0x0000000e5d0d7223 */ /* 0x000fe2000001007d */
[----:B------:R-:W-:Y:S01]  /*2460*/  FMUL.FTZ R151, R18, R151 ;  /* 0x0000009712977220 */ /* 0x000fe20000410000 */
[----:B------:R-:W-:Y:S01]  /*2470*/  F2FP.BF16.F32.PACK_AB R27, R34, R27 ;  /* 0x0000001b221b723e */ /* 0x000fe200000010ff */
[----:B------:R-:W-:Y:S01]  /*2480*/  FMUL.FTZ R15, R18, R15 ;  /* 0x0000000f120f7220 */ /* 0x000fe20000410000 */
[----:B------:R-:W-:Y:S01]  /*2490*/  F2FP.BF16.F32.PACK_AB R25, R16, R25 ;  /* 0x000000191019723e */ /* 0x000fe200000010ff */
        /* <DEDUP_REMOVED lines=20> */
[----:B0-----:R-:W-:Y:S01]  /*25e0*/  @!P2 IMAD.WIDE R28, R2, 0x4, R28 ;  /* 0x00000004021ca825 */ /* 0x001fe200078e021c */
[----:B------:R-:W-:-:S02]  /*25f0*/  F2FP.BF16.F32.PACK_AB R21, R148, R21 ;  /* 0x000000159415723e */ /* 0x000fc400000010ff */
[----:B------:R-:W-:Y:S02]  /*2600*/  F2FP.BF16.F32.PACK_AB R26, R17, R26 ;  /* 0x0000001a111a723e */ /* 0x000fe400000010ff */
[----:B------:R-:W-:Y:S01]  /*2610*/  F2FP.BF16.F32.PACK_AB R15, R36, R15 ;  /* 0x0000000f240f723e */ /* 0x000fe200000010ff */
[----:B------:R0:W-:Y:S01]  /*2620*/  @!P2 STG.E desc[UR4][R28.64], R18 ;  /* 0x000000121c00a986 */ /* 0x0001e2000c101904 */
[----:B------:R-:W-:Y:S02]  /*2630*/  F2FP.BF16.F32.PACK_AB R14, R34, R163 ;  /* 0x000000a3220e723e */ /* 0x000fe400000010ff */
[----:B------:R-:W-:Y:S01]  /*2640*/  F2FP.BF16.F32.PACK_AB R13, R16, R13 ;  /* 0x0000000d100d723e */ /* 0x000fe200000010ff */
[----:B------:R0:W-:Y:S01]  /*2650*/  STG.E.128 desc[UR4][R8.64], R4 ;  /* 0x0000000408007986 */ /* 0x0001e2000c101d04 */
[----:B------:R-:W-:Y:S02]  /*2660*/  F2FP.BF16.F32.PACK_AB R12, R3, R12 ;  /* 0x0000000c030c723e */ /* 0x000fe400000010ff */
[----:B------:R-:W-:Y:S01]  /*2670*/  IADD3 R2, R2, UR10, RZ ;  /* 0x0000000a02027c10 */ /* 0x000fe2000fffe0ff */
[----:B------:R0:W-:Y:S01]  /*2680*/  STG.E.128 desc[UR4][R10.64], R20 ;  /* 0x000000140a007986 */ /* 0x0001e2000c101d04 */
[----:B------:R-:W-:-:S02]  /*2690*/  SEL R150, RZ, 0x1, P1 ;  /* 0x00000001ff967807 */ /* 0x000fc40000800000 */
[----:B------:R-:W-:Y:S01]  /*26a0*/  ISETP.GE.AND P2, PT, R2, UR11, PT ;  /* 0x0000000b02007c0c */ /* 0x000fe2000bf46270 */
[----:B------:R0:W-:Y:S04]  /*26b0*/  STG.E.128 desc[UR4][R30.64], R24 ;  /* 0x000000181e007986 */ /* 0x0001e8000c101d04 */
[----:B------:R0:W-:Y:S08]  /*26c0*/  STG.E.128 desc[UR4][R32.64], R12 ;  /* 0x0000000c20007986 */ /* 0x0001f0000c101d04 */
[----:B------:R-:W-:Y:S05]  /*26d0*/  @!P2 BRA `(.L_x_12641) ;  /* 0xffffffdc006ca947 */ /* 0x000fea000383ffff */
[----:B------:R-:W-:Y:S05]  /*26e0*/  EXIT ;  /* 0x000000000000794d */ /* 0x000fea0003800000 */
.L_x_12640:
[----:B------:R-:W-:Y:S01]  /*26f0*/  HFMA2.MMA R155, -RZ, RZ, 0, 5.9604644775390625e-08 ;  /* 0x00000001ff9b7435 */ /* 0x000fe200000001ff */
[----:B------:R-:W-:Y:S02]  /*2700*/  MOV R154, R7 ;  /* 0x00000007009a7202 */ /* 0x000fe40000000f00 */
[----:B------:R-:W-:Y:S02]  /*2710*/  MOV R156, 0x1f ;  /* 0x0000001f009c7802 */ /* 0x000fe40000000f00 */
[----:B------:R-:W-:-:S07]  /*2720*/  MOV R153, 0xffffffff ;  /* 0xffffffff00997802 */ /* 0x000fce0000000f00 */
[----:B------:R-:W-:Y:S05]  /*2730*/  WARPSYNC.COLLECTIVE R153, `(.L_x_12642) ;  /* 0x0000000099087348 */ /* 0x000fea0003c00000 */
[----:B------:R0:W1:Y:S02]  /*2740*/  SHFL.BFLY P4, R152, R154, R155, R156 ;  /* 0x0c00009b9a987389 */ /* 0x000064000008009c */
[----:B01----:R-:W-:Y:S01]  /*2750*/  ENDCOLLECTIVE ;  /* 0x000000000000791b */ /* 0x003fe20003800000 */
.L_x_12642:
[----:B------:R-:W-:Y:S01]  /*2760*/  HFMA2.MMA R155, -RZ, RZ, 0, 1.1920928955078125e-07 ;  /* 0x00000002ff9b7435 */ /* 0x000fe200000001ff */
[----:B------:R-:W-:-:S05]  /*2770*/  MOV R28, R152 ;  /* 0x00000098001c7202 */ /* 0x000fca0000000f00 */
[----:B------:R-:W-:-:S05]  /*2780*/  FADD.FTZ R148, R7, R28 ;  /* 0x0000001c07947221 */ /* 0x000fca0000010000 */
[----:B------:R-:W-:-:S07]  /*2790*/  MOV R154, R148 ;  /* 0x00000094009a7202 */ /* 0x000fce0000000f00 */
[----:B------:R-:W-:Y:S05]  /*27a0*/  WARPSYNC.COLLECTIVE R153, `(.L_x_12643) ;  /* 0x0000000099087348 */ /* 0x000fea0003c00000 */
[----:B------:R0:W1:Y:S02]  /*27b0*/  SHFL.BFLY P4, R152, R154, R155, R156 ;  /* 0x0c00009b9a987389 */ /* 0x000064000008009c */
[----:B01----:R-:W-:Y:S01]  /*27c0*/  ENDCOLLECTIVE ;  /* 0x000000000000791b */ /* 0x003fe20003800000 */
.L_x_12643:
[----:B------:R-:W-:Y:S01]  /*27d0*/  HFMA2.MMA R155, -RZ, RZ, 0, 2.384185791015625e-07 ;  /* 0x00000004ff9b7435 */ /* 0x000fe200000001ff */
[----:B------:R-:W-:-:S05]  /*27e0*/  MOV R149, R152 ;  /* 0x0000009800957202 */ /* 0x000fca0000000f00 */
[----:B------:R-:W-:-:S05]  /*27f0*/  FADD.FTZ R149, R148, R149 ;  /* 0x0000009594957221 */ /* 0x000fca0000010000 */
[----:B------:R-:W-:-:S07]  /*2800*/  MOV R154, R149 ;  /* 0x00000095009a7202 */ /* 0x000fce0000000f00 */
[----:B------:R-:W-:Y:S05]  /*2810*/  WARPSYNC.COLLECTIVE R153, `(.L_x_12644) ;  /* 0x0000000099087348 */ /* 0x000fea0003c00000 */
[----:B------:R0:W1:Y:S02]  /*2820*/  SHFL.BFLY P4, R152, R154, R155, R156 ;  /* 0x0c00009b9a987389 */ /* 0x000064000008009c */
[----:B01----:R-:W-:Y:S01]  /*2830*/  ENDCOLLECTIVE ;  /* 0x000000000000791b */ /* 0x003fe20003800000 */
.L_x_12644:
[----:B------:R-:W-:Y:S01]  /*2840*/  HFMA2.MMA R155, -RZ, RZ, 0, 4.76837158203125e-07 ;  /* 0x00000008ff9b7435 */ /* 0x000fe200000001ff */
[----:B------:R-:W-:-:S05]  /*2850*/  MOV R28, R152 ;  /* 0x00000098001c7202 */ /* 0x000fca0000000f00 */
[----:B------:R-:W-:-:S05]  /*2860*/  FADD.FTZ R150, R149, R28 ;  /* 0x0000001c95967221 */ /* 0x000fca0000010000 */
[----:B------:R-:W-:-:S07]  /*2870*/  MOV R154, R150 ;  /* 0x00000096009a7202 */ /* 0x000fce0000000f00 */
[----:B------:R-:W-:Y:S05]  /*2880*/  WARPSYNC.COLLECTIVE R153, `(.L_x_12645) ;  /* 0x0000000099087348 */ /* 0x000fea0003c00000 */
[----:B------:R0:W1:Y:S02]  /*2890*/  SHFL.BFLY P4, R152, R154, R155, R156 ;  /* 0x0c00009b9a987389 */ /* 0x000064000008009c */
[----:B01----:R-:W-:Y:S01]  /*28a0*/  ENDCOLLECTIVE ;  /* 0x000000000000791b */ /* 0x003fe20003800000 */
.L_x_12645:
[----:B------:R-:W-:Y:S01]  /*28b0*/  HFMA2.MMA R155, -RZ, RZ, 0, 9.5367431640625e-07 ;  /* 0x00000010ff9b7435 */ /* 0x000fe200000001ff */
[----:B------:R-:W-:-:S05]  /*28c0*/  MOV R151, R152 ;  /* 0x0000009800977202 */ /* 0x000fca0000000f00 */
[----:B------:R-:W-:-:S05]  /*28d0*/  FADD.FTZ R151, R150, R151 ;  /* 0x0000009796977221 */ /* 0x000fca0000010000 */
[----:B------:R-:W-:-:S07]  /*28e0*/  MOV R154, R151 ;  /* 0x00000097009a7202 */ /* 0x000fce0000000f00 */
[----:B------:R-:W-:Y:S05]  /*28f0*/  WARPSYNC.COLLECTIVE R153, `(.L_x_12646) ;  /* 0x0000000099087348 */ /* 0x000fea0003c00000 */
[----:B------:R0:W1:Y:S02]  /*2900*/  SHFL.BFLY P4, R152, R154, R155, R156 ;  /* 0x0c00009b9a987389 */ /* 0x000064000008009c */
[----:B01----:R-:W-:Y:S01]  /*2910*/  ENDCOLLECTIVE ;  /* 0x000000000000791b */ /* 0x003fe20003800000 */
.L_x_12646:
        /* <DEDUP_REMOVED lines=72> */
.L_x_12647:
[----:B------:R-:W-:Y:S01]  /*2da0*/  HFMA2.MMA R155, -RZ, RZ, 0, 1.1920928955078125e-07 ;  /* 0x00000002ff9b7435 */ /* 0x000fe200000001ff */
[----:B------:R-:W-:-:S05]  /*2db0*/  MOV R148, R152 ;  /* 0x0000009800947202 */ /* 0x000fca0000000f00 */
[----:B------:R-:W-:-:S05]  /*2dc0*/  FADD.FTZ R148, R7, R148 ;  /* 0x0000009407947221 */ /* 0x000fca0000010000 */
[----:B------:R-:W-:-:S07]  /*2dd0*/  MOV R154, R148 ;  /* 0x00000094009a7202 */ /* 0x000fce0000000f00 */
[----:B------:R-:W-:Y:S05]  /*2de0*/  WARPSYNC.COLLECTIVE R153, `(.L_x_12648) ;  /* 0x0000000099087348 */ /* 0x000fea0003c00000 */
[----:B------:R0:W1:Y:S02]  /*2df0*/  SHFL.BFLY P4, R152, R154, R155, R156 ;  /* 0x0c00009b9a987389 */ /* 0x000064000008009c */
[----:B01----:R-:W-:Y:S01]  /*2e00*/  ENDCOLLECTIVE ;  /* 0x000000000000791b */ /* 0x003fe20003800000 */
.L_x_12648:
[----:B------:R-:W-:Y:S01]  /*2e10*/  HFMA2.MMA R155, -RZ, RZ, 0, 2.384185791015625e-07 ;  /* 0x00000004ff9b7435 */ /* 0x000fe200000001ff */
[----:B------:R-:W-:-:S05]  /*2e20*/  MOV R149, R152 ;  /* 0x0000009800957202 */ /* 0x000fca0000000f00 */
[----:B------:R-:W-:-:S05]  /*2e30*/  FADD.FTZ R149, R148, R149 ;  /* 0x0000009594957221 */ /* 0x000fca0000010000 */
[----:B------:R-:W-:-:S07]  /*2e40*/  MOV R154, R149 ;  /* 0x00000095009a7202 */ /* 0x000fce0000000f00 */
[----:B------:R-:W-:Y:S05]  /*2e50*/  WARPSYNC.COLLECTIVE R153, `(.L_x_12649) ;  /* 0x0000000099087348 */ /* 0x000fea0003c00000 */
[----:B------:R0:W1:Y:S02]  /*2e60*/  SHFL.BFLY P4, R152, R154, R155, R156 ;  /* 0x0c00009b9a987389 */ /* 0x000064000008009c */
[----:B01----:R-:W-:Y:S01]  /*2e70*/  ENDCOLLECTIVE ;  /* 0x000000000000791b */ /* 0x003fe20003800000 */
.L_x_12649:
[----:B------:R-:W-:Y:S01]  /*2e80*/  HFMA2.MMA R155, -RZ, RZ, 0, 4.76837158203125e-07 ;  /* 0x00000008ff9b7435 */ /* 0x000fe200000001ff */
[----:B------:R-:W-:-:S05]  /*2e90*/  MOV R150, R152 ;  /* 0x0000009800967202 */ /* 0x000fca0000000f00 */
[----:B------:R-:W-:-:S05]  /*2ea0*/  FADD.FTZ R150, R149, R150 ;  /* 0x0000009695967221 */ /* 0x000fca0000010000 */
[----:B------:R-:W-:-:S07]  /*2eb0*/  MOV R154, R150 ;  /* 0x00000096009a7202 */ /* 0x000fce0000000f00 */
[----:B------:R-:W-:Y:S05]  /*2ec0*/  WARPSYNC.COLLECTIVE R153, `(.L_x_12650) ;  /* 0x0000000099087348 */ /* 0x000fea0003c00000 */
[----:B------:R0:W1:Y:S02]  /*2ed0*/  SHFL.BFLY P4, R152, R154, R155, R156 ;  /* 0x0c00009b9a987389 */ /* 0x000064000008009c */
[----:B01----:R-:W-:Y:S01]  /*2ee0*/  ENDCOLLECTIVE ;  /* 0x000000000000791b */ /* 0x003fe20003800000 */
.L_x_12650:
[----:B------:R-:W-:Y:S01]  /*2ef0*/  HFMA2.MMA R155, -RZ, RZ, 0, 9.5367431640625e-07 ;  /* 0x00000010ff9b7435 */ /* 0x000fe200000001ff */
[----:B------:R-:W-:-:S05]  /*2f00*/  MOV R151, R152 ;  /* 0x0000009800977202 */ /* 0x000fca0000000f00 */
[----:B------:R-:W-:-:S05]  /*2f10*/  FADD.FTZ R151, R150, R151 ;  /* 0x0000009796977221 */ /* 0x000fca0000010000 */
[----:B------:R-:W-:-:S07]  /*2f20*/  MOV R154, R151 ;  /* 0x00000097009a7202 */ /* 0x000fce0000000f00 */
[----:B------:R-:W-:Y:S05]  /*2f30*/  WARPSYNC.COLLECTIVE R153, `(.L_x_12651) ;  /* 0x0000000099087348 */ /* 0x000fea0003c00000 */
[----:B------:R0:W1:Y:S02]  /*2f40*/  SHFL.BFLY P4, R152, R154, R155, R156 ;  /* 0x0c00009b9a987389 */ /* 0x000064000008009c */
[----:B01----:R-:W-:Y:S01]  /*2f50*/  ENDCOLLECTIVE ;  /* 0x000000000000791b */ /* 0x003fe20003800000 */
.L_x_12651:
[----:B------:R-:W-:Y:S05]  /*2f60*/  BRA `(.L_x_12652) ;  /* 0xffffffe800d07947 */ /* 0x000fea000383ffff */
.L_x_12653:
        /* <DEDUP_REMOVED lines=9> */
.L_x_30253:


//--------------------- .text._ZN10layer_norm13ln_fwd_kernelINS_13Kernel_traitsIf13__nv_bfloat16fS2_fjLj4096ELj1ELj1ELj4ELj16ENS_18Kernel_traits_baseILj4096EfS2_fS2_fjLj128EEEEELb0ELb1ELb1ELb0EEEvNS_9FwdParamsE --------------------------
	.section	.text._ZN10layer_norm13ln_fwd_kernelINS_13Kernel_traitsIf13__nv_bfloat16fS2_fjLj4096ELj1ELj1ELj4ELj16ENS_18Kernel_traits_baseILj4096EfS2_fS2_fjLj128EEEEELb0ELb1ELb1ELb0EEEvNS_9FwdParamsE,"ax",@progbits
	.align	128
        .global         _ZN10layer_norm13ln_fwd_kernelINS_13Kernel_traitsIf13__nv_bfloat16fS2_fjLj4096ELj1ELj1ELj4ELj16ENS_18Kernel_traits_baseILj4096EfS2_fS2_fjLj128EEEEELb0ELb1ELb1ELb0EEEvNS_9FwdParamsE
        .type           _ZN10layer_norm13ln_fwd_kernelINS_13Kernel_traitsIf13__nv_bfloat16fS2_fjLj4096ELj1ELj1ELj4ELj16ENS_18Kernel_traits_baseILj4096EfS2_fS2_fjLj128EEEEELb0ELb1ELb1ELb0EEEvNS_9FwdParamsE,@function
        .size           _ZN10layer_norm13ln_fwd_kernelINS_13Kernel_traitsIf13__nv_bfloat16fS2_fjLj4096ELj1ELj1ELj4ELj16ENS_18Kernel_traits_baseILj4096EfS2_fS2_fjLj128EEEEELb0ELb1ELb1ELb0EEEvNS_9FwdParamsE,(.L_x_30254 - _ZN10layer_norm13ln_fwd_kernelINS_13Kernel_traitsIf13__nv_bfloat16fS2_fjLj4096ELj1ELj1ELj4ELj16ENS_18Kernel_traits_baseILj4096EfS2_fS2_fjLj128EEEEELb0ELb1ELb1ELb0EEEvNS_9FwdParamsE)
        .other          _ZN10layer_norm13ln_fwd_kernelINS_13Kernel_traitsIf13__nv_bfloat16fS2_fjLj4096ELj1ELj1ELj4ELj16ENS_18Kernel_traits_baseILj4096EfS2_fS2_fjLj128EEEEELb0ELb1ELb1ELb0EEEvNS_9FwdParamsE,@"STO_CUDA_ENTRY STV_DEFAULT"
_ZN10layer_norm13ln_fwd_kernelINS_13Kernel_traitsIf13__nv_bfloat16fS2_fjLj4096ELj1ELj1ELj4ELj16ENS_18Kernel_traits_baseILj4096EfS2_fS2_fjLj128EEEEELb0ELb1ELb1ELb0EEEvNS_9FwdParamsE:
.text._ZN10layer_norm13ln_fwd_kernelINS_13Kernel_traitsIf13__nv_bfloat16fS2_fjLj4096ELj1ELj1ELj4ELj16ENS_18Kernel_traits_baseILj4096EfS2_fS2_fjLj128EEEEELb0ELb1ELb1ELb0EEEvNS_9FwdParamsE:
        /* <DEDUP_REMOVED lines=39> */
.L_x_12655:
[----:B------:R-:W-:Y:S05]  /*0270*/  BSYNC B0 ;  /* 0x0000000000007941 */ /* 0x000fea0003800000 */
.L_x_12654:
        /* <DEDUP_REMOVED lines=23> */
.L_x_12657:
[----:B------:R-:W-:Y:S05]  /*03f0*/  BSYNC B0 ;  /* 0x0000000000007941 */ /* 0x000fea0003800000 */
.L_x_12656:
        /* <DEDUP_REMOVED lines=11> */
[----:B0-----:R-:W-:-:S04]  /*04b0*/  @P2 LEA R4, P3, R89, UR6, 0x5 ;  /* 0x0000000659042c11 */ /* 0x001fc8000f8628ff */
        /* <DEDUP_REMOVED lines=11> */
.L_x_12659:
[----:B------:R-:W-:Y:S05]  /*0570*/  BSYNC B0 ;  /* 0x0000000000007941 */ /* 0x000fea0003800000 */
.L_x_12658:
        /* <DEDUP_REMOVED lines=22> */
.L_x_12661:
[----:B------:R-:W-:Y:S05]  /*06e0*/  BSYNC B0 ;  /* 0x0000000000007941 */ /* 0x000fea0003800000 */
.L_x_12660:
[----:B------:R-:W0:Y:S02]  /*06f0*/  S2UR UR6, SR_CTAID.X ;  /* 0x00000000000679c3 */ /* 0x000e240000002500 */
[----:B0123--:R-:W-:Y:S01]  /*0700*/  LEA.HI R4, R152, UR6, RZ, 0x19 ;  /* 0x0000000698047c11 */ /* 0x00ffe2000f8fc8ff */
[----:B------:R-:W-:-:S03]  /*0710*/  ULDC UR6, c[0x0][0x214] ;  /* 0x0000850000067ab9 */ /* 0x000fc60000000800 */
[----:B------:R-:W-:-:S13]  /*0720*/  ISETP.GE.AND P2, PT, R4, UR6, PT ;  /* 0x0000000604007c0c */ /* 0x000fda000bf46270 */
[----:B------:R-:W-:Y:S05]  /*0730*/  @P2 EXIT ;  /* 0x000000000000294d */ /* 0x000fea0003800000 */
        /* <DEDUP_REMOVED lines=12> */
[----:B------:R-:W-:-:S02]  /*0800*/  VIMNMX R104, R104, 0x20, PT ;  /* 0x0000002068687848 */ /* 0x000fc40003fe0100 */
[----:B------:R-:W-:Y:S02]  /*0810*/  SHF.L.U32 R105, R152, 0x5, RZ ;  /* 0x0000000598697819 */ /* 0x000fe400000006ff */
[----:B------:R-:W-:Y:S02]  /*0820*/  IADD3 R104, R104, R3, RZ ;  /* 0x0000000368687210 */ /* 0x000fe40007ffe0ff */
[----:B------:R-:W-:Y:S02]  /*0830*/  LOP3.LUT R106, R105, 0x3e0, RZ, 0xc0, !PT ;  /* 0x000003e0696a7812 */ /* 0x000fe400078ec0ff */
[----:B------:R-:W-:Y:S02]  /*0840*/  SHF.L.U32 R104, R104, 0x3, RZ ;  /* 0x0000000368687819 */ /* 0x000fe400000006ff */
[----:B------:R-:W-:Y:S02]  /*0850*/  VIADDMNMX R106, R5, -R106, RZ, !PT ;  /* 0x8000006a056a7246 */ /* 0x000fe400078001ff */
[----:B------:R-:W-:-:S02]  /*0860*/  I2FP.F32.U32 R5, R104 ;  /* 0x0000006800057245 */ /* 0x000fc40000201000 */
[----:B------:R-:W-:-:S04]  /*0870*/  VIMNMX R106, R106, 0x20, PT ;  /* 0x000000206a6a7848 */ /* 0x000fc80003fe0100 */
[----:B------:R-:W0:Y:S01]  /*0880*/  MUFU.RCP R5, R5 ;  /* 0x0000000500057308 */ /* 0x000e220000001000 */
[----:B------:R-:W-:-:S04]  /*0890*/  IADD3 R3, R3, R106, RZ ;  /* 0x0000006a03037210 */ /* 0x000fc80007ffe0ff */
[----:B------:R-:W-:-:S07]  /*08a0*/  SHF.L.U32 R3, R3, 0x3, RZ ;  /* 0x0000000303037819 */ /* 0x000fce00000006ff */
.L_x_12743:
[----:B------:R-:W1:Y:S08]  /*08b0*/  LDC.64 R154, c[0x0][0x280] ;  /* 0x0000a000ff9a7b82 */ /* 0x000e700000000a00 */
[----:B------:R-:W2:Y:S08]  /*08c0*/  LDC R149, c[0x0][0x218] ;  /* 0x00008600ff957b82 */ /* 0x000eb00000000800 */
[----:B------:R-:W3:Y:S01]  /*08d0*/  LDC.64 R156, c[0x0][0x288] ;  /* 0x0000a200ff9c7b82 */ /* 0x000ee20000000a00 */
[----:B-1----:R-:W-:-:S05]  /*08e0*/  IMAD.WIDE R154, R4, 0x4, R154 ;  /* 0x00000004049a7825 */ /* 0x002fca00078e029a */
[----:B------:R-:W4:Y:S01]  /*08f0*/  LDG.E R151, desc[UR4][R154.64] ;  /* 0x000000049a977981 */ /* 0x000f22000c1e1900 */
[C---:B--2---:R-:W-:Y:S01]  /*0900*/  IMAD R153, R4.reuse, R149, RZ ;  /* 0x0000009504997224 */ /* 0x044fe200078e02ff */
[----:B------:R-:W-:Y:S01]  /*0910*/  BSSY B0, `(.L_x_12662) ;  /* 0x0000073000007945 */ /* 0x000fe20003800000 */
[----:B---3--:R-:W-:-:S05]  /*0920*/  IMAD.WIDE R156, R4, 0x4, R156 ;  /* 0x00000004049c7825 */ /* 0x008fca00078e029c */
[----:B-----5:R1:W5:Y:S01]  /*0930*/  LDG.E R148, desc[UR4][R156.64] ;  /* 0x000000049c947981 */ /* 0x020362000c1e1900 */
[----:B----4-:R-:W-:-:S13]  /*0940*/  ISETP.GE.AND P3, PT, R151, 0x1, PT ;  /* 0x000000019700780c */ /* 0x010fda0003f66270 */
[----:B------:R-:W-:-:S05]  /*0950*/  @P3 IADD3 R158, R151, -0x1, RZ ;  /* 0xffffffff979e3810 */ /* 0x000fca0007ffe0ff */
[----:B------:R-:W-:Y:S01]  /*0960*/  @P3 IMAD R159, R158, R149, RZ ;  /* 0x000000959e9f3224 */ /* 0x000fe200078e02ff */
[----:B------:R-:W-:-:S04]  /*0970*/  SHF.R.S32.HI R158, RZ, 0x1f, R153 ;  /* 0x0000001fff9e7819 */ /* 0x000fc80000011499 */
[----:B------:R-:W-:Y:S02]  /*0980*/  @P3 SHF.R.S32.HI R154, RZ, 0x1f, R159 ;  /* 0x0000001fff9a3819 */ /* 0x000fe4000001149f */
[----:B------:R-:W-:Y:S02]  /*0990*/  LEA.HI R158, R158, R153, RZ, 0x3 ;  /* 0x000000999e9e7211 */ /* 0x000fe400078f18ff */
[----:B------:R-:W-:Y:S02]  /*09a0*/  @P3 LEA.HI R154, R154, R159, RZ, 0x3 ;  /* 0x0000009f9a9a3211 */ /* 0x000fe400078f18ff */
[----:B------:R-:W-:Y:S02]  /*09b0*/  MOV R153, RZ ;  /* 0x000000ff00997202 */ /* 0x000fe40000000f00 */
[-C--:B------:R-:W-:Y:S02]  /*09c0*/  @P3 LEA.HI.SX32 R153, R154, R7.reuse, 0x1d ;  /* 0x000000079a993211 */ /* 0x080fe400078feaff */
[----:B-1----:R-:W-:Y:S01]  /*09d0*/  LEA.HI.SX32 R156, R158, R7, 0x1d ;  /* 0x000000079e9c7211 */ /* 0x002fe200078feaff */
[----:B------:R-:W-:Y:S06]  /*09e0*/  @!P0 BRA `(.L_x_12663) ;  /* 0x0000000400948947 */ /* 0x000fec0003800000 */
[----:B------:R-:W1:Y:S02]  /*09f0*/  LDC.64 R154, c[0x0][0x230] ;  /* 0x00008c00ff9a7b82 */ /* 0x000e640000000a00 */
[----:B-1----:R-:W-:-:S04]  /*0a00*/  ISETP.NE.U32.AND P4, PT, R154, RZ, PT ;  /* 0x000000ff9a00720c */ /* 0x002fc80003f85070 */
[----:B------:R-:W-:-:S13]  /*0a10*/  ISETP.NE.AND.EX P4, PT, R155, RZ, PT, P4 ;  /* 0x000000ff9b00720c */ /* 0x000fda0003f85340 */
[----:B------:R-:W1:Y:S02]  /*0a20*/  @P4 LDC.64 R158, c[0x0][0x230] ;  /* 0x00008c00ff9e4b82 */ /* 0x000e640000000a00 */
[----:B-1----:R-:W-:-:S05]  /*0a30*/  @P4 IMAD.WIDE.U32 R158, R156, 0x20, R158 ;  /* 0x000000209c9e4825 */ /* 0x002fca00078e009e */
        /* <DEDUP_REMOVED lines=26> */
[----:B------:R-:W1:Y:S02]  /*0be0*/  @P3 LDC.64 R154, c[0x0][0x220] ;  /* 0x00008800ff9a3b82 */ /* 0x000e640000000a00 */
[----:B-1----:R-:W-:-:S06]  /*0bf0*/  @P3 IMAD.WIDE.U32 R158, R153, 0x10, R154 ;  /* 0x00000010999e3825 */ /* 0x002fcc00078e009a */
[----:B------:R-:W1:Y:S01]  /*0c00*/  LDC.64 R154, c[0x0][0x238] ;  /* 0x00008e00ff9a7b82 */ /* 0x000e620000000a00 */
[----:B------:R2:W5:Y:S01]  /*0c10*/  @P3 LDG.E.128 R120, desc[UR4][R158.64] ;  /* 0x000000049e783981 */ /* 0x000562000c1e1d00 */
[----:B------:R-:W-:Y:S01]  /*0c20*/  BSSY B1, `(.L_x_12664) ;  /* 0x0000008000017945 */ /* 0x000fe20003800000 */
[----:B------:R-:W-:Y:S01]  /*0c30*/  @!P5 FSEL R119, R115, RZ, P2 ;  /* 0x000000ff7377d208 */ /* 0x000fe20001000000 */
[----:B-1----:R-:W-:Y:S02]  /*0c40*/  IMAD.WIDE.U32 R154, R156, 0x20, R154 ;  /* 0x000000209c9a7825 */ /* 0x002fe400078e009a */
[----:B--2---:R-:W-:Y:S05]  /*0c50*/  @!P5 BRA `(.L_x_12665) ;  /* 0x000000000010d947 */ /* 0x004fea0003800000 */
[----:B-----5:R-:W-:-:S05]  /*0c60*/  SHF.L.U32 R108, R120, 0x10, RZ ;  /* 0x00000010786c7819 */ /* 0x020fca00000006ff */
[----:B------:R-:W-:-:S04]  /*0c70*/  FMUL.FTZ R157, R108, UR6 ;  /* 0x000000066c9d7c20 */ /* 0x000fc80008410000 */
[----:B------:R-:W-:-:S04]  /*0c80*/  FMUL.FTZ R108, R28, R157 ;  /* 0x0000009d1c6c7220 */ /* 0x000fc80000410000 */
[----:B------:R-:W-:-:S07]  /*0c90*/  @P4 FADD.FTZ R108, R104, R108 ;  /* 0x0000006c686c4221 */ /* 0x000fce0000010000 */
.L_x_12665:
[----:B------:R-:W-:Y:S05]  /*0ca0*/  BSYNC B1 ;  /* 0x0000000000017941 */ /* 0x000fea0003800000 */
.L_x_12664:
[----:B------:R-:W-:Y:S04]  /*0cb0*/  BSSY B1, `(.L_x_12666) ;  /* 0x0000007000017945 */ /* 0x000fe80003800000 */
[----:B------:R-:W-:Y:S05]  /*0cc0*/  @!P5 BRA `(.L_x_12667) ;  /* 0x000000000014d947 */ /* 0x000fea0003800000 */
[----:B-----5:R-:W-:-:S04]  /*0cd0*/  PRMT R109, R120, 0x7632, R109 ;  /* 0x00007632786d7816 */ /* 0x020fc8000000006d */
[----:B------:R-:W-:-:S05]  /*0ce0*/  SHF.L.U32 R109, R109, 0x10, RZ ;  /* 0x000000106d6d7819 */ /* 0x000fca00000006ff */
[----:B------:R-:W-:-:S04]  /*0cf0*/  FMUL.FTZ R158, R109, UR6 ;  /* 0x000000066d9e7c20 */ /* 0x000fc80008410000 */
[----:B------:R-:W-:-:S04]  /*0d00*/  FMUL.FTZ R109, R29, R158 ;  /* 0x0000009e1d6d7220 */ /* 0x000fc80000410000 */
[----:B------:R-:W-:-:S07]  /*0d10*/  @P4 FADD.FTZ R109, R105, R109 ;  /* 0x0000006d696d4221 */ /* 0x000fce0000010000 */
.L_x_12667:
[----:B------:R-:W-:Y:S05]  /*0d20*/  BSYNC B1 ;  /* 0x0000000000017941 */ /* 0x000fea0003800000 */
.L_x_12666:
[----:B------:R-:W-:Y:S04]  /*0d30*/  BSSY B1, `(.L_x_12668) ;  /* 0x0000006000017945 */ /* 0x000fe80003800000 */
[----:B------:R-:W-:Y:S05]  /*0d40*/  @!P5 BRA `(.L_x_12669) ;  /* 0x000000000010d947 */ /* 0x000fea0003800000 */
[----:B-----5:R-:W-:-:S05]  /*0d50*/  SHF.L.U32 R110, R121, 0x10, RZ ;  /* 0x00000010796e7819 */ /* 0x020fca00000006ff */
[----:B------:R-:W-:-:S04]  /*0d60*/  FMUL.FTZ R157, R110, UR6 ;  /* 0x000000066e9d7c20 */ /* 0x000fc80008410000 */
[----:B------:R-:W-:-:S04]  /*0d70*/  FMUL.FTZ R110, R30, R157 ;  /* 0x0000009d1e6e7220 */ /* 0x000fc80000410000 */
[----:B------:R-:W-:-:S07]  /*0d80*/  @P4 FADD.FTZ R110, R106, R110 ;  /* 0x0000006e6a6e4221 */ /* 0x000fce0000010000 */
.L_x_12669:
[----:B------:R-:W-:Y:S05]  /*0d90*/  BSYNC B1 ;  /* 0x0000000000017941 */ /* 0x000fea0003800000 */
.L_x_12668:
[----:B------:R-:W-:Y:S04]  /*0da0*/  BSSY B1, `(.L_x_12670) ;  /* 0x0000007000017945 */ /* 0x000fe80003800000 */
[----:B------:R-:W-:Y:S05]  /*0db0*/  @!P5 BRA `(.L_x_12671) ;  /* 0x000000000014d947 */ /* 0x000fea0003800000 */
[----:B-----5:R-:W-:-:S04]  /*0dc0*/  PRMT R111, R121, 0x7632, R111 ;  /* 0x00007632796f7816 */ /* 0x020fc8000000006f */
[----:B------:R-:W-:-:S05]  /*0dd0*/  SHF.L.U32 R111, R111, 0x10, RZ ;  /* 0x000000106f6f7819 */ /* 0x000fca00000006ff */
[----:B------:R-:W-:-:S04]  /*0de0*/  FMUL.FTZ R158, R111, UR6 ;  /* 0x000000066f9e7c20 */ /* 0x000fc80008410000 */
[----:B------:R-:W-:-:S04]  /*0df0*/  FMUL.FTZ R111, R31, R158 ;  /* 0x0000009e1f6f7220 */ /* 0x000fc80000410000 */
[----:B------:R-:W-:-:S07]  /*0e00*/  @P4 FADD.FTZ R111, R107, R111 ;  /* 0x0000006f6b6f4221 */ /* 0x000fce0000010000 */
.L_x_12671:
[----:B------:R-:W-:Y:S05]  /*0e10*/  BSYNC B1 ;  /* 0x0000000000017941 */ /* 0x000fea0003800000 */
.L_x_12670:
[----:B------:R-:W-:Y:S04]  /*0e20*/  BSSY B1, `(.L_x_12672) ;  /* 0x0000006000017945 */ /* 0x000fe80003800000 */
[----:B------:R-:W-:Y:S05]  /*0e30*/  @!P5 BRA `(.L_x_12673) ;  /* 0x000000000010d947 */ /* 0x000fea0003800000 */
[----:B-----5:R-:W-:-:S05]  /*0e40*/  SHF.L.U32 R116, R122, 0x10, RZ ;  /* 0x000000107a747819 */ /* 0x020fca00000006ff */
[----:B------:R-:W-:-:S04]  /*0e50*/  FMUL.FTZ R157, R116, UR6 ;  /* 0x00000006749d7c20 */ /* 0x000fc80008410000 */
[----:B------:R-:W-:-:S04]  /*0e60*/  FMUL.FTZ R116, R24, R157 ;  /* 0x0000009d18747220 */ /* 0x000fc80000410000 */
[----:B------:R-:W-:-:S07]  /*0e70*/  @P4 FADD.FTZ R116, R112, R116 ;  /* 0x0000007470744221 */ /* 0x000fce0000010000 */
.L_x_12673:
[----:B------:R-:W-:Y:S05]  /*0e80*/  BSYNC B1 ;  /* 0x0000000000017941 */ /* 0x000fea0003800000 */
.L_x_12672:
[----:B------:R-:W-:Y:S04]  /*0e90*/  BSSY B1, `(.L_x_12674) ;  /* 0x0000007000017945 */ /* 0x000fe80003800000 */
[----:B------:R-:W-:Y:S05]  /*0ea0*/  @!P5 BRA `(.L_x_12675) ;  /* 0x000000000014d947 */ /* 0x000fea0003800000 */
[----:B-----5:R-:W-:-:S04]  /*0eb0*/  PRMT R117, R122, 0x7632, R117 ;  /* 0x000076327a757816 */ /* 0x020fc80000000075 */
[----:B------:R-:W-:-:S05]  /*0ec0*/  SHF.L.U32 R117, R117, 0x10, RZ ;  /* 0x0000001075757819 */ /* 0x000fca00000006ff */
[----:B------:R-:W-:-:S04]  /*0ed0*/  FMUL.FTZ R158, R117, UR6 ;  /* 0x00000006759e7c20 */ /* 0x000fc80008410000 */
[----:B------:R-:W-:-:S04]  /*0ee0*/  FMUL.FTZ R117, R25, R158 ;  /* 0x0000009e19757220 */ /* 0x000fc80000410000 */
[----:B------:R-:W-:-:S07]  /*0ef0*/  @P4 FADD.FTZ R117, R113, R117 ;  /* 0x0000007571754221 */ /* 0x000fce0000010000 */
.L_x_12675:
[----:B------:R-:W-:Y:S05]  /*0f00*/  BSYNC B1 ;  /* 0x0000000000017941 */ /* 0x000fea0003800000 */
.L_x_12674:
[----:B------:R-:W-:Y:S04]  /*0f10*/  BSSY B1, `(.L_x_12676) ;  /* 0x0000006000017945 */ /* 0x000fe80003800000 */
[----:B------:R-:W-:Y:S05]  /*0f20*/  @!P5 BRA `(.L_x_12677) ;  /* 0x000000000010d947 */ /* 0x000fea0003800000 */
[----:B-----5:R-:W-:-:S05]  /*0f30*/  SHF.L.U32 R118, R123, 0x10, RZ ;  /* 0x000000107b767819 */ /* 0x020fca00000006ff */
[----:B------:R-:W-:-:S04]  /*0f40*/  FMUL.FTZ R157, R118, UR6 ;  /* 0x00000006769d7c20 */ /* 0x000fc80008410000 */
[----:B------:R-:W-:-:S04]  /*0f50*/  FMUL.FTZ R118, R26, R157 ;  /* 0x0000009d1a767220 */ /* 0x000fc80000410000 */
[----:B------:R-:W-:-:S07]  /*0f60*/  @P4 FADD.FTZ R118, R114, R118 ;  /* 0x0000007672764221 */ /* 0x000fce0000010000 */
.L_x_12677:
[----:B------:R-:W-:Y:S05]  /*0f70*/  BSYNC B1 ;  /* 0x0000000000017941 */ /* 0x000fea0003800000 */
.L_x_12676:
[----:B------:R-:W-:Y:S04]  /*0f80*/  BSSY B1, `(.L_x_12678) ;  /* 0x0000007000017945 */ /* 0x000fe80003800000 */
[----:B------:R-:W-:Y:S05]  /*0f90*/  @!P5 BRA `(.L_x_12679) ;  /* 0x000000000014d947 */ /* 0x000fea0003800000 */
[----:B-----5:R-:W-:-:S04]  /*0fa0*/  PRMT R119, R123, 0x7632, R119 ;  /* 0x000076327b777816 */ /* 0x020fc80000000077 */
[----:B------:R-:W-:-:S05]  /*0fb0*/  SHF.L.U32 R119, R119, 0x10, RZ ;  /* 0x0000001077777819 */ /* 0x000fca00000006ff */
[----:B------:R-:W-:-:S04]  /*0fc0*/  FMUL.FTZ R158, R119, UR6 ;  /* 0x00000006779e7c20 */ /* 0x000fc80008410000 */
[----:B------:R-:W-:-:S04]  /*0fd0*/  FMUL.FTZ R119, R27, R158 ;  /* 0x0000009e1b777220 */ /* 0x000fc80000410000 */
[----:B------:R-:W-:-:S07]  /*0fe0*/  @P4 FADD.FTZ R119, R115, R119 ;  /* 0x0000007773774221 */ /* 0x000fce0000010000 */
.L_x_12679:
[----:B------:R-:W-:Y:S05]  /*0ff0*/  BSYNC B1 ;  /* 0x0000000000017941 */ /* 0x000fea0003800000 */
.L_x_12678:
[----:B------:R1:W-:Y:S01]  /*1000*/  STG.E.128 desc[UR4][R154.64], R108 ;  /* 0x0000006c9a007986 */ /* 0x0003e2000c101d04 */
[----:B------:R-:W-:Y:S02]  /*1010*/  IADD3 R153, R153, 0x80, RZ ;  /* 0x0000008099997810 */ /* 0x000fe40007ffe0ff */
[----:B------:R-:W-:Y:S01]  /*1020*/  IADD3 R156, R156, 0x80, RZ ;  /* 0x000000809c9c7810 */ /* 0x000fe20007ffe0ff */
[----:B------:R1:W-:Y:S06]  /*1030*/  STG.E.128 desc[UR4][R154.64+0x10], R116 ;  /* 0x000010749a007986 */ /* 0x0003ec000c101d04 */
.L_x_12663:
[----:B------:R-:W-:Y:S05]  /*1040*/  BSYNC B0 ;  /* 0x0000000000007941 */ /* 0x000fea0003800000 */
.L_x_12662:
[----:B------:R-:W-:Y:S01]  /*1050*/  ISETP.NE.AND P2, PT, R2, RZ, PT ;  /* 0x000000ff0200720c */ /* 0x000fe20003f45270 */
[----:B------:R-:W-:-:S12]  /*1060*/  BSSY B0, `(.L_x_12680) ;  /* 0x0000067000007945 */ /* 0x000fd80003800000 */
[----:B------:R-:W-:Y:S05]  /*1070*/  @!P2 BRA `(.L_x_12681) ;  /* 0x000000040094a947 */ /* 0x000fea0003800000 */
[----:B-1----:R-:W1:Y:S02]  /*1080*/  LDC.64 R154, c[0x0][0x230] ;  /* 0x00008c00ff9a7b82 */ /* 0x002e640000000a00 */
[----:B-1----:R-:W-:-:S04]  /*1090*/  ISETP.NE.U32.AND P4, PT, R154, RZ, PT ;  /* 0x000000ff9a00720c */ /* 0x002fc80003f85070 */
[----:B------:R-:W-:-:S13]  /*10a0*/  ISETP.NE.AND.EX P4, PT, R155, RZ, PT, P4 ;  /* 0x000000ff9b00720c */ /* 0x000fda0003f85340 */
[----:B------:R-:W1:Y:S02]  /*10b0*/  @P4 LDC.64 R158, c[0x0][0x230] ;  /* 0x00008c00ff9e4b82 */ /* 0x000e640000000a00 */
[----:B-1----:R-:W-:-:S05]  /*10c0*/  @P4 IMAD.WIDE.U32 R158, R156, 0x20, R158 ;  /* 0x000000209c9e4825 */ /* 0x002fca00078e009e */
[----:B------:R-:W2:Y:S01]  /*10d0*/  @P4 LDG.E.128 R104, desc[UR4][R158.64] ;  /* 0x000000049e684981 */ /* 0x000ea2000c1e1d00 */
[----:B------:R-:W-:-:S03]  /*10e0*/  ISETP.GT.AND P5, PT, R151, RZ, PT ;  /* 0x000000ff9700720c */ /* 0x000fc60003fa4270 */
[----:B------:R1:W3:Y:S02]  /*10f0*/  @P4 LDG.E.128 R112, desc[UR4][R158.64+0x10] ;  /* 0x000010049e704981 */ /* 0x0002e4000c1e1d00 */
[----:B-1----:R-:W1:Y:S08]  /*1100*/  @P3 LDC.64 R158, c[0x0][0x220] ;  /* 0x00008800ff9e3b82 */ /* 0x002e700000000a00 */
[----:B------:R-:W-:-:S04]  /*1110*/  @!P5 ISETP.NE.U32.AND P2, PT, R154, RZ, PT ;  /* 0x000000ff9a00d20c */ /* 0x000fc80003f45070 */
[----:B------:R-:W-:Y:S01]  /*1120*/  @!P5 ISETP.NE.AND.EX P2, PT, R155, RZ, PT, P2 ;  /* 0x000000ff9b00d20c */ /* 0x000fe20003f45320 */
[----:B-1----:R-:W-:-:S05]  /*1130*/  @P3 IMAD.WIDE.U32 R158, R153, 0x10, R158 ;  /* 0x00000010999e3825 */ /* 0x002fca00078e009e */
        /* <DEDUP_REMOVED lines=23> */
[----:B------:R-:W2:Y:S02]  /*12b0*/  LDC.64 R154, c[0x0][0x238] ;  /* 0x00008e00ff9a7b82 */ /* 0x000ea40000000a00 */
[----:B------:R-:W-:Y:S01]  /*12c0*/  @!P5 FSEL R131, R115, RZ, P2 ;  /* 0x000000ff7383d208 */ /* 0x000fe20001000000 */
[----:B--2---:R-:W-:Y:S01]  /*12d0*/  IMAD.WIDE.U32 R154, R156, 0x20, R154 ;  /* 0x000000209c9a7825 */ /* 0x004fe200078e009a */
[----:B-1----:R-:W-:Y:S07]  /*12e0*/  @!P5 BRA `(.L_x_12683) ;  /* 0x000000000010d947 */ /* 0x002fee0003800000 */
[----:B-----5:R-:W-:-:S05]  /*12f0*/  SHF.L.U32 R124, R120, 0x10, RZ ;  /* 0x00000010787c7819 */ /* 0x020fca00000006ff */
[----:B------:R-:W-:-:S04]  /*1300*/  FMUL.FTZ R157, R124, UR6 ;  /* 0x000000067c9d7c20 */ /* 0x000fc80008410000 */
[----:B------:R-:W-:-:S04]  /*1310*/  FMUL.FTZ R124, R52, R157 ;  /* 0x0000009d347c7220 */ /* 0x000fc80000410000 */
[----:B------:R-:W-:-:S07]  /*1320*/  @P4 FADD.FTZ R124, R104, R124 ;  /* 0x0000007c687c4221 */ /* 0x000fce0000010000 */
.L_x_12683:
[----:B------:R-:W-:Y:S05]  /*1330*/  BSYNC B1 ;  /* 0x0000000000017941 */ /* 0x000fea0003800000 */
.L_x_12682:
[----:B------:R-:W-:Y:S04]  /*1340*/  BSSY B1, `(.L_x_12684) ;  /* 0x0000007000017945 */ /* 0x000fe80003800000 */
[----:B------:R-:W-:Y:S05]  /*1350*/  @!P5 BRA `(.L_x_12685) ;  /* 0x000000000014d947 */ /* 0x000fea0003800000 */
[----:B-----5:R-:W-:-:S04]  /*1360*/  PRMT R125, R120, 0x7632, R125 ;  /* 0x00007632787d7816 */ /* 0x020fc8000000007d */
[----:B------:R-:W-:-:S05]  /*1370*/  SHF.L.U32 R125, R125, 0x10, RZ ;  /* 0x000000107d7d7819 */ /* 0x000fca00000006ff */
[----:B------:R-:W-:-:S04]  /*1380*/  FMUL.FTZ R158, R125, UR6 ;  /* 0x000000067d9e7c20 */ /* 0x000fc80008410000 */
[----:B------:R-:W-:-:S04]  /*1390*/  FMUL.FTZ R125, R53, R158 ;  /* 0x0000009e357d7220 */ /* 0x000fc80000410000 */
[----:B------:R-:W-:-:S07]  /*13a0*/  @P4 FADD.FTZ R125, R105, R125 ;  /* 0x0000007d697d4221 */ /* 0x000fce0000010000 */
.L_x_12685:
[----:B------:R-:W-:Y:S05]  /*13b0*/  BSYNC B1 ;  /* 0x0000000000017941 */ /* 0x000fea0003800000 */
.L_x_12684:
[----:B------:R-:W-:Y:S04]  /*13c0*/  BSSY B1, `(.L_x_12686) ;  /* 0x0000006000017945 */ /* 0x000fe80003800000 */
[----:B------:R-:W-:Y:S05]  /*13d0*/  @!P5 BRA `(.L_x_12687) ;  /* 0x000000000010d947 */ /* 0x000fea0003800000 */
[----:B-----5:R-:W-:-:S05]  /*13e0*/  SHF.L.U32 R126, R121, 0x10, RZ ;  /* 0x00000010797e7819 */ /* 0x020fca00000006ff */
[----:B------:R-:W-:-:S04]  /*13f0*/  FMUL.FTZ R157, R126, UR6 ;  /* 0x000000067e9d7c20 */ /* 0x000fc80008410000 */
[----:B------:R-:W-:-:S04]  /*1400*/  FMUL.FTZ R126, R54, R157 ;  /* 0x0000009d367e7220 */ /* 0x000fc80000410000 */
[----:B------:R-:W-:-:S07]  /*1410*/  @P4 FADD.FTZ R126, R106, R126 ;  /* 0x0000007e6a7e4221 */ /* 0x000fce0000010000 */
.L_x_12687:
[----:B------:R-:W-:Y:S05]  /*1420*/  BSYNC B1 ;  /* 0x0000000000017941 */ /* 0x000fea0003800000 */
.L_x_12686:
[----:B------:R-:W-:Y:S04]  /*1430*/  BSSY B1, `(.L_x_12688) ;  /* 0x0000007000017945 */ /* 0x000fe80003800000 */
[----:B------:R-:W-:Y:S05]  /*1440*/  @!P5 BRA `(.L_x_12689) ;  /* 0x000000000014d947 */ /* 0x000fea0003800000 */
[----:B-----5:R-:W-:-:S04]  /*1450*/  PRMT R127, R121, 0x7632, R127 ;  /* 0x00007632797f7816 */ /* 0x020fc8000000007f */
[----:B------:R-:W-:-:S05]  /*1460*/  SHF.L.U32 R127, R127, 0x10, RZ ;  /* 0x000000107f7f7819 */ /* 0x000fca00000006ff */
[----:B------:R-:W-:-:S04]  /*1470*/  FMUL.FTZ R158, R127, UR6 ;  /* 0x000000067f9e7c20 */ /* 0x000fc80008410000 */
[----:B------:R-:W-:-:S04]  /*1480*/  FMUL.FTZ R127, R55, R158 ;  /* 0x0000009e377f7220 */ /* 0x000fc80000410000 */
[----:B------:R-:W-:-:S07]  /*1490*/  @P4 FADD.FTZ R127, R107, R127 ;  /* 0x0000007f6b7f4221 */ /* 0x000fce0000010000 */
.L_x_12689:
[----:B------:R-:W-:Y:S05]  /*14a0*/  BSYNC B1 ;  /* 0x0000000000017941 */ /* 0x000fea0003800000 */
.L_x_12688:
[----:B------:R-:W-:Y:S04]  /*14b0*/  BSSY B1, `(.L_x_12690) ;  /* 0x0000006000017945 */ /* 0x000fe80003800000 */
[----:B------:R-:W-:Y:S05]  /*14c0*/  @!P5 BRA `(.L_x_12691) ;  /* 0x000000000010d947 */ /* 0x000fea0003800000 */
[----:B-----5:R-:W-:-:S05]  /*14d0*/  SHF.L.U32 R128, R122, 0x10, RZ ;  /* 0x000000107a807819 */ /* 0x020fca00000006ff */
[----:B------:R-:W-:-:S04]  /*14e0*/  FMUL.FTZ R157, R128, UR6 ;  /* 0x00000006809d7c20 */ /* 0x000fc80008410000 */
[----:B------:R-:W-:-:S04]  /*14f0*/  FMUL.FTZ R128, R48, R157 ;  /* 0x0000009d30807220 */ /* 0x000fc80000410000 */
[----:B------:R-:W-:-:S07]  /*1500*/  @P4 FADD.FTZ R128, R112, R128 ;  /* 0x0000008070804221 */ /* 0x000fce0000010000 */
.L_x_12691:
[----:B------:R-:W-:Y:S05]  /*1510*/  BSYNC B1 ;  /* 0x0000000000017941 */ /* 0x000fea0003800000 */
.L_x_12690:
[----:B------:R-:W-:Y:S04]  /*1520*/  BSSY B1, `(.L_x_12692) ;  /* 0x0000007000017945 */ /* 0x000fe80003800000 */
[----:B------:R-:W-:Y:S05]  /*1530*/  @!P5 BRA `(.L_x_12693) ;  /* 0x000000000014d947 */ /* 0x000fea0003800000 */
[----:B-----5:R-:W-:-:S04]  /*1540*/  PRMT R129, R122, 0x7632, R129 ;  /* 0x000076327a817816 */ /* 0x020fc80000000081 */
[----:B------:R-:W-:-:S05]  /*1550*/  SHF.L.U32 R129, R129, 0x10, RZ ;  /* 0x0000001081817819 */ /* 0x000fca00000006ff */
[----:B------:R-:W-:-:S04]  /*1560*/  FMUL.FTZ R158, R129, UR6 ;  /* 0x00000006819e7c20 */ /* 0x000fc80008410000 */
[----:B------:R-:W-:-:S04]  /*1570*/  FMUL.FTZ R129, R49, R158 ;  /* 0x0000009e31817220 */ /* 0x000fc80000410000 */
[----:B------:R-:W-:-:S07]  /*1580*/  @P4 FADD.FTZ R129, R113, R129 ;  /* 0x0000008171814221 */ /* 0x000fce0000010000 */
.L_x_12693:
[----:B------:R-:W-:Y:S05]  /*1590*/  BSYNC B1 ;  /* 0x0000000000017941 */ /* 0x000fea0003800000 */
.L_x_12692:
[----:B------:R-:W-:Y:S04]  /*15a0*/  BSSY B1, `(.L_x_12694) ;  /* 0x0000006000017945 */ /* 0x000fe80003800000 */
[----:B------:R-:W-:Y:S05]  /*15b0*/  @!P5 BRA `(.L_x_12695) ;  /* 0x000000000010d947 */ /* 0x000fea0003800000 */
[----:B-----5:R-:W-:-:S05]  /*15c0*/  SHF.L.U32 R130, R123, 0x10, RZ ;  /* 0x000000107b827819 */ /* 0x020fca00000006ff */
[----:B------:R-:W-:-:S04]  /*15d0*/  FMUL.FTZ R157, R130, UR6 ;  /* 0x00000006829d7c20 */ /* 0x000fc80008410000 */
[----:B------:R-:W-:-:S04]  /*15e0*/  FMUL.FTZ R130, R50, R157 ;  /* 0x0000009d32827220 */ /* 0x000fc80000410000 */
[----:B------:R-:W-:-:S07]  /*15f0*/  @P4 FADD.FTZ R130, R114, R130 ;  /* 0x0000008272824221 */ /* 0x000fce0000010000 */
.L_x_12695:
[----:B------:R-:W-:Y:S05]  /*1600*/  BSYNC B1 ;  /* 0x0000000000017941 */ /* 0x000fea0003800000 */
.L_x_12694:
[----:B------:R-:W-:Y:S04]  /*1610*/  BSSY B1, `(.L_x_12696) ;  /* 0x0000007000017945 */ /* 0x000fe80003800000 */
[----:B------:R-:W-:Y:S05]  /*1620*/  @!P5 BRA `(.L_x_12697) ;  /* 0x000000000014d947 */ /* 0x000fea0003800000 */
[----:B-----5:R-:W-:-:S04]  /*1630*/  PRMT R131, R123, 0x7632, R131 ;  /* 0x000076327b837816 */ /* 0x020fc80000000083 */
[----:B------:R-:W-:-:S05]  /*1640*/  SHF.L.U32 R131, R131, 0x10, RZ ;  /* 0x0000001083837819 */ /* 0x000fca00000006ff */
[----:B------:R-:W-:-:S04]  /*1650*/  FMUL.FTZ R158, R131, UR6 ;  /* 0x00000006839e7c20 */ /* 0x000fc80008410000 */
[----:B------:R-:W-:-:S04]  /*1660*/  FMUL.FTZ R131, R51, R158 ;  /* 0x0000009e33837220 */ /* 0x000fc80000410000 */
[----:B------:R-:W-:-:S07]  /*1670*/  @P4 FADD.FTZ R131, R115, R131 ;  /* 0x0000008373834221 */ /* 0x000fce0000010000 */
.L_x_12697:
[----:B------:R-:W-:Y:S05]  /*1680*/  BSYNC B1 ;  /* 0x0000000000017941 */ /* 0x000fea0003800000 */
.L_x_12696:
[----:B------:R2:W-:Y:S01]  /*1690*/  STG.E.128 desc[UR4][R154.64], R124 ;  /* 0x0000007c9a007986 */ /* 0x0005e2000c101d04 */
[----:B------:R-:W-:Y:S02]  /*16a0*/  IADD3 R153, R153, 0x80, RZ ;  /* 0x0000008099997810 */ /* 0x000fe40007ffe0ff */
[----:B------:R-:W-:Y:S01]  /*16b0*/  IADD3 R156, R156, 0x80, RZ ;  /* 0x000000809c9c7810 */ /* 0x000fe20007ffe0ff */
[----:B------:R2:W-:Y:S06]  /*16c0*/  STG.E.128 desc[UR4][R154.64+0x10], R128 ;  /* 0x000010809a007986 */ /* 0x0005ec000c101d04 */
.L_x_12681:
[----:B------:R-:W-:Y:S05]  /*16d0*/  BSYNC B0 ;  /* 0x0000000000007941 */ /* 0x000fea0003800000 */
.L_x_12680:
[----:B------:R-:W-:Y:S01]  /*16e0*/  ISETP.NE.AND P2, PT, R0, RZ, PT ;  /* 0x000000ff0000720c */ /* 0x000fe20003f45270 */
[----:B------:R-:W-:-:S12]  /*16f0*/  BSSY B0, `(.L_x_12698) ;  /* 0x0000067000007945 */ /* 0x000fd80003800000 */
[----:B------:R-:W-:Y:S05]  /*1700*/  @!P2 BRA `(.L_x_12699) ;  /* 0x000000040094a947 */ /* 0x000fea0003800000 */
[----:B-12---:R-:W1:Y:S02]  /*1710*/  LDC.64 R154, c[0x0][0x230] ;  /* 0x00008c00ff9a7b82 */ /* 0x006e640000000a00 */
        /* <DEDUP_REMOVED lines=42> */
.L_x_12701:
[----:B------:R-:W-:Y:S05]  /*19c0*/  BSYNC B1 ;  /* 0x0000000000017941 */ /* 0x000fea0003800000 */
.L_x_12700:
[----:B------:R-:W-:Y:S04]  /*19d0*/  BSSY B1, `(.L_x_12702) ;  /* 0x0000007000017945 */ /* 0x000fe80003800000 */
[----:B------:R-:W-:Y:S05]  /*19e0*/  @!P5 BRA `(.L_x_12703) ;  /* 0x000000000014d947 */ /* 0x000fea0003800000 */
[----:B-----5:R-:W-:-:S04]  /*19f0*/  PRMT R133, R120, 0x7632, R133 ;  /* 0x0000763278857816 */ /* 0x020fc80000000085 */
[----:B------:R-:W-:-:S05]  /*1a00*/  SHF.L.U32 R133, R133, 0x10, RZ ;  /* 0x0000001085857819 */ /* 0x000fca00000006ff */
[----:B------:R-:W-:-:S04]  /*1a10*/  FMUL.FTZ R158, R133, UR6 ;  /* 0x00000006859e7c20 */ /* 0x000fc80008410000 */
[----:B------:R-:W-:-:S04]  /*1a20*/  FMUL.FTZ R133, R77, R158 ;  /* 0x0000009e4d857220 */ /* 0x000fc80000410000 */
[----:B------:R-:W-:-:S07]  /*1a30*/  @P4 FADD.FTZ R133, R105, R133 ;  /* 0x0000008569854221 */ /* 0x000fce0000010000 */
.L_x_12703:
[----:B------:R-:W-:Y:S05]  /*1a40*/  BSYNC B1 ;  /* 0x0000000000017941 */ /* 0x000fea0003800000 */
.L_x_12702:
[----:B------:R-:W-:Y:S04]  /*1a50*/  BSSY B1, `(.L_x_12704) ;  /* 0x0000006000017945 */ /* 0x000fe80003800000 */
[----:B------:R-:W-:Y:S05]  /*1a60*/  @!P5 BRA `(.L_x_12705) ;  /* 0x000000000010d947 */ /* 0x000fea0003800000 */
[----:B-----5:R-:W-:-:S05]  /*1a70*/  SHF.L.U32 R134, R121, 0x10, RZ ;  /* 0x0000001079867819 */ /* 0x020fca00000006ff */
[----:B------:R-:W-:-:S04]  /*1a80*/  FMUL.FTZ R157, R134, UR6 ;  /* 0x00000006869d7c20 */ /* 0x000fc80008410000 */
[----:B------:R-:W-:-:S04]  /*1a90*/  FMUL.FTZ R134, R78, R157 ;  /* 0x0000009d4e867220 */ /* 0x000fc80000410000 */
[----:B------:R-:W-:-:S07]  /*1aa0*/  @P4 FADD.FTZ R134, R106, R134 ;  /* 0x000000866a864221 */ /* 0x000fce0000010000 */
.L_x_12705:
[----:B------:R-:W-:Y:S05]  /*1ab0*/  BSYNC B1 ;  /* 0x0000000000017941 */ /* 0x000fea0003800000 */
.L_x_12704:
[----:B------:R-:W-:Y:S04]  /*1ac0*/  BSSY B1, `(.L_x_12706) ;  /* 0x0000007000017945 */ /* 0x000fe80003800000 */
[----:B------:R-:W-:Y:S05]  /*1ad0*/  @!P5 BRA `(.L_x_12707) ;  /* 0x000000000014d947 */ /* 0x000fea0003800000 */
[----:B-----5:R-:W-:-:S04]  /*1ae0*/  PRMT R135, R121, 0x7632, R135 ;  /* 0x0000763279877816 */ /* 0x020fc80000000087 */
[----:B------:R-:W-:-:S05]  /*1af0*/  SHF.L.U32 R135, R135, 0x10, RZ ;  /* 0x0000001087877819 */ /* 0x000fca00000006ff */
[----:B------:R-:W-:-:S04]  /*1b00*/  FMUL.FTZ R158, R135, UR6 ;  /* 0x00000006879e7c20 */ /* 0x000fc80008410000 */
[----:B------:R-:W-:-:S04]  /*1b10*/  FMUL.FTZ R135, R79, R158 ;  /* 0x0000009e4f877220 */ /* 0x000fc80000410000 */
[----:B------:R-:W-:-:S07]  /*1b20*/  @P4 FADD.FTZ R135, R107, R135 ;  /* 0x000000876b874221 */ /* 0x000fce0000010000 */
.L_x_12707:
[----:B------:R-:W-:Y:S05]  /*1b30*/  BSYNC B1 ;  /* 0x0000000000017941 */ /* 0x000fea0003800000 */
.L_x_12706:
[----:B------:R-:W-:Y:S04]  /*1b40*/  BSSY B1, `(.L_x_12708) ;  /* 0x0000006000017945 */ /* 0x000fe80003800000 */
[----:B------:R-:W-:Y:S05]  /*1b50*/  @!P5 BRA `(.L_x_12709) ;  /* 0x000000000010d947 */ /* 0x000fea0003800000 */
[----:B-----5:R-:W-:-:S05]  /*1b60*/  SHF.L.U32 R136, R122, 0x10, RZ ;  /* 0x000000107a887819 */ /* 0x020fca00000006ff */
[----:B------:R-:W-:-:S04]  /*1b70*/  FMUL.FTZ R157, R136, UR6 ;  /* 0x00000006889d7c20 */ /* 0x000fc80008410000 */
[----:B------:R-:W-:-:S04]  /*1b80*/  FMUL.FTZ R136, R72, R157 ;  /* 0x0000009d48887220 */ /* 0x000fc80000410000 */
[----:B------:R-:W-:-:S07]  /*1b90*/  @P4 FADD.FTZ R136, R112, R136 ;  /* 0x0000008870884221 */ /* 0x000fce0000010000 */
.L_x_12709:
[----:B------:R-:W-:Y:S05]  /*1ba0*/  BSYNC B1 ;  /* 0x0000000000017941 */ /* 0x000fea0003800000 */
.L_x_12708:
[----:B------:R-:W-:Y:S04]  /*1bb0*/  BSSY B1, `(.L_x_12710) ;  /* 0x0000007000017945 */ /* 0x000fe80003800000 */
[----:B------:R-:W-:Y:S05]  /*1bc0*/  @!P5 BRA `(.L_x_12711) ;  /* 0x000000000014d947 */ /* 0x000fea0003800000 */
[----:B-----5:R-:W-:-:S04]  /*1bd0*/  PRMT R137, R122, 0x7632, R137 ;  /* 0x000076327a897816 */ /* 0x020fc80000000089 */
[----:B------:R-:W-:-:S05]  /*1be0*/  SHF.L.U32 R137, R137, 0x10, RZ ;  /* 0x0000001089897819 */ /* 0x000fca00000006ff */
[----:B------:R-:W-:-:S04]  /*1bf0*/  FMUL.FTZ R158, R137, UR6 ;  /* 0x00000006899e7c20 */ /* 0x000fc80008410000 */
[----:B------:R-:W-:-:S04]  /*1c00*/  FMUL.FTZ R137, R73, R158 ;  /* 0x0000009e49897220 */ /* 0x000fc80000410000 */
[----:B------:R-:W-:-:S07]  /*1c10*/  @P4 FADD.FTZ R137, R113, R137 ;  /* 0x0000008971894221 */ /* 0x000fce0000010000 */
.L_x_12711:
[----:B------:R-:W-:Y:S05]  /*1c20*/  BSYNC B1 ;  /* 0x0000000000017941 */ /* 0x000fea0003800000 */
.L_x_12710:
[----:B------:R-:W-:Y:S04]  /*1c30*/  BSSY B1, `(.L_x_12712) ;  /* 0x0000006000017945 */ /* 0x000fe80003800000 */
[----:B------:R-:W-:Y:S05]  /*1c40*/  @!P5 BRA `(.L_x_12713) ;  /* 0x000000000010d947 */ /* 0x000fea0003800000 */
[----:B-----5:R-:W-:-:S05]  /*1c50*/  SHF.L.U32 R138, R123, 0x10, RZ ;  /* 0x000000107b8a7819 */ /* 0x020fca00000006ff */
[----:B------:R-:W-:-:S04]  /*1c60*/  FMUL.FTZ R157, R138, UR6 ;  /* 0x000000068a9d7c20 */ /* 0x000fc80008410000 */
[----:B------:R-:W-:-:S04]  /*1c70*/  FMUL.FTZ R138, R74, R157 ;  /* 0x0000009d4a8a7220 */ /* 0x000fc80000410000 */
[----:B------:R-:W-:-:S07]  /*1c80*/  @P4 FADD.FTZ R138, R114, R138 ;  /* 0x0000008a728a4221 */ /* 0x000fce0000010000 */
.L_x_12713:
[----:B------:R-:W-:Y:S05]  /*1c90*/  BSYNC B1 ;  /* 0x0000000000017941 */ /* 0x000fea0003800000 */
.L_x_12712:
[----:B------:R-:W-:Y:S04]  /*1ca0*/  BSSY B1, `(.L_x_12714) ;  /* 0x0000007000017945 */ /* 0x000fe80003800000 */
[----:B------:R-:W-:Y:S05]  /*1cb0*/  @!P5 BRA `(.L_x_12715) ;  /* 0x000000000014d947 */ /* 0x000fea0003800000 */
[----:B-----5:R-:W-:-:S04]  /*1cc0*/  PRMT R139, R123, 0x7632, R139 ;  /* 0x000076327b8b7816 */ /* 0x020fc8000000008b */
[----:B------:R-:W-:-:S05]  /*1cd0*/  SHF.L.U32 R139, R139, 0x10, RZ ;  /* 0x000000108b8b7819 */ /* 0x000fca00000006ff */
[----:B------:R-:W-:-:S04]  /*1ce0*/  FMUL.FTZ R158, R139, UR6 ;  /* 0x000000068b9e7c20 */ /* 0x000fc80008410000 */
[----:B------:R-:W-:-:S04]  /*1cf0*/  FMUL.FTZ R139, R75, R158 ;  /* 0x0000009e4b8b7220 */ /* 0x000fc80000410000 */
[----:B------:R-:W-:-:S07]  /*1d00*/  @P4 FADD.FTZ R139, R115, R139 ;  /* 0x0000008b738b4221 */ /* 0x000fce0000010000 */
.L_x_12715:
[----:B------:R-:W-:Y:S05]  /*1d10*/  BSYNC B1 ;  /* 0x0000000000017941 */ /* 0x000fea0003800000 */
.L_x_12714:
[----:B------:R3:W-:Y:S01]  /*1d20*/  STG.E.128 desc[UR4][R154.64], R132 ;  /* 0x000000849a007986 */ /* 0x0007e2000c101d04 */
[----:B------:R-:W-:Y:S02]  /*1d30*/  IADD3 R153, R153, 0x80, RZ ;  /* 0x0000008099997810 */ /* 0x000fe40007ffe0ff */
[----:B------:R-:W-:Y:S01]  /*1d40*/  IADD3 R156, R156, 0x80, RZ ;  /* 0x000000809c9c7810 */ /* 0x000fe20007ffe0ff */
[----:B------:R3:W-:Y:S06]  /*1d50*/  STG.E.128 desc[UR4][R154.64+0x10], R136 ;  /* 0x000010889a007986 */ /* 0x0007ec000c101d04 */
.L_x_12699:
[----:B------:R-:W-:Y:S05]  /*1d60*/  BSYNC B0 ;  /* 0x0000000000007941 */ /* 0x000fea0003800000 */
.L_x_12698:
[----:B------:R-:W-:Y:S04]  /*1d70*/  BSSY B0, `(.L_x_12716) ;  /* 0x0000065000007945 */ /* 0x000fe80003800000 */
[----:B------:R-:W-:Y:S05]  /*1d80*/  @!P1 BRA `(.L_x_12717) ;  /* 0x00000004008c9947 */ /* 0x000fea0003800000 */
[----:B-123--:R-:W1:Y:S08]  /*1d90*/  LDC.64 R154, c[0x0][0x230] ;  /* 0x00008c00ff9a7b82 */ /* 0x00ee700000000a00 */
[----:B------:R-:W2:Y:S01]  /*1da0*/  @P3 LDC.64 R144, c[0x0][0x220] ;  /* 0x00008800ff903b82 */ /* 0x000ea20000000a00 */
[----:B------:R-:W-:-:S07]  /*1db0*/  ISETP.GT.AND P4, PT, R151, RZ, PT ;  /* 0x000000ff9700720c */ /* 0x000fce0003f84270 */
[----:B------:R-:W3:Y:S01]  /*1dc0*/  LDC.64 R158, c[0x0][0x238] ;  /* 0x00008e00ff9e7b82 */ /* 0x000ee20000000a00 */
[----:B-1----:R-:W-:-:S04]  /*1dd0*/  ISETP.NE.U32.AND P2, PT, R154, RZ, PT ;  /* 0x000000ff9a00720c */ /* 0x002fc80003f45070 */
[----:B------:R-:W-:-:S13]  /*1de0*/  ISETP.NE.AND.EX P2, PT, R155, RZ, PT, P2 ;  /* 0x000000ff9b00720c */ /* 0x000fda0003f45320 */
[----:B------:R-:W1:Y:S02]  /*1df0*/  @P2 LDC.64 R142, c[0x0][0x230] ;  /* 0x00008c00ff8e2b82 */ /* 0x000e640000000a00 */
[----:B-1----:R-:W-:-:S05]  /*1e00*/  @P2 IMAD.WIDE.U32 R142, R156, 0x20, R142 ;  /* 0x000000209c8e2825 */ /* 0x002fca00078e008e */
[----:B------:R-:W4:Y:S04]  /*1e10*/  @P2 LDG.E.128 R104, desc[UR4][R142.64] ;  /* 0x000000048e682981 */ /* 0x000f28000c1e1d00 */
[----:B------:R1:W4:Y:S01]  /*1e20*/  @P2 LDG.E.128 R112, desc[UR4][R142.64+0x10] ;  /* 0x000010048e702981 */ /* 0x000322000c1e1d00 */
[----:B--2---:R-:W-:-:S05]  /*1e30*/  @P3 IMAD.WIDE.U32 R144, R153, 0x10, R144 ;  /* 0x0000001099903825 */ /* 0x004fca00078e0090 */
[----:B-----5:R2:W5:Y:S01]  /*1e40*/  @P3 LDG.E.128 R120, desc[UR4][R144.64] ;  /* 0x0000000490783981 */ /* 0x020562000c1e1d00 */
[----:B------:R-:W-:Y:S01]  /*1e50*/  @!P4 ISETP.NE.U32.AND P3, PT, R154, RZ, PT ;  /* 0x000000ff9a00c20c */ /* 0x000fe20003f65070 */
[----:B------:R-:W-:Y:S01]  /*1e60*/  BSSY B1, `(.L_x_12718) ;  /* 0x000001d000017945 */ /* 0x000fe20003800000 */
[----:B---3--:R-:W-:Y:S02]  /*1e70*/  IMAD.WIDE.U32 R158, R156, 0x20, R158 ;  /* 0x000000209c9e7825 */ /* 0x008fe400078e009e */
[----:B------:R-:W-:-:S04]  /*1e80*/  @!P4 ISETP.NE.AND.EX P3, PT, R155, RZ, PT, P3 ;  /* 0x000000ff9b00c20c */ /* 0x000fc80003f65330 */
[----:B----4-:R-:W-:Y:S02]  /*1e90*/  @!P4 FSEL R140, R104, RZ, P3 ;  /* 0x000000ff688cc208 */ /* 0x010fe40001800000 */
        /* <DEDUP_REMOVED lines=23> */
[----:B------:R-:W-:-:S04]  /*2010*/  FMUL.FTZ R140, R100, R147 ;  /* 0x00000093648c7220 */ /* 0x000fc80000410000 */
[----:B------:R-:W-:-:S07]  /*2020*/  @P2 FADD.FTZ R140, R104, R140 ;  /* 0x0000008c688c2221 */ /* 0x000fce0000010000 */
.L_x_12719:
[----:B------:R-:W-:Y:S05]  /*2030*/  BSYNC B1 ;  /* 0x0000000000017941 */ /* 0x000fea0003800000 */
.L_x_12718:
[----:B------:R-:W-:Y:S04]  /*2040*/  BSSY B1, `(.L_x_12720) ;  /* 0x0000007000017945 */ /* 0x000fe80003800000 */
[----:B------:R-:W-:Y:S05]  /*2050*/  @!P4 BRA `(.L_x_12721) ;  /* 0x000000000014c947 */ /* 0x000fea0003800000 */
[----:B-----5:R-:W-:-:S04]  /*2060*/  PRMT R141, R120, 0x7632, R141 ;  /* 0x00007632788d7816 */ /* 0x020fc8000000008d */
[----:B------:R-:W-:-:S05]  /*2070*/  SHF.L.U32 R141, R141, 0x10, RZ ;  /* 0x000000108d8d7819 */ /* 0x000fca00000006ff */
[----:B------:R-:W-:-:S04]  /*2080*/  FMUL.FTZ R154, R141, UR6 ;  /* 0x000000068d9a7c20 */ /* 0x000fc80008410000 */
[----:B------:R-:W-:-:S04]  /*2090*/  FMUL.FTZ R141, R101, R154 ;  /* 0x0000009a658d7220 */ /* 0x000fc80000410000 */
[----:B------:R-:W-:-:S07]  /*20a0*/  @P2 FADD.FTZ R141, R105, R141 ;  /* 0x0000008d698d2221 */ /* 0x000fce0000010000 */
.L_x_12721:
[----:B------:R-:W-:Y:S05]  /*20b0*/  BSYNC B1 ;  /* 0x0000000000017941 */ /* 0x000fea0003800000 */
.L_x_12720:
[----:B------:R-:W-:Y:S04]  /*20c0*/  BSSY B1, `(.L_x_12722) ;  /* 0x0000006000017945 */ /* 0x000fe80003800000 */
[----:B------:R-:W-:Y:S05]  /*20d0*/  @!P4 BRA `(.L_x_12723) ;  /* 0x000000000010c947 */ /* 0x000fea0003800000 */
[----:B-----5:R-:W-:-:S05]  /*20e0*/  SHF.L.U32 R142, R121, 0x10, RZ ;  /* 0x00000010798e7819 */ /* 0x020fca00000006ff */
[----:B------:R-:W-:-:S04]  /*20f0*/  FMUL.FTZ R147, R142, UR6 ;  /* 0x000000068e937c20 */ /* 0x000fc80008410000 */
[----:B------:R-:W-:-:S04]  /*2100*/  FMUL.FTZ R142, R102, R147 ;  /* 0x00000093668e7220 */ /* 0x000fc80000410000 */
[----:B------:R-:W-:-:S07]  /*2110*/  @P2 FADD.FTZ R142, R106, R142 ;  /* 0x0000008e6a8e2221 */ /* 0x000fce0000010000 */
.L_x_12723:
[----:B------:R-:W-:Y:S05]  /*2120*/  BSYNC B1 ;  /* 0x0000000000017941 */ /* 0x000fea0003800000 */
.L_x_12722:
[----:B------:R-:W-:Y:S04]  /*2130*/  BSSY B1, `(.L_x_12724) ;  /* 0x0000007000017945 */ /* 0x000fe80003800000 */
[----:B------:R-:W-:Y:S05]  /*2140*/  @!P4 BRA `(.L_x_12725) ;  /* 0x000000000014c947 */ /* 0x000fea0003800000 */
[----:B-----5:R-:W-:-:S04]  /*2150*/  PRMT R143, R121, 0x7632, R143 ;  /* 0x00007632798f7816 */ /* 0x020fc8000000008f */
[----:B------:R-:W-:-:S05]  /*2160*/  SHF.L.U32 R143, R143, 0x10, RZ ;  /* 0x000000108f8f7819 */ /* 0x000fca00000006ff */
[----:B------:R-:W-:-:S04]  /*2170*/  FMUL.FTZ R154, R143, UR6 ;  /* 0x000000068f9a7c20 */ /* 0x000fc80008410000 */
[----:B------:R-:W-:-:S04]  /*2180*/  FMUL.FTZ R143, R103, R154 ;  /* 0x0000009a678f7220 */ /* 0x000fc80000410000 */
[----:B------:R-:W-:-:S07]  /*2190*/  @P2 FADD.FTZ R143, R107, R143 ;  /* 0x0000008f6b8f2221 */ /* 0x000fce0000010000 */
.L_x_12725:
[----:B------:R-:W-:Y:S05]  /*21a0*/  BSYNC B1 ;  /* 0x0000000000017941 */ /* 0x000fea0003800000 */
.L_x_12724:
[----:B------:R-:W-:Y:S04]  /*21b0*/  BSSY B1, `(.L_x_12726) ;  /* 0x0000006000017945 */ /* 0x000fe80003800000 */
[----:B------:R-:W-:Y:S05]  /*21c0*/  @!P4 BRA `(.L_x_12727) ;  /* 0x000000000010c947 */ /* 0x000fea0003800000 */
[----:B-----5:R-:W-:-:S05]  /*21d0*/  SHF.L.U32 R144, R122, 0x10, RZ ;  /* 0x000000107a907819 */ /* 0x020fca00000006ff */
[----:B------:R-:W-:-:S04]  /*21e0*/  FMUL.FTZ R147, R144, UR6 ;  /* 0x0000000690937c20 */ /* 0x000fc80008410000 */
[----:B------:R-:W-:-:S04]  /*21f0*/  FMUL.FTZ R144, R96, R147 ;  /* 0x0000009360907220 */ /* 0x000fc80000410000 */
[----:B------:R-:W-:-:S07]  /*2200*/  @P2 FADD.FTZ R144, R112, R144 ;  /* 0x0000009070902221 */ /* 0x000fce0000010000 */
.L_x_12727:
[----:B------:R-:W-:Y:S05]  /*2210*/  BSYNC B1 ;  /* 0x0000000000017941 */ /* 0x000fea0003800000 */
.L_x_12726:
[----:B------:R-:W-:Y:S04]  /*2220*/  BSSY B1, `(.L_x_12728) ;  /* 0x0000007000017945 */ /* 0x000fe80003800000 */
[----:B------:R-:W-:Y:S05]  /*2230*/  @!P4 BRA `(.L_x_12729) ;  /* 0x000000000014c947 */ /* 0x000fea0003800000 */
[----:B-----5:R-:W-:-:S04]  /*2240*/  PRMT R145, R122, 0x7632, R145 ;  /* 0x000076327a917816 */ /* 0x020fc80000000091 */
[----:B------:R-:W-:-:S05]  /*2250*/  SHF.L.U32 R145, R145, 0x10, RZ ;  /* 0x0000001091917819 */ /* 0x000fca00000006ff */
[----:B------:R-:W-:-:S04]  /*2260*/  FMUL.FTZ R154, R145, UR6 ;  /* 0x00000006919a7c20 */ /* 0x000fc80008410000 */
[----:B------:R-:W-:-:S04]  /*2270*/  FMUL.FTZ R145, R97, R154 ;  /* 0x0000009a61917220 */ /* 0x000fc80000410000 */
[----:B------:R-:W-:-:S07]  /*2280*/  @P2 FADD.FTZ R145, R113, R145 ;  /* 0x0000009171912221 */ /* 0x000fce0000010000 */
.L_x_12729:
[----:B------:R-:W-:Y:S05]  /*2290*/  BSYNC B1 ;  /* 0x0000000000017941 */ /* 0x000fea0003800000 */
.L_x_12728:
[----:B------:R-:W-:Y:S04]  /*22a0*/  BSSY B1, `(.L_x_12730) ;  /* 0x0000006000017945 */ /* 0x000fe80003800000 */
[----:B------:R-:W-:Y:S05]  /*22b0*/  @!P4 BRA `(.L_x_12731) ;  /* 0x000000000010c947 */ /* 0x000fea0003800000 */
[----:B-----5:R-:W-:-:S05]  /*22c0*/  SHF.L.U32 R146, R123, 0x10, RZ ;  /* 0x000000107b927819 */ /* 0x020fca00000006ff */
[----:B------:R-:W-:-:S04]  /*22d0*/  FMUL.FTZ R147, R146, UR6 ;  /* 0x0000000692937c20 */ /* 0x000fc80008410000 */
[----:B------:R-:W-:-:S04]  /*22e0*/  FMUL.FTZ R146, R98, R147 ;  /* 0x0000009362927220 */ /* 0x000fc80000410000 */
[----:B------:R-:W-:-:S07]  /*22f0*/  @P2 FADD.FTZ R146, R114, R146 ;  /* 0x0000009272922221 */ /* 0x000fce0000010000 */
.L_x_12731:
[----:B------:R-:W-:Y:S05]  /*2300*/  BSYNC B1 ;  /* 0x0000000000017941 */ /* 0x000fea0003800000 */
.L_x_12730:
        /* <DEDUP_REMOVED lines=8> */
.L_x_12733:
[----:B------:R-:W-:Y:S05]  /*2390*/  BSYNC B1 ;  /* 0x0000000000017941 */ /* 0x000fea0003800000 */
.L_x_12732:
[----:B------:R4:W-:Y:S04]  /*23a0*/  STG.E.128 desc[UR4][R158.64], R140 ;  /* 0x0000008c9e007986 */ /* 0x0009e8000c101d04 */
[----:B------:R4:W-:Y:S02]  /*23b0*/  STG.E.128 desc[UR4][R158.64+0x10], R144 ;  /* 0x000010909e007986 */ /* 0x0009e4000c101d04 */
.L_x_12717:
[----:B------:R-:W-:Y:S05]  /*23c0*/  BSYNC B0 ;  /* 0x0000000000007941 */ /* 0x000fea0003800000 */
.L_x_12716:
[----:B-123--:R-:W-:Y:S01]  /*23d0*/  FADD.FTZ R154, RZ, R108 ;  /* 0x0000006cff9a7221 */ /* 0x00efe20000010000 */
        /* <DEDUP_REMOVED lines=43> */
[----:B------:R-:W4:Y:S02]  /*2690*/  SHFL.BFLY PT, R150, R151, 0x1, 0x1f ;  /* 0x0c201f0097967f89 */ /* 0x000f2400000e0000 */
[----:B----4-:R-:W-:-:S05]  /*26a0*/  FADD.FTZ R159, R151, R150 ;  /* 0x00000096979f7221 */ /* 0x010fca0000010000 */
        /* <DEDUP_REMOVED lines=83> */
.L_x_12754:
        /* <DEDUP_REMOVED lines=17> */
[----:B------:R-:W-:Y:S01]  /*2cf0*/  HFMA2.MMA R156, -RZ, RZ, 0, 0 ;  /* 0x00000000ff9c7435 */ /* 0x000fe200000001ff */
[----:B------:R-:W-:-:S05]  /*2d00*/  PLOP3.LUT P3, PT, PT, PT, UP0, 0x40, 0x0 ;  /* 0x000000000000781c */ /* 0x000fca0003f6e808 */
[----:B------:R-:W-:-:S04]  /*2d10*/  @!P2 MOV R156, R3 ;  /* 0x00000003009ca202 */ /* 0x000fc80000000f00 */
[----:B0-----:R-:W-:Y:S01]  /*2d20*/  I2FP.F32.S32 R162, R156 ;  /* 0x0000009c00a27245 */ /* 0x001fe20000201400 */
[----:B------:R-:W0:Y:S01]  /*2d30*/  SHFL.DOWN PT, R159, R156, 0x2, 0x1f ;  /* 0x08401f009c9f7f89 */ /* 0x000e2200000e0000 */
[----:B-1----:R-:W-:-:S04]  /*2d40*/  @!P2 LEA R150, R155, R150, 0x18 ;  /* 0x000000969b96a211 */ /* 0x002fc800078ec0ff */
[----:B------:R-:W-:Y:S02]  /*2d50*/  @!P2 LEA R160, R151, R150, 0x3 ;  /* 0x0000009697a0a211 */ /* 0x000fe400078e18ff */
[----:B------:R-:W-:Y:S02]  /*2d60*/  CS2R R150, SRZ ;  /* 0x0000000000967805 */ /* 0x000fe4000001ff00 */
[----:B0-----:R-:W-:Y:S02]  /*2d70*/  IADD3 R155, R159, R156, RZ ;  /* 0x0000009c9f9b7210 */ /* 0x001fe40007ffe0ff */
[----:B------:R-:W-:Y:S02]  /*2d80*/  I2FP.F32.S32 R159, R159 ;  /* 0x0000009f009f7245 */ /* 0x000fe40000201400 */
[----:B------:R-:W0:Y:S01]  /*2d90*/  @!P2 LDS.64 R150, [R160] ;  /* 0x00000000a096a984 */ /* 0x000e220000000a00 */
[----:B------:R-:W-:Y:S02]  /*2da0*/  I2FP.F32.S32 R154, R155 ;  /* 0x0000009b009a7245 */ /* 0x000fe40000201400 */
[----:B------:R-:W-:Y:S01]  /*2db0*/  LOP3.LUT P2, RZ, R153, 0x1f, R152, 0xf8, !PT ;  /* 0x0000001f99ff7812 */ /* 0x000fe2000784f898 */
[----:B------:R-:W-:Y:S01]  /*2dc0*/  SHFL.DOWN PT, R156, R155, 0x1, 0x1f ;  /* 0x08201f009b9c7f89 */ /* 0x000fe200000e0000 */
[----:B------:R-:W1:Y:S01]  /*2dd0*/  MUFU.RCP R157, R154 ;  /* 0x0000009a009d7308 */ /* 0x000e620000001000 */
[----:B------:R-:W2:Y:S02]  /*2de0*/  LDC R153, c[0x0][0x2d8] ;  /* 0x0000b600ff997b82 */ /* 0x000ea40000000800 */
[----:B0-----:R-:W0:Y:S04]  /*2df0*/  SHFL.DOWN PT, R161, R150, 0x2, 0x1f ;  /* 0x08401f0096a17f89 */ /* 0x001e2800000e0000 */
[----:B------:R-:W3:Y:S01]  /*2e00*/  SHFL.DOWN PT, R158, R151, 0x2, 0x1f ;  /* 0x08401f00979e7f89 */ /* 0x000ee200000e0000 */
[C---:B0-----:R-:W-:Y:S01]  /*2e10*/  FMUL.FTZ R163, R161.reuse, R159 ;  /* 0x0000009fa1a37220 */ /* 0x041fe20000410000 */
[----:B------:R-:W-:-:S03]  /*2e20*/  FADD.FTZ R161, -R161, R150 ;  /* 0x00000096a1a17221 */ /* 0x000fc60000010100 */
[----:B------:R-:W-:Y:S01]  /*2e30*/  FFMA.FTZ R160, R162, R150, R163 ;  /* 0x00000096a2a07223 */ /* 0x000fe200000100a3 */
[----:B------:R-:W-:Y:S01]  /*2e40*/  FMUL.FTZ R161, R161, R161 ;  /* 0x000000a1a1a17220 */ /* 0x000fe20000410000 */
[----:B---3--:R-:W-:Y:S01]  /*2e50*/  FADD.FTZ R158, R158, R151 ;  /* 0x000000979e9e7221 */ /* 0x008fe20000010000 */
[----:B------:R-:W-:Y:S02]  /*2e60*/  IADD3 R151, R155, R156, RZ ;  /* 0x0000009c9b977210 */ /* 0x000fe40007ffe0ff */
[----:B------:R-:W-:Y:S01]  /*2e70*/  FMUL.FTZ R162, R161, R162 ;  /* 0x000000a2a1a27220 */ /* 0x000fe20000410000 */
[C---:B-1----:R-:W-:Y:S01]  /*2e80*/  FMUL.FTZ R161, R157.reuse, R160 ;  /* 0x000000a09da17220 */ /* 0x042fe20000410000 */
[----:B------:R-:W-:Y:S02]  /*2e90*/  I2FP.F32.S32 R151, R151 ;  /* 0x0000009700977245 */ /* 0x000fe40000201400 */
[----:B------:R-:W-:Y:S01]  /*2ea0*/  FMUL.FTZ R162, R162, R159 ;  /* 0x0000009fa2a27220 */ /* 0x000fe20000410000 */
[----:B------:R-:W-:Y:S01]  /*2eb0*/  I2FP.F32.S32 R156, R156 ;  /* 0x0000009c009c7245 */ /* 0x000fe20000201400 */
[----:B------:R-:W0:Y:S02]  /*2ec0*/  SHFL.DOWN PT, R150, R161, 0x1, 0x1f ;  /* 0x08201f00a1967f89 */ /* 0x000e2400000e0000 */
[----:B------:R-:W-:Y:S01]  /*2ed0*/  FFMA.FTZ R157, R157, R162, R158 ;  /* 0x000000a29d9d7223 */ /* 0x000fe2000001009e */
[----:B------:R-:W1:Y:S04]  /*2ee0*/  MUFU.RCP R151, R151 ;  /* 0x0000009700977308 */ /* 0x000e680000001000 */
[----:B------:R-:W3:Y:S01]  /*2ef0*/  SHFL.DOWN PT, R158, R157, 0x1, 0x1f ;  /* 0x08201f009d9e7f89 */ /* 0x000ee200000e0000 */
[----:B0-----:R-:W-:Y:S01]  /*2f00*/  FADD.FTZ R155, R161, -R150 ;  /* 0x80000096a19b7221 */ /* 0x001fe20000010000 */
[----:B------:R-:W-:-:S03]  /*2f10*/  FMUL.FTZ R159, R150, R156 ;  /* 0x0000009c969f7220 */ /* 0x000fc60000410000 */
[----:B------:R-:W-:Y:S01]  /*2f20*/  FMUL.FTZ R155, R155, R155 ;  /* 0x0000009b9b9b7220 */ /* 0x000fe20000410000 */
[----:B---3--:R-:W-:-:S03]  /*2f30*/  FADD.FTZ R158, R157, R158 ;  /* 0x0000009e9d9e7221 */ /* 0x008fc60000010000 */
[C---:B------:R-:W-:Y:S01]  /*2f40*/  FMUL.FTZ R155, R154.reuse, R155 ;  /* 0x0000009b9a9b7220 */ /* 0x040fe20000410000 */
[----:B------:R-:W-:-:S03]  /*2f50*/  FFMA.FTZ R154, R154, R161, R159 ;  /* 0x000000a19a9a7223 */ /* 0x000fc6000001009f */
[----:B------:R-:W-:Y:S01]  /*2f60*/  FMUL.FTZ R155, R155, R156 ;  /* 0x0000009c9b9b7220 */ /* 0x000fe20000410000 */
[C---:B-1----:R-:W-:Y:S01]  /*2f70*/  FMUL.FTZ R159, R151.reuse, R154 ;  /* 0x0000009a979f7220 */ /* 0x042fe20000410000 */
[----:B------:R-:W0:Y:S02]  /*2f80*/  @!P2 LDC.64 R156, c[0x0][0x258] ;  /* 0x00009600ff9cab82 */ /* 0x000e240000000a00 */
[----:B------:R-:W-:Y:S02]  /*2f90*/  FFMA.FTZ R158, R151, R155, R158 ;  /* 0x0000009b979e7223 */ /* 0x000fe4000001009e */
[----:B------:R-:W1:Y:S04]  /*2fa0*/  SHFL.IDX PT, R155, R159, RZ, 0x1f ;  /* 0x00001fff9f9b7589 */ /* 0x000e6800000e0000 */
[----:B------:R-:W2:Y:S01]  /*2fb0*/  SHFL.IDX PT, R158, R158, RZ, 0x1f ;  /* 0x00001fff9e9e7589 */ /* 0x000ea200000e0000 */
[----:B------:R-:W3:Y:S01]  /*2fc0*/  @!P2 LDC.64 R150, c[0x0][0x250] ;  /* 0x00009400ff96ab82 */ /* 0x000ee20000000a00 */
[----:B-1----:R-:W-:Y:S01]  /*2fd0*/  FMUL.FTZ R154, R155, R155 ;  /* 0x0000009b9b9a7220 */ /* 0x002fe20000410000 */
[----:B--2---:R-:W-:-:S04]  /*2fe0*/  FFMA.FTZ R153, R158, UR7, R153 ;  /* 0x000000079e997c23 */ /* 0x004fc80008010099 */
[----:B------:R-:W-:Y:S02]  /*2ff0*/  FSEL R154, R154, RZ, !P3 ;  /* 0x000000ff9a9a7208 */ /* 0x000fe40005800000 */
[----:B---3--:R-:W-:-:S03]  /*3000*/  @!P2 LEA R150, P3, R4, R150, 0x2 ;  /* 0x000000960496a211 */ /* 0x008fc600078610ff */
[----:B------:R-:W-:Y:S01]  /*3010*/  FADD.FTZ R154, R153, R154 ;  /* 0x0000009a999a7221 */ /* 0x000fe20000010000 */
[----:B------:R-:W-:-:S04]  /*3020*/  SHF.R.S32.HI R153, RZ, 0x1f, R4 ;  /* 0x0000001fff997819 */ /* 0x000fc80000011404 */
[C---:B------:R-:W-:Y:S01]  /*3030*/  @!P2 LEA.HI.X R151, R4.reuse, R151, R153, 0x2, P3 ;  /* 0x000000970497a211 */ /* 0x040fe200018f1499 */
[----:B------:R-:W1:Y:S01]  /*3040*/  MUFU.RSQ R154, R154 ;  /* 0x0000009a009a7308 */ /* 0x000e620000001400 */
        /* <DEDUP_REMOVED lines=26> */
[C---:B------:R-:W-:Y:S01]  /*31f0*/  FMUL.FTZ R150, R154.reuse, R151 ;  /* 0x000000979a967220 */ /* 0x040fe20000410000 */
[--C-:B------:R-:W-:Y:S01]  /*3200*/  FADD.FTZ R151, R117, -R155.reuse ;  /* 0x8000009b75977221 */ /* 0x100fe20000010000 */
[--C-:B------:R-:W-:Y:S01]  /*3210*/  FADD.FTZ R163, R119, -R155.reuse ;  /* 0x8000009b77a37221 */ /* 0x100fe20000010000 */
        /* <DEDUP_REMOVED lines=19> */
.L_x_12738:
[----:B------:R-:W-:Y:S05]  /*3350*/  BSYNC B1 ;  /* 0x0000000000017941 */ /* 0x000fea0003800000 */
.L_x_12737:
        /* <DEDUP_REMOVED lines=35> */
.L_x_12740:
[----:B------:R-:W-:Y:S05]  /*3590*/  BSYNC B1 ;  /* 0x0000000000017941 */ /* 0x000fea0003800000 */
.L_x_12739:
        /* <DEDUP_REMOVED lines=35> */
.L_x_12742:
[----:B------:R-:W-:Y:S05]  /*37d0*/  BSYNC B1 ;  /* 0x0000000000017941 */ /* 0x000fea0003800000 */
.L_x_12741:
[----:B------:R-:W-:Y:S05]  /*37e0*/  @!P1 BRA `(.L_x_12736) ;  /* 0x00000000007c9947 */ /* 0x000fea0003800000 */
[--C-:B012---:R-:W-:Y:S01]  /*37f0*/  FADD.FTZ R157, R146, -R155.reuse ;  /* 0x8000009b929d7221 */ /* 0x107fe20000010000 */
        /* <DEDUP_REMOVED lines=30> */
.L_x_12736:
[----:B------:R-:W-:Y:S05]  /*39e0*/  BSYNC B0 ;  /* 0x0000000000007941 */ /* 0x000fea0003800000 */
.L_x_12735:
[----:B------:R-:W-:Y:S02]  /*39f0*/  IADD3 R4, R4, UR8, RZ ;  /* 0x0000000804047c10 */ /* 0x000fe4000fffe0ff */
[----:B0123--:R-:W-:Y:S02]  /*3a00*/  SEL R150, RZ, 0x1, P5 ;  /* 0x00000001ff967807 */ /* 0x00ffe40002800000 */
[----:B------:R-:W-:-:S13]  /*3a10*/  ISETP.GE.AND P2, PT, R4, UR9, PT ;  /* 0x0000000904007c0c */ /* 0x000fda000bf46270 */
[----:B------:R-:W-:Y:S05]  /*3a20*/  @!P2 BRA `(.L_x_12743) ;  /* 0xffffffcc00a0a947 */ /* 0x000fea000383ffff */
[----:B------:R-:W-:Y:S05]  /*3a30*/  EXIT ;  /* 0x000000000000794d */ /* 0x000fea0003800000 */
.L_x_12734:
[----:B------:R-:W-:Y:S01]  /*3a40*/  HFMA2.MMA R155, -RZ, RZ, 0, 5.9604644775390625e-08 ;  /* 0x00000001ff9b7435 */ /* 0x000fe200000001ff */
[----:B------:R-:W-:Y:S02]  /*3a50*/  MOV R164, R151 ;  /* 0x0000009700a47202 */ /* 0x000fe40000000f00 */
[----:B----4-:R-:W-:Y:S02]  /*3a60*/  MOV R158, 0x1f ;  /* 0x0000001f009e7802 */ /* 0x010fe40000000f00 */
[----:B------:R-:W-:-:S07]  /*3a70*/  MOV R157, 0xffffffff ;  /* 0xffffffff009d7802 */ /* 0x000fce0000000f00 */
[----:B0----5:R-:W-:Y:S05]  /*3a80*/  WARPSYNC.COLLECTIVE R157, `(.L_x_12744) ;  /* 0x000000009d087348 */ /* 0x021fea0003c00000 */
[----:B------:R1:W2:Y:S02]  /*3a90*/  SHFL.BFLY P6, R163, R164, R155, R158 ;  /* 0x0c00009ba4a37389 */ /* 0x0002a400000c009e */
[----:B012--5:R-:W-:Y:S01]  /*3aa0*/  ENDCOLLECTIVE ;  /* 0x000000000000791b */ /* 0x027fe20003800000 */
.L_x_12744:
[----:B------:R-:W-:Y:S01]  /*3ab0*/  HFMA2.MMA R155, -RZ, RZ, 0, 1.1920928955078125e-07 ;  /* 0x00000002ff9b7435 */ /* 0x000fe200000001ff */
[----:B------:R-:W-:-:S05]  /*3ac0*/  MOV R150, R163 ;  /* 0x000000a300967202 */ /* 0x000fca0000000f00 */
[----:B------:R-:W-:-:S05]  /*3ad0*/  FADD.FTZ R159, R151, R150 ;  /* 0x00000096979f7221 */ /* 0x000fca0000010000 */
[----:B------:R-:W-:-:S07]  /*3ae0*/  MOV R164, R159 ;  /* 0x0000009f00a47202 */ /* 0x000fce0000000f00 */
[----:B------:R-:W-:Y:S05]  /*3af0*/  WARPSYNC.COLLECTIVE R157, `(.L_x_12745) ;  /* 0x000000009d087348 */ /* 0x000fea0003c00000 */
[----:B------:R0:W1:Y:S02]  /*3b00*/  SHFL.BFLY P6, R163, R164, R155, R158 ;  /* 0x0c00009ba4a37389 */ /* 0x00006400000c009e */
[----:B01----:R-:W-:Y:S01]  /*3b10*/  ENDCOLLECTIVE ;  /* 0x000000000000791b */ /* 0x003fe20003800000 */
.L_x_12745:
[----:B------:R-:W-:Y:S01]  /*3b20*/  HFMA2.MMA R155, -RZ, RZ, 0, 2.384185791015625e-07 ;  /* 0x00000004ff9b7435 */ /* 0x000fe200000001ff */
[----:B------:R-:W-:-:S05]  /*3b30*/  MOV R150, R163 ;  /* 0x000000a300967202 */ /* 0x000fca0000000f00 */
[----:B------:R-:W-:-:S05]  /*3b40*/  FADD.FTZ R160, R159, R150 ;  /* 0x000000969fa07221 */ /* 0x000fca0000010000 */
[----:B------:R-:W-:-:S07]  /*3b50*/  MOV R164, R160 ;  /* 0x000000a000a47202 */ /* 0x000fce0000000f00 */
[----:B------:R-:W-:Y:S05]  /*3b60*/  WARPSYNC.COLLECTIVE R157, `(.L_x_12746) ;  /* 0x000000009d087348 */ /* 0x000fea0003c00000 */
[----:B------:R0:W1:Y:S02]  /*3b70*/  SHFL.BFLY P6, R163, R164, R155, R158 ;  /* 0x0c00009ba4a37389 */ /* 0x00006400000c009e */
[----:B01----:R-:W-:Y:S01]  /*3b80*/  ENDCOLLECTIVE ;  /* 0x000000000000791b */ /* 0x003fe20003800000 */
.L_x_12746:
[----:B------:R-:W-:Y:S01]  /*3b90*/  HFMA2.MMA R155, -RZ, RZ, 0, 4.76837158203125e-07 ;  /* 0x00000008ff9b7435 */ /* 0x000fe200000001ff */
[----:B------:R-:W-:-:S05]  /*3ba0*/  MOV R161, R163 ;  /* 0x000000a300a17202 */ /* 0x000fca0000000f00 */
[----:B------:R-:W-:-:S05]  /*3bb0*/  FADD.FTZ R161, R160, R161 ;  /* 0x000000a1a0a17221 */ /* 0x000fca0000010000 */
[----:B------:R-:W-:-:S07]  /*3bc0*/  MOV R164, R161 ;  /* 0x000000a100a47202 */ /* 0x000fce0000000f00 */
[----:B------:R-:W-:Y:S05]  /*3bd0*/  WARPSYNC.COLLECTIVE R157, `(.L_x_12747) ;  /* 0x000000009d087348 */ /* 0x000fea0003c00000 */
[----:B------:R0:W1:Y:S02]  /*3be0*/  SHFL.BFLY P6, R163, R164, R155, R158 ;  /* 0x0c00009ba4a37389 */ /* 0x00006400000c009e */
[----:B01----:R-:W-:Y:S01]  /*3bf0*/  ENDCOLLECTIVE ;  /* 0x000000000000791b */ /* 0x003fe20003800000 */
.L_x_12747:
[----:B------:R-:W-:Y:S01]  /*3c00*/  HFMA2.MMA R155, -RZ, RZ, 0, 9.5367431640625e-07 ;  /* 0x00000010ff9b7435 */ /* 0x000fe200000001ff */
[----:B------:R-:W-:-:S05]  /*3c10*/  MOV R150, R163 ;  /* 0x000000a300967202 */ /* 0x000fca0000000f00 */
[----:B------:R-:W-:-:S05]  /*3c20*/  FADD.FTZ R162, R161, R150 ;  /* 0x00000096a1a27221 */ /* 0x000fca0000010000 */
[----:B------:R-:W-:-:S07]  /*3c30*/  MOV R164, R162 ;  /* 0x000000a200a47202 */ /* 0x000fce0000000f00 */
[----:B------:R-:W-:Y:S05]  /*3c40*/  WARPSYNC.COLLECTIVE R157, `(.L_x_12748) ;  /* 0x000000009d087348 */ /* 0x000fea0003c00000 */
[----:B------:R0:W1:Y:S02]  /*3c50*/  SHFL.BFLY P6, R163, R164, R155, R158 ;  /* 0x0c00009ba4a37389 */ /* 0x00006400000c009e */
[----:B01----:R-:W-:Y:S01]  /*3c60*/  ENDCOLLECTIVE ;  /* 0x000000000000791b */ /* 0x003fe20003800000 */
.L_x_12748:
        /* <DEDUP_REMOVED lines=68> */
[----:B------:R-:W-:-:S04]  /*40b0*/  MOV R158, 0x1f ;  /* 0x0000001f009e7802 */ /* 0x000fc80000000f00 */
[----:B------:R-:W-:-:S07]  /*40c0*/  MOV R164, R150 ;  /* 0x0000009600a47202 */ /* 0x000fce0000000f00 */
[----:B------:R-:W-:Y:S05]  /*40d0*/  WARPSYNC.COLLECTIVE R157, `(.L_x_12749) ;  /* 0x000000009d087348 */ /* 0x000fea0003c00000 */
[----:B------:R0:W1:Y:S02]  /*40e0*/  SHFL.BFLY P6, R163, R164, R155, R158 ;  /* 0x0c00009ba4a37389 */ /* 0x00006400000c009e */
[----:B01----:R-:W-:Y:S01]  /*40f0*/  ENDCOLLECTIVE ;  /* 0x000000000000791b */ /* 0x003fe20003800000 */
.L_x_12749:
[----:B------:R-:W-:Y:S01]  /*4100*/  HFMA2.MMA R155, -RZ, RZ, 0, 1.1920928955078125e-07 ;  /* 0x00000002ff9b7435 */ /* 0x000fe200000001ff */
[----:B------:R-:W-:-:S05]  /*4110*/  MOV R151, R163 ;  /* 0x000000a300977202 */ /* 0x000fca0000000f00 */
[----:B------:R-:W-:-:S05]  /*4120*/  FADD.FTZ R151, R150, R151 ;  /* 0x0000009796977221 */ /* 0x000fca0000010000 */
[----:B------:R-:W-:-:S07]  /*4130*/  MOV R164, R151 ;  /* 0x0000009700a47202 */ /* 0x000fce0000000f00 */
[----:B------:R-:W-:Y:S05]  /*4140*/  WARPSYNC.COLLECTIVE R157, `(.L_x_12750) ;  /* 0x000000009d087348 */ /* 0x000fea0003c00000 */
[----:B------:R0:W1:Y:S02]  /*4150*/  SHFL.BFLY P6, R163, R164, R155, R158 ;  /* 0x0c00009ba4a37389 */ /* 0x00006400000c009e */
[----:B01----:R-:W-:Y:S01]  /*4160*/  ENDCOLLECTIVE ;  /* 0x000000000000791b */ /* 0x003fe20003800000 */
.L_x_12750:
[----:B------:R-:W-:Y:S01]  /*4170*/  HFMA2.MMA R155, -RZ, RZ, 0, 2.384185791015625e-07 ;  /* 0x00000004ff9b7435 */ /* 0x000fe200000001ff */
[----:B------:R-:W-:-:S05]  /*4180*/  MOV R160, R163 ;  /* 0x000000a300a07202 */ /* 0x000fca0000000f00 */
[----:B------:R-:W-:-:S05]  /*4190*/  FADD.FTZ R160, R151, R160 ;  /* 0x000000a097a07221 */ /* 0x000fca0000010000 */
[----:B------:R-:W-:-:S07]  /*41a0*/  MOV R164, R160 ;  /* 0x000000a000a47202 */ /* 0x000fce0000000f00 */
[----:B------:R-:W-:Y:S05]  /*41b0*/  WARPSYNC.COLLECTIVE R157, `(.L_x_12751) ;  /* 0x000000009d087348 */ /* 0x000fea0003c00000 */
[----:B------:R0:W1:Y:S02]  /*41c0*/  SHFL.BFLY P6, R163, R164, R155, R158 ;  /* 0x0c00009ba4a37389 */ /* 0x00006400000c009e */
[----:B01----:R-:W-:Y:S01]  /*41d0*/  ENDCOLLECTIVE ;  /* 0x000000000000791b */ /* 0x003fe20003800000 */
.L_x_12751:
[----:B------:R-:W-:Y:S01]  /*41e0*/  HFMA2.MMA R155, -RZ, RZ, 0, 4.76837158203125e-07 ;  /* 0x00000008ff9b7435 */ /* 0x000fe200000001ff */
[----:B------:R-:W-:-:S05]  /*41f0*/  MOV R159, R163 ;  /* 0x000000a3009f7202 */ /* 0x000fca0000000f00 */
[----:B------:R-:W-:-:S05]  /*4200*/  FADD.FTZ R159, R160, R159 ;  /* 0x0000009fa09f7221 */ /* 0x000fca0000010000 */
[----:B------:R-:W-:-:S07]  /*4210*/  MOV R164, R159 ;  /* 0x0000009f00a47202 */ /* 0x000fce0000000f00 */
[----:B------:R-:W-:Y:S05]  /*4220*/  WARPSYNC.COLLECTIVE R157, `(.L_x_12752) ;  /* 0x000000009d087348 */ /* 0x000fea0003c00000 */
[----:B------:R0:W1:Y:S02]  /*4230*/  SHFL.BFLY P6, R163, R164, R155, R158 ;  /* 0x0c00009ba4a37389 */ /* 0x00006400000c009e */
[----:B01----:R-:W-:Y:S01]  /*4240*/  ENDCOLLECTIVE ;  /* 0x000000000000791b */ /* 0x003fe20003800000 */
.L_x_12752:
[----:B------:R-:W-:Y:S01]  /*4250*/  HFMA2.MMA R155, -RZ, RZ, 0, 9.5367431640625e-07 ;  /* 0x00000010ff9b7435 */ /* 0x000fe200000001ff */
[----:B------:R-:W-:-:S05]  /*4260*/  MOV R162, R163 ;  /* 0x000000a300a27202 */ /* 0x000fca0000000f00 */
[----:B------:R-:W-:-:S05]  /*4270*/  FADD.FTZ R162, R159, R162 ;  /* 0x000000a29fa27221 */ /* 0x000fca0000010000 */
[----:B------:R-:W-:-:S07]  /*4280*/  MOV R164, R162 ;  /* 0x000000a200a47202 */ /* 0x000fce0000000f00 */
[----:B------:R-:W-:Y:S05]  /*4290*/  WARPSYNC.COLLECTIVE R157, `(.L_x_12753) ;  /* 0x000000009d087348 */ /* 0x000fea0003c00000 */
[----:B------:R0:W1:Y:S02]  /*42a0*/  SHFL.BFLY P6, R163, R164, R155, R158 ;  /* 0x0c00009ba4a37389 */ /* 0x00006400000c009e */
[----:B01----:R-:W-:Y:S01]  /*42b0*/  ENDCOLLECTIVE ;  /* 0x000000000000791b */ /* 0x003fe20003800000 */
.L_x_12753:
[----:B------:R-:W-:Y:S01]  /*42c0*/  MOV R161, R163 ;  /* 0x000000a300a17202 */ /* 0x000fe20000000f00 */
[----:B------:R-:W-:Y:S06]  /*42d0*/  BRA `(.L_x_12754) ;  /* 0xffffffe800407947 */ /* 0x000fec000383ffff */
.L_x_12755:
        /* <DEDUP_REMOVED lines=10> */
.L_x_30254:


//--------------------- .text._ZN10layer_norm13ln_fwd_kernelINS_13Kernel_traitsIf13__nv_bfloat16fS2_fjLj4096ELj1ELj1ELj4ELj16ENS_18Kernel_traits_baseILj4096EfS2_fS2_fjLj128EEEEELb0ELb1ELb1ELb1EEEvNS_9FwdParamsE --------------------------
	.section	.text._ZN10layer_norm13ln_fwd_kernelINS_13Kernel_traitsIf13__nv_bfloat16fS2_fjLj4096ELj1ELj1ELj4ELj16ENS_18Kernel_traits_baseILj4096EfS2_fS2_fjLj128EEEEELb0ELb1ELb1ELb1EEEvNS_9FwdParamsE,"ax",@progbits
	.align	128
        .global         _ZN10layer_norm13ln_fwd_kernelINS_13Kernel_traitsIf13__nv_bfloat16fS2_fjLj4096ELj1ELj1ELj4ELj16ENS_18Kernel_traits_baseILj4096EfS2_fS2_fjLj128EEEEELb0ELb1ELb1ELb1EEEvNS_9FwdParamsE
        .type           _ZN10layer_norm13ln_fwd_kernelINS_13Kernel_traitsIf13__nv_bfloat16fS2_fjLj4096ELj1ELj1ELj4ELj16ENS_18Kernel_traits_baseILj4096EfS2_fS2_fjLj128EEEEELb0ELb1ELb1ELb1EEEvNS_9FwdParamsE,@function
        .size           _ZN10layer_norm13ln_fwd_kernelINS_13Kernel_traitsIf13__nv_bfloat16fS2_fjLj4096ELj1ELj1ELj4ELj16ENS_18Kernel_traits_baseILj4096EfS2_fS2_fjLj128EEEEELb0ELb1ELb1ELb1EEEvNS_9FwdParamsE,(.L_x_30255 - _ZN10layer_norm13ln_fwd_kernelINS_13Kernel_traitsIf13__nv_bfloat16fS2_fjLj4096ELj1ELj1ELj4ELj16ENS_18Kernel_traits_baseILj4096EfS2_fS2_fjLj128EEEEELb0ELb1ELb1ELb1EEEvNS_9FwdParamsE)
        .other          _ZN10layer_norm13ln_fwd_kernelINS_13Kernel_traitsIf13__nv_bfloat16fS2_fjLj4096ELj1ELj1ELj4ELj16ENS_18Kernel_traits_baseILj4096EfS2_fS2_fjLj128EEEEELb0ELb1ELb1ELb1EEEvNS_9FwdParamsE,@"STO_CUDA_ENTRY STV_DEFAULT"
_ZN10layer_norm13ln_fwd_kernelINS_13Kernel_traitsIf13__nv_bfloat16fS2_fjLj4096ELj1ELj1ELj4ELj16ENS_18Kernel_traits_baseILj4096EfS2_fS2_fjLj128EEEEELb0ELb1ELb1ELb1EEEvNS_9FwdParamsE:
.text._ZN10layer_norm13ln_fwd_kernelINS_13Kernel_traitsIf13__nv_bfloat16fS2_fjLj4096ELj1ELj1ELj4ELj16ENS_18Kernel_traits_baseILj4096EfS2_fS2_fjLj128EEEEELb0ELb1ELb1ELb1EEEvNS_9FwdParamsE:
        /* <DEDUP_REMOVED lines=32> */
[----:B------:R-:W-:Y:S02]  /*0200*/  SHF.R.U32.HI R3, RZ, 0x7, R0 ;  /* 0x00000007ff037819 */ /* 0x000fe40000011600 */
[----:B------:R-:W-:Y:S01]  /*0210*/  IADD3.X R7, RZ, UR7, RZ, P1, !PT ;  /* 0x00000007ff077c10 */ /* 0x000fe20008ffe4ff */
[----:B------:R1:W5:Y:S01]  /*0220*/  @P0 LDG.E.128 R100, desc[UR4][R4.64] ;  /* 0x0000000404640981 */ /* 0x000362000c1e1d00 */
[----:B------:R-:W-:Y:S01]  /*0230*/  ULDC UR7, c[0x0][0x214] ;  /* 0x0000850000077ab9 */ /* 0x000fe20000000800 */
[----:B------:R-:W-:Y:S02]  /*0240*/  IADD3.X R105, RZ, UR9, RZ, P3, !PT ;  /* 0x00000009ff697c10 */ /* 0x000fe40009ffe4ff */
        /* <DEDUP_REMOVED lines=18> */
[----:B------:R-:W-:-:S03]  /*0370*/  SHF.L.U32 R3, R3, 0x2, RZ ;  /* 0x0000000203037819 */ /* 0x000fc600000006ff */
[----:B------:R-:W5:Y:S01]  /*0380*/  LDG.E.128 R68, desc[UR4][R6.64] ;  /* 0x0000000406447981 */ /* 0x000f62000c1e1d00 */
[----:B------:R-:W-:-:S03]  /*0390*/  HFMA2.MMA R148, -RZ, RZ, 0, 5.9604644775390625e-08 ;  /* 0x00000001ff947435 */ /* 0x000fc600000001ff */
[----:B------:R-:W5:Y:S04]  /*03a0*/  LDG.E.128 R64, desc[UR4][R6.64+0x10] ;  /* 0x0000100406407981 */ /* 0x000f68000c1e1d00 */
[----:B------:R-:W5:Y:S04]  /*03b0*/  LDG.E.128 R60, desc[UR4][R6.64+0x1000] ;  /* 0x00100004063c7981 */ /* 0x000f68000c1e1d00 */
[----:B------:R-:W5:Y:S04]  /*03c0*/  LDG.E.128 R56, desc[UR4][R6.64+0x1010] ;  /* 0x0010100406387981 */ /* 0x000f68000c1e1d00 */
[----:B------:R-:W5:Y:S04]  /*03d0*/  LDG.E.128 R52, desc[UR4][R6.64+0x2000] ;  /* 0x0020000406347981 */ /* 0x000f68000c1e1d00 */
[----:B------:R-:W5:Y:S04]  /*03e0*/  LDG.E.128 R48, desc[UR4][R6.64+0x2010] ;  /* 0x0020100406307981 */ /* 0x000f68000c1e1d00 */
[----:B------:R-:W5:Y:S04]  /*03f0*/  LDG.E.128 R44, desc[UR4][R6.64+0x3000] ;  /* 0x00300004062c7981 */ /* 0x000f68000c1e1d00 */
[----:B------:R0:W5:Y:S01]  /*0400*/  LDG.E.128 R40, desc[UR4][R6.64+0x3010] ;  /* 0x0030100406287981 */ /* 0x000162000c1e1d00 */
[----:B-1----:R-:W-:Y:S01]  /*0410*/  MOV R4, R106 ;  /* 0x0000006a00047202 */ /* 0x002fe20000000f00 */
[----:B------:R-:W-:Y:S01]  /*0420*/  ULDC.U8 UR6, c[0x0][0x2a0] ;  /* 0x0000a80000067ab9 */ /* 0x000fe20000000000 */
[----:B------:R-:W-:Y:S01]  /*0430*/  LOP3.LUT R5, R0, 0x1f, RZ, 0xc0, !PT ;  /* 0x0000001f00057812 */ /* 0x000fe200078ec0ff */
[----:B------:R-:W-:Y:S01]  /*0440*/  ULDC UR7, c[0x0][0x290] ;  /* 0x0000a40000077ab9 */ /* 0x000fe20000000800 */
[----:B------:R-:W-:Y:S01]  /*0450*/  ULDC.64 UR8, c[0x0][0x210] ;  /* 0x0000840000087ab9 */ /* 0x000fe20000000a00 */
[----:B0-----:R-:W-:-:S02]  /*0460*/  SHF.R.U32.HI R7, RZ, 0x5, R0 ;  /* 0x00000005ff077819 */ /* 0x001fc40000011600 */
[----:B------:R-:W-:Y:S02]  /*0470*/  IADD3 R6, R3, 0x4, RZ ;  /* 0x0000000403067810 */ /* 0x000fe40007ffe0ff */
[----:B------:R-:W-:Y:S02]  /*0480*/  LOP3.LUT R7, R7, 0x3, RZ, 0xc0, !PT ;  /* 0x0000000307077812 */ /* 0x000fe400078ec0ff */
[----:B------:R-:W-:Y:S01]  /*0490*/  ISETP.NE.AND P4, PT, RZ, UR6, PT ;  /* 0x00000006ff007c0c */ /* 0x000fe2000bf85270 */
[----:B------:R-:W-:-:S12]  /*04a0*/  ULDC UR6, c[0x0][0x29c] ;  /* 0x0000a70000067ab9 */ /* 0x000fd80000000800 */
.L_x_12823:
        /* <DEDUP_REMOVED lines=27> */
[----:B------:R-:W4:Y:S01]  /*0660*/  @P5 LDC.64 R116, c[0x0][0x220] ;  /* 0x00008800ff745b82 */ /* 0x000f220000000a00 */
        /* <DEDUP_REMOVED lines=12> */
[----:B------:R-:W-:Y:S01]  /*0730*/  @!P6 FSEL R122, R106, RZ, P3 ;  /* 0x000000ff6a7ae208 */ /* 0x000fe20001800000 */
[----:B----4-:R-:W-:Y:S01]  /*0740*/  @P5 IMAD.WIDE.U32 R118, R142, 0x10, R116 ;  /* 0x000000108e765825 */ /* 0x010fe200078e0074 */
[----:B------:R-:W-:-:S02]  /*0750*/  @!P6 ISETP.NE.U32.AND P1, PT, R146, RZ, PT ;  /* 0x000000ff9200e20c */ /* 0x000fc40003f25070 */
[----:B------:R-:W-:Y:S02]  /*0760*/  @!P6 ISETP.NE.U32.AND P3, PT, R146, RZ, PT ;  /* 0x000000ff9200e20c */ /* 0x000fe40003f65070 */
[C---:B------:R-:W-:Y:S01]  /*0770*/  @!P6 ISETP.NE.AND.EX P1, PT, R147.reuse, RZ, PT, P1 ;  /* 0x000000ff9300e20c */ /* 0x040fe20003f25310 */
[----:B------:R0:W5:Y:S01]  /*0780*/  @P5 LDG.E.128 R112, desc[UR4][R118.64] ;  /* 0x0000000476705981 */ /* 0x000162000c1e1d00 */
[----:B------:R-:W-:Y:S02]  /*0790*/  @!P6 ISETP.NE.AND.EX P3, PT, R147, RZ, PT, P3 ;  /* 0x000000ff9300e20c */ /* 0x000fe40003f65330 */
[----:B------:R-:W-:Y:S02]  /*07a0*/  @!P6 FSEL R123, R107, RZ, P2 ;  /* 0x000000ff6b7be208 */ /* 0x000fe40001000000 */
[----:B------:R-:W-:Y:S02]  /*07b0*/  @!P6 FSEL R116, R108, RZ, P1 ;  /* 0x000000ff6c74e208 */ /* 0x000fe40000800000 */
[----:B------:R-:W-:-:S02]  /*07c0*/  @!P6 FSEL R117, R109, RZ, P3 ;  /* 0x000000ff6d75e208 */ /* 0x000fc40001800000 */
[C---:B------:R-:W-:Y:S02]  /*07d0*/  @!P6 ISETP.NE.U32.AND P2, PT, R146.reuse, RZ, PT ;  /* 0x000000ff9200e20c */ /* 0x040fe40003f45070 */
[C---:B------:R-:W-:Y:S02]  /*07e0*/  @!P6 ISETP.NE.U32.AND P1, PT, R146.reuse, RZ, PT ;  /* 0x000000ff9200e20c */ /* 0x040fe40003f25070 */
[----:B------:R-:W-:Y:S02]  /*07f0*/  @!P6 ISETP.NE.U32.AND P3, PT, R146, RZ, PT ;  /* 0x000000ff9200e20c */ /* 0x000fe40003f65070 */
[C---:B------:R-:W-:Y:S02]  /*0800*/  @!P6 ISETP.NE.AND.EX P2, PT, R147.reuse, RZ, PT, P2 ;  /* 0x000000ff9300e20c */ /* 0x040fe40003f45320 */
[C---:B------:R-:W-:Y:S02]  /*0810*/  @!P6 ISETP.NE.AND.EX P1, PT, R147.reuse, RZ, PT, P1 ;  /* 0x000000ff9300e20c */ /* 0x040fe40003f25310 */
[----:B------:R-:W-:-:S02]  /*0820*/  @!P6 ISETP.NE.AND.EX P3, PT, R147, RZ, PT, P3 ;  /* 0x000000ff9300e20c */ /* 0x000fc40003f65330 */
[----:B0-----:R-:W-:Y:S02]  /*0830*/  @!P6 FSEL R118, R110, RZ, P1 ;  /* 0x000000ff6e76e208 */ /* 0x001fe40000800000 */
[----:B------:R-:W-:Y:S02]  /*0840*/  @!P6 FSEL R119, R111, RZ, P3 ;  /* 0x000000ff6f77e208 */ /* 0x000fe40001800000 */
[----:B------:R-:W-:Y:S01]  /*0850*/  @!P6 FSEL R120, R104, RZ, P2 ;  /* 0x000000ff6878e208 */ /* 0x000fe20001000000 */
[----:B------:R-:W-:Y:S06]  /*0860*/  @!P6 BRA `(.L_x_12757) ;  /* 0x000000000010e947 */ /* 0x000fec0003800000 */
[----:B-----5:R-:W-:-:S05]  /*0870*/  SHF.L.U32 R120, R112, 0x10, RZ ;  /* 0x0000001070787819 */ /* 0x020fca00000006ff */
[----:B------:R-:W-:-:S04]  /*0880*/  FMUL.FTZ R129, R120, UR6 ;  /* 0x0000000678817c20 */ /* 0x000fc80008410000 */
[----:B------:R-:W-:-:S04]  /*0890*/  FMUL.FTZ R120, R36, R129 ;  /* 0x0000008124787220 */ /* 0x000fc80000410000 */
[----:B------:R-:W-:-:S07]  /*08a0*/  @P0 FADD.FTZ R120, R104, R120 ;  /* 0x0000007868780221 */ /* 0x000fce0000010000 */
.L_x_12757:
[----:B------:R-:W-:Y:S05]  /*08b0*/  BSYNC B0 ;  /* 0x0000000000007941 */ /* 0x000fea0003800000 */
.L_x_12756:
[----:B------:R-:W-:Y:S04]  /*08c0*/  BSSY B0, `(.L_x_12758) ;  /* 0x0000007000007945 */ /* 0x000fe80003800000 */
[----:B------:R-:W-:Y:S05]  /*08d0*/  @!P6 BRA `(.L_x_12759) ;  /* 0x000000000014e947 */ /* 0x000fea0003800000 */
[----:B-----5:R-:W-:-:S04]  /*08e0*/  PRMT R121, R112, 0x7632, R121 ;  /* 0x0000763270797816 */ /* 0x020fc80000000079 */
[----:B------:R-:W-:-:S05]  /*08f0*/  SHF.L.U32 R121, R121, 0x10, RZ ;  /* 0x0000001079797819 */ /* 0x000fca00000006ff */
[----:B------:R-:W-:-:S04]  /*0900*/  FMUL.FTZ R128, R121, UR6 ;  /* 0x0000000679807c20 */ /* 0x000fc80008410000 */
[----:B------:R-:W-:-:S04]  /*0910*/  FMUL.FTZ R121, R37, R128 ;  /* 0x0000008025797220 */ /* 0x000fc80000410000 */
[----:B------:R-:W-:-:S07]  /*0920*/  @P0 FADD.FTZ R121, R105, R121 ;  /* 0x0000007969790221 */ /* 0x000fce0000010000 */
.L_x_12759:
[----:B------:R-:W-:Y:S05]  /*0930*/  BSYNC B0 ;  /* 0x0000000000007941 */ /* 0x000fea0003800000 */
.L_x_12758:
[----:B------:R-:W-:Y:S04]  /*0940*/  BSSY B0, `(.L_x_12760) ;  /* 0x0000006000007945 */ /* 0x000fe80003800000 */
[----:B------:R-:W-:Y:S05]  /*0950*/  @!P6 BRA `(.L_x_12761) ;  /* 0x000000000010e947 */ /* 0x000fea0003800000 */
[----:B-----5:R-:W-:-:S05]  /*0960*/  SHF.L.U32 R122, R113, 0x10, RZ ;  /* 0x00000010717a7819 */ /* 0x020fca00000006ff */
[----:B------:R-:W-:-:S04]  /*0970*/  FMUL.FTZ R129, R122, UR6 ;  /* 0x000000067a817c20 */ /* 0x000fc80008410000 */
[----:B------:R-:W-:-:S04]  /*0980*/  FMUL.FTZ R122, R38, R129 ;  /* 0x00000081267a7220 */ /* 0x000fc80000410000 */
[----:B------:R-:W-:-:S07]  /*0990*/  @P0 FADD.FTZ R122, R106, R122 ;  /* 0x0000007a6a7a0221 */ /* 0x000fce0000010000 */
.L_x_12761:
[----:B------:R-:W-:Y:S05]  /*09a0*/  BSYNC B0 ;  /* 0x0000000000007941 */ /* 0x000fea0003800000 */
.L_x_12760:
[----:B------:R-:W-:Y:S04]  /*09b0*/  BSSY B0, `(.L_x_12762) ;  /* 0x0000007000007945 */ /* 0x000fe80003800000 */
[----:B------:R-:W-:Y:S05]  /*09c0*/  @!P6 BRA `(.L_x_12763) ;  /* 0x000000000014e947 */ /* 0x000fea0003800000 */
[----:B-----5:R-:W-:-:S04]  /*09d0*/  PRMT R123, R113, 0x7632, R123 ;  /* 0x00007632717b7816 */ /* 0x020fc8000000007b */
[----:B------:R-:W-:-:S05]  /*09e0*/  SHF.L.U32 R123, R123, 0x10, RZ ;  /* 0x000000107b7b7819 */ /* 0x000fca00000006ff */
[----:B------:R-:W-:-:S04]  /*09f0*/  FMUL.FTZ R128, R123, UR6 ;  /* 0x000000067b807c20 */ /* 0x000fc80008410000 */
[----:B------:R-:W-:-:S04]  /*0a00*/  FMUL.FTZ R123, R39, R128 ;  /* 0x00000080277b7220 */ /* 0x000fc80000410000 */
[----:B------:R-:W-:-:S07]  /*0a10*/  @P0 FADD.FTZ R123, R107, R123 ;  /* 0x0000007b6b7b0221 */ /* 0x000fce0000010000 */
.L_x_12763:
[----:B------:R-:W-:Y:S05]  /*0a20*/  BSYNC B0 ;  /* 0x0000000000007941 */ /* 0x000fea0003800000 */
.L_x_12762:
[----:B------:R-:W-:Y:S04]  /*0a30*/  BSSY B0, `(.L_x_12764) ;  /* 0x0000006000007945 */ /* 0x000fe80003800000 */
[----:B------:R-:W-:Y:S05]  /*0a40*/  @!P6 BRA `(.L_x_12765) ;  /* 0x000000000010e947 */ /* 0x000fea0003800000 */
[----:B-----5:R-:W-:-:S05]  /*0a50*/  SHF.L.U32 R116, R114, 0x10, RZ ;  /* 0x0000001072747819 */ /* 0x020fca00000006ff */
[----:B------:R-:W-:-:S04]  /*0a60*/  FMUL.FTZ R129, R116, UR6 ;  /* 0x0000000674817c20 */ /* 0x000fc80008410000 */
[----:B------:R-:W-:-:S04]  /*0a70*/  FMUL.FTZ R116, R32, R129 ;  /* 0x0000008120747220 */ /* 0x000fc80000410000 */
[----:B------:R-:W-:-:S07]  /*0a80*/  @P0 FADD.FTZ R116, R108, R116 ;  /* 0x000000746c740221 */ /* 0x000fce0000010000 */
.L_x_12765:
[----:B------:R-:W-:Y:S05]  /*0a90*/  BSYNC B0 ;  /* 0x0000000000007941 */ /* 0x000fea0003800000 */
.L_x_12764:
[----:B------:R-:W-:Y:S04]  /*0aa0*/  BSSY B0, `(.L_x_12766) ;  /* 0x0000007000007945 */ /* 0x000fe80003800000 */
[----:B------:R-:W-:Y:S05]  /*0ab0*/  @!P6 BRA `(.L_x_12767) ;  /* 0x000000000014e947 */ /* 0x000fea0003800000 */
[----:B-----5:R-:W-:-:S04]  /*0ac0*/  PRMT R117, R114, 0x7632, R117 ;  /* 0x0000763272757816 */ /* 0x020fc80000000075 */
[----:B------:R-:W-:-:S05]  /*0ad0*/  SHF.L.U32 R117, R117, 0x10, RZ ;  /* 0x0000001075757819 */ /* 0x000fca00000006ff */
[----:B------:R-:W-:-:S04]  /*0ae0*/  FMUL.FTZ R128, R117, UR6 ;  /* 0x0000000675807c20 */ /* 0x000fc80008410000 */
[----:B------:R-:W-:-:S04]  /*0af0*/  FMUL.FTZ R117, R33, R128 ;  /* 0x0000008021757220 */ /* 0x000fc80000410000 */
[----:B------:R-:W-:-:S07]  /*0b00*/  @P0 FADD.FTZ R117, R109, R117 ;  /* 0x000000756d750221 */ /* 0x000fce0000010000 */
.L_x_12767:
[----:B------:R-:W-:Y:S05]  /*0b10*/  BSYNC B0 ;  /* 0x0000000000007941 */ /* 0x000fea0003800000 */
.L_x_12766:
[----:B------:R-:W-:Y:S04]  /*0b20*/  BSSY B0, `(.L_x_12768) ;  /* 0x0000006000007945 */ /* 0x000fe80003800000 */
[----:B------:R-:W-:Y:S05]  /*0b30*/  @!P6 BRA `(.L_x_12769) ;  /* 0x000000000010e947 */ /* 0x000fea0003800000 */
[----:B-----5:R-:W-:-:S05]  /*0b40*/  SHF.L.U32 R118, R115, 0x10, RZ ;  /* 0x0000001073767819 */ /* 0x020fca00000006ff */
[----:B------:R-:W-:-:S04]  /*0b50*/  FMUL.FTZ R129, R118, UR6 ;  /* 0x0000000676817c20 */ /* 0x000fc80008410000 */
[----:B------:R-:W-:-:S04]  /*0b60*/  FMUL.FTZ R118, R34, R129 ;  /* 0x0000008122767220 */ /* 0x000fc80000410000 */
[----:B------:R-:W-:-:S07]  /*0b70*/  @P0 FADD.FTZ R118, R110, R118 ;  /* 0x000000766e760221 */ /* 0x000fce0000010000 */
.L_x_12769:
[----:B------:R-:W-:Y:S05]  /*0b80*/  BSYNC B0 ;  /* 0x0000000000007941 */ /* 0x000fea0003800000 */
.L_x_12768:
[----:B------:R-:W-:Y:S04]  /*0b90*/  BSSY B0, `(.L_x_12770) ;  /* 0x0000007000007945 */ /* 0x000fe80003800000 */
[----:B------:R-:W-:Y:S05]  /*0ba0*/  @!P6 BRA `(.L_x_12771) ;  /* 0x000000000014e947 */ /* 0x000fea0003800000 */
[----:B-----5:R-:W-:-:S04]  /*0bb0*/  PRMT R119, R115, 0x7632, R119 ;  /* 0x0000763273777816 */ /* 0x020fc80000000077 */
[----:B------:R-:W-:-:S05]  /*0bc0*/  SHF.L.U32 R119, R119, 0x10, RZ ;  /* 0x0000001077777819 */ /* 0x000fca00000006ff */
[----:B------:R-:W-:-:S04]  /*0bd0*/  FMUL.FTZ R128, R119, UR6 ;  /* 0x0000000677807c20 */ /* 0x000fc80008410000 */
[----:B------:R-:W-:-:S04]  /*0be0*/  FMUL.FTZ R119, R35, R128 ;  /* 0x0000008023777220 */ /* 0x000fc80000410000 */
[----:B------:R-:W-:-:S07]  /*0bf0*/  @P0 FADD.FTZ R119, R111, R119 ;  /* 0x000000776f770221 */ /* 0x000fce0000010000 */
.L_x_12771:
[----:B------:R-:W-:Y:S05]  /*0c00*/  BSYNC B0 ;  /* 0x0000000000007941 */ /* 0x000fea0003800000 */
.L_x_12770:
[----:B------:R-:W-:Y:S01]  /*0c10*/  STG.E.128 desc[UR4][R124.64], R120 ;  /* 0x000000787c007986 */ /* 0x000fe2000c101d04 */
[----:B------:R-:W0:Y:S03]  /*0c20*/  @P5 LDC.64 R134, c[0x0][0x220] ;  /* 0x00008800ff865b82 */ /* 0x000e260000000a00 */
[----:B------:R1:W-:Y:S04]  /*0c30*/  STG.E.128 desc[UR4][R124.64+0x10], R116 ;  /* 0x000010747c007986 */ /* 0x0003e8000c101d04 */
[----:B------:R-:W2:Y:S01]  /*0c40*/  @P0 LDG.E.128 R104, desc[UR4][R126.64] ;  /* 0x000000047e680981 */ /* 0x000ea2000c1e1d00 */
[C---:B------:R-:W-:Y:S01]  /*0c50*/  @!P6 ISETP.NE.U32.AND P2, PT, R146.reuse, RZ, PT ;  /* 0x000000ff9200e20c */ /* 0x040fe20003f45070 */
[----:B------:R-:W3:Y:S02]  /*0c60*/  @P0 LDC.64 R136, c[0x0][0x230] ;  /* 0x00008c00ff880b82 */ /* 0x000ee40000000a00 */
[----:B------:R-:W1:Y:S01]  /*0c70*/  @P0 LDG.E.128 R108, desc[UR4][R126.64+0x10] ;  /* 0x000010047e6c0981 */ /* 0x000e62000c1e1d00 */
        /* <DEDUP_REMOVED lines=9> */
[----:B-----5:R3:W5:Y:S01]  /*0d10*/  @P5 LDG.E.128 R112, desc[UR4][R134.64] ;  /* 0x0000000486705981 */ /* 0x020762000c1e1d00 */
[----:B------:R-:W-:-:S04]  /*0d20*/  IMAD.WIDE.U32 R132, R133, 0x20, R144 ;  /* 0x0000002085847825 */ /* 0x000fc800078e0090 */
[----:B---3--:R-:W-:Y:S01]  /*0d30*/  @P0 IMAD.WIDE.U32 R134, R139, 0x20, R136 ;  /* 0x000000208b860825 */ /* 0x008fe200078e0088 */
[----:B--2---:R-:W-:Y:S02]  /*0d40*/  @!P6 FSEL R129, R105, RZ, P2 ;  /* 0x000000ff6981e208 */ /* 0x004fe40001000000 */
[----:B------:R-:W-:Y:S02]  /*0d50*/  @!P6 FSEL R130, R106, RZ, P3 ;  /* 0x000000ff6a82e208 */ /* 0x000fe40001800000 */
[C---:B------:R-:W-:Y:S02]  /*0d60*/  @!P6 ISETP.NE.U32.AND P2, PT, R146.reuse, RZ, PT ;  /* 0x000000ff9200e20c */ /* 0x040fe40003f45070 */
[----:B------:R-:W-:Y:S02]  /*0d70*/  @!P6 ISETP.NE.U32.AND P3, PT, R146, RZ, PT ;  /* 0x000000ff9200e20c */ /* 0x000fe40003f65070 */
[C---:B------:R-:W-:Y:S02]  /*0d80*/  @!P6 ISETP.NE.AND.EX P2, PT, R147.reuse, RZ, PT, P2 ;  /* 0x000000ff9300e20c */ /* 0x040fe40003f45320 */
[----:B------:R-:W-:-:S02]  /*0d90*/  @!P6 ISETP.NE.AND.EX P3, PT, R147, RZ, PT, P3 ;  /* 0x000000ff9300e20c */ /* 0x000fc40003f65330 */
[----:B------:R-:W-:Y:S02]  /*0da0*/  @!P6 FSEL R131, R107, RZ, P1 ;  /* 0x000000ff6b83e208 */ /* 0x000fe40000800000 */
[----:B-1----:R-:W-:Y:S02]  /*0db0*/  @!P6 FSEL R124, R108, RZ, P2 ;  /* 0x000000ff6c7ce208 */ /* 0x002fe40001000000 */
[----:B------:R-:W-:Y:S02]  /*0dc0*/  @!P6 FSEL R125, R109, RZ, P3 ;  /* 0x000000ff6d7de208 */ /* 0x000fe40001800000 */
[C---:B------:R-:W-:Y:S02]  /*0dd0*/  @!P6 ISETP.NE.U32.AND P1, PT, R146.reuse, RZ, PT ;  /* 0x000000ff9200e20c */ /* 0x040fe40003f25070 */
[C---:B------:R-:W-:Y:S02]  /*0de0*/  @!P6 ISETP.NE.U32.AND P2, PT, R146.reuse, RZ, PT ;  /* 0x000000ff9200e20c */ /* 0x040fe40003f45070 */
[----:B------:R-:W-:-:S02]  /*0df0*/  @!P6 ISETP.NE.U32.AND P3, PT, R146, RZ, PT ;  /* 0x000000ff9200e20c */ /* 0x000fc40003f65070 */
[C---:B------:R-:W-:Y:S02]  /*0e00*/  @!P6 ISETP.NE.AND.EX P1, PT, R147.reuse, RZ, PT, P1 ;  /* 0x000000ff9300e20c */ /* 0x040fe40003f25310 */
[C---:B------:R-:W-:Y:S02]  /*0e10*/  @!P6 ISETP.NE.AND.EX P2, PT, R147.reuse, RZ, PT, P2 ;  /* 0x000000ff9300e20c */ /* 0x040fe40003f45320 */
        /* <DEDUP_REMOVED lines=9> */
.L_x_12773:
[----:B------:R-:W-:Y:S05]  /*0eb0*/  BSYNC B0 ;  /* 0x0000000000007941 */ /* 0x000fea0003800000 */
.L_x_12772:
[----:B------:R-:W-:Y:S04]  /*0ec0*/  BSSY B0, `(.L_x_12774) ;  /* 0x0000007000007945 */ /* 0x000fe80003800000 */
[----:B------:R-:W-:Y:S05]  /*0ed0*/  @!P6 BRA `(.L_x_12775) ;  /* 0x000000000014e947 */ /* 0x000fea0003800000 */
[----:B-----5:R-:W-:-:S04]  /*0ee0*/  PRMT R129, R112, 0x7632, R129 ;  /* 0x0000763270817816 */ /* 0x020fc80000000081 */
[----:B------:R-:W-:-:S05]  /*0ef0*/  SHF.L.U32 R129, R129, 0x10, RZ ;  /* 0x0000001081817819 */ /* 0x000fca00000006ff */
[----:B------:R-:W-:-:S04]  /*0f00*/  FMUL.FTZ R136, R129, UR6 ;  /* 0x0000000681887c20 */ /* 0x000fc80008410000 */
[----:B------:R-:W-:-:S04]  /*0f10*/  FMUL.FTZ R129, R29, R136 ;  /* 0x000000881d817220 */ /* 0x000fc80000410000 */
[----:B------:R-:W-:-:S07]  /*0f20*/  @P0 FADD.FTZ R129, R105, R129 ;  /* 0x0000008169810221 */ /* 0x000fce0000010000 */
.L_x_12775:
[----:B------:R-:W-:Y:S05]  /*0f30*/  BSYNC B0 ;  /* 0x0000000000007941 */ /* 0x000fea0003800000 */
.L_x_12774:
[----:B------:R-:W-:Y:S04]  /*0f40*/  BSSY B0, `(.L_x_12776) ;  /* 0x0000006000007945 */ /* 0x000fe80003800000 */
[----:B------:R-:W-:Y:S05]  /*0f50*/  @!P6 BRA `(.L_x_12777) ;  /* 0x000000000010e947 */ /* 0x000fea0003800000 */
[----:B-----5:R-:W-:-:S05]  /*0f60*/  SHF.L.U32 R130, R113, 0x10, RZ ;  /* 0x0000001071827819 */ /* 0x020fca00000006ff */
[----:B------:R-:W-:-:S04]  /*0f70*/  FMUL.FTZ R137, R130, UR6 ;  /* 0x0000000682897c20 */ /* 0x000fc80008410000 */
[----:B------:R-:W-:-:S04]  /*0f80*/  FMUL.FTZ R130, R30, R137 ;  /* 0x000000891e827220 */ /* 0x000fc80000410000 */
[----:B------:R-:W-:-:S07]  /*0f90*/  @P0 FADD.FTZ R130, R106, R130 ;  /* 0x000000826a820221 */ /* 0x000fce0000010000 */
.L_x_12777:
[----:B------:R-:W-:Y:S05]  /*0fa0*/  BSYNC B0 ;  /* 0x0000000000007941 */ /* 0x000fea0003800000 */
.L_x_12776:
[----:B------:R-:W-:Y:S04]  /*0fb0*/  BSSY B0, `(.L_x_12778) ;  /* 0x0000007000007945 */ /* 0x000fe80003800000 */
[----:B------:R-:W-:Y:S05]  /*0fc0*/  @!P6 BRA `(.L_x_12779) ;  /* 0x000000000014e947 */ /* 0x000fea0003800000 */
[----:B-----5:R-:W-:-:S04]  /*0fd0*/  PRMT R131, R113, 0x7632, R131 ;  /* 0x0000763271837816 */ /* 0x020fc80000000083 */
[----:B------:R-:W-:-:S05]  /*0fe0*/  SHF.L.U32 R131, R131, 0x10, RZ ;  /* 0x0000001083837819 */ /* 0x000fca00000006ff */
[----:B------:R-:W-:-:S04]  /*0ff0*/  FMUL.FTZ R136, R131, UR6 ;  /* 0x0000000683887c20 */ /* 0x000fc80008410000 */
[----:B------:R-:W-:-:S04]  /*1000*/  FMUL.FTZ R131, R31, R136 ;  /* 0x000000881f837220 */ /* 0x000fc80000410000 */
[----:B------:R-:W-:-:S07]  /*1010*/  @P0 FADD.FTZ R131, R107, R131 ;  /* 0x000000836b830221 */ /* 0x000fce0000010000 */
.L_x_12779:
[----:B------:R-:W-:Y:S05]  /*1020*/  BSYNC B0 ;  /* 0x0000000000007941 */ /* 0x000fea0003800000 */
.L_x_12778:
[----:B------:R-:W-:Y:S04]  /*1030*/  BSSY B0, `(.L_x_12780) ;  /* 0x0000006000007945 */ /* 0x000fe80003800000 */
[----:B------:R-:W-:Y:S05]  /*1040*/  @!P6 BRA `(.L_x_12781) ;  /* 0x000000000010e947 */ /* 0x000fea0003800000 */
[----:B-----5:R-:W-:-:S05]  /*1050*/  SHF.L.U32 R124, R114, 0x10, RZ ;  /* 0x00000010727c7819 */ /* 0x020fca00000006ff */
[----:B------:R-:W-:-:S04]  /*1060*/  FMUL.FTZ R137, R124, UR6 ;  /* 0x000000067c897c20 */ /* 0x000fc80008410000 */
[----:B------:R-:W-:-:S04]  /*1070*/  FMUL.FTZ R124, R24, R137 ;  /* 0x00000089187c7220 */ /* 0x000fc80000410000 */
[----:B------:R-:W-:-:S07]  /*1080*/  @P0 FADD.FTZ R124, R108, R124 ;  /* 0x0000007c6c7c0221 */ /* 0x000fce0000010000 */
.L_x_12781:
[----:B------:R-:W-:Y:S05]  /*1090*/  BSYNC B0 ;  /* 0x0000000000007941 */ /* 0x000fea0003800000 */
.L_x_12780:
[----:B------:R-:W-:Y:S04]  /*10a0*/  BSSY B0, `(.L_x_12782) ;  /* 0x0000007000007945 */ /* 0x000fe80003800000 */
[----:B------:R-:W-:Y:S05]  /*10b0*/  @!P6 BRA `(.L_x_12783) ;  /* 0x000000000014e947 */ /* 0x000fea0003800000 */
[----:B-----5:R-:W-:-:S04]  /*10c0*/  PRMT R125, R114, 0x7632, R125 ;  /* 0x00007632727d7816 */ /* 0x020fc8000000007d */
[----:B------:R-:W-:-:S05]  /*10d0*/  SHF.L.U32 R125, R125, 0x10, RZ ;  /* 0x000000107d7d7819 */ /* 0x000fca00000006ff */
[----:B------:R-:W-:-:S04]  /*10e0*/  FMUL.FTZ R136, R125, UR6 ;  /* 0x000000067d887c20 */ /* 0x000fc80008410000 */
[----:B------:R-:W-:-:S04]  /*10f0*/  FMUL.FTZ R125, R25, R136 ;  /* 0x00000088197d7220 */ /* 0x000fc80000410000 */
[----:B------:R-:W-:-:S07]  /*1100*/  @P0 FADD.FTZ R125, R109, R125 ;  /* 0x0000007d6d7d0221 */ /* 0x000fce0000010000 */
.L_x_12783:
[----:B------:R-:W-:Y:S05]  /*1110*/  BSYNC B0 ;  /* 0x0000000000007941 */ /* 0x000fea0003800000 */
.L_x_12782:
[----:B------:R-:W-:Y:S04]  /*1120*/  BSSY B0, `(.L_x_12784) ;  /* 0x0000006000007945 */ /* 0x000fe80003800000 */
[----:B------:R-:W-:Y:S05]  /*1130*/  @!P6 BRA `(.L_x_12785) ;  /* 0x000000000010e947 */ /* 0x000fea0003800000 */
[----:B-----5:R-:W-:-:S05]  /*1140*/  SHF.L.U32 R126, R115, 0x10, RZ ;  /* 0x00000010737e7819 */ /* 0x020fca00000006ff */
[----:B------:R-:W-:-:S04]  /*1150*/  FMUL.FTZ R137, R126, UR6 ;  /* 0x000000067e897c20 */ /* 0x000fc80008410000 */
[----:B------:R-:W-:-:S04]  /*1160*/  FMUL.FTZ R126, R26, R137 ;  /* 0x000000891a7e7220 */ /* 0x000fc80000410000 */
[----:B------:R-:W-:-:S07]  /*1170*/  @P0 FADD.FTZ R126, R110, R126 ;  /* 0x0000007e6e7e0221 */ /* 0x000fce0000010000 */
.L_x_12785:
[----:B------:R-:W-:Y:S05]  /*1180*/  BSYNC B0 ;  /* 0x0000000000007941 */ /* 0x000fea0003800000 */
.L_x_12784:
[----:B------:R-:W-:Y:S04]  /*1190*/  BSSY B0, `(.L_x_12786) ;  /* 0x0000007000007945 */ /* 0x000fe80003800000 */
[----:B------:R-:W-:Y:S05]  /*11a0*/  @!P6 BRA `(.L_x_12787) ;  /* 0x000000000014e947 */ /* 0x000fea0003800000 */
[----:B-----5:R-:W-:-:S04]  /*11b0*/  PRMT R127, R115, 0x7632, R127 ;  /* 0x00007632737f7816 */ /* 0x020fc8000000007f */
[----:B------:R-:W-:-:S05]  /*11c0*/  SHF.L.U32 R127, R127, 0x10, RZ ;  /* 0x000000107f7f7819 */ /* 0x000fca00000006ff */
[----:B------:R-:W-:-:S04]  /*11d0*/  FMUL.FTZ R136, R127, UR6 ;  /* 0x000000067f887c20 */ /* 0x000fc80008410000 */
[----:B------:R-:W-:-:S04]  /*11e0*/  FMUL.FTZ R127, R27, R136 ;  /* 0x000000881b7f7220 */ /* 0x000fc80000410000 */
[----:B------:R-:W-:-:S07]  /*11f0*/  @P0 FADD.FTZ R127, R111, R127 ;  /* 0x0000007f6f7f0221 */ /* 0x000fce0000010000 */
.L_x_12787:
[----:B------:R-:W-:Y:S05]  /*1200*/  BSYNC B0 ;  /* 0x0000000000007941 */ /* 0x000fea0003800000 */
.L_x_12786:
        /* <DEDUP_REMOVED lines=16> */
[----:B-1----:R-:W-:Y:S02]  /*1310*/  @!P6 FSEL R133, R105, RZ, P3 ;  /* 0x000000ff6985e208 */ /* 0x002fe40001800000 */
[----:B------:R-:W-:Y:S02]  /*1320*/  @!P6 ISETP.NE.U32.AND P3, PT, R146, RZ, PT ;  /* 0x000000ff9200e20c */ /* 0x000fe40003f65070 */
[----:B------:R-:W-:Y:S02]  /*1330*/  @!P6 FSEL R132, R104, RZ, P2 ;  /* 0x000000ff6884e208 */ /* 0x000fe40001000000 */
[----:B------:R-:W-:-:S02]  /*1340*/  @!P6 ISETP.NE.U32.AND P2, PT, R146, RZ, PT ;  /* 0x000000ff9200e20c */ /* 0x000fc40003f45070 */
[C---:B------:R-:W-:Y:S02]  /*1350*/  @!P6 ISETP.NE.AND.EX P3, PT, R147.reuse, RZ, PT, P3 ;  /* 0x000000ff9300e20c */ /* 0x040fe40003f65330 */
[----:B------:R-:W-:Y:S02]  /*1360*/  @!P6 ISETP.NE.AND.EX P2, PT, R147, RZ, PT, P2 ;  /* 0x000000ff9300e20c */ /* 0x000fe40003f45320 */
[----:B--2---:R-:W-:Y:S02]  /*1370*/  @!P6 FSEL R136, R108, RZ, P3 ;  /* 0x000000ff6c88e208 */ /* 0x004fe40001800000 */
[----:B------:R-:W-:Y:S02]  /*1380*/  @!P6 ISETP.NE.U32.AND P3, PT, R146, RZ, PT ;  /* 0x000000ff9200e20c */ /* 0x000fe40003f65070 */
[----:B------:R-:W-:Y:S02]  /*1390*/  @!P6 FSEL R134, R106, RZ, P1 ;  /* 0x000000ff6a86e208 */ /* 0x000fe40000800000 */
        /* <DEDUP_REMOVED lines=10> */
[----:B------:R-:W-:-:S04]  /*1440*/  FMUL.FTZ R132, R20, R149 ;  /* 0x0000009514847220 */ /* 0x000fc80000410000 */
[----:B------:R-:W-:-:S07]  /*1450*/  @P0 FADD.FTZ R132, R104, R132 ;  /* 0x0000008468840221 */ /* 0x000fce0000010000 */
.L_x_12789:
[----:B------:R-:W-:Y:S05]  /*1460*/  BSYNC B0 ;  /* 0x0000000000007941 */ /* 0x000fea0003800000 */
.L_x_12788:
[----:B------:R-:W-:Y:S04]  /*1470*/  BSSY B0, `(.L_x_12790) ;  /* 0x0000007000007945 */ /* 0x000fe80003800000 */
[----:B------:R-:W-:Y:S05]  /*1480*/  @!P6 BRA `(.L_x_12791) ;  /* 0x000000000014e947 */ /* 0x000fea0003800000 */
[----:B-----5:R-:W-:-:S04]  /*1490*/  PRMT R133, R112, 0x7632, R133 ;  /* 0x0000763270857816 */ /* 0x020fc80000000085 */
[----:B------:R-:W-:-:S05]  /*14a0*/  SHF.L.U32 R133, R133, 0x10, RZ ;  /* 0x0000001085857819 */ /* 0x000fca00000006ff */
[----:B------:R-:W-:-:S04]  /*14b0*/  FMUL.FTZ R138, R133, UR6 ;  /* 0x00000006858a7c20 */ /* 0x000fc80008410000 */
[----:B------:R-:W-:-:S04]  /*14c0*/  FMUL.FTZ R133, R21, R138 ;  /* 0x0000008a15857220 */ /* 0x000fc80000410000 */
[----:B------:R-:W-:-:S07]  /*14d0*/  @P0 FADD.FTZ R133, R105, R133 ;  /* 0x0000008569850221 */ /* 0x000fce0000010000 */
.L_x_12791:
[----:B------:R-:W-:Y:S05]  /*14e0*/  BSYNC B0 ;  /* 0x0000000000007941 */ /* 0x000fea0003800000 */
.L_x_12790:
[----:B------:R-:W-:Y:S04]  /*14f0*/  BSSY B0, `(.L_x_12792) ;  /* 0x0000006000007945 */ /* 0x000fe80003800000 */
[----:B------:R-:W-:Y:S05]  /*1500*/  @!P6 BRA `(.L_x_12793) ;  /* 0x000000000010e947 */ /* 0x000fea0003800000 */
[----:B-----5:R-:W-:-:S05]  /*1510*/  SHF.L.U32 R134, R113, 0x10, RZ ;  /* 0x0000001071867819 */ /* 0x020fca00000006ff */
[----:B------:R-:W-:-:S04]  /*1520*/  FMUL.FTZ R149, R134, UR6 ;  /* 0x0000000686957c20 */ /* 0x000fc80008410000 */
[----:B------:R-:W-:-:S04]  /*1530*/  FMUL.FTZ R134, R22, R149 ;  /* 0x0000009516867220 */ /* 0x000fc80000410000 */
[----:B------:R-:W-:-:S07]  /*1540*/  @P0 FADD.FTZ R134, R106, R134 ;  /* 0x000000866a860221 */ /* 0x000fce0000010000 */
.L_x_12793:
[----:B------:R-:W-:Y:S05]  /*1550*/  BSYNC B0 ;  /* 0x0000000000007941 */ /* 0x000fea0003800000 */
.L_x_12792:
[----:B------:R-:W-:Y:S04]  /*1560*/  BSSY B0, `(.L_x_12794) ;  /* 0x0000007000007945 */ /* 0x000fe80003800000 */
[----:B------:R-:W-:Y:S05]  /*1570*/  @!P6 BRA `(.L_x_12795) ;  /* 0x000000000014e947 */ /* 0x000fea0003800000 */
[----:B-----5:R-:W-:-:S04]  /*1580*/  PRMT R135, R113, 0x7632, R135 ;  /* 0x0000763271877816 */ /* 0x020fc80000000087 */
[----:B------:R-:W-:-:S05]  /*1590*/  SHF.L.U32 R135, R135, 0x10, RZ ;  /* 0x0000001087877819 */ /* 0x000fca00000006ff */
[----:B------:R-:W-:-:S04]  /*15a0*/  FMUL.FTZ R138, R135, UR6 ;  /* 0x00000006878a7c20 */ /* 0x000fc80008410000 */
[----:B------:R-:W-:-:S04]  /*15b0*/  FMUL.FTZ R135, R23, R138 ;  /* 0x0000008a17877220 */ /* 0x000fc80000410000 */
[----:B------:R-:W-:-:S07]  /*15c0*/  @P0 FADD.FTZ R135, R107, R135 ;  /* 0x000000876b870221 */ /* 0x000fce0000010000 */
.L_x_12795:
[----:B------:R-:W-:Y:S05]  /*15d0*/  BSYNC B0 ;  /* 0x0000000000007941 */ /* 0x000fea0003800000 */
.L_x_12794:
[----:B------:R-:W-:Y:S04]  /*15e0*/  BSSY B0, `(.L_x_12796) ;  /* 0x0000006000007945 */ /* 0x000fe80003800000 */
[----:B------:R-:W-:Y:S05]  /*15f0*/  @!P6 BRA `(.L_x_12797) ;  /* 0x000000000010e947 */ /* 0x000fea0003800000 */
[----:B-----5:R-:W-:-:S05]  /*1600*/  SHF.L.U32 R136, R114, 0x10, RZ ;  /* 0x0000001072887819 */ /* 0x020fca00000006ff */
[----:B------:R-:W-:-:S04]  /*1610*/  FMUL.FTZ R149, R136, UR6 ;  /* 0x0000000688957c20 */ /* 0x000fc80008410000 */
[----:B------:R-:W-:-:S04]  /*1620*/  FMUL.FTZ R136, R16, R149 ;  /* 0x0000009510887220 */ /* 0x000fc80000410000 */
[----:B------:R-:W-:-:S07]  /*1630*/  @P0 FADD.FTZ R136, R108, R136 ;  /* 0x000000886c880221 */ /* 0x000fce0000010000 */
.L_x_12797:
[----:B------:R-:W-:Y:S05]  /*1640*/  BSYNC B0 ;  /* 0x0000000000007941 */ /* 0x000fea0003800000 */
.L_x_12796:
[----:B------:R-:W-:Y:S04]  /*1650*/  BSSY B0, `(.L_x_12798) ;  /* 0x0000007000007945 */ /* 0x000fe80003800000 */
[----:B------:R-:W-:Y:S05]  /*1660*/  @!P6 BRA `(.L_x_12799) ;  /* 0x000000000014e947 */ /* 0x000fea0003800000 */
[----:B-----5:R-:W-:-:S04]  /*1670*/  PRMT R137, R114, 0x7632, R137 ;  /* 0x0000763272897816 */ /* 0x020fc80000000089 */
[----:B------:R-:W-:-:S05]  /*1680*/  SHF.L.U32 R137, R137, 0x10, RZ ;  /* 0x0000001089897819 */ /* 0x000fca00000006ff */
[----:B------:R-:W-:-:S04]  /*1690*/  FMUL.FTZ R138, R137, UR6 ;  /* 0x00000006898a7c20 */ /* 0x000fc80008410000 */
[----:B------:R-:W-:-:S04]  /*16a0*/  FMUL.FTZ R137, R17, R138 ;  /* 0x0000008a11897220 */ /* 0x000fc80000410000 */
[----:B------:R-:W-:-:S07]  /*16b0*/  @P0 FADD.FTZ R137, R109, R137 ;  /* 0x000000896d890221 */ /* 0x000fce0000010000 */
.L_x_12799:
[----:B------:R-:W-:Y:S05]  /*16c0*/  BSYNC B0 ;  /* 0x0000000000007941 */ /* 0x000fea0003800000 */
.L_x_12798:
[----:B------:R-:W-:Y:S01]  /*16d0*/  BSSY B0, `(.L_x_12800) ;  /* 0x0000007000007945 */ /* 0x000fe20003800000 */
[----:B------:R-:W-:-:S03]  /*16e0*/  @!P6 FSEL R138, R110, RZ, P1 ;  /* 0x000000ff6e8ae208 */ /* 0x000fc60000800000 */
[----:B------:R-:W-:Y:S05]  /*16f0*/  @!P6 BRA `(.L_x_12801) ;  /* 0x000000000010e947 */ /* 0x000fea0003800000 */
[----:B-----5:R-:W-:-:S05]  /*1700*/  SHF.L.U32 R138, R115, 0x10, RZ ;  /* 0x00000010738a7819 */ /* 0x020fca00000006ff */
[----:B------:R-:W-:-:S04]  /*1710*/  FMUL.FTZ R149, R138, UR6 ;  /* 0x000000068a957c20 */ /* 0x000fc80008410000 */
[----:B------:R-:W-:-:S04]  /*1720*/  FMUL.FTZ R138, R18, R149 ;  /* 0x00000095128a7220 */ /* 0x000fc80000410000 */
[----:B------:R-:W-:-:S07]  /*1730*/  @P0 FADD.FTZ R138, R110, R138 ;  /* 0x0000008a6e8a0221 */ /* 0x000fce0000010000 */
.L_x_12801:
[----:B------:R-:W-:Y:S05]  /*1740*/  BSYNC B0 ;  /* 0x0000000000007941 */ /* 0x000fea0003800000 */
.L_x_12800:
        /* <DEDUP_REMOVED lines=9> */
.L_x_12803:
[----:B------:R-:W-:Y:S05]  /*17e0*/  BSYNC B0 ;  /* 0x0000000000007941 */ /* 0x000fea0003800000 */
.L_x_12802:
[----:B------:R-:W-:Y:S01]  /*17f0*/  IADD3 R149, R143, 0x180, RZ ;  /* 0x000001808f957810 */ /* 0x000fe20007ffe0ff */
[----:B------:R-:W-:Y:S01]  /*1800*/  STG.E.128 desc[UR4][R150.64], R132 ;  /* 0x0000008496007986 */ /* 0x000fe2000c101d04 */
[----:B------:R-:W0:Y:S03]  /*1810*/  @P5 LDC.64 R152, c[0x0][0x220] ;  /* 0x00008800ff985b82 */ /* 0x000e260000000a00 */
[----:B------:R-:W-:Y:S01]  /*1820*/  @P0 IMAD.WIDE.U32 R140, R149, 0x20, R140 ;  /* 0x00000020958c0825 */ /* 0x000fe200078e008c */
[----:B------:R1:W-:Y:S04]  /*1830*/  STG.E.128 desc[UR4][R150.64+0x10], R136 ;  /* 0x0000108896007986 */ /* 0x0003e8000c101d04 */
[----:B------:R-:W2:Y:S04]  /*1840*/  @P0 LDG.E.128 R104, desc[UR4][R140.64] ;  /* 0x000000048c680981 */ /* 0x000ea8000c1e1d00 */
[----:B------:R-:W3:Y:S01]  /*1850*/  @P0 LDG.E.128 R108, desc[UR4][R140.64+0x10] ;  /* 0x000010048c6c0981 */ /* 0x000ee2000c1e1d00 */
[----:B------:R-:W-:-:S02]  /*1860*/  @P5 IADD3 R143, R142, 0x180, RZ ;  /* 0x000001808e8f5810 */ /* 0x000fc40007ffe0ff */
[C---:B------:R-:W-:Y:S02]  /*1870*/  @!P6 ISETP.NE.U32.AND P3, PT, R146.reuse, RZ, PT ;  /* 0x000000ff9200e20c */ /* 0x040fe40003f65070 */
[C---:B------:R-:W-:Y:S01]  /*1880*/  @!P6 ISETP.NE.U32.AND P1, PT, R146.reuse, RZ, PT ;  /* 0x000000ff9200e20c */ /* 0x040fe20003f25070 */
[----:B0-----:R-:W-:Y:S01]  /*1890*/  @P5 IMAD.WIDE.U32 R142, R143, 0x10, R152 ;  /* 0x000000108f8e5825 */ /* 0x001fe200078e0098 */
[C---:B------:R-:W-:Y:S02]  /*18a0*/  @!P6 ISETP.NE.U32.AND P2, PT, R146.reuse, RZ, PT ;  /* 0x000000ff9200e20c */ /* 0x040fe40003f45070 */
[C---:B------:R-:W-:Y:S02]  /*18b0*/  @!P6 ISETP.NE.AND.EX P3, PT, R147.reuse, RZ, PT, P3 ;  /* 0x000000ff9300e20c */ /* 0x040fe40003f65330 */
[----:B-----5:R2:W5:Y:S01]  /*18c0*/  @P5 LDG.E.128 R112, desc[UR4][R142.64] ;  /* 0x000000048e705981 */ /* 0x020562000c1e1d00 */
[----:B------:R-:W-:Y:S01]  /*18d0*/  @!P6 ISETP.NE.U32.AND P5, PT, R146, RZ, PT ;  /* 0x000000ff9200e20c */ /* 0x000fe20003fa5070 */
[----:B------:R-:W-:Y:S01]  /*18e0*/  BSSY B0, `(.L_x_12804) ;  /* 0x0000017000007945 */ /* 0x000fe20003800000 */
[----:B------:R-:W-:Y:S01]  /*18f0*/  @!P6 ISETP.NE.AND.EX P1, PT, R147, RZ, PT, P1 ;  /* 0x000000ff9300e20c */ /* 0x000fe20003f25310 */
[----:B-1----:R-:W-:Y:S01]  /*1900*/  IMAD.WIDE.U32 R150, R149, 0x20, R144 ;  /* 0x0000002095967825 */ /* 0x002fe200078e0090 */
[----:B------:R-:W-:-:S02]  /*1910*/  @!P6 ISETP.NE.AND.EX P5, PT, R147, RZ, PT, P5 ;  /* 0x000000ff9300e20c */ /* 0x000fc40003fa5350 */
[----:B------:R-:W-:Y:S02]  /*1920*/  @!P6 ISETP.NE.AND.EX P2, PT, R147, RZ, PT, P2 ;  /* 0x000000ff9300e20c */ /* 0x000fe40003f45320 */
[----:B--2---:R-:W-:Y:S02]  /*1930*/  @!P6 FSEL R143, R107, RZ, P3 ;  /* 0x000000ff6b8fe208 */ /* 0x004fe40001800000 */
[----:B------:R-:W-:Y:S02]  /*1940*/  @!P6 ISETP.NE.U32.AND P3, PT, R146, RZ, PT ;  /* 0x000000ff9200e20c */ /* 0x000fe40003f65070 */
        /* <DEDUP_REMOVED lines=9> */
[----:B------:R-:W-:Y:S02]  /*19e0*/  @!P6 ISETP.NE.AND.EX P2, PT, R147, RZ, PT, P2 ;  /* 0x000000ff9300e20c */ /* 0x000fe40003f45320 */
[----:B---3--:R-:W-:Y:S01]  /*19f0*/  @!P6 FSEL R144, R108, RZ, P3 ;  /* 0x000000ff6c90e208 */ /* 0x008fe20001800000 */
[----:B------:R-:W-:Y:S10]  /*1a00*/  @!P6 BRA `(.L_x_12805) ;  /* 0x000000000010e947 */ /* 0x000ff40003800000 */
[----:B-----5:R-:W-:-:S05]  /*1a10*/  SHF.L.U32 R140, R112, 0x10, RZ ;  /* 0x00000010708c7819 */ /* 0x020fca00000006ff */
[----:B------:R-:W-:-:S04]  /*1a20*/  FMUL.FTZ R145, R140, UR6 ;  /* 0x000000068c917c20 */ /* 0x000fc80008410000 */
[----:B------:R-:W-:-:S04]  /*1a30*/  FMUL.FTZ R140, R12, R145 ;  /* 0x000000910c8c7220 */ /* 0x000fc80000410000 */
[----:B------:R-:W-:-:S07]  /*1a40*/  @P0 FADD.FTZ R140, R104, R140 ;  /* 0x0000008c688c0221 */ /* 0x000fce0000010000 */
.L_x_12805:
[----:B------:R-:W-:Y:S05]  /*1a50*/  BSYNC B0 ;  /* 0x0000000000007941 */ /* 0x000fea0003800000 */
.L_x_12804:
[----:B------:R-:W-:Y:S04]  /*1a60*/  BSSY B0, `(.L_x_12806) ;  /* 0x0000007000007945 */ /* 0x000fe80003800000 */
[----:B------:R-:W-:Y:S05]  /*1a70*/  @!P6 BRA `(.L_x_12807) ;  /* 0x000000000014e947 */ /* 0x000fea0003800000 */
[----:B-----5:R-:W-:-:S04]  /*1a80*/  PRMT R141, R112, 0x7632, R141 ;  /* 0x00007632708d7816 */ /* 0x020fc8000000008d */
[----:B------:R-:W-:-:S05]  /*1a90*/  SHF.L.U32 R141, R141, 0x10, RZ ;  /* 0x000000108d8d7819 */ /* 0x000fca00000006ff */
[----:B------:R-:W-:-:S04]  /*1aa0*/  FMUL.FTZ R146, R141, UR6 ;  /* 0x000000068d927c20 */ /* 0x000fc80008410000 */
[----:B------:R-:W-:-:S04]  /*1ab0*/  FMUL.FTZ R141, R13, R146 ;  /* 0x000000920d8d7220 */ /* 0x000fc80000410000 */
[----:B------:R-:W-:-:S07]  /*1ac0*/  @P0 FADD.FTZ R141, R105, R141 ;  /* 0x0000008d698d0221 */ /* 0x000fce0000010000 */
.L_x_12807:
[----:B------:R-:W-:Y:S05]  /*1ad0*/  BSYNC B0 ;  /* 0x0000000000007941 */ /* 0x000fea0003800000 */
.L_x_12806:
[----:B------:R-:W-:Y:S04]  /*1ae0*/  BSSY B0, `(.L_x_12808) ;  /* 0x0000006000007945 */ /* 0x000fe80003800000 */
[----:B------:R-:W-:Y:S05]  /*1af0*/  @!P6 BRA `(.L_x_12809) ;  /* 0x000000000010e947 */ /* 0x000fea0003800000 */
[----:B-----5:R-:W-:-:S05]  /*1b00*/  SHF.L.U32 R142, R113, 0x10, RZ ;  /* 0x00000010718e7819 */ /* 0x020fca00000006ff */
[----:B------:R-:W-:-:S04]  /*1b10*/  FMUL.FTZ R145, R142, UR6 ;  /* 0x000000068e917c20 */ /* 0x000fc80008410000 */
[----:B------:R-:W-:-:S04]  /*1b20*/  FMUL.FTZ R142, R14, R145 ;  /* 0x000000910e8e7220 */ /* 0x000fc80000410000 */
[----:B------:R-:W-:-:S07]  /*1b30*/  @P0 FADD.FTZ R142, R106, R142 ;  /* 0x0000008e6a8e0221 */ /* 0x000fce0000010000 */
.L_x_12809:
[----:B------:R-:W-:Y:S05]  /*1b40*/  BSYNC B0 ;  /* 0x0000000000007941 */ /* 0x000fea0003800000 */
.L_x_12808:
[----:B------:R-:W-:Y:S04]  /*1b50*/  BSSY B0, `(.L_x_12810) ;  /* 0x0000007000007945 */ /* 0x000fe80003800000 */
[----:B------:R-:W-:Y:S05]  /*1b60*/  @!P6 BRA `(.L_x_12811) ;  /* 0x000000000014e947 */ /* 0x000fea0003800000 */
[----:B-----5:R-:W-:-:S04]  /*1b70*/  PRMT R143, R113, 0x7632, R143 ;  /* 0x00007632718f7816 */ /* 0x020fc8000000008f */
[----:B------:R-:W-:-:S05]  /*1b80*/  SHF.L.U32 R143, R143, 0x10, RZ ;  /* 0x000000108f8f7819 */ /* 0x000fca00000006ff */
[----:B------:R-:W-:-:S04]  /*1b90*/  FMUL.FTZ R146, R143, UR6 ;  /* 0x000000068f927c20 */ /* 0x000fc80008410000 */
[----:B------:R-:W-:-:S04]  /*1ba0*/  FMUL.FTZ R143, R15, R146 ;  /* 0x000000920f8f7220 */ /* 0x000fc80000410000 */
[----:B------:R-:W-:-:S07]  /*1bb0*/  @P0 FADD.FTZ R143, R107, R143 ;  /* 0x0000008f6b8f0221 */ /* 0x000fce0000010000 */
.L_x_12811:
[----:B------:R-:W-:Y:S05]  /*1bc0*/  BSYNC B0 ;  /* 0x0000000000007941 */ /* 0x000fea0003800000 */
.L_x_12810:
[----:B------:R-:W-:Y:S04]  /*1bd0*/  BSSY B0, `(.L_x_12812) ;  /* 0x0000006000007945 */ /* 0x000fe80003800000 */
[----:B------:R-:W-:Y:S05]  /*1be0*/  @!P6 BRA `(.L_x_12813) ;  /* 0x000000000010e947 */ /* 0x000fea0003800000 */
[----:B-----5:R-:W-:-:S05]  /*1bf0*/  SHF.L.U32 R144, R114, 0x10, RZ ;  /* 0x0000001072907819 */ /* 0x020fca00000006ff */
[----:B------:R-:W-:-:S04]  /*1c00*/  FMUL.FTZ R145, R144, UR6 ;  /* 0x0000000690917c20 */ /* 0x000fc80008410000 */
[----:B------:R-:W-:-:S04]  /*1c10*/  FMUL.FTZ R144, R8, R145 ;  /* 0x0000009108907220 */ /* 0x000fc80000410000 */
[----:B------:R-:W-:-:S07]  /*1c20*/  @P0 FADD.FTZ R144, R108, R144 ;  /* 0x000000906c900221 */ /* 0x000fce0000010000 */
.L_x_12813:
[----:B------:R-:W-:Y:S05]  /*1c30*/  BSYNC B0 ;  /* 0x0000000000007941 */ /* 0x000fea0003800000 */
.L_x_12812:
        /* <DEDUP_REMOVED lines=8> */
.L_x_12815:
[----:B------:R-:W-:Y:S05]  /*1cc0*/  BSYNC B0 ;  /* 0x0000000000007941 */ /* 0x000fea0003800000 */
.L_x_12814:
[----:B------:R-:W-:Y:S01]  /*1cd0*/  BSSY B0, `(.L_x_12816) ;  /* 0x0000007000007945 */ /* 0x000fe20003800000 */
[----:B------:R-:W-:-:S03]  /*1ce0*/  @!P6 FSEL R146, R110, RZ, P5 ;  /* 0x000000ff6e92e208 */ /* 0x000fc60002800000 */
[----:B------:R-:W-:Y:S05]  /*1cf0*/  @!P6 BRA `(.L_x_12817) ;  /* 0x000000000010e947 */ /* 0x000fea0003800000 */
[----:B-----5:R-:W-:-:S05]  /*1d00*/  SHF.L.U32 R146, R115, 0x10, RZ ;  /* 0x0000001073927819 */ /* 0x020fca00000006ff */
[----:B------:R-:W-:-:S04]  /*1d10*/  FMUL.FTZ R147, R146, UR6 ;  /* 0x0000000692937c20 */ /* 0x000fc80008410000 */
[----:B------:R-:W-:-:S04]  /*1d20*/  FMUL.FTZ R146, R10, R147 ;  /* 0x000000930a927220 */ /* 0x000fc80000410000 */
[----:B------:R-:W-:-:S07]  /*1d30*/  @P0 FADD.FTZ R146, R110, R146 ;  /* 0x000000926e920221 */ /* 0x000fce0000010000 */
.L_x_12817:
[----:B------:R-:W-:Y:S05]  /*1d40*/  BSYNC B0 ;  /* 0x0000000000007941 */ /* 0x000fea0003800000 */
.L_x_12816:
        /* <DEDUP_REMOVED lines=8> */
.L_x_12819:
[----:B------:R-:W-:Y:S05]  /*1dd0*/  BSYNC B0 ;  /* 0x0000000000007941 */ /* 0x000fea0003800000 */
.L_x_12818:
[----:B------:R-:W-:Y:S01]  /*1de0*/  FADD.FTZ R152, RZ, R120 ;  /* 0x00000078ff987221 */ /* 0x000fe20000010000 */
[----:B------:R-:W-:Y:S01]  /*1df0*/  STG.E.128 desc[UR4][R150.64], R140 ;  /* 0x0000008c96007986 */ /* 0x000fe2000c101d04 */
[----:B------:R-:W-:Y:S01]  /*1e00*/  LOP3.LUT P0, RZ, R148, 0xff, RZ, 0xc0, !PT ;  /* 0x000000ff94ff7812 */ /* 0x000fe2000780c0ff */
[----:B------:R-:W-:Y:S01]  /*1e10*/  UMOV UR10, 0xffffffff ;  /* 0xffffffff000a7882 */ /* 0x000fe20000000000 */
[----:B------:R-:W-:Y:S01]  /*1e20*/  FADD.FTZ R149, R152, R121 ;  /* 0x0000007998957221 */ /* 0x000fe20000010000 */
[----:B------:R0:W-:Y:S01]  /*1e30*/  STG.E.128 desc[UR4][R150.64+0x10], R144 ;  /* 0x0000109096007986 */ /* 0x0001e2000c101d04 */
[----:B------:R-:W-:Y:S02]  /*1e40*/  SHF.R.S32.HI R156, RZ, 0x1f, R4 ;  /* 0x0000001fff9c7819 */ /* 0x000fe40000011404 */
        /* <DEDUP_REMOVED lines=8> */
[----:B------:R-:W-:-:S03]  /*1ed0*/  SEL R152, R6, R3, !P0 ;  /* 0x0000000306987207 */ /* 0x000fc60004000000 */
        /* <DEDUP_REMOVED lines=107> */
.L_x_12834:
        /* <DEDUP_REMOVED lines=10> */
[----:B------:R-:W2:Y:S01]  /*2630*/  @!P1 S2R R149, SR_CgaCtaId ;  /* 0x0000000000959919 */ /* 0x000ea20000008800 */
[----:B-1----:R-:W-:Y:S01]  /*2640*/  @!P1 MOV R148, 0x400 ;  /* 0x0000040000949802 */ /* 0x002fe20000000f00 */
[----:B------:R-:W-:Y:S01]  /*2650*/  HFMA2.MMA R157, -RZ, RZ, 0, 0 ;  /* 0x00000000ff9d7435 */ /* 0x000fe200000001ff */
[----:B------:R-:W-:Y:S01]  /*2660*/  @!P1 IADD3 R152, R5, R152, RZ ;  /* 0x0000009805989210 */ /* 0x000fe20007ffe0ff */
[----:B------:R-:W-:Y:S04]  /*2670*/  BAR.SYNC.DEFER_BLOCKING 0x0 ;  /* 0x0000000000007b1d */ /* 0x000fe80000010000 */
[----:B------:R-:W-:Y:S02]  /*2680*/  @!P1 MOV R157, 0x400 ;  /* 0x00000400009d9802 */ /* 0x000fe40000000f00 */
[----:B------:R-:W-:Y:S02]  /*2690*/  BSSY B0, `(.L_x_12821) ;  /* 0x00000bb000007945 */ /* 0x000fe40003800000 */
[----:B------:R-:W-:-:S02]  /*26a0*/  I2FP.F32.S32 R161, R157 ;  /* 0x0000009d00a17245 */ /* 0x000fc40000201400 */
[----:B--2---:R-:W-:-:S04]  /*26b0*/  @!P1 LEA R149, R149, R148, 0x18 ;  /* 0x0000009495959211 */ /* 0x004fc800078ec0ff */
[----:B------:R-:W-:Y:S02]  /*26c0*/  @!P1 LEA R158, R152, R149, 0x3 ;  /* 0x00000095989e9211 */ /* 0x000fe400078e18ff */
[----:B------:R-:W-:Y:S01]  /*26d0*/  CS2R R148, SRZ ;  /* 0x0000000000947805 */ /* 0x000fe2000001ff00 */
[----:B------:R-:W1:Y:S05]  /*26e0*/  SHFL.DOWN PT, R152, R157, 0x2, 0x1f ;  /* 0x08401f009d987f89 */ /* 0x000e6a00000e0000 */
[----:B------:R-:W2:Y:S01]  /*26f0*/  @!P1 LDS.64 R148, [R158] ;  /* 0x000000009e949984 */ /* 0x000ea20000000a00 */
[----:B------:R-:W-:Y:S02]  /*2700*/  LOP3.LUT P1, RZ, R7, 0x1f, R0, 0xf8, !PT ;  /* 0x0000001f07ff7812 */ /* 0x000fe4000782f800 */
[----:B-1----:R-:W-:-:S02]  /*2710*/  IADD3 R151, R152, R157, RZ ;  /* 0x0000009d98977210 */ /* 0x002fc40007ffe0ff */
[----:B------:R-:W-:Y:S02]  /*2720*/  I2FP.F32.S32 R153, R152 ;  /* 0x0000009800997245 */ /* 0x000fe40000201400 */
[----:B------:R-:W-:-:S04]  /*2730*/  I2FP.F32.S32 R150, R151 ;  /* 0x0000009700967245 */ /* 0x000fc80000201400 */
[----:B------:R-:W1:Y:S01]  /*2740*/  MUFU.RCP R152, R150 ;  /* 0x0000009600987308 */ /* 0x000e620000001000 */
[----:B--2---:R-:W2:Y:S04]  /*2750*/  SHFL.DOWN PT, R159, R148, 0x2, 0x1f ;  /* 0x08401f00949f7f89 */ /* 0x004ea800000e0000 */
[----:B------:R-:W3:Y:S01]  /*2760*/  SHFL.DOWN PT, R160, R149, 0x2, 0x1f ;  /* 0x08401f0095a07f89 */ /* 0x000ee200000e0000 */
[C---:B--2---:R-:W-:Y:S01]  /*2770*/  FMUL.FTZ R158, R159.reuse, R153 ;  /* 0x000000999f9e7220 */ /* 0x044fe20000410000 */
[----:B------:R-:W-:-:S03]  /*2780*/  FADD.FTZ R159, -R159, R148 ;  /* 0x000000949f9f7221 */ /* 0x000fc60000010100 */
[----:B------:R-:W-:Y:S01]  /*2790*/  FFMA.FTZ R163, R161, R148, R158 ;  /* 0x00000094a1a37223 */ /* 0x000fe2000001009e */
[----:B------:R-:W-:Y:S01]  /*27a0*/  FMUL.FTZ R159, R159, R159 ;  /* 0x0000009f9f9f7220 */ /* 0x000fe20000410000 */
[----:B------:R-:W2:Y:S01]  /*27b0*/  SHFL.DOWN PT, R158, R151, 0x1, 0x1f ;  /* 0x08201f00979e7f89 */ /* 0x000ea200000e0000 */
[----:B---3--:R-:W-:Y:S01]  /*27c0*/  FADD.FTZ R149, R160, R149 ;  /* 0x00000095a0957221 */ /* 0x008fe20000010000 */
[----:B-1----:R-:W-:Y:S01]  /*27d0*/  FMUL.FTZ R157, R152, R163 ;  /* 0x000000a3989d7220 */ /* 0x002fe20000410000 */
[----:B------:R-:W-:-:S04]  /*27e0*/  FMUL.FTZ R148, R159, R161 ;  /* 0x000000a19f947220 */ /* 0x000fc80000410000 */
[----:B------:R-:W-:Y:S02]  /*27f0*/  FMUL.FTZ R153, R148, R153 ;  /* 0x0000009994997220 */ /* 0x000fe40000410000 */
[----:B------:R-:W1:Y:S02]  /*2800*/  SHFL.DOWN PT, R148, R157, 0x1, 0x1f ;  /* 0x08201f009d947f89 */ /* 0x000e6400000e0000 */
[----:B------:R-:W-:-:S05]  /*2810*/  FFMA.FTZ R152, R152, R153, R149 ;  /* 0x0000009998987223 */ /* 0x000fca0000010095 */
[----:B------:R-:W3:Y:S01]  /*2820*/  SHFL.DOWN PT, R149, R152, 0x1, 0x1f ;  /* 0x08201f0098957f89 */ /* 0x000ee200000e0000 */
[-C--:B--2---:R-:W-:Y:S02]  /*2830*/  IADD3 R153, R151, R158.reuse, RZ ;  /* 0x0000009e97997210 */ /* 0x084fe40007ffe0ff */
[----:B------:R-:W-:Y:S02]  /*2840*/  I2FP.F32.S32 R160, R158 ;  /* 0x0000009e00a07245 */ /* 0x000fe40000201400 */
[----:B------:R-:W-:-:S04]  /*2850*/  I2FP.F32.S32 R153, R153 ;  /* 0x0000009900997245 */ /* 0x000fc80000201400 */
[----:B------:R-:W2:Y:S01]  /*2860*/  MUFU.RCP R151, R153 ;  /* 0x0000009900977308 */ /* 0x000ea20000001000 */
[----:B-1----:R-:W-:Y:S01]  /*2870*/  FADD.FTZ R158, R157, -R148 ;  /* 0x800000949d9e7221 */ /* 0x002fe20000010000 */
[----:B------:R-:W-:-:S03]  /*2880*/  FMUL.FTZ R161, R148, R160 ;  /* 0x000000a094a17220 */ /* 0x000fc60000410000 */
[----:B------:R-:W-:Y:S01]  /*2890*/  FMUL.FTZ R159, R158, R158 ;  /* 0x0000009e9e9f7220 */ /* 0x000fe20000410000 */
[----:B---3--:R-:W-:-:S03]  /*28a0*/  FADD.FTZ R148, R152, R149 ;  /* 0x0000009598947221 */ /* 0x008fc60000010000 */
[C---:B------:R-:W-:Y:S01]  /*28b0*/  FMUL.FTZ R159, R150.reuse, R159 ;  /* 0x0000009f969f7220 */ /* 0x040fe20000410000 */
[----:B------:R-:W-:Y:S01]  /*28c0*/  FFMA.FTZ R150, R150, R157, R161 ;  /* 0x0000009d96967223 */ /* 0x000fe200000100a1 */
[----:B------:R-:W1:Y:S02]  /*28d0*/  LDC R149, c[0x0][0x2d8] ;  /* 0x0000b600ff957b82 */ /* 0x000e640000000800 */
[----:B------:R-:W-:Y:S01]  /*28e0*/  FMUL.FTZ R159, R159, R160 ;  /* 0x000000a09f9f7220 */ /* 0x000fe20000410000 */
[----:B--2---:R-:W-:-:S03]  /*28f0*/  FMUL.FTZ R157, R151, R150 ;  /* 0x00000096979d7220 */ /* 0x004fc60000410000 */
[----:B------:R-:W-:Y:S02]  /*2900*/  FFMA.FTZ R148, R151, R159, R148 ;  /* 0x0000009f97947223 */ /* 0x000fe40000010094 */
[----:B------:R-:W2:Y:S01]  /*2910*/  @!P1 LDC.64 R152, c[0x0][0x258] ;  /* 0x00009600ff989b82 */ /* 0x000ea20000000a00 */
[----:B------:R-:W3:Y:S04]  /*2920*/  SHFL.IDX PT, R157, R157, RZ, 0x1f ;  /* 0x00001fff9d9d7589 */ /* 0x000ee800000e0000 */
[----:B------:R-:W1:Y:S03]  /*2930*/  SHFL.IDX PT, R148, R148, RZ, 0x1f ;  /* 0x00001fff94947589 */ /* 0x000e6600000e0000 */
[----:B------:R-:W4:Y:S01]  /*2940*/  @!P1 LDC.64 R150, c[0x0][0x250] ;  /* 0x00009400ff969b82 */ /* 0x000f220000000a00 */
[----:B--2---:R-:W-:Y:S01]  /*2950*/  @!P1 LEA R152, P3, R4, R152, 0x2 ;  /* 0x0000009804989211 */ /* 0x004fe200078610ff */
[----:B---3--:R-:W-:-:S03]  /*2960*/  FMUL.FTZ R158, R157, R157 ;  /* 0x0000009d9d9e7220 */ /* 0x008fc60000410000 */
[----:B------:R-:W-:Y:S01]  /*2970*/  @!P1 LEA.HI.X R153, R4, R153, R156, 0x2, P3 ;  /* 0x0000009904999211 */ /* 0x000fe200018f149c */
[----:B-1----:R-:W-:Y:S01]  /*2980*/  FFMA.FTZ R149, R148, UR7, R149 ;  /* 0x0000000794957c23 */ /* 0x002fe20008010095 */
[----:B------:R-:W-:Y:S02]  /*2990*/  FSEL R158, R158, RZ, P4 ;  /* 0x000000ff9e9e7208 */ /* 0x000fe40002000000 */
[----:B----4-:R-:W-:-:S03]  /*29a0*/  @!P1 LEA R150, P2, R4, R150, 0x2 ;  /* 0x0000009604969211 */ /* 0x010fc600078410ff */
[----:B------:R-:W-:Y:S01]  /*29b0*/  FADD.FTZ R149, R149, R158 ;  /* 0x0000009e95957221 */ /* 0x000fe20000010000 */
[----:B------:R-:W-:-:S05]  /*29c0*/  @!P1 LEA.HI.X R151, R4, R151, R156, 0x2, P2 ;  /* 0x0000009704979211 */ /* 0x000fca00010f149c */
[----:B------:R-:W1:Y:S01]  /*29d0*/  MUFU.RSQ R149, R149 ;  /* 0x0000009500957308 */ /* 0x000e620000001400 */
[----:B------:R2:W-:Y:S04]  /*29e0*/  @!P1 STG.E desc[UR4][R150.64], R157 ;  /* 0x0000009d96009986 */ /* 0x0005e8000c101904 */
[----:B-1----:R2:W-:Y:S01]  /*29f0*/  @!P1 STG.E desc[UR4][R152.64], R149 ;  /* 0x0000009598009986 */ /* 0x0025e2000c101904 */
[----:B------:R-:W-:-:S13]  /*2a00*/  ISETP.GE.AND P1, PT, R154, 0x1, PT ;  /* 0x000000019a00780c */ /* 0x000fda0003f26270 */
[----:B--2---:R-:W-:Y:S05]  /*2a10*/  @!P1 BRA `(.L_x_12822) ;  /* 0x0000000800089947 */ /* 0x004fea0003800000 */
[----:B------:R-:W-:Y:S02]  /*2a20*/  FSEL R150, R157, RZ, !P4 ;  /* 0x000000ff9d967208 */ /* 0x000fe40006000000 */
[----:B------:R-:W-:-:S03]  /*2a30*/  IADD3 R148, R154, -0x1, RZ ;  /* 0xffffffff9a947810 */ /* 0x000fc60007ffe0ff */
[C---:B------:R-:W-:Y:S01]  /*2a40*/  FADD.FTZ R120, -R150.reuse, R120 ;  /* 0x0000007896787221 */ /* 0x040fe20000010100 */
[C---:B------:R-:W-:Y:S01]  /*2a50*/  FADD.FTZ R158, -R150.reuse, R119 ;  /* 0x00000077969e7221 */ /* 0x040fe20000010100 */
[----:B------:R-:W-:Y:S01]  /*2a60*/  FADD.FTZ R152, -R150, R121 ;  /* 0x0000007996987221 */ /* 0x000fe20000010100 */
[----:B------:R-:W-:Y:S02]  /*2a70*/  IMAD R148, R148, R155, RZ ;  /* 0x0000009b94947224 */ /* 0x000fe400078e02ff */
[----:B------:R-:W-:Y:S01]  /*2a80*/  FMUL.FTZ R119, R149, R120 ;  /* 0x0000007895777220 */ /* 0x000fe20000410000 */
[C---:B------:R-:W-:Y:S01]  /*2a90*/  FADD.FTZ R156, -R150.reuse, R117 ;  /* 0x00000075969c7221 */ /* 0x040fe20000010100 */
[----:B------:R-:W1:Y:S01]  /*2aa0*/  LDC.64 R120, c[0x0][0x2b8] ;  /* 0x0000ae00ff787b82 */ /* 0x000e620000000a00 */
[C---:B------:R-:W-:Y:S01]  /*2ab0*/  FADD.FTZ R116, -R150.reuse, R116 ;  /* 0x0000007496747221 */ /* 0x040fe20000010100 */
[----:B------:R-:W-:Y:S01]  /*2ac0*/  SHF.R.S32.HI R117, RZ, 0x1f, R148 ;  /* 0x0000001fff757819 */ /* 0x000fe20000011494 */
[C---:B------:R-:W-:Y:S01]  /*2ad0*/  FADD.FTZ R130, -R150.reuse, R130 ;  /* 0x0000008296827221 */ /* 0x040fe20000010100 */
[C---:B------:R-:W-:Y:S01]  /*2ae0*/  FADD.FTZ R126, -R150.reuse, R126 ;  /* 0x0000007e967e7221 */ /* 0x040fe20000010100 */
[C---:B------:R-:W-:Y:S01]  /*2af0*/  FADD.FTZ R134, -R150.reuse, R134 ;  /* 0x0000008696867221 */ /* 0x040fe20000010100 */
[----:B------:R-:W-:Y:S01]  /*2b00*/  LEA.HI R117, R117, R148, RZ, 0x3 ;  /* 0x0000009475757211 */ /* 0x000fe200078f18ff */
[C---:B------:R-:W-:Y:S01]  /*2b10*/  FADD.FTZ R136, -R150.reuse, R136 ;  /* 0x0000008896887221 */ /* 0x040fe20000010100 */
[C---:B------:R-:W-:Y:S01]  /*2b20*/  FADD.FTZ R122, -R150.reuse, R122 ;  /* 0x0000007a967a7221 */ /* 0x040fe20000010100 */
[C---:B------:R-:W-:Y:S01]  /*2b30*/  FADD.FTZ R154, -R150.reuse, R123 ;  /* 0x0000007b969a7221 */ /* 0x040fe20000010100 */
        /* <DEDUP_REMOVED lines=54> */
[C---:B-1----:R-:W-:Y:S01]  /*2ea0*/  IMAD.WIDE.U32 R144, R117.reuse, 0x10, R120 ;  /* 0x0000001075907825 */ /* 0x042fe200078e0078 */
[----:B------:R-:W-:-:S03]  /*2eb0*/  IADD3 R133, R117, 0x100, RZ ;  /* 0x0000010075857810 */ /* 0x000fc60007ffe0ff */
[----:B------:R-:W-:Y:S01]  /*2ec0*/  FFMA.FTZ R119, R68, R119, R100 ;  /* 0x0000007744777223 */ /* 0x000fe20000010064 */
[----:B------:R-:W-:Y:S01]  /*2ed0*/  IADD3 R149, R117, 0x180, RZ ;  /* 0x0000018075957810 */ /* 0x000fe20007ffe0ff */
[----:B------:R-:W-:-:S04]  /*2ee0*/  IMAD.WIDE.U32 R140, R141, 0x10, R120 ;  /* 0x000000108d8c7825 */ /* 0x000fc800078e0078 */
[----:B------:R-:W-:Y:S01]  /*2ef0*/  FFMA.FTZ R122, R64, R125, R96 ;  /* 0x0000007d407a7223 */ /* 0x000fe20000010060 */
[----:B------:R-:W-:Y:S01]  /*2f00*/  FFMA.FTZ R117, R65, R156, R97 ;  /* 0x0000009c41757223 */ /* 0x000fe20000010061 */
[----:B------:R-:W-:Y:S01]  /*2f10*/  FFMA.FTZ R153, R58, R153, R90 ;  /* 0x000000993a997223 */ /* 0x000fe2000001005a */
[----:B------:R-:W-:-:S04]  /*2f20*/  IMAD.WIDE.U32 R132, R133, 0x10, R120 ;  /* 0x0000001085847825 */ /* 0x000fc800078e0078 */
[----:B------:R-:W-:Y:S01]  /*2f30*/  FFMA.FTZ R116, R59, R116, R91 ;  /* 0x000000743b747223 */ /* 0x000fe2000001005b */
[----:B------:R-:W-:Y:S01]  /*2f40*/  FFMA.FTZ R118, R56, R151, R88 ;  /* 0x0000009738767223 */ /* 0x000fe20000010058 */
[----:B------:R-:W-:Y:S01]  /*2f50*/  F2FP.BF16.F32.PACK_AB R122, R117, R122 ;  /* 0x0000007a757a723e */ /* 0x000fe200000010ff */
        /* <DEDUP_REMOVED lines=46> */
.L_x_12822:
[----:B------:R-:W-:Y:S05]  /*3240*/  BSYNC B0 ;  /* 0x0000000000007941 */ /* 0x000fea0003800000 */
.L_x_12821:
[----:B------:R-:W-:Y:S02]  /*3250*/  IADD3 R4, R4, UR8, RZ ;  /* 0x0000000804047c10 */ /* 0x000fe4000fffe0ff */
[----:B-1----:R-:W-:Y:S02]  /*3260*/  SEL R148, RZ, 0x1, P0 ;  /* 0x00000001ff947807 */ /* 0x002fe40000000000 */
[----:B------:R-:W-:-:S13]  /*3270*/  ISETP.GE.AND P1, PT, R4, UR9, PT ;  /* 0x0000000904007c0c */ /* 0x000fda000bf26270 */
[----:B------:R-:W-:Y:S05]  /*3280*/  @!P1 BRA `(.L_x_12823) ;  /* 0xffffffd000889947 */ /* 0x000fea000383ffff */
[----:B------:R-:W-:Y:S05]  /*3290*/  EXIT ;  /* 0x000000000000794d */ /* 0x000fea0003800000 */
.L_x_12820:
[----:B------:R-:W-:Y:S01]  /*32a0*/  HFMA2.MMA R149, -RZ, RZ, 0, 5.9604644775390625e-08 ;  /* 0x00000001ff957435 */ /* 0x000fe200000001ff */
[----:B------:R-:W-:Y:S02]  /*32b0*/  MOV R164, R148 ;  /* 0x0000009400a47202 */ /* 0x000fe40000000f00 */
[----:B------:R-:W-:Y:S02]  /*32c0*/  MOV R158, 0x1f ;  /* 0x0000001f009e7802 */ /* 0x000fe40000000f00 */
[----:B------:R-:W-:-:S07]  /*32d0*/  MOV R151, 0xffffffff ;  /* 0xffffffff00977802 */ /* 0x000fce0000000f00 */
[----:B-----5:R-:W-:Y:S05]  /*32e0*/  WARPSYNC.COLLECTIVE R151, `(.L_x_12824) ;  /* 0x0000000097087348 */ /* 0x020fea0003c00000 */
[----:B------:R0:W1:Y:S02]  /*32f0*/  SHFL.BFLY P1, R161, R164, R149, R158 ;  /* 0x0c000095a4a17389 */ /* 0x000064000002009e */
[----:B01---5:R-:W-:Y:S01]  /*3300*/  ENDCOLLECTIVE ;  /* 0x000000000000791b */ /* 0x023fe20003800000 */
.L_x_12824:
[----:B------:R-:W-:Y:S01]  /*3310*/  HFMA2.MMA R149, -RZ, RZ, 0, 1.1920928955078125e-07 ;  /* 0x00000002ff957435 */ /* 0x000fe200000001ff */
[----:B------:R-:W-:-:S05]  /*3320*/  MOV R153, R161 ;  /* 0x000000a100997202 */ /* 0x000fca0000000f00 */
[----:B------:R-:W-:-:S05]  /*3330*/  FADD.FTZ R153, R148, R153 ;  /* 0x0000009994997221 */ /* 0x000fca0000010000 */
[----:B------:R-:W-:-:S07]  /*3340*/  MOV R164, R153 ;  /* 0x0000009900a47202 */ /* 0x000fce0000000f00 */
[----:B------:R-:W-:Y:S05]  /*3350*/  WARPSYNC.COLLECTIVE R151, `(.L_x_12825) ;  /* 0x0000000097087348 */ /* 0x000fea0003c00000 */
[----:B------:R0:W1:Y:S02]  /*3360*/  SHFL.BFLY P1, R161, R164, R149, R158 ;  /* 0x0c000095a4a17389 */ /* 0x000064000002009e */
[----:B01----:R-:W-:Y:S01]  /*3370*/  ENDCOLLECTIVE ;  /* 0x000000000000791b */ /* 0x003fe20003800000 */
.L_x_12825:
[----:B------:R-:W-:Y:S01]  /*3380*/  HFMA2.MMA R149, -RZ, RZ, 0, 2.384185791015625e-07 ;  /* 0x00000004ff957435 */ /* 0x000fe200000001ff */
[----:B------:R-:W-:-:S05]  /*3390*/  MOV R150, R161 ;  /* 0x000000a100967202 */ /* 0x000fca0000000f00 */
[----:B------:R-:W-:-:S05]  /*33a0*/  FADD.FTZ R157, R153, R150 ;  /* 0x00000096999d7221 */ /* 0x000fca0000010000 */
[----:B------:R-:W-:-:S07]  /*33b0*/  MOV R164, R157 ;  /* 0x0000009d00a47202 */ /* 0x000fce0000000f00 */
[----:B------:R-:W-:Y:S05]  /*33c0*/  WARPSYNC.COLLECTIVE R151, `(.L_x_12826) ;  /* 0x0000000097087348 */ /* 0x000fea0003c00000 */
[----:B------:R0:W1:Y:S02]  /*33d0*/  SHFL.BFLY P1, R161, R164, R149, R158 ;  /* 0x0c000095a4a17389 */ /* 0x000064000002009e */
[----:B01----:R-:W-:Y:S01]  /*33e0*/  ENDCOLLECTIVE ;  /* 0x000000000000791b */ /* 0x003fe20003800000 */
.L_x_12826:
[----:B------:R-:W-:Y:S01]  /*33f0*/  HFMA2.MMA R149, -RZ, RZ, 0, 4.76837158203125e-07 ;  /* 0x00000008ff957435 */ /* 0x000fe200000001ff */
[----:B------:R-:W-:-:S05]  /*3400*/  MOV R150, R161 ;  /* 0x000000a100967202 */ /* 0x000fca0000000f00 */
[----:B------:R-:W-:-:S05]  /*3410*/  FADD.FTZ R159, R157, R150 ;  /* 0x000000969d9f7221 */ /* 0x000fca0000010000 */
[----:B------:R-:W-:-:S07]  /*3420*/  MOV R164, R159 ;  /* 0x0000009f00a47202 */ /* 0x000fce0000000f00 */
[----:B------:R-:W-:Y:S05]  /*3430*/  WARPSYNC.COLLECTIVE R151, `(.L_x_12827) ;  /* 0x0000000097087348 */ /* 0x000fea0003c00000 */
[----:B------:R0:W1:Y:S02]  /*3440*/  SHFL.BFLY P1, R161, R164, R149, R158 ;  /* 0x0c000095a4a17389 */ /* 0x000064000002009e */
[----:B01----:R-:W-:Y:S01]  /*3450*/  ENDCOLLECTIVE ;  /* 0x000000000000791b */ /* 0x003fe20003800000 */
.L_x_12827:
[----:B------:R-:W-:Y:S01]  /*3460*/  HFMA2.MMA R149, -RZ, RZ, 0, 9.5367431640625e-07 ;  /* 0x00000010ff957435 */ /* 0x000fe200000001ff */
[----:B------:R-:W-:-:S05]  /*3470*/  MOV R150, R161 ;  /* 0x000000a100967202 */ /* 0x000fca0000000f00 */
[----:B------:R-:W-:-:S05]  /*3480*/  FADD.FTZ R160, R159, R150 ;  /* 0x000000969fa07221 */ /* 0x000fca0000010000 */
[----:B------:R-:W-:-:S07]  /*3490*/  MOV R164, R160 ;  /* 0x000000a000a47202 */ /* 0x000fce0000000f00 */
[----:B------:R-:W-:Y:S05]  /*34a0*/  WARPSYNC.COLLECTIVE R151, `(.L_x_12828) ;  /* 0x0000000097087348 */ /* 0x000fea0003c00000 */
[----:B------:R0:W1:Y:S02]  /*34b0*/  SHFL.BFLY P1, R161, R164, R149, R158 ;  /* 0x0c000095a4a17389 */ /* 0x000064000002009e */
[----:B01----:R-:W-:Y:S01]  /*34c0*/  ENDCOLLECTIVE ;  /* 0x000000000000791b */ /* 0x003fe20003800000 */
.L_x_12828:
        /* <DEDUP_REMOVED lines=66> */
[----:B------:R-:W-:-:S04]  /*38f0*/  HFMA2.MMA R149, -RZ, RZ, 0, 5.9604644775390625e-08 ;  /* 0x00000001ff957435 */ /* 0x000fc800000001ff */
[----:B------:R-:W-:-:S07]  /*3900*/  MOV R164, R148 ;  /* 0x0000009400a47202 */ /* 0x000fce0000000f00 */
[----:B------:R-:W-:Y:S05]  /*3910*/  WARPSYNC.COLLECTIVE R151, `(.L_x_12829) ;  /* 0x0000000097087348 */ /* 0x000fea0003c00000 */
[----:B------:R0:W1:Y:S02]  /*3920*/  SHFL.BFLY P1, R161, R164, R149, R158 ;  /* 0x0c000095a4a17389 */ /* 0x000064000002009e */
[----:B01----:R-:W-:Y:S01]  /*3930*/  ENDCOLLECTIVE ;  /* 0x000000000000791b */ /* 0x003fe20003800000 */
.L_x_12829:
[----:B------:R-:W-:Y:S01]  /*3940*/  HFMA2.MMA R149, -RZ, RZ, 0, 1.1920928955078125e-07 ;  /* 0x00000002ff957435 */ /* 0x000fe200000001ff */
[----:B------:R-:W-:-:S05]  /*3950*/  MOV R153, R161 ;  /* 0x000000a100997202 */ /* 0x000fca0000000f00 */
[----:B------:R-:W-:-:S05]  /*3960*/  FADD.FTZ R153, R148, R153 ;  /* 0x0000009994997221 */ /* 0x000fca0000010000 */
[----:B------:R-:W-:-:S07]  /*3970*/  MOV R164, R153 ;  /* 0x0000009900a47202 */ /* 0x000fce0000000f00 */
[----:B------:R-:W-:Y:S05]  /*3980*/  WARPSYNC.COLLECTIVE R151, `(.L_x_12830) ;  /* 0x0000000097087348 */ /* 0x000fea0003c00000 */
[----:B------:R0:W1:Y:S02]  /*3990*/  SHFL.BFLY P1, R161, R164, R149, R158 ;  /* 0x0c000095a4a17389 */ /* 0x000064000002009e */
[----:B01----:R-:W-:Y:S01]  /*39a0*/  ENDCOLLECTIVE ;  /* 0x000000000000791b */ /* 0x003fe20003800000 */
.L_x_12830:
[----:B------:R-:W-:Y:S01]  /*39b0*/  HFMA2.MMA R149, -RZ, RZ, 0, 2.384185791015625e-07 ;  /* 0x00000004ff957435 */ /* 0x000fe200000001ff */
[----:B------:R-:W-:-:S05]  /*39c0*/  MOV R160, R161 ;  /* 0x000000a100a07202 */ /* 0x000fca0000000f00 */
[----:B------:R-:W-:-:S05]  /*39d0*/  FADD.FTZ R160, R153, R160 ;  /* 0x000000a099a07221 */ /* 0x000fca0000010000 */
[----:B------:R-:W-:-:S07]  /*39e0*/  MOV R164, R160 ;  /* 0x000000a000a47202 */ /* 0x000fce0000000f00 */
[----:B------:R-:W-:Y:S05]  /*39f0*/  WARPSYNC.COLLECTIVE R151, `(.L_x_12831) ;  /* 0x0000000097087348 */ /* 0x000fea0003c00000 */
[----:B------:R0:W1:Y:S02]  /*3a00*/  SHFL.BFLY P1, R161, R164, R149, R158 ;  /* 0x0c000095a4a17389 */ /* 0x000064000002009e */
[----:B01----:R-:W-:Y:S01]  /*3a10*/  ENDCOLLECTIVE ;  /* 0x000000000000791b */ /* 0x003fe20003800000 */
.L_x_12831:
[----:B------:R-:W-:Y:S01]  /*3a20*/  HFMA2.MMA R149, -RZ, RZ, 0, 4.76837158203125e-07 ;  /* 0x00000008ff957435 */ /* 0x000fe200000001ff */
[----:B------:R-:W-:-:S05]  /*3a30*/  MOV R157, R161 ;  /* 0x000000a1009d7202 */ /* 0x000fca0000000f00 */
[----:B------:R-:W-:-:S05]  /*3a40*/  FADD.FTZ R157, R160, R157 ;  /* 0x0000009da09d7221 */ /* 0x000fca0000010000 */
[----:B------:R-:W-:-:S07]  /*3a50*/  MOV R164, R157 ;  /* 0x0000009d00a47202 */ /* 0x000fce0000000f00 */
[----:B------:R-:W-:Y:S05]  /*3a60*/  WARPSYNC.COLLECTIVE R151, `(.L_x_12832) ;  /* 0x0000000097087348 */ /* 0x000fea0003c00000 */
[----:B------:R0:W1:Y:S02]  /*3a70*/  SHFL.BFLY P1, R161, R164, R149, R158 ;  /* 0x0c000095a4a17389 */ /* 0x000064000002009e */
[----:B01----:R-:W-:Y:S01]  /*3a80*/  ENDCOLLECTIVE ;  /* 0x000000000000791b */ /* 0x003fe20003800000 */
.L_x_12832:
[----:B------:R-:W-:Y:S01]  /*3a90*/  HFMA2.MMA R149, -RZ, RZ, 0, 9.5367431640625e-07 ;  /* 0x00000010ff957435 */ /* 0x000fe200000001ff */
[----:B------:R-:W-:-:S05]  /*3aa0*/  MOV R162, R161 ;  /* 0x000000a100a27202 */ /* 0x000fca0000000f00 */
[----:B------:R-:W-:-:S05]  /*3ab0*/  FADD.FTZ R162, R157, R162 ;  /* 0x000000a29da27221 */ /* 0x000fca0000010000 */
[----:B------:R-:W-:-:S07]  /*3ac0*/  MOV R164, R162 ;  /* 0x000000a200a47202 */ /* 0x000fce0000000f00 */
[----:B------:R-:W-:Y:S05]  /*3ad0*/  WARPSYNC.COLLECTIVE R151, `(.L_x_12833) ;  /* 0x0000000097087348 */ /* 0x000fea0003c00000 */
[----:B------:R0:W1:Y:S02]  /*3ae0*/  SHFL.BFLY P1, R161, R164, R149, R158 ;  /* 0x0c000095a4a17389 */ /* 0x000064000002009e */
[----:B01----:R-:W-:Y:S01]  /*3af0*/  ENDCOLLECTIVE ;  /* 0x000000000000791b */ /* 0x003fe20003800000 */
.L_x_12833:
[----:B------:R-:W-:Y:S01]  /*3b00*/  MOV R159, R161 ;  /* 0x000000a1009f7202 */ /* 0x000fe20000000f00 */
[----:B------:R-:W-:Y:S06]  /*3b10*/  BRA `(.L_x_12834) ;  /* 0xffffffe8009c7947 */ /* 0x000fec000383ffff */
.L_x_12835:
        /* <DEDUP_REMOVED lines=14> */
.L_x_30255:


//--------------------- .text._ZN10layer_norm13ln_fwd_kernelINS_13Kernel_traitsIf13__nv_bfloat16fS2_fjLj4096ELj1ELj1ELj4ELj16ENS_18Kernel_traits_baseILj4096EfS2_fS2_fjLj128EEEEELb1ELb0ELb0ELb0EEEvNS_9FwdParamsE --------------------------
	.section	.text._ZN10layer_norm13ln_fwd_kernelINS_13Kernel_traitsIf13__nv_bfloat16fS2_fjLj4096ELj1ELj1ELj4ELj16ENS_18Kernel_traits_baseILj4096EfS2_fS2_fjLj128EEEEELb1ELb0ELb0ELb0EEEvNS_9FwdParamsE,"ax",@progbits
	.align	128
        .global         _ZN10layer_norm13ln_fwd_kernelINS_13Kernel_traitsIf13__nv_bfloat16fS2_fjLj4096ELj1ELj1ELj4ELj16ENS_18Kernel_traits_baseILj4096EfS2_fS2_fjLj128EEEEELb1ELb0ELb0ELb0EEEvNS_9FwdParamsE
        .type           _ZN10layer_norm13ln_fwd_kernelINS_13Kernel_traitsIf13__nv_bfloat16fS2_fjLj4096ELj1ELj1ELj4ELj16ENS_18Kernel_traits_baseILj4096EfS2_fS2_fjLj128EEEEELb1ELb0ELb0ELb0EEEvNS_9FwdParamsE,@function
        .size           _ZN10layer_norm13ln_fwd_kernelINS_13Kernel_traitsIf13__nv_bfloat16fS2_fjLj4096ELj1ELj1ELj4ELj16ENS_18Kernel_traits_baseILj4096EfS2_fS2_fjLj128EEEEELb1ELb0ELb0ELb0EEEvNS_9FwdParamsE,(.L_x_30256 - _ZN10layer_norm13ln_fwd_kernelINS_13Kernel_traitsIf13__nv_bfloat16fS2_fjLj4096ELj1ELj1ELj4ELj16ENS_18Kernel_traits_baseILj4096EfS2_fS2_fjLj128EEEEELb1ELb0ELb0ELb0EEEvNS_9FwdParamsE)
        .other          _ZN10layer_norm13ln_fwd_kernelINS_13Kernel_traitsIf13__nv_bfloat16fS2_fjLj4096ELj1ELj1ELj4ELj16ENS_18Kernel_traits_baseILj4096EfS2_fS2_fjLj128EEEEELb1ELb0ELb0ELb0EEEvNS_9FwdParamsE,@"STO_CUDA_ENTRY STV_DEFAULT"
_ZN10layer_norm13ln_fwd_kernelINS_13Kernel_traitsIf13__nv_bfloat16fS2_fjLj4096ELj1ELj1ELj4ELj16ENS_18Kernel_traits_baseILj4096EfS2_fS2_fjLj128EEEEELb1ELb0ELb0ELb0EEEvNS_9FwdParamsE:
.text._ZN10layer_norm13ln_fwd_kernelINS_13Kernel_traitsIf13__nv_bfloat16fS2_fjLj4096ELj1ELj1ELj4ELj16ENS_18Kernel_traits_baseILj4096EfS2_fS2_fjLj128EEEEELb1ELb0ELb0ELb0EEEvNS_9FwdParamsE:
        /* <DEDUP_REMOVED lines=63> */
[----:B------:R-:W-:-:S04]  /*03f0*/  LOP3.LUT R9, R123, 0x7f, RZ, 0xc0, !PT ;  /* 0x0000007f7b097812 */ /* 0x000fc800078ec0ff */
[----:B------:R-:W-:Y:S02]  /*0400*/  LOP3.LUT R70, R5, UR27, R8, 0x96, !PT ;  /* 0x0000001b05467c12 */ /* 0x000fe4000f8e9608 */
[----:B-1----:R-:W-:Y:S02]  /*0410*/  SHF.R.S32.HI R5, RZ, 0x1f, R72 ;  /* 0x0000001fff057819 */ /* 0x002fe40000011448 */
[----:B------:R-:W-:Y:S02]  /*0420*/  LOP3.LUT R119, R9, 0x7f, RZ, 0x3c, !PT ;  /* 0x0000007f09777812 */ /* 0x000fe400078e3cff */
[----:B------:R-:W-:Y:S01]  /*0430*/  LEA.HI R72, R5, R72, RZ, 0x3 ;  /* 0x0000004805487211 */ /* 0x000fe200078f18ff */
[----:B------:R-:W-:Y:S01]  /*0440*/  UIADD3 UR28, UR7, 0x646e171e, URZ ;  /* 0x646e171e071c7890 */ /* 0x000fe2000fffe03f */
[----:B------:R-:W-:Y:S02]  /*0450*/  IMAD.WIDE.U32 R2, R2, -0x2daee0ad, RZ ;  /* 0xd2511f5302027825 */ /* 0x000fe400078e00ff */
[----:B------:R-:W-:Y:S01]  /*0460*/  LEA.HI.SX32 R119, R72, R119, 0x1d ;  /* 0x0000007748777211 */ /* 0x000fe200078feaff */
[----:B------:R-:W-:Y:S01]  /*0470*/  UIADD3 UR30, UR7, 0x1fd5c5a3, URZ ;  /* 0x1fd5c5a3071e7890 */ /* 0x000fe2000fffe03f */
[----:B------:R-:W-:Y:S01]  /*0480*/  IMAD.WIDE.U32 R70, R70, -0x2daee0ad, RZ ;  /* 0xd2511f5346467825 */ /* 0x000fe200078e00ff */
[----:B------:R-:W-:-:S02]  /*0490*/  LOP3.LUT R6, R3, UR28, R6, 0x96, !PT ;  /* 0x0000001c03067c12 */ /* 0x000fc4000f8e9606 */
[----:B------:R-:W-:Y:S01]  /*04a0*/  LOP3.LUT P5, RZ, R119, 0xffffff80, RZ, 0xc0, !PT ;  /* 0xffffff8077ff7812 */ /* 0x000fe200078ac0ff */
[----:B------:R-:W-:Y:S01]  /*04b0*/  UIADD3 UR29, UR6, 0x5384540f, URZ ;  /* 0x5384540f061d7890 */ /* 0x000fe2000fffe03f */
[----:B------:R-:W-:Y:S01]  /*04c0*/  LOP3.LUT R117, R71, UR30, R2, 0x96, !PT ;  /* 0x0000001e47757c12 */ /* 0x000fe2000f8e9602 */
        /* <DEDUP_REMOVED lines=33> */
.L_x_12837:
[----:B------:R-:W-:Y:S05]  /*06e0*/  BSYNC B0 ;  /* 0x0000000000007941 */ /* 0x000fea0003800000 */
.L_x_12836:
        /* <DEDUP_REMOVED lines=18> */
.L_x_12839:
[----:B------:R-:W-:Y:S05]  /*0810*/  BSYNC B0 ;  /* 0x0000000000007941 */ /* 0x000fea0003800000 */
.L_x_12838:
        /* <DEDUP_REMOVED lines=18> */
.L_x_12841:
[----:B------:R-:W-:Y:S05]  /*0940*/  BSYNC B0 ;  /* 0x0000000000007941 */ /* 0x000fea0003800000 */
.L_x_12840:
        /* <DEDUP_REMOVED lines=17> */
.L_x_12843:
[----:B------:R-:W-:Y:S05]  /*0a60*/  BSYNC B0 ;  /* 0x0000000000007941 */ /* 0x000fea0003800000 */
.L_x_12842:
[----:B------:R-:W-:Y:S01]  /*0a70*/  ULDC UR8, c[0x0][0x214] ;  /* 0x0000850000087ab9 */ /* 0x000fe20000000800 */
[----:B------:R-:W-:Y:S02]  /*0a80*/  LOP3.LUT R73, R73, UR32, R70, 0x96, !PT ;  /* 0x0000002049497c12 */ /* 0x000fe4000f8e9646 */
[----:B------:R-:W-:-:S13]  /*0a90*/  ISETP.GE.AND P0, PT, R118, UR8, PT ;  /* 0x0000000876007c0c */ /* 0x000fda000bf06270 */
[----:B------:R-:W-:Y:S05]  /*0aa0*/  @P0 EXIT ;  /* 0x000000000000094d */ /* 0x000fea0003800000 */
[----:B------:R-:W-:Y:S01]  /*0ab0*/  SHF.R.S32.HI R72, RZ, 0x3, R72 ;  /* 0x00000003ff487819 */ /* 0x000fe20000011448 */
[C---:B---3--:R-:W-:Y:S01]  /*0ac0*/  IMAD.SHL.U32 R68, R123.reuse, 0x20, RZ ;  /* 0x000000207b447824 */ /* 0x048fe200078e00ff */
[----:B012---:R-:W-:Y:S01]  /*0ad0*/  LOP3.LUT R3, R123, 0x60, RZ, 0xc0, !PT ;  /* 0x000000607b037812 */ /* 0x007fe200078ec0ff */
[----:B------:R-:W-:Y:S01]  /*0ae0*/  IMAD R117, R117, -0x326172a9, RZ ;  /* 0xcd9e8d5775757824 */ /* 0x000fe200078e02ff */
[----:B------:R-:W-:Y:S01]  /*0af0*/  LOP3.LUT R2, R72, 0x7f, RZ, 0xc0, !PT ;  /* 0x0000007f48027812 */ /* 0x000fe200078ec0ff */
[----:B------:R-:W-:Y:S01]  /*0b00*/  IMAD.HI.U32 R70, R73, -0x326172a9, RZ ;  /* 0xcd9e8d5749467827 */ /* 0x000fe200078e00ff */
[----:B------:R-:W-:Y:S01]  /*0b10*/  SHF.R.U32.HI R72, RZ, 0x2, R72 ;  /* 0x00000002ff487819 */ /* 0x000fe20000011648 */
[----:B------:R-:W-:Y:S01]  /*0b20*/  ULDC.64 UR8, c[0x0][0x270] ;  /* 0x00009c0000087ab9 */ /* 0x000fe20000000a00 */
[----:B------:R-:W-:Y:S01]  /*0b30*/  VIADDMNMX R3, R2, -R3, RZ, !PT ;  /* 0x8000000302037246 */ /* 0x000fe200078001ff */
[----:B------:R-:W-:Y:S01]  /*0b40*/  IMAD R116, R116, -0x2daee0ad, RZ ;  /* 0xd2511f5374747824 */ /* 0x000fe200078e02ff */
[----:B------:R-:W-:Y:S01]  /*0b50*/  LOP3.LUT R72, R72, 0x3fffffe0, RZ, 0xc0, !PT ;  /* 0x3fffffe048487812 */ /* 0x000fe200078ec0ff */
[----:B------:R-:W-:Y:S01]  /*0b60*/  IMAD.HI.U32 R71, R112, -0x2daee0ad, RZ ;  /* 0xd2511f5370477827 */ /* 0x000fe200078e00ff */
[----:B------:R-:W-:Y:S01]  /*0b70*/  VIMNMX R3, R3, 0x20, PT ;  /* 0x0000002003037848 */ /* 0x000fe20003fe0100 */
[----:B------:R-:W-:Y:S01]  /*0b80*/  HFMA2.MMA R108, -RZ, RZ, 0, 5.9604644775390625e-08 ;  /* 0x00000001ff6c7435 */ /* 0x000fe200000001ff */
[----:B------:R-:W-:Y:S01]  /*0b90*/  LOP3.LUT R69, R68, 0x3e0, RZ, 0xc0, !PT ;  /* 0x000003e044457812 */ /* 0x000fe200078ec0ff */
[----:B------:R-:W-:Y:S01]  /*0ba0*/  UISETP.NE.U32.AND UP0, UPT, UR8, URZ, UPT ;  /* 0x0000003f0800728c */ /* 0x000fe2000bf05070 */
[----:B------:R-:W-:Y:S01]  /*0bb0*/  IADD3 R3, R3, R72, RZ ;  /* 0x0000004803037210 */ /* 0x000fe20007ffe0ff */
[----:B------:R-:W-:Y:S01]  /*0bc0*/  IMAD R114, R73, -0x326172a9, RZ ;  /* 0xcd9e8d5749727824 */ /* 0x000fe200078e02ff */
[----:B------:R-:W-:Y:S01]  /*0bd0*/  VIADDMNMX R69, R2, -R69, RZ, !PT ;  /* 0x8000004502457246 */ /* 0x000fe200078001ff */
[----:B------:R-:W-:Y:S01]  /*0be0*/  IMAD R112, R112, -0x2daee0ad, RZ ;  /* 0xd2511f5370707824 */ /* 0x000fe200078e02ff */
[----:B------:R-:W-:Y:S01]  /*0bf0*/  LOP3.LUT R117, R70, UR33, R117, 0x96, !PT ;  /* 0x0000002146757c12 */ /* 0x000fe2000f8e9675 */
[----:B------:R-:W-:Y:S01]  /*0c00*/  IMAD.SHL.U32 R3, R3, 0x8, RZ ;  /* 0x0000000803037824 */ /* 0x000fe200078e00ff */
[----:B------:R-:W-:Y:S01]  /*0c10*/  VIMNMX R69, R69, 0x20, PT ;  /* 0x0000002045457848 */ /* 0x000fe20003fe0100 */
[----:B------:R-:W-:Y:S01]  /*0c20*/  ULDC.U8 UR8, c[0x0][0x2a0] ;  /* 0x0000a80000087ab9 */ /* 0x000fe20000000000 */
[----:B------:R-:W-:Y:S01]  /*0c30*/  LOP3.LUT R116, R71, UR34, R116, 0x96, !PT ;  /* 0x0000002247747c12 */ /* 0x000fe2000f8e9674 */
[----:B------:R-:W-:Y:S01]  /*0c40*/  UISETP.NE.AND.EX UP0, UPT, UR9, URZ, UPT, UP0 ;  /* 0x0000003f0900728c */ /* 0x000fe2000bf05300 */
[----:B------:R-:W-:Y:S01]  /*0c50*/  I2FP.F32.U32 R113, R3 ;  /* 0x0000000300717245 */ /* 0x000fe20000201000 */
[----:B------:R-:W-:Y:S01]  /*0c60*/  IMAD.IADD R2, R72, 0x1, R69 ;  /* 0x0000000148027824 */ /* 0x000fe200078e0245 */
[----:B------:R-:W-:Y:S01]  /*0c70*/  LOP3.LUT R115, R0, 0x3, RZ, 0xc0, !PT ;  /* 0x0000000300737812 */ /* 0x000fe200078ec0ff */
[----:B------:R-:W-:Y:S01]  /*0c80*/  IMAD.MOV.U32 R3, RZ, RZ, RZ ;  /* 0x000000ffff037224 */ /* 0x000fe200078e00ff */
[----:B------:R-:W-:Y:S01]  /*0c90*/  ULDC UR35, c[0x0][0x218] ;  /* 0x0000860000237ab9 */ /* 0x000fe20000000800 */
[----:B------:R-:W-:Y:S01]  /*0ca0*/  IMAD.SHL.U32 R2, R2, 0x8, RZ ;  /* 0x0000000802027824 */ /* 0x000fe200078e00ff */
[----:B------:R-:W0:Y:S01]  /*0cb0*/  MUFU.RCP R113, R113 ;  /* 0x0000007100717308 */ /* 0x000e220000001000 */
[----:B------:R-:W-:Y:S01]  /*0cc0*/  ULDC UR14, c[0x0][0x290] ;  /* 0x0000a400000e7ab9 */ /* 0x000fe20000000800 */
[----:B------:R-:W-:Y:S01]  /*0cd0*/  UISETP.NE.AND UP1, UPT, UR8, URZ, UPT ;  /* 0x0000003f0800728c */ /* 0x000fe2000bf25270 */
[----:B------:R-:W-:Y:S01]  /*0ce0*/  ULDC.64 UR10, c[0x0][0x238] ;  /* 0x00008e00000a7ab9 */ /* 0x000fe20000000a00 */
[----:B------:R-:W-:Y:S01]  /*0cf0*/  ULDC.64 UR12, c[0x0][0x240] ;  /* 0x00009000000c7ab9 */ /* 0x000fe20000000a00 */
[----:B------:R-:W-:-:S08]  /*0d00*/  ULDC.64 UR16, c[0x0][0x210] ;  /* 0x0000840000107ab9 */ /* 0x000fd00000000a00 */
.L_x_13085:
[----:B------:R-:W-:Y:S01]  /*0d10*/  PLOP3.LUT P0, PT, PT, PT, UP0, 0x80, 0x0 ;  /* 0x000000000000781c */ /* 0x000fe20003f0f008 */
[----:B------:R-:W-:Y:S01]  /*0d20*/  @UP0 ULDC.64 UR8, c[0x0][0x270] ;  /* 0x00009c0000080ab9 */ /* 0x000fe20000000a00 */
[----:B------:R-:W-:Y:S02]  /*0d30*/  PLOP3.LUT P1, PT, PT, PT, UP0, 0x80, 0x0 ;  /* 0x000000000000781c */ /* 0x000fe40003f2f008 */
[----:B------:R-:W-:Y:S02]  /*0d40*/  MOV R111, 0x2 ;  /* 0x00000002006f7802 */ /* 0x000fe40000000f00 */
[----:B------:R-:W-:-:S07]  /*0d50*/  ISETP.NE.AND P2, PT, R126, RZ, PT ;  /* 0x000000ff7e00720c */ /* 0x000fce0003f45270 */
[----:B------:R-:W-:-:S06]  /*0d60*/  @P0 IMAD.WIDE R110, R118, R111, UR8 ;  /* 0x00000008766e0e25 */ /* 0x000fcc000f8e026f */
[----:B------:R-:W2:Y:S01]  /*0d70*/  @P1 LDG.E.U16 R110, desc[UR4][R110.64] ;  /* 0x000000046e6e1981 */ /* 0x000ea2000c1e1500 */
[----:B------:R-:W-:Y:S01]  /*0d80*/  IMAD R0, R118, UR35, RZ ;  /* 0x0000002376007c24 */ /* 0x000fe2000f8e02ff */
[----:B------:R-:W-:Y:S01]  /*0d90*/  PLOP3.LUT P0, PT, PT, PT, UP0, 0x80, 0x0 ;  /* 0x000000000000781c */ /* 0x000fe20003f0f008 */
[----:B------:R-:W-:Y:S01]  /*0da0*/  BSSY B0, `(.L_x_12844) ;  /* 0x00002d3000007945 */ /* 0x000fe20003800000 */
[----:B------:R-:W-:Y:S02]  /*0db0*/  LOP3.LUT R124, R123, 0x7f, RZ, 0xc0, !PT ;  /* 0x0000007f7b7c7812 */ /* 0x000fe400078ec0ff */
[----:B------:R-:W-:-:S04]  /*0dc0*/  SHF.R.S32.HI R109, RZ, 0x1f, R0 ;  /* 0x0000001fff6d7819 */ /* 0x000fc80000011400 */
[----:B------:R-:W-:Y:S01]  /*0dd0*/  LEA.HI R109, R109, R0, RZ, 0x3 ;  /* 0x000000006d6d7211 */ /* 0x000fe200078f18ff */
[----:B------:R-:W-:-:S03]  /*0de0*/  IMAD.MOV.U32 R0, RZ, RZ, 0x3f800000 ;  /* 0x3f800000ff007424 */ /* 0x000fc600078e00ff */
[----:B------:R-:W-:-:S04]  /*0df0*/  LEA.HI.SX32 R124, R109, R124, 0x1d ;  /* 0x0000007c6d7c7211 */ /* 0x000fc800078feaff */
[----:B------:R-:W-:Y:S01]  /*0e00*/  MOV R109, R124 ;  /* 0x0000007c006d7202 */ /* 0x000fe20000000f00 */
[----:B--2---:R-:W-:Y:S01]  /*0e10*/  @P0 IMAD.U32 R0, R110, 0x10000, RZ ;  /* 0x000100006e000824 */ /* 0x004fe200078e00ff */
[----:B------:R-:W-:Y:S06]  /*0e20*/  @!P2 BRA `(.L_x_12845) ;  /* 0x0000002c0028a947 */ /* 0x000fec0003800000 */
        /* <DEDUP_REMOVED lines=22> */
.L_x_12847:
[----:B------:R-:W-:-:S07]  /*0f90*/  IMAD.MOV.U32 R78, RZ, RZ, R114 ;  /* 0x000000ffff4e7224 */ /* 0x000fce00078e0072 */
.L_x_12848:
[----:B------:R-:W-:Y:S05]  /*0fa0*/  BSYNC B1 ;  /* 0x0000000000017941 */ /* 0x000fea0003800000 */
.L_x_12846:
        /* <DEDUP_REMOVED lines=16> */
.L_x_12852:
[----:B------:R-:W-:Y:S05]  /*10b0*/  BSYNC B2 ;  /* 0x0000000000027941 */ /* 0x000fea0003800000 */
.L_x_12851:
        /* <DEDUP_REMOVED lines=43> */
.L_x_12850:
[----:B------:R-:W-:Y:S05]  /*1370*/  BSYNC B1 ;  /* 0x0000000000017941 */ /* 0x000fea0003800000 */
.L_x_12849:
[----:B------:R-:W1:Y:S01]  /*1380*/  LDC R109, c[0x0][0x298] ;  /* 0x0000a600ff6d7b82 */ /* 0x000e620000000800 */
[----:B------:R-:W-:Y:S01]  /*1390*/  HFMA2.MMA R111, -RZ, RZ, 0.1171875, 0 ;  /* 0x2f800000ff6f7435 */ /* 0x000fe200000001ff */
[----:B------:R-:W-:Y:S01]  /*13a0*/  I2FP.F32.U32 R78, R78 ;  /* 0x0000004e004e7245 */ /* 0x000fe20000201000 */
[----:B-----5:R-:W-:Y:S01]  /*13b0*/  IMAD.U32 R115, R92, 0x10000, RZ ;  /* 0x000100005c737824 */ /* 0x020fe200078e00ff */
[----:B------:R-:W-:Y:S01]  /*13c0*/  ISETP.NE.U32.AND P0, PT, R76, RZ, PT ;  /* 0x000000ff4c00720c */ /* 0x000fe20003f05070 */
[----:B------:R-:W-:Y:S01]  /*13d0*/  BSSY B1, `(.L_x_12853) ;  /* 0x0000017000017945 */ /* 0x000fe20003800000 */
[----:B------:R-:W-:Y:S01]  /*13e0*/  ISETP.NE.AND P1, PT, R129, 0x1, PT ;  /* 0x000000018100780c */ /* 0x000fe20003f25270 */
[----:B------:R-:W-:Y:S01]  /*13f0*/  FMUL.FTZ R76, R115, R0 ;  /* 0x00000000734c7220 */ /* 0x000fe20000410000 */
[----:B------:R-:W2:Y:S01]  /*1400*/  LDC R110, c[0x0][0x294] ;  /* 0x0000a500ff6e7b82 */ /* 0x000ea20000000800 */
[----:B------:R-:W-:Y:S01]  /*1410*/  ISETP.NE.AND.EX P0, PT, R77, RZ, PT, P0 ;  /* 0x000000ff4d00720c */ /* 0x000fe20003f05300 */
[----:B------:R-:W-:-:S02]  /*1420*/  VIADD R115, R129, 0x1 ;  /* 0x0000000181737836 */ /* 0x000fc40000000000 */
[----:B------:R-:W-:Y:S01]  /*1430*/  FFMA.FTZ R79, R78, R111, 1.1641532182693481445e-10 ;  /* 0x2f0000004e4f7423 */ /* 0x000fe2000001006f */
[----:B------:R-:W-:Y:S01]  /*1440*/  PRMT R92, R92, 0x7632, R92 ;  /* 0x000076325c5c7816 */ /* 0x000fe2000000005c */
[----:B-1----:R-:W-:-:S03]  /*1450*/  FMUL.FTZ R76, R76, R109 ;  /* 0x0000006d4c4c7220 */ /* 0x002fc60000410000 */
        /* <DEDUP_REMOVED lines=13> */
.L_x_12854:
[----:B------:R-:W-:-:S07]  /*1530*/  MOV R77, R114 ;  /* 0x00000072004d7202 */ /* 0x000fce0000000f00 */
.L_x_12855:
[----:B------:R-:W-:Y:S05]  /*1540*/  BSYNC B1 ;  /* 0x0000000000017941 */ /* 0x000fea0003800000 */
.L_x_12853:
        /* <DEDUP_REMOVED lines=16> */
.L_x_12859:
[----:B------:R-:W-:Y:S05]  /*1650*/  BSYNC B2 ;  /* 0x0000000000027941 */ /* 0x000fea0003800000 */
.L_x_12858:
        /* <DEDUP_REMOVED lines=44> */
.L_x_12857:
[----:B------:R-:W-:Y:S05]  /*1920*/  BSYNC B1 ;  /* 0x0000000000017941 */ /* 0x000fea0003800000 */
.L_x_12856:
        /* <DEDUP_REMOVED lines=21> */
.L_x_12861:
[----:B------:R-:W-:-:S07]  /*1a80*/  IMAD.MOV.U32 R78, RZ, RZ, R114 ;  /* 0x000000ffff4e7224 */ /* 0x000fce00078e0072 */
.L_x_12862:
[----:B------:R-:W-:Y:S05]  /*1a90*/  BSYNC B1 ;  /* 0x0000000000017941 */ /* 0x000fea0003800000 */
.L_x_12860:
        /* <DEDUP_REMOVED lines=16> */
.L_x_12866:
[----:B------:R-:W-:Y:S05]  /*1ba0*/  BSYNC B2 ;  /* 0x0000000000027941 */ /* 0x000fea0003800000 */
.L_x_12865:
        /* <DEDUP_REMOVED lines=43> */
.L_x_12864:
[----:B------:R-:W-:Y:S05]  /*1e60*/  BSYNC B1 ;  /* 0x0000000000017941 */ /* 0x000fea0003800000 */
.L_x_12863:
        /* <DEDUP_REMOVED lines=21> */
.L_x_12868:
[----:B------:R-:W-:-:S07]  /*1fc0*/  IMAD.MOV.U32 R79, RZ, RZ, R114 ;  /* 0x000000ffff4f7224 */ /* 0x000fce00078e0072 */
.L_x_12869:
[----:B------:R-:W-:Y:S05]  /*1fd0*/  BSYNC B1 ;  /* 0x0000000000017941 */ /* 0x000fea0003800000 */
.L_x_12867:
        /* <DEDUP_REMOVED lines=16> */
.L_x_12873:
[----:B------:R-:W-:Y:S05]  /*20e0*/  BSYNC B2 ;  /* 0x0000000000027941 */ /* 0x000fea0003800000 */
.L_x_12872:
        /* <DEDUP_REMOVED lines=41> */
[----:B------:R-:W-:Y:S02]  /*2380*/  LOP3.LUT R116, R133, UR34, R116, 0x96, !PT ;  /* 0x0000002285747c12 */ /* 0x000fe4000f8e9674 */
[----:B------:R-:W-:-:S07]  /*2390*/  MOV R112, R132 ;  /* 0x0000008400707202 */ /* 0x000fce0000000f00 */
.L_x_12871:
[----:B------:R-:W-:Y:S05]  /*23a0*/  BSYNC B1 ;  /* 0x0000000000017941 */ /* 0x000fea0003800000 */
.L_x_12870:
        /* <DEDUP_REMOVED lines=20> */
.L_x_12875:
[----:B------:R-:W-:-:S07]  /*24f0*/  IMAD.MOV.U32 R92, RZ, RZ, R114 ;  /* 0x000000ffff5c7224 */ /* 0x000fce00078e0072 */
.L_x_12876:
[----:B------:R-:W-:Y:S05]  /*2500*/  BSYNC B1 ;  /* 0x0000000000017941 */ /* 0x000fea0003800000 */
.L_x_12874:
        /* <DEDUP_REMOVED lines=16> */
.L_x_12880:
[----:B------:R-:W-:Y:S05]  /*2610*/  BSYNC B2 ;  /* 0x0000000000027941 */ /* 0x000fea0003800000 */
.L_x_12879:
        /* <DEDUP_REMOVED lines=43> */
.L_x_12878:
[----:B------:R-:W-:Y:S05]  /*28d0*/  BSYNC B1 ;  /* 0x0000000000017941 */ /* 0x000fea0003800000 */
.L_x_12877:
        /* <DEDUP_REMOVED lines=21> */
.L_x_12882:
[----:B------:R-:W-:-:S07]  /*2a30*/  IMAD.MOV.U32 R93, RZ, RZ, R114 ;  /* 0x000000ffff5d7224 */ /* 0x000fce00078e0072 */
.L_x_12883:
[----:B------:R-:W-:Y:S05]  /*2a40*/  BSYNC B1 ;  /* 0x0000000000017941 */ /* 0x000fea0003800000 */
.L_x_12881:
        /* <DEDUP_REMOVED lines=16> */
.L_x_12887:
[----:B------:R-:W-:Y:S05]  /*2b50*/  BSYNC B2 ;  /* 0x0000000000027941 */ /* 0x000fea0003800000 */
.L_x_12886:
        /* <DEDUP_REMOVED lines=43> */
.L_x_12885:
[----:B------:R-:W-:Y:S05]  /*2e10*/  BSYNC B1 ;  /* 0x0000000000017941 */ /* 0x000fea0003800000 */
.L_x_12884:
        /* <DEDUP_REMOVED lines=20> */
.L_x_12889:
[----:B------:R-:W-:-:S07]  /*2f60*/  IMAD.MOV.U32 R94, RZ, RZ, R114 ;  /* 0x000000ffff5e7224 */ /* 0x000fce00078e0072 */
.L_x_12890:
[----:B------:R-:W-:Y:S05]  /*2f70*/  BSYNC B1 ;  /* 0x0000000000017941 */ /* 0x000fea0003800000 */
.L_x_12888:
        /* <DEDUP_REMOVED lines=16> */
.L_x_12894:
[----:B------:R-:W-:Y:S05]  /*3080*/  BSYNC B2 ;  /* 0x0000000000027941 */ /* 0x000fea0003800000 */
.L_x_12893:
        /* <DEDUP_REMOVED lines=43> */
.L_x_12892:
[----:B------:R-:W-:Y:S05]  /*3340*/  BSYNC B1 ;  /* 0x0000000000017941 */ /* 0x000fea0003800000 */
.L_x_12891:
        /* <DEDUP_REMOVED lines=21> */
.L_x_12896:
[----:B------:R-:W-:-:S07]  /*34a0*/  IMAD.MOV.U32 R129, RZ, RZ, R114 ;  /* 0x000000ffff817224 */ /* 0x000fce00078e0072 */
.L_x_12897:
[----:B------:R-:W-:Y:S05]  /*34b0*/  BSYNC B1 ;  /* 0x0000000000017941 */ /* 0x000fea0003800000 */
.L_x_12895:
        /* <DEDUP_REMOVED lines=11> */
[----:B------:R-:W-:Y:S02]  /*3570*/  @!P6 VIADD R122, R122, 0x1 ;  /* 0x000000017a7ae836 */ /* 0x000fe40000000000 */
[----:B------:R-:W-:Y:S02]  /*3580*/  @!P6 VIADD R115, R3, 0x1 ;  /* 0x000000010373e836 */ /* 0x000fe40000000000 */
[----:B------:R-:W-:Y:S01]  /*3590*/  @!P6 IMAD.MOV.U32 R120, RZ, RZ, RZ ;  /* 0x000000ffff78e224 */ /* 0x000fe200078e00ff */
[----:B------:R-:W-:-:S13]  /*35a0*/  ISETP.NE.AND P0, PT, R122, RZ, !P6 ;  /* 0x000000ff7a00720c */ /* 0x000fda0007705270 */
[----:B------:R-:W-:Y:S02]  /*35b0*/  @P0 IADD3 R115, R3, RZ, RZ ;  /* 0x000000ff03730210 */ /* 0x000fe40007ffe0ff */
[----:B------:R-:W-:-:S03]  /*35c0*/  ISETP.NE.AND P0, PT, R114, RZ, PT ;  /* 0x000000ff7200720c */ /* 0x000fc60003f05270 */
[----:B------:R-:W-:-:S10]  /*35d0*/  @!P6 IMAD.MOV.U32 R3, RZ, RZ, R115 ;  /* 0x000000ffff03e224 */ /* 0x000fd400078e0073 */
.L_x_12901:
[----:B------:R-:W-:Y:S05]  /*35e0*/  BSYNC B2 ;  /* 0x0000000000027941 */ /* 0x000fea0003800000 */
.L_x_12900:
        /* <DEDUP_REMOVED lines=43> */
.L_x_12899:
[----:B------:R-:W-:Y:S05]  /*38a0*/  BSYNC B1 ;  /* 0x0000000000017941 */ /* 0x000fea0003800000 */
.L_x_12898:
[----:B------:R-:W-:Y:S01]  /*38b0*/  ISETP.NE.AND P6, PT, R130, RZ, PT ;  /* 0x000000ff8200720c */ /* 0x000fe20003fc5270 */
[----:B------:R-:W-:Y:S01]  /*38c0*/  IMAD.U32 R95, R95, 0x10000, RZ ;  /* 0x000100005f5f7824 */ /* 0x000fe200078e00ff */
[----:B------:R-:W-:Y:S02]  /*38d0*/  I2FP.F32.U32 R130, R129 ;  /* 0x0000008100827245 */ /* 0x000fe40000201000 */
        /* <DEDUP_REMOVED lines=15> */
[----:B------:R-:W-:Y:S02]  /*39d0*/  LEA R130, P1, R124, UR10, 0x5 ;  /* 0x0000000a7c827c11 */ /* 0x000fe4000f8228ff */
[----:B------:R-:W-:Y:S01]  /*39e0*/  SEL R129, RZ, 0x1, P3 ;  /* 0x00000001ff817807 */ /* 0x000fe20001800000 */
[----:B------:R-:W-:Y:S01]  /*39f0*/  @P0 FADD.FTZ R95, R75, R95 ;  /* 0x0000005f4b5f0221 */ /* 0x000fe20000010000 */
[----:B------:R-:W-:-:S02]  /*3a00*/  LOP3.LUT R136, R136, R109, R137, 0xfe, !PT ;  /* 0x0000006d88887212 */ /* 0x000fc400078efe89 */
[----:B------:R-:W-:Y:S02]  /*3a10*/  LOP3.LUT R110, R132, R134, R110, 0xfe, !PT ;  /* 0x00000086846e7212 */ /* 0x000fe400078efe6e */
[C---:B------:R-:W-:Y:S02]  /*3a20*/  LEA.HI.X R131, R124.reuse, UR11, RZ, 0x5, P1 ;  /* 0x0000000b7c837c11 */ /* 0x040fe400088f2cff */
[----:B------:R-:W-:Y:S02]  /*3a30*/  SEL R109, RZ, 0x1, P6 ;  /* 0x00000001ff6d7807 */ /* 0x000fe40003000000 */
[----:B------:R-:W-:Y:S01]  /*3a40*/  LEA R134, P1, R124, UR12, 0x3 ;  /* 0x0000000c7c867c11 */ /* 0x000fe2000f8218ff */
[----:B------:R1:W-:Y:S01]  /*3a50*/  STG.E.128 desc[UR4][R130.64], R76 ;  /* 0x0000004c82007986 */ /* 0x0003e2000c101d04 */
[----:B------:R-:W-:Y:S02]  /*3a60*/  LOP3.LUT R129, R135, R136, R129, 0xfe, !PT ;  /* 0x0000008887817212 */ /* 0x000fe400078efe81 */
[----:B------:R-:W-:Y:S01]  /*3a70*/  LOP3.LUT R110, R110, R109, RZ, 0xfc, !PT ;  /* 0x0000006d6e6e7212 */ /* 0x000fe200078efcff */
[----:B------:R1:W-:Y:S01]  /*3a80*/  STG.E.128 desc[UR4][R130.64+0x10], R92 ;  /* 0x0000105c82007986 */ /* 0x0003e2000c101d04 */
[----:B------:R-:W-:-:S02]  /*3a90*/  LEA.HI.X R135, R124, UR13, RZ, 0x3, P1 ;  /* 0x0000000d7c877c11 */ /* 0x000fc400088f1cff */
[----:B------:R-:W-:Y:S02]  /*3aa0*/  LOP3.LUT R111, R133, R129, R111, 0xfe, !PT ;  /* 0x00000081856f7212 */ /* 0x000fe400078efe6f */
[----:B------:R-:W-:-:S03]  /*3ab0*/  IADD3 R109, R124, 0x80, RZ ;  /* 0x000000807c6d7810 */ /* 0x000fc60007ffe0ff */
[----:B------:R1:W-:Y:S04]  /*3ac0*/  STG.E.64 desc[UR4][R134.64], R110 ;  /* 0x0000006e86007986 */ /* 0x0003e8000c101b04 */
.L_x_12845:
[----:B------:R-:W-:Y:S05]  /*3ad0*/  BSYNC B0 ;  /* 0x0000000000007941 */ /* 0x000fea0003800000 */
.L_x_12844:
        /* <DEDUP_REMOVED lines=15> */
[----:B-1----:R-:W-:-:S11]  /*3bd0*/  VIADD R130, R115, 0x1 ;  /* 0x0000000173827836 */ /* 0x002fd60000000000 */
        /* <DEDUP_REMOVED lines=9> */
.L_x_12905:
[----:B------:R-:W-:-:S07]  /*3c70*/  IMAD.MOV.U32 R82, RZ, RZ, R114 ;  /* 0x000000ffff527224 */ /* 0x000fce00078e0072 */
.L_x_12906:
[----:B------:R-:W-:Y:S05]  /*3c80*/  BSYNC B1 ;  /* 0x0000000000017941 */ /* 0x000fea0003800000 */
.L_x_12904:
        /* <DEDUP_REMOVED lines=16> */
.L_x_12910:
[----:B------:R-:W-:Y:S05]  /*3d90*/  BSYNC B2 ;  /* 0x0000000000027941 */ /* 0x000fea0003800000 */
.L_x_12909:
        /* <DEDUP_REMOVED lines=42> */
[----:B------:R-:W-:-:S07]  /*4040*/  IMAD.MOV.U32 R130, RZ, RZ, RZ ;  /* 0x000000ffff827224 */ /* 0x000fce00078e00ff */
.L_x_12908:
[----:B------:R-:W-:Y:S05]  /*4050*/  BSYNC B1 ;  /* 0x0000000000017941 */ /* 0x000fea0003800000 */
.L_x_12907:
        /* <DEDUP_REMOVED lines=9> */
[----:B------:R-:W-:Y:S02]  /*40f0*/  ISETP.NE.AND.EX P0, PT, R81, RZ, PT, P0 ;  /* 0x000000ff5100720c */ /* 0x000fe40003f05300 */
[----:B------:R-:W-:Y:S01]  /*4100*/  FFMA.FTZ R82, R82, R129, 1.1641532182693481445e-10 ;  /* 0x2f00000052527423 */ /* 0x000fe20000010081 */
[----:B------:R-:W-:Y:S01]  /*4110*/  PRMT R96, R96, 0x7632, R96 ;  /* 0x0000763260607816 */ /* 0x000fe20000000060 */
[----:B-1----:R-:W-:-:S03]  /*4120*/  FMUL.FTZ R83, R83, R110 ;  /* 0x0000006e53537220 */ /* 0x002fc60000410000 */
[----:B--2---:R-:W-:-:S04]  /*4130*/  FSETP.GTU.FTZ.AND P2, PT, R82, R111, PT ;  /* 0x0000006f5200720b */ /* 0x004fc80003f5c000 */
[----:B------:R-:W-:Y:S01]  /*4140*/  FSEL R80, R83, RZ, !P2 ;  /* 0x000000ff53507208 */ /* 0x000fe20005000000 */
[----:B------:R-:W-:Y:S01]  /*4150*/  VIADD R83, R130, 0x1 ;  /* 0x0000000182537836 */ /* 0x000fe20000000000 */
        /* <DEDUP_REMOVED lines=11> */
.L_x_12912:
[----:B------:R-:W-:-:S07]  /*4210*/  IMAD.MOV.U32 R81, RZ, RZ, R114 ;  /* 0x000000ffff517224 */ /* 0x000fce00078e0072 */
.L_x_12913:
[----:B------:R-:W-:Y:S05]  /*4220*/  BSYNC B1 ;  /* 0x0000000000017941 */ /* 0x000fea0003800000 */
.L_x_12911:
        /* <DEDUP_REMOVED lines=16> */
.L_x_12917:
[----:B------:R-:W-:Y:S05]  /*4330*/  BSYNC B2 ;  /* 0x0000000000027941 */ /* 0x000fea0003800000 */
.L_x_12916:
        /* <DEDUP_REMOVED lines=44> */
.L_x_12915:
[----:B------:R-:W-:Y:S05]  /*4600*/  BSYNC B1 ;  /* 0x0000000000017941 */ /* 0x000fea0003800000 */
.L_x_12914:
        /* <DEDUP_REMOVED lines=21> */
.L_x_12919:
[----:B------:R-:W-:-:S07]  /*4760*/  IMAD.MOV.U32 R82, RZ, RZ, R114 ;  /* 0x000000ffff527224 */ /* 0x000fce00078e0072 */
.L_x_12920:
[----:B------:R-:W-:Y:S05]  /*4770*/  BSYNC B1 ;  /* 0x0000000000017941 */ /* 0x000fea0003800000 */
.L_x_12918:
        /* <DEDUP_REMOVED lines=16> */
.L_x_12924:
[----:B------:R-:W-:Y:S05]  /*4880*/  BSYNC B2 ;  /* 0x0000000000027941 */ /* 0x000fea0003800000 */
.L_x_12923:
[----:B------:R-:W-:Y:S01]  /*4890*/  IMAD.HI.U32 R83, R122, -0x326172a9, RZ ;  /* 0xcd9e8d577a537827 */ /* 0x000fe200078e00ff */
[----:B------:R-:W-:-:S03]  /*48a0*/  LOP3.LUT R96, R96, UR7, R3, 0x96, !PT ;  /* 0x0000000760607c12 */ /* 0x000fc6000f8e9603 */
[----:B------:R-:W-:Y:S01]  /*48b0*/  IMAD R117, R122, -0x326172a9, RZ ;  /* 0xcd9e8d577a757824 */ /* 0x000fe200078e02ff */
[----:B------:R-:W-:Y:S01]  /*48c0*/  LOP3.LUT R83, R83, UR6, R120, 0x96, !PT ;  /* 0x0000000653537c12 */ /* 0x000fe2000f8e9678 */
[----:B------:R-:W-:Y:S01]  /*48d0*/  IMAD.WIDE.U32 R114, R96, -0x326172a9, RZ ;  /* 0xcd9e8d5760727825 */ /* 0x000fe200078e00ff */
[----:B------:R-:W-:-:S03]  /*48e0*/  HFMA2.MMA R96, -RZ, RZ, 0, 0 ;  /* 0x00000000ff607435 */ /* 0x000fc600000001ff */
        /* <DEDUP_REMOVED lines=37> */
.L_x_12922:
[----:B------:R-:W-:Y:S05]  /*4b40*/  BSYNC B1 ;  /* 0x0000000000017941 */ /* 0x000fea0003800000 */
.L_x_12921:
        /* <DEDUP_REMOVED lines=21> */
.L_x_12926:
[----:B------:R-:W-:-:S07]  /*4ca0*/  MOV R83, R114 ;  /* 0x0000007200537202 */ /* 0x000fce0000000f00 */
.L_x_12927:
[----:B------:R-:W-:Y:S05]  /*4cb0*/  BSYNC B1 ;  /* 0x0000000000017941 */ /* 0x000fea0003800000 */
.L_x_12925:
        /* <DEDUP_REMOVED lines=16> */
.L_x_12931:
[----:B------:R-:W-:Y:S05]  /*4dc0*/  BSYNC B2 ;  /* 0x0000000000027941 */ /* 0x000fea0003800000 */
.L_x_12930:
        /* <DEDUP_REMOVED lines=43> */
.L_x_12929:
[----:B------:R-:W-:Y:S05]  /*5080*/  BSYNC B1 ;  /* 0x0000000000017941 */ /* 0x000fea0003800000 */
.L_x_12928:
        /* <DEDUP_REMOVED lines=20> */
.L_x_12933:
[----:B------:R-:W-:-:S07]  /*51d0*/  IMAD.MOV.U32 R96, RZ, RZ, R114 ;  /* 0x000000ffff607224 */ /* 0x000fce00078e0072 */
.L_x_12934:
[----:B------:R-:W-:Y:S05]  /*51e0*/  BSYNC B1 ;  /* 0x0000000000017941 */ /* 0x000fea0003800000 */
.L_x_12932:
        /* <DEDUP_REMOVED lines=16> */
.L_x_12938:
[----:B------:R-:W-:Y:S05]  /*52f0*/  BSYNC B2 ;  /* 0x0000000000027941 */ /* 0x000fea0003800000 */
.L_x_12937:
        /* <DEDUP_REMOVED lines=43> */
.L_x_12936:
[----:B------:R-:W-:Y:S05]  /*55b0*/  BSYNC B1 ;  /* 0x0000000000017941 */ /* 0x000fea0003800000 */
.L_x_12935:
        /* <DEDUP_REMOVED lines=21> */
.L_x_12940:
[----:B------:R-:W-:-:S07]  /*5710*/  MOV R97, R114 ;  /* 0x0000007200617202 */ /* 0x000fce0000000f00 */
.L_x_12941:
[----:B------:R-:W-:Y:S05]  /*5720*/  BSYNC B1 ;  /* 0x0000000000017941 */ /* 0x000fea0003800000 */
.L_x_12939:
        /* <DEDUP_REMOVED lines=16> */
.L_x_12945:
[----:B------:R-:W-:Y:S05]  /*5830*/  BSYNC B2 ;  /* 0x0000000000027941 */ /* 0x000fea0003800000 */
.L_x_12944:
        /* <DEDUP_REMOVED lines=43> */
.L_x_12943:
[----:B------:R-:W-:Y:S05]  /*5af0*/  BSYNC B1 ;  /* 0x0000000000017941 */ /* 0x000fea0003800000 */
.L_x_12942:
        /* <DEDUP_REMOVED lines=20> */
.L_x_12947:
[----:B------:R-:W-:-:S07]  /*5c40*/  IMAD.MOV.U32 R98, RZ, RZ, R114 ;  /* 0x000000ffff627224 */ /* 0x000fce00078e0072 */
.L_x_12948:
[----:B------:R-:W-:Y:S05]  /*5c50*/  BSYNC B1 ;  /* 0x0000000000017941 */ /* 0x000fea0003800000 */
.L_x_12946:
        /* <DEDUP_REMOVED lines=16> */
.L_x_12952:
[----:B------:R-:W-:Y:S05]  /*5d60*/  BSYNC B2 ;  /* 0x0000000000027941 */ /* 0x000fea0003800000 */
.L_x_12951:
        /* <DEDUP_REMOVED lines=43> */
.L_x_12950:
[----:B------:R-:W-:Y:S05]  /*6020*/  BSYNC B1 ;  /* 0x0000000000017941 */ /* 0x000fea0003800000 */
.L_x_12949:
        /* <DEDUP_REMOVED lines=21> */
.L_x_12954:
[----:B------:R-:W-:-:S07]  /*6180*/  MOV R130, R114 ;  /* 0x0000007200827202 */ /* 0x000fce0000000f00 */
.L_x_12955:
[----:B------:R-:W-:Y:S05]  /*6190*/  BSYNC B1 ;  /* 0x0000000000017941 */ /* 0x000fea0003800000 */
.L_x_12953:
        /* <DEDUP_REMOVED lines=18> */
.L_x_12959:
[----:B------:R-:W-:Y:S05]  /*62c0*/  BSYNC B2 ;  /* 0x0000000000027941 */ /* 0x000fea0003800000 */
.L_x_12958:
        /* <DEDUP_REMOVED lines=43> */
.L_x_12957:
[----:B------:R-:W-:Y:S05]  /*6580*/  BSYNC B1 ;  /* 0x0000000000017941 */ /* 0x000fea0003800000 */
.L_x_12956:
[----:B------:R-:W-:Y:S02]  /*6590*/  I2FP.F32.U32 R130, R130 ;  /* 0x0000008200827245 */ /* 0x000fe40000201000 */
[----:B------:R-:W-:Y:S02]  /*65a0*/  SHF.L.U32 R99, R99, 0x10, RZ ;  /* 0x0000001063637819 */ /* 0x000fe400000006ff */
[----:B------:R-:W-:Y:S01]  /*65b0*/  SEL R139, RZ, 0x10000, P5 ;  /* 0x00010000ff8b7807 */ /* 0x000fe20002800000 */
[----:B------:R-:W-:Y:S01]  /*65c0*/  FFMA.FTZ R130, R130, R129, 1.1641532182693481445e-10 ;  /* 0x2f00000082827423 */ /* 0x000fe20000010081 */
[----:B------:R-:W-:Y:S01]  /*65d0*/  ISETP.NE.AND P5, PT, R135, RZ, PT ;  /* 0x000000ff8700720c */ /* 0x000fe20003fa5270 */
[----:B------:R-:W-:Y:S01]  /*65e0*/  FMUL.FTZ R99, R99, R0 ;  /* 0x0000000063637220 */ /* 0x000fe20000410000 */
[----:B------:R-:W-:Y:S02]  /*65f0*/  SEL R131, RZ, 0x1, P1 ;  /* 0x00000001ff837807 */ /* 0x000fe40000800000 */
[----:B------:R-:W-:Y:S01]  /*6600*/  ISETP.NE.AND P6, PT, R134, RZ, PT ;  /* 0x000000ff8600720c */ /* 0x000fe20003fc5270 */
[----:B------:R-:W-:Y:S01]  /*6610*/  FMUL.FTZ R99, R99, R110 ;  /* 0x0000006e63637220 */ /* 0x000fe20000410000 */
[----:B------:R-:W-:Y:S01]  /*6620*/  FSETP.GTU.FTZ.AND P1, PT, R130, R111, PT ;  /* 0x0000006f8200720b */ /* 0x000fe20003f3c000 */
[----:B------:R-:W-:Y:S01]  /*6630*/  IMAD.WIDE.U32 R110, R131, 0x10000, RZ ;  /* 0x00010000836e7825 */ /* 0x000fe200078e00ff */
[----:B------:R-:W-:-:S02]  /*6640*/  SEL R134, RZ, 0x1, P2 ;  /* 0x00000001ff867807 */ /* 0x000fc40001000000 */
[----:B------:R-:W-:Y:S02]  /*6650*/  SEL R132, RZ, 0x1, P5 ;  /* 0x00000001ff847807 */ /* 0x000fe40002800000 */
        /* <DEDUP_REMOVED lines=17> */
[C---:B------:R-:W-:Y:S01]  /*6770*/  LEA.HI.X R135, R109.reuse, UR13, RZ, 0x3, P1 ;  /* 0x0000000d6d877c11 */ /* 0x040fe200088f1cff */
[----:B------:R-:W-:Y:S01]  /*6780*/  VIADD R109, R109, 0x80 ;  /* 0x000000806d6d7836 */ /* 0x000fe20000000000 */
[----:B------:R-:W-:-:S05]  /*6790*/  LOP3.LUT R111, R133, R137, R111, 0xfe, !PT ;  /* 0x00000089856f7212 */ /* 0x000fca00078efe6f */
[----:B------:R2:W-:Y:S02]  /*67a0*/  STG.E.64 desc[UR4][R134.64], R110 ;  /* 0x0000006e86007986 */ /* 0x0005e4000c101b04 */
.L_x_12903:
[----:B------:R-:W-:Y:S05]  /*67b0*/  BSYNC B0 ;  /* 0x0000000000007941 */ /* 0x000fea0003800000 */
.L_x_12902:
        /* <DEDUP_REMOVED lines=15> */
[----:B-12---:R-:W-:-:S11]  /*68b0*/  IADD3 R130, R115, 0x1, RZ ;  /* 0x0000000173827810 */ /* 0x006fd60007ffe0ff */
        /* <DEDUP_REMOVED lines=9> */
.L_x_12963:
[----:B------:R-:W-:-:S07]  /*6950*/  MOV R86, R114 ;  /* 0x0000007200567202 */ /* 0x000fce0000000f00 */
.L_x_12964:
[----:B------:R-:W-:Y:S05]  /*6960*/  BSYNC B1 ;  /* 0x0000000000017941 */ /* 0x000fea0003800000 */
.L_x_12962:
        /* <DEDUP_REMOVED lines=16> */
.L_x_12968:
[----:B------:R-:W-:Y:S05]  /*6a70*/  BSYNC B2 ;  /* 0x0000000000027941 */ /* 0x000fea0003800000 */
.L_x_12967:
        /* <DEDUP_REMOVED lines=43> */
.L_x_12966:
[----:B------:R-:W-:Y:S05]  /*6d30*/  BSYNC B1 ;  /* 0x0000000000017941 */ /* 0x000fea0003800000 */
.L_x_12965:
        /* <DEDUP_REMOVED lines=14> */
[----:B------:R-:W-:Y:S02]  /*6e20*/  FSEL R84, R87, RZ, !P2 ;  /* 0x000000ff57547208 */ /* 0x000fe40005000000 */
[----:B------:R-:W-:Y:S02]  /*6e30*/  P2R R134, PR, RZ, 0x4 ;  /* 0x00000004ff867803 */ /* 0x000fe40000000000 */
[----:B------:R-:W-:Y:S01]  /*6e40*/  IADD3 R87, R130, 0x1, RZ ;  /* 0x0000000182577810 */ /* 0x000fe20007ffe0ff */
        /* <DEDUP_REMOVED lines=10> */
.L_x_12970:
[----:B------:R-:W-:-:S07]  /*6ef0*/  MOV R85, R114 ;  /* 0x0000007200557202 */ /* 0x000fce0000000f00 */
.L_x_12971:
[----:B------:R-:W-:Y:S05]  /*6f00*/  BSYNC B1 ;  /* 0x0000000000017941 */ /* 0x000fea0003800000 */
.L_x_12969:
        /* <DEDUP_REMOVED lines=16> */
.L_x_12975:
[----:B------:R-:W-:Y:S05]  /*7010*/  BSYNC B2 ;  /* 0x0000000000027941 */ /* 0x000fea0003800000 */
.L_x_12974:
        /* <DEDUP_REMOVED lines=44> */
.L_x_12973:
[----:B------:R-:W-:Y:S05]  /*72e0*/  BSYNC B1 ;  /* 0x0000000000017941 */ /* 0x000fea0003800000 */
.L_x_12972:
        /* <DEDUP_REMOVED lines=21> */
.L_x_12977:
[----:B------:R-:W-:-:S07]  /*7440*/  MOV R86, R114 ;  /* 0x0000007200567202 */ /* 0x000fce0000000f00 */
.L_x_12978:
[----:B------:R-:W-:Y:S05]  /*7450*/  BSYNC B1 ;  /* 0x0000000000017941 */ /* 0x000fea0003800000 */
.L_x_12976:
        /* <DEDUP_REMOVED lines=16> */
.L_x_12982:
[----:B------:R-:W-:Y:S05]  /*7560*/  BSYNC B2 ;  /* 0x0000000000027941 */ /* 0x000fea0003800000 */
.L_x_12981:
        /* <DEDUP_REMOVED lines=43> */
.L_x_12980:
[----:B------:R-:W-:Y:S05]  /*7820*/  BSYNC B1 ;  /* 0x0000000000017941 */ /* 0x000fea0003800000 */
.L_x_12979:
        /* <DEDUP_REMOVED lines=21> */
.L_x_12984:
[----:B------:R-:W-:-:S07]  /*7980*/  IMAD.MOV.U32 R87, RZ, RZ, R114 ;  /* 0x000000ffff577224 */ /* 0x000fce00078e0072 */
.L_x_12985:
[----:B------:R-:W-:Y:S05]  /*7990*/  BSYNC B1 ;  /* 0x0000000000017941 */ /* 0x000fea0003800000 */
.L_x_12983:
        /* <DEDUP_REMOVED lines=16> */
.L_x_12989:
[----:B------:R-:W-:Y:S05]  /*7aa0*/  BSYNC B2 ;  /* 0x0000000000027941 */ /* 0x000fea0003800000 */
.L_x_12988:
        /* <DEDUP_REMOVED lines=43> */
.L_x_12987:
[----:B------:R-:W-:Y:S05]  /*7d60*/  BSYNC B1 ;  /* 0x0000000000017941 */ /* 0x000fea0003800000 */
.L_x_12986:
        /* <DEDUP_REMOVED lines=20> */
.L_x_12991:
[----:B------:R-:W-:-:S07]  /*7eb0*/  MOV R100, R114 ;  /* 0x0000007200647202 */ /* 0x000fce0000000f00 */
.L_x_12992:
[----:B------:R-:W-:Y:S05]  /*7ec0*/  BSYNC B1 ;  /* 0x0000000000017941 */ /* 0x000fea0003800000 */
.L_x_12990:
        /* <DEDUP_REMOVED lines=16> */
.L_x_12996:
[----:B------:R-:W-:Y:S05]  /*7fd0*/  BSYNC B2 ;  /* 0x0000000000027941 */ /* 0x000fea0003800000 */
.L_x_12995:
        /* <DEDUP_REMOVED lines=43> */
.L_x_12994:
[----:B------:R-:W-:Y:S05]  /*8290*/  BSYNC B1 ;  /* 0x0000000000017941 */ /* 0x000fea0003800000 */
.L_x_12993:
        /* <DEDUP_REMOVED lines=21> */
.L_x_12998:
[----:B------:R-:W-:-:S07]  /*83f0*/  IMAD.MOV.U32 R101, RZ, RZ, R114 ;  /* 0x000000ffff657224 */ /* 0x000fce00078e0072 */
.L_x_12999:
[----:B------:R-:W-:Y:S05]  /*8400*/  BSYNC B1 ;  /* 0x0000000000017941 */ /* 0x000fea0003800000 */
.L_x_12997:
        /* <DEDUP_REMOVED lines=16> */
.L_x_13003:
[----:B------:R-:W-:Y:S05]  /*8510*/  BSYNC B2 ;  /* 0x0000000000027941 */ /* 0x000fea0003800000 */
.L_x_13002:
        /* <DEDUP_REMOVED lines=43> */
.L_x_13001:
[----:B------:R-:W-:Y:S05]  /*87d0*/  BSYNC B1 ;  /* 0x0000000000017941 */ /* 0x000fea0003800000 */
.L_x_13000:
        /* <DEDUP_REMOVED lines=20> */
.L_x_13005:
[----:B------:R-:W-:-:S07]  /*8920*/  MOV R102, R114 ;  /* 0x0000007200667202 */ /* 0x000fce0000000f00 */
.L_x_13006:
[----:B------:R-:W-:Y:S05]  /*8930*/  BSYNC B1 ;  /* 0x0000000000017941 */ /* 0x000fea0003800000 */
.L_x_13004:
        /* <DEDUP_REMOVED lines=16> */
.L_x_13010:
[----:B------:R-:W-:Y:S05]  /*8a40*/  BSYNC B2 ;  /* 0x0000000000027941 */ /* 0x000fea0003800000 */
.L_x_13009:
        /* <DEDUP_REMOVED lines=43> */
.L_x_13008:
[----:B------:R-:W-:Y:S05]  /*8d00*/  BSYNC B1 ;  /* 0x0000000000017941 */ /* 0x000fea0003800000 */
.L_x_13007:
        /* <DEDUP_REMOVED lines=21> */
.L_x_13012:
[----:B------:R-:W-:-:S07]  /*8e60*/  IMAD.MOV.U32 R130, RZ, RZ, R114 ;  /* 0x000000ffff827224 */ /* 0x000fce00078e0072 */
.L_x_13013:
[----:B------:R-:W-:Y:S05]  /*8e70*/  BSYNC B1 ;  /* 0x0000000000017941 */ /* 0x000fea0003800000 */
.L_x_13011:
        /* <DEDUP_REMOVED lines=18> */
.L_x_13017:
[----:B------:R-:W-:Y:S05]  /*8fa0*/  BSYNC B2 ;  /* 0x0000000000027941 */ /* 0x000fea0003800000 */
.L_x_13016:
        /* <DEDUP_REMOVED lines=43> */
.L_x_13015:
[----:B------:R-:W-:Y:S05]  /*9260*/  BSYNC B1 ;  /* 0x0000000000017941 */ /* 0x000fea0003800000 */
.L_x_13014:
        /* <DEDUP_REMOVED lines=34> */
.L_x_12961:
[----:B------:R-:W-:Y:S05]  /*9490*/  BSYNC B0 ;  /* 0x0000000000007941 */ /* 0x000fea0003800000 */
.L_x_12960:
[----:B------:R-:W-:Y:S01]  /*94a0*/  ISETP.NE.AND P0, PT, R128, RZ, PT ;  /* 0x000000ff8000720c */ /* 0x000fe20003f05270 */
[----:B------:R-:W-:-:S12]  /*94b0*/  BSSY B0, `(.L_x_13018) ;  /* 0x00002cb000007945 */ /* 0x000fd80003800000 */
[----:B------:R-:W-:Y:S05]  /*94c0*/  @!P0 BRA `(.L_x_13019) ;  /* 0x0000002c00248947 */ /* 0x000fea0003800000 */
[----:B------:R-:W4:Y:S08]  /*94d0*/  LDC.64 R104, c[0x0][0x220] ;  /* 0x00008800ff687b82 */ /* 0x000f300000000a00 */
[----:B------:R-:W0:Y:S01]  /*94e0*/  LDC.64 R88, c[0x0][0x230] ;  /* 0x00008c00ff587b82 */ /* 0x000e220000000a00 */
[----:B----4-:R-:W-:-:S06]  /*94f0*/  IMAD.WIDE.U32 R104, R109, 0x10, R104 ;  /* 0x000000106d687825 */ /* 0x010fcc00078e0068 */
[----:B------:R-:W5:Y:S01]  /*9500*/  LDG.E.128 R104, desc[UR4][R104.64] ;  /* 0x0000000468687981 */ /* 0x000f62000c1e1d00 */
[----:B0-----:R-:W-:-:S04]  /*9510*/  ISETP.NE.U32.AND P0, PT, R88, RZ, PT ;  /* 0x000000ff5800720c */ /* 0x001fc80003f05070 */
[----:B------:R-:W-:-:S13]  /*9520*/  ISETP.NE.AND.EX P0, PT, R89, RZ, PT, P0 ;  /* 0x000000ff5900720c */ /* 0x000fda0003f05300 */
[----:B------:R-:W-:-:S04]  /*9530*/  @P0 LEA R90, P1, R109, R88, 0x5 ;  /* 0x000000586d5a0211 */ /* 0x000fc800078228ff */
[----:B------:R-:W-:-:S05]  /*9540*/  @P0 LEA.HI.X R91, R109, R89, RZ, 0x5, P1 ;  /* 0x000000596d5b0211 */ /* 0x000fca00008f2cff */
[----:B------:R0:W5:Y:S04]  /*9550*/  @P0 LDG.E.128 R68, desc[UR4][R90.64] ;  /* 0x000000045a440981 */ /* 0x000168000c1e1d00 */
[----:B------:R0:W5:Y:S01]  /*9560*/  @P0 LDG.E.128 R72, desc[UR4][R90.64+0x10] ;  /* 0x000010045a480981 */ /* 0x000162000c1e1d00 */
[C---:B------:R-:W-:Y:S01]  /*9570*/  ISETP.NE.AND P0, PT, R115.reuse, 0x1, PT ;  /* 0x000000017300780c */ /* 0x040fe20003f05270 */
[----:B------:R-:W-:Y:S01]  /*9580*/  BSSY B1, `(.L_x_13020) ;  /* 0x000000c000017945 */ /* 0x000fe20003800000 */
[----:B-123--:R-:W-:-:S11]  /*9590*/  VIADD R130, R115, 0x1 ;  /* 0x0000000173827836 */ /* 0x00efd60000000000 */
        /* <DEDUP_REMOVED lines=9> */
.L_x_13021:
[----:B------:R-:W-:-:S07]  /*9630*/  IMAD.MOV.U32 R90, RZ, RZ, R114 ;  /* 0x000000ffff5a7224 */ /* 0x000fce00078e0072 */
.L_x_13022:
[----:B------:R-:W-:Y:S05]  /*9640*/  BSYNC B1 ;  /* 0x0000000000017941 */ /* 0x000fea0003800000 */
.L_x_13020:
        /* <DEDUP_REMOVED lines=16> */
.L_x_13026:
[----:B------:R-:W-:Y:S05]  /*9750*/  BSYNC B2 ;  /* 0x0000000000027941 */ /* 0x000fea0003800000 */
.L_x_13025:
        /* <DEDUP_REMOVED lines=43> */
.L_x_13024:
[----:B------:R-:W-:Y:S05]  /*9a10*/  BSYNC B1 ;  /* 0x0000000000017941 */ /* 0x000fea0003800000 */
.L_x_13023:
        /* <DEDUP_REMOVED lines=27> */
.L_x_13028:
[----:B------:R-:W-:-:S07]  /*9bd0*/  IMAD.MOV.U32 R89, RZ, RZ, R114 ;  /* 0x000000ffff597224 */ /* 0x000fce00078e0072 */
.L_x_13029:
[----:B------:R-:W-:Y:S05]  /*9be0*/  BSYNC B1 ;  /* 0x0000000000017941 */ /* 0x000fea0003800000 */
.L_x_13027:
        /* <DEDUP_REMOVED lines=16> */
.L_x_13033:
[----:B------:R-:W-:Y:S05]  /*9cf0*/  BSYNC B2 ;  /* 0x0000000000027941 */ /* 0x000fea0003800000 */
.L_x_13032:
        /* <DEDUP_REMOVED lines=44> */
.L_x_13031:
[----:B------:R-:W-:Y:S05]  /*9fc0*/  BSYNC B1 ;  /* 0x0000000000017941 */ /* 0x000fea0003800000 */
.L_x_13030:
        /* <DEDUP_REMOVED lines=21> */
.L_x_13035:
[----:B------:R-:W-:-:S07]  /*a120*/  IMAD.MOV.U32 R90, RZ, RZ, R114 ;  /* 0x000000ffff5a7224 */ /* 0x000fce00078e0072 */
.L_x_13036:
[----:B------:R-:W-:Y:S05]  /*a130*/  BSYNC B1 ;  /* 0x0000000000017941 */ /* 0x000fea0003800000 */
.L_x_13034:
        /* <DEDUP_REMOVED lines=16> */
.L_x_13040:
[----:B------:R-:W-:Y:S05]  /*a240*/  BSYNC B2 ;  /* 0x0000000000027941 */ /* 0x000fea0003800000 */
.L_x_13039:
        /* <DEDUP_REMOVED lines=43> */
.L_x_13038:
[----:B------:R-:W-:Y:S05]  /*a500*/  BSYNC B1 ;  /* 0x0000000000017941 */ /* 0x000fea0003800000 */
.L_x_13037:
        /* <DEDUP_REMOVED lines=21> */
.L_x_13042:
[----:B------:R-:W-:-:S07]  /*a660*/  MOV R91, R114 ;  /* 0x00000072005b7202 */ /* 0x000fce0000000f00 */
.L_x_13043:
[----:B------:R-:W-:Y:S05]  /*a670*/  BSYNC B1 ;  /* 0x0000000000017941 */ /* 0x000fea0003800000 */
.L_x_13041:
        /* <DEDUP_REMOVED lines=16> */
.L_x_13047:
[----:B------:R-:W-:Y:S05]  /*a780*/  BSYNC B2 ;  /* 0x0000000000027941 */ /* 0x000fea0003800000 */
.L_x_13046:
        /* <DEDUP_REMOVED lines=43> */
.L_x_13045:
[----:B------:R-:W-:Y:S05]  /*aa40*/  BSYNC B1 ;  /* 0x0000000000017941 */ /* 0x000fea0003800000 */
.L_x_13044:
        /* <DEDUP_REMOVED lines=20> */
.L_x_13049:
[----:B------:R-:W-:-:S07]  /*ab90*/  IMAD.MOV.U32 R104, RZ, RZ, R114 ;  /* 0x000000ffff687224 */ /* 0x000fce00078e0072 */
.L_x_13050:
[----:B------:R-:W-:Y:S05]  /*aba0*/  BSYNC B1 ;  /* 0x0000000000017941 */ /* 0x000fea0003800000 */
.L_x_13048:
        /* <DEDUP_REMOVED lines=16> */
.L_x_13054:
[----:B------:R-:W-:Y:S05]  /*acb0*/  BSYNC B2 ;  /* 0x0000000000027941 */ /* 0x000fea0003800000 */
.L_x_13053:
        /* <DEDUP_REMOVED lines=43> */
.L_x_13052:
[----:B------:R-:W-:Y:S05]  /*af70*/  BSYNC B1 ;  /* 0x0000000000017941 */ /* 0x000fea0003800000 */
.L_x_13051:
        /* <DEDUP_REMOVED lines=21> */
.L_x_13056:
[----:B------:R-:W-:-:S07]  /*b0d0*/  MOV R105, R114 ;  /* 0x0000007200697202 */ /* 0x000fce0000000f00 */
.L_x_13057:
[----:B------:R-:W-:Y:S05]  /*b0e0*/  BSYNC B1 ;  /* 0x0000000000017941 */ /* 0x000fea0003800000 */
.L_x_13055:
        /* <DEDUP_REMOVED lines=16> */
.L_x_13061:
[----:B------:R-:W-:Y:S05]  /*b1f0*/  BSYNC B2 ;  /* 0x0000000000027941 */ /* 0x000fea0003800000 */
.L_x_13060:
        /* <DEDUP_REMOVED lines=43> */
.L_x_13059:
[----:B------:R-:W-:Y:S05]  /*b4b0*/  BSYNC B1 ;  /* 0x0000000000017941 */ /* 0x000fea0003800000 */
.L_x_13058:
        /* <DEDUP_REMOVED lines=20> */
.L_x_13063:
[----:B------:R-:W-:-:S07]  /*b600*/  IMAD.MOV.U32 R106, RZ, RZ, R114 ;  /* 0x000000ffff6a7224 */ /* 0x000fce00078e0072 */
.L_x_13064:
[----:B------:R-:W-:Y:S05]  /*b610*/  BSYNC B1 ;  /* 0x0000000000017941 */ /* 0x000fea0003800000 */
.L_x_13062:
        /* <DEDUP_REMOVED lines=16> */
.L_x_13068:
[----:B------:R-:W-:Y:S05]  /*b720*/  BSYNC B2 ;  /* 0x0000000000027941 */ /* 0x000fea0003800000 */
.L_x_13067:
        /* <DEDUP_REMOVED lines=43> */
.L_x_13066:
[----:B------:R-:W-:Y:S05]  /*b9e0*/  BSYNC B1 ;  /* 0x0000000000017941 */ /* 0x000fea0003800000 */
.L_x_13065:
        /* <DEDUP_REMOVED lines=21> */
.L_x_13070:
[----:B------:R-:W-:-:S07]  /*bb40*/  MOV R130, R114 ;  /* 0x0000007200827202 */ /* 0x000fce0000000f00 */
.L_x_13071:
[----:B------:R-:W-:Y:S05]  /*bb50*/  BSYNC B1 ;  /* 0x0000000000017941 */ /* 0x000fea0003800000 */
.L_x_13069:
        /* <DEDUP_REMOVED lines=18> */
.L_x_13075:
[----:B------:R-:W-:Y:S05]  /*bc80*/  BSYNC B2 ;  /* 0x0000000000027941 */ /* 0x000fea0003800000 */
.L_x_13074:
        /* <DEDUP_REMOVED lines=43> */
.L_x_13073:
[----:B------:R-:W-:Y:S05]  /*bf40*/  BSYNC B1 ;  /* 0x0000000000017941 */ /* 0x000fea0003800000 */
.L_x_13072:
        /* <DEDUP_REMOVED lines=31> */
[----:B------:R-:W-:-:S05]  /*c140*/  LOP3.LUT R111, R133, R137, R111, 0xfe, !PT ;  /* 0x00000089856f7212 */ /* 0x000fca00078efe6f */
[----:B------:R4:W-:Y:S02]  /*c150*/  STG.E.64 desc[UR4][R134.64], R110 ;  /* 0x0000006e86007986 */ /* 0x0009e4000c101b04 */
.L_x_13019:
[----:B------:R-:W-:Y:S05]  /*c160*/  BSYNC B0 ;  /* 0x0000000000007941 */ /* 0x000fea0003800000 */
.L_x_13018:
[----:B------:R-:W-:Y:S01]  /*c170*/  FADD.FTZ R0, RZ, R76 ;  /* 0x0000004cff007221 */ /* 0x000fe20000010000 */
[----:B------:R-:W-:Y:S01]  /*c180*/  ISETP.NE.AND P6, PT, R126, RZ, PT ;  /* 0x000000ff7e00720c */ /* 0x000fe20003fc5270 */
[----:B------:R-:W-:Y:S01]  /*c190*/  UMOV UR8, 0xffffffff ;  /* 0xffffffff00087882 */ /* 0x000fe20000000000 */
[----:B------:R-:W-:Y:S01]  /*c1a0*/  ISETP.GT.U32.AND P0, PT, R119, 0xff, PT ;  /* 0x000000ff7700780c */ /* 0x000fe20003f04070 */
[----:B------:R-:W-:Y:S01]  /*c1b0*/  FADD.FTZ R109, R77, R0 ;  /* 0x000000004d6d7221 */ /* 0x000fe20000010000 */
[C---:B------:R-:W-:Y:S02]  /*c1c0*/  ISETP.GT.U32.AND P1, PT, R119.reuse, 0x17f, PT ;  /* 0x0000017f7700780c */ /* 0x040fe40003f24070 */
        /* <DEDUP_REMOVED lines=9> */
[----:B-1234-:R-:W-:-:S05]  /*c260*/  FSEL R111, R0, RZ, P6 ;  /* 0x000000ff006f7208 */ /* 0x01efca0003000000 */
        /* <DEDUP_REMOVED lines=113> */
.L_x_13096:
[----:B------:R-:W2:Y:S01]  /*c980*/  @!P4 S2R R130, SR_CgaCtaId ;  /* 0x000000000082c919 */ /* 0x000ea20000008800 */
[----:B------:R-:W-:Y:S01]  /*c990*/  @!P4 MOV R111, 0x400 ;  /* 0x00000400006fc802 */ /* 0x000fe20000000f00 */
[----:B------:R-:W-:Y:S05]  /*c9a0*/  WARPSYNC.ALL ;  /* 0x0000000000007948 */ /* 0x000fea0003800000 */
[----:B------:R-:W-:Y:S01]  /*c9b0*/  LOP3.LUT R0, R109, 0x3, RZ, 0xc0, !PT ;  /* 0x000000036d007812 */ /* 0x000fe200078ec0ff */
[----:B-1----:R-:W-:Y:S01]  /*c9c0*/  FADD.FTZ R109, R132, R131 ;  /* 0x00000083846d7221 */ /* 0x002fe20000010000 */
[----:B------:R-:W-:-:S04]  /*c9d0*/  LOP3.LUT R129, R123, 0x1f, RZ, 0xc0, !PT ;  /* 0x0000001f7b817812 */ /* 0x000fc800078ec0ff */
[----:B------:R-:W-:Y:S02]  /*c9e0*/  ISETP.GT.U32.AND P0, PT, R129, 0x3, PT ;  /* 0x000000038100780c */ /* 0x000fe40003f04070 */
[----:B--2---:R-:W-:Y:S02]  /*c9f0*/  @!P4 LEA R130, R130, R111, 0x18 ;  /* 0x0000006f8282c211 */ /* 0x004fe400078ec0ff */
[----:B------:R-:W-:-:S05]  /*ca00*/  @!P4 IADD3 R111, R110, R0, RZ ;  /* 0x000000006e6fc210 */ /* 0x000fca0007ffe0ff */
[----:B------:R-:W-:-:S05]  /*ca10*/  @!P4 IMAD R111, R111, 0x8, R130 ;  /* 0x000000086f6fc824 */ /* 0x000fca00078e0282 */
[----:B------:R1:W-:Y:S02]  /*ca20*/  @!P4 STS.64 [R111], R108 ;  /* 0x0000006c6f00c388 */ /* 0x0003e40000000a00 */
        /* <DEDUP_REMOVED lines=13> */
[----:B------:R-:W0:Y:S01]  /*cb00*/  SHFL.DOWN PT, R129, R110, 0x2, 0x1f ;  /* 0x08401f006e817f89 */ /* 0x000e2200000e0000 */
        /* <DEDUP_REMOVED lines=31> */
[----:B------:R-:W0:Y:S01]  /*cd00*/  @!P0 LDC.64 R108, c[0x0][0x250] ;  /* 0x00009400ff6c8b82 */ /* 0x000e220000000a00 */
[----:B------:R-:W1:Y:S02]  /*cd10*/  SHFL.IDX PT, R133, R129, RZ, 0x1f ;  /* 0x00001fff81857589 */ /* 0x000e6400000e0000 */
[----:B------:R-:W-:-:S05]  /*cd20*/  FFMA.FTZ R130, R132, R130, R111 ;  /* 0x0000008284827223 */ /* 0x000fca000001006f */
[----:B------:R-:W2:Y:S01]  /*cd30*/  LDC R132, c[0x0][0x2d8] ;  /* 0x0000b600ff847b82 */ /* 0x000ea20000000800 */
[----:B------:R-:W2:Y:S07]  /*cd40*/  SHFL.IDX PT, R135, R130, RZ, 0x1f ;  /* 0x00001fff82877589 */ /* 0x000eae00000e0000 */
        /* <DEDUP_REMOVED lines=45> */
.L_x_13078:
[----:B------:R-:W-:Y:S05]  /*d020*/  BSYNC B0 ;  /* 0x0000000000007941 */ /* 0x000fea0003800000 */
.L_x_13077:
        /* <DEDUP_REMOVED lines=35> */
.L_x_13080:
[----:B------:R-:W-:Y:S05]  /*d260*/  BSYNC B0 ;  /* 0x0000000000007941 */ /* 0x000fea0003800000 */
.L_x_13079:
        /* <DEDUP_REMOVED lines=35> */
.L_x_13082:
[----:B------:R-:W-:Y:S05]  /*d4a0*/  BSYNC B0 ;  /* 0x0000000000007941 */ /* 0x000fea0003800000 */
.L_x_13081:
[----:B------:R-:W-:Y:S01]  /*d4b0*/  ISETP.NE.AND P0, PT, R128, RZ, PT ;  /* 0x000000ff8000720c */ /* 0x000fe20003f05270 */
[----:B------:R-:W-:-:S12]  /*d4c0*/  BSSY B0, `(.L_x_13083) ;  /* 0x0000021000007945 */ /* 0x000fd80003800000 */
        /* <DEDUP_REMOVED lines=32> */
.L_x_13084:
[----:B------:R-:W-:Y:S05]  /*d6d0*/  BSYNC B0 ;  /* 0x0000000000007941 */ /* 0x000fea0003800000 */
.L_x_13083:
[----:B------:R-:W-:Y:S01]  /*d6e0*/  VIADD R118, R118, UR16 ;  /* 0x0000001076767c36 */ /* 0x000fe20008000000 */
[----:B01234-:R-:W-:-:S04]  /*d6f0*/  SEL R108, RZ, 0x1, P2 ;  /* 0x00000001ff6c7807 */ /* 0x01ffc80001000000 */
[----:B------:R-:W-:-:S13]  /*d700*/  ISETP.GE.AND P0, PT, R118, UR17, PT ;  /* 0x0000001176007c0c */ /* 0x000fda000bf06270 */
[----:B------:R-:W-:Y:S05]  /*d710*/  @!P0 BRA `(.L_x_13085) ;  /* 0xffffff34007c8947 */ /* 0x000fea000383ffff */
[----:B------:R-:W-:Y:S05]  /*d720*/  EXIT ;  /* 0x000000000000794d */ /* 0x000fea0003800000 */
.L_x_13076:
[----:B------:R-:W-:Y:S01]  /*d730*/  HFMA2.MMA R137, -RZ, RZ, 0, 1.847743988037109375e-06 ;  /* 0x0000001fff897435 */ /* 0x000fe200000001ff */
[----:B------:R-:W-:Y:S01]  /*d740*/  MOV R135, R111 ;  /* 0x0000006f00877202 */ /* 0x000fe20000000f00 */
[----:B------:R-:W-:Y:S02]  /*d750*/  IMAD.MOV.U32 R136, RZ, RZ, 0x1 ;  /* 0x00000001ff887424 */ /* 0x000fe400078e00ff */
[----:B------:R-:W-:-:S07]  /*d760*/  IMAD.MOV.U32 R134, RZ, RZ, -0x1 ;  /* 0xffffffffff867424 */ /* 0x000fce00078e00ff */
[----:B0----5:R-:W-:Y:S05]  /*d770*/  WARPSYNC.COLLECTIVE R134, `(.L_x_13086) ;  /* 0x0000000086087348 */ /* 0x021fea0003c00000 */
[----:B------:R1:W2:Y:S02]  /*d780*/  SHFL.BFLY P5, R133, R135, R136, R137 ;  /* 0x0c00008887857389 */ /* 0x0002a400000a0089 */
[----:B012--5:R-:W-:Y:S01]  /*d790*/  ENDCOLLECTIVE ;  /* 0x000000000000791b */ /* 0x027fe20003800000 */
.L_x_13086:
[----:B------:R-:W-:Y:S01]  /*d7a0*/  HFMA2.MMA R136, -RZ, RZ, 0, 1.1920928955078125e-07 ;  /* 0x00000002ff887435 */ /* 0x000fe200000001ff */
[----:B------:R-:W-:-:S05]  /*d7b0*/  MOV R0, R133 ;  /* 0x0000008500007202 */ /* 0x000fca0000000f00 */
[----:B------:R-:W-:-:S04]  /*d7c0*/  FADD.FTZ R129, R111, R0 ;  /* 0x000000006f817221 */ /* 0x000fc80000010000 */
[----:B------:R-:W-:-:S07]  /*d7d0*/  IMAD.MOV.U32 R135, RZ, RZ, R129 ;  /* 0x000000ffff877224 */ /* 0x000fce00078e0081 */
[----:B------:R-:W-:Y:S05]  /*d7e0*/  WARPSYNC.COLLECTIVE R134, `(.L_x_13087) ;  /* 0x0000000086087348 */ /* 0x000fea0003c00000 */
[----:B------:R0:W1:Y:S02]  /*d7f0*/  SHFL.BFLY P5, R133, R135, R136, R137 ;  /* 0x0c00008887857389 */ /* 0x00006400000a0089 */
[----:B01----:R-:W-:Y:S01]  /*d800*/  ENDCOLLECTIVE ;  /* 0x000000000000791b */ /* 0x003fe20003800000 */
.L_x_13087:
[----:B------:R-:W-:Y:S02]  /*d810*/  IMAD.MOV.U32 R136, RZ, RZ, 0x4 ;  /* 0x00000004ff887424 */ /* 0x000fe400078e00ff */
[----:B------:R-:W-:-:S04]  /*d820*/  IMAD.MOV.U32 R0, RZ, RZ, R133 ;  /* 0x000000ffff007224 */ /* 0x000fc800078e0085 */
[----:B------:R-:W-:-:S05]  /*d830*/  FADD.FTZ R130, R129, R0 ;  /* 0x0000000081827221 */ /* 0x000fca0000010000 */
[----:B------:R-:W-:-:S07]  /*d840*/  MOV R135, R130 ;  /* 0x0000008200877202 */ /* 0x000fce0000000f00 */
[----:B------:R-:W-:Y:S05]  /*d850*/  WARPSYNC.COLLECTIVE R134, `(.L_x_13088) ;  /* 0x0000000086087348 */ /* 0x000fea0003c00000 */
[----:B------:R0:W1:Y:S02]  /*d860*/  SHFL.BFLY P5, R133, R135, R136, R137 ;  /* 0x0c00008887857389 */ /* 0x00006400000a0089 */
[----:B01----:R-:W-:Y:S01]  /*d870*/  ENDCOLLECTIVE ;  /* 0x000000000000791b */ /* 0x003fe20003800000 */
.L_x_13088:
[----:B------:R-:W-:Y:S01]  /*d880*/  HFMA2.MMA R136, -RZ, RZ, 0, 4.76837158203125e-07 ;  /* 0x00000008ff887435 */ /* 0x000fe200000001ff */
[----:B------:R-:W-:-:S05]  /*d890*/  MOV R131, R133 ;  /* 0x0000008500837202 */ /* 0x000fca0000000f00 */
[----:B------:R-:W-:-:S04]  /*d8a0*/  FADD.FTZ R131, R130, R131 ;  /* 0x0000008382837221 */ /* 0x000fc80000010000 */
[----:B------:R-:W-:-:S07]  /*d8b0*/  IMAD.MOV.U32 R135, RZ, RZ, R131 ;  /* 0x000000ffff877224 */ /* 0x000fce00078e0083 */
[----:B------:R-:W-:Y:S05]  /*d8c0*/  WARPSYNC.COLLECTIVE R134, `(.L_x_13089) ;  /* 0x0000000086087348 */ /* 0x000fea0003c00000 */
[----:B------:R0:W1:Y:S02]  /*d8d0*/  SHFL.BFLY P5, R133, R135, R136, R137 ;  /* 0x0c00008887857389 */ /* 0x00006400000a0089 */
[----:B01----:R-:W-:Y:S01]  /*d8e0*/  ENDCOLLECTIVE ;  /* 0x000000000000791b */ /* 0x003fe20003800000 */
.L_x_13089:
[----:B------:R-:W-:Y:S02]  /*d8f0*/  IMAD.MOV.U32 R136, RZ, RZ, 0x10 ;  /* 0x00000010ff887424 */ /* 0x000fe400078e00ff */
[----:B------:R-:W-:-:S04]  /*d900*/  IMAD.MOV.U32 R0, RZ, RZ, R133 ;  /* 0x000000ffff007224 */ /* 0x000fc800078e0085 */
[----:B------:R-:W-:-:S05]  /*d910*/  FADD.FTZ R132, R131, R0 ;  /* 0x0000000083847221 */ /* 0x000fca0000010000 */
[----:B------:R-:W-:-:S07]  /*d920*/  MOV R135, R132 ;  /* 0x0000008400877202 */ /* 0x000fce0000000f00 */
[----:B------:R-:W-:Y:S05]  /*d930*/  WARPSYNC.COLLECTIVE R134, `(.L_x_13090) ;  /* 0x0000000086087348 */ /* 0x000fea0003c00000 */
[----:B------:R0:W1:Y:S02]  /*d940*/  SHFL.BFLY P5, R133, R135, R136, R137 ;  /* 0x0c00008887857389 */ /* 0x00006400000a0089 */
[----:B01----:R-:W-:Y:S01]  /*d950*/  ENDCOLLECTIVE ;  /* 0x000000000000791b */ /* 0x003fe20003800000 */
.L_x_13090:
[----:B------:R-:W-:Y:S02]  /*d960*/  IMAD.MOV.U32 R136, RZ, RZ, 0x1 ;  /* 0x00000001ff887424 */ /* 0x000fe400078e00ff */
        /* <DEDUP_REMOVED lines=71> */
.L_x_13091:
[----:B------:R-:W-:Y:S01]  /*dde0*/  HFMA2.MMA R136, -RZ, RZ, 0, 1.1920928955078125e-07 ;  /* 0x00000002ff887435 */ /* 0x000fe200000001ff */
[----:B------:R-:W-:-:S05]  /*ddf0*/  MOV R111, R133 ;  /* 0x00000085006f7202 */ /* 0x000fca0000000f00 */
[----:B------:R-:W-:-:S04]  /*de00*/  FADD.FTZ R111, R0, R111 ;  /* 0x0000006f006f7221 */ /* 0x000fc80000010000 */
[----:B------:R-:W-:-:S07]  /*de10*/  IMAD.MOV.U32 R135, RZ, RZ, R111 ;  /* 0x000000ffff877224 */ /* 0x000fce00078e006f */
[----:B------:R-:W-:Y:S05]  /*de20*/  WARPSYNC.COLLECTIVE R134, `(.L_x_13092) ;  /* 0x0000000086087348 */ /* 0x000fea0003c00000 */
[----:B------:R0:W1:Y:S02]  /*de30*/  SHFL.BFLY P5, R133, R135, R136, R137 ;  /* 0x0c00008887857389 */ /* 0x00006400000a0089 */
[----:B01----:R-:W-:Y:S01]  /*de40*/  ENDCOLLECTIVE ;  /* 0x000000000000791b */ /* 0x003fe20003800000 */
.L_x_13092:
[----:B------:R-:W-:Y:S02]  /*de50*/  IMAD.MOV.U32 R136, RZ, RZ, 0x4 ;  /* 0x00000004ff887424 */ /* 0x000fe400078e00ff */
[----:B------:R-:W-:-:S04]  /*de60*/  IMAD.MOV.U32 R130, RZ, RZ, R133 ;  /* 0x000000ffff827224 */ /* 0x000fc800078e0085 */
[----:B------:R-:W-:-:S05]  /*de70*/  FADD.FTZ R130, R111, R130 ;  /* 0x000000826f827221 */ /* 0x000fca0000010000 */
[----:B------:R-:W-:-:S07]  /*de80*/  MOV R135, R130 ;  /* 0x0000008200877202 */ /* 0x000fce0000000f00 */
[----:B------:R-:W-:Y:S05]  /*de90*/  WARPSYNC.COLLECTIVE R134, `(.L_x_13093) ;  /* 0x0000000086087348 */ /* 0x000fea0003c00000 */
[----:B------:R0:W1:Y:S02]  /*dea0*/  SHFL.BFLY P5, R133, R135, R136, R137 ;  /* 0x0c00008887857389 */ /* 0x00006400000a0089 */
[----:B01----:R-:W-:Y:S01]  /*deb0*/  ENDCOLLECTIVE ;  /* 0x000000000000791b */ /* 0x003fe20003800000 */
.L_x_13093:
[----:B------:R-:W-:Y:S01]  /*dec0*/  HFMA2.MMA R136, -RZ, RZ, 0, 4.76837158203125e-07 ;  /* 0x00000008ff887435 */ /* 0x000fe200000001ff */
[----:B------:R-:W-:-:S05]  /*ded0*/  MOV R129, R133 ;  /* 0x0000008500817202 */ /* 0x000fca0000000f00 */
[----:B------:R-:W-:-:S04]  /*dee0*/  FADD.FTZ R129, R130, R129 ;  /* 0x0000008182817221 */ /* 0x000fc80000010000 */
[----:B------:R-:W-:-:S07]  /*def0*/  IMAD.MOV.U32 R135, RZ, RZ, R129 ;  /* 0x000000ffff877224 */ /* 0x000fce00078e0081 */
[----:B------:R-:W-:Y:S05]  /*df00*/  WARPSYNC.COLLECTIVE R134, `(.L_x_13094) ;  /* 0x0000000086087348 */ /* 0x000fea0003c00000 */
[----:B------:R0:W1:Y:S02]  /*df10*/  SHFL.BFLY P5, R133, R135, R136, R137 ;  /* 0x0c00008887857389 */ /* 0x00006400000a0089 */
[----:B01----:R-:W-:Y:S01]  /*df20*/  ENDCOLLECTIVE ;  /* 0x000000000000791b */ /* 0x003fe20003800000 */
.L_x_13094:
[----:B------:R-:W-:Y:S02]  /*df30*/  IMAD.MOV.U32 R136, RZ, RZ, 0x10 ;  /* 0x00000010ff887424 */ /* 0x000fe400078e00ff */
[----:B------:R-:W-:-:S04]  /*df40*/  IMAD.MOV.U32 R132, RZ, RZ, R133 ;  /* 0x000000ffff847224 */ /* 0x000fc800078e0085 */
[----:B------:R-:W-:-:S05]  /*df50*/  FADD.FTZ R132, R129, R132 ;  /* 0x0000008481847221 */ /* 0x000fca0000010000 */
[----:B------:R-:W-:-:S07]  /*df60*/  MOV R135, R132 ;  /* 0x0000008400877202 */ /* 0x000fce0000000f00 */
[----:B------:R-:W-:Y:S05]  /*df70*/  WARPSYNC.COLLECTIVE R134, `(.L_x_13095) ;  /* 0x0000000086087348 */ /* 0x000fea0003c00000 */
[----:B------:R0:W1:Y:S02]  /*df80*/  SHFL.BFLY P5, R133, R135, R136, R137 ;  /* 0x0c00008887857389 */ /* 0x00006400000a0089 */
[----:B01----:R-:W-:Y:S01]  /*df90*/  ENDCOLLECTIVE ;  /* 0x000000000000791b */ /* 0x003fe20003800000 */
.L_x_13095:
[----:B------:R-:W-:Y:S01]  /*dfa0*/  MOV R131, R133 ;  /* 0x0000008500837202 */ /* 0x000fe20000000f00 */
[----:B------:R-:W-:Y:S06]  /*dfb0*/  BRA `(.L_x_13096) ;  /* 0xffffffe800707947 */ /* 0x000fec000383ffff */
.L_x_13097:
        /* <DEDUP_REMOVED lines=12> */
.L_x_30256:


//--------------------- .text._ZN10layer_norm13ln_fwd_kernelINS_13Kernel_traitsIf13__nv_bfloat16fS2_fjLj4096ELj1ELj1ELj4ELj16ENS_18Kernel_traits_baseILj4096EfS2_fS2_fjLj128EEEEELb1ELb0ELb0ELb1EEEvNS_9FwdParamsE --------------------------
	.section	.text._ZN10layer_norm13ln_fwd_kernelINS_13Kernel_traitsIf13__nv_bfloat16fS2_fjLj4096ELj1ELj1ELj4ELj16ENS_18Kernel_traits_baseILj4096EfS2_fS2_fjLj128EEEEELb1ELb0ELb0ELb1EEEvNS_9FwdParamsE,"ax",@progbits
	.align	128
        .global         _ZN10layer_norm13ln_fwd_kernelINS_13Kernel_traitsIf13__nv_bfloat16fS2_fjLj4096ELj1ELj1ELj4ELj16ENS_18Kernel_traits_baseILj4096EfS2_fS2_fjLj128EEEEELb1ELb0ELb0ELb1EEEvNS_9FwdParamsE
        .type           _ZN10layer_norm13ln_fwd_kernelINS_13Kernel_traitsIf13__nv_bfloat16fS2_fjLj4096ELj1ELj1ELj4ELj16ENS_18Kernel_traits_baseILj4096EfS2_fS2_fjLj128EEEEELb1ELb0ELb0ELb1EEEvNS_9FwdParamsE,@function
        .size           _ZN10layer_norm13ln_fwd_kernelINS_13Kernel_traitsIf13__nv_bfloat16fS2_fjLj4096ELj1ELj1ELj4ELj16ENS_18Kernel_traits_baseILj4096EfS2_fS2_fjLj128EEEEELb1ELb0ELb0ELb1EEEvNS_9FwdParamsE,(.L_x_30257 - _ZN10layer_norm13ln_fwd_kernelINS_13Kernel_traitsIf13__nv_bfloat16fS2_fjLj4096ELj1ELj1ELj4ELj16ENS_18Kernel_traits_baseILj4096EfS2_fS2_fjLj128EEEEELb1ELb0ELb0ELb1EEEvNS_9FwdParamsE)
        .other          _ZN10layer_norm13ln_fwd_kernelINS_13Kernel_traitsIf13__nv_bfloat16fS2_fjLj4096ELj1ELj1ELj4ELj16ENS_18Kernel_traits_baseILj4096EfS2_fS2_fjLj128EEEEELb1ELb0ELb0ELb1EEEvNS_9FwdParamsE,@"STO_CUDA_ENTRY STV_DEFAULT"
_ZN10layer_norm13ln_fwd_kernelINS_13Kernel_traitsIf13__nv_bfloat16fS2_fjLj4096ELj1ELj1ELj4ELj16ENS_18Kernel_traits_baseILj4096EfS2_fS2_fjLj128EEEEELb1ELb0ELb0ELb1EEEvNS_9FwdParamsE:
.text._ZN10layer_norm13ln_fwd_kernelINS_13Kernel_traitsIf13__nv_bfloat16fS2_fjLj4096ELj1ELj1ELj4ELj16ENS_18Kernel_traits_baseILj4096EfS2_fS2_fjLj128EEEEELb1ELb0ELb0ELb1EEEvNS_9FwdParamsE:
        /* <DEDUP_REMOVED lines=26> */
[----:B------:R-:W0:Y:S01]  /*01a0*/  LDC R0, c[0x0][RZ] ;  /* 0x00000000ff007b82 */ /* 0x000e220000000800 */
        /* <DEDUP_REMOVED lines=9> */
[----:B--2---:R-:W-:Y:S01]  /*0240*/  LEA.HI R114, R115, UR8, RZ, 0x19 ;  /* 0x0000000873727c11 */ /* 0x004fe2000f8fc8ff */
[----:B0-----:R-:W-:-:S02]  /*0250*/  IMAD R111, R0, UR8, R115 ;  /* 0x00000008006f7c24 */ /* 0x001fc4000f8e0273 */
[----:B------:R-:W-:-:S05]  /*0260*/  IMAD.SHL.U32 R0, R115, 0x20, RZ ;  /* 0x0000002073007824 */ /* 0x000fca00078e00ff */
[----:B------:R-:W-:Y:S02]  /*0270*/  LOP3.LUT R0, R0, 0xfe0, RZ, 0xc0, !PT ;  /* 0x00000fe000007812 */ /* 0x000fe400078ec0ff */
[----:B---3--:R-:W-:Y:S02]  /*0280*/  @P0 R2UR UR6, R2 ;  /* 0x00000000020602ca */ /* 0x008fe400000e0000 */
        /* <DEDUP_REMOVED lines=56> */
[----:B------:R-:W-:Y:S02]  /*0610*/  IADD3 R4, P2, R0, UR10, RZ ;  /* 0x0000000a00047c10 */ /* 0x000fe4000ff5e0ff */
[----:B------:R-:W-:Y:S01]  /*0620*/  LOP3.LUT R108, R5, UR30, R2, 0x96, !PT ;  /* 0x0000001e056c7c12 */ /* 0x000fe2000f8e9602 */
[----:B------:R-:W-:Y:S01]  /*0630*/  IMAD.HI.U32 R3, R112, -0x2daee0ad, RZ ;  /* 0xd2511f5370037827 */ /* 0x000fe200078e00ff */
[----:B------:R-:W-:Y:S02]  /*0640*/  IADD3.X R5, RZ, UR11, RZ, P2, !PT ;  /* 0x0000000bff057c10 */ /* 0x000fe400097fe4ff */
[----:B------:R-:W-:Y:S02]  /*0650*/  IADD3 R2, P1, R0, UR12, RZ ;  /* 0x0000000c00027c10 */ /* 0x000fe4000ff3e0ff */
[----:B------:R-:W-:Y:S01]  /*0660*/  LOP3.LUT R6, R3, UR31, R6, 0x96, !PT ;  /* 0x0000001f03067c12 */ /* 0x000fe2000f8e9606 */
[----:B------:R0:W5:Y:S02]  /*0670*/  @P0 LDG.E.128 R80, desc[UR4][R4.64] ;  /* 0x0000000404500981 */ /* 0x000164000c1e1d00 */
[----:B------:R-:W-:Y:S01]  /*0680*/  IMAD.X R3, RZ, RZ, UR13, P1 ;  /* 0x0000000dff037e24 */ /* 0x000fe200088e06ff */
[----:B------:R-:W-:Y:S01]  /*0690*/  ISETP.GE.AND P1, PT, R114, UR9, PT ;  /* 0x0000000972007c0c */ /* 0x000fe2000bf26270 */
        /* <DEDUP_REMOVED lines=11> */
[----:B------:R-:W-:Y:S01]  /*0750*/  IMAD.HI.U32 R0, R6, -0x326172a9, RZ ;  /* 0xcd9e8d5706007827 */ /* 0x000fe200078e00ff */
[----:B------:R-:W5:Y:S01]  /*0760*/  LDG.E.128 R48, desc[UR4][R2.64] ;  /* 0x0000000402307981 */ /* 0x000f62000c1e1d00 */
[----:B------:R-:W-:Y:S02]  /*0770*/  ULDC.64 UR8, c[0x0][0x270] ;  /* 0x00009c0000087ab9 */ /* 0x000fe40000000a00 */
[----:B------:R-:W-:Y:S01]  /*0780*/  IMAD R112, R112, -0x2daee0ad, RZ ;  /* 0xd2511f5370707824 */ /* 0x000fe200078e02ff */
[----:B------:R-:W5:Y:S01]  /*0790*/  LDG.E.128 R44, desc[UR4][R2.64+0x10] ;  /* 0x00001004022c7981 */ /* 0x000f62000c1e1d00 */
[----:B0-----:R-:W-:Y:S01]  /*07a0*/  IMAD.HI.U32 R5, R108, -0x2daee0ad, RZ ;  /* 0xd2511f536c057827 */ /* 0x001fe200078e00ff */
[----:B------:R-:W-:-:S02]  /*07b0*/  UISETP.NE.U32.AND UP0, UPT, UR8, URZ, UPT ;  /* 0x0000003f0800728c */ /* 0x000fc4000bf05070 */
[----:B------:R-:W5:Y:S01]  /*07c0*/  LDG.E.128 R40, desc[UR4][R2.64+0x1000] ;  /* 0x0010000402287981 */ /* 0x000f62000c1e1d00 */
[----:B------:R-:W-:-:S03]  /*07d0*/  LOP3.LUT R113, R0, UR32, R113, 0x96, !PT ;  /* 0x0000002000717c12 */ /* 0x000fc6000f8e9671 */
[----:B------:R-:W5:Y:S01]  /*07e0*/  LDG.E.128 R36, desc[UR4][R2.64+0x1010] ;  /* 0x0010100402247981 */ /* 0x000f62000c1e1d00 */
[----:B------:R-:W-:-:S03]  /*07f0*/  LOP3.LUT R112, R5, UR33, R112, 0x96, !PT ;  /* 0x0000002105707c12 */ /* 0x000fc6000f8e9670 */
[----:B------:R-:W5:Y:S01]  /*0800*/  LDG.E.128 R32, desc[UR4][R2.64+0x2000] ;  /* 0x0020000402207981 */ /* 0x000f62000c1e1d00 */
[----:B------:R-:W-:-:S03]  /*0810*/  LOP3.LUT R122, R122, 0x3, RZ, 0xc0, !PT ;  /* 0x000000037a7a7812 */ /* 0x000fc600078ec0ff */
[----:B------:R-:W5:Y:S01]  /*0820*/  LDG.E.128 R28, desc[UR4][R2.64+0x2010] ;  /* 0x00201004021c7981 */ /* 0x000f62000c1e1d00 */
[----:B------:R-:W-:Y:S01]  /*0830*/  IMAD.MOV.U32 R0, RZ, RZ, 0x1 ;  /* 0x00000001ff007424 */ /* 0x000fe200078e00ff */
[----:B------:R-:W-:Y:S02]  /*0840*/  ULDC.U8 UR8, c[0x0][0x2a0] ;  /* 0x0000a80000087ab9 */ /* 0x000fe40000000000 */
[----:B------:R-:W5:Y:S01]  /*0850*/  LDG.E.128 R24, desc[UR4][R2.64+0x3000] ;  /* 0x0030000402187981 */ /* 0x000f62000c1e1d00 */
[----:B------:R-:W-:Y:S01]  /*0860*/  IMAD R110, R6, -0x326172a9, RZ ;  /* 0xcd9e8d57066e7824 */ /* 0x000fe200078e02ff */
[----:B------:R-:W-:Y:S02]  /*0870*/  ULDC UR10, c[0x0][0x218] ;  /* 0x00008600000a7ab9 */ /* 0x000fe40000000800 */
[----:B------:R0:W5:Y:S01]  /*0880*/  LDG.E.128 R20, desc[UR4][R2.64+0x3010] ;  /* 0x0030100402147981 */ /* 0x000162000c1e1d00 */
[----:B------:R-:W-:Y:S01]  /*0890*/  IMAD R108, R108, -0x2daee0ad, RZ ;  /* 0xd2511f536c6c7824 */ /* 0x000fe200078e02ff */
[----:B------:R-:W-:Y:S01]  /*08a0*/  UISETP.NE.AND.EX UP0, UPT, UR9, URZ, UPT, UP0 ;  /* 0x0000003f0900728c */ /* 0x000fe2000bf05300 */
[----:B------:R-:W-:Y:S01]  /*08b0*/  ULDC UR11, c[0x0][0x290] ;  /* 0x0000a400000b7ab9 */ /* 0x000fe20000000800 */
[----:B------:R-:W-:Y:S01]  /*08c0*/  UISETP.NE.AND UP1, UPT, UR8, URZ, UPT ;  /* 0x0000003f0800728c */ /* 0x000fe2000bf25270 */
[----:B------:R-:W-:Y:S01]  /*08d0*/  ULDC.64 UR12, c[0x0][0x2b8] ;  /* 0x0000ae00000c7ab9 */ /* 0x000fe20000000a00 */
[----:B------:R-:W-:Y:S01]  /*08e0*/  ULDC.64 UR14, c[0x0][0x210] ;  /* 0x00008400000e7ab9 */ /* 0x000fe20000000a00 */
[----:B0-----:R-:W-:Y:S01]  /*08f0*/  HFMA2.MMA R2, -RZ, RZ, 0, 0 ;  /* 0x00000000ff027435 */ /* 0x001fe200000001ff */
[----:B------:R-:W-:-:S10]  /*0900*/  MOV R3, R11 ;  /* 0x0000000b00037202 */ /* 0x000fd40000000f00 */
.L_x_13323:
[----:B0-----:R-:W0:Y:S01]  /*0910*/  LDC.64 R88, c[0x0][0x230] ;  /* 0x00008c00ff587b82 */ /* 0x001e220000000a00 */
[----:B------:R-:W-:Y:S01]  /*0920*/  IMAD R4, R114, UR10, RZ ;  /* 0x0000000a72047c24 */ /* 0x000fe2000f8e02ff */
[----:B------:R-:W-:Y:S01]  /*0930*/  PLOP3.LUT P0, PT, PT, PT, UP0, 0x80, 0x0 ;  /* 0x000000000000781c */ /* 0x000fe20003f0f008 */
[----:B------:R-:W-:Y:S01]  /*0940*/  IMAD.MOV.U32 R9, RZ, RZ, 0x2 ;  /* 0x00000002ff097424 */ /* 0x000fe200078e00ff */
[----:B------:R-:W-:Y:S01]  /*0950*/  PLOP3.LUT P2, PT, PT, PT, UP0, 0x80, 0x0 ;  /* 0x000000000000781c */ /* 0x000fe20003f4f008 */
[----:B------:R-:W-:Y:S01]  /*0960*/  @UP0 ULDC.64 UR8, c[0x0][0x270] ;  /* 0x00009c0000080ab9 */ /* 0x000fe20000000a00 */
[----:B------:R-:W-:Y:S02]  /*0970*/  SHF.R.S32.HI R5, RZ, 0x1f, R4 ;  /* 0x0000001fff057819 */ /* 0x000fe40000011404 */
[----:B------:R-:W1:Y:S01]  /*0980*/  LDC.64 R100, c[0x0][0x220] ;  /* 0x00008800ff647b82 */ /* 0x000e620000000a00 */
[----:B------:R-:W-:Y:S02]  /*0990*/  LOP3.LUT R116, R115, 0x7f, RZ, 0xc0, !PT ;  /* 0x0000007f73747812 */ /* 0x000fe400078ec0ff */
        /* <DEDUP_REMOVED lines=27> */
.L_x_13099:
[----:B------:R-:W-:-:S07]  /*0b50*/  MOV R90, R110 ;  /* 0x0000006e005a7202 */ /* 0x000fce0000000f00 */
.L_x_13100:
[----:B------:R-:W-:Y:S05]  /*0b60*/  BSYNC B0 ;  /* 0x0000000000007941 */ /* 0x000fea0003800000 */
.L_x_13098:
        /* <DEDUP_REMOVED lines=16> */
.L_x_13104:
[----:B------:R-:W-:Y:S05]  /*0c70*/  BSYNC B1 ;  /* 0x0000000000017941 */ /* 0x000fea0003800000 */
.L_x_13103:
        /* <DEDUP_REMOVED lines=44> */
.L_x_13102:
[----:B------:R-:W-:Y:S05]  /*0f40*/  BSYNC B0 ;  /* 0x0000000000007941 */ /* 0x000fea0003800000 */
.L_x_13101:
[----:B------:R-:W0:Y:S01]  /*0f50*/  LDC R124, c[0x0][0x298] ;  /* 0x0000a600ff7c7b82 */ /* 0x000e220000000800 */
[----:B------:R-:W-:Y:S01]  /*0f60*/  I2FP.F32.U32 R9, R90 ;  /* 0x0000005a00097245 */ /* 0x000fe20000201000 */
[----:B------:R-:W-:Y:S01]  /*0f70*/  IMAD.MOV.U32 R126, RZ, RZ, 0x2f800000 ;  /* 0x2f800000ff7e7424 */ /* 0x000fe200078e00ff */
[----:B-----5:R-:W-:Y:S01]  /*0f80*/  SHF.L.U32 R11, R4, 0x10, RZ ;  /* 0x00000010040b7819 */ /* 0x020fe200000006ff */
[----:B------:R-:W-:Y:S01]  /*0f90*/  BSSY B0, `(.L_x_13105) ;  /* 0x0000018000007945 */ /* 0x000fe20003800000 */
[----:B------:R-:W-:Y:S01]  /*0fa0*/  ISETP.NE.U32.AND P0, PT, R88, RZ, PT ;  /* 0x000000ff5800720c */ /* 0x000fe20003f05070 */
[----:B------:R-:W-:Y:S01]  /*0fb0*/  FFMA.FTZ R8, R9, R126, 1.1641532182693481445e-10 ;  /* 0x2f00000009087423 */ /* 0x000fe2000001007e */
[C---:B------:R-:W-:Y:S01]  /*0fc0*/  ISETP.NE.AND P2, PT, R84.reuse, 0x1, PT ;  /* 0x000000015400780c */ /* 0x040fe20003f45270 */
        /* <DEDUP_REMOVED lines=19> */
.L_x_13106:
[----:B------:R-:W-:-:S07]  /*1100*/  IMAD.MOV.U32 R9, RZ, RZ, R110 ;  /* 0x000000ffff097224 */ /* 0x000fce00078e006e */
.L_x_13107:
[----:B------:R-:W-:Y:S05]  /*1110*/  BSYNC B0 ;  /* 0x0000000000007941 */ /* 0x000fea0003800000 */
.L_x_13105:
        /* <DEDUP_REMOVED lines=16> */
.L_x_13111:
[----:B------:R-:W-:Y:S05]  /*1220*/  BSYNC B1 ;  /* 0x0000000000017941 */ /* 0x000fea0003800000 */
.L_x_13110:
        /* <DEDUP_REMOVED lines=44> */
.L_x_13109:
[----:B------:R-:W-:Y:S05]  /*14f0*/  BSYNC B0 ;  /* 0x0000000000007941 */ /* 0x000fea0003800000 */
.L_x_13108:
        /* <DEDUP_REMOVED lines=21> */
.L_x_13113:
[----:B------:R-:W-:-:S07]  /*1650*/  IMAD.MOV.U32 R4, RZ, RZ, R110 ;  /* 0x000000ffff047224 */ /* 0x000fce00078e006e */
.L_x_13114:
[----:B------:R-:W-:Y:S05]  /*1660*/  BSYNC B0 ;  /* 0x0000000000007941 */ /* 0x000fea0003800000 */
.L_x_13112:
        /* <DEDUP_REMOVED lines=16> */
.L_x_13118:
[----:B------:R-:W-:Y:S05]  /*1770*/  BSYNC B1 ;  /* 0x0000000000017941 */ /* 0x000fea0003800000 */
.L_x_13117:
        /* <DEDUP_REMOVED lines=44> */
.L_x_13116:
[----:B------:R-:W-:Y:S05]  /*1a40*/  BSYNC B0 ;  /* 0x0000000000007941 */ /* 0x000fea0003800000 */
.L_x_13115:
        /* <DEDUP_REMOVED lines=8> */
[----:B------:R-:W-:-:S03]  /*1ad0*/  FMUL.FTZ R85, R85, R124 ;  /* 0x0000007c55557220 */ /* 0x000fc60000410000 */
[----:B------:R-:W-:Y:S02]  /*1ae0*/  P2R R92, PR, RZ, 0x8 ;  /* 0x00000008ff5c7803 */ /* 0x000fe40000000000 */
        /* <DEDUP_REMOVED lines=12> */
.L_x_13120:
[----:B------:R-:W-:-:S07]  /*1bb0*/  IMAD.MOV.U32 R93, RZ, RZ, R110 ;  /* 0x000000ffff5d7224 */ /* 0x000fce00078e006e */
.L_x_13121:
[----:B------:R-:W-:Y:S05]  /*1bc0*/  BSYNC B0 ;  /* 0x0000000000007941 */ /* 0x000fea0003800000 */
.L_x_13119:
        /* <DEDUP_REMOVED lines=16> */
.L_x_13125:
[----:B------:R-:W-:Y:S05]  /*1cd0*/  BSYNC B1 ;  /* 0x0000000000017941 */ /* 0x000fea0003800000 */
.L_x_13124:
        /* <DEDUP_REMOVED lines=44> */
.L_x_13123:
[----:B------:R-:W-:Y:S05]  /*1fa0*/  BSYNC B0 ;  /* 0x0000000000007941 */ /* 0x000fea0003800000 */
.L_x_13122:
        /* <DEDUP_REMOVED lines=20> */
.L_x_13127:
[----:B------:R-:W-:-:S07]  /*20f0*/  IMAD.MOV.U32 R93, RZ, RZ, R110 ;  /* 0x000000ffff5d7224 */ /* 0x000fce00078e006e */
.L_x_13128:
[----:B------:R-:W-:Y:S05]  /*2100*/  BSYNC B0 ;  /* 0x0000000000007941 */ /* 0x000fea0003800000 */
.L_x_13126:
        /* <DEDUP_REMOVED lines=16> */
.L_x_13132:
[----:B------:R-:W-:Y:S05]  /*2210*/  BSYNC B1 ;  /* 0x0000000000017941 */ /* 0x000fea0003800000 */
.L_x_13131:
        /* <DEDUP_REMOVED lines=44> */
.L_x_13130:
[----:B------:R-:W-:Y:S05]  /*24e0*/  BSYNC B0 ;  /* 0x0000000000007941 */ /* 0x000fea0003800000 */
.L_x_13129:
        /* <DEDUP_REMOVED lines=21> */
.L_x_13134:
[----:B------:R-:W-:-:S07]  /*2640*/  IMAD.MOV.U32 R5, RZ, RZ, R110 ;  /* 0x000000ffff057224 */ /* 0x000fce00078e006e */
.L_x_13135:
[----:B------:R-:W-:Y:S05]  /*2650*/  BSYNC B0 ;  /* 0x0000000000007941 */ /* 0x000fea0003800000 */
.L_x_13133:
        /* <DEDUP_REMOVED lines=16> */
.L_x_13139:
[----:B------:R-:W-:Y:S05]  /*2760*/  BSYNC B1 ;  /* 0x0000000000017941 */ /* 0x000fea0003800000 */
.L_x_13138:
        /* <DEDUP_REMOVED lines=44> */
.L_x_13137:
[----:B------:R-:W-:Y:S05]  /*2a30*/  BSYNC B0 ;  /* 0x0000000000007941 */ /* 0x000fea0003800000 */
.L_x_13136:
        /* <DEDUP_REMOVED lines=20> */
.L_x_13141:
[----:B------:R-:W-:-:S07]  /*2b80*/  IMAD.MOV.U32 R6, RZ, RZ, R110 ;  /* 0x000000ffff067224 */ /* 0x000fce00078e006e */
.L_x_13142:
[----:B------:R-:W-:Y:S05]  /*2b90*/  BSYNC B0 ;  /* 0x0000000000007941 */ /* 0x000fea0003800000 */
.L_x_13140:
        /* <DEDUP_REMOVED lines=16> */
.L_x_13146:
[----:B------:R-:W-:Y:S05]  /*2ca0*/  BSYNC B1 ;  /* 0x0000000000017941 */ /* 0x000fea0003800000 */
.L_x_13145:
        /* <DEDUP_REMOVED lines=44> */
.L_x_13144:
[----:B------:R-:W-:Y:S05]  /*2f70*/  BSYNC B0 ;  /* 0x0000000000007941 */ /* 0x000fea0003800000 */
.L_x_13143:
        /* <DEDUP_REMOVED lines=21> */
.L_x_13148:
[----:B------:R-:W-:-:S07]  /*30d0*/  IMAD.MOV.U32 R84, RZ, RZ, R110 ;  /* 0x000000ffff547224 */ /* 0x000fce00078e006e */
.L_x_13149:
[----:B------:R-:W-:Y:S05]  /*30e0*/  BSYNC B0 ;  /* 0x0000000000007941 */ /* 0x000fea0003800000 */
.L_x_13147:
        /* <DEDUP_REMOVED lines=18> */
.L_x_13153:
[----:B------:R-:W-:Y:S05]  /*3210*/  BSYNC B1 ;  /* 0x0000000000017941 */ /* 0x000fea0003800000 */
.L_x_13152:
        /* <DEDUP_REMOVED lines=44> */
.L_x_13151:
[----:B------:R-:W-:Y:S05]  /*34e0*/  BSYNC B0 ;  /* 0x0000000000007941 */ /* 0x000fea0003800000 */
.L_x_13150:
[----:B------:R-:W-:Y:S01]  /*34f0*/  I2FP.F32.U32 R85, R84 ;  /* 0x0000005400557245 */ /* 0x000fe20000201000 */
[----:B------:R-:W0:Y:S01]  /*3500*/  LDC.64 R120, c[0x0][0x238] ;  /* 0x00008e00ff787b82 */ /* 0x000e220000000a00 */
[----:B------:R-:W-:Y:S01]  /*3510*/  SEL R94, RZ, 0x10000, P5 ;  /* 0x00010000ff5e7807 */ /* 0x000fe20002800000 */
[----:B------:R-:W-:Y:S01]  /*3520*/  VIADD R123, R116, 0x80 ;  /* 0x00000080747b7836 */ /* 0x000fe20000000000 */
[----:B------:R-:W-:Y:S01]  /*3530*/  SEL R93, RZ, 0x100, P4 ;  /* 0x00000100ff5d7807 */ /* 0x000fe20002000000 */
[----:B------:R-:W-:Y:S01]  /*3540*/  FFMA.FTZ R86, R85, R126, 1.1641532182693481445e-10 ;  /* 0x2f00000055567423 */ /* 0x000fe2000001007e */
[----:B------:R-:W-:Y:S02]  /*3550*/  ISETP.NE.AND P5, PT, R91, RZ, PT ;  /* 0x000000ff5b00720c */ /* 0x000fe40003fa5270 */
[----:B------:R-:W-:Y:S01]  /*3560*/  ISETP.NE.AND P4, PT, R92, RZ, PT ;  /* 0x000000ff5c00720c */ /* 0x000fe20003f85270 */
[----:B------:R-:W1:Y:S01]  /*3570*/  LDC.64 R118, c[0x0][0x240] ;  /* 0x00009000ff767b82 */ /* 0x000e620000000a00 */
[----:B------:R-:W-:-:S02]  /*3580*/  SHF.L.U32 R7, R7, 0x10, RZ ;  /* 0x0000001007077819 */ /* 0x000fc400000006ff */
[----:B------:R-:W-:Y:S02]  /*3590*/  SEL R87, RZ, 0x1, P2 ;  /* 0x00000001ff577807 */ /* 0x000fe40001000000 */
[----:B------:R-:W-:Y:S01]  /*35a0*/  FSETP.GTU.FTZ.AND P2, PT, R86, R127, PT ;  /* 0x0000007f5600720b */ /* 0x000fe20003f5c000 */
[----:B------:R-:W-:Y:S01]  /*35b0*/  FMUL.FTZ R7, R7, R128 ;  /* 0x0000008007077220 */ /* 0x000fe20000410000 */
[----:B------:R-:W-:Y:S01]  /*35c0*/  ISETP.NE.AND P6, PT, R90, RZ, PT ;  /* 0x000000ff5a00720c */ /* 0x000fe20003fc5270 */
[----:B------:R-:W2:Y:S01]  /*35d0*/  @P1 LDC.64 R84, c[0x0][0x230] ;  /* 0x00008c00ff541b82 */ /* 0x000ea20000000a00 */
[----:B------:R-:W-:Y:S01]  /*35e0*/  SEL R88, RZ, 0x1, P4 ;  /* 0x00000001ff587807 */ /* 0x000fe20002000000 */
[----:B------:R-:W-:Y:S01]  /*35f0*/  IMAD.WIDE.U32 R86, R87, 0x1000000, RZ ;  /* 0x0100000057567825 */ /* 0x000fe200078e00ff */
[----:B------:R-:W-:-:S03]  /*3600*/  SEL R90, RZ, 0x1, P5 ;  /* 0x00000001ff5a7807 */ /* 0x000fc60002800000 */
[----:B------:R-:W-:Y:S01]  /*3610*/  FMUL.FTZ R7, R7, R124 ;  /* 0x0000007c07077220 */ /* 0x000fe20000410000 */
[----:B------:R-:W-:Y:S01]  /*3620*/  SEL R92, RZ, 0x1000000, P2 ;  /* 0x01000000ff5c7807 */ /* 0x000fe20001000000 */
[----:B------:R-:W-:Y:S01]  /*3630*/  IMAD.WIDE.U32 R88, R88, 0x10000, RZ ;  /* 0x0001000058587825 */ /* 0x000fe200078e00ff */
[----:B------:R-:W-:Y:S02]  /*3640*/  SEL R95, RZ, 0x1, P6 ;  /* 0x00000001ff5f7807 */ /* 0x000fe40003000000 */
[----:B------:R-:W-:Y:S01]  /*3650*/  LOP3.LUT R92, R93, R92, R94, 0xfe, !PT ;  /* 0x0000005c5d5c7212 */ /* 0x000fe200078efe5e */
[----:B------:R-:W-:Y:S01]  /*3660*/  IMAD.WIDE.U32 R90, R90, 0x100, RZ ;  /* 0x000001005a5a7825 */ /* 0x000fe200078e00ff */
[----:B------:R-:W-:Y:S02]  /*3670*/  SEL R93, RZ, 0x1, P3 ;  /* 0x00000001ff5d7807 */ /* 0x000fe40001800000 */
[----:B------:R-:W-:Y:S02]  /*3680*/  FSEL R7, R7, RZ, !P2 ;  /* 0x000000ff07077208 */ /* 0x000fe40005000000 */
[----:B------:R-:W-:-:S02]  /*3690*/  LOP3.LUT R94, R90, R86, R88, 0xfe, !PT ;  /* 0x000000565a5e7212 */ /* 0x000fc400078efe58 */
[----:B------:R-:W-:Y:S01]  /*36a0*/  LOP3.LUT R93, R87, R92, R93, 0xfe, !PT ;  /* 0x0000005c575d7212 */ /* 0x000fe200078efe5d */
[----:B0-----:R-:W-:Y:S01]  /*36b0*/  IMAD.WIDE.U32 R86, R116, 0x20, R120 ;  /* 0x0000002074567825 */ /* 0x001fe200078e0078 */
[----:B------:R-:W-:-:S03]  /*36c0*/  LOP3.LUT R94, R94, R95, RZ, 0xfc, !PT ;  /* 0x0000005f5e5e7212 */ /* 0x000fc600078efcff */
[----:B------:R-:W-:Y:S01]  /*36d0*/  @P0 FADD.FTZ R7, R15, R7 ;  /* 0x000000070f070221 */ /* 0x000fe20000010000 */
[----:B------:R-:W-:Y:S01]  /*36e0*/  LOP3.LUT R95, R91, R93, R89, 0xfe, !PT ;  /* 0x0000005d5b5f7212 */ /* 0x000fe200078efe59 */
[----:B-1----:R-:W-:Y:S01]  /*36f0*/  IMAD.WIDE.U32 R92, R116, 0x8, R118 ;  /* 0x00000008745c7825 */ /* 0x002fe200078e0076 */
[----:B------:R0:W-:Y:S03]  /*3700*/  STG.E.128 desc[UR4][R86.64], R8 ;  /* 0x0000000856007986 */ /* 0x0001e6000c101d04 */
[C---:B------:R-:W-:Y:S01]  /*3710*/  IMAD.WIDE.U32 R88, R123.reuse, 0x10, R100 ;  /* 0x000000107b587825 */ /* 0x040fe200078e0064 */
[----:B------:R0:W-:Y:S03]  /*3720*/  STG.E.128 desc[UR4][R86.64+0x10], R4 ;  /* 0x0000100456007986 */ /* 0x0001e6000c101d04 */
[----:B--2---:R-:W-:Y:S01]  /*3730*/  @P1 IMAD.WIDE.U32 R84, R123, 0x20, R84 ;  /* 0x000000207b541825 */ /* 0x004fe200078e0054 */
        /* <DEDUP_REMOVED lines=16> */
.L_x_13155:
[----:B------:R-:W-:-:S07]  /*3840*/  MOV R84, R110 ;  /* 0x0000006e00547202 */ /* 0x000fce0000000f00 */
.L_x_13156:
[----:B------:R-:W-:Y:S05]  /*3850*/  BSYNC B0 ;  /* 0x0000000000007941 */ /* 0x000fea0003800000 */
.L_x_13154:
        /* <DEDUP_REMOVED lines=16> */
.L_x_13160:
[----:B------:R-:W-:Y:S05]  /*3960*/  BSYNC B1 ;  /* 0x0000000000017941 */ /* 0x000fea0003800000 */
.L_x_13159:
        /* <DEDUP_REMOVED lines=44> */
.L_x_13158:
[----:B------:R-:W-:Y:S05]  /*3c30*/  BSYNC B0 ;  /* 0x0000000000007941 */ /* 0x000fea0003800000 */
.L_x_13157:
[----:B------:R-:W-:Y:S01]  /*3c40*/  I2FP.F32.U32 R85, R84 ;  /* 0x0000005400557245 */ /* 0x000fe20000201000 */
[----:B-----5:R-:W-:Y:S01]  /*3c50*/  IMAD.U32 R87, R88, 0x10000, RZ ;  /* 0x0001000058577824 */ /* 0x020fe200078e00ff */
        /* <DEDUP_REMOVED lines=20> */
.L_x_13162:
[----:B------:R-:W-:-:S07]  /*3da0*/  MOV R85, R110 ;  /* 0x0000006e00557202 */ /* 0x000fce0000000f00 */
.L_x_13163:
[----:B------:R-:W-:Y:S05]  /*3db0*/  BSYNC B0 ;  /* 0x0000000000007941 */ /* 0x000fea0003800000 */
.L_x_13161:
        /* <DEDUP_REMOVED lines=16> */
.L_x_13167:
[----:B------:R-:W-:Y:S05]  /*3ec0*/  BSYNC B1 ;  /* 0x0000000000017941 */ /* 0x000fea0003800000 */
.L_x_13166:
        /* <DEDUP_REMOVED lines=44> */
.L_x_13165:
[----:B------:R-:W-:Y:S05]  /*4190*/  BSYNC B0 ;  /* 0x0000000000007941 */ /* 0x000fea0003800000 */
.L_x_13164:
        /* <DEDUP_REMOVED lines=21> */
.L_x_13169:
[----:B------:R-:W-:-:S07]  /*42f0*/  MOV R86, R110 ;  /* 0x0000006e00567202 */ /* 0x000fce0000000f00 */
.L_x_13170:
[----:B------:R-:W-:Y:S05]  /*4300*/  BSYNC B0 ;  /* 0x0000000000007941 */ /* 0x000fea0003800000 */
.L_x_13168:
        /* <DEDUP_REMOVED lines=16> */
.L_x_13174:
[----:B------:R-:W-:Y:S05]  /*4410*/  BSYNC B1 ;  /* 0x0000000000017941 */ /* 0x000fea0003800000 */
.L_x_13173:
        /* <DEDUP_REMOVED lines=8> */
[----:B------:R-:W-:-:S03]  /*44a0*/  HFMA2.MMA R88, -RZ, RZ, 0, 0 ;  /* 0x00000000ff587435 */ /* 0x000fc600000001ff */
        /* <DEDUP_REMOVED lines=35> */
.L_x_13172:
[----:B------:R-:W-:Y:S05]  /*46e0*/  BSYNC B0 ;  /* 0x0000000000007941 */ /* 0x000fea0003800000 */
.L_x_13171:
        /* <DEDUP_REMOVED lines=22> */
.L_x_13176:
[----:B------:R-:W-:-:S07]  /*4850*/  MOV R87, R110 ;  /* 0x0000006e00577202 */ /* 0x000fce0000000f00 */
.L_x_13177:
[----:B------:R-:W-:Y:S05]  /*4860*/  BSYNC B0 ;  /* 0x0000000000007941 */ /* 0x000fea0003800000 */
.L_x_13175:
        /* <DEDUP_REMOVED lines=16> */
.L_x_13181:
[----:B------:R-:W-:Y:S05]  /*4970*/  BSYNC B1 ;  /* 0x0000000000017941 */ /* 0x000fea0003800000 */
.L_x_13180:
        /* <DEDUP_REMOVED lines=44> */
.L_x_13179:
[----:B------:R-:W-:Y:S05]  /*4c40*/  BSYNC B0 ;  /* 0x0000000000007941 */ /* 0x000fea0003800000 */
.L_x_13178:
        /* <DEDUP_REMOVED lines=20> */
.L_x_13183:
[----:B------:R-:W-:-:S07]  /*4d90*/  MOV R88, R110 ;  /* 0x0000006e00587202 */ /* 0x000fce0000000f00 */
.L_x_13184:
[----:B------:R-:W-:Y:S05]  /*4da0*/  BSYNC B0 ;  /* 0x0000000000007941 */ /* 0x000fea0003800000 */
.L_x_13182:
        /* <DEDUP_REMOVED lines=16> */
.L_x_13188:
[----:B------:R-:W-:Y:S05]  /*4eb0*/  BSYNC B1 ;  /* 0x0000000000017941 */ /* 0x000fea0003800000 */
.L_x_13187:
        /* <DEDUP_REMOVED lines=44> */
.L_x_13186:
[----:B------:R-:W-:Y:S05]  /*5180*/  BSYNC B0 ;  /* 0x0000000000007941 */ /* 0x000fea0003800000 */
.L_x_13185:
        /* <DEDUP_REMOVED lines=21> */
.L_x_13190:
[----:B------:R-:W-:-:S07]  /*52e0*/  MOV R89, R110 ;  /* 0x0000006e00597202 */ /* 0x000fce0000000f00 */
.L_x_13191:
[----:B------:R-:W-:Y:S05]  /*52f0*/  BSYNC B0 ;  /* 0x0000000000007941 */ /* 0x000fea0003800000 */
.L_x_13189:
        /* <DEDUP_REMOVED lines=16> */
.L_x_13195:
[----:B------:R-:W-:Y:S05]  /*5400*/  BSYNC B1 ;  /* 0x0000000000017941 */ /* 0x000fea0003800000 */
.L_x_13194:
        /* <DEDUP_REMOVED lines=44> */
.L_x_13193:
[----:B------:R-:W-:Y:S05]  /*56d0*/  BSYNC B0 ;  /* 0x0000000000007941 */ /* 0x000fea0003800000 */
.L_x_13192:
        /* <DEDUP_REMOVED lines=20> */
.L_x_13197:
[----:B------:R-:W-:-:S07]  /*5820*/  MOV R90, R110 ;  /* 0x0000006e005a7202 */ /* 0x000fce0000000f00 */
.L_x_13198:
[----:B------:R-:W-:Y:S05]  /*5830*/  BSYNC B0 ;  /* 0x0000000000007941 */ /* 0x000fea0003800000 */
.L_x_13196:
        /* <DEDUP_REMOVED lines=16> */
.L_x_13202:
[----:B------:R-:W-:Y:S05]  /*5940*/  BSYNC B1 ;  /* 0x0000000000017941 */ /* 0x000fea0003800000 */
.L_x_13201:
        /* <DEDUP_REMOVED lines=44> */
.L_x_13200:
[----:B------:R-:W-:Y:S05]  /*5c10*/  BSYNC B0 ;  /* 0x0000000000007941 */ /* 0x000fea0003800000 */
.L_x_13199:
        /* <DEDUP_REMOVED lines=21> */
.L_x_13204:
[----:B------:R-:W-:-:S07]  /*5d70*/  MOV R92, R110 ;  /* 0x0000006e005c7202 */ /* 0x000fce0000000f00 */
.L_x_13205:
[----:B------:R-:W-:Y:S05]  /*5d80*/  BSYNC B0 ;  /* 0x0000000000007941 */ /* 0x000fea0003800000 */
.L_x_13203:
        /* <DEDUP_REMOVED lines=18> */
.L_x_13209:
[----:B------:R-:W-:Y:S05]  /*5eb0*/  BSYNC B1 ;  /* 0x0000000000017941 */ /* 0x000fea0003800000 */
.L_x_13208:
        /* <DEDUP_REMOVED lines=44> */
.L_x_13207:
[----:B------:R-:W-:Y:S05]  /*6180*/  BSYNC B0 ;  /* 0x0000000000007941 */ /* 0x000fea0003800000 */
.L_x_13206:
[----:B------:R-:W-:Y:S01]  /*6190*/  I2FP.F32.U32 R93, R92 ;  /* 0x0000005c005d7245 */ /* 0x000fe20000201000 */
[----:B------:R-:W-:Y:S01]  /*61a0*/  IMAD.U32 R91, R91, 0x10000, RZ ;  /* 0x000100005b5b7824 */ /* 0x000fe200078e00ff */
[----:B------:R-:W-:Y:S02]  /*61b0*/  SEL R94, RZ, 0x1, P2 ;  /* 0x00000001ff5e7807 */ /* 0x000fe40001000000 */
[----:B------:R-:W-:Y:S01]  /*61c0*/  SEL R103, RZ, 0x10000, P5 ;  /* 0x00010000ff677807 */ /* 0x000fe20002800000 */
[----:B------:R-:W-:Y:S01]  /*61d0*/  FFMA.FTZ R92, R93, R126, 1.1641532182693481445e-10 ;  /* 0x2f0000005d5c7423 */ /* 0x000fe2000001007e */
[----:B------:R-:W-:Y:S01]  /*61e0*/  SEL R102, RZ, 0x100, P4 ;  /* 0x00000100ff667807 */ /* 0x000fe20002000000 */
[----:B------:R-:W-:Y:S01]  /*61f0*/  FMUL.FTZ R91, R91, R128 ;  /* 0x000000805b5b7220 */ /* 0x000fe20000410000 */
[----:B------:R-:W-:Y:S01]  /*6200*/  ISETP.NE.AND P5, PT, R99, RZ, PT ;  /* 0x000000ff6300720c */ /* 0x000fe20003fa5270 */
[----:B------:R-:W-:Y:S01]  /*6210*/  IMAD.WIDE.U32 R94, R94, 0x1000000, RZ ;  /* 0x010000005e5e7825 */ /* 0x000fe200078e00ff */
[----:B------:R-:W-:-:S03]  /*6220*/  FSETP.GTU.FTZ.AND P2, PT, R92, R127, PT ;  /* 0x0000007f5c00720b */ /* 0x000fc60003f5c000 */
[----:B------:R-:W-:Y:S01]  /*6230*/  FMUL.FTZ R91, R91, R124 ;  /* 0x0000007c5b5b7220 */ /* 0x000fe20000410000 */
[----:B------:R-:W0:Y:S01]  /*6240*/  @P1 LDC.64 R92, c[0x0][0x230] ;  /* 0x00008c00ff5c1b82 */ /* 0x000e220000000a00 */
[----:B------:R-:W-:Y:S02]  /*6250*/  ISETP.NE.AND P4, PT, R104, RZ, PT ;  /* 0x000000ff6800720c */ /* 0x000fe40003f85270 */
[----:B------:R-:W-:Y:S02]  /*6260*/  ISETP.NE.AND P6, PT, R98, RZ, PT ;  /* 0x000000ff6200720c */ /* 0x000fe40003fc5270 */
[----:B------:R-:W-:Y:S02]  /*6270*/  SEL R96, RZ, 0x1, P4 ;  /* 0x00000001ff607807 */ /* 0x000fe40002000000 */
[----:B------:R-:W-:Y:S02]  /*6280*/  SEL R98, RZ, 0x1, P5 ;  /* 0x00000001ff627807 */ /* 0x000fe40002800000 */
[----:B------:R-:W-:Y:S01]  /*6290*/  SEL R104, RZ, 0x1000000, P2 ;  /* 0x01000000ff687807 */ /* 0x000fe20001000000 */
[----:B------:R-:W-:Y:S01]  /*62a0*/  IMAD.WIDE.U32 R96, R96, 0x10000, RZ ;  /* 0x0001000060607825 */ /* 0x000fe200078e00ff */
[----:B------:R-:W-:-:S02]  /*62b0*/  SEL R105, RZ, 0x1, P6 ;  /* 0x00000001ff697807 */ /* 0x000fc40003000000 */
[----:B------:R-:W-:Y:S01]  /*62c0*/  LOP3.LUT R102, R102, R104, R103, 0xfe, !PT ;  /* 0x0000006866667212 */ /* 0x000fe200078efe67 */
[----:B------:R-:W-:Y:S01]  /*62d0*/  IMAD.WIDE.U32 R98, R98, 0x100, RZ ;  /* 0x0000010062627825 */ /* 0x000fe200078e00ff */
[----:B------:R-:W-:Y:S02]  /*62e0*/  SEL R103, RZ, 0x1, P3 ;  /* 0x00000001ff677807 */ /* 0x000fe40001800000 */
[----:B------:R-:W-:Y:S02]  /*62f0*/  FSEL R91, R91, RZ, !P2 ;  /* 0x000000ff5b5b7208 */ /* 0x000fe40005000000 */
[----:B------:R-:W-:Y:S02]  /*6300*/  LOP3.LUT R104, R98, R94, R96, 0xfe, !PT ;  /* 0x0000005e62687212 */ /* 0x000fe400078efe60 */
[----:B------:R-:W-:Y:S01]  /*6310*/  LOP3.LUT R103, R95, R102, R103, 0xfe, !PT ;  /* 0x000000665f677212 */ /* 0x000fe200078efe67 */
[----:B------:R-:W-:Y:S01]  /*6320*/  IMAD.WIDE.U32 R94, R123, 0x20, R120 ;  /* 0x000000207b5e7825 */ /* 0x000fe200078e0078 */
[----:B------:R-:W-:-:S03]  /*6330*/  IADD3 R125, R116, 0x100, RZ ;  /* 0x00000100747d7810 */ /* 0x000fc60007ffe0ff */
[----:B------:R-:W-:Y:S01]  /*6340*/  @P0 FADD.FTZ R91, R15, R91 ;  /* 0x0000005b0f5b0221 */ /* 0x000fe20000010000 */
[----:B------:R-:W-:Y:S02]  /*6350*/  LOP3.LUT R104, R104, R105, RZ, 0xfc, !PT ;  /* 0x0000006968687212 */ /* 0x000fe400078efcff */
[----:B------:R-:W-:Y:S01]  /*6360*/  LOP3.LUT R105, R99, R103, R97, 0xfe, !PT ;  /* 0x0000006763697212 */ /* 0x000fe200078efe61 */
[----:B------:R-:W-:Y:S01]  /*6370*/  IMAD.WIDE.U32 R102, R123, 0x8, R118 ;  /* 0x000000087b667825 */ /* 0x000fe200078e0076 */
[----:B------:R1:W-:Y:S03]  /*6380*/  STG.E.128 desc[UR4][R94.64], R84 ;  /* 0x000000545e007986 */ /* 0x0003e6000c101d04 */
[C---:B------:R-:W-:Y:S01]  /*6390*/  IMAD.WIDE.U32 R96, R125.reuse, 0x10, R100 ;  /* 0x000000107d607825 */ /* 0x040fe200078e0064 */
[----:B------:R1:W-:Y:S03]  /*63a0*/  STG.E.128 desc[UR4][R94.64+0x10], R88 ;  /* 0x000010585e007986 */ /* 0x0003e6000c101d04 */
[----:B0-----:R-:W-:Y:S01]  /*63b0*/  @P1 IMAD.WIDE.U32 R92, R125, 0x20, R92 ;  /* 0x000000207d5c1825 */ /* 0x001fe200078e005c */
[----:B------:R1:W-:Y:S04]  /*63c0*/  STG.E.64 desc[UR4][R102.64], R104 ;  /* 0x0000006866007986 */ /* 0x0003e8000c101b04 */
[----:B------:R1:W5:Y:S04]  /*63d0*/  @P1 LDG.E.128 R16, desc[UR4][R92.64] ;  /* 0x000000045c101981 */ /* 0x000368000c1e1d00 */
[----:B------:R1:W5:Y:S04]  /*63e0*/  @P1 LDG.E.128 R12, desc[UR4][R92.64+0x10] ;  /* 0x000010045c0c1981 */ /* 0x000368000c1e1d00 */
[----:B------:R-:W5:Y:S01]  /*63f0*/  LDG.E.128 R96, desc[UR4][R96.64] ;  /* 0x0000000460607981 */ /* 0x000f62000c1e1d00 */
        /* <DEDUP_REMOVED lines=12> */
.L_x_13211:
[----:B------:R-:W-:-:S07]  /*64c0*/  IMAD.MOV.U32 R92, RZ, RZ, R110 ;  /* 0x000000ffff5c7224 */ /* 0x000fce00078e006e */
.L_x_13212:
[----:B------:R-:W-:Y:S05]  /*64d0*/  BSYNC B0 ;  /* 0x0000000000007941 */ /* 0x000fea0003800000 */
.L_x_13210:
        /* <DEDUP_REMOVED lines=16> */
.L_x_13216:
[----:B------:R-:W-:Y:S05]  /*65e0*/  BSYNC B1 ;  /* 0x0000000000017941 */ /* 0x000fea0003800000 */
.L_x_13215:
        /* <DEDUP_REMOVED lines=44> */
.L_x_13214:
[----:B------:R-:W-:Y:S05]  /*68b0*/  BSYNC B0 ;  /* 0x0000000000007941 */ /* 0x000fea0003800000 */
.L_x_13213:
        /* <DEDUP_REMOVED lines=22> */
.L_x_13218:
[----:B------:R-:W-:-:S07]  /*6a20*/  IMAD.MOV.U32 R93, RZ, RZ, R110 ;  /* 0x000000ffff5d7224 */ /* 0x000fce00078e006e */
.L_x_13219:
[----:B------:R-:W-:Y:S05]  /*6a30*/  BSYNC B0 ;  /* 0x0000000000007941 */ /* 0x000fea0003800000 */
.L_x_13217:
        /* <DEDUP_REMOVED lines=16> */
.L_x_13223:
[----:B------:R-:W-:Y:S05]  /*6b40*/  BSYNC B1 ;  /* 0x0000000000017941 */ /* 0x000fea0003800000 */
.L_x_13222:
        /* <DEDUP_REMOVED lines=44> */
.L_x_13221:
[----:B------:R-:W-:Y:S05]  /*6e10*/  BSYNC B0 ;  /* 0x0000000000007941 */ /* 0x000fea0003800000 */
.L_x_13220:
        /* <DEDUP_REMOVED lines=21> */
.L_x_13225:
[----:B------:R-:W-:-:S07]  /*6f70*/  IMAD.MOV.U32 R94, RZ, RZ, R110 ;  /* 0x000000ffff5e7224 */ /* 0x000fce00078e006e */
.L_x_13226:
[----:B------:R-:W-:Y:S05]  /*6f80*/  BSYNC B0 ;  /* 0x0000000000007941 */ /* 0x000fea0003800000 */
.L_x_13224:
        /* <DEDUP_REMOVED lines=16> */
.L_x_13230:
[----:B------:R-:W-:Y:S05]  /*7090*/  BSYNC B1 ;  /* 0x0000000000017941 */ /* 0x000fea0003800000 */
.L_x_13229:
        /* <DEDUP_REMOVED lines=44> */
.L_x_13228:
[----:B------:R-:W-:Y:S05]  /*7360*/  BSYNC B0 ;  /* 0x0000000000007941 */ /* 0x000fea0003800000 */
.L_x_13227:
        /* <DEDUP_REMOVED lines=22> */
.L_x_13232:
[----:B------:R-:W-:-:S07]  /*74d0*/  IMAD.MOV.U32 R95, RZ, RZ, R110 ;  /* 0x000000ffff5f7224 */ /* 0x000fce00078e006e */
.L_x_13233:
[----:B------:R-:W-:Y:S05]  /*74e0*/  BSYNC B0 ;  /* 0x0000000000007941 */ /* 0x000fea0003800000 */
.L_x_13231:
        /* <DEDUP_REMOVED lines=16> */
.L_x_13237:
[----:B------:R-:W-:Y:S05]  /*75f0*/  BSYNC B1 ;  /* 0x0000000000017941 */ /* 0x000fea0003800000 */
.L_x_13236:
        /* <DEDUP_REMOVED lines=44> */
.L_x_13235:
[----:B------:R-:W-:Y:S05]  /*78c0*/  BSYNC B0 ;  /* 0x0000000000007941 */ /* 0x000fea0003800000 */
.L_x_13234:
        /* <DEDUP_REMOVED lines=20> */
.L_x_13239:
[----:B------:R-:W-:-:S07]  /*7a10*/  IMAD.MOV.U32 R96, RZ, RZ, R110 ;  /* 0x000000ffff607224 */ /* 0x000fce00078e006e */
.L_x_13240:
[----:B------:R-:W-:Y:S05]  /*7a20*/  BSYNC B0 ;  /* 0x0000000000007941 */ /* 0x000fea0003800000 */
.L_x_13238:
        /* <DEDUP_REMOVED lines=16> */
.L_x_13244:
[----:B------:R-:W-:Y:S05]  /*7b30*/  BSYNC B1 ;  /* 0x0000000000017941 */ /* 0x000fea0003800000 */
.L_x_13243:
        /* <DEDUP_REMOVED lines=44> */
.L_x_13242:
[----:B------:R-:W-:Y:S05]  /*7e00*/  BSYNC B0 ;  /* 0x0000000000007941 */ /* 0x000fea0003800000 */
.L_x_13241:
        /* <DEDUP_REMOVED lines=21> */
.L_x_13246:
[----:B------:R-:W-:-:S07]  /*7f60*/  IMAD.MOV.U32 R97, RZ, RZ, R110 ;  /* 0x000000ffff617224 */ /* 0x000fce00078e006e */
.L_x_13247:
[----:B------:R-:W-:Y:S05]  /*7f70*/  BSYNC B0 ;  /* 0x0000000000007941 */ /* 0x000fea0003800000 */
.L_x_13245:
        /* <DEDUP_REMOVED lines=16> */
.L_x_13251:
[----:B------:R-:W-:Y:S05]  /*8080*/  BSYNC B1 ;  /* 0x0000000000017941 */ /* 0x000fea0003800000 */
.L_x_13250:
        /* <DEDUP_REMOVED lines=44> */
.L_x_13249:
[----:B------:R-:W-:Y:S05]  /*8350*/  BSYNC B0 ;  /* 0x0000000000007941 */ /* 0x000fea0003800000 */
.L_x_13248:
        /* <DEDUP_REMOVED lines=20> */
.L_x_13253:
[----:B------:R-:W-:-:S07]  /*84a0*/  IMAD.MOV.U32 R98, RZ, RZ, R110 ;  /* 0x000000ffff627224 */ /* 0x000fce00078e006e */
.L_x_13254:
[----:B------:R-:W-:Y:S05]  /*84b0*/  BSYNC B0 ;  /* 0x0000000000007941 */ /* 0x000fea0003800000 */
.L_x_13252:
        /* <DEDUP_REMOVED lines=16> */
.L_x_13258:
[----:B------:R-:W-:Y:S05]  /*85c0*/  BSYNC B1 ;  /* 0x0000000000017941 */ /* 0x000fea0003800000 */
.L_x_13257:
        /* <DEDUP_REMOVED lines=44> */
.L_x_13256:
[----:B------:R-:W-:Y:S05]  /*8890*/  BSYNC B0 ;  /* 0x0000000000007941 */ /* 0x000fea0003800000 */
.L_x_13255:
        /* <DEDUP_REMOVED lines=21> */
.L_x_13260:
[----:B------:R-:W-:-:S07]  /*89f0*/  IMAD.MOV.U32 R102, RZ, RZ, R110 ;  /* 0x000000ffff667224 */ /* 0x000fce00078e006e */
.L_x_13261:
[----:B------:R-:W-:Y:S05]  /*8a00*/  BSYNC B0 ;  /* 0x0000000000007941 */ /* 0x000fea0003800000 */
.L_x_13259:
        /* <DEDUP_REMOVED lines=18> */
.L_x_13265:
[----:B------:R-:W-:Y:S05]  /*8b30*/  BSYNC B1 ;  /* 0x0000000000017941 */ /* 0x000fea0003800000 */
.L_x_13264:
        /* <DEDUP_REMOVED lines=44> */
.L_x_13263:
[----:B------:R-:W-:Y:S05]  /*8e00*/  BSYNC B0 ;  /* 0x0000000000007941 */ /* 0x000fea0003800000 */
.L_x_13262:
[----:B------:R-:W-:Y:S02]  /*8e10*/  I2FP.F32.U32 R103, R102 ;  /* 0x0000006600677245 */ /* 0x000fe40000201000 */
[----:B------:R-:W-:Y:S02]  /*8e20*/  ISETP.NE.AND P6, PT, R117, RZ, PT ;  /* 0x000000ff7500720c */ /* 0x000fe40003fc5270 */
[----:B------:R-:W-:Y:S01]  /*8e30*/  SEL R132, RZ, 0x10000, P5 ;  /* 0x00010000ff847807 */ /* 0x000fe20002800000 */
[----:B------:R-:W-:Y:S01]  /*8e40*/  FFMA.FTZ R102, R103, R126, 1.1641532182693481445e-10 ;  /* 0x2f00000067667423 */ /* 0x000fe2000001007e */
[----:B------:R-:W-:Y:S02]  /*8e50*/  SEL R117, RZ, 0x100, P4 ;  /* 0x00000100ff757807 */ /* 0x000fe40002000000 */
[----:B------:R-:W-:Y:S02]  /*8e60*/  ISETP.NE.AND P5, PT, R122, RZ, PT ;  /* 0x000000ff7a00720c */ /* 0x000fe40003fa5270 */
[----:B------:R-:W-:-:S02]  /*8e70*/  ISETP.NE.AND P4, PT, R129, RZ, PT ;  /* 0x000000ff8100720c */ /* 0x000fc40003f85270 */
[----:B------:R-:W-:Y:S02]  /*8e80*/  SHF.L.U32 R99, R99, 0x10, RZ ;  /* 0x0000001063637819 */ /* 0x000fe400000006ff */
[----:B------:R-:W-:Y:S02]  /*8e90*/  SEL R130, RZ, 0x1, P2 ;  /* 0x00000001ff827807 */ /* 0x000fe40001000000 */
[----:B------:R-:W-:Y:S01]  /*8ea0*/  FSETP.GTU.FTZ.AND P2, PT, R102, R127, PT ;  /* 0x0000007f6600720b */ /* 0x000fe20003f5c000 */
[----:B------:R-:W-:Y:S01]  /*8eb0*/  FMUL.FTZ R99, R99, R128 ;  /* 0x0000008063637220 */ /* 0x000fe20000410000 */
[----:B------:R-:W-:Y:S01]  /*8ec0*/  SEL R104, RZ, 0x1, P4 ;  /* 0x00000001ff687807 */ /* 0x000fe20002000000 */
[----:B------:R-:W-:Y:S01]  /*8ed0*/  IMAD.WIDE.U32 R130, R130, 0x1000000, RZ ;  /* 0x0100000082827825 */ /* 0x000fe200078e00ff */
[----:B------:R-:W-:-:S03]  /*8ee0*/  SEL R106, RZ, 0x1, P5 ;  /* 0x00000001ff6a7807 */ /* 0x000fc60002800000 */
[----:B------:R-:W-:Y:S01]  /*8ef0*/  FMUL.FTZ R99, R99, R124 ;  /* 0x0000007c63637220 */ /* 0x000fe20000410000 */
[----:B------:R-:W-:Y:S01]  /*8f00*/  SEL R122, RZ, 0x1000000, P2 ;  /* 0x01000000ff7a7807 */ /* 0x000fe20001000000 */
[----:B------:R-:W-:Y:S01]  /*8f10*/  IMAD.WIDE.U32 R104, R104, 0x10000, RZ ;  /* 0x0001000068687825 */ /* 0x000fe200078e00ff */
[----:B------:R-:W-:Y:S01]  /*8f20*/  SEL R129, RZ, 0x1, P3 ;  /* 0x00000001ff817807 */ /* 0x000fe20001800000 */
[----:B------:R-:W0:Y:S01]  /*8f30*/  @P1 LDC.64 R102, c[0x0][0x230] ;  /* 0x00008c00ff661b82 */ /* 0x000e220000000a00 */
[----:B------:R-:W-:Y:S01]  /*8f40*/  LOP3.LUT R117, R117, R122, R132, 0xfe, !PT ;  /* 0x0000007a75757212 */ /* 0x000fe200078efe84 */
[----:B------:R-:W-:Y:S01]  /*8f50*/  IMAD.WIDE.U32 R106, R106, 0x100, RZ ;  /* 0x000001006a6a7825 */ /* 0x000fe200078e00ff */
[----:B------:R-:W-:Y:S02]  /*8f60*/  SEL R135, RZ, 0x1, P6 ;  /* 0x00000001ff877807 */ /* 0x000fe40003000000 */
[----:B------:R-:W-:Y:S01]  /*8f70*/  FSEL R99, R99, RZ, !P2 ;  /* 0x000000ff63637208 */ /* 0x000fe20005000000 */
[----:B------:R-:W-:Y:S01]  /*8f80*/  IMAD.WIDE.U32 R132, R125, 0x8, R118 ;  /* 0x000000087d847825 */ /* 0x000fe200078e0076 */
[----:B------:R-:W-:-:S02]  /*8f90*/  LOP3.LUT R134, R106, R130, R104, 0xfe, !PT ;  /* 0x000000826a867212 */ /* 0x000fc400078efe68 */
[----:B------:R-:W-:Y:S01]  /*8fa0*/  LOP3.LUT R129, R131, R117, R129, 0xfe, !PT ;  /* 0x0000007583817212 */ /* 0x000fe200078efe81 */
[----:B------:R-:W-:Y:S01]  /*8fb0*/  VIADD R117, R116, 0x180 ;  /* 0x0000018074757836 */ /* 0x000fe20000000000 */
[----:B------:R-:W-:Y:S01]  /*8fc0*/  LOP3.LUT R134, R134, R135, RZ, 0xfc, !PT ;  /* 0x0000008786867212 */ /* 0x000fe200078efcff */
[----:B------:R-:W-:-:S04]  /*8fd0*/  IMAD.WIDE.U32 R130, R125, 0x20, R120 ;  /* 0x000000207d827825 */ /* 0x000fc800078e0078 */
[----:B------:R-:W-:Y:S01]  /*8fe0*/  @P0 FADD.FTZ R99, R15, R99 ;  /* 0x000000630f630221 */ /* 0x000fe20000010000 */
[----:B------:R-:W-:Y:S01]  /*8ff0*/  LOP3.LUT R135, R107, R129, R105, 0xfe, !PT ;  /* 0x000000816b877212 */ /* 0x000fe200078efe69 */
[C---:B------:R-:W-:Y:S01]  /*9000*/  IMAD.WIDE.U32 R104, R117.reuse, 0x10, R100 ;  /* 0x0000001075687825 */ /* 0x040fe200078e0064 */
        /* <DEDUP_REMOVED lines=19> */
.L_x_13267:
[----:B------:R-:W-:-:S07]  /*9140*/  MOV R100, R110 ;  /* 0x0000006e00647202 */ /* 0x000fce0000000f00 */
.L_x_13268:
[----:B------:R-:W-:Y:S05]  /*9150*/  BSYNC B0 ;  /* 0x0000000000007941 */ /* 0x000fea0003800000 */
.L_x_13266:
        /* <DEDUP_REMOVED lines=16> */
.L_x_13272:
[----:B------:R-:W-:Y:S05]  /*9260*/  BSYNC B1 ;  /* 0x0000000000017941 */ /* 0x000fea0003800000 */
.L_x_13271:
        /* <DEDUP_REMOVED lines=44> */
.L_x_13270:
[----:B------:R-:W-:Y:S05]  /*9530*/  BSYNC B0 ;  /* 0x0000000000007941 */ /* 0x000fea0003800000 */
.L_x_13269:
        /* <DEDUP_REMOVED lines=22> */
.L_x_13274:
[----:B------:R-:W-:-:S07]  /*96a0*/  MOV R101, R110 ;  /* 0x0000006e00657202 */ /* 0x000fce0000000f00 */
.L_x_13275:
[----:B------:R-:W-:Y:S05]  /*96b0*/  BSYNC B0 ;  /* 0x0000000000007941 */ /* 0x000fea0003800000 */
.L_x_13273:
        /* <DEDUP_REMOVED lines=16> */
.L_x_13279:
[----:B------:R-:W-:Y:S05]  /*97c0*/  BSYNC B1 ;  /* 0x0000000000017941 */ /* 0x000fea0003800000 */
.L_x_13278:
        /* <DEDUP_REMOVED lines=44> */
.L_x_13277:
[----:B------:R-:W-:Y:S05]  /*9a90*/  BSYNC B0 ;  /* 0x0000000000007941 */ /* 0x000fea0003800000 */
.L_x_13276:
        /* <DEDUP_REMOVED lines=21> */
.L_x_13281:
[----:B------:R-:W-:-:S07]  /*9bf0*/  MOV R102, R110 ;  /* 0x0000006e00667202 */ /* 0x000fce0000000f00 */
.L_x_13282:
[----:B------:R-:W-:Y:S05]  /*9c00*/  BSYNC B0 ;  /* 0x0000000000007941 */ /* 0x000fea0003800000 */
.L_x_13280:
        /* <DEDUP_REMOVED lines=16> */
.L_x_13286:
[----:B------:R-:W-:Y:S05]  /*9d10*/  BSYNC B1 ;  /* 0x0000000000017941 */ /* 0x000fea0003800000 */
.L_x_13285:
        /* <DEDUP_REMOVED lines=44> */
.L_x_13284:
[----:B------:R-:W-:Y:S05]  /*9fe0*/  BSYNC B0 ;  /* 0x0000000000007941 */ /* 0x000fea0003800000 */
.L_x_13283:
        /* <DEDUP_REMOVED lines=21> */
.L_x_13288:
[----:B------:R-:W-:-:S07]  /*a140*/  MOV R103, R110 ;  /* 0x0000006e00677202 */ /* 0x000fce0000000f00 */
.L_x_13289:
[----:B------:R-:W-:Y:S05]  /*a150*/  BSYNC B0 ;  /* 0x0000000000007941 */ /* 0x000fea0003800000 */
.L_x_13287:
        /* <DEDUP_REMOVED lines=16> */
.L_x_13293:
[----:B------:R-:W-:Y:S05]  /*a260*/  BSYNC B1 ;  /* 0x0000000000017941 */ /* 0x000fea0003800000 */
.L_x_13292:
        /* <DEDUP_REMOVED lines=44> */
.L_x_13291:
[----:B------:R-:W-:Y:S05]  /*a530*/  BSYNC B0 ;  /* 0x0000000000007941 */ /* 0x000fea0003800000 */
.L_x_13290:
        /* <DEDUP_REMOVED lines=20> */
.L_x_13295:
[----:B------:R-:W-:-:S07]  /*a680*/  MOV R104, R110 ;  /* 0x0000006e00687202 */ /* 0x000fce0000000f00 */
.L_x_13296:
[----:B------:R-:W-:Y:S05]  /*a690*/  BSYNC B0 ;  /* 0x0000000000007941 */ /* 0x000fea0003800000 */
.L_x_13294:
        /* <DEDUP_REMOVED lines=16> */
.L_x_13300:
[----:B------:R-:W-:Y:S05]  /*a7a0*/  BSYNC B1 ;  /* 0x0000000000017941 */ /* 0x000fea0003800000 */
.L_x_13299:
        /* <DEDUP_REMOVED lines=42> */
[----:B------:R-:W-:Y:S01]  /*aa50*/  HFMA2.MMA R130, -RZ, RZ, 0, 0 ;  /* 0x00000000ff827435 */ /* 0x000fe200000001ff */
[----:B------:R-:W-:-:S10]  /*aa60*/  LOP3.LUT R112, R131, UR33, R132, 0x96, !PT ;  /* 0x0000002183707c12 */ /* 0x000fd4000f8e9684 */
.L_x_13298:
[----:B------:R-:W-:Y:S05]  /*aa70*/  BSYNC B0 ;  /* 0x0000000000007941 */ /* 0x000fea0003800000 */
.L_x_13297:
        /* <DEDUP_REMOVED lines=21> */
.L_x_13302:
[----:B------:R-:W-:-:S07]  /*abd0*/  MOV R105, R110 ;  /* 0x0000006e00697202 */ /* 0x000fce0000000f00 */
.L_x_13303:
[----:B------:R-:W-:Y:S05]  /*abe0*/  BSYNC B0 ;  /* 0x0000000000007941 */ /* 0x000fea0003800000 */
.L_x_13301:
        /* <DEDUP_REMOVED lines=16> */
.L_x_13307:
[----:B------:R-:W-:Y:S05]  /*acf0*/  BSYNC B1 ;  /* 0x0000000000017941 */ /* 0x000fea0003800000 */
.L_x_13306:
        /* <DEDUP_REMOVED lines=44> */
.L_x_13305:
[----:B------:R-:W-:Y:S05]  /*afc0*/  BSYNC B0 ;  /* 0x0000000000007941 */ /* 0x000fea0003800000 */
.L_x_13304:
        /* <DEDUP_REMOVED lines=20> */
.L_x_13309:
[----:B------:R-:W-:-:S07]  /*b110*/  MOV R106, R110 ;  /* 0x0000006e006a7202 */ /* 0x000fce0000000f00 */
.L_x_13310:
[----:B------:R-:W-:Y:S05]  /*b120*/  BSYNC B0 ;  /* 0x0000000000007941 */ /* 0x000fea0003800000 */
.L_x_13308:
        /* <DEDUP_REMOVED lines=16> */
.L_x_13314:
[----:B------:R-:W-:Y:S05]  /*b230*/  BSYNC B1 ;  /* 0x0000000000017941 */ /* 0x000fea0003800000 */
.L_x_13313:
        /* <DEDUP_REMOVED lines=44> */
.L_x_13312:
[----:B------:R-:W-:Y:S05]  /*b500*/  BSYNC B0 ;  /* 0x0000000000007941 */ /* 0x000fea0003800000 */
.L_x_13311:
        /* <DEDUP_REMOVED lines=21> */
.L_x_13316:
[----:B------:R-:W-:-:S07]  /*b660*/  MOV R129, R110 ;  /* 0x0000006e00817202 */ /* 0x000fce0000000f00 */
.L_x_13317:
[----:B------:R-:W-:Y:S05]  /*b670*/  BSYNC B0 ;  /* 0x0000000000007941 */ /* 0x000fea0003800000 */
.L_x_13315:
        /* <DEDUP_REMOVED lines=18> */
.L_x_13321:
[----:B------:R-:W-:Y:S05]  /*b7a0*/  BSYNC B1 ;  /* 0x0000000000017941 */ /* 0x000fea0003800000 */
.L_x_13320:
        /* <DEDUP_REMOVED lines=44> */
.L_x_13319:
[----:B------:R-:W-:Y:S05]  /*ba70*/  BSYNC B0 ;  /* 0x0000000000007941 */ /* 0x000fea0003800000 */
.L_x_13318:
[----:B------:R-:W-:Y:S01]  /*ba80*/  FADD.FTZ R132, RZ, R8 ;  /* 0x00000008ff847221 */ /* 0x000fe20000010000 */
[----:B------:R-:W-:Y:S01]  /*ba90*/  I2FP.F32.U32 R129, R129 ;  /* 0x0000008100817245 */ /* 0x000fe20000201000 */
[----:B------:R-:W-:Y:S01]  /*baa0*/  UMOV UR8, 0xffffffff ;  /* 0xffffffff00087882 */ /* 0x000fe20000000000 */
[----:B------:R-:W-:Y:S01]  /*bab0*/  SHF.L.U32 R107, R107, 0x10, RZ ;  /* 0x000000106b6b7819 */ /* 0x000fe200000006ff */
[----:B------:R-:W-:Y:S01]  /*bac0*/  FADD.FTZ R131, R9, R132 ;  /* 0x0000008409837221 */ /* 0x000fe20000010000 */
[----:B------:R-:W-:Y:S01]  /*bad0*/  SEL R130, RZ, 0x10000, P5 ;  /* 0x00010000ff827807 */ /* 0x000fe20002800000 */
[----:B------:R-:W-:Y:S01]  /*bae0*/  FFMA.FTZ R126, R129, R126, 1.1641532182693481445e-10 ;  /* 0x2f000000817e7423 */ /* 0x000fe2000001007e */
[----:B------:R-:W-:Y:S01]  /*baf0*/  ISETP.NE.AND P5, PT, R135, RZ, PT ;  /* 0x000000ff8700720c */ /* 0x000fe20003fa5270 */
[----:B------:R-:W-:Y:S01]  /*bb00*/  FADD.FTZ R132, R10, R131 ;  /* 0x000000830a847221 */ /* 0x000fe20000010000 */
[----:B------:R-:W-:Y:S01]  /*bb10*/  ISETP.NE.AND P6, PT, R134, RZ, PT ;  /* 0x000000ff8600720c */ /* 0x000fe20003fc5270 */
[----:B------:R-:W-:Y:S01]  /*bb20*/  FMUL.FTZ R107, R107, R128 ;  /* 0x000000806b6b7220 */ /* 0x000fe20000410000 */
[----:B------:R-:W-:Y:S01]  /*bb30*/  SEL R128, RZ, 0x1, P2 ;  /* 0x00000001ff807807 */ /* 0x000fe20001000000 */
[----:B------:R-:W-:Y:S01]  /*bb40*/  FADD.FTZ R131, R11, R132 ;  /* 0x000000840b837221 */ /* 0x000fe20000010000 */
[----:B------:R-:W-:Y:S01]  /*bb50*/  FSETP.GTU.FTZ.AND P2, PT, R126, R127, PT ;  /* 0x0000007f7e00720b */ /* 0x000fe20003f5c000 */
[----:B------:R-:W-:Y:S01]  /*bb60*/  FMUL.FTZ R107, R107, R124 ;  /* 0x0000007c6b6b7220 */ /* 0x000fe20000410000 */
[----:B------:R-:W-:Y:S01]  /*bb70*/  SEL R126, RZ, 0x1, P1 ;  /* 0x00000001ff7e7807 */ /* 0x000fe20000800000 */
[----:B------:R-:W-:Y:S01]  /*bb80*/  FADD.FTZ R132, R4, R131 ;  /* 0x0000008304847221 */ /* 0x000fe20000010000 */
[----:B------:R-:W-:-:S02]  /*bb90*/  SEL R137, RZ, 0x100, P4 ;  /* 0x00000100ff897807 */ /* 0x000fc40002000000 */
[----:B------:R-:W-:Y:S01]  /*bba0*/  FSEL R107, R107, RZ, !P2 ;  /* 0x000000ff6b6b7208 */ /* 0x000fe20005000000 */
[----:B------:R-:W-:Y:S01]  /*bbb0*/  FADD.FTZ R131, R5, R132 ;  /* 0x0000008405837221 */ /* 0x000fe20000010000 */
[----:B------:R-:W-:Y:S01]  /*bbc0*/  IMAD.WIDE.U32 R126, R126, 0x10000, RZ ;  /* 0x000100007e7e7825 */ /* 0x000fe200078e00ff */
[----:B------:R-:W-:-:S03]  /*bbd0*/  SEL R135, RZ, 0x1, P6 ;  /* 0x00000001ff877807 */ /* 0x000fc60003000000 */
[----:B------:R-:W-:Y:S01]  /*bbe0*/  FADD.FTZ R132, R6, R131 ;  /* 0x0000008306847221 */ /* 0x000fe20000010000 */
[----:B------:R-:W-:Y:S01]  /*bbf0*/  @P0 FADD.FTZ R107, R15, R107 ;  /* 0x0000006b0f6b0221 */ /* 0x000fe20000010000 */
[----:B------:R-:W-:Y:S02]  /*bc00*/  LOP3.LUT P0, RZ, R0, 0xff, RZ, 0xc0, !PT ;  /* 0x000000ff00ff7812 */ /* 0x000fe4000780c0ff */
        /* <DEDUP_REMOVED lines=15> */
[----:B------:R-:W-:Y:S01]  /*bd00*/  FADD.FTZ R134, R96, R129 ;  /* 0x0000008160867221 */ /* 0x000fe20000010000 */
[----:B------:R-:W-:-:S04]  /*bd10*/  IMAD.WIDE.U32 R128, R128, 0x1000000, RZ ;  /* 0x0100000080807825 */ /* 0x000fc800078e00ff */
[----:B------:R-:W-:Y:S01]  /*bd20*/  FADD.FTZ R131, R97, R134 ;  /* 0x0000008661837221 */ /* 0x000fe20000010000 */
[----:B------:R-:W-:Y:S01]  /*bd30*/  SEL R134, RZ, 0x1000000, P2 ;  /* 0x01000000ff867807 */ /* 0x000fe20001000000 */
[----:B------:R-:W-:-:S04]  /*bd40*/  IMAD.WIDE.U32 R132, R132, 0x100, RZ ;  /* 0x0000010084847825 */ /* 0x000fc800078e00ff */
[----:B------:R-:W-:Y:S01]  /*bd50*/  FADD.FTZ R124, R98, R131 ;  /* 0x00000083627c7221 */ /* 0x000fe20000010000 */
[----:B------:R-:W-:Y:S02]  /*bd60*/  LOP3.LUT R137, R137, R134, R130, 0xfe, !PT ;  /* 0x0000008689897212 */ /* 0x000fe400078efe82 */
[----:B------:R-:W-:Y:S01]  /*bd70*/  LOP3.LUT R130, R132, R128, R126, 0xfe, !PT ;  /* 0x0000008084827212 */ /* 0x000fe200078efe7e */
[----:B------:R-:W-:Y:S01]  /*bd80*/  FADD.FTZ R131, R99, R124 ;  /* 0x0000007c63837221 */ /* 0x000fe20000010000 */
[----:B------:R-:W-:Y:S02]  /*bd90*/  SEL R128, RZ, 0x1, P3 ;  /* 0x00000001ff807807 */ /* 0x000fe40001800000 */
[----:B------:R-:W-:Y:S01]  /*bda0*/  LOP3.LUT R130, R130, R135, RZ, 0xfc, !PT ;  /* 0x0000008782827212 */ /* 0x000fe200078efcff */
[----:B------:R-:W-:Y:S01]  /*bdb0*/  FADD.FTZ R124, R100, R131 ;  /* 0x00000083647c7221 */ /* 0x000fe20000010000 */
[----:B------:R-:W-:Y:S01]  /*bdc0*/  LOP3.LUT R131, R129, R137, R128, 0xfe, !PT ;  /* 0x0000008981837212 */ /* 0x000fe200078efe80 */
[----:B------:R-:W-:-:S04]  /*bdd0*/  IMAD.WIDE.U32 R128, R117, 0x20, R120 ;  /* 0x0000002075807825 */ /* 0x000fc800078e0078 */
[----:B------:R-:W-:Y:S01]  /*bde0*/  FADD.FTZ R121, R101, R124 ;  /* 0x0000007c65797221 */ /* 0x000fe20000010000 */
[----:B------:R-:W-:Y:S01]  /*bdf0*/  LOP3.LUT R131, R133, R131, R127, 0xfe, !PT ;  /* 0x0000008385837212 */ /* 0x000fe200078efe7f */
[----:B------:R-:W-:Y:S01]  /*be00*/  IMAD.WIDE.U32 R126, R117, 0x8, R118 ;  /* 0x00000008757e7825 */ /* 0x000fe200078e0076 */
[----:B------:R0:W-:Y:S03]  /*be10*/  STG.E.128 desc[UR4][R128.64], R100 ;  /* 0x0000006480007986 */ /* 0x0001e6000c101d04 */
[----:B------:R-:W-:Y:S01]  /*be20*/  FADD.FTZ R118, R102, R121 ;  /* 0x0000007966767221 */ /* 0x000fe20000010000 */
[----:B------:R0:W-:Y:S03]  /*be30*/  STG.E.128 desc[UR4][R128.64+0x10], R104 ;  /* 0x0000106880007986 */ /* 0x0001e6000c101d04 */
[----:B------:R-:W-:Y:S01]  /*be40*/  FADD.FTZ R119, R103, R118 ;  /* 0x0000007667777221 */ /* 0x000fe20000010000 */
[----:B------:R0:W-:Y:S03]  /*be50*/  STG.E.64 desc[UR4][R126.64], R130 ;  /* 0x000000827e007986 */ /* 0x0001e6000c101b04 */
        /* <DEDUP_REMOVED lines=92> */
.L_x_13334:
[----:B------:R-:W2:Y:S01]  /*c420*/  @!P1 S2R R124, SR_CgaCtaId ;  /* 0x00000000007c9919 */ /* 0x000ea20000008800 */
[----:B------:R-:W-:Y:S01]  /*c430*/  LOP3.LUT R127, R115, 0x1f, RZ, 0xc0, !PT ;  /* 0x0000001f737f7812 */ /* 0x000fe200078ec0ff */
[----:B------:R-:W-:Y:S05]  /*c440*/  WARPSYNC.ALL ;  /* 0x0000000000007948 */ /* 0x000fea0003800000 */
[----:B------:R-:W-:Y:S02]  /*c450*/  ISETP.GT.U32.AND P2, PT, R127, 0x3, PT ;  /* 0x000000037f00780c */ /* 0x000fe40003f44070 */
[----:B------:R-:W-:Y:S02]  /*c460*/  LOP3.LUT R0, R119, 0x3, RZ, 0xc0, !PT ;  /* 0x0000000377007812 */ /* 0x000fe400078ec0ff */
[----:B------:R-:W-:-:S03]  /*c470*/  @!P1 MOV R121, 0x400 ;  /* 0x0000040000799802 */ /* 0x000fc60000000f00 */
[----:B------:R-:W-:-:S06]  /*c480*/  @!P1 IMAD.IADD R119, R120, 0x1, R0 ;  /* 0x0000000178779824 */ /* 0x000fcc00078e0200 */
[----:B------:R-:W3:Y:S01]  /*c490*/  @!P2 S2R R128, SR_CgaCtaId ;  /* 0x000000000080a919 */ /* 0x000ee20000008800 */
[----:B------:R-:W-:Y:S02]  /*c4a0*/  @!P2 IADD3 R120, R120, R127, RZ ;  /* 0x0000007f7878a210 */ /* 0x000fe40007ffe0ff */
[----:B--2---:R-:W-:Y:S02]  /*c4b0*/  @!P1 LEA R124, R124, R121, 0x18 ;  /* 0x000000797c7c9211 */ /* 0x004fe400078ec0ff */
[----:B------:R-:W-:Y:S02]  /*c4c0*/  @!P2 MOV R121, 0x400 ;  /* 0x000004000079a802 */ /* 0x000fe40000000f00 */
[----:B------:R-:W-:Y:S01]  /*c4d0*/  @!P1 LEA R124, R119, R124, 0x3 ;  /* 0x0000007c777c9211 */ /* 0x000fe200078e18ff */
[----:B-1----:R-:W-:Y:S01]  /*c4e0*/  FADD.FTZ R119, R126, R129 ;  /* 0x000000817e777221 */ /* 0x002fe20000010000 */
[----:B0-----:R-:W-:-:S04]  /*c4f0*/  HFMA2.MMA R126, -RZ, RZ, 0, 0 ;  /* 0x00000000ff7e7435 */ /* 0x001fc800000001ff */
[----:B------:R-:W-:Y:S01]  /*c500*/  @!P1 STS.64 [R124], R118 ;  /* 0x000000767c009388 */ /* 0x000fe20000000a00 */
[----:B------:R-:W-:Y:S01]  /*c510*/  BAR.SYNC.DEFER_BLOCKING 0x0 ;  /* 0x0000000000007b1d */ /* 0x000fe20000010000 */
[----:B------:R-:W-:Y:S02]  /*c520*/  @!P2 MOV R126, 0x400 ;  /* 0x00000400007ea802 */ /* 0x000fe40000000f00 */
[----:B------:R-:W-:Y:S02]  /*c530*/  PLOP3.LUT P1, PT, PT, PT, UP1, 0x40, 0x0 ;  /* 0x000000000000781c */ /* 0x000fe40003f2e818 */
[----:B---3--:R-:W-:Y:S01]  /*c540*/  @!P2 LEA R127, R128, R121, 0x18 ;  /* 0x00000079807fa211 */ /* 0x008fe200078ec0ff */
[----:B------:R-:W0:Y:S04]  /*c550*/  SHFL.DOWN PT, R129, R126, 0x2, 0x1f ;  /* 0x08401f007e817f89 */ /* 0x000e2800000e0000 */
[----:B------:R-:W-:Y:S01]  /*c560*/  @!P2 IMAD R127, R120, 0x8, R127 ;  /* 0x00000008787fa824 */ /* 0x000fe200078e027f */
[----:B------:R-:W-:-:S06]  /*c570*/  CS2R R120, SRZ ;  /* 0x0000000000787805 */ /* 0x000fcc000001ff00 */
[----:B------:R-:W1:Y:S01]  /*c580*/  @!P2 LDS.64 R120, [R127] ;  /* 0x000000007f78a984 */ /* 0x000e620000000a00 */
[----:B------:R-:W-:Y:S01]  /*c590*/  PLOP3.LUT P2, PT, PT, PT, UP1, 0x40, 0x0 ;  /* 0x000000000000781c */ /* 0x000fe20003f4e818 */
[----:B0-----:R-:W-:Y:S01]  /*c5a0*/  IMAD.IADD R119, R129, 0x1, R126 ;  /* 0x0000000181777824 */ /* 0x001fe200078e027e */
[----:B------:R-:W-:Y:S02]  /*c5b0*/  I2FP.F32.S32 R130, R129 ;  /* 0x0000008100827245 */ /* 0x000fe40000201400 */
[----:B------:R-:W-:Y:S02]  /*c5c0*/  I2FP.F32.S32 R129, R126 ;  /* 0x0000007e00817245 */ /* 0x000fe40000201400 */
[----:B------:R-:W-:Y:S01]  /*c5d0*/  I2FP.F32.S32 R124, R119 ;  /* 0x00000077007c7245 */ /* 0x000fe20000201400 */
[----:B------:R-:W-:Y:S03]  /*c5e0*/  SHFL.DOWN PT, R134, R119, 0x1, 0x1f ;  /* 0x08201f0077867f89 */ /* 0x000fe600000e0000 */
[----:B------:R-:W0:Y:S01]  /*c5f0*/  MUFU.RCP R128, R124 ;  /* 0x0000007c00807308 */ /* 0x000e220000001000 */
[----:B-1----:R-:W1:Y:S04]  /*c600*/  SHFL.DOWN PT, R131, R120, 0x2, 0x1f ;  /* 0x08401f0078837f89 */ /* 0x002e6800000e0000 */
[----:B------:R-:W2:Y:S01]  /*c610*/  SHFL.DOWN PT, R118, R121, 0x2, 0x1f ;  /* 0x08401f0079767f89 */ /* 0x000ea200000e0000 */
[----:B-1----:R-:W-:-:S04]  /*c620*/  FMUL.FTZ R132, R131, R130 ;  /* 0x0000008283847220 */ /* 0x002fc80000410000 */
[----:B------:R-:W-:Y:S01]  /*c630*/  FFMA.FTZ R127, R129, R120, R132 ;  /* 0x00000078817f7223 */ /* 0x000fe20000010084 */
[----:B------:R-:W-:Y:S01]  /*c640*/  FADD.FTZ R120, -R131, R120 ;  /* 0x0000007883787221 */ /* 0x000fe20000010100 */
[----:B------:R-:W-:Y:S01]  /*c650*/  IADD3 R131, R119, R134, RZ ;  /* 0x0000008677837210 */ /* 0x000fe20007ffe0ff */
[----:B--2---:R-:W-:Y:S01]  /*c660*/  FADD.FTZ R119, R118, R121 ;  /* 0x0000007976777221 */ /* 0x004fe20000010000 */
[----:B0-----:R-:W-:Y:S01]  /*c670*/  FMUL.FTZ R127, R128, R127 ;  /* 0x0000007f807f7220 */ /* 0x001fe20000410000 */
[----:B------:R-:W-:Y:S01]  /*c680*/  FMUL.FTZ R120, R120, R120 ;  /* 0x0000007878787220 */ /* 0x000fe20000410000 */
[----:B------:R-:W-:Y:S02]  /*c690*/  I2FP.F32.S32 R131, R131 ;  /* 0x0000008300837245 */ /* 0x000fe40000201400 */
[----:B------:R-:W-:Y:S01]  /*c6a0*/  I2FP.F32.S32 R134, R134 ;  /* 0x0000008600867245 */ /* 0x000fe20000201400 */
[----:B------:R-:W0:Y:S01]  /*c6b0*/  SHFL.DOWN PT, R126, R127, 0x1, 0x1f ;  /* 0x08201f007f7e7f89 */ /* 0x000e2200000e0000 */
[----:B------:R-:W-:-:S02]  /*c6c0*/  FMUL.FTZ R120, R120, R129 ;  /* 0x0000008178787220 */ /* 0x000fc40000410000 */
[----:B------:R-:W1:Y:S02]  /*c6d0*/  MUFU.RCP R131, R131 ;  /* 0x0000008300837308 */ /* 0x000e640000001000 */
[----:B------:R-:W-:-:S04]  /*c6e0*/  FMUL.FTZ R120, R120, R130 ;  /* 0x0000008278787220 */ /* 0x000fc80000410000 */
[----:B------:R-:W-:-:S05]  /*c6f0*/  FFMA.FTZ R119, R128, R120, R119 ;  /* 0x0000007880777223 */ /* 0x000fca0000010077 */
[----:B------:R-:W2:Y:S01]  /*c700*/  SHFL.DOWN PT, R120, R119, 0x1, 0x1f ;  /* 0x08201f0077787f89 */ /* 0x000ea200000e0000 */
[----:B0-----:R-:W-:Y:S01]  /*c710*/  FMUL.FTZ R121, R126, R134 ;  /* 0x000000867e797220 */ /* 0x001fe20000410000 */
[----:B------:R-:W-:-:S03]  /*c720*/  FADD.FTZ R126, R127, -R126 ;  /* 0x8000007e7f7e7221 */ /* 0x000fc60000010000 */
[----:B------:R-:W-:Y:S01]  /*c730*/  FFMA.FTZ R118, R124, R127, R121 ;  /* 0x0000007f7c767223 */ /* 0x000fe20000010079 */
[----:B------:R-:W-:Y:S01]  /*c740*/  FMUL.FTZ R121, R126, R126 ;  /* 0x0000007e7e797220 */ /* 0x000fe20000410000 */
[----:B------:R-:W0:Y:S02]  /*c750*/  LDC R127, c[0x0][0x2d8] ;  /* 0x0000b600ff7f7b82 */ /* 0x000e240000000800 */
[----:B-1----:R-:W-:Y:S01]  /*c760*/  FMUL.FTZ R118, R131, R118 ;  /* 0x0000007683767220 */ /* 0x002fe20000410000 */
[----:B------:R-:W-:-:S04]  /*c770*/  FMUL.FTZ R121, R124, R121 ;  /* 0x000000797c797220 */ /* 0x000fc80000410000 */
[----:B------:R-:W-:Y:S01]  /*c780*/  FMUL.FTZ R121, R121, R134 ;  /* 0x0000008679797220 */ /* 0x000fe20000410000 */
[----:B------:R-:W1:Y:S01]  /*c790*/  SHFL.IDX PT, R118, R118, RZ, 0x1f ;  /* 0x00001fff76767589 */ /* 0x000e6200000e0000 */
[----:B--2---:R-:W-:-:S04]  /*c7a0*/  FADD.FTZ R120, R119, R120 ;  /* 0x0000007877787221 */ /* 0x004fc80000010000 */
[----:B------:R-:W-:-:S05]  /*c7b0*/  FFMA.FTZ R121, R131, R121, R120 ;  /* 0x0000007983797223 */ /* 0x000fca0000010078 */
[----:B------:R-:W0:Y:S01]  /*c7c0*/  SHFL.IDX PT, R138, R121, RZ, 0x1f ;  /* 0x00001fff798a7589 */ /* 0x000e2200000e0000 */
[----:B-1----:R-:W-:Y:S02]  /*c7d0*/  FSEL R119, R118, RZ, P1 ;  /* 0x000000ff76777208 */ /* 0x002fe40000800000 */
[----:B------:R-:W-:-:S03]  /*c7e0*/  LOP3.LUT P1, RZ, R0, 0x1f, R115, 0xf8, !PT ;  /* 0x0000001f00ff7812 */ /* 0x000fc6000782f873 */
[--C-:B------:R-:W-:Y:S01]  /*c7f0*/  FADD.FTZ R0, R6, -R119.reuse ;  /* 0x8000007706007221 */ /* 0x100fe20000010000 */
[--C-:B------:R-:W-:Y:S01]  /*c800*/  FADD.FTZ R132, R7, -R119.reuse ;  /* 0x8000007707847221 */ /* 0x100fe20000010000 */
[--C-:B------:R-:W-:Y:S01]  /*c810*/  FADD.FTZ R128, R10, -R119.reuse ;  /* 0x800000770a807221 */ /* 0x100fe20000010000 */
[----:B------:R-:W-:Y:S01]  /*c820*/  FMUL.FTZ R10, R118, R118 ;  /* 0x00000076760a7220 */ /* 0x000fe20000410000 */
[----:B------:R-:W-:Y:S01]  /*c830*/  FADD.FTZ R120, R9, -R119 ;  /* 0x8000007709787221 */ /* 0x000fe20000010000 */
[----:B0-----:R-:W-:Y:S01]  /*c840*/  FFMA.FTZ R9, R138, UR11, R127 ;  /* 0x0000000b8a097c23 */ /* 0x001fe2000801007f */
[--C-:B------:R-:W-:Y:S01]  /*c850*/  FADD.FTZ R124, R4, -R119.reuse ;  /* 0x80000077047c7221 */ /* 0x100fe20000010000 */
[--C-:B------:R-:W-:Y:S01]  /*c860*/  FADD.FTZ R130, R5, -R119.reuse ;  /* 0x8000007705827221 */ /* 0x100fe20000010000 */
[----:B------:R-:W-:Y:S01]  /*c870*/  FSEL R10, R10, RZ, !P2 ;  /* 0x000000ff0a0a7208 */ /* 0x000fe20005000000 */
[--C-:B------:R-:W-:Y:S01]  /*c880*/  FADD.FTZ R136, R11, -R119.reuse ;  /* 0x800000770b887221 */ /* 0x100fe20000010000 */
[----:B------:R-:W0:Y:S01]  /*c890*/  @!P1 LDC.64 R6, c[0x0][0x250] ;  /* 0x00009400ff069b82 */ /* 0x000e220000000a00 */
[--C-:B------:R-:W-:Y:S01]  /*c8a0*/  FADD.FTZ R142, R93, -R119.reuse ;  /* 0x800000775d8e7221 */ /* 0x100fe20000010000 */
[--C-:B------:R-:W-:Y:S01]  /*c8b0*/  FADD.FTZ R126, R8, -R119.reuse ;  /* 0x80000077087e7221 */ /* 0x100fe20000010000 */
[----:B------:R-:W-:Y:S01]  /*c8c0*/  FADD.FTZ R9, R9, R10 ;  /* 0x0000000a09097221 */ /* 0x000fe20000010000 */
[--C-:B------:R-:W-:Y:S01]  /*c8d0*/  FADD.FTZ R88, R88, -R119.reuse ;  /* 0x8000007758587221 */ /* 0x100fe20000010000 */
[--C-:B------:R-:W-:Y:S01]  /*c8e0*/  FADD.FTZ R138, R89, -R119.reuse ;  /* 0x80000077598a7221 */ /* 0x100fe20000010000 */
[--C-:B------:R-:W-:Y:S01]  /*c8f0*/  FADD.FTZ R8, R85, -R119.reuse ;  /* 0x8000007755087221 */ /* 0x100fe20000010000 */
[--C-:B------:R-:W-:Y:S01]  /*c900*/  FADD.FTZ R100, R100, -R119.reuse ;  /* 0x8000007764647221 */ /* 0x100fe20000010000 */
[----:B------:R-:W1:Y:S01]  /*c910*/  @!P1 LDC.64 R4, c[0x0][0x258] ;  /* 0x00009600ff049b82 */ /* 0x000e620000000a00 */
        /* <DEDUP_REMOVED lines=15> */
[----:B0-----:R-:W-:-:S04]  /*ca10*/  @!P1 IMAD.WIDE R10, R114, 0x4, R6 ;  /* 0x00000004720a9825 */ /* 0x001fc800078e0206 */
[----:B------:R-:W-:Y:S01]  /*ca20*/  FADD.FTZ R154, R102, -R119 ;  /* 0x80000077669a7221 */ /* 0x000fe20000010000 */
[----:B------:R-:W0:Y:S01]  /*ca30*/  LDC.64 R6, c[0x0][0x2b8] ;  /* 0x0000ae00ff067b82 */ /* 0x000e220000000a00 */
[C---:B--2---:R-:W-:Y:S01]  /*ca40*/  FMUL.FTZ R93, R9.reuse, R128 ;  /* 0x00000080095d7220 */ /* 0x044fe20000410000 */
[C---:B------:R-:W-:Y:S01]  /*ca50*/  FMUL.FTZ R136, R9.reuse, R136 ;  /* 0x0000008809887220 */ /* 0x040fe20000410000 */
[----:B------:R2:W-:Y:S01]  /*ca60*/  @!P1 STG.E desc[UR4][R10.64], R118 ;  /* 0x000000760a009986 */ /* 0x0005e2000c101904 */
[C---:B------:R-:W-:Y:S01]  /*ca70*/  FMUL.FTZ R85, R9.reuse, R126 ;  /* 0x0000007e09557220 */ /* 0x040fe20000410000 */
[----:B------:R-:W-:Y:S01]  /*ca80*/  FMUL.FTZ R103, R9, R0 ;  /* 0x0000000009677220 */ /* 0x000fe20000410000 */
[----:B-1----:R-:W-:-:S04]  /*ca90*/  @!P1 IMAD.WIDE R4, R114, 0x4, R4 ;  /* 0x0000000472049825 */ /* 0x002fc800078e0204 */
[C---:B------:R-:W-:Y:S01]  /*caa0*/  FMUL.FTZ R121, R9.reuse, R88 ;  /* 0x0000005809797220 */ /* 0x040fe20000410000 */
[C---:B------:R-:W-:Y:S01]  /*cab0*/  FMUL.FTZ R138, R9.reuse, R138 ;  /* 0x0000008a098a7220 */ /* 0x040fe20000410000 */
[C---:B------:R-:W-:Y:S01]  /*cac0*/  FMUL.FTZ R95, R9.reuse, R124 ;  /* 0x0000007c095f7220 */ /* 0x040fe20000410000 */
[----:B------:R-:W-:Y:S01]  /*cad0*/  FMUL.FTZ R130, R9, R130 ;  /* 0x0000008209827220 */ /* 0x000fe20000410000 */
[----:B------:R1:W-:Y:S01]  /*cae0*/  @!P1 STG.E desc[UR4][R4.64], R9 ;  /* 0x0000000904009986 */ /* 0x0003e2000c101904 */
[--C-:B------:R-:W-:Y:S01]  /*caf0*/  FADD.FTZ R104, R104, -R119.reuse ;  /* 0x8000007768687221 */ /* 0x100fe20000010000 */
[--C-:B------:R-:W-:Y:S01]  /*cb00*/  FADD.FTZ R158, R105, -R119.reuse ;  /* 0x80000077699e7221 */ /* 0x100fe20000010000 */
[----:B------:R-:W-:Y:S01]  /*cb10*/  FADD.FTZ R106, R106, -R119 ;  /* 0x800000776a6a7221 */ /* 0x000fe20000010000 */
[----:B--2---:R-:W-:Y:S01]  /*cb20*/  FFMA.FTZ R10, R50, R93, R82 ;  /* 0x0000005d320a7223 */ /* 0x004fe20000010052 */
[----:B------:R-:W-:Y:S01]  /*cb30*/  FFMA.FTZ R11, R51, R136, R83 ;  /* 0x00000088330b7223 */ /* 0x000fe20000010053 */
[----:B------:R-:W-:Y:S01]  /*cb40*/  FADD.FTZ R160, R107, -R119 ;  /* 0x800000776ba07221 */ /* 0x000fe20000010000 */
[C---:B------:R-:W-:Y:S01]  /*cb50*/  FMUL.FTZ R99, R9.reuse, R100 ;  /* 0x0000006409637220 */ /* 0x040fe20000410000 */
[C---:B------:R-:W-:Y:S01]  /*cb60*/  FMUL.FTZ R119, R9.reuse, R86 ;  /* 0x0000005609777220 */ /* 0x040fe20000410000 */
[C---:B------:R-:W-:Y:S01]  /*cb70*/  FMUL.FTZ R129, R9.reuse, R98 ;  /* 0x0000006209817220 */ /* 0x040fe20000410000 */
[----:B------:R-:W-:Y:S01]  /*cb80*/  FFMA.FTZ R100, R46, R103, R78 ;  /* 0x000000672e647223 */ /* 0x000fe2000001004e */
[----:B------:R-:W-:Y:S01]  /*cb90*/  FMUL.FTZ R102, R9, R84 ;  /* 0x0000005409667220 */ /* 0x000fe20000410000 */
[----:B-1----:R-:W-:Y:S01]  /*cba0*/  F2FP.BF16.F32.PACK_AB R5, R11, R10 ;  /* 0x0000000a0b05723e */ /* 0x002fe200000010ff */
        /* <DEDUP_REMOVED lines=16> */
[----:B------:R-:W-:Y:S01]  /*ccb0*/  FFMA.FTZ R86, R29, R86, R61 ;  /* 0x000000561d567223 */ /* 0x000fe2000001003d */
[----:B------:R-:W-:-:S04]  /*ccc0*/  IMAD.WIDE.U32 R94, R125, 0x10, R6 ;  /* 0x000000107d5e7825 */ /* 0x000fc800078e0006 */
        /* <DEDUP_REMOVED lines=40> */
[----:B------:R-:W-:-:S02]  /*cf50*/  LEA R98, P2, R117, UR12, 0x4 ;  /* 0x0000000c75627c11 */ /* 0x000fc4000f8420ff */
[----:B------:R-:W-:Y:S02]  /*cf60*/  F2FP.BF16.F32.PACK_AB R4, R9, R4 ;  /* 0x000000040904723e */ /* 0x000fe400000010ff */
[----:B------:R-:W-:Y:S02]  /*cf70*/  LEA.HI.X R97, R116, UR13, RZ, 0x4, P1 ;  /* 0x0000000d74617c11 */ /* 0x000fe400088f24ff */
        /* <DEDUP_REMOVED lines=8> */
[----:B------:R-:W-:Y:S01]  /*d000*/  F2FP.BF16.F32.PACK_AB R90, R90, R101 ;  /* 0x000000655a5a723e */ /* 0x000fe200000010ff */
[----:B------:R0:W-:Y:S01]  /*d010*/  STG.E.128 desc[UR4][R94.64], R84 ;  /* 0x000000545e007986 */ /* 0x0001e2000c101d04 */
[----:B------:R-:W-:Y:S02]  /*d020*/  F2FP.BF16.F32.PACK_AB R89, R89, R100 ;  /* 0x000000645959723e */ /* 0x000fe400000010ff */
[----:B------:R-:W-:Y:S02]  /*d030*/  LEA.HI.X R99, R117, UR13, RZ, 0x4, P2 ;  /* 0x0000000d75637c11 */ /* 0x000fe400090f24ff */
[----:B------:R-:W-:-:S02]  /*d040*/  IADD3 R114, R114, UR14, RZ ;  /* 0x0000000e72727c10 */ /* 0x000fc4000fffe0ff */
[----:B------:R-:W-:Y:S01]  /*d050*/  SEL R0, RZ, 0x1, P0 ;  /* 0x00000001ff007807 */ /* 0x000fe20000000000 */
[----:B------:R0:W-:Y:S01]  /*d060*/  STG.E.128 desc[UR4][R98.64], R88 ;  /* 0x0000005862007986 */ /* 0x0001e2000c101d04 */
[----:B------:R-:W-:-:S13]  /*d070*/  ISETP.GE.AND P1, PT, R114, UR15, PT ;  /* 0x0000000f72007c0c */ /* 0x000fda000bf26270 */
[----:B------:R-:W-:Y:S05]  /*d080*/  @!P1 BRA `(.L_x_13323) ;  /* 0xffffff3800209947 */ /* 0x000fea000383ffff */
[----:B------:R-:W-:Y:S05]  /*d090*/  EXIT ;  /* 0x000000000000794d */ /* 0x000fea0003800000 */
.L_x_13322:
[----:B------:R-:W-:Y:S01]  /*d0a0*/  HFMA2.MMA R130, -RZ, RZ, 0, 5.9604644775390625e-08 ;  /* 0x00000001ff827435 */ /* 0x000fe200000001ff */
[----:B------:R-:W-:Y:S01]  /*d0b0*/  IMAD.MOV.U32 R131, RZ, RZ, R0 ;  /* 0x000000ffff837224 */ /* 0x000fe200078e0000 */
[----:B------:R-:W-:Y:S01]  /*d0c0*/  MOV R133, 0x1f ;  /* 0x0000001f00857802 */ /* 0x000fe20000000f00 */
[----:B------:R-:W-:-:S08]  /*d0d0*/  IMAD.MOV.U32 R128, RZ, RZ, -0x1 ;  /* 0xffffffffff807424 */ /* 0x000fd000078e00ff */
[----:B------:R-:W-:Y:S05]  /*d0e0*/  WARPSYNC.COLLECTIVE R128, `(.L_x_13324) ;  /* 0x0000000080087348 */ /* 0x000fea0003c00000 */
[----:B------:R0:W1:Y:S02]  /*d0f0*/  SHFL.BFLY P2, R129, R131, R130, R133 ;  /* 0x0c00008283817389 */ /* 0x0000640000040085 */
[----:B01----:R-:W-:Y:S01]  /*d100*/  ENDCOLLECTIVE ;  /* 0x000000000000791b */ /* 0x003fe20003800000 */
.L_x_13324:
[----:B------:R-:W-:Y:S01]  /*d110*/  IMAD.MOV.U32 R130, RZ, RZ, 0x2 ;  /* 0x00000002ff827424 */ /* 0x000fe200078e00ff */
[----:B------:R-:W-:-:S05]  /*d120*/  MOV R121, R129 ;  /* 0x0000008100797202 */ /* 0x000fca0000000f00 */
[----:B------:R-:W-:-:S05]  /*d130*/  FADD.FTZ R121, R0, R121 ;  /* 0x0000007900797221 */ /* 0x000fca0000010000 */
[----:B------:R-:W-:-:S07]  /*d140*/  MOV R131, R121 ;  /* 0x0000007900837202 */ /* 0x000fce0000000f00 */
[----:B------:R-:W-:Y:S05]  /*d150*/  WARPSYNC.COLLECTIVE R128, `(.L_x_13325) ;  /* 0x0000000080087348 */ /* 0x000fea0003c00000 */
[----:B------:R0:W1:Y:S02]  /*d160*/  SHFL.BFLY P2, R129, R131, R130, R133 ;  /* 0x0c00008283817389 */ /* 0x0000640000040085 */
[----:B01----:R-:W-:Y:S01]  /*d170*/  ENDCOLLECTIVE ;  /* 0x000000000000791b */ /* 0x003fe20003800000 */
.L_x_13325:
[----:B------:R-:W-:Y:S01]  /*d180*/  IMAD.MOV.U32 R130, RZ, RZ, 0x4 ;  /* 0x00000004ff827424 */ /* 0x000fe200078e00ff */
[----:B------:R-:W-:-:S05]  /*d190*/  MOV R118, R129 ;  /* 0x0000008100767202 */ /* 0x000fca0000000f00 */
[----:B------:R-:W-:-:S05]  /*d1a0*/  FADD.FTZ R124, R121, R118 ;  /* 0x00000076797c7221 */ /* 0x000fca0000010000 */
[----:B------:R-:W-:-:S07]  /*d1b0*/  MOV R131, R124 ;  /* 0x0000007c00837202 */ /* 0x000fce0000000f00 */
[----:B------:R-:W-:Y:S05]  /*d1c0*/  WARPSYNC.COLLECTIVE R128, `(.L_x_13326) ;  /* 0x0000000080087348 */ /* 0x000fea0003c00000 */
[----:B------:R0:W1:Y:S02]  /*d1d0*/  SHFL.BFLY P2, R129, R131, R130, R133 ;  /* 0x0c00008283817389 */ /* 0x0000640000040085 */
[----:B01----:R-:W-:Y:S01]  /*d1e0*/  ENDCOLLECTIVE ;  /* 0x000000000000791b */ /* 0x003fe20003800000 */
.L_x_13326:
[----:B------:R-:W-:Y:S01]  /*d1f0*/  IMAD.MOV.U32 R130, RZ, RZ, 0x8 ;  /* 0x00000008ff827424 */ /* 0x000fe200078e00ff */
[----:B------:R-:W-:-:S05]  /*d200*/  MOV R127, R129 ;  /* 0x00000081007f7202 */ /* 0x000fca0000000f00 */
[----:B------:R-:W-:-:S05]  /*d210*/  FADD.FTZ R127, R124, R127 ;  /* 0x0000007f7c7f7221 */ /* 0x000fca0000010000 */
[----:B------:R-:W-:-:S07]  /*d220*/  MOV R131, R127 ;  /* 0x0000007f00837202 */ /* 0x000fce0000000f00 */
[----:B------:R-:W-:Y:S05]  /*d230*/  WARPSYNC.COLLECTIVE R128, `(.L_x_13327) ;  /* 0x0000000080087348 */ /* 0x000fea0003c00000 */
[----:B------:R0:W1:Y:S02]  /*d240*/  SHFL.BFLY P2, R129, R131, R130, R133 ;  /* 0x0c00008283817389 */ /* 0x0000640000040085 */
[----:B01----:R-:W-:Y:S01]  /*d250*/  ENDCOLLECTIVE ;  /* 0x000000000000791b */ /* 0x003fe20003800000 */
.L_x_13327:
[----:B------:R-:W-:Y:S01]  /*d260*/  IMAD.MOV.U32 R130, RZ, RZ, 0x10 ;  /* 0x00000010ff827424 */ /* 0x000fe200078e00ff */
[----:B------:R-:W-:-:S05]  /*d270*/  MOV R118, R129 ;  /* 0x0000008100767202 */ /* 0x000fca0000000f00 */
[----:B------:R-:W-:-:S05]  /*d280*/  FADD.FTZ R126, R127, R118 ;  /* 0x000000767f7e7221 */ /* 0x000fca0000010000 */
[----:B------:R-:W-:-:S07]  /*d290*/  MOV R131, R126 ;  /* 0x0000007e00837202 */ /* 0x000fce0000000f00 */
[----:B------:R-:W-:Y:S05]  /*d2a0*/  WARPSYNC.COLLECTIVE R128, `(.L_x_13328) ;  /* 0x0000000080087348 */ /* 0x000fea0003c00000 */
[----:B------:R0:W1:Y:S02]  /*d2b0*/  SHFL.BFLY P2, R129, R131, R130, R133 ;  /* 0x0c00008283817389 */ /* 0x0000640000040085 */
[----:B01----:R-:W-:Y:S01]  /*d2c0*/  ENDCOLLECTIVE ;  /* 0x000000000000791b */ /* 0x003fe20003800000 */
.L_x_13328:
        /* <DEDUP_REMOVED lines=67> */
[----:B------:R-:W-:-:S07]  /*d700*/  MOV R131, R0 ;  /* 0x0000000000837202 */ /* 0x000fce0000000f00 */
[----:B------:R-:W-:Y:S05]  /*d710*/  WARPSYNC.COLLECTIVE R128, `(.L_x_13329) ;  /* 0x0000000080087348 */ /* 0x000fea0003c00000 */
[----:B------:R0:W1:Y:S02]  /*d720*/  SHFL.BFLY P2, R129, R131, R130, R133 ;  /* 0x0c00008283817389 */ /* 0x0000640000040085 */
[----:B01----:R-:W-:Y:S01]  /*d730*/  ENDCOLLECTIVE ;  /* 0x000000000000791b */ /* 0x003fe20003800000 */
.L_x_13329:
[----:B------:R-:W-:Y:S01]  /*d740*/  HFMA2.MMA R130, -RZ, RZ, 0, 1.1920928955078125e-07 ;  /* 0x00000002ff827435 */ /* 0x000fe200000001ff */
[----:B------:R-:W-:-:S04]  /*d750*/  IMAD.MOV.U32 R121, RZ, RZ, R129 ;  /* 0x000000ffff797224 */ /* 0x000fc800078e0081 */
[----:B------:R-:W-:-:S05]  /*d760*/  FADD.FTZ R121, R0, R121 ;  /* 0x0000007900797221 */ /* 0x000fca0000010000 */
[----:B------:R-:W-:-:S07]  /*d770*/  MOV R131, R121 ;  /* 0x0000007900837202 */ /* 0x000fce0000000f00 */
[----:B------:R-:W-:Y:S05]  /*d780*/  WARPSYNC.COLLECTIVE R128, `(.L_x_13330) ;  /* 0x0000000080087348 */ /* 0x000fea0003c00000 */
[----:B------:R0:W1:Y:S02]  /*d790*/  SHFL.BFLY P2, R129, R131, R130, R133 ;  /* 0x0c00008283817389 */ /* 0x0000640000040085 */
[----:B01----:R-:W-:Y:S01]  /*d7a0*/  ENDCOLLECTIVE ;  /* 0x000000000000791b */ /* 0x003fe20003800000 */
.L_x_13330:
[----:B------:R-:W-:Y:S01]  /*d7b0*/  HFMA2.MMA R130, -RZ, RZ, 0, 2.384185791015625e-07 ;  /* 0x00000004ff827435 */ /* 0x000fe200000001ff */
[----:B------:R-:W-:-:S04]  /*d7c0*/  IMAD.MOV.U32 R124, RZ, RZ, R129 ;  /* 0x000000ffff7c7224 */ /* 0x000fc800078e0081 */
[----:B------:R-:W-:-:S05]  /*d7d0*/  FADD.FTZ R124, R121, R124 ;  /* 0x0000007c797c7221 */ /* 0x000fca0000010000 */
[----:B------:R-:W-:-:S07]  /*d7e0*/  MOV R131, R124 ;  /* 0x0000007c00837202 */ /* 0x000fce0000000f00 */
[----:B------:R-:W-:Y:S05]  /*d7f0*/  WARPSYNC.COLLECTIVE R128, `(.L_x_13331) ;  /* 0x0000000080087348 */ /* 0x000fea0003c00000 */
[----:B------:R0:W1:Y:S02]  /*d800*/  SHFL.BFLY P2, R129, R131, R130, R133 ;  /* 0x0c00008283817389 */ /* 0x0000640000040085 */
[----:B01----:R-:W-:Y:S01]  /*d810*/  ENDCOLLECTIVE ;  /* 0x000000000000791b */ /* 0x003fe20003800000 */
.L_x_13331:
[----:B------:R-:W-:Y:S01]  /*d820*/  HFMA2.MMA R130, -RZ, RZ, 0, 4.76837158203125e-07 ;  /* 0x00000008ff827435 */ /* 0x000fe200000001ff */
[----:B------:R-:W-:-:S04]  /*d830*/  IMAD.MOV.U32 R127, RZ, RZ, R129 ;  /* 0x000000ffff7f7224 */ /* 0x000fc800078e0081 */
[----:B------:R-:W-:-:S05]  /*d840*/  FADD.FTZ R127, R124, R127 ;  /* 0x0000007f7c7f7221 */ /* 0x000fca0000010000 */
[----:B------:R-:W-:-:S07]  /*d850*/  MOV R131, R127 ;  /* 0x0000007f00837202 */ /* 0x000fce0000000f00 */
[----:B------:R-:W-:Y:S05]  /*d860*/  WARPSYNC.COLLECTIVE R128, `(.L_x_13332) ;  /* 0x0000000080087348 */ /* 0x000fea0003c00000 */
[----:B------:R0:W1:Y:S02]  /*d870*/  SHFL.BFLY P2, R129, R131, R130, R133 ;  /* 0x0c00008283817389 */ /* 0x0000640000040085 */
[----:B01----:R-:W-:Y:S01]  /*d880*/  ENDCOLLECTIVE ;  /* 0x000000000000791b */ /* 0x003fe20003800000 */
.L_x_13332:
[----:B------:R-:W-:Y:S01]  /*d890*/  HFMA2.MMA R130, -RZ, RZ, 0, 9.5367431640625e-07 ;  /* 0x00000010ff827435 */ /* 0x000fe200000001ff */
[----:B------:R-:W-:-:S04]  /*d8a0*/  IMAD.MOV.U32 R126, RZ, RZ, R129 ;  /* 0x000000ffff7e7224 */ /* 0x000fc800078e0081 */
[----:B------:R-:W-:-:S05]  /*d8b0*/  FADD.FTZ R126, R127, R126 ;  /* 0x0000007e7f7e7221 */ /* 0x000fca0000010000 */
[----:B------:R-:W-:-:S07]  /*d8c0*/  MOV R131, R126 ;  /* 0x0000007e00837202 */ /* 0x000fce0000000f00 */
[----:B------:R-:W-:Y:S05]  /*d8d0*/  WARPSYNC.COLLECTIVE R128, `(.L_x_13333) ;  /* 0x0000000080087348 */ /* 0x000fea0003c00000 */
[----:B------:R0:W1:Y:S02]  /*d8e0*/  SHFL.BFLY P2, R129, R131, R130, R133 ;  /* 0x0c00008283817389 */ /* 0x0000640000040085 */
[----:B01----:R-:W-:Y:S01]  /*d8f0*/  ENDCOLLECTIVE ;  /* 0x000000000000791b */ /* 0x003fe20003800000 */
.L_x_13333:
[----:B------:R-:W-:Y:S05]  /*d900*/  BRA `(.L_x_13334) ;  /* 0xffffffe800c47947 */ /* 0x000fea000383ffff */
.L_x_13335:
        /* <DEDUP_REMOVED lines=15> */
.L_x_30257:


//--------------------- .text._ZN10layer_norm13ln_fwd_kernelINS_13Kernel_traitsIf13__nv_bfloat16fS2_fjLj4096ELj1ELj1ELj4ELj16ENS_18Kernel_traits_baseILj4096EfS2_fS2_fjLj128EEEEELb1ELb0ELb1ELb0EEEvNS_9FwdParamsE --------------------------
	.section	.text._ZN10layer_norm13ln_fwd_kernelINS_13Kernel_traitsIf13__nv_bfloat16fS2_fjLj4096ELj1ELj1ELj4ELj16ENS_18Kernel_traits_baseILj4096EfS2_fS2_fjLj128EEEEELb1ELb0ELb1ELb0EEEvNS_9FwdParamsE,"ax",@progbits
	.align	128
        .global         _ZN10layer_norm13ln_fwd_kernelINS_13Kernel_traitsIf13__nv_bfloat16fS2_fjLj4096ELj1ELj1ELj4ELj16ENS_18Kernel_traits_baseILj4096EfS2_fS2_fjLj128EEEEELb1ELb0ELb1ELb0EEEvNS_9FwdParamsE
        .type           _ZN10layer_norm13ln_fwd_kernelINS_13Kernel_traitsIf13__nv_bfloat16fS2_fjLj4096ELj1ELj1ELj4ELj16ENS_18Kernel_traits_baseILj4096EfS2_fS2_fjLj128EEEEELb1ELb0ELb1ELb0EEEvNS_9FwdParamsE,@function
        .size           _ZN10layer_norm13ln_fwd_kernelINS_13Kernel_traitsIf13__nv_bfloat16fS2_fjLj4096ELj1ELj1ELj4ELj16ENS_18Kernel_traits_baseILj4096EfS2_fS2_fjLj128EEEEELb1ELb0ELb1ELb0EEEvNS_9FwdParamsE,(.L_x_30258 - _ZN10layer_norm13ln_fwd_kernelINS_13Kernel_traitsIf13__nv_bfloat16fS2_fjLj4096ELj1ELj1ELj4ELj16ENS_18Kernel_traits_baseILj4096EfS2_fS2_fjLj128EEEEELb1ELb0ELb1ELb0EEEvNS_9FwdParamsE)
        .other          _ZN10layer_norm13ln_fwd_kernelINS_13Kernel_traitsIf13__nv_bfloat16fS2_fjLj4096ELj1ELj1ELj4ELj16ENS_18Kernel_traits_baseILj4096EfS2_fS2_fjLj128EEEEELb1ELb0ELb1ELb0EEEvNS_9FwdParamsE,@"STO_CUDA_ENTRY STV_DEFAULT"
_ZN10layer_norm13ln_fwd_kernelINS_13Kernel_traitsIf13__nv_bfloat16fS2_fjLj4096ELj1ELj1ELj4ELj16ENS_18Kernel_traits_baseILj4096EfS2_fS2_fjLj128EEEEELb1ELb0ELb1ELb0EEEvNS_9FwdParamsE:
.text._ZN10layer_norm13ln_fwd_kernelINS_13Kernel_traitsIf13__nv_bfloat16fS2_fjLj4096ELj1ELj1ELj4ELj16ENS_18Kernel_traits_baseILj4096EfS2_fS2_fjLj128EEEEELb1ELb0ELb1ELb0EEEvNS_9FwdParamsE:
        /* <DEDUP_REMOVED lines=63> */
[----:B------:R-:W-:-:S03]  /*03f0*/  LOP3.LUT R5, R0, 0x7f, RZ, 0xc0, !PT ;  /* 0x0000007f00057812 */ /* 0x000fc600078ec0ff */
[----:B------:R-:W-:Y:S01]  /*0400*/  IMAD.WIDE.U32 R6, R6, -0x2daee0ad, RZ ;  /* 0xd2511f5306067825 */ /* 0x000fe200078e00ff */
[----:B------:R-:W-:Y:S01]  /*0410*/  LOP3.LUT R14, R9, UR25, R14, 0x96, !PT ;  /* 0x00000019090e7c12 */ /* 0x000fe2000f8e960e */
[----:B------:R-:W-:Y:S01]  /*0420*/  UIADD3 UR28, UR5, 0x1fd5c5a3, URZ ;  /* 0x1fd5c5a3051c7890 */ /* 0x000fe2000fffe03f */
[----:B------:R-:W-:Y:S02]  /*0430*/  MOV R11, R5 ;  /* 0x00000005000b7202 */ /* 0x000fe40000000f00 */
[----:B------:R-:W-:Y:S02]  /*0440*/  LOP3.LUT R12, R7, UR26, R12, 0x96, !PT ;  /* 0x0000001a070c7c12 */ /* 0x000fe4000f8e960c */
[----:B-1----:R-:W-:Y:S01]  /*0450*/  SHF.R.S32.HI R7, RZ, 0x1f, R80 ;  /* 0x0000001fff077819 */ /* 0x002fe20000011450 */
[----:B------:R-:W-:-:S03]  /*0460*/  IMAD.WIDE.U32 R14, R14, -0x2daee0ad, RZ ;  /* 0xd2511f530e0e7825 */ /* 0x000fc600078e00ff */
[----:B------:R-:W-:Y:S02]  /*0470*/  LEA.HI R80, R7, R80, RZ, 0x3 ;  /* 0x0000005007507211 */ /* 0x000fe400078f18ff */
[----:B------:R-:W-:Y:S02]  /*0480*/  LOP3.LUT R7, R11, 0x7f, RZ, 0x3c, !PT ;  /* 0x0000007f0b077812 */ /* 0x000fe400078e3cff */
[----:B------:R-:W-:Y:S02]  /*0490*/  LOP3.LUT R83, R15, UR28, R6, 0x96, !PT ;  /* 0x0000001c0f537c12 */ /* 0x000fe4000f8e9606 */
[----:B------:R-:W-:-:S04]  /*04a0*/  LEA.HI.SX32 R6, R80, R7, 0x1d ;  /* 0x0000000750067211 */ /* 0x000fc800078feaff */
[----:B------:R-:W-:Y:S01]  /*04b0*/  LOP3.LUT P5, RZ, R6, 0xffffff80, RZ, 0xc0, !PT ;  /* 0xffffff8006ff7812 */ /* 0x000fe200078ac0ff */
[----:B------:R-:W-:Y:S01]  /*04c0*/  UIADD3 UR27, UR4, 0x5384540f, URZ ;  /* 0x5384540f041b7890 */ /* 0x000fe2000fffe03f */
[----:B------:R-:W-:Y:S01]  /*04d0*/  IMAD.WIDE.U32 R12, R12, -0x326172a9, RZ ;  /* 0xcd9e8d570c0c7825 */ /* 0x000fe200078e00ff */
[----:B------:R-:W-:-:S03]  /*04e0*/  UIADD3 UR29, UR4, -0xe443238, URZ ;  /* 0xf1bbcdc8041d7890 */ /* 0x000fc6000fffe03f */
[----:B------:R-:W-:Y:S01]  /*04f0*/  IMAD.HI.U32 R7, R83, -0x326172a9, RZ ;  /* 0xcd9e8d5753077827 */ /* 0x000fe200078e00ff */
[----:B------:R-:W-:Y:S01]  /*0500*/  LOP3.LUT R82, R13, UR27, R8, 0x96, !PT ;  /* 0x0000001b0d527c12 */ /* 0x000fe2000f8e9608 */
[----:B------:R-:W-:Y:S01]  /*0510*/  UIADD3 UR30, UR5, -0x24c28bd8, URZ ;  /* 0xdb3d7428051e7890 */ /* 0x000fe2000fffe03f */
[C---:B------:R-:W-:Y:S01]  /*0520*/  ISETP.GE.U32.AND P3, PT, R6.reuse, 0x100, PT ;  /* 0x000001000600780c */ /* 0x040fe20003f66070 */
[----:B------:R-:W-:Y:S01]  /*0530*/  UIADD3 UR31, UR4, -0x700cb87f, URZ ;  /* 0x8ff34781041f7890 */ /* 0x000fe2000fffe03f */
[----:B------:R-:W-:Y:S01]  /*0540*/  ISETP.GE.U32.AND P2, PT, R6, 0x180, PT ;  /* 0x000001800600780c */ /* 0x000fe20003f46070 */
[----:B------:R-:W-:Y:S01]  /*0550*/  UIADD3 UR32, UR5, -0x695add53, URZ ;  /* 0x96a522ad05207890 */ /* 0x000fe2000fffe03f */
[----:B------:R-:W-:Y:S02]  /*0560*/  LOP3.LUT R84, R7, UR29, R12, 0x96, !PT ;  /* 0x0000001d07547c12 */ /* 0x000fe4000f8e960c */
[----:B------:R-:W-:Y:S01]  /*0570*/  LEA.HI R7, R0, UR8, RZ, 0x19 ;  /* 0x0000000800077c11 */ /* 0x000fe2000f8fc8ff */
[----:B------:R-:W-:Y:S01]  /*0580*/  IMAD.HI.U32 R81, R82, -0x2daee0ad, RZ ;  /* 0xd2511f5352517827 */ /* 0x000fe200078e00ff */
[----:B------:R-:W-:-:S02]  /*0590*/  ISETP.GE.U32.AND P4, PT, R6, 0x200, PT ;  /* 0x000002000600780c */ /* 0x000fc40003f86070 */
[----:B------:R-:W-:Y:S02]  /*05a0*/  P2R R136, PR, RZ, 0x8 ;  /* 0x00000008ff887803 */ /* 0x000fe40000000000 */
[----:B------:R-:W-:Y:S01]  /*05b0*/  P2R R137, PR, RZ, 0x4 ;  /* 0x00000004ff897803 */ /* 0x000fe20000000000 */
        /* <DEDUP_REMOVED lines=17> */
.L_x_13337:
[----:B------:R-:W-:Y:S05]  /*06d0*/  BSYNC B0 ;  /* 0x0000000000007941 */ /* 0x000fea0003800000 */
.L_x_13336:
        /* <DEDUP_REMOVED lines=18> */
.L_x_13339:
[----:B------:R-:W-:Y:S05]  /*0800*/  BSYNC B0 ;  /* 0x0000000000007941 */ /* 0x000fea0003800000 */
.L_x_13338:
        /* <DEDUP_REMOVED lines=18> */
.L_x_13341:
[----:B------:R-:W-:Y:S05]  /*0930*/  BSYNC B0 ;  /* 0x0000000000007941 */ /* 0x000fea0003800000 */
.L_x_13340:
        /* <DEDUP_REMOVED lines=17> */
.L_x_13343:
[----:B------:R-:W-:Y:S05]  /*0a50*/  BSYNC B0 ;  /* 0x0000000000007941 */ /* 0x000fea0003800000 */
.L_x_13342:
        /* <DEDUP_REMOVED lines=11> */
[----:B------:R-:W-:Y:S01]  /*0b10*/  IMAD.HI.U32 R81, R14, -0x326172a9, RZ ;  /* 0xcd9e8d570e517827 */ /* 0x000fe200078e00ff */
[----:B------:R-:W-:Y:S01]  /*0b20*/  VIADDMNMX R9, R8, -R9, RZ, !PT ;  /* 0x8000000908097246 */ /* 0x000fe200078001ff */
[----:B------:R-:W-:Y:S01]  /*0b30*/  ULDC UR9, c[0x0][0x294] ;  /* 0x0000a50000097ab9 */ /* 0x000fe20000000800 */
[----:B------:R-:W-:Y:S01]  /*0b40*/  LOP3.LUT R80, R80, 0x3fffffe0, RZ, 0xc0, !PT ;  /* 0x3fffffe050507812 */ /* 0x000fe200078ec0ff */
[----:B------:R-:W-:Y:S01]  /*0b50*/  IMAD.MOV.U32 R143, RZ, RZ, 0x1 ;  /* 0x00000001ff8f7424 */ /* 0x000fe200078e00ff */
[----:B------:R-:W-:Y:S01]  /*0b60*/  VIMNMX R9, R9, 0x20, PT ;  /* 0x0000002009097848 */ /* 0x000fe20003fe0100 */
[----:B------:R-:W-:Y:S01]  /*0b70*/  ULDC UR12, c[0x0][0x290] ;  /* 0x0000a400000c7ab9 */ /* 0x000fe20000000800 */
[----:B------:R-:W-:Y:S01]  /*0b80*/  SHF.L.U32 R11, R0, 0x5, RZ ;  /* 0x00000005000b7819 */ /* 0x000fe200000006ff */
[----:B------:R-:W-:Y:S01]  /*0b90*/  UISETP.NE.AND UP0, UPT, UR8, URZ, UPT ;  /* 0x0000003f0800728c */ /* 0x000fe2000bf05270 */
[----:B------:R-:W-:Y:S01]  /*0ba0*/  LOP3.LUT R10, R10, 0x3, RZ, 0xc0, !PT ;  /* 0x000000030a0a7812 */ /* 0x000fe200078ec0ff */
[----:B------:R-:W-:Y:S01]  /*0bb0*/  IMAD.IADD R9, R9, 0x1, R80 ;  /* 0x0000000109097824 */ /* 0x000fe200078e0250 */
[----:B------:R-:W-:Y:S01]  /*0bc0*/  LOP3.LUT R11, R11, 0x3e0, RZ, 0xc0, !PT ;  /* 0x000003e00b0b7812 */ /* 0x000fe200078ec0ff */
[----:B------:R-:W-:Y:S01]  /*0bd0*/  ULDC.64 UR10, c[0x0][0x298] ;  /* 0x0000a600000a7ab9 */ /* 0x000fe20000000a00 */
[----:B------:R-:W-:Y:S01]  /*0be0*/  ULDC.64 UR14, c[0x0][0x210] ;  /* 0x00008400000e7ab9 */ /* 0x000fe20000000a00 */
[----:B------:R-:W-:Y:S01]  /*0bf0*/  IMAD.SHL.U32 R9, R9, 0x8, RZ ;  /* 0x0000000809097824 */ /* 0x000fe200078e00ff */
[----:B------:R-:W-:Y:S01]  /*0c00*/  VIADDMNMX R11, R8, -R11, RZ, !PT ;  /* 0x8000000b080b7246 */ /* 0x000fe200078001ff */
[----:B------:R-:W-:-:S03]  /*0c10*/  IMAD R8, R83, -0x326172a9, RZ ;  /* 0xcd9e8d5753087824 */ /* 0x000fc600078e02ff */
[----:B------:R-:W-:Y:S02]  /*0c20*/  VIMNMX R13, R11, 0x20, PT ;  /* 0x000000200b0d7848 */ /* 0x000fe40003fe0100 */
[----:B------:R-:W-:Y:S02]  /*0c30*/  I2FP.F32.U32 R11, R9 ;  /* 0x00000009000b7245 */ /* 0x000fe40000201000 */
[----:B------:R-:W-:Y:S01]  /*0c40*/  LOP3.LUT R9, R15, UR32, R12, 0x96, !PT ;  /* 0x000000200f097c12 */ /* 0x000fe2000f8e960c */
[----:B------:R-:W-:Y:S01]  /*0c50*/  IMAD R12, R14, -0x326172a9, RZ ;  /* 0xcd9e8d570e0c7824 */ /* 0x000fe200078e02ff */
[----:B------:R-:W-:Y:S01]  /*0c60*/  IADD3 R15, R80, R13, RZ ;  /* 0x0000000d500f7210 */ /* 0x000fe20007ffe0ff */
[----:B------:R-:W-:Y:S01]  /*0c70*/  IMAD R14, R84, -0x2daee0ad, RZ ;  /* 0xd2511f53540e7824 */ /* 0x000fe200078e02ff */
[----:B------:R-:W0:Y:S01]  /*0c80*/  MUFU.RCP R11, R11 ;  /* 0x0000000b000b7308 */ /* 0x000e220000001000 */
[----:B------:R-:W-:Y:S01]  /*0c90*/  LOP3.LUT R8, R81, UR31, R8, 0x96, !PT ;  /* 0x0000001f51087c12 */ /* 0x000fe2000f8e9608 */
[----:B------:R-:W-:Y:S01]  /*0ca0*/  IMAD.MOV.U32 R13, RZ, RZ, RZ ;  /* 0x000000ffff0d7224 */ /* 0x000fe200078e00ff */
[----:B------:R-:W-:-:S07]  /*0cb0*/  SHF.L.U32 R15, R15, 0x3, RZ ;  /* 0x000000030f0f7819 */ /* 0x000fce00000006ff */
.L_x_13655:
[----:B0123--:R-:W1:Y:S08]  /*0cc0*/  LDC.64 R124, c[0x0][0x280] ;  /* 0x0000a000ff7c7b82 */ /* 0x00fe700000000a00 */
[----:B------:R-:W2:Y:S08]  /*0cd0*/  LDC.64 R126, c[0x0][0x288] ;  /* 0x0000a200ff7e7b82 */ /* 0x000eb00000000a00 */
[----:B------:R-:W3:Y:S01]  /*0ce0*/  LDC R144, c[0x0][0x218] ;  /* 0x00008600ff907b82 */ /* 0x000ee20000000800 */
[----:B-1----:R-:W-:-:S05]  /*0cf0*/  IMAD.WIDE R124, R7, 0x4, R124 ;  /* 0x00000004077c7825 */ /* 0x002fca00078e027c */
[----:B------:R-:W4:Y:S01]  /*0d00*/  LDG.E R145, desc[UR6][R124.64] ;  /* 0x000000067c917981 */ /* 0x000f22000c1e1900 */
[----:B--2---:R-:W-:-:S05]  /*0d10*/  IMAD.WIDE R126, R7, 0x4, R126 ;  /* 0x00000004077e7825 */ /* 0x004fca00078e027e */
[----:B-----5:R1:W5:Y:S01]  /*0d20*/  LDG.E R142, desc[UR6][R126.64] ;  /* 0x000000067e8e7981 */ /* 0x020362000c1e1900 */
[----:B------:R-:W-:Y:S01]  /*0d30*/  BSSY B0, `(.L_x_13344) ;  /* 0x0000323000007945 */ /* 0x000fe20003800000 */
[----:B------:R-:W-:Y:S01]  /*0d40*/  IMAD.MOV.U32 R147, RZ, RZ, RZ ;  /* 0x000000ffff937224 */ /* 0x000fe200078e00ff */
[----:B------:R-:W-:Y:S01]  /*0d50*/  SHF.R.S32.HI R146, RZ, 0x1f, R7 ;  /* 0x0000001fff927819 */ /* 0x000fe20000011407 */
[----:B---3--:R-:W-:Y:S01]  /*0d60*/  IMAD R138, R7, R144, RZ ;  /* 0x00000090078a7224 */ /* 0x008fe200078e02ff */
[----:B----4-:R-:W-:-:S13]  /*0d70*/  ISETP.GE.AND P0, PT, R145, 0x1, PT ;  /* 0x000000019100780c */ /* 0x010fda0003f06270 */
        /* <DEDUP_REMOVED lines=9> */
[----:B-1----:R-:W-:Y:S06]  /*0e10*/  @!P5 BRA `(.L_x_13345) ;  /* 0x000000300050d947 */ /* 0x002fec0003800000 */
[----:B------:R-:W1:Y:S08]  /*0e20*/  LDC.64 R124, c[0x0][0x230] ;  /* 0x00008c00ff7c7b82 */ /* 0x000e700000000a00 */
[----:B------:R-:W2:Y:S01]  /*0e30*/  @P0 LDC.64 R86, c[0x0][0x220] ;  /* 0x00008800ff560b82 */ /* 0x000ea20000000a00 */
[----:B-1----:R-:W-:-:S04]  /*0e40*/  ISETP.NE.U32.AND P1, PT, R124, RZ, PT ;  /* 0x000000ff7c00720c */ /* 0x002fc80003f25070 */
[----:B------:R-:W-:-:S13]  /*0e50*/  ISETP.NE.AND.EX P1, PT, R125, RZ, PT, P1 ;  /* 0x000000ff7d00720c */ /* 0x000fda0003f25310 */
[----:B------:R-:W1:Y:S01]  /*0e60*/  @P1 LDC.64 R96, c[0x0][0x230] ;  /* 0x00008c00ff601b82 */ /* 0x000e620000000a00 */
[----:B--2---:R-:W-:-:S05]  /*0e70*/  @P0 IMAD.WIDE.U32 R86, R147, 0x10, R86 ;  /* 0x0000001093560825 */ /* 0x004fca00078e0056 */
[----:B------:R2:W5:Y:S01]  /*0e80*/  @P0 LDG.E.128 R88, desc[UR6][R86.64] ;  /* 0x0000000656580981 */ /* 0x000562000c1e1d00 */
[----:B-1----:R-:W-:-:S05]  /*0e90*/  @P1 IMAD.WIDE.U32 R96, R148, 0x20, R96 ;  /* 0x0000002094601825 */ /* 0x002fca00078e0060 */
[----:B------:R-:W3:Y:S01]  /*0ea0*/  @P1 LDG.E.128 R80, desc[UR6][R96.64] ;  /* 0x0000000660501981 */ /* 0x000ee2000c1e1d00 */
[----:B------:R-:W-:-:S03]  /*0eb0*/  ISETP.GT.AND P2, PT, R145, RZ, PT ;  /* 0x000000ff9100720c */ /* 0x000fc60003f44270 */
[----:B------:R2:W5:Y:S01]  /*0ec0*/  @P1 LDG.E.128 R92, desc[UR6][R96.64+0x10] ;  /* 0x00001006605c1981 */ /* 0x000562000c1e1d00 */
[----:B------:R-:W-:Y:S09]  /*0ed0*/  BSSY B1, `(.L_x_13346) ;  /* 0x000005c000017945 */ /* 0x000ff20003800000 */
[----:B------:R-:W-:-:S04]  /*0ee0*/  @!P2 ISETP.NE.U32.AND P3, PT, R124, RZ, PT ;  /* 0x000000ff7c00a20c */ /* 0x000fc80003f65070 */
[----:B------:R-:W-:Y:S02]  /*0ef0*/  @!P2 ISETP.NE.AND.EX P3, PT, R125, RZ, PT, P3 ;  /* 0x000000ff7d00a20c */ /* 0x000fe40003f65330 */
[----:B------:R-:W-:Y:S02]  /*0f00*/  @!P2 MOV R99, R10 ;  /* 0x0000000a0063a202 */ /* 0x000fe40000000f00 */
[----:B---3--:R-:W-:Y:S01]  /*0f10*/  @!P2 FSEL R84, R80, RZ, P3 ;  /* 0x000000ff5054a208 */ /* 0x008fe20001800000 */
[----:B--2---:R-:W-:Y:S08]  /*0f20*/  @!P2 BRA `(.L_x_13347) ;  /* 0x000000040058a947 */ /* 0x004ff00003800000 */
        /* <DEDUP_REMOVED lines=12> */
.L_x_13349:
[----:B------:R-:W-:-:S07]  /*0ff0*/  IMAD.MOV.U32 R98, RZ, RZ, R12 ;  /* 0x000000ffff627224 */ /* 0x000fce00078e000c */
.L_x_13350:
[----:B------:R-:W-:Y:S05]  /*1000*/  BSYNC B2 ;  /* 0x0000000000027941 */ /* 0x000fea0003800000 */
.L_x_13348:
        /* <DEDUP_REMOVED lines=16> */
.L_x_13354:
[----:B------:R-:W-:Y:S05]  /*1110*/  BSYNC B3 ;  /* 0x0000000000037941 */ /* 0x000fea0003800000 */
.L_x_13353:
        /* <DEDUP_REMOVED lines=44> */
.L_x_13352:
[----:B------:R-:W-:Y:S05]  /*13e0*/  BSYNC B2 ;  /* 0x0000000000027941 */ /* 0x000fea0003800000 */
.L_x_13351:
        /* <DEDUP_REMOVED lines=10> */
.L_x_13347:
[----:B------:R-:W-:Y:S05]  /*1490*/  BSYNC B1 ;  /* 0x0000000000017941 */ /* 0x000fea0003800000 */
.L_x_13346:
        /* <DEDUP_REMOVED lines=18> */
.L_x_13358:
[----:B------:R-:W-:-:S07]  /*15c0*/  IMAD.MOV.U32 R10, RZ, RZ, R12 ;  /* 0x000000ffff0a7224 */ /* 0x000fce00078e000c */
.L_x_13359:
[----:B------:R-:W-:Y:S05]  /*15d0*/  BSYNC B2 ;  /* 0x0000000000027941 */ /* 0x000fea0003800000 */
.L_x_13357:
        /* <DEDUP_REMOVED lines=16> */
.L_x_13363:
[----:B------:R-:W-:Y:S05]  /*16e0*/  BSYNC B3 ;  /* 0x0000000000037941 */ /* 0x000fea0003800000 */
.L_x_13362:
        /* <DEDUP_REMOVED lines=44> */
.L_x_13361:
[----:B------:R-:W-:Y:S05]  /*19b0*/  BSYNC B2 ;  /* 0x0000000000027941 */ /* 0x000fea0003800000 */
.L_x_13360:
        /* <DEDUP_REMOVED lines=11> */
.L_x_13356:
[----:B------:R-:W-:Y:S05]  /*1a70*/  BSYNC B1 ;  /* 0x0000000000017941 */ /* 0x000fea0003800000 */
.L_x_13355:
        /* <DEDUP_REMOVED lines=18> */
.L_x_13367:
[----:B------:R-:W-:-:S07]  /*1ba0*/  IMAD.MOV.U32 R10, RZ, RZ, R12 ;  /* 0x000000ffff0a7224 */ /* 0x000fce00078e000c */
.L_x_13368:
[----:B------:R-:W-:Y:S05]  /*1bb0*/  BSYNC B2 ;  /* 0x0000000000027941 */ /* 0x000fea0003800000 */
.L_x_13366:
        /* <DEDUP_REMOVED lines=16> */
.L_x_13372:
[----:B------:R-:W-:Y:S05]  /*1cc0*/  BSYNC B3 ;  /* 0x0000000000037941 */ /* 0x000fea0003800000 */
.L_x_13371:
        /* <DEDUP_REMOVED lines=44> */
.L_x_13370:
[----:B------:R-:W-:Y:S05]  /*1f90*/  BSYNC B2 ;  /* 0x0000000000027941 */ /* 0x000fea0003800000 */
.L_x_13369:
        /* <DEDUP_REMOVED lines=10> */
.L_x_13365:
[----:B------:R-:W-:Y:S05]  /*2040*/  BSYNC B1 ;  /* 0x0000000000017941 */ /* 0x000fea0003800000 */
.L_x_13364:
        /* <DEDUP_REMOVED lines=18> */
.L_x_13376:
[----:B------:R-:W-:-:S07]  /*2170*/  IMAD.MOV.U32 R10, RZ, RZ, R12 ;  /* 0x000000ffff0a7224 */ /* 0x000fce00078e000c */
.L_x_13377:
[----:B------:R-:W-:Y:S05]  /*2180*/  BSYNC B2 ;  /* 0x0000000000027941 */ /* 0x000fea0003800000 */
.L_x_13375:
        /* <DEDUP_REMOVED lines=16> */
.L_x_13381:
[----:B------:R-:W-:Y:S05]  /*2290*/  BSYNC B3 ;  /* 0x0000000000037941 */ /* 0x000fea0003800000 */
.L_x_13380:
        /* <DEDUP_REMOVED lines=44> */
.L_x_13379:
[----:B------:R-:W-:Y:S05]  /*2560*/  BSYNC B2 ;  /* 0x0000000000027941 */ /* 0x000fea0003800000 */
.L_x_13378:
        /* <DEDUP_REMOVED lines=11> */
.L_x_13374:
[----:B------:R-:W-:Y:S05]  /*2620*/  BSYNC B1 ;  /* 0x0000000000017941 */ /* 0x000fea0003800000 */
.L_x_13373:
        /* <DEDUP_REMOVED lines=18> */
.L_x_13385:
[----:B------:R-:W-:-:S07]  /*2750*/  IMAD.MOV.U32 R10, RZ, RZ, R12 ;  /* 0x000000ffff0a7224 */ /* 0x000fce00078e000c */
.L_x_13386:
[----:B------:R-:W-:Y:S05]  /*2760*/  BSYNC B2 ;  /* 0x0000000000027941 */ /* 0x000fea0003800000 */
.L_x_13384:
        /* <DEDUP_REMOVED lines=16> */
.L_x_13390:
[----:B------:R-:W-:Y:S05]  /*2870*/  BSYNC B3 ;  /* 0x0000000000037941 */ /* 0x000fea0003800000 */
.L_x_13389:
        /* <DEDUP_REMOVED lines=44> */
.L_x_13388:
[----:B------:R-:W-:Y:S05]  /*2b40*/  BSYNC B2 ;  /* 0x0000000000027941 */ /* 0x000fea0003800000 */
.L_x_13387:
        /* <DEDUP_REMOVED lines=10> */
.L_x_13383:
[----:B------:R-:W-:Y:S05]  /*2bf0*/  BSYNC B1 ;  /* 0x0000000000017941 */ /* 0x000fea0003800000 */
.L_x_13382:
        /* <DEDUP_REMOVED lines=18> */
.L_x_13394:
[----:B------:R-:W-:-:S07]  /*2d20*/  IMAD.MOV.U32 R10, RZ, RZ, R12 ;  /* 0x000000ffff0a7224 */ /* 0x000fce00078e000c */
.L_x_13395:
[----:B------:R-:W-:Y:S05]  /*2d30*/  BSYNC B2 ;  /* 0x0000000000027941 */ /* 0x000fea0003800000 */
.L_x_13393:
        /* <DEDUP_REMOVED lines=16> */
.L_x_13399:
[----:B------:R-:W-:Y:S05]  /*2e40*/  BSYNC B3 ;  /* 0x0000000000037941 */ /* 0x000fea0003800000 */
.L_x_13398:
        /* <DEDUP_REMOVED lines=44> */
.L_x_13397:
[----:B------:R-:W-:Y:S05]  /*3110*/  BSYNC B2 ;  /* 0x0000000000027941 */ /* 0x000fea0003800000 */
.L_x_13396:
        /* <DEDUP_REMOVED lines=11> */
.L_x_13392:
[----:B------:R-:W-:Y:S05]  /*31d0*/  BSYNC B1 ;  /* 0x0000000000017941 */ /* 0x000fea0003800000 */
.L_x_13391:
        /* <DEDUP_REMOVED lines=18> */
.L_x_13403:
[----:B------:R-:W-:-:S07]  /*3300*/  IMAD.MOV.U32 R10, RZ, RZ, R12 ;  /* 0x000000ffff0a7224 */ /* 0x000fce00078e000c */
.L_x_13404:
[----:B------:R-:W-:Y:S05]  /*3310*/  BSYNC B2 ;  /* 0x0000000000027941 */ /* 0x000fea0003800000 */
.L_x_13402:
        /* <DEDUP_REMOVED lines=16> */
.L_x_13408:
[----:B------:R-:W-:Y:S05]  /*3420*/  BSYNC B3 ;  /* 0x0000000000037941 */ /* 0x000fea0003800000 */
.L_x_13407:
        /* <DEDUP_REMOVED lines=44> */
.L_x_13406:
[----:B------:R-:W-:Y:S05]  /*36f0*/  BSYNC B2 ;  /* 0x0000000000027941 */ /* 0x000fea0003800000 */
.L_x_13405:
        /* <DEDUP_REMOVED lines=10> */
.L_x_13401:
[----:B------:R-:W-:Y:S05]  /*37a0*/  BSYNC B1 ;  /* 0x0000000000017941 */ /* 0x000fea0003800000 */
.L_x_13400:
        /* <DEDUP_REMOVED lines=18> */
.L_x_13412:
[----:B------:R-:W-:-:S07]  /*38d0*/  IMAD.MOV.U32 R99, RZ, RZ, R12 ;  /* 0x000000ffff637224 */ /* 0x000fce00078e000c */
.L_x_13413:
[----:B------:R-:W-:Y:S05]  /*38e0*/  BSYNC B2 ;  /* 0x0000000000027941 */ /* 0x000fea0003800000 */
.L_x_13411:
        /* <DEDUP_REMOVED lines=16> */
.L_x_13417:
[----:B------:R-:W-:Y:S05]  /*39f0*/  BSYNC B3 ;  /* 0x0000000000037941 */ /* 0x000fea0003800000 */
.L_x_13416:
        /* <DEDUP_REMOVED lines=44> */
.L_x_13415:
[----:B------:R-:W-:Y:S05]  /*3cc0*/  BSYNC B2 ;  /* 0x0000000000027941 */ /* 0x000fea0003800000 */
.L_x_13414:
        /* <DEDUP_REMOVED lines=11> */
.L_x_13410:
[----:B------:R-:W-:Y:S05]  /*3d80*/  BSYNC B1 ;  /* 0x0000000000017941 */ /* 0x000fea0003800000 */
.L_x_13409:
[----:B------:R-:W1:Y:S01]  /*3d90*/  LDC.64 R124, c[0x0][0x238] ;  /* 0x00008e00ff7c7b82 */ /* 0x000e620000000a00 */
[----:B------:R-:W-:Y:S01]  /*3da0*/  BSSY B1, `(.L_x_13418) ;  /* 0x0000019000017945 */ /* 0x000fe20003800000 */
[----:B-1----:R-:W-:-:S05]  /*3db0*/  IMAD.WIDE.U32 R124, R148, 0x20, R124 ;  /* 0x00000020947c7825 */ /* 0x002fca00078e007c */
[----:B------:R1:W-:Y:S04]  /*3dc0*/  STG.E.128 desc[UR6][R124.64], R84 ;  /* 0x000000547c007986 */ /* 0x0003e8000c101d06 */
[----:B------:R1:W-:Y:S01]  /*3dd0*/  STG.E.128 desc[UR6][R124.64+0x10], R96 ;  /* 0x000010607c007986 */ /* 0x0003e2000c101d06 */
[----:B------:R-:W-:Y:S05]  /*3de0*/  @!P0 BRA `(.L_x_13419) ;  /* 0x0000000000508947 */ /* 0x000fea0003800000 */
[----:B------:R-:W-:Y:S01]  /*3df0*/  SHF.L.U32 R127, R134, 0x10, RZ ;  /* 0x00000010867f7819 */ /* 0x000fe200000006ff */
[----:B-1----:R-:W1:Y:S01]  /*3e00*/  LDC.64 R124, c[0x0][0x240] ;  /* 0x00009000ff7c7b82 */ /* 0x002e620000000a00 */
        /* <DEDUP_REMOVED lines=18> */
.L_x_13419:
[----:B------:R-:W-:Y:S05]  /*3f30*/  BSYNC B1 ;  /* 0x0000000000017941 */ /* 0x000fea0003800000 */
.L_x_13418:
[----:B------:R-:W-:Y:S02]  /*3f40*/  VIADD R148, R148, 0x80 ;  /* 0x0000008094947836 */ /* 0x000fe40000000000 */
[----:B------:R-:W-:-:S07]  /*3f50*/  VIADD R147, R147, 0x80 ;  /* 0x0000008093937836 */ /* 0x000fce0000000000 */
.L_x_13345:
[----:B------:R-:W-:Y:S05]  /*3f60*/  BSYNC B0 ;  /* 0x0000000000007941 */ /* 0x000fea0003800000 */
.L_x_13344:
[----:B------:R-:W-:Y:S01]  /*3f70*/  ISETP.NE.AND P1, PT, R136, RZ, PT ;  /* 0x000000ff8800720c */ /* 0x000fe20003f25270 */
[----:B------:R-:W-:-:S12]  /*3f80*/  BSSY B0, `(.L_x_13420) ;  /* 0x0000316000007945 */ /* 0x000fd80003800000 */
[----:B------:R-:W-:Y:S05]  /*3f90*/  @!P1 BRA `(.L_x_13421) ;  /* 0x0000003000509947 */ /* 0x000fea0003800000 */
[----:B-12---:R-:W1:Y:S08]  /*3fa0*/  LDC.64 R124, c[0x0][0x230] ;  /* 0x00008c00ff7c7b82 */ /* 0x006e700000000a00 */
        /* <DEDUP_REMOVED lines=28> */
.L_x_13425:
[----:B------:R-:W-:-:S07]  /*4170*/  IMAD.MOV.U32 R106, RZ, RZ, R12 ;  /* 0x000000ffff6a7224 */ /* 0x000fce00078e000c */
.L_x_13426:
[----:B------:R-:W-:Y:S05]  /*4180*/  BSYNC B2 ;  /* 0x0000000000027941 */ /* 0x000fea0003800000 */
.L_x_13424:
        /* <DEDUP_REMOVED lines=16> */
.L_x_13430:
[----:B------:R-:W-:Y:S05]  /*4290*/  BSYNC B3 ;  /* 0x0000000000037941 */ /* 0x000fea0003800000 */
.L_x_13429:
        /* <DEDUP_REMOVED lines=44> */
.L_x_13428:
[----:B------:R-:W-:Y:S05]  /*4560*/  BSYNC B2 ;  /* 0x0000000000027941 */ /* 0x000fea0003800000 */
.L_x_13427:
        /* <DEDUP_REMOVED lines=10> */
.L_x_13423:
[----:B------:R-:W-:Y:S05]  /*4610*/  BSYNC B1 ;  /* 0x0000000000017941 */ /* 0x000fea0003800000 */
.L_x_13422:
        /* <DEDUP_REMOVED lines=18> */
.L_x_13434:
[----:B------:R-:W-:-:S07]  /*4740*/  IMAD.MOV.U32 R10, RZ, RZ, R12 ;  /* 0x000000ffff0a7224 */ /* 0x000fce00078e000c */
.L_x_13435:
[----:B------:R-:W-:Y:S05]  /*4750*/  BSYNC B2 ;  /* 0x0000000000027941 */ /* 0x000fea0003800000 */
.L_x_13433:
        /* <DEDUP_REMOVED lines=16> */
.L_x_13439:
[----:B------:R-:W-:Y:S05]  /*4860*/  BSYNC B3 ;  /* 0x0000000000037941 */ /* 0x000fea0003800000 */
.L_x_13438:
        /* <DEDUP_REMOVED lines=44> */
.L_x_13437:
[----:B------:R-:W-:Y:S05]  /*4b30*/  BSYNC B2 ;  /* 0x0000000000027941 */ /* 0x000fea0003800000 */
.L_x_13436:
        /* <DEDUP_REMOVED lines=11> */
.L_x_13432:
[----:B------:R-:W-:Y:S05]  /*4bf0*/  BSYNC B1 ;  /* 0x0000000000017941 */ /* 0x000fea0003800000 */
.L_x_13431:
        /* <DEDUP_REMOVED lines=18> */
.L_x_13443:
[----:B------:R-:W-:-:S07]  /*4d20*/  IMAD.MOV.U32 R10, RZ, RZ, R12 ;  /* 0x000000ffff0a7224 */ /* 0x000fce00078e000c */
.L_x_13444:
[----:B------:R-:W-:Y:S05]  /*4d30*/  BSYNC B2 ;  /* 0x0000000000027941 */ /* 0x000fea0003800000 */
.L_x_13442:
        /* <DEDUP_REMOVED lines=16> */
.L_x_13448:
[----:B------:R-:W-:Y:S05]  /*4e40*/  BSYNC B3 ;  /* 0x0000000000037941 */ /* 0x000fea0003800000 */
.L_x_13447:
        /* <DEDUP_REMOVED lines=44> */
.L_x_13446:
[----:B------:R-:W-:Y:S05]  /*5110*/  BSYNC B2 ;  /* 0x0000000000027941 */ /* 0x000fea0003800000 */
.L_x_13445:
        /* <DEDUP_REMOVED lines=10> */
.L_x_13441:
[----:B------:R-:W-:Y:S05]  /*51c0*/  BSYNC B1 ;  /* 0x0000000000017941 */ /* 0x000fea0003800000 */
.L_x_13440:
        /* <DEDUP_REMOVED lines=18> */
.L_x_13452:
[----:B------:R-:W-:-:S07]  /*52f0*/  IMAD.MOV.U32 R10, RZ, RZ, R12 ;  /* 0x000000ffff0a7224 */ /* 0x000fce00078e000c */
.L_x_13453:
[----:B------:R-:W-:Y:S05]  /*5300*/  BSYNC B2 ;  /* 0x0000000000027941 */ /* 0x000fea0003800000 */
.L_x_13451:
        /* <DEDUP_REMOVED lines=16> */
.L_x_13457:
[----:B------:R-:W-:Y:S05]  /*5410*/  BSYNC B3 ;  /* 0x0000000000037941 */ /* 0x000fea0003800000 */
.L_x_13456:
        /* <DEDUP_REMOVED lines=44> */
.L_x_13455:
[----:B------:R-:W-:Y:S05]  /*56e0*/  BSYNC B2 ;  /* 0x0000000000027941 */ /* 0x000fea0003800000 */
.L_x_13454:
        /* <DEDUP_REMOVED lines=11> */
.L_x_13450:
[----:B------:R-:W-:Y:S05]  /*57a0*/  BSYNC B1 ;  /* 0x0000000000017941 */ /* 0x000fea0003800000 */
.L_x_13449:
        /* <DEDUP_REMOVED lines=18> */
.L_x_13461:
[----:B------:R-:W-:-:S07]  /*58d0*/  IMAD.MOV.U32 R10, RZ, RZ, R12 ;  /* 0x000000ffff0a7224 */ /* 0x000fce00078e000c */
.L_x_13462:
[----:B------:R-:W-:Y:S05]  /*58e0*/  BSYNC B2 ;  /* 0x0000000000027941 */ /* 0x000fea0003800000 */
.L_x_13460:
        /* <DEDUP_REMOVED lines=16> */
.L_x_13466:
[----:B------:R-:W-:Y:S05]  /*59f0*/  BSYNC B3 ;  /* 0x0000000000037941 */ /* 0x000fea0003800000 */
.L_x_13465:
        /* <DEDUP_REMOVED lines=44> */
.L_x_13464:
[----:B------:R-:W-:Y:S05]  /*5cc0*/  BSYNC B2 ;  /* 0x0000000000027941 */ /* 0x000fea0003800000 */
.L_x_13463:
        /* <DEDUP_REMOVED lines=10> */
.L_x_13459:
[----:B------:R-:W-:Y:S05]  /*5d70*/  BSYNC B1 ;  /* 0x0000000000017941 */ /* 0x000fea0003800000 */
.L_x_13458:
        /* <DEDUP_REMOVED lines=18> */
.L_x_13470:
[----:B------:R-:W-:-:S07]  /*5ea0*/  IMAD.MOV.U32 R10, RZ, RZ, R12 ;  /* 0x000000ffff0a7224 */ /* 0x000fce00078e000c */
.L_x_13471:
[----:B------:R-:W-:Y:S05]  /*5eb0*/  BSYNC B2 ;  /* 0x0000000000027941 */ /* 0x000fea0003800000 */
.L_x_13469:
        /* <DEDUP_REMOVED lines=16> */
.L_x_13475:
[----:B------:R-:W-:Y:S05]  /*5fc0*/  BSYNC B3 ;  /* 0x0000000000037941 */ /* 0x000fea0003800000 */
.L_x_13474:
        /* <DEDUP_REMOVED lines=44> */
.L_x_13473:
[----:B------:R-:W-:Y:S05]  /*6290*/  BSYNC B2 ;  /* 0x0000000000027941 */ /* 0x000fea0003800000 */
.L_x_13472:
        /* <DEDUP_REMOVED lines=11> */
.L_x_13468:
[----:B------:R-:W-:Y:S05]  /*6350*/  BSYNC B1 ;  /* 0x0000000000017941 */ /* 0x000fea0003800000 */
.L_x_13467:
        /* <DEDUP_REMOVED lines=18> */
.L_x_13479:
[----:B------:R-:W-:-:S07]  /*6480*/  IMAD.MOV.U32 R10, RZ, RZ, R12 ;  /* 0x000000ffff0a7224 */ /* 0x000fce00078e000c */
.L_x_13480:
[----:B------:R-:W-:Y:S05]  /*6490*/  BSYNC B2 ;  /* 0x0000000000027941 */ /* 0x000fea0003800000 */
.L_x_13478:
        /* <DEDUP_REMOVED lines=16> */
.L_x_13484:
[----:B------:R-:W-:Y:S05]  /*65a0*/  BSYNC B3 ;  /* 0x0000000000037941 */ /* 0x000fea0003800000 */
.L_x_13483:
        /* <DEDUP_REMOVED lines=44> */
.L_x_13482:
[----:B------:R-:W-:Y:S05]  /*6870*/  BSYNC B2 ;  /* 0x0000000000027941 */ /* 0x000fea0003800000 */
.L_x_13481:
        /* <DEDUP_REMOVED lines=10> */
.L_x_13477:
[----:B------:R-:W-:Y:S05]  /*6920*/  BSYNC B1 ;  /* 0x0000000000017941 */ /* 0x000fea0003800000 */
.L_x_13476:
        /* <DEDUP_REMOVED lines=18> */
.L_x_13488:
[----:B------:R-:W-:-:S07]  /*6a50*/  IMAD.MOV.U32 R107, RZ, RZ, R12 ;  /* 0x000000ffff6b7224 */ /* 0x000fce00078e000c */
.L_x_13489:
[----:B------:R-:W-:Y:S05]  /*6a60*/  BSYNC B2 ;  /* 0x0000000000027941 */ /* 0x000fea0003800000 */
.L_x_13487:
        /* <DEDUP_REMOVED lines=16> */
.L_x_13493:
[----:B------:R-:W-:Y:S05]  /*6b70*/  BSYNC B3 ;  /* 0x0000000000037941 */ /* 0x000fea0003800000 */
.L_x_13492:
        /* <DEDUP_REMOVED lines=44> */
.L_x_13491:
[----:B------:R-:W-:Y:S05]  /*6e40*/  BSYNC B2 ;  /* 0x0000000000027941 */ /* 0x000fea0003800000 */
.L_x_13490:
        /* <DEDUP_REMOVED lines=11> */
.L_x_13486:
[----:B------:R-:W-:Y:S05]  /*6f00*/  BSYNC B1 ;  /* 0x0000000000017941 */ /* 0x000fea0003800000 */
.L_x_13485:
        /* <DEDUP_REMOVED lines=26> */
.L_x_13495:
[----:B------:R-:W-:Y:S05]  /*70b0*/  BSYNC B1 ;  /* 0x0000000000017941 */ /* 0x000fea0003800000 */
.L_x_13494:
[----:B------:R-:W-:Y:S02]  /*70c0*/  VIADD R148, R148, 0x80 ;  /* 0x0000008094947836 */ /* 0x000fe40000000000 */
[----:B------:R-:W-:-:S07]  /*70d0*/  VIADD R147, R147, 0x80 ;  /* 0x0000008093937836 */ /* 0x000fce0000000000 */
.L_x_13421:
[----:B------:R-:W-:Y:S05]  /*70e0*/  BSYNC B0 ;  /* 0x0000000000007941 */ /* 0x000fea0003800000 */
.L_x_13420:
        /* <DEDUP_REMOVED lines=32> */
.L_x_13501:
[----:B------:R-:W-:-:S07]  /*72f0*/  IMAD.MOV.U32 R114, RZ, RZ, R12 ;  /* 0x000000ffff727224 */ /* 0x000fce00078e000c */
.L_x_13502:
[----:B------:R-:W-:Y:S05]  /*7300*/  BSYNC B2 ;  /* 0x0000000000027941 */ /* 0x000fea0003800000 */
.L_x_13500:
        /* <DEDUP_REMOVED lines=16> */
.L_x_13506:
[----:B------:R-:W-:Y:S05]  /*7410*/  BSYNC B3 ;  /* 0x0000000000037941 */ /* 0x000fea0003800000 */
.L_x_13505:
        /* <DEDUP_REMOVED lines=44> */
.L_x_13504:
[----:B------:R-:W-:Y:S05]  /*76e0*/  BSYNC B2 ;  /* 0x0000000000027941 */ /* 0x000fea0003800000 */
.L_x_13503:
        /* <DEDUP_REMOVED lines=10> */
.L_x_13499:
[----:B------:R-:W-:Y:S05]  /*7790*/  BSYNC B1 ;  /* 0x0000000000017941 */ /* 0x000fea0003800000 */
.L_x_13498:
        /* <DEDUP_REMOVED lines=18> */
.L_x_13510:
[----:B------:R-:W-:-:S07]  /*78c0*/  IMAD.MOV.U32 R10, RZ, RZ, R12 ;  /* 0x000000ffff0a7224 */ /* 0x000fce00078e000c */
.L_x_13511:
[----:B------:R-:W-:Y:S05]  /*78d0*/  BSYNC B2 ;  /* 0x0000000000027941 */ /* 0x000fea0003800000 */
.L_x_13509:
        /* <DEDUP_REMOVED lines=16> */
.L_x_13515:
[----:B------:R-:W-:Y:S05]  /*79e0*/  BSYNC B3 ;  /* 0x0000000000037941 */ /* 0x000fea0003800000 */
.L_x_13514:
        /* <DEDUP_REMOVED lines=44> */
.L_x_13513:
[----:B------:R-:W-:Y:S05]  /*7cb0*/  BSYNC B2 ;  /* 0x0000000000027941 */ /* 0x000fea0003800000 */
.L_x_13512:
        /* <DEDUP_REMOVED lines=11> */
.L_x_13508:
[----:B------:R-:W-:Y:S05]  /*7d70*/  BSYNC B1 ;  /* 0x0000000000017941 */ /* 0x000fea0003800000 */
.L_x_13507:
        /* <DEDUP_REMOVED lines=18> */
.L_x_13519:
[----:B------:R-:W-:-:S07]  /*7ea0*/  IMAD.MOV.U32 R10, RZ, RZ, R12 ;  /* 0x000000ffff0a7224 */ /* 0x000fce00078e000c */
.L_x_13520:
[----:B------:R-:W-:Y:S05]  /*7eb0*/  BSYNC B2 ;  /* 0x0000000000027941 */ /* 0x000fea0003800000 */
.L_x_13518:
        /* <DEDUP_REMOVED lines=16> */
.L_x_13524:
[----:B------:R-:W-:Y:S05]  /*7fc0*/  BSYNC B3 ;  /* 0x0000000000037941 */ /* 0x000fea0003800000 */
.L_x_13523:
        /* <DEDUP_REMOVED lines=44> */
.L_x_13522:
[----:B------:R-:W-:Y:S05]  /*8290*/  BSYNC B2 ;  /* 0x0000000000027941 */ /* 0x000fea0003800000 */
.L_x_13521:
        /* <DEDUP_REMOVED lines=10> */
.L_x_13517:
[----:B------:R-:W-:Y:S05]  /*8340*/  BSYNC B1 ;  /* 0x0000000000017941 */ /* 0x000fea0003800000 */
.L_x_13516:
        /* <DEDUP_REMOVED lines=18> */
.L_x_13528:
[----:B------:R-:W-:-:S07]  /*8470*/  IMAD.MOV.U32 R10, RZ, RZ, R12 ;  /* 0x000000ffff0a7224 */ /* 0x000fce00078e000c */
.L_x_13529:
[----:B------:R-:W-:Y:S05]  /*8480*/  BSYNC B2 ;  /* 0x0000000000027941 */ /* 0x000fea0003800000 */
.L_x_13527:
        /* <DEDUP_REMOVED lines=16> */
.L_x_13533:
[----:B------:R-:W-:Y:S05]  /*8590*/  BSYNC B3 ;  /* 0x0000000000037941 */ /* 0x000fea0003800000 */
.L_x_13532:
        /* <DEDUP_REMOVED lines=44> */
.L_x_13531:
[----:B------:R-:W-:Y:S05]  /*8860*/  BSYNC B2 ;  /* 0x0000000000027941 */ /* 0x000fea0003800000 */
.L_x_13530:
        /* <DEDUP_REMOVED lines=11> */
.L_x_13526:
[----:B------:R-:W-:Y:S05]  /*8920*/  BSYNC B1 ;  /* 0x0000000000017941 */ /* 0x000fea0003800000 */
.L_x_13525:
        /* <DEDUP_REMOVED lines=18> */
.L_x_13537:
[----:B------:R-:W-:-:S07]  /*8a50*/  IMAD.MOV.U32 R10, RZ, RZ, R12 ;  /* 0x000000ffff0a7224 */ /* 0x000fce00078e000c */
.L_x_13538:
[----:B------:R-:W-:Y:S05]  /*8a60*/  BSYNC B2 ;  /* 0x0000000000027941 */ /* 0x000fea0003800000 */
.L_x_13536:
        /* <DEDUP_REMOVED lines=16> */
.L_x_13542:
[----:B------:R-:W-:Y:S05]  /*8b70*/  BSYNC B3 ;  /* 0x0000000000037941 */ /* 0x000fea0003800000 */
.L_x_13541:
        /* <DEDUP_REMOVED lines=44> */
.L_x_13540:
[----:B------:R-:W-:Y:S05]  /*8e40*/  BSYNC B2 ;  /* 0x0000000000027941 */ /* 0x000fea0003800000 */
.L_x_13539:
        /* <DEDUP_REMOVED lines=10> */
.L_x_13535:
[----:B------:R-:W-:Y:S05]  /*8ef0*/  BSYNC B1 ;  /* 0x0000000000017941 */ /* 0x000fea0003800000 */
.L_x_13534:
        /* <DEDUP_REMOVED lines=18> */
.L_x_13546:
[----:B------:R-:W-:-:S07]  /*9020*/  IMAD.MOV.U32 R10, RZ, RZ, R12 ;  /* 0x000000ffff0a7224 */ /* 0x000fce00078e000c */
.L_x_13547:
[----:B------:R-:W-:Y:S05]  /*9030*/  BSYNC B2 ;  /* 0x0000000000027941 */ /* 0x000fea0003800000 */
.L_x_13545:
        /* <DEDUP_REMOVED lines=16> */
.L_x_13551:
[----:B------:R-:W-:Y:S05]  /*9140*/  BSYNC B3 ;  /* 0x0000000000037941 */ /* 0x000fea0003800000 */
.L_x_13550:
        /* <DEDUP_REMOVED lines=44> */
.L_x_13549:
[----:B------:R-:W-:Y:S05]  /*9410*/  BSYNC B2 ;  /* 0x0000000000027941 */ /* 0x000fea0003800000 */
.L_x_13548:
        /* <DEDUP_REMOVED lines=11> */
.L_x_13544:
[----:B------:R-:W-:Y:S05]  /*94d0*/  BSYNC B1 ;  /* 0x0000000000017941 */ /* 0x000fea0003800000 */
.L_x_13543:
        /* <DEDUP_REMOVED lines=18> */
.L_x_13555:
[----:B------:R-:W-:-:S07]  /*9600*/  IMAD.MOV.U32 R10, RZ, RZ, R12 ;  /* 0x000000ffff0a7224 */ /* 0x000fce00078e000c */
.L_x_13556:
[----:B------:R-:W-:Y:S05]  /*9610*/  BSYNC B2 ;  /* 0x0000000000027941 */ /* 0x000fea0003800000 */
.L_x_13554:
        /* <DEDUP_REMOVED lines=16> */
.L_x_13560:
[----:B------:R-:W-:Y:S05]  /*9720*/  BSYNC B3 ;  /* 0x0000000000037941 */ /* 0x000fea0003800000 */
.L_x_13559:
        /* <DEDUP_REMOVED lines=44> */
.L_x_13558:
[----:B------:R-:W-:Y:S05]  /*99f0*/  BSYNC B2 ;  /* 0x0000000000027941 */ /* 0x000fea0003800000 */
.L_x_13557:
        /* <DEDUP_REMOVED lines=10> */
.L_x_13553:
[----:B------:R-:W-:Y:S05]  /*9aa0*/  BSYNC B1 ;  /* 0x0000000000017941 */ /* 0x000fea0003800000 */
.L_x_13552:
        /* <DEDUP_REMOVED lines=18> */
.L_x_13564:
[----:B------:R-:W-:-:S07]  /*9bd0*/  IMAD.MOV.U32 R115, RZ, RZ, R12 ;  /* 0x000000ffff737224 */ /* 0x000fce00078e000c */
.L_x_13565:
[----:B------:R-:W-:Y:S05]  /*9be0*/  BSYNC B2 ;  /* 0x0000000000027941 */ /* 0x000fea0003800000 */
.L_x_13563:
        /* <DEDUP_REMOVED lines=16> */
.L_x_13569:
[----:B------:R-:W-:Y:S05]  /*9cf0*/  BSYNC B3 ;  /* 0x0000000000037941 */ /* 0x000fea0003800000 */
.L_x_13568:
        /* <DEDUP_REMOVED lines=44> */
.L_x_13567:
[----:B------:R-:W-:Y:S05]  /*9fc0*/  BSYNC B2 ;  /* 0x0000000000027941 */ /* 0x000fea0003800000 */
.L_x_13566:
        /* <DEDUP_REMOVED lines=11> */
.L_x_13562:
[----:B------:R-:W-:Y:S05]  /*a080*/  BSYNC B1 ;  /* 0x0000000000017941 */ /* 0x000fea0003800000 */
.L_x_13561:
        /* <DEDUP_REMOVED lines=26> */
.L_x_13571:
[----:B------:R-:W-:Y:S05]  /*a230*/  BSYNC B1 ;  /* 0x0000000000017941 */ /* 0x000fea0003800000 */
.L_x_13570:
[----:B------:R-:W-:Y:S01]  /*a240*/  VIADD R148, R148, 0x80 ;  /* 0x0000008094947836 */ /* 0x000fe20000000000 */
[----:B------:R-:W-:-:S07]  /*a250*/  IADD3 R147, R147, 0x80, RZ ;  /* 0x0000008093937810 */ /* 0x000fce0007ffe0ff */
.L_x_13497:
[----:B------:R-:W-:Y:S05]  /*a260*/  BSYNC B0 ;  /* 0x0000000000007941 */ /* 0x000fea0003800000 */
.L_x_13496:
[----:B------:R-:W-:Y:S04]  /*a270*/  BSSY B0, `(.L_x_13572) ;  /* 0x0000312000007945 */ /* 0x000fe80003800000 */
        /* <DEDUP_REMOVED lines=14> */
[----:B------:R-:W-:Y:S01]  /*a360*/  @!P2 ISETP.NE.AND.EX P3, PT, R125, RZ, PT, P3 ;  /* 0x000000ff7d00a20c */ /* 0x000fe20003f65330 */
[----:B------:R-:W-:-:S03]  /*a370*/  @!P2 IMAD.MOV.U32 R123, RZ, RZ, R10 ;  /* 0x000000ffff7ba224 */ /* 0x000fc600078e000a */
[----:B---3--:R-:W-:Y:S01]  /*a380*/  @!P2 FSEL R116, R80, RZ, P3 ;  /* 0x000000ff5074a208 */ /* 0x008fe20001800000 */
[----:B--2---:R-:W-:Y:S08]  /*a390*/  @!P2 BRA `(.L_x_13575) ;  /* 0x000000040058a947 */ /* 0x004ff00003800000 */
        /* <DEDUP_REMOVED lines=12> */
.L_x_13577:
[----:B------:R-:W-:-:S07]  /*a460*/  MOV R122, R12 ;  /* 0x0000000c007a7202 */ /* 0x000fce0000000f00 */
.L_x_13578:
[----:B------:R-:W-:Y:S05]  /*a470*/  BSYNC B2 ;  /* 0x0000000000027941 */ /* 0x000fea0003800000 */
.L_x_13576:
        /* <DEDUP_REMOVED lines=16> */
.L_x_13582:
[----:B------:R-:W-:Y:S05]  /*a580*/  BSYNC B3 ;  /* 0x0000000000037941 */ /* 0x000fea0003800000 */
.L_x_13581:
        /* <DEDUP_REMOVED lines=44> */
.L_x_13580:
[----:B------:R-:W-:Y:S05]  /*a850*/  BSYNC B2 ;  /* 0x0000000000027941 */ /* 0x000fea0003800000 */
.L_x_13579:
        /* <DEDUP_REMOVED lines=10> */
.L_x_13575:
[----:B------:R-:W-:Y:S05]  /*a900*/  BSYNC B1 ;  /* 0x0000000000017941 */ /* 0x000fea0003800000 */
.L_x_13574:
        /* <DEDUP_REMOVED lines=18> */
.L_x_13586:
[----:B------:R-:W-:-:S07]  /*aa30*/  MOV R10, R12 ;  /* 0x0000000c000a7202 */ /* 0x000fce0000000f00 */
.L_x_13587:
[----:B------:R-:W-:Y:S05]  /*aa40*/  BSYNC B2 ;  /* 0x0000000000027941 */ /* 0x000fea0003800000 */
.L_x_13585:
        /* <DEDUP_REMOVED lines=16> */
.L_x_13591:
[----:B------:R-:W-:Y:S05]  /*ab50*/  BSYNC B3 ;  /* 0x0000000000037941 */ /* 0x000fea0003800000 */
.L_x_13590:
        /* <DEDUP_REMOVED lines=44> */
.L_x_13589:
[----:B------:R-:W-:Y:S05]  /*ae20*/  BSYNC B2 ;  /* 0x0000000000027941 */ /* 0x000fea0003800000 */
.L_x_13588:
        /* <DEDUP_REMOVED lines=11> */
.L_x_13584:
[----:B------:R-:W-:Y:S05]  /*aee0*/  BSYNC B1 ;  /* 0x0000000000017941 */ /* 0x000fea0003800000 */
.L_x_13583:
        /* <DEDUP_REMOVED lines=18> */
.L_x_13595:
[----:B------:R-:W-:-:S07]  /*b010*/  MOV R10, R12 ;  /* 0x0000000c000a7202 */ /* 0x000fce0000000f00 */
.L_x_13596:
[----:B------:R-:W-:Y:S05]  /*b020*/  BSYNC B2 ;  /* 0x0000000000027941 */ /* 0x000fea0003800000 */
.L_x_13594:
        /* <DEDUP_REMOVED lines=16> */
.L_x_13600:
[----:B------:R-:W-:Y:S05]  /*b130*/  BSYNC B3 ;  /* 0x0000000000037941 */ /* 0x000fea0003800000 */
.L_x_13599:
        /* <DEDUP_REMOVED lines=44> */
.L_x_13598:
[----:B------:R-:W-:Y:S05]  /*b400*/  BSYNC B2 ;  /* 0x0000000000027941 */ /* 0x000fea0003800000 */
.L_x_13597:
        /* <DEDUP_REMOVED lines=10> */
.L_x_13593:
[----:B------:R-:W-:Y:S05]  /*b4b0*/  BSYNC B1 ;  /* 0x0000000000017941 */ /* 0x000fea0003800000 */
.L_x_13592:
        /* <DEDUP_REMOVED lines=18> */
.L_x_13604:
[----:B------:R-:W-:-:S07]  /*b5e0*/  MOV R10, R12 ;  /* 0x0000000c000a7202 */ /* 0x000fce0000000f00 */
.L_x_13605:
[----:B------:R-:W-:Y:S05]  /*b5f0*/  BSYNC B2 ;  /* 0x0000000000027941 */ /* 0x000fea0003800000 */
.L_x_13603:
        /* <DEDUP_REMOVED lines=16> */
.L_x_13609:
[----:B------:R-:W-:Y:S05]  /*b700*/  BSYNC B3 ;  /* 0x0000000000037941 */ /* 0x000fea0003800000 */
.L_x_13608:
        /* <DEDUP_REMOVED lines=44> */
.L_x_13607:
[----:B------:R-:W-:Y:S05]  /*b9d0*/  BSYNC B2 ;  /* 0x0000000000027941 */ /* 0x000fea0003800000 */
.L_x_13606:
        /* <DEDUP_REMOVED lines=11> */
.L_x_13602:
[----:B------:R-:W-:Y:S05]  /*ba90*/  BSYNC B1 ;  /* 0x0000000000017941 */ /* 0x000fea0003800000 */
.L_x_13601:
        /* <DEDUP_REMOVED lines=18> */
.L_x_13613:
[----:B------:R-:W-:-:S07]  /*bbc0*/  MOV R10, R12 ;  /* 0x0000000c000a7202 */ /* 0x000fce0000000f00 */
.L_x_13614:
[----:B------:R-:W-:Y:S05]  /*bbd0*/  BSYNC B2 ;  /* 0x0000000000027941 */ /* 0x000fea0003800000 */
.L_x_13612:
        /* <DEDUP_REMOVED lines=16> */
.L_x_13618:
[----:B------:R-:W-:Y:S05]  /*bce0*/  BSYNC B3 ;  /* 0x0000000000037941 */ /* 0x000fea0003800000 */
.L_x_13617:
        /* <DEDUP_REMOVED lines=44> */
.L_x_13616:
[----:B------:R-:W-:Y:S05]  /*bfb0*/  BSYNC B2 ;  /* 0x0000000000027941 */ /* 0x000fea0003800000 */
.L_x_13615:
        /* <DEDUP_REMOVED lines=10> */
.L_x_13611:
[----:B------:R-:W-:Y:S05]  /*c060*/  BSYNC B1 ;  /* 0x0000000000017941 */ /* 0x000fea0003800000 */
.L_x_13610:
        /* <DEDUP_REMOVED lines=18> */
.L_x_13622:
[----:B------:R-:W-:-:S07]  /*c190*/  MOV R10, R12 ;  /* 0x0000000c000a7202 */ /* 0x000fce0000000f00 */
.L_x_13623:
[----:B------:R-:W-:Y:S05]  /*c1a0*/  BSYNC B2 ;  /* 0x0000000000027941 */ /* 0x000fea0003800000 */
.L_x_13621:
        /* <DEDUP_REMOVED lines=16> */
.L_x_13627:
[----:B------:R-:W-:Y:S05]  /*c2b0*/  BSYNC B3 ;  /* 0x0000000000037941 */ /* 0x000fea0003800000 */
.L_x_13626:
        /* <DEDUP_REMOVED lines=44> */
.L_x_13625:
[----:B------:R-:W-:Y:S05]  /*c580*/  BSYNC B2 ;  /* 0x0000000000027941 */ /* 0x000fea0003800000 */
.L_x_13624:
        /* <DEDUP_REMOVED lines=11> */
.L_x_13620:
[----:B------:R-:W-:Y:S05]  /*c640*/  BSYNC B1 ;  /* 0x0000000000017941 */ /* 0x000fea0003800000 */
.L_x_13619:
        /* <DEDUP_REMOVED lines=18> */
.L_x_13631:
[----:B------:R-:W-:-:S07]  /*c770*/  MOV R10, R12 ;  /* 0x0000000c000a7202 */ /* 0x000fce0000000f00 */
.L_x_13632:
[----:B------:R-:W-:Y:S05]  /*c780*/  BSYNC B2 ;  /* 0x0000000000027941 */ /* 0x000fea0003800000 */
.L_x_13630:
        /* <DEDUP_REMOVED lines=16> */
.L_x_13636:
[----:B------:R-:W-:Y:S05]  /*c890*/  BSYNC B3 ;  /* 0x0000000000037941 */ /* 0x000fea0003800000 */
.L_x_13635:
        /* <DEDUP_REMOVED lines=44> */
.L_x_13634:
[----:B------:R-:W-:Y:S05]  /*cb60*/  BSYNC B2 ;  /* 0x0000000000027941 */ /* 0x000fea0003800000 */
.L_x_13633:
        /* <DEDUP_REMOVED lines=10> */
.L_x_13629:
[----:B------:R-:W-:Y:S05]  /*cc10*/  BSYNC B1 ;  /* 0x0000000000017941 */ /* 0x000fea0003800000 */
.L_x_13628:
        /* <DEDUP_REMOVED lines=18> */
.L_x_13640:
[----:B------:R-:W-:-:S07]  /*cd40*/  MOV R123, R12 ;  /* 0x0000000c007b7202 */ /* 0x000fce0000000f00 */
.L_x_13641:
[----:B------:R-:W-:Y:S05]  /*cd50*/  BSYNC B2 ;  /* 0x0000000000027941 */ /* 0x000fea0003800000 */
.L_x_13639:
        /* <DEDUP_REMOVED lines=16> */
.L_x_13645:
[----:B------:R-:W-:Y:S05]  /*ce60*/  BSYNC B3 ;  /* 0x0000000000037941 */ /* 0x000fea0003800000 */
.L_x_13644:
        /* <DEDUP_REMOVED lines=44> */
.L_x_13643:
[----:B------:R-:W-:Y:S05]  /*d130*/  BSYNC B2 ;  /* 0x0000000000027941 */ /* 0x000fea0003800000 */
.L_x_13642:
        /* <DEDUP_REMOVED lines=11> */
.L_x_13638:
[----:B------:R-:W-:Y:S05]  /*d1f0*/  BSYNC B1 ;  /* 0x0000000000017941 */ /* 0x000fea0003800000 */
.L_x_13637:
[----:B------:R-:W1:Y:S02]  /*d200*/  LDC.64 R124, c[0x0][0x238] ;  /* 0x00008e00ff7c7b82 */ /* 0x000e640000000a00 */
[----:B-1----:R-:W-:-:S05]  /*d210*/  IMAD.WIDE.U32 R124, R148, 0x20, R124 ;  /* 0x00000020947c7825 */ /* 0x002fca00078e007c */
[----:B------:R3:W-:Y:S04]  /*d220*/  STG.E.128 desc[UR6][R124.64], R116 ;  /* 0x000000747c007986 */ /* 0x0007e8000c101d06 */
[----:B------:R3:W-:Y:S01]  /*d230*/  STG.E.128 desc[UR6][R124.64+0x10], R120 ;  /* 0x000010787c007986 */ /* 0x0007e2000c101d06 */
[----:B------:R-:W-:Y:S05]  /*d240*/  @!P0 BRA `(.L_x_13573) ;  /* 0x0000000000508947 */ /* 0x000fea0003800000 */
[----:B------:R-:W-:Y:S01]  /*d250*/  IMAD.U32 R127, R134, 0x10000, RZ ;  /* 0x00010000867f7824 */ /* 0x000fe200078e00ff */
[----:B---3--:R-:W1:Y:S01]  /*d260*/  LDC.64 R124, c[0x0][0x240] ;  /* 0x00009000ff7c7b82 */ /* 0x008e620000000a00 */
        /* <DEDUP_REMOVED lines=18> */
.L_x_13573:
[----:B------:R-:W-:Y:S05]  /*d390*/  BSYNC B0 ;  /* 0x0000000000007941 */ /* 0x000fea0003800000 */
.L_x_13572:
        /* <DEDUP_REMOVED lines=129> */
.L_x_13666:
        /* <DEDUP_REMOVED lines=78> */
[----:B------:R-:W-:Y:S02]  /*e090*/  BSSY B1, `(.L_x_13649) ;  /* 0x0000028000017945 */ /* 0x000fe40003800000 */
        /* <DEDUP_REMOVED lines=39> */
.L_x_13650:
[----:B------:R-:W-:Y:S05]  /*e310*/  BSYNC B1 ;  /* 0x0000000000017941 */ /* 0x000fea0003800000 */
.L_x_13649:
        /* <DEDUP_REMOVED lines=35> */
.L_x_13652:
[----:B------:R-:W-:Y:S05]  /*e550*/  BSYNC B1 ;  /* 0x0000000000017941 */ /* 0x000fea0003800000 */
.L_x_13651:
        /* <DEDUP_REMOVED lines=35> */
.L_x_13654:
[----:B------:R-:W-:Y:S05]  /*e790*/  BSYNC B1 ;  /* 0x0000000000017941 */ /* 0x000fea0003800000 */
.L_x_13653:
        /* <DEDUP_REMOVED lines=32> */
.L_x_13648:
[----:B------:R-:W-:Y:S05]  /*e9a0*/  BSYNC B0 ;  /* 0x0000000000007941 */ /* 0x000fea0003800000 */
.L_x_13647:
[----:B------:R-:W-:Y:S01]  /*e9b0*/  VIADD R7, R7, UR14 ;  /* 0x0000000e07077c36 */ /* 0x000fe20008000000 */
[----:B------:R-:W-:-:S04]  /*e9c0*/  SEL R143, RZ, 0x1, P1 ;  /* 0x00000001ff8f7807 */ /* 0x000fc80000800000 */
[----:B------:R-:W-:-:S13]  /*e9d0*/  ISETP.GE.AND P0, PT, R7, UR15, PT ;  /* 0x0000000f07007c0c */ /* 0x000fda000bf06270 */
[----:B------:R-:W-:Y:S05]  /*e9e0*/  @!P0 BRA `(.L_x_13655) ;  /* 0xffffff2000b48947 */ /* 0x000fea000383ffff */
[----:B------:R-:W-:Y:S05]  /*e9f0*/  EXIT ;  /* 0x000000000000794d */ /* 0x000fea0003800000 */
.L_x_13646:
[----:B------:R-:W-:Y:S01]  /*ea00*/  HFMA2.MMA R152, -RZ, RZ, 0, 1.847743988037109375e-06 ;  /* 0x0000001fff987435 */ /* 0x000fe200000001ff */
[----:B------:R-:W-:Y:S01]  /*ea10*/  MOV R150, R125 ;  /* 0x0000007d00967202 */ /* 0x000fe20000000f00 */
[----:B------:R-:W-:Y:S02]  /*ea20*/  IMAD.MOV.U32 R145, RZ, RZ, 0x1 ;  /* 0x00000001ff917424 */ /* 0x000fe400078e00ff */
[----:B------:R-:W-:-:S07]  /*ea30*/  IMAD.MOV.U32 R143, RZ, RZ, -0x1 ;  /* 0xffffffffff8f7424 */ /* 0x000fce00078e00ff */
[----:B0----5:R-:W-:Y:S05]  /*ea40*/  WARPSYNC.COLLECTIVE R143, `(.L_x_13656) ;  /* 0x000000008f087348 */ /* 0x021fea0003c00000 */
[----:B------:R1:W2:Y:S02]  /*ea50*/  SHFL.BFLY P6, R148, R150, R145, R152 ;  /* 0x0c00009196947389 */ /* 0x0002a400000c0098 */
[----:B012--5:R-:W-:Y:S01]  /*ea60*/  ENDCOLLECTIVE ;  /* 0x000000000000791b */ /* 0x027fe20003800000 */
.L_x_13656:
[----:B------:R-:W-:Y:S01]  /*ea70*/  HFMA2.MMA R145, -RZ, RZ, 0, 1.1920928955078125e-07 ;  /* 0x00000002ff917435 */ /* 0x000fe200000001ff */
[----:B------:R-:W-:-:S05]  /*ea80*/  MOV R124, R148 ;  /* 0x00000094007c7202 */ /* 0x000fca0000000f00 */
[----:B------:R-:W-:-:S04]  /*ea90*/  FADD.FTZ R138, R125, R124 ;  /* 0x0000007c7d8a7221 */ /* 0x000fc80000010000 */
[----:B------:R-:W-:-:S07]  /*eaa0*/  IMAD.MOV.U32 R150, RZ, RZ, R138 ;  /* 0x000000ffff967224 */ /* 0x000fce00078e008a */
[----:B------:R-:W-:Y:S05]  /*eab0*/  WARPSYNC.COLLECTIVE R143, `(.L_x_13657) ;  /* 0x000000008f087348 */ /* 0x000fea0003c00000 */
[----:B------:R0:W1:Y:S02]  /*eac0*/  SHFL.BFLY P6, R148, R150, R145, R152 ;  /* 0x0c00009196947389 */ /* 0x00006400000c0098 */
[----:B01----:R-:W-:Y:S01]  /*ead0*/  ENDCOLLECTIVE ;  /* 0x000000000000791b */ /* 0x003fe20003800000 */
.L_x_13657:
[----:B------:R-:W-:Y:S02]  /*eae0*/  IMAD.MOV.U32 R145, RZ, RZ, 0x4 ;  /* 0x00000004ff917424 */ /* 0x000fe400078e00ff */
[----:B------:R-:W-:-:S04]  /*eaf0*/  IMAD.MOV.U32 R139, RZ, RZ, R148 ;  /* 0x000000ffff8b7224 */ /* 0x000fc800078e0094 */
[----:B------:R-:W-:-:S05]  /*eb00*/  FADD.FTZ R139, R138, R139 ;  /* 0x0000008b8a8b7221 */ /* 0x000fca0000010000 */
[----:B------:R-:W-:-:S07]  /*eb10*/  MOV R150, R139 ;  /* 0x0000008b00967202 */ /* 0x000fce0000000f00 */
[----:B------:R-:W-:Y:S05]  /*eb20*/  WARPSYNC.COLLECTIVE R143, `(.L_x_13658) ;  /* 0x000000008f087348 */ /* 0x000fea0003c00000 */
[----:B------:R0:W1:Y:S02]  /*eb30*/  SHFL.BFLY P6, R148, R150, R145, R152 ;  /* 0x0c00009196947389 */ /* 0x00006400000c0098 */
[----:B01----:R-:W-:Y:S01]  /*eb40*/  ENDCOLLECTIVE ;  /* 0x000000000000791b */ /* 0x003fe20003800000 */
.L_x_13658:
[----:B------:R-:W-:Y:S01]  /*eb50*/  HFMA2.MMA R145, -RZ, RZ, 0, 4.76837158203125e-07 ;  /* 0x00000008ff917435 */ /* 0x000fe200000001ff */
[----:B------:R-:W-:-:S05]  /*eb60*/  MOV R124, R148 ;  /* 0x00000094007c7202 */ /* 0x000fca0000000f00 */
[----:B------:R-:W-:-:S04]  /*eb70*/  FADD.FTZ R140, R139, R124 ;  /* 0x0000007c8b8c7221 */ /* 0x000fc80000010000 */
[----:B------:R-:W-:-:S07]  /*eb80*/  IMAD.MOV.U32 R150, RZ, RZ, R140 ;  /* 0x000000ffff967224 */ /* 0x000fce00078e008c */
[----:B------:R-:W-:Y:S05]  /*eb90*/  WARPSYNC.COLLECTIVE R143, `(.L_x_13659) ;  /* 0x000000008f087348 */ /* 0x000fea0003c00000 */
[----:B------:R0:W1:Y:S02]  /*eba0*/  SHFL.BFLY P6, R148, R150, R145, R152 ;  /* 0x0c00009196947389 */ /* 0x00006400000c0098 */
[----:B01----:R-:W-:Y:S01]  /*ebb0*/  ENDCOLLECTIVE ;  /* 0x000000000000791b */ /* 0x003fe20003800000 */
.L_x_13659:
[----:B------:R-:W-:Y:S02]  /*ebc0*/  IMAD.MOV.U32 R145, RZ, RZ, 0x10 ;  /* 0x00000010ff917424 */ /* 0x000fe400078e00ff */
[----:B------:R-:W-:-:S04]  /*ebd0*/  IMAD.MOV.U32 R141, RZ, RZ, R148 ;  /* 0x000000ffff8d7224 */ /* 0x000fc800078e0094 */
[----:B------:R-:W-:-:S05]  /*ebe0*/  FADD.FTZ R141, R140, R141 ;  /* 0x0000008d8c8d7221 */ /* 0x000fca0000010000 */
[----:B------:R-:W-:-:S07]  /*ebf0*/  MOV R150, R141 ;  /* 0x0000008d00967202 */ /* 0x000fce0000000f00 */
[----:B------:R-:W-:Y:S05]  /*ec00*/  WARPSYNC.COLLECTIVE R143, `(.L_x_13660) ;  /* 0x000000008f087348 */ /* 0x000fea0003c00000 */
[----:B------:R0:W1:Y:S02]  /*ec10*/  SHFL.BFLY P6, R148, R150, R145, R152 ;  /* 0x0c00009196947389 */ /* 0x00006400000c0098 */
[----:B01----:R-:W-:Y:S01]  /*ec20*/  ENDCOLLECTIVE ;  /* 0x000000000000791b */ /* 0x003fe20003800000 */
.L_x_13660:
        /* <DEDUP_REMOVED lines=73> */
.L_x_13661:
[----:B------:R-:W-:Y:S02]  /*f0c0*/  IMAD.MOV.U32 R145, RZ, RZ, 0x2 ;  /* 0x00000002ff917424 */ /* 0x000fe400078e00ff */
[----:B------:R-:W-:-:S04]  /*f0d0*/  IMAD.MOV.U32 R138, RZ, RZ, R148 ;  /* 0x000000ffff8a7224 */ /* 0x000fc800078e0094 */
[----:B------:R-:W-:-:S05]  /*f0e0*/  FADD.FTZ R138, R125, R138 ;  /* 0x0000008a7d8a7221 */ /* 0x000fca0000010000 */
[----:B------:R-:W-:-:S07]  /*f0f0*/  MOV R150, R138 ;  /* 0x0000008a00967202 */ /* 0x000fce0000000f00 */
[----:B------:R-:W-:Y:S05]  /*f100*/  WARPSYNC.COLLECTIVE R143, `(.L_x_13662) ;  /* 0x000000008f087348 */ /* 0x000fea0003c00000 */
[----:B------:R0:W1:Y:S02]  /*f110*/  SHFL.BFLY P6, R148, R150, R145, R152 ;  /* 0x0c00009196947389 */ /* 0x00006400000c0098 */
[----:B01----:R-:W-:Y:S01]  /*f120*/  ENDCOLLECTIVE ;  /* 0x000000000000791b */ /* 0x003fe20003800000 */
.L_x_13662:
[----:B------:R-:W-:Y:S01]  /*f130*/  HFMA2.MMA R145, -RZ, RZ, 0, 2.384185791015625e-07 ;  /* 0x00000004ff917435 */ /* 0x000fe200000001ff */
[----:B------:R-:W-:-:S05]  /*f140*/  MOV R139, R148 ;  /* 0x00000094008b7202 */ /* 0x000fca0000000f00 */
[----:B------:R-:W-:-:S04]  /*f150*/  FADD.FTZ R139, R138, R139 ;  /* 0x0000008b8a8b7221 */ /* 0x000fc80000010000 */
[----:B------:R-:W-:-:S07]  /*f160*/  IMAD.MOV.U32 R150, RZ, RZ, R139 ;  /* 0x000000ffff967224 */ /* 0x000fce00078e008b */
[----:B------:R-:W-:Y:S05]  /*f170*/  WARPSYNC.COLLECTIVE R143, `(.L_x_13663) ;  /* 0x000000008f087348 */ /* 0x000fea0003c00000 */
[----:B------:R0:W1:Y:S02]  /*f180*/  SHFL.BFLY P6, R148, R150, R145, R152 ;  /* 0x0c00009196947389 */ /* 0x00006400000c0098 */
[----:B01----:R-:W-:Y:S01]  /*f190*/  ENDCOLLECTIVE ;  /* 0x000000000000791b */ /* 0x003fe20003800000 */
.L_x_13663:
[----:B------:R-:W-:Y:S02]  /*f1a0*/  IMAD.MOV.U32 R145, RZ, RZ, 0x8 ;  /* 0x00000008ff917424 */ /* 0x000fe400078e00ff */
[----:B------:R-:W-:-:S04]  /*f1b0*/  IMAD.MOV.U32 R140, RZ, RZ, R148 ;  /* 0x000000ffff8c7224 */ /* 0x000fc800078e0094 */
[----:B------:R-:W-:-:S05]  /*f1c0*/  FADD.FTZ R140, R139, R140 ;  /* 0x0000008c8b8c7221 */ /* 0x000fca0000010000 */
[----:B------:R-:W-:-:S07]  /*f1d0*/  MOV R150, R140 ;  /* 0x0000008c00967202 */ /* 0x000fce0000000f00 */
[----:B------:R-:W-:Y:S05]  /*f1e0*/  WARPSYNC.COLLECTIVE R143, `(.L_x_13664) ;  /* 0x000000008f087348 */ /* 0x000fea0003c00000 */
[----:B------:R0:W1:Y:S02]  /*f1f0*/  SHFL.BFLY P6, R148, R150, R145, R152 ;  /* 0x0c00009196947389 */ /* 0x00006400000c0098 */
[----:B01----:R-:W-:Y:S01]  /*f200*/  ENDCOLLECTIVE ;  /* 0x000000000000791b */ /* 0x003fe20003800000 */
.L_x_13664:
[----:B------:R-:W-:Y:S01]  /*f210*/  HFMA2.MMA R145, -RZ, RZ, 0, 9.5367431640625e-07 ;  /* 0x00000010ff917435 */ /* 0x000fe200000001ff */
[----:B------:R-:W-:-:S05]  /*f220*/  MOV R141, R148 ;  /* 0x00000094008d7202 */ /* 0x000fca0000000f00 */
[----:B------:R-:W-:-:S04]  /*f230*/  FADD.FTZ R141, R140, R141 ;  /* 0x0000008d8c8d7221 */ /* 0x000fc80000010000 */
[----:B------:R-:W-:-:S07]  /*f240*/  IMAD.MOV.U32 R150, RZ, RZ, R141 ;  /* 0x000000ffff967224 */ /* 0x000fce00078e008d */
[----:B------:R-:W-:Y:S05]  /*f250*/  WARPSYNC.COLLECTIVE R143, `(.L_x_13665) ;  /* 0x000000008f087348 */ /* 0x000fea0003c00000 */
[----:B------:R0:W1:Y:S02]  /*f260*/  SHFL.BFLY P6, R148, R150, R145, R152 ;  /* 0x0c00009196947389 */ /* 0x00006400000c0098 */
[----:B01----:R-:W-:Y:S01]  /*f270*/  ENDCOLLECTIVE ;  /* 0x000000000000791b */ /* 0x003fe20003800000 */
.L_x_13665:
[----:B------:R-:W-:Y:S05]  /*f280*/  BRA `(.L_x_13666) ;  /* 0xffffffe800487947 */ /* 0x000fea000383ffff */
.L_x_13667:
        /* <DEDUP_REMOVED lines=15> */
.L_x_30258:


//--------------------- .text._ZN10layer_norm13ln_fwd_kernelINS_13Kernel_traitsIf13__nv_bfloat16fS2_fjLj4096ELj1ELj1ELj4ELj16ENS_18Kernel_traits_baseILj4096EfS2_fS2_fjLj128EEEEELb1ELb0ELb1ELb1EEEvNS_9FwdParamsE --------------------------
	.section	.text._ZN10layer_norm13ln_fwd_kernelINS_13Kernel_traitsIf13__nv_bfloat16fS2_fjLj4096ELj1ELj1ELj4ELj16ENS_18Kernel_traits_baseILj4096EfS2_fS2_fjLj128EEEEELb1ELb0ELb1ELb1EEEvNS_9FwdParamsE,"ax",@progbits
	.align	128
        .global         _ZN10layer_norm13ln_fwd_kernelINS_13Kernel_traitsIf13__nv_bfloat16fS2_fjLj4096ELj1ELj1ELj4ELj16ENS_18Kernel_traits_baseILj4096EfS2_fS2_fjLj128EEEEELb1ELb0ELb1ELb1EEEvNS_9FwdParamsE
        .type           _ZN10layer_norm13ln_fwd_kernelINS_13Kernel_traitsIf13__nv_bfloat16fS2_fjLj4096ELj1ELj1ELj4ELj16ENS_18Kernel_traits_baseILj4096EfS2_fS2_fjLj128EEEEELb1ELb0ELb1ELb1EEEvNS_9FwdParamsE,@function
        .size           _ZN10layer_norm13ln_fwd_kernelINS_13Kernel_traitsIf13__nv_bfloat16fS2_fjLj4096ELj1ELj1ELj4ELj16ENS_18Kernel_traits_baseILj4096EfS2_fS2_fjLj128EEEEELb1ELb0ELb1ELb1EEEvNS_9FwdParamsE,(.L_x_30259 - _ZN10layer_norm13ln_fwd_kernelINS_13Kernel_traitsIf13__nv_bfloat16fS2_fjLj4096ELj1ELj1ELj4ELj16ENS_18Kernel_traits_baseILj4096EfS2_fS2_fjLj128EEEEELb1ELb0ELb1ELb1EEEvNS_9FwdParamsE)
        .other          _ZN10layer_norm13ln_fwd_kernelINS_13Kernel_traitsIf13__nv_bfloat16fS2_fjLj4096ELj1ELj1ELj4ELj16ENS_18Kernel_traits_baseILj4096EfS2_fS2_fjLj128EEEEELb1ELb0ELb1ELb1EEEvNS_9FwdParamsE,@"STO_CUDA_ENTRY STV_DEFAULT"
_ZN10layer_norm13ln_fwd_kernelINS_13Kernel_traitsIf13__nv_bfloat16fS2_fjLj4096ELj1ELj1ELj4ELj16ENS_18Kernel_traits_baseILj4096EfS2_fS2_fjLj128EEEEELb1ELb0ELb1ELb1EEEvNS_9FwdParamsE:
.text._ZN10layer_norm13ln_fwd_kernelINS_13Kernel_traitsIf13__nv_bfloat16fS2_fjLj4096ELj1ELj1ELj4ELj16ENS_18Kernel_traits_baseILj4096EfS2_fS2_fjLj128EEEEELb1ELb0ELb1ELb1EEEvNS_9FwdParamsE:
        /* <DEDUP_REMOVED lines=10> */
[----:B------:R-:W-:Y:S01]  /*00a0*/  ULDC.64 UR10, c[0x0][0x2c8] ;  /* 0x0000b200000a7ab9 */ /* 0x000fe20000000a00 */
[----:B------:R-:W-:Y:S01]  /*00b0*/  ULDC.64 UR12, c[0x0][0x260] ;  /* 0x00009800000c7ab9 */ /* 0x000fe20000000a00 */
[----:B------:R-:W-:Y:S02]  /*00c0*/  ULDC UR9, c[0x0][0x214] ;  /* 0x0000850000097ab9 */ /* 0x000fe40000000800 */
[----:B------:R-:W3:Y:S01]  /*00d0*/  @P0 LDC R11, c[0x0][0x2f0] ;  /* 0x0000bc00ff0b0b82 */ /* 0x000ee20000000800 */
[----:B------:R-:W4:Y:S01]  /*00e0*/  @P0 LDG.E.64 R2, desc[UR6][R2.64] ;  /* 0x0000000602020981 */ /* 0x000f22000c1e1b00 */
[----:B0-----:R-:W-:Y:S01]  /*00f0*/  @P0 MOV R6, R134 ;  /* 0x0000008600060202 */ /* 0x001fe20000000f00 */
[----:B-1----:R-:W-:-:S05]  /*0100*/  @P0 IMAD.MOV.U32 R7, RZ, RZ, R135 ;  /* 0x000000ffff070224 */ /* 0x002fca00078e0087 */
[----:B------:R-:W3:Y:S01]  /*0110*/  @P0 LDG.E.64 R4, desc[UR6][R6.64] ;  /* 0x0000000606040981 */ /* 0x000ee2000c1e1b00 */
[----:B------:R-:W0:Y:S01]  /*0120*/  S2UR UR8, SR_CTAID.X ;  /* 0x00000000000879c3 */ /* 0x000e220000002500 */
[----:B------:R-:W-:Y:S02]  /*0130*/  CS2R R64, SRZ ;  /* 0x0000000000407805 */ /* 0x000fe4000001ff00 */
[----:B------:R-:W-:Y:S02]  /*0140*/  CS2R R66, SRZ ;  /* 0x0000000000427805 */ /* 0x000fe4000001ff00 */
[----:B------:R-:W-:Y:S02]  /*0150*/  CS2R R60, SRZ ;  /* 0x00000000003c7805 */ /* 0x000fe4000001ff00 */
[----:B--2---:R-:W-:Y:S02]  /*0160*/  SHF.L.U32 R0, R114, 0x5, RZ ;  /* 0x0000000572007819 */ /* 0x004fe400000006ff */
[----:B------:R-:W-:-:S02]  /*0170*/  CS2R R62, SRZ ;  /* 0x00000000003e7805 */ /* 0x000fc4000001ff00 */
[----:B------:R-:W-:Y:S02]  /*0180*/  CS2R R56, SRZ ;  /* 0x0000000000387805 */ /* 0x000fe4000001ff00 */
[----:B------:R-:W-:Y:S01]  /*0190*/  CS2R R58, SRZ ;  /* 0x00000000003a7805 */ /* 0x000fe2000001ff00 */
[----:B------:R-:W1:Y:S01]  /*01a0*/  LDC R9, c[0x0][RZ] ;  /* 0x00000000ff097b82 */ /* 0x000e620000000800 */
[----:B------:R-:W-:Y:S02]  /*01b0*/  LOP3.LUT R0, R0, 0xfe0, RZ, 0xc0, !PT ;  /* 0x00000fe000007812 */ /* 0x000fe400078ec0ff */
        /* <DEDUP_REMOVED lines=10> */
[----:B0-----:R-:W-:Y:S01]  /*0260*/  LEA.HI R115, R114, UR8, RZ, 0x19 ;  /* 0x0000000872737c11 */ /* 0x001fe2000f8fc8ff */
[----:B-1----:R-:W-:Y:S01]  /*0270*/  IMAD R118, R9, UR8, R114 ;  /* 0x0000000809767c24 */ /* 0x002fe2000f8e0272 */
[----:B----4-:R-:W-:Y:S02]  /*0280*/  @P0 R2UR UR4, R2 ;  /* 0x00000000020402ca */ /* 0x010fe400000e0000 */
[----:B------:R-:W-:-:S11]  /*0290*/  @P0 R2UR UR5, R3 ;  /* 0x00000000030502ca */ /* 0x000fd600000e0000 */
[----:B------:R-:W-:Y:S02]  /*02a0*/  UIADD3 UR16, UR4, -0x61c88647, URZ ;  /* 0x9e3779b904107890 */ /* 0x000fe4000fffe03f */
[----:B------:R-:W-:Y:S02]  /*02b0*/  UIADD3 UR17, UR5, -0x4498517b, URZ ;  /* 0xbb67ae8505117890 */ /* 0x000fe4000fffe03f */
[----:B------:R-:W-:Y:S02]  /*02c0*/  UIADD3 UR18, UR4, 0x3c6ef372, URZ ;  /* 0x3c6ef37204127890 */ /* 0x000fe4000fffe03f */
[----:B------:R-:W-:Y:S01]  /*02d0*/  UIADD3 UR19, UR5, 0x76cf5d0a, URZ ;  /* 0x76cf5d0a05137890 */ /* 0x000fe2000fffe03f */
[----:B---3--:R-:W-:Y:S01]  /*02e0*/  @P0 IADD3 R134, P1, R4, R11, RZ ;  /* 0x0000000b04860210 */ /* 0x008fe20007f3e0ff */
        /* <DEDUP_REMOVED lines=50> */
[C---:B------:R-:W-:Y:S02]  /*0610*/  IADD3 R4, P2, R0.reuse, UR10, RZ ;  /* 0x0000000a00047c10 */ /* 0x040fe4000ff5e0ff */
[----:B------:R-:W-:Y:S01]  /*0620*/  LOP3.LUT R124, R5, UR30, R2, 0x96, !PT ;  /* 0x0000001e057c7c12 */ /* 0x000fe2000f8e9602 */
[----:B------:R-:W-:Y:S01]  /*0630*/  IMAD.HI.U32 R3, R117, -0x2daee0ad, RZ ;  /* 0xd2511f5375037827 */ /* 0x000fe200078e00ff */
[----:B------:R-:W-:-:S03]  /*0640*/  IADD3 R2, P1, R0, UR12, RZ ;  /* 0x0000000c00027c10 */ /* 0x000fc6000ff3e0ff */
[----:B------:R-:W-:Y:S01]  /*0650*/  IMAD.X R5, RZ, RZ, UR11, P2 ;  /* 0x0000000bff057e24 */ /* 0x000fe200090e06ff */
[----:B------:R-:W-:Y:S01]  /*0660*/  LOP3.LUT R122, R3, UR31, R6, 0x96, !PT ;  /* 0x0000001f037a7c12 */ /* 0x000fe2000f8e9606 */
[----:B------:R-:W-:Y:S01]  /*0670*/  IMAD.X R3, RZ, RZ, UR13, P1 ;  /* 0x0000000dff037e24 */ /* 0x000fe200088e06ff */
[----:B------:R-:W-:Y:S02]  /*0680*/  ISETP.GE.AND P1, PT, R115, UR9, PT ;  /* 0x0000000973007c0c */ /* 0x000fe4000bf26270 */
        /* <DEDUP_REMOVED lines=16> */
[----:B0-----:R1:W5:Y:S01]  /*0790*/  LDG.E.128 R4, desc[UR6][R2.64+0x3010] ;  /* 0x0030100602047981 */ /* 0x001362000c1e1d00 */
[----:B------:R-:W-:Y:S01]  /*07a0*/  UIADD3 UR32, UR5, -0x695add53, URZ ;  /* 0x96a522ad05207890 */ /* 0x000fe2000fffe03f */
[----:B------:R-:W-:Y:S01]  /*07b0*/  IMAD R117, R117, -0x2daee0ad, RZ ;  /* 0xd2511f5375757824 */ /* 0x000fe200078e02ff */
[----:B------:R-:W-:Y:S01]  /*07c0*/  UIADD3 UR13, UR4, -0x700cb87f, URZ ;  /* 0x8ff34781040d7890 */ /* 0x000fe2000fffe03f */
[----:B------:R-:W-:Y:S01]  /*07d0*/  IMAD.HI.U32 R0, R124, -0x2daee0ad, RZ ;  /* 0xd2511f537c007827 */ /* 0x000fe200078e00ff */
[----:B------:R-:W-:Y:S01]  /*07e0*/  ULDC.U8 UR8, c[0x0][0x2a0] ;  /* 0x0000a80000087ab9 */ /* 0x000fe20000000000 */
[----:B------:R-:W-:Y:S01]  /*07f0*/  LOP3.LUT R134, R134, 0x3, RZ, 0xc0, !PT ;  /* 0x0000000386867812 */ /* 0x000fe200078ec0ff */
[----:B------:R-:W-:Y:S01]  /*0800*/  ULDC UR9, c[0x0][0x294] ;  /* 0x0000a50000097ab9 */ /* 0x000fe20000000800 */
[----:B------:R-:W-:Y:S01]  /*0810*/  IMAD R116, R116, -0x326172a9, RZ ;  /* 0xcd9e8d5774747824 */ /* 0x000fe200078e02ff */
[----:B------:R-:W-:Y:S01]  /*0820*/  LOP3.LUT R117, R0, UR32, R117, 0x96, !PT ;  /* 0x0000002000757c12 */ /* 0x000fe2000f8e9675 */
[C---:B------:R-:W-:Y:S01]  /*0830*/  IMAD.HI.U32 R69, R122.reuse, -0x326172a9, RZ ;  /* 0xcd9e8d577a457827 */ /* 0x040fe200078e00ff */
[----:B------:R-:W-:Y:S01]  /*0840*/  HFMA2.MMA R0, -RZ, RZ, 0, 5.9604644775390625e-08 ;  /* 0x00000001ff007435 */ /* 0x000fe200000001ff */
[----:B------:R-:W-:Y:S01]  /*0850*/  ISETP.NE.AND P2, PT, RZ, UR8, PT ;  /* 0x00000008ff007c0c */ /* 0x000fe2000bf45270 */
[----:B------:R-:W-:Y:S01]  /*0860*/  ULDC UR12, c[0x0][0x290] ;  /* 0x0000a400000c7ab9 */ /* 0x000fe20000000800 */
[----:B------:R-:W-:Y:S01]  /*0870*/  IMAD R122, R122, -0x326172a9, RZ ;  /* 0xcd9e8d577a7a7824 */ /* 0x000fe200078e02ff */
[----:B------:R-:W-:Y:S01]  /*0880*/  LOP3.LUT R116, R69, UR13, R116, 0x96, !PT ;  /* 0x0000000d45747c12 */ /* 0x000fe2000f8e9674 */
[----:B------:R-:W-:Y:S01]  /*0890*/  IMAD R124, R124, -0x2daee0ad, RZ ;  /* 0xd2511f537c7c7824 */ /* 0x000fe200078e02ff */
[----:B------:R-:W-:Y:S01]  /*08a0*/  LOP3.LUT R123, R114, 0x7f, RZ, 0xc0, !PT ;  /* 0x0000007f727b7812 */ /* 0x000fe200078ec0ff */
[----:B------:R-:W-:Y:S01]  /*08b0*/  IMAD.MOV.U32 R121, RZ, RZ, RZ ;  /* 0x000000ffff797224 */ /* 0x000fe200078e00ff */
[----:B------:R-:W-:Y:S01]  /*08c0*/  ULDC.64 UR10, c[0x0][0x298] ;  /* 0x0000a600000a7ab9 */ /* 0x000fe20000000a00 */
[----:B-1----:R-:W-:-:S05]  /*08d0*/  ULDC.64 UR14, c[0x0][0x210] ;  /* 0x00008400000e7ab9 */ /* 0x002fca0000000a00 */
.L_x_13967:
        /* <DEDUP_REMOVED lines=21> */
[----:B------:R-:W-:Y:S01]  /*0a30*/  @P3 VIADD R89, R90, 0xffffffff ;  /* 0xffffffff5a593836 */ /* 0x000fe20000000000 */
[----:B------:R-:W-:-:S03]  /*0a40*/  @P3 LOP3.LUT R123, R114, 0x7f, RZ, 0xc0, !PT ;  /* 0x0000007f727b3812 */ /* 0x000fc600078ec0ff */
        /* <DEDUP_REMOVED lines=26> */
.L_x_13671:
[----:B------:R-:W-:-:S07]  /*0bf0*/  MOV R89, R122 ;  /* 0x0000007a00597202 */ /* 0x000fce0000000f00 */
.L_x_13672:
[----:B------:R-:W-:Y:S05]  /*0c00*/  BSYNC B1 ;  /* 0x0000000000017941 */ /* 0x000fea0003800000 */
.L_x_13670:
        /* <DEDUP_REMOVED lines=16> */
.L_x_13676:
[----:B------:R-:W-:Y:S05]  /*0d10*/  BSYNC B2 ;  /* 0x0000000000027941 */ /* 0x000fea0003800000 */
.L_x_13675:
        /* <DEDUP_REMOVED lines=43> */
.L_x_13674:
[----:B------:R-:W-:Y:S05]  /*0fd0*/  BSYNC B1 ;  /* 0x0000000000017941 */ /* 0x000fea0003800000 */
.L_x_13673:
        /* <DEDUP_REMOVED lines=10> */
.L_x_13669:
[----:B------:R-:W-:Y:S05]  /*1080*/  BSYNC B0 ;  /* 0x0000000000007941 */ /* 0x000fea0003800000 */
.L_x_13668:
        /* <DEDUP_REMOVED lines=18> */
.L_x_13680:
[----:B------:R-:W-:-:S07]  /*11b0*/  IMAD.MOV.U32 R81, RZ, RZ, R122 ;  /* 0x000000ffff517224 */ /* 0x000fce00078e007a */
.L_x_13681:
[----:B------:R-:W-:Y:S05]  /*11c0*/  BSYNC B1 ;  /* 0x0000000000017941 */ /* 0x000fea0003800000 */
.L_x_13679:
        /* <DEDUP_REMOVED lines=16> */
.L_x_13685:
[----:B------:R-:W-:Y:S05]  /*12d0*/  BSYNC B2 ;  /* 0x0000000000027941 */ /* 0x000fea0003800000 */
.L_x_13684:
        /* <DEDUP_REMOVED lines=44> */
.L_x_13683:
[----:B------:R-:W-:Y:S05]  /*15a0*/  BSYNC B1 ;  /* 0x0000000000017941 */ /* 0x000fea0003800000 */
.L_x_13682:
        /* <DEDUP_REMOVED lines=11> */
.L_x_13678:
[----:B------:R-:W-:Y:S05]  /*1660*/  BSYNC B0 ;  /* 0x0000000000007941 */ /* 0x000fea0003800000 */
.L_x_13677:
        /* <DEDUP_REMOVED lines=18> */
.L_x_13689:
[----:B------:R-:W-:-:S07]  /*1790*/  IMAD.MOV.U32 R82, RZ, RZ, R122 ;  /* 0x000000ffff527224 */ /* 0x000fce00078e007a */
.L_x_13690:
[----:B------:R-:W-:Y:S05]  /*17a0*/  BSYNC B1 ;  /* 0x0000000000017941 */ /* 0x000fea0003800000 */
.L_x_13688:
        /* <DEDUP_REMOVED lines=16> */
.L_x_13694:
[----:B------:R-:W-:Y:S05]  /*18b0*/  BSYNC B2 ;  /* 0x0000000000027941 */ /* 0x000fea0003800000 */
.L_x_13693:
        /* <DEDUP_REMOVED lines=44> */
.L_x_13692:
[----:B------:R-:W-:Y:S05]  /*1b80*/  BSYNC B1 ;  /* 0x0000000000017941 */ /* 0x000fea0003800000 */
.L_x_13691:
        /* <DEDUP_REMOVED lines=10> */
.L_x_13687:
[----:B------:R-:W-:Y:S05]  /*1c30*/  BSYNC B0 ;  /* 0x0000000000007941 */ /* 0x000fea0003800000 */
.L_x_13686:
        /* <DEDUP_REMOVED lines=18> */
.L_x_13698:
[----:B------:R-:W-:-:S07]  /*1d60*/  IMAD.MOV.U32 R83, RZ, RZ, R122 ;  /* 0x000000ffff537224 */ /* 0x000fce00078e007a */
.L_x_13699:
[----:B------:R-:W-:Y:S05]  /*1d70*/  BSYNC B1 ;  /* 0x0000000000017941 */ /* 0x000fea0003800000 */
.L_x_13697:
        /* <DEDUP_REMOVED lines=16> */
.L_x_13703:
[----:B------:R-:W-:Y:S05]  /*1e80*/  BSYNC B2 ;  /* 0x0000000000027941 */ /* 0x000fea0003800000 */
.L_x_13702:
        /* <DEDUP_REMOVED lines=44> */
.L_x_13701:
[----:B------:R-:W-:Y:S05]  /*2150*/  BSYNC B1 ;  /* 0x0000000000017941 */ /* 0x000fea0003800000 */
.L_x_13700:
        /* <DEDUP_REMOVED lines=11> */
.L_x_13696:
[----:B------:R-:W-:Y:S05]  /*2210*/  BSYNC B0 ;  /* 0x0000000000007941 */ /* 0x000fea0003800000 */
.L_x_13695:
        /* <DEDUP_REMOVED lines=18> */
.L_x_13707:
[----:B------:R-:W-:-:S07]  /*2340*/  IMAD.MOV.U32 R84, RZ, RZ, R122 ;  /* 0x000000ffff547224 */ /* 0x000fce00078e007a */
.L_x_13708:
[----:B------:R-:W-:Y:S05]  /*2350*/  BSYNC B1 ;  /* 0x0000000000017941 */ /* 0x000fea0003800000 */
.L_x_13706:
        /* <DEDUP_REMOVED lines=16> */
.L_x_13712:
[----:B------:R-:W-:Y:S05]  /*2460*/  BSYNC B2 ;  /* 0x0000000000027941 */ /* 0x000fea0003800000 */
.L_x_13711:
        /* <DEDUP_REMOVED lines=44> */
.L_x_13710:
[----:B------:R-:W-:Y:S05]  /*2730*/  BSYNC B1 ;  /* 0x0000000000017941 */ /* 0x000fea0003800000 */
.L_x_13709:
        /* <DEDUP_REMOVED lines=10> */
.L_x_13705:
[----:B------:R-:W-:Y:S05]  /*27e0*/  BSYNC B0 ;  /* 0x0000000000007941 */ /* 0x000fea0003800000 */
.L_x_13704:
        /* <DEDUP_REMOVED lines=18> */
.L_x_13716:
[----:B------:R-:W-:-:S07]  /*2910*/  IMAD.MOV.U32 R85, RZ, RZ, R122 ;  /* 0x000000ffff557224 */ /* 0x000fce00078e007a */
.L_x_13717:
[----:B------:R-:W-:Y:S05]  /*2920*/  BSYNC B1 ;  /* 0x0000000000017941 */ /* 0x000fea0003800000 */
.L_x_13715:
        /* <DEDUP_REMOVED lines=16> */
.L_x_13721:
[----:B------:R-:W-:Y:S05]  /*2a30*/  BSYNC B2 ;  /* 0x0000000000027941 */ /* 0x000fea0003800000 */
.L_x_13720:
        /* <DEDUP_REMOVED lines=44> */
.L_x_13719:
[----:B------:R-:W-:Y:S05]  /*2d00*/  BSYNC B1 ;  /* 0x0000000000017941 */ /* 0x000fea0003800000 */
.L_x_13718:
        /* <DEDUP_REMOVED lines=11> */
.L_x_13714:
[----:B------:R-:W-:Y:S05]  /*2dc0*/  BSYNC B0 ;  /* 0x0000000000007941 */ /* 0x000fea0003800000 */
.L_x_13713:
        /* <DEDUP_REMOVED lines=18> */
.L_x_13725:
[----:B------:R-:W-:-:S07]  /*2ef0*/  IMAD.MOV.U32 R86, RZ, RZ, R122 ;  /* 0x000000ffff567224 */ /* 0x000fce00078e007a */
.L_x_13726:
[----:B------:R-:W-:Y:S05]  /*2f00*/  BSYNC B1 ;  /* 0x0000000000017941 */ /* 0x000fea0003800000 */
.L_x_13724:
        /* <DEDUP_REMOVED lines=16> */
.L_x_13730:
[----:B------:R-:W-:Y:S05]  /*3010*/  BSYNC B2 ;  /* 0x0000000000027941 */ /* 0x000fea0003800000 */
.L_x_13729:
        /* <DEDUP_REMOVED lines=44> */
.L_x_13728:
[----:B------:R-:W-:Y:S05]  /*32e0*/  BSYNC B1 ;  /* 0x0000000000017941 */ /* 0x000fea0003800000 */
.L_x_13727:
        /* <DEDUP_REMOVED lines=10> */
.L_x_13723:
[----:B------:R-:W-:Y:S05]  /*3390*/  BSYNC B0 ;  /* 0x0000000000007941 */ /* 0x000fea0003800000 */
.L_x_13722:
        /* <DEDUP_REMOVED lines=18> */
.L_x_13734:
[----:B------:R-:W-:-:S07]  /*34c0*/  IMAD.MOV.U32 R87, RZ, RZ, R122 ;  /* 0x000000ffff577224 */ /* 0x000fce00078e007a */
.L_x_13735:
[----:B------:R-:W-:Y:S05]  /*34d0*/  BSYNC B1 ;  /* 0x0000000000017941 */ /* 0x000fea0003800000 */
.L_x_13733:
        /* <DEDUP_REMOVED lines=16> */
.L_x_13739:
[----:B------:R-:W-:Y:S05]  /*35e0*/  BSYNC B2 ;  /* 0x0000000000027941 */ /* 0x000fea0003800000 */
.L_x_13738:
        /* <DEDUP_REMOVED lines=44> */
.L_x_13737:
[----:B------:R-:W-:Y:S05]  /*38b0*/  BSYNC B1 ;  /* 0x0000000000017941 */ /* 0x000fea0003800000 */
.L_x_13736:
        /* <DEDUP_REMOVED lines=11> */
.L_x_13732:
[----:B------:R-:W-:Y:S05]  /*3970*/  BSYNC B0 ;  /* 0x0000000000007941 */ /* 0x000fea0003800000 */
.L_x_13731:
        /* <DEDUP_REMOVED lines=31> */
.L_x_13741:
[----:B------:R-:W-:Y:S05]  /*3b70*/  BSYNC B0 ;  /* 0x0000000000007941 */ /* 0x000fea0003800000 */
.L_x_13740:
[----:B012---:R-:W-:Y:S01]  /*3b80*/  @P3 IMAD.WIDE.U32 R92, R111, 0x10, R88 ;  /* 0x000000106f5c3825 */ /* 0x007fe200078e0058 */
        /* <DEDUP_REMOVED lines=21> */
.L_x_13745:
[----:B------:R-:W-:-:S07]  /*3ce0*/  IMAD.MOV.U32 R88, RZ, RZ, R122 ;  /* 0x000000ffff587224 */ /* 0x000fce00078e007a */
.L_x_13746:
[----:B------:R-:W-:Y:S05]  /*3cf0*/  BSYNC B1 ;  /* 0x0000000000017941 */ /* 0x000fea0003800000 */
.L_x_13744:
        /* <DEDUP_REMOVED lines=16> */
.L_x_13750:
[----:B------:R-:W-:Y:S05]  /*3e00*/  BSYNC B2 ;  /* 0x0000000000027941 */ /* 0x000fea0003800000 */
.L_x_13749:
        /* <DEDUP_REMOVED lines=43> */
.L_x_13748:
[----:B------:R-:W-:Y:S05]  /*40c0*/  BSYNC B1 ;  /* 0x0000000000017941 */ /* 0x000fea0003800000 */
.L_x_13747:
        /* <DEDUP_REMOVED lines=9> */
[----:B------:R-:W-:-:S07]  /*4160*/  @P0 FADD.FTZ R88, R68, R88 ;  /* 0x0000005844580221 */ /* 0x000fce0000010000 */
.L_x_13743:
[----:B------:R-:W-:Y:S05]  /*4170*/  BSYNC B0 ;  /* 0x0000000000007941 */ /* 0x000fea0003800000 */
.L_x_13742:
        /* <DEDUP_REMOVED lines=18> */
.L_x_13754:
[----:B------:R-:W-:-:S07]  /*42a0*/  IMAD.MOV.U32 R89, RZ, RZ, R122 ;  /* 0x000000ffff597224 */ /* 0x000fce00078e007a */
.L_x_13755:
[----:B------:R-:W-:Y:S05]  /*42b0*/  BSYNC B1 ;  /* 0x0000000000017941 */ /* 0x000fea0003800000 */
.L_x_13753:
        /* <DEDUP_REMOVED lines=16> */
.L_x_13759:
[----:B------:R-:W-:Y:S05]  /*43c0*/  BSYNC B2 ;  /* 0x0000000000027941 */ /* 0x000fea0003800000 */
.L_x_13758:
        /* <DEDUP_REMOVED lines=44> */
.L_x_13757:
[----:B------:R-:W-:Y:S05]  /*4690*/  BSYNC B1 ;  /* 0x0000000000017941 */ /* 0x000fea0003800000 */
.L_x_13756:
        /* <DEDUP_REMOVED lines=11> */
.L_x_13752:
[----:B------:R-:W-:Y:S05]  /*4750*/  BSYNC B0 ;  /* 0x0000000000007941 */ /* 0x000fea0003800000 */
.L_x_13751:
        /* <DEDUP_REMOVED lines=18> */
.L_x_13763:
[----:B------:R-:W-:-:S07]  /*4880*/  IMAD.MOV.U32 R90, RZ, RZ, R122 ;  /* 0x000000ffff5a7224 */ /* 0x000fce00078e007a */
.L_x_13764:
[----:B------:R-:W-:Y:S05]  /*4890*/  BSYNC B1 ;  /* 0x0000000000017941 */ /* 0x000fea0003800000 */
.L_x_13762:
        /* <DEDUP_REMOVED lines=16> */
.L_x_13768:
[----:B------:R-:W-:Y:S05]  /*49a0*/  BSYNC B2 ;  /* 0x0000000000027941 */ /* 0x000fea0003800000 */
.L_x_13767:
        /* <DEDUP_REMOVED lines=44> */
.L_x_13766:
[----:B------:R-:W-:Y:S05]  /*4c70*/  BSYNC B1 ;  /* 0x0000000000017941 */ /* 0x000fea0003800000 */
.L_x_13765:
        /* <DEDUP_REMOVED lines=10> */
.L_x_13761:
[----:B------:R-:W-:Y:S05]  /*4d20*/  BSYNC B0 ;  /* 0x0000000000007941 */ /* 0x000fea0003800000 */
.L_x_13760:
        /* <DEDUP_REMOVED lines=18> */
.L_x_13772:
[----:B------:R-:W-:-:S07]  /*4e50*/  IMAD.MOV.U32 R91, RZ, RZ, R122 ;  /* 0x000000ffff5b7224 */ /* 0x000fce00078e007a */
.L_x_13773:
[----:B------:R-:W-:Y:S05]  /*4e60*/  BSYNC B1 ;  /* 0x0000000000017941 */ /* 0x000fea0003800000 */
.L_x_13771:
        /* <DEDUP_REMOVED lines=16> */
.L_x_13777:
[----:B------:R-:W-:Y:S05]  /*4f70*/  BSYNC B2 ;  /* 0x0000000000027941 */ /* 0x000fea0003800000 */
.L_x_13776:
        /* <DEDUP_REMOVED lines=44> */
.L_x_13775:
[----:B------:R-:W-:Y:S05]  /*5240*/  BSYNC B1 ;  /* 0x0000000000017941 */ /* 0x000fea0003800000 */
.L_x_13774:
        /* <DEDUP_REMOVED lines=11> */
.L_x_13770:
[----:B------:R-:W-:Y:S05]  /*5300*/  BSYNC B0 ;  /* 0x0000000000007941 */ /* 0x000fea0003800000 */
.L_x_13769:
        /* <DEDUP_REMOVED lines=18> */
.L_x_13781:
[----:B------:R-:W-:-:S07]  /*5430*/  IMAD.MOV.U32 R92, RZ, RZ, R122 ;  /* 0x000000ffff5c7224 */ /* 0x000fce00078e007a */
.L_x_13782:
[----:B------:R-:W-:Y:S05]  /*5440*/  BSYNC B1 ;  /* 0x0000000000017941 */ /* 0x000fea0003800000 */
.L_x_13780:
        /* <DEDUP_REMOVED lines=16> */
.L_x_13786:
[----:B------:R-:W-:Y:S05]  /*5550*/  BSYNC B2 ;  /* 0x0000000000027941 */ /* 0x000fea0003800000 */
.L_x_13785:
        /* <DEDUP_REMOVED lines=44> */
.L_x_13784:
[----:B------:R-:W-:Y:S05]  /*5820*/  BSYNC B1 ;  /* 0x0000000000017941 */ /* 0x000fea0003800000 */
.L_x_13783:
        /* <DEDUP_REMOVED lines=10> */
.L_x_13779:
[----:B------:R-:W-:Y:S05]  /*58d0*/  BSYNC B0 ;  /* 0x0000000000007941 */ /* 0x000fea0003800000 */
.L_x_13778:
        /* <DEDUP_REMOVED lines=18> */
.L_x_13790:
[----:B------:R-:W-:-:S07]  /*5a00*/  IMAD.MOV.U32 R93, RZ, RZ, R122 ;  /* 0x000000ffff5d7224 */ /* 0x000fce00078e007a */
.L_x_13791:
[----:B------:R-:W-:Y:S05]  /*5a10*/  BSYNC B1 ;  /* 0x0000000000017941 */ /* 0x000fea0003800000 */
.L_x_13789:
        /* <DEDUP_REMOVED lines=16> */
.L_x_13795:
[----:B------:R-:W-:Y:S05]  /*5b20*/  BSYNC B2 ;  /* 0x0000000000027941 */ /* 0x000fea0003800000 */
.L_x_13794:
        /* <DEDUP_REMOVED lines=44> */
.L_x_13793:
[----:B------:R-:W-:Y:S05]  /*5df0*/  BSYNC B1 ;  /* 0x0000000000017941 */ /* 0x000fea0003800000 */
.L_x_13792:
        /* <DEDUP_REMOVED lines=11> */
.L_x_13788:
[----:B------:R-:W-:Y:S05]  /*5eb0*/  BSYNC B0 ;  /* 0x0000000000007941 */ /* 0x000fea0003800000 */
.L_x_13787:
        /* <DEDUP_REMOVED lines=18> */
.L_x_13799:
[----:B------:R-:W-:-:S07]  /*5fe0*/  IMAD.MOV.U32 R94, RZ, RZ, R122 ;  /* 0x000000ffff5e7224 */ /* 0x000fce00078e007a */
.L_x_13800:
[----:B------:R-:W-:Y:S05]  /*5ff0*/  BSYNC B1 ;  /* 0x0000000000017941 */ /* 0x000fea0003800000 */
.L_x_13798:
        /* <DEDUP_REMOVED lines=16> */
.L_x_13804:
[----:B------:R-:W-:Y:S05]  /*6100*/  BSYNC B2 ;  /* 0x0000000000027941 */ /* 0x000fea0003800000 */
.L_x_13803:
        /* <DEDUP_REMOVED lines=44> */
.L_x_13802:
[----:B------:R-:W-:Y:S05]  /*63d0*/  BSYNC B1 ;  /* 0x0000000000017941 */ /* 0x000fea0003800000 */
.L_x_13801:
        /* <DEDUP_REMOVED lines=10> */
.L_x_13797:
[----:B------:R-:W-:Y:S05]  /*6480*/  BSYNC B0 ;  /* 0x0000000000007941 */ /* 0x000fea0003800000 */
.L_x_13796:
        /* <DEDUP_REMOVED lines=18> */
.L_x_13808:
[----:B------:R-:W-:-:S07]  /*65b0*/  IMAD.MOV.U32 R95, RZ, RZ, R122 ;  /* 0x000000ffff5f7224 */ /* 0x000fce00078e007a */
.L_x_13809:
[----:B------:R-:W-:Y:S05]  /*65c0*/  BSYNC B1 ;  /* 0x0000000000017941 */ /* 0x000fea0003800000 */
.L_x_13807:
        /* <DEDUP_REMOVED lines=16> */
.L_x_13813:
[----:B------:R-:W-:Y:S05]  /*66d0*/  BSYNC B2 ;  /* 0x0000000000027941 */ /* 0x000fea0003800000 */
.L_x_13812:
        /* <DEDUP_REMOVED lines=44> */
.L_x_13811:
[----:B------:R-:W-:Y:S05]  /*69a0*/  BSYNC B1 ;  /* 0x0000000000017941 */ /* 0x000fea0003800000 */
.L_x_13810:
        /* <DEDUP_REMOVED lines=11> */
.L_x_13806:
[----:B------:R-:W-:Y:S05]  /*6a60*/  BSYNC B0 ;  /* 0x0000000000007941 */ /* 0x000fea0003800000 */
.L_x_13805:
        /* <DEDUP_REMOVED lines=30> */
.L_x_13815:
[----:B------:R-:W-:Y:S05]  /*6c50*/  BSYNC B0 ;  /* 0x0000000000007941 */ /* 0x000fea0003800000 */
.L_x_13814:
        /* <DEDUP_REMOVED lines=22> */
.L_x_13819:
[----:B------:R-:W-:-:S07]  /*6dc0*/  MOV R96, R122 ;  /* 0x0000007a00607202 */ /* 0x000fce0000000f00 */
.L_x_13820:
[----:B------:R-:W-:Y:S05]  /*6dd0*/  BSYNC B1 ;  /* 0x0000000000017941 */ /* 0x000fea0003800000 */
.L_x_13818:
        /* <DEDUP_REMOVED lines=16> */
.L_x_13824:
[----:B------:R-:W-:Y:S05]  /*6ee0*/  BSYNC B2 ;  /* 0x0000000000027941 */ /* 0x000fea0003800000 */
.L_x_13823:
        /* <DEDUP_REMOVED lines=43> */
.L_x_13822:
[----:B------:R-:W-:Y:S05]  /*71a0*/  BSYNC B1 ;  /* 0x0000000000017941 */ /* 0x000fea0003800000 */
.L_x_13821:
        /* <DEDUP_REMOVED lines=10> */
.L_x_13817:
[----:B------:R-:W-:Y:S05]  /*7250*/  BSYNC B0 ;  /* 0x0000000000007941 */ /* 0x000fea0003800000 */
.L_x_13816:
        /* <DEDUP_REMOVED lines=18> */
.L_x_13828:
[----:B------:R-:W-:-:S07]  /*7380*/  IMAD.MOV.U32 R97, RZ, RZ, R122 ;  /* 0x000000ffff617224 */ /* 0x000fce00078e007a */
.L_x_13829:
[----:B------:R-:W-:Y:S05]  /*7390*/  BSYNC B1 ;  /* 0x0000000000017941 */ /* 0x000fea0003800000 */
.L_x_13827:
        /* <DEDUP_REMOVED lines=16> */
.L_x_13833:
[----:B------:R-:W-:Y:S05]  /*74a0*/  BSYNC B2 ;  /* 0x0000000000027941 */ /* 0x000fea0003800000 */
.L_x_13832:
        /* <DEDUP_REMOVED lines=44> */
.L_x_13831:
[----:B------:R-:W-:Y:S05]  /*7770*/  BSYNC B1 ;  /* 0x0000000000017941 */ /* 0x000fea0003800000 */
.L_x_13830:
        /* <DEDUP_REMOVED lines=11> */
.L_x_13826:
[----:B------:R-:W-:Y:S05]  /*7830*/  BSYNC B0 ;  /* 0x0000000000007941 */ /* 0x000fea0003800000 */
.L_x_13825:
        /* <DEDUP_REMOVED lines=18> */
.L_x_13837:
[----:B------:R-:W-:-:S07]  /*7960*/  IMAD.MOV.U32 R98, RZ, RZ, R122 ;  /* 0x000000ffff627224 */ /* 0x000fce00078e007a */
.L_x_13838:
[----:B------:R-:W-:Y:S05]  /*7970*/  BSYNC B1 ;  /* 0x0000000000017941 */ /* 0x000fea0003800000 */
.L_x_13836:
        /* <DEDUP_REMOVED lines=16> */
.L_x_13842:
[----:B------:R-:W-:Y:S05]  /*7a80*/  BSYNC B2 ;  /* 0x0000000000027941 */ /* 0x000fea0003800000 */
.L_x_13841:
        /* <DEDUP_REMOVED lines=44> */
.L_x_13840:
[----:B------:R-:W-:Y:S05]  /*7d50*/  BSYNC B1 ;  /* 0x0000000000017941 */ /* 0x000fea0003800000 */
.L_x_13839:
        /* <DEDUP_REMOVED lines=10> */
.L_x_13835:
[----:B------:R-:W-:Y:S05]  /*7e00*/  BSYNC B0 ;  /* 0x0000000000007941 */ /* 0x000fea0003800000 */
.L_x_13834:
        /* <DEDUP_REMOVED lines=18> */
.L_x_13846:
[----:B------:R-:W-:-:S07]  /*7f30*/  IMAD.MOV.U32 R99, RZ, RZ, R122 ;  /* 0x000000ffff637224 */ /* 0x000fce00078e007a */
.L_x_13847:
[----:B------:R-:W-:Y:S05]  /*7f40*/  BSYNC B1 ;  /* 0x0000000000017941 */ /* 0x000fea0003800000 */
.L_x_13845:
        /* <DEDUP_REMOVED lines=16> */
.L_x_13851:
[----:B------:R-:W-:Y:S05]  /*8050*/  BSYNC B2 ;  /* 0x0000000000027941 */ /* 0x000fea0003800000 */
.L_x_13850:
        /* <DEDUP_REMOVED lines=44> */
.L_x_13849:
[----:B------:R-:W-:Y:S05]  /*8320*/  BSYNC B1 ;  /* 0x0000000000017941 */ /* 0x000fea0003800000 */
.L_x_13848:
        /* <DEDUP_REMOVED lines=11> */
.L_x_13844:
[----:B------:R-:W-:Y:S05]  /*83e0*/  BSYNC B0 ;  /* 0x0000000000007941 */ /* 0x000fea0003800000 */
.L_x_13843:
        /* <DEDUP_REMOVED lines=18> */
.L_x_13855:
[----:B------:R-:W-:-:S07]  /*8510*/  IMAD.MOV.U32 R100, RZ, RZ, R122 ;  /* 0x000000ffff647224 */ /* 0x000fce00078e007a */
.L_x_13856:
[----:B------:R-:W-:Y:S05]  /*8520*/  BSYNC B1 ;  /* 0x0000000000017941 */ /* 0x000fea0003800000 */
.L_x_13854:
        /* <DEDUP_REMOVED lines=16> */
.L_x_13860:
[----:B------:R-:W-:Y:S05]  /*8630*/  BSYNC B2 ;  /* 0x0000000000027941 */ /* 0x000fea0003800000 */
.L_x_13859:
        /* <DEDUP_REMOVED lines=44> */
.L_x_13858:
[----:B------:R-:W-:Y:S05]  /*8900*/  BSYNC B1 ;  /* 0x0000000000017941 */ /* 0x000fea0003800000 */
.L_x_13857:
        /* <DEDUP_REMOVED lines=10> */
.L_x_13853:
[----:B------:R-:W-:Y:S05]  /*89b0*/  BSYNC B0 ;  /* 0x0000000000007941 */ /* 0x000fea0003800000 */
.L_x_13852:
        /* <DEDUP_REMOVED lines=18> */
.L_x_13864:
[----:B------:R-:W-:-:S07]  /*8ae0*/  IMAD.MOV.U32 R101, RZ, RZ, R122 ;  /* 0x000000ffff657224 */ /* 0x000fce00078e007a */
.L_x_13865:
[----:B------:R-:W-:Y:S05]  /*8af0*/  BSYNC B1 ;  /* 0x0000000000017941 */ /* 0x000fea0003800000 */
.L_x_13863:
        /* <DEDUP_REMOVED lines=16> */
.L_x_13869:
[----:B------:R-:W-:Y:S05]  /*8c00*/  BSYNC B2 ;  /* 0x0000000000027941 */ /* 0x000fea0003800000 */
.L_x_13868:
        /* <DEDUP_REMOVED lines=44> */
.L_x_13867:
[----:B------:R-:W-:Y:S05]  /*8ed0*/  BSYNC B1 ;  /* 0x0000000000017941 */ /* 0x000fea0003800000 */
.L_x_13866:
        /* <DEDUP_REMOVED lines=11> */
.L_x_13862:
[----:B------:R-:W-:Y:S05]  /*8f90*/  BSYNC B0 ;  /* 0x0000000000007941 */ /* 0x000fea0003800000 */
.L_x_13861:
        /* <DEDUP_REMOVED lines=18> */
.L_x_13873:
[----:B------:R-:W-:-:S07]  /*90c0*/  IMAD.MOV.U32 R102, RZ, RZ, R122 ;  /* 0x000000ffff667224 */ /* 0x000fce00078e007a */
.L_x_13874:
[----:B------:R-:W-:Y:S05]  /*90d0*/  BSYNC B1 ;  /* 0x0000000000017941 */ /* 0x000fea0003800000 */
.L_x_13872:
        /* <DEDUP_REMOVED lines=16> */
.L_x_13878:
[----:B------:R-:W-:Y:S05]  /*91e0*/  BSYNC B2 ;  /* 0x0000000000027941 */ /* 0x000fea0003800000 */
.L_x_13877:
        /* <DEDUP_REMOVED lines=44> */
.L_x_13876:
[----:B------:R-:W-:Y:S05]  /*94b0*/  BSYNC B1 ;  /* 0x0000000000017941 */ /* 0x000fea0003800000 */
.L_x_13875:
        /* <DEDUP_REMOVED lines=10> */
.L_x_13871:
[----:B------:R-:W-:Y:S05]  /*9560*/  BSYNC B0 ;  /* 0x0000000000007941 */ /* 0x000fea0003800000 */
.L_x_13870:
        /* <DEDUP_REMOVED lines=18> */
.L_x_13882:
[----:B------:R-:W-:-:S07]  /*9690*/  IMAD.MOV.U32 R103, RZ, RZ, R122 ;  /* 0x000000ffff677224 */ /* 0x000fce00078e007a */
.L_x_13883:
[----:B------:R-:W-:Y:S05]  /*96a0*/  BSYNC B1 ;  /* 0x0000000000017941 */ /* 0x000fea0003800000 */
.L_x_13881:
        /* <DEDUP_REMOVED lines=16> */
.L_x_13887:
[----:B------:R-:W-:Y:S05]  /*97b0*/  BSYNC B2 ;  /* 0x0000000000027941 */ /* 0x000fea0003800000 */
.L_x_13886:
        /* <DEDUP_REMOVED lines=44> */
.L_x_13885:
[----:B------:R-:W-:Y:S05]  /*9a80*/  BSYNC B1 ;  /* 0x0000000000017941 */ /* 0x000fea0003800000 */
.L_x_13884:
        /* <DEDUP_REMOVED lines=11> */
.L_x_13880:
[----:B------:R-:W-:Y:S05]  /*9b40*/  BSYNC B0 ;  /* 0x0000000000007941 */ /* 0x000fea0003800000 */
.L_x_13879:
        /* <DEDUP_REMOVED lines=30> */
.L_x_13889:
[----:B------:R-:W-:Y:S05]  /*9d30*/  BSYNC B0 ;  /* 0x0000000000007941 */ /* 0x000fea0003800000 */
.L_x_13888:
        /* <DEDUP_REMOVED lines=22> */
.L_x_13893:
[----:B------:R-:W-:-:S07]  /*9ea0*/  MOV R104, R122 ;  /* 0x0000007a00687202 */ /* 0x000fce0000000f00 */
.L_x_13894:
[----:B------:R-:W-:Y:S05]  /*9eb0*/  BSYNC B1 ;  /* 0x0000000000017941 */ /* 0x000fea0003800000 */
.L_x_13892:
        /* <DEDUP_REMOVED lines=16> */
.L_x_13898:
[----:B------:R-:W-:Y:S05]  /*9fc0*/  BSYNC B2 ;  /* 0x0000000000027941 */ /* 0x000fea0003800000 */
.L_x_13897:
        /* <DEDUP_REMOVED lines=43> */
.L_x_13896:
[----:B------:R-:W-:Y:S05]  /*a280*/  BSYNC B1 ;  /* 0x0000000000017941 */ /* 0x000fea0003800000 */
.L_x_13895:
        /* <DEDUP_REMOVED lines=10> */
.L_x_13891:
[----:B------:R-:W-:Y:S05]  /*a330*/  BSYNC B0 ;  /* 0x0000000000007941 */ /* 0x000fea0003800000 */
.L_x_13890:
        /* <DEDUP_REMOVED lines=18> */
.L_x_13902:
[----:B------:R-:W-:-:S07]  /*a460*/  IMAD.MOV.U32 R105, RZ, RZ, R122 ;  /* 0x000000ffff697224 */ /* 0x000fce00078e007a */
.L_x_13903:
[----:B------:R-:W-:Y:S05]  /*a470*/  BSYNC B1 ;  /* 0x0000000000017941 */ /* 0x000fea0003800000 */
.L_x_13901:
        /* <DEDUP_REMOVED lines=16> */
.L_x_13907:
[----:B------:R-:W-:Y:S05]  /*a580*/  BSYNC B2 ;  /* 0x0000000000027941 */ /* 0x000fea0003800000 */
.L_x_13906:
        /* <DEDUP_REMOVED lines=44> */
.L_x_13905:
[----:B------:R-:W-:Y:S05]  /*a850*/  BSYNC B1 ;  /* 0x0000000000017941 */ /* 0x000fea0003800000 */
.L_x_13904:
        /* <DEDUP_REMOVED lines=11> */
.L_x_13900:
[----:B------:R-:W-:Y:S05]  /*a910*/  BSYNC B0 ;  /* 0x0000000000007941 */ /* 0x000fea0003800000 */
.L_x_13899:
        /* <DEDUP_REMOVED lines=18> */
.L_x_13911:
[----:B------:R-:W-:-:S07]  /*aa40*/  IMAD.MOV.U32 R106, RZ, RZ, R122 ;  /* 0x000000ffff6a7224 */ /* 0x000fce00078e007a */
.L_x_13912:
[----:B------:R-:W-:Y:S05]  /*aa50*/  BSYNC B1 ;  /* 0x0000000000017941 */ /* 0x000fea0003800000 */
.L_x_13910:
        /* <DEDUP_REMOVED lines=16> */
.L_x_13916:
[----:B------:R-:W-:Y:S05]  /*ab60*/  BSYNC B2 ;  /* 0x0000000000027941 */ /* 0x000fea0003800000 */
.L_x_13915:
        /* <DEDUP_REMOVED lines=44> */
.L_x_13914:
[----:B------:R-:W-:Y:S05]  /*ae30*/  BSYNC B1 ;  /* 0x0000000000017941 */ /* 0x000fea0003800000 */
.L_x_13913:
        /* <DEDUP_REMOVED lines=10> */
.L_x_13909:
[----:B------:R-:W-:Y:S05]  /*aee0*/  BSYNC B0 ;  /* 0x0000000000007941 */ /* 0x000fea0003800000 */
.L_x_13908:
        /* <DEDUP_REMOVED lines=18> */
.L_x_13920:
[----:B------:R-:W-:-:S07]  /*b010*/  IMAD.MOV.U32 R107, RZ, RZ, R122 ;  /* 0x000000ffff6b7224 */ /* 0x000fce00078e007a */
.L_x_13921:
[----:B------:R-:W-:Y:S05]  /*b020*/  BSYNC B1 ;  /* 0x0000000000017941 */ /* 0x000fea0003800000 */
.L_x_13919:
        /* <DEDUP_REMOVED lines=16> */
.L_x_13925:
[----:B------:R-:W-:Y:S05]  /*b130*/  BSYNC B2 ;  /* 0x0000000000027941 */ /* 0x000fea0003800000 */
.L_x_13924:
        /* <DEDUP_REMOVED lines=44> */
.L_x_13923:
[----:B------:R-:W-:Y:S05]  /*b400*/  BSYNC B1 ;  /* 0x0000000000017941 */ /* 0x000fea0003800000 */
.L_x_13922:
        /* <DEDUP_REMOVED lines=11> */
.L_x_13918:
[----:B------:R-:W-:Y:S05]  /*b4c0*/  BSYNC B0 ;  /* 0x0000000000007941 */ /* 0x000fea0003800000 */
.L_x_13917:
        /* <DEDUP_REMOVED lines=18> */
.L_x_13929:
[----:B------:R-:W-:-:S07]  /*b5f0*/  IMAD.MOV.U32 R108, RZ, RZ, R122 ;  /* 0x000000ffff6c7224 */ /* 0x000fce00078e007a */
.L_x_13930:
[----:B------:R-:W-:Y:S05]  /*b600*/  BSYNC B1 ;  /* 0x0000000000017941 */ /* 0x000fea0003800000 */
.L_x_13928:
        /* <DEDUP_REMOVED lines=16> */
.L_x_13934:
[----:B------:R-:W-:Y:S05]  /*b710*/  BSYNC B2 ;  /* 0x0000000000027941 */ /* 0x000fea0003800000 */
.L_x_13933:
        /* <DEDUP_REMOVED lines=44> */
.L_x_13932:
[----:B------:R-:W-:Y:S05]  /*b9e0*/  BSYNC B1 ;  /* 0x0000000000017941 */ /* 0x000fea0003800000 */
.L_x_13931:
        /* <DEDUP_REMOVED lines=10> */
.L_x_13927:
[----:B------:R-:W-:Y:S05]  /*ba90*/  BSYNC B0 ;  /* 0x0000000000007941 */ /* 0x000fea0003800000 */
.L_x_13926:
        /* <DEDUP_REMOVED lines=18> */
.L_x_13938:
[----:B------:R-:W-:-:S07]  /*bbc0*/  IMAD.MOV.U32 R109, RZ, RZ, R122 ;  /* 0x000000ffff6d7224 */ /* 0x000fce00078e007a */
.L_x_13939:
[----:B------:R-:W-:Y:S05]  /*bbd0*/  BSYNC B1 ;  /* 0x0000000000017941 */ /* 0x000fea0003800000 */
.L_x_13937:
        /* <DEDUP_REMOVED lines=16> */
.L_x_13943:
[----:B------:R-:W-:Y:S05]  /*bce0*/  BSYNC B2 ;  /* 0x0000000000027941 */ /* 0x000fea0003800000 */
.L_x_13942:
        /* <DEDUP_REMOVED lines=44> */
.L_x_13941:
[----:B------:R-:W-:Y:S05]  /*bfb0*/  BSYNC B1 ;  /* 0x0000000000017941 */ /* 0x000fea0003800000 */
.L_x_13940:
        /* <DEDUP_REMOVED lines=11> */
.L_x_13936:
[----:B------:R-:W-:Y:S05]  /*c070*/  BSYNC B0 ;  /* 0x0000000000007941 */ /* 0x000fea0003800000 */
.L_x_13935:
        /* <DEDUP_REMOVED lines=18> */
.L_x_13947:
[----:B------:R-:W-:-:S07]  /*c1a0*/  IMAD.MOV.U32 R110, RZ, RZ, R122 ;  /* 0x000000ffff6e7224 */ /* 0x000fce00078e007a */
.L_x_13948:
[----:B------:R-:W-:Y:S05]  /*c1b0*/  BSYNC B1 ;  /* 0x0000000000017941 */ /* 0x000fea0003800000 */
.L_x_13946:
        /* <DEDUP_REMOVED lines=16> */
.L_x_13952:
[----:B------:R-:W-:Y:S05]  /*c2c0*/  BSYNC B2 ;  /* 0x0000000000027941 */ /* 0x000fea0003800000 */
.L_x_13951:
        /* <DEDUP_REMOVED lines=44> */
.L_x_13950:
[----:B------:R-:W-:Y:S05]  /*c590*/  BSYNC B1 ;  /* 0x0000000000017941 */ /* 0x000fea0003800000 */
.L_x_13949:
[----:B------:R-:W-:Y:S01]  /*c5a0*/  HFMA2.MMA R111, -RZ, RZ, 0.1171875, 0 ;  /* 0x2f800000ff6f7435 */ /* 0x000fe200000001ff */
[----:B------:R-:W-:Y:S01]  /*c5b0*/  I2FP.F32.U32 R110, R110 ;  /* 0x0000006e006e7245 */ /* 0x000fe20000201000 */
[----:B------:R-:W-:-:S04]  /*c5c0*/  IMAD.U32 R131, R75, 0x10000, RZ ;  /* 0x000100004b837824 */ /* 0x000fc800078e00ff */
[----:B------:R-:W-:-:S04]  /*c5d0*/  FMUL.FTZ R131, R131, UR11 ;  /* 0x0000000b83837c20 */ /* 0x000fc80008410000 */
[----:B------:R-:W-:-:S05]  /*c5e0*/  FFMA.FTZ R110, R110, R111, 1.1641532182693481445e-10 ;  /* 0x2f0000006e6e7423 */ /* 0x000fca000001006f */
[----:B------:R-:W-:Y:S01]  /*c5f0*/  FSETP.GTU.FTZ.AND P1, PT, R110, UR9, PT ;  /* 0x000000096e007c0b */ /* 0x000fe2000bf3c000 */
[----:B------:R-:W-:-:S03]  /*c600*/  FMUL.FTZ R110, R131, UR10 ;  /* 0x0000000a836e7c20 */ /* 0x000fc60008410000 */
[----:B------:R-:W-:Y:S02]  /*c610*/  SEL R131, RZ, 0x1, P1 ;  /* 0x00000001ff837807 */ /* 0x000fe40000800000 */
[----:B------:R-:W-:-:S05]  /*c620*/  FSEL R110, R110, RZ, !P1 ;  /* 0x000000ff6e6e7208 */ /* 0x000fca0004800000 */
[----:B------:R-:W-:-:S07]  /*c630*/  @P0 FADD.FTZ R110, R78, R110 ;  /* 0x0000006e4e6e0221 */ /* 0x000fce0000010000 */
.L_x_13945:
[----:B------:R-:W-:Y:S05]  /*c640*/  BSYNC B0 ;  /* 0x0000000000007941 */ /* 0x000fea0003800000 */
.L_x_13944:
        /* <DEDUP_REMOVED lines=18> */
.L_x_13956:
[----:B------:R-:W-:-:S07]  /*c770*/  IMAD.MOV.U32 R2, RZ, RZ, R122 ;  /* 0x000000ffff027224 */ /* 0x000fce00078e007a */
.L_x_13957:
[----:B------:R-:W-:Y:S05]  /*c780*/  BSYNC B1 ;  /* 0x0000000000017941 */ /* 0x000fea0003800000 */
.L_x_13955:
        /* <DEDUP_REMOVED lines=16> */
.L_x_13961:
[----:B------:R-:W-:Y:S05]  /*c890*/  BSYNC B2 ;  /* 0x0000000000027941 */ /* 0x000fea0003800000 */
.L_x_13960:
        /* <DEDUP_REMOVED lines=44> */
.L_x_13959:
[----:B------:R-:W-:Y:S05]  /*cb60*/  BSYNC B1 ;  /* 0x0000000000017941 */ /* 0x000fea0003800000 */
.L_x_13958:
        /* <DEDUP_REMOVED lines=11> */
.L_x_13954:
[----:B------:R-:W-:Y:S05]  /*cc20*/  BSYNC B0 ;  /* 0x0000000000007941 */ /* 0x000fea0003800000 */
.L_x_13953:
[----:B------:R-:W-:Y:S01]  /*cc30*/  FADD.FTZ R2, RZ, R80 ;  /* 0x00000050ff027221 */ /* 0x000fe20000010000 */
[----:B------:R-:W-:Y:S01]  /*cc40*/  IMAD.WIDE.U32 R112, R141, 0x20, R112 ;  /* 0x000000208d707825 */ /* 0x000fe200078e0070 */
[----:B------:R-:W-:Y:S01]  /*cc50*/  SHF.R.U32.HI R141, RZ, 0x5, R114 ;  /* 0x00000005ff8d7819 */ /* 0x000fe20000011672 */
[----:B------:R-:W-:Y:S02]  /*cc60*/  BSSY B0, `(.L_x_13962) ;  /* 0x0000039000007945 */ /* 0x000fe40003800000 */
[----:B------:R-:W-:Y:S01]  /*cc70*/  FADD.FTZ R3, R2, R81 ;  /* 0x0000005102037221 */ /* 0x000fe20000010000 */
[----:B------:R-:W-:Y:S01]  /*cc80*/  LOP3.LUT P0, RZ, R0, 0xff, RZ, 0xc0, !PT ;  /* 0x000000ff00ff7812 */ /* 0x000fe2000780c0ff */
[----:B------:R0:W-:Y:S01]  /*cc90*/  STG.E.128 desc[UR6][R112.64], R104 ;  /* 0x0000006870007986 */ /* 0x0001e2000c101d06 */
[----:B------:R-:W-:Y:S01]  /*cca0*/  LOP3.LUT P1, RZ, R114, 0x1f, RZ, 0xc0, !PT ;  /* 0x0000001f72ff7812 */ /* 0x000fe2000782c0ff */
[----:B------:R-:W-:Y:S01]  /*ccb0*/  FADD.FTZ R2, R3, R82 ;  /* 0x0000005203027221 */ /* 0x000fe20000010000 */
[----:B------:R-:W-:Y:S01]  /*ccc0*/  LOP3.LUT R135, R141, 0x7fffffc, RZ, 0xc0, !PT ;  /* 0x07fffffc8d877812 */ /* 0x000fe200078ec0ff */
[----:B------:R0:W-:Y:S02]  /*ccd0*/  STG.E.128 desc[UR6][R112.64+0x10], R108 ;  /* 0x0000106c70007986 */ /* 0x0001e4000c101d06 */
        /* <DEDUP_REMOVED lines=49> */
.L_x_13963:
[----:B------:R-:W-:Y:S05]  /*cff0*/  BSYNC B0 ;  /* 0x0000000000007941 */ /* 0x000fea0003800000 */
.L_x_13962:
        /* <DEDUP_REMOVED lines=88> */
.L_x_13978:
        /* <DEDUP_REMOVED lines=17> */
[----:B------:R-:W-:Y:S01]  /*d690*/  CS2R R2, SRZ ;  /* 0x0000000000027805 */ /* 0x000fe2000001ff00 */
[----:B------:R-:W-:Y:S02]  /*d6a0*/  HFMA2.MMA R0, -RZ, RZ, 0, 0 ;  /* 0x00000000ff007435 */ /* 0x000fe400000001ff */
[----:B------:R-:W-:-:S04]  /*d6b0*/  @!P1 IMAD R112, R112, 0x8, R113 ;  /* 0x0000000870709824 */ /* 0x000fc800078e0271 */
[----:B------:R-:W-:Y:S01]  /*d6c0*/  @!P1 IMAD.MOV.U32 R0, RZ, RZ, 0x400 ;  /* 0x00000400ff009424 */ /* 0x000fe200078e00ff */
[----:B------:R1:W-:Y:S01]  /*d6d0*/  @!P1 LDS.64 R2, [R112] ;  /* 0x0000000070029984 */ /* 0x0003e20000000a00 */
[----:B------:R-:W-:-:S03]  /*d6e0*/  LOP3.LUT P1, RZ, R141, 0x1f, R114, 0xf8, !PT ;  /* 0x0000001f8dff7812 */ /* 0x000fc6000782f872 */
[----:B------:R-:W2:Y:S01]  /*d6f0*/  SHFL.DOWN PT, R113, R0, 0x2, 0x1f ;  /* 0x08401f0000717f89 */ /* 0x000ea200000e0000 */
[-C--:B-1----:R-:W-:Y:S02]  /*d700*/  I2FP.F32.S32 R112, R0.reuse ;  /* 0x0000000000707245 */ /* 0x082fe40000201400 */
[----:B--2---:R-:W-:Y:S02]  /*d710*/  IADD3 R137, R113, R0, RZ ;  /* 0x0000000071897210 */ /* 0x004fe40007ffe0ff */
[----:B------:R-:W-:Y:S02]  /*d720*/  I2FP.F32.S32 R144, R113 ;  /* 0x0000007100907245 */ /* 0x000fe40000201400 */
[----:B------:R-:W-:Y:S01]  /*d730*/  I2FP.F32.S32 R139, R137 ;  /* 0x00000089008b7245 */ /* 0x000fe20000201400 */
[----:B------:R-:W1:Y:S03]  /*d740*/  SHFL.DOWN PT, R146, R137, 0x1, 0x1f ;  /* 0x08201f0089927f89 */ /* 0x000e6600000e0000 */
[----:B------:R-:W2:Y:S01]  /*d750*/  MUFU.RCP R142, R139 ;  /* 0x0000008b008e7308 */ /* 0x000ea20000001000 */
[----:B------:R-:W3:Y:S04]  /*d760*/  SHFL.DOWN PT, R135, R2, 0x2, 0x1f ;  /* 0x08401f0002877f89 */ /* 0x000ee800000e0000 */
[----:B0-----:R-:W0:Y:S01]  /*d770*/  SHFL.DOWN PT, R136, R3, 0x2, 0x1f ;  /* 0x08401f0003887f89 */ /* 0x001e2200000e0000 */
[----:B-1----:R-:W-:Y:S01]  /*d780*/  IMAD.IADD R137, R137, 0x1, R146 ;  /* 0x0000000189897824 */ /* 0x002fe200078e0292 */
[----:B------:R-:W-:-:S04]  /*d790*/  I2FP.F32.S32 R146, R146 ;  /* 0x0000009200927245 */ /* 0x000fc80000201400 */
[----:B------:R-:W-:Y:S01]  /*d7a0*/  I2FP.F32.S32 R137, R137 ;  /* 0x0000008900897245 */ /* 0x000fe20000201400 */
[C---:B---3--:R-:W-:Y:S01]  /*d7b0*/  FMUL.FTZ R113, R135.reuse, R144 ;  /* 0x0000009087717220 */ /* 0x048fe20000410000 */
[----:B------:R-:W-:-:S03]  /*d7c0*/  FADD.FTZ R135, -R135, R2 ;  /* 0x0000000287877221 */ /* 0x000fc60000010100 */
[----:B------:R-:W-:Y:S01]  /*d7d0*/  FFMA.FTZ R113, R112, R2, R113 ;  /* 0x0000000270717223 */ /* 0x000fe20000010071 */
[----:B------:R-:W-:Y:S01]  /*d7e0*/  FMUL.FTZ R135, R135, R135 ;  /* 0x0000008787877220 */ /* 0x000fe20000410000 */
[----:B0-----:R-:W-:Y:S01]  /*d7f0*/  FADD.FTZ R3, R136, R3 ;  /* 0x0000000388037221 */ /* 0x001fe20000010000 */
[----:B------:R-:W0:Y:S01]  /*d800*/  MUFU.RCP R137, R137 ;  /* 0x0000008900897308 */ /* 0x000e220000001000 */
        /* <DEDUP_REMOVED lines=17> */
[----:B------:R-:W2:Y:S02]  /*d920*/  @!P1 LDC.64 R2, c[0x0][0x250] ;  /* 0x00009400ff029b82 */ /* 0x000ea40000000a00 */
[----:B------:R-:W0:Y:S06]  /*d930*/  SHFL.IDX PT, R142, R137, RZ, 0x1f ;  /* 0x00001fff898e7589 */ /* 0x000e2c00000e0000 */
        /* <DEDUP_REMOVED lines=30> */
[----:B------:R-:W-:Y:S01]  /*db20*/  FADD.FTZ R109, -R2, R109 ;  /* 0x0000006d026d7221 */ /* 0x000fe20000010100 */
[----:B------:R-:W-:Y:S01]  /*db30*/  FMUL.FTZ R85, R0, R3 ;  /* 0x0000000300557220 */ /* 0x000fe20000410000 */
[C---:B------:R-:W-:Y:S01]  /*db40*/  FADD.FTZ R141, -R2.reuse, R87 ;  /* 0x00000057028d7221 */ /* 0x040fe20000010100 */
[C---:B------:R-:W-:Y:S01]  /*db50*/  FADD.FTZ R101, -R2.reuse, R106 ;  /* 0x0000006a02657221 */ /* 0x040fe20000010100 */
[----:B------:R-:W-:Y:S01]  /*db60*/  FADD.FTZ R97, -R2, R110 ;  /* 0x0000006e02617221 */ /* 0x000fe20000010100 */
[----:B------:R-:W-:Y:S01]  /*db70*/  LEA.HI.SX32 R3, R138, R123, 0x1d ;  /* 0x0000007b8a037211 */ /* 0x000fe200078feaff */
[----:B------:R-:W-:Y:S01]  /*db80*/  FMUL.FTZ R82, R0, R113 ;  /* 0x0000007100527220 */ /* 0x000fe20000410000 */
        /* <DEDUP_REMOVED lines=25> */
[----:B------:R-:W-:Y:S01]  /*dd20*/  FMUL.FTZ R109, R0, R97 ;  /* 0x00000061006d7220 */ /* 0x000fe20000410000 */
[C---:B------:R-:W-:Y:S01]  /*dd30*/  IADD3 R99, R3.reuse, 0x100, RZ ;  /* 0x0000010003637810 */ /* 0x040fe20007ffe0ff */
[----:B------:R-:W-:-:S02]  /*dd40*/  VIADD R97, R3, 0x80 ;  /* 0x0000008003617836 */ /* 0x000fc40000000000 */
[C---:B------:R-:W-:Y:S01]  /*dd50*/  FMUL.FTZ R84, R0.reuse, R83 ;  /* 0x0000005300547220 */ /* 0x040fe20000410000 */
[----:B------:R-:W-:Y:S02]  /*dd60*/  VIADD R101, R3, 0x180 ;  /* 0x0000018003657836 */ /* 0x000fe40000000000 */
[C---:B------:R-:W-:Y:S01]  /*dd70*/  FMUL.FTZ R106, R0.reuse, R95 ;  /* 0x0000005f006a7220 */ /* 0x040fe20000410000 */
[----:B------:R-:W-:Y:S01]  /*dd80*/  FMUL.FTZ R95, R0, R96 ;  /* 0x00000060005f7220 */ /* 0x000fe20000410000 */
        /* <DEDUP_REMOVED lines=21> */
[C---:B------:R-:W-:Y:S01]  /*dee0*/  FMUL.FTZ R139, R0.reuse, R139 ;  /* 0x0000008b008b7220 */ /* 0x040fe20000410000 */
[----:B------:R-:W-:Y:S01]  /*def0*/  FMUL.FTZ R93, R0, R90 ;  /* 0x0000005a005d7220 */ /* 0x000fe20000410000 */
        /* <DEDUP_REMOVED lines=53> */
.L_x_13966:
[----:B------:R-:W-:Y:S05]  /*e250*/  BSYNC B0 ;  /* 0x0000000000007941 */ /* 0x000fea0003800000 */
.L_x_13965:
[----:B------:R-:W-:Y:S02]  /*e260*/  IADD3 R115, R115, UR14, RZ ;  /* 0x0000000e73737c10 */ /* 0x000fe4000fffe0ff */
[----:B------:R-:W-:Y:S02]  /*e270*/  SEL R0, RZ, 0x1, P0 ;  /* 0x00000001ff007807 */ /* 0x000fe40000000000 */
[----:B------:R-:W-:-:S13]  /*e280*/  ISETP.GE.AND P1, PT, R115, UR15, PT ;  /* 0x0000000f73007c0c */ /* 0x000fda000bf26270 */
[----:B------:R-:W-:Y:S05]  /*e290*/  @!P1 BRA `(.L_x_13967) ;  /* 0xffffff2400909947 */ /* 0x000fea000383ffff */
[----:B------:R-:W-:Y:S05]  /*e2a0*/  EXIT ;  /* 0x000000000000794d */ /* 0x000fea0003800000 */
.L_x_13964:
[----:B------:R-:W-:Y:S01]  /*e2b0*/  IMAD.MOV.U32 R142, RZ, RZ, R0 ;  /* 0x000000ffff8e7224 */ /* 0x000fe200078e0000 */
[----:B------:R-:W-:Y:S01]  /*e2c0*/  MOV R143, 0x1 ;  /* 0x00000001008f7802 */ /* 0x000fe20000000f00 */
[----:B------:R-:W-:Y:S01]  /*e2d0*/  IMAD.MOV.U32 R144, RZ, RZ, 0x1f ;  /* 0x0000001fff907424 */ /* 0x000fe200078e00ff */
[----:B------:R-:W-:-:S07]  /*e2e0*/  MOV R139, 0xffffffff ;  /* 0xffffffff008b7802 */ /* 0x000fce0000000f00 */
[----:B0-----:R-:W-:Y:S05]  /*e2f0*/  WARPSYNC.COLLECTIVE R139, `(.L_x_13968) ;  /* 0x000000008b087348 */ /* 0x001fea0003c00000 */
[----:B------:R1:W2:Y:S02]  /*e300*/  SHFL.BFLY P3, R137, R142, R143, R144 ;  /* 0x0c00008f8e897389 */ /* 0x0002a40000060090 */
[----:B012---:R-:W-:Y:S01]  /*e310*/  ENDCOLLECTIVE ;  /* 0x000000000000791b */ /* 0x007fe20003800000 */
.L_x_13968:
[----:B------:R-:W-:Y:S02]  /*e320*/  IMAD.MOV.U32 R143, RZ, RZ, 0x2 ;  /* 0x00000002ff8f7424 */ /* 0x000fe400078e00ff */
[----:B------:R-:W-:-:S04]  /*e330*/  IMAD.MOV.U32 R3, RZ, RZ, R137 ;  /* 0x000000ffff037224 */ /* 0x000fc800078e0089 */
[----:B------:R-:W-:-:S05]  /*e340*/  FADD.FTZ R3, R0, R3 ;  /* 0x0000000300037221 */ /* 0x000fca0000010000 */
[----:B------:R-:W-:-:S07]  /*e350*/  MOV R142, R3 ;  /* 0x00000003008e7202 */ /* 0x000fce0000000f00 */
[----:B------:R-:W-:Y:S05]  /*e360*/  WARPSYNC.COLLECTIVE R139, `(.L_x_13969) ;  /* 0x000000008b087348 */ /* 0x000fea0003c00000 */
[----:B------:R0:W1:Y:S02]  /*e370*/  SHFL.BFLY P3, R137, R142, R143, R144 ;  /* 0x0c00008f8e897389 */ /* 0x0000640000060090 */
[----:B01----:R-:W-:Y:S01]  /*e380*/  ENDCOLLECTIVE ;  /* 0x000000000000791b */ /* 0x003fe20003800000 */
.L_x_13969:
[----:B------:R-:W-:Y:S01]  /*e390*/  HFMA2.MMA R143, -RZ, RZ, 0, 2.384185791015625e-07 ;  /* 0x00000004ff8f7435 */ /* 0x000fe200000001ff */
[----:B------:R-:W-:-:S05]  /*e3a0*/  MOV R2, R137 ;  /* 0x0000008900027202 */ /* 0x000fca0000000f00 */
[----:B------:R-:W-:-:S04]  /*e3b0*/  FADD.FTZ R112, R3, R2 ;  /* 0x0000000203707221 */ /* 0x000fc80000010000 */
[----:B------:R-:W-:-:S07]  /*e3c0*/  IMAD.MOV.U32 R142, RZ, RZ, R112 ;  /* 0x000000ffff8e7224 */ /* 0x000fce00078e0070 */
[----:B------:R-:W-:Y:S05]  /*e3d0*/  WARPSYNC.COLLECTIVE R139, `(.L_x_13970) ;  /* 0x000000008b087348 */ /* 0x000fea0003c00000 */
[----:B------:R0:W1:Y:S02]  /*e3e0*/  SHFL.BFLY P3, R137, R142, R143, R144 ;  /* 0x0c00008f8e897389 */ /* 0x0000640000060090 */
[----:B01----:R-:W-:Y:S01]  /*e3f0*/  ENDCOLLECTIVE ;  /* 0x000000000000791b */ /* 0x003fe20003800000 */
.L_x_13970:
[----:B------:R-:W-:Y:S02]  /*e400*/  IMAD.MOV.U32 R143, RZ, RZ, 0x8 ;  /* 0x00000008ff8f7424 */ /* 0x000fe400078e00ff */
[----:B------:R-:W-:-:S04]  /*e410*/  IMAD.MOV.U32 R113, RZ, RZ, R137 ;  /* 0x000000ffff717224 */ /* 0x000fc800078e0089 */
[----:B------:R-:W-:-:S05]  /*e420*/  FADD.FTZ R113, R112, R113 ;  /* 0x0000007170717221 */ /* 0x000fca0000010000 */
[----:B------:R-:W-:-:S07]  /*e430*/  MOV R142, R113 ;  /* 0x00000071008e7202 */ /* 0x000fce0000000f00 */
[----:B------:R-:W-:Y:S05]  /*e440*/  WARPSYNC.COLLECTIVE R139, `(.L_x_13971) ;  /* 0x000000008b087348 */ /* 0x000fea0003c00000 */
[----:B------:R0:W1:Y:S02]  /*e450*/  SHFL.BFLY P3, R137, R142, R143, R144 ;  /* 0x0c00008f8e897389 */ /* 0x0000640000060090 */
[----:B01----:R-:W-:Y:S01]  /*e460*/  ENDCOLLECTIVE ;  /* 0x000000000000791b */ /* 0x003fe20003800000 */
.L_x_13971:
[----:B------:R-:W-:Y:S01]  /*e470*/  HFMA2.MMA R143, -RZ, RZ, 0, 9.5367431640625e-07 ;  /* 0x00000010ff8f7435 */ /* 0x000fe200000001ff */
[----:B------:R-:W-:-:S05]  /*e480*/  MOV R2, R137 ;  /* 0x0000008900027202 */ /* 0x000fca0000000f00 */
[----:B------:R-:W-:-:S04]  /*e490*/  FADD.FTZ R136, R113, R2 ;  /* 0x0000000271887221 */ /* 0x000fc80000010000 */
[----:B------:R-:W-:-:S07]  /*e4a0*/  IMAD.MOV.U32 R142, RZ, RZ, R136 ;  /* 0x000000ffff8e7224 */ /* 0x000fce00078e0088 */
[----:B------:R-:W-:Y:S05]  /*e4b0*/  WARPSYNC.COLLECTIVE R139, `(.L_x_13972) ;  /* 0x000000008b087348 */ /* 0x000fea0003c00000 */
[----:B------:R0:W1:Y:S02]  /*e4c0*/  SHFL.BFLY P3, R137, R142, R143, R144 ;  /* 0x0c00008f8e897389 */ /* 0x0000640000060090 */
[----:B01----:R-:W-:Y:S01]  /*e4d0*/  ENDCOLLECTIVE ;  /* 0x000000000000791b */ /* 0x003fe20003800000 */
.L_x_13972:
[----:B------:R-:W-:Y:S01]  /*e4e0*/  MOV R143, 0x1 ;  /* 0x00000001008f7802 */ /* 0x000fe20000000f00 */
        /* <DEDUP_REMOVED lines=70> */
.L_x_13973:
[----:B------:R-:W-:Y:S02]  /*e950*/  IMAD.MOV.U32 R143, RZ, RZ, 0x2 ;  /* 0x00000002ff8f7424 */ /* 0x000fe400078e00ff */
[----:B------:R-:W-:-:S04]  /*e960*/  IMAD.MOV.U32 R3, RZ, RZ, R137 ;  /* 0x000000ffff037224 */ /* 0x000fc800078e0089 */
[----:B------:R-:W-:-:S05]  /*e970*/  FADD.FTZ R3, R0, R3 ;  /* 0x0000000300037221 */ /* 0x000fca0000010000 */
[----:B------:R-:W-:-:S07]  /*e980*/  MOV R142, R3 ;  /* 0x00000003008e7202 */ /* 0x000fce0000000f00 */
[----:B------:R-:W-:Y:S05]  /*e990*/  WARPSYNC.COLLECTIVE R139, `(.L_x_13974) ;  /* 0x000000008b087348 */ /* 0x000fea0003c00000 */
[----:B------:R0:W1:Y:S02]  /*e9a0*/  SHFL.BFLY P3, R137, R142, R143, R144 ;  /* 0x0c00008f8e897389 */ /* 0x0000640000060090 */
[----:B01----:R-:W-:Y:S01]  /*e9b0*/  ENDCOLLECTIVE ;  /* 0x000000000000791b */ /* 0x003fe20003800000 */
.L_x_13974:
[----:B------:R-:W-:Y:S01]  /*e9c0*/  HFMA2.MMA R143, -RZ, RZ, 0, 2.384185791015625e-07 ;  /* 0x00000004ff8f7435 */ /* 0x000fe200000001ff */
[----:B------:R-:W-:-:S05]  /*e9d0*/  MOV R112, R137 ;  /* 0x0000008900707202 */ /* 0x000fca0000000f00 */
[----:B------:R-:W-:-:S04]  /*e9e0*/  FADD.FTZ R112, R3, R112 ;  /* 0x0000007003707221 */ /* 0x000fc80000010000 */
[----:B------:R-:W-:-:S07]  /*e9f0*/  IMAD.MOV.U32 R142, RZ, RZ, R112 ;  /* 0x000000ffff8e7224 */ /* 0x000fce00078e0070 */
[----:B------:R-:W-:Y:S05]  /*ea00*/  WARPSYNC.COLLECTIVE R139, `(.L_x_13975) ;  /* 0x000000008b087348 */ /* 0x000fea0003c00000 */
[----:B------:R0:W1:Y:S02]  /*ea10*/  SHFL.BFLY P3, R137, R142, R143, R144 ;  /* 0x0c00008f8e897389 */ /* 0x0000640000060090 */
[----:B01----:R-:W-:Y:S01]  /*ea20*/  ENDCOLLECTIVE ;  /* 0x000000000000791b */ /* 0x003fe20003800000 */
.L_x_13975:
[----:B------:R-:W-:Y:S02]  /*ea30*/  IMAD.MOV.U32 R143, RZ, RZ, 0x8 ;  /* 0x00000008ff8f7424 */ /* 0x000fe400078e00ff */
[----:B------:R-:W-:-:S04]  /*ea40*/  IMAD.MOV.U32 R113, RZ, RZ, R137 ;  /* 0x000000ffff717224 */ /* 0x000fc800078e0089 */
[----:B------:R-:W-:-:S05]  /*ea50*/  FADD.FTZ R113, R112, R113 ;  /* 0x0000007170717221 */ /* 0x000fca0000010000 */
[----:B------:R-:W-:-:S07]  /*ea60*/  MOV R142, R113 ;  /* 0x00000071008e7202 */ /* 0x000fce0000000f00 */
[----:B------:R-:W-:Y:S05]  /*ea70*/  WARPSYNC.COLLECTIVE R139, `(.L_x_13976) ;  /* 0x000000008b087348 */ /* 0x000fea0003c00000 */
[----:B------:R0:W1:Y:S02]  /*ea80*/  SHFL.BFLY P3, R137, R142, R143, R144 ;  /* 0x0c00008f8e897389 */ /* 0x0000640000060090 */
[----:B01----:R-:W-:Y:S01]  /*ea90*/  ENDCOLLECTIVE ;  /* 0x000000000000791b */ /* 0x003fe20003800000 */
.L_x_13976:
[----:B------:R-:W-:Y:S01]  /*eaa0*/  HFMA2.MMA R143, -RZ, RZ, 0, 9.5367431640625e-07 ;  /* 0x00000010ff8f7435 */ /* 0x000fe200000001ff */
[----:B------:R-:W-:-:S05]  /*eab0*/  MOV R136, R137 ;  /* 0x0000008900887202 */ /* 0x000fca0000000f00 */
[----:B------:R-:W-:-:S04]  /*eac0*/  FADD.FTZ R136, R113, R136 ;  /* 0x0000008871887221 */ /* 0x000fc80000010000 */
[----:B------:R-:W-:-:S07]  /*ead0*/  IMAD.MOV.U32 R142, RZ, RZ, R136 ;  /* 0x000000ffff8e7224 */ /* 0x000fce00078e0088 */
[----:B------:R-:W-:Y:S05]  /*eae0*/  WARPSYNC.COLLECTIVE R139, `(.L_x_13977) ;  /* 0x000000008b087348 */ /* 0x000fea0003c00000 */
[----:B------:R0:W1:Y:S02]  /*eaf0*/  SHFL.BFLY P3, R137, R142, R143, R144 ;  /* 0x0c00008f8e897389 */ /* 0x0000640000060090 */
[----:B01----:R-:W-:Y:S01]  /*eb00*/  ENDCOLLECTIVE ;  /* 0x000000000000791b */ /* 0x003fe20003800000 */
.L_x_13977:
[----:B------:R-:W-:Y:S05]  /*eb10*/  BRA `(.L_x_13978) ;  /* 0xffffffe800987947 */ /* 0x000fea000383ffff */
.L_x_13979:
        /* <DEDUP_REMOVED lines=14> */
.L_x_30259:


//--------------------- .text._ZN10layer_norm13ln_fwd_kernelINS_13Kernel_traitsIf13__nv_bfloat16fS2_fjLj4096ELj1ELj1ELj4ELj16ENS_18Kernel_traits_baseILj4096EfS2_fS2_fjLj128EEEEELb1ELb1ELb0ELb0EEEvNS_9FwdParamsE --------------------------
	.section	.text._ZN10layer_norm13ln_fwd_kernelINS_13Kernel_traitsIf13__nv_bfloat16fS2_fjLj4096ELj1ELj1ELj4ELj16ENS_18Kernel_traits_baseILj4096EfS2_fS2_fjLj128EEEEELb1ELb1ELb0ELb0EEEvNS_9FwdParamsE,"ax",@progbits
	.align	128
        .global         _ZN10layer_norm13ln_fwd_kernelINS_13Kernel_traitsIf13__nv_bfloat16fS2_fjLj4096ELj1ELj1ELj4ELj16ENS_18Kernel_traits_baseILj4096EfS2_fS2_fjLj128EEEEELb1ELb1ELb0ELb0EEEvNS_9FwdParamsE
        .type           _ZN10layer_norm13ln_fwd_kernelINS_13Kernel_traitsIf13__nv_bfloat16fS2_fjLj4096ELj1ELj1ELj4ELj16ENS_18Kernel_traits_baseILj4096EfS2_fS2_fjLj128EEEEELb1ELb1ELb0ELb0EEEvNS_9FwdParamsE,@function
        .size           _ZN10layer_norm13ln_fwd_kernelINS_13Kernel_traitsIf13__nv_bfloat16fS2_fjLj4096ELj1ELj1ELj4ELj16ENS_18Kernel_traits_baseILj4096EfS2_fS2_fjLj128EEEEELb1ELb1ELb0ELb0EEEvNS_9FwdParamsE,(.L_x_30260 - _ZN10layer_norm13ln_fwd_kernelINS_13Kernel_traitsIf13__nv_bfloat16fS2_fjLj4096ELj1ELj1ELj4ELj16ENS_18Kernel_traits_baseILj4096EfS2_fS2_fjLj128EEEEELb1ELb1ELb0ELb0EEEvNS_9FwdParamsE)
        .other          _ZN10layer_norm13ln_fwd_kernelINS_13Kernel_traitsIf13__nv_bfloat16fS2_fjLj4096ELj1ELj1ELj4ELj16ENS_18Kernel_traits_baseILj4096EfS2_fS2_fjLj128EEEEELb1ELb1ELb0ELb0EEEvNS_9FwdParamsE,@"STO_CUDA_ENTRY STV_DEFAULT"
_ZN10layer_norm13ln_fwd_kernelINS_13Kernel_traitsIf13__nv_bfloat16fS2_fjLj4096ELj1ELj1ELj4ELj16ENS_18Kernel_traits_baseILj4096EfS2_fS2_fjLj128EEEEELb1ELb1ELb0ELb0EEEvNS_9FwdParamsE:
.text._ZN10layer_norm13ln_fwd_kernelINS_13Kernel_traitsIf13__nv_bfloat16fS2_fjLj4096ELj1ELj1ELj4ELj16ENS_18Kernel_traits_baseILj4096EfS2_fS2_fjLj128EEEEELb1ELb1ELb0ELb0EEEvNS_9FwdParamsE:
        /* <DEDUP_REMOVED lines=12> */
[----:B-1----:R-:W-:-:S05]  /*00c0*/  @P0 IMAD.MOV.U32 R7, RZ, RZ, R9 ;  /* 0x000000ffff070224 */ /* 0x002fca00078e0009 */
[----:B------:R-:W3:Y:S01]  /*00d0*/  @P0 LDG.E.64 R4, desc[UR4][R6.64] ;  /* 0x0000000406040981 */ /* 0x000ee2000c1e1b00 */
[----:B------:R-:W0:Y:S01]  /*00e0*/  S2R R163, SR_TID.X ;  /* 0x0000000000a37919 */ /* 0x000e220000002100 */
[----:B------:R-:W0:Y:S08]  /*00f0*/  S2UR UR8, SR_CTAID.X ;  /* 0x00000000000879c3 */ /* 0x000e300000002500 */
[----:B------:R-:W0:Y:S01]  /*0100*/  LDC R0, c[0x0][RZ] ;  /* 0x00000000ff007b82 */ /* 0x000e220000000800 */
[----:B------:R-:W-:Y:S01]  /*0110*/  BSSY B0, `(.L_x_13980) ;  /* 0x0000062000007945 */ /* 0x000fe20003800000 */
[----:B--2---:R-:W-:-:S02]  /*0120*/  @P0 R2UR UR6, R2 ;  /* 0x00000000020602ca */ /* 0x004fc400000e0000 */
[----:B------:R-:W-:Y:S02]  /*0130*/  @P0 R2UR UR7, R3 ;  /* 0x00000000030702ca */ /* 0x000fe400000e0000 */
[----:B---3--:R-:W-:Y:S01]  /*0140*/  @P0 IADD3 R8, P1, R4, R11, RZ ;  /* 0x0000000b04080210 */ /* 0x008fe20007f3e0ff */
[----:B0-----:R-:W-:-:S04]  /*0150*/  IMAD R4, R0, UR8, R163 ;  /* 0x0000000800047c24 */ /* 0x001fc8000f8e02a3 */
[----:B------:R-:W-:Y:S02]  /*0160*/  @P0 IMAD.X R9, RZ, RZ, R5, P1 ;  /* 0x000000ffff090224 */ /* 0x000fe400008e0605 */
[----:B------:R-:W-:-:S03]  /*0170*/  IMAD.WIDE.U32 R10, R4, -0x326172a9, RZ ;  /* 0xcd9e8d57040a7825 */ /* 0x000fc600078e00ff */
[--C-:B------:R-:W-:Y:S02]  /*0180*/  SHF.R.U64 R3, R8, 0x2, R9.reuse ;  /* 0x0000000208037819 */ /* 0x100fe40000001209 */
[----:B------:R-:W-:Y:S01]  /*0190*/  SHF.R.U32.HI R2, RZ, 0x2, R9 ;  /* 0x00000002ff027819 */ /* 0x000fe20000011609 */
[----:B------:R-:W-:Y:S01]  /*01a0*/  UIADD3 UR18, UR7, -0x4498517b, URZ ;  /* 0xbb67ae8507127890 */ /* 0x000fe2000fffe03f */
[----:B------:R-:W0:Y:S01]  /*01b0*/  LDC R9, c[0x0][0x218] ;  /* 0x00008600ff097b82 */ /* 0x000e220000000800 */
[----:B------:R-:W-:Y:S01]  /*01c0*/  IMAD.WIDE.U32 R6, R3, -0x2daee0ad, RZ ;  /* 0xd2511f5303067825 */ /* 0x000fe200078e00ff */
[----:B------:R-:W-:-:S04]  /*01d0*/  LOP3.LUT R12, R11, UR6, R2, 0x96, !PT ;  /* 0x000000060b0c7c12 */ /* 0x000fc8000f8e9602 */
        /* <DEDUP_REMOVED lines=30> */
[----:B0-----:R-:W-:Y:S02]  /*03c0*/  SHF.R.S32.HI R0, RZ, 0x1f, R9 ;  /* 0x0000001fff007819 */ /* 0x001fe40000011409 */
        /* <DEDUP_REMOVED lines=54> */
.L_x_13981:
[----:B------:R-:W-:Y:S05]  /*0730*/  BSYNC B0 ;  /* 0x0000000000007941 */ /* 0x000fea0003800000 */
.L_x_13980:
        /* <DEDUP_REMOVED lines=23> */
.L_x_13983:
[----:B------:R-:W-:Y:S05]  /*08b0*/  BSYNC B0 ;  /* 0x0000000000007941 */ /* 0x000fea0003800000 */
.L_x_13982:
        /* <DEDUP_REMOVED lines=23> */
.L_x_13985:
[----:B------:R-:W-:Y:S05]  /*0a30*/  BSYNC B0 ;  /* 0x0000000000007941 */ /* 0x000fea0003800000 */
.L_x_13984:
        /* <DEDUP_REMOVED lines=22> */
.L_x_13987:
[----:B------:R-:W-:Y:S05]  /*0ba0*/  BSYNC B0 ;  /* 0x0000000000007941 */ /* 0x000fea0003800000 */
.L_x_13986:
        /* <DEDUP_REMOVED lines=16> */
[----:B------:R-:W-:Y:S01]  /*0cb0*/  LOP3.LUT R96, R96, 0x3fffffe0, RZ, 0xc0, !PT ;  /* 0x3fffffe060607812 */ /* 0x000fe200078ec0ff */
[----:B------:R-:W-:Y:S01]  /*0cc0*/  ULDC UR35, c[0x0][0x218] ;  /* 0x0000860000237ab9 */ /* 0x000fe20000000800 */
[----:B------:R-:W-:Y:S01]  /*0cd0*/  VIMNMX R7, R5, 0x20, PT ;  /* 0x0000002005077848 */ /* 0x000fe20003fe0100 */
[----:B------:R-:W-:Y:S01]  /*0ce0*/  ULDC.U8 UR8, c[0x0][0x2a0] ;  /* 0x0000a80000087ab9 */ /* 0x000fe20000000000 */
[----:B------:R-:W-:Y:S01]  /*0cf0*/  VIADDMNMX R11, R6, -R11, RZ, !PT ;  /* 0x8000000b060b7246 */ /* 0x000fe200078001ff */
[----:B------:R-:W-:Y:S01]  /*0d00*/  IMAD R6, R98, -0x2daee0ad, RZ ;  /* 0xd2511f5362067824 */ /* 0x000fe200078e02ff */
[----:B------:R-:W-:Y:S01]  /*0d10*/  IADD3 R7, R7, R96, RZ ;  /* 0x0000006007077210 */ /* 0x000fe20007ffe0ff */
[----:B------:R-:W-:Y:S01]  /*0d20*/  UISETP.NE.AND.EX UP0, UPT, UR9, URZ, UPT, UP0 ;  /* 0x0000003f0900728c */ /* 0x000fe2000bf05300 */
[----:B------:R-:W-:Y:S01]  /*0d30*/  VIMNMX R11, R11, 0x20, PT ;  /* 0x000000200b0b7848 */ /* 0x000fe20003fe0100 */
[----:B------:R-:W-:Y:S01]  /*0d40*/  ULDC UR14, c[0x0][0x290] ;  /* 0x0000a400000e7ab9 */ /* 0x000fe20000000800 */
[----:B------:R-:W-:Y:S01]  /*0d50*/  LOP3.LUT R5, R93, UR33, R10, 0x96, !PT ;  /* 0x000000215d057c12 */ /* 0x000fe2000f8e960a */
[----:B------:R-:W-:Y:S01]  /*0d60*/  IMAD.SHL.U32 R7, R7, 0x8, RZ ;  /* 0x0000000807077824 */ /* 0x000fe200078e00ff */
[----:B------:R-:W-:Y:S01]  /*0d70*/  UISETP.NE.AND UP1, UPT, UR8, URZ, UPT ;  /* 0x0000003f0800728c */ /* 0x000fe2000bf25270 */
[----:B------:R-:W-:Y:S01]  /*0d80*/  IMAD.HI.U32 R93, R9, -0x2daee0ad, RZ ;  /* 0xd2511f53095d7827 */ /* 0x000fe200078e00ff */
[----:B------:R-:W-:Y:S01]  /*0d90*/  ULDC.64 UR10, c[0x0][0x238] ;  /* 0x00008e00000a7ab9 */ /* 0x000fe20000000a00 */
[----:B------:R-:W-:Y:S01]  /*0da0*/  ULDC.64 UR12, c[0x0][0x240] ;  /* 0x00009000000c7ab9 */ /* 0x000fe20000000a00 */
[----:B------:R-:W-:Y:S01]  /*0db0*/  I2FP.F32.U32 R164, R7 ;  /* 0x0000000700a47245 */ /* 0x000fe20000201000 */
[----:B------:R-:W-:Y:S01]  /*0dc0*/  IMAD.IADD R11, R96, 0x1, R11 ;  /* 0x00000001600b7824 */ /* 0x000fe200078e020b */
[----:B------:R-:W-:Y:S01]  /*0dd0*/  LOP3.LUT R7, R8, 0x3, RZ, 0xc0, !PT ;  /* 0x0000000308077812 */ /* 0x000fe200078ec0ff */
[----:B------:R-:W-:Y:S01]  /*0de0*/  IMAD R8, R97, -0x326172a9, RZ ;  /* 0xcd9e8d5761087824 */ /* 0x000fe200078e02ff */
[----:B------:R-:W-:Y:S01]  /*0df0*/  LOP3.LUT R6, R93, UR34, R6, 0x96, !PT ;  /* 0x000000225d067c12 */ /* 0x000fe2000f8e9606 */
[----:B------:R-:W-:Y:S01]  /*0e00*/  IMAD R9, R9, -0x2daee0ad, RZ ;  /* 0xd2511f5309097824 */ /* 0x000fe200078e02ff */
[----:B------:R-:W0:Y:S01]  /*0e10*/  MUFU.RCP R164, R164 ;  /* 0x000000a400a47308 */ /* 0x000e220000001000 */
[----:B------:R-:W-:Y:S01]  /*0e20*/  IMAD.MOV.U32 R10, RZ, RZ, RZ ;  /* 0x000000ffff0a7224 */ /* 0x000fe200078e00ff */
[----:B------:R-:W-:Y:S01]  /*0e30*/  ULDC.64 UR16, c[0x0][0x210] ;  /* 0x0000840000107ab9 */ /* 0x000fe20000000a00 */
[----:B------:R-:W-:-:S07]  /*0e40*/  IMAD.SHL.U32 R165, R11, 0x8, RZ ;  /* 0x000000080ba57824 */ /* 0x000fce00078e00ff */
.L_x_14229:
[----:B------:R-:W-:Y:S01]  /*0e50*/  PLOP3.LUT P0, PT, PT, PT, UP0, 0x80, 0x0 ;  /* 0x000000000000781c */ /* 0x000fe20003f0f008 */
[----:B------:R-:W-:Y:S01]  /*0e60*/  @UP0 ULDC.64 UR8, c[0x0][0x270] ;  /* 0x00009c0000080ab9 */ /* 0x000fe20000000a00 */
[----:B------:R-:W-:Y:S02]  /*0e70*/  PLOP3.LUT P1, PT, PT, PT, UP0, 0x80, 0x0 ;  /* 0x000000000000781c */ /* 0x000fe40003f2f008 */
[----:B01234-:R-:W-:Y:S02]  /*0e80*/  MOV R133, 0x2 ;  /* 0x0000000200857802 */ /* 0x01ffe40000000f00 */
[----:B------:R-:W-:-:S07]  /*0e90*/  ISETP.NE.AND P2, PT, R162, RZ, PT ;  /* 0x000000ffa200720c */ /* 0x000fce0003f45270 */
[----:B------:R-:W-:-:S06]  /*0ea0*/  @P0 IMAD.WIDE R132, R0, R133, UR8 ;  /* 0x0000000800840e25 */ /* 0x000fcc000f8e0285 */
[----:B------:R1:W2:Y:S01]  /*0eb0*/  @P1 LDG.E.U16 R133, desc[UR4][R132.64] ;  /* 0x0000000484851981 */ /* 0x0002a2000c1e1500 */
[----:B------:R-:W-:Y:S01]  /*0ec0*/  IMAD R11, R0, UR35, RZ ;  /* 0x00000023000b7c24 */ /* 0x000fe2000f8e02ff */
[----:B------:R-:W-:Y:S01]  /*0ed0*/  PLOP3.LUT P0, PT, PT, PT, UP0, 0x80, 0x0 ;  /* 0x000000000000781c */ /* 0x000fe20003f0f008 */
[----:B------:R-:W-:Y:S03]  /*0ee0*/  BSSY B0, `(.L_x_13988) ;  /* 0x00002da000007945 */ /* 0x000fe60003800000 */
[----:B------:R-:W-:-:S04]  /*0ef0*/  SHF.R.S32.HI R134, RZ, 0x1f, R11 ;  /* 0x0000001fff867819 */ /* 0x000fc8000001140b */
[----:B------:R-:W-:Y:S01]  /*0f00*/  LEA.HI R11, R134, R11, RZ, 0x3 ;  /* 0x0000000b860b7211 */ /* 0x000fe200078f18ff */
[----:B-1----:R-:W-:Y:S01]  /*0f10*/  IMAD.MOV.U32 R132, RZ, RZ, 0x3f800000 ;  /* 0x3f800000ff847424 */ /* 0x002fe200078e00ff */
[----:B------:R-:W-:-:S04]  /*0f20*/  LOP3.LUT R134, R163, 0x7f, RZ, 0xc0, !PT ;  /* 0x0000007fa3867812 */ /* 0x000fc800078ec0ff */
[----:B------:R-:W-:Y:S01]  /*0f30*/  LEA.HI.SX32 R11, R11, R134, 0x1d ;  /* 0x000000860b0b7211 */ /* 0x000fe200078feaff */
[----:B--2---:R-:W-:-:S03]  /*0f40*/  @P0 IMAD.U32 R132, R133, 0x10000, RZ ;  /* 0x0001000085840824 */ /* 0x004fc600078e00ff */
[----:B------:R-:W-:Y:S01]  /*0f50*/  MOV R133, R11 ;  /* 0x0000000b00857202 */ /* 0x000fe20000000f00 */
        /* <DEDUP_REMOVED lines=23> */
.L_x_13991:
[----:B------:R-:W-:-:S07]  /*10d0*/  IMAD.MOV.U32 R133, RZ, RZ, R8 ;  /* 0x000000ffff857224 */ /* 0x000fce00078e0008 */
.L_x_13992:
[----:B------:R-:W-:Y:S05]  /*10e0*/  BSYNC B1 ;  /* 0x0000000000017941 */ /* 0x000fea0003800000 */
.L_x_13990:
        /* <DEDUP_REMOVED lines=16> */
.L_x_13996:
[----:B------:R-:W-:Y:S05]  /*11f0*/  BSYNC B2 ;  /* 0x0000000000027941 */ /* 0x000fea0003800000 */
.L_x_13995:
        /* <DEDUP_REMOVED lines=42> */
[----:B------:R-:W-:-:S07]  /*14a0*/  LOP3.LUT R6, R103, UR34, R6, 0x96, !PT ;  /* 0x0000002267067c12 */ /* 0x000fce000f8e9606 */
.L_x_13994:
[----:B------:R-:W-:Y:S05]  /*14b0*/  BSYNC B1 ;  /* 0x0000000000017941 */ /* 0x000fea0003800000 */
.L_x_13993:
[----:B------:R-:W1:Y:S01]  /*14c0*/  LDC R156, c[0x0][0x298] ;  /* 0x0000a600ff9c7b82 */ /* 0x000e620000000800 */
[----:B------:R-:W-:Y:S01]  /*14d0*/  HFMA2.MMA R150, -RZ, RZ, 0.1171875, 0 ;  /* 0x2f800000ff967435 */ /* 0x000fe200000001ff */
[----:B------:R-:W-:Y:S01]  /*14e0*/  ISETP.NE.U32.AND P0, PT, R100, RZ, PT ;  /* 0x000000ff6400720c */ /* 0x000fe20003f05070 */
[----:B------:R-:W-:Y:S01]  /*14f0*/  BSSY B1, `(.L_x_13997) ;  /* 0x000001a000017945 */ /* 0x000fe20003800000 */
[----:B------:R-:W-:Y:S01]  /*1500*/  I2FP.F32.U32 R7, R133 ;  /* 0x0000008500077245 */ /* 0x000fe20000201000 */
[----:B------:R-:W-:Y:S01]  /*1510*/  VIADD R103, R134, 0x1 ;  /* 0x0000000186677836 */ /* 0x000fe20000000000 */
[----:B------:R-:W-:Y:S01]  /*1520*/  ISETP.NE.AND.EX P0, PT, R101, RZ, PT, P0 ;  /* 0x000000ff6500720c */ /* 0x000fe20003f05300 */
[C---:B-----5:R-:W-:Y:S01]  /*1530*/  IMAD.U32 R101, R104.reuse, 0x10000, RZ ;  /* 0x0001000068657824 */ /* 0x060fe200078e00ff */
[----:B------:R-:W2:Y:S01]  /*1540*/  LDC R151, c[0x0][0x294] ;  /* 0x0000a500ff977b82 */ /* 0x000ea20000000800 */
[----:B------:R-:W-:Y:S02]  /*1550*/  PRMT R104, R104, 0x7632, R104 ;  /* 0x0000763268687816 */ /* 0x000fe40000000068 */
[----:B------:R-:W-:Y:S01]  /*1560*/  FFMA.FTZ R100, R7, R150, 1.1641532182693481445e-10 ;  /* 0x2f00000007647423 */ /* 0x000fe20000010096 */
[----:B------:R-:W-:-:S04]  /*1570*/  FMUL.FTZ R101, R101, R132 ;  /* 0x0000008465657220 */ /* 0x000fc80000410000 */
[----:B-1----:R-:W-:Y:S01]  /*1580*/  FMUL.FTZ R101, R101, R156 ;  /* 0x0000009c65657220 */ /* 0x002fe20000410000 */
[----:B--2---:R-:W-:-:S04]  /*1590*/  FSETP.GTU.FTZ.AND P1, PT, R100, R151, PT ;  /* 0x000000976400720b */ /* 0x004fc80003f3c000 */
        /* <DEDUP_REMOVED lines=14> */
.L_x_13998:
[----:B------:R-:W-:-:S07]  /*1680*/  MOV R101, R8 ;  /* 0x0000000800657202 */ /* 0x000fce0000000f00 */
.L_x_13999:
[----:B------:R-:W-:Y:S05]  /*1690*/  BSYNC B1 ;  /* 0x0000000000017941 */ /* 0x000fea0003800000 */
.L_x_13997:
        /* <DEDUP_REMOVED lines=16> */
.L_x_14003:
[----:B------:R-:W-:Y:S05]  /*17a0*/  BSYNC B2 ;  /* 0x0000000000027941 */ /* 0x000fea0003800000 */
.L_x_14002:
        /* <DEDUP_REMOVED lines=42> */
[----:B------:R-:W-:-:S11]  /*1a50*/  HFMA2.MMA R103, -RZ, RZ, 0, 0 ;  /* 0x00000000ff677435 */ /* 0x000fd600000001ff */
.L_x_14001:
[----:B------:R-:W-:Y:S05]  /*1a60*/  BSYNC B1 ;  /* 0x0000000000017941 */ /* 0x000fea0003800000 */
.L_x_14000:
        /* <DEDUP_REMOVED lines=22> */
.L_x_14005:
[----:B------:R-:W-:-:S07]  /*1bd0*/  MOV R104, R8 ;  /* 0x0000000800687202 */ /* 0x000fce0000000f00 */
.L_x_14006:
[----:B------:R-:W-:Y:S05]  /*1be0*/  BSYNC B1 ;  /* 0x0000000000017941 */ /* 0x000fea0003800000 */
.L_x_14004:
        /* <DEDUP_REMOVED lines=16> */
.L_x_14010:
[----:B------:R-:W-:Y:S05]  /*1cf0*/  BSYNC B2 ;  /* 0x0000000000027941 */ /* 0x000fea0003800000 */
.L_x_14009:
        /* <DEDUP_REMOVED lines=43> */
.L_x_14008:
[----:B------:R-:W-:Y:S05]  /*1fb0*/  BSYNC B1 ;  /* 0x0000000000017941 */ /* 0x000fea0003800000 */
.L_x_14007:
        /* <DEDUP_REMOVED lines=22> */
.L_x_14012:
[----:B------:R-:W-:-:S07]  /*2120*/  MOV R103, R8 ;  /* 0x0000000800677202 */ /* 0x000fce0000000f00 */
.L_x_14013:
[----:B------:R-:W-:Y:S05]  /*2130*/  BSYNC B1 ;  /* 0x0000000000017941 */ /* 0x000fea0003800000 */
.L_x_14011:
        /* <DEDUP_REMOVED lines=16> */
.L_x_14017:
[----:B------:R-:W-:Y:S05]  /*2240*/  BSYNC B2 ;  /* 0x0000000000027941 */ /* 0x000fea0003800000 */
.L_x_14016:
        /* <DEDUP_REMOVED lines=39> */
[----:B------:R-:W-:Y:S01]  /*24c0*/  LOP3.LUT R5, R9, UR33, R148, 0x96, !PT ;  /* 0x0000002109057c12 */ /* 0x000fe2000f8e9694 */
[----:B------:R-:W-:-:S04]  /*24d0*/  IMAD.WIDE.U32 R148, R149, -0x2daee0ad, RZ ;  /* 0xd2511f5395947825 */ /* 0x000fc800078e00ff */
[----:B------:R-:W-:Y:S01]  /*24e0*/  IMAD.MOV.U32 R9, RZ, RZ, R148 ;  /* 0x000000ffff097224 */ /* 0x000fe200078e0094 */
[----:B------:R-:W-:-:S07]  /*24f0*/  LOP3.LUT R6, R149, UR34, R6, 0x96, !PT ;  /* 0x0000002295067c12 */ /* 0x000fce000f8e9606 */
.L_x_14015:
[----:B------:R-:W-:Y:S05]  /*2500*/  BSYNC B1 ;  /* 0x0000000000017941 */ /* 0x000fea0003800000 */
.L_x_14014:
        /* <DEDUP_REMOVED lines=21> */
.L_x_14019:
[----:B------:R-:W-:-:S07]  /*2660*/  MOV R135, R8 ;  /* 0x0000000800877202 */ /* 0x000fce0000000f00 */
.L_x_14020:
[----:B------:R-:W-:Y:S05]  /*2670*/  BSYNC B1 ;  /* 0x0000000000017941 */ /* 0x000fea0003800000 */
.L_x_14018:
        /* <DEDUP_REMOVED lines=16> */
.L_x_14024:
[----:B------:R-:W-:Y:S05]  /*2780*/  BSYNC B2 ;  /* 0x0000000000027941 */ /* 0x000fea0003800000 */
.L_x_14023:
        /* <DEDUP_REMOVED lines=42> */
[----:B------:R-:W-:-:S07]  /*2a30*/  MOV R9, R104 ;  /* 0x0000006800097202 */ /* 0x000fce0000000f00 */
.L_x_14022:
[----:B------:R-:W-:Y:S05]  /*2a40*/  BSYNC B1 ;  /* 0x0000000000017941 */ /* 0x000fea0003800000 */
.L_x_14021:
        /* <DEDUP_REMOVED lines=9> */
[----:B------:R-:W-:-:S05]  /*2ae0*/  FMUL.FTZ R105, R105, R156 ;  /* 0x0000009c69697220 */ /* 0x000fca0000410000 */
        /* <DEDUP_REMOVED lines=12> */
.L_x_14026:
[----:B------:R-:W-:-:S07]  /*2bb0*/  IMAD.MOV.U32 R105, RZ, RZ, R8 ;  /* 0x000000ffff697224 */ /* 0x000fce00078e0008 */
.L_x_14027:
[----:B------:R-:W-:Y:S05]  /*2bc0*/  BSYNC B1 ;  /* 0x0000000000017941 */ /* 0x000fea0003800000 */
.L_x_14025:
        /* <DEDUP_REMOVED lines=16> */
.L_x_14031:
[----:B------:R-:W-:Y:S05]  /*2cd0*/  BSYNC B2 ;  /* 0x0000000000027941 */ /* 0x000fea0003800000 */
.L_x_14030:
        /* <DEDUP_REMOVED lines=43> */
.L_x_14029:
[----:B------:R-:W-:Y:S05]  /*2f90*/  BSYNC B1 ;  /* 0x0000000000017941 */ /* 0x000fea0003800000 */
.L_x_14028:
        /* <DEDUP_REMOVED lines=21> */
.L_x_14033:
[----:B------:R-:W-:-:S07]  /*30f0*/  MOV R106, R8 ;  /* 0x00000008006a7202 */ /* 0x000fce0000000f00 */
.L_x_14034:
[----:B------:R-:W-:Y:S05]  /*3100*/  BSYNC B1 ;  /* 0x0000000000017941 */ /* 0x000fea0003800000 */
.L_x_14032:
        /* <DEDUP_REMOVED lines=16> */
.L_x_14038:
[----:B------:R-:W-:Y:S05]  /*3210*/  BSYNC B2 ;  /* 0x0000000000027941 */ /* 0x000fea0003800000 */
.L_x_14037:
        /* <DEDUP_REMOVED lines=39> */
[----:B------:R-:W-:-:S03]  /*3490*/  IMAD.WIDE.U32 R148, R149, -0x2daee0ad, RZ ;  /* 0xd2511f5395947825 */ /* 0x000fc600078e00ff */
[----:B------:R-:W-:Y:S01]  /*34a0*/  MOV R9, R148 ;  /* 0x0000009400097202 */ /* 0x000fe20000000f00 */
[----:B------:R-:W-:Y:S01]  /*34b0*/  IMAD.MOV.U32 R148, RZ, RZ, RZ ;  /* 0x000000ffff947224 */ /* 0x000fe200078e00ff */
[----:B------:R-:W-:-:S07]  /*34c0*/  LOP3.LUT R6, R149, UR34, R6, 0x96, !PT ;  /* 0x0000002295067c12 */ /* 0x000fce000f8e9606 */
.L_x_14036:
[----:B------:R-:W-:Y:S05]  /*34d0*/  BSYNC B1 ;  /* 0x0000000000017941 */ /* 0x000fea0003800000 */
.L_x_14035:
[----:B------:R-:W-:Y:S01]  /*34e0*/  I2FP.F32.U32 R7, R106 ;  /* 0x0000006a00077245 */ /* 0x000fe20000201000 */
[----:B------:R-:W-:Y:S01]  /*34f0*/  BSSY B1, `(.L_x_14039) ;  /* 0x0000016000017945 */ /* 0x000fe20003800000 */
[----:B------:R-:W-:Y:S02]  /*3500*/  SHF.L.U32 R135, R107, 0x10, RZ ;  /* 0x000000106b877819 */ /* 0x000fe400000006ff */
        /* <DEDUP_REMOVED lines=19> */
.L_x_14040:
[----:B------:R-:W-:-:S07]  /*3640*/  IMAD.MOV.U32 R135, RZ, RZ, R8 ;  /* 0x000000ffff877224 */ /* 0x000fce00078e0008 */
.L_x_14041:
[----:B------:R-:W-:Y:S05]  /*3650*/  BSYNC B1 ;  /* 0x0000000000017941 */ /* 0x000fea0003800000 */
.L_x_14039:
        /* <DEDUP_REMOVED lines=18> */
.L_x_14045:
[----:B------:R-:W-:Y:S05]  /*3780*/  BSYNC B2 ;  /* 0x0000000000027941 */ /* 0x000fea0003800000 */
.L_x_14044:
[----:B------:R-:W-:Y:S01]  /*3790*/  LOP3.LUT R8, R5, UR7, R10, 0x96, !PT ;  /* 0x0000000705087c12 */ /* 0x000fe2000f8e960a */
[----:B------:R-:W-:-:S04]  /*37a0*/  IMAD.HI.U32 R5, R4, -0x326172a9, RZ ;  /* 0xcd9e8d5704057827 */ /* 0x000fc800078e00ff */
[----:B------:R-:W-:Y:S01]  /*37b0*/  IMAD R7, R4, -0x326172a9, RZ ;  /* 0xcd9e8d5704077824 */ /* 0x000fe200078e02ff */
[----:B------:R-:W-:Y:S01]  /*37c0*/  LOP3.LUT R5, R5, UR6, R2, 0x96, !PT ;  /* 0x0000000605057c12 */ /* 0x000fe2000f8e9602 */
[----:B------:R-:W-:-:S04]  /*37d0*/  IMAD.WIDE.U32 R8, R8, -0x326172a9, RZ ;  /* 0xcd9e8d5708087825 */ /* 0x000fc800078e00ff */
[----:B------:R-:W-:Y:S01]  /*37e0*/  IMAD.WIDE.U32 R148, R5, -0x2daee0ad, RZ ;  /* 0xd2511f5305947825 */ /* 0x000fe200078e00ff */
[----:B------:R-:W-:-:S03]  /*37f0*/  LOP3.LUT R6, R9, UR15, R7, 0x96, !PT ;  /* 0x0000000f09067c12 */ /* 0x000fc6000f8e9607 */
[----:B------:R-:W-:-:S05]  /*3800*/  IMAD R7, R3, -0x2daee0ad, RZ ;  /* 0xd2511f5303077824 */ /* 0x000fca00078e02ff */
        /* <DEDUP_REMOVED lines=35> */
.L_x_14043:
[----:B------:R-:W-:Y:S05]  /*3a40*/  BSYNC B1 ;  /* 0x0000000000017941 */ /* 0x000fea0003800000 */
.L_x_14042:
        /* <DEDUP_REMOVED lines=9> */
[----:B------:R-:W-:Y:S01]  /*3ae0*/  IMAD.WIDE.U32 R150, R150, 0x1000000, RZ ;  /* 0x0100000096967825 */ /* 0x000fe200078e00ff */
[----:B------:R-:W-:-:S03]  /*3af0*/  ISETP.NE.AND P6, PT, R133, RZ, PT ;  /* 0x000000ff8500720c */ /* 0x000fc60003fc5270 */
[----:B------:R-:W-:Y:S01]  /*3b00*/  FMUL.FTZ R107, R107, R156 ;  /* 0x0000009c6b6b7220 */ /* 0x000fe20000410000 */
[----:B------:R-:W-:Y:S02]  /*3b10*/  SEL R135, RZ, 0x1000000, P2 ;  /* 0x01000000ff877807 */ /* 0x000fe40001000000 */
[----:B------:R-:W-:Y:S02]  /*3b20*/  SEL R133, RZ, 0x1, P3 ;  /* 0x00000001ff857807 */ /* 0x000fe40001800000 */
[----:B------:R-:W-:Y:S02]  /*3b30*/  LOP3.LUT R149, R149, R135, R148, 0xfe, !PT ;  /* 0x0000008795957212 */ /* 0x000fe400078efe94 */
[----:B------:R-:W-:Y:S02]  /*3b40*/  SEL R134, RZ, 0x1, P1 ;  /* 0x00000001ff867807 */ /* 0x000fe40000800000 */
[----:B------:R-:W-:Y:S02]  /*3b50*/  SEL R148, RZ, 0x1, P5 ;  /* 0x00000001ff947807 */ /* 0x000fe40002800000 */
[----:B------:R-:W-:Y:S01]  /*3b60*/  LOP3.LUT R133, R151, R149, R133, 0xfe, !PT ;  /* 0x0000009597857212 */ /* 0x000fe200078efe85 */
[----:B------:R-:W-:-:S04]  /*3b70*/  IMAD.WIDE.U32 R134, R134, 0x10000, RZ ;  /* 0x0001000086867825 */ /* 0x000fc800078e00ff */
[----:B------:R-:W-:-:S03]  /*3b80*/  IMAD.WIDE.U32 R148, R148, 0x100, RZ ;  /* 0x0000010094947825 */ /* 0x000fc600078e00ff */
[----:B------:R-:W-:Y:S02]  /*3b90*/  LOP3.LUT R150, R148, R150, R134, 0xfe, !PT ;  /* 0x0000009694967212 */ /* 0x000fe400078efe86 */
[----:B------:R-:W-:Y:S02]  /*3ba0*/  FSEL R134, R107, RZ, !P2 ;  /* 0x000000ff6b867208 */ /* 0x000fe40005000000 */
[----:B------:R-:W-:Y:S02]  /*3bb0*/  LEA R148, P1, R11, UR10, 0x5 ;  /* 0x0000000a0b947c11 */ /* 0x000fe4000f8228ff */
[----:B------:R-:W-:Y:S01]  /*3bc0*/  LOP3.LUT R135, R149, R133, R135, 0xfe, !PT ;  /* 0x0000008595877212 */ /* 0x000fe200078efe87 */
[----:B------:R-:W-:Y:S01]  /*3bd0*/  FMUL.FTZ R107, R139, R134 ;  /* 0x000000868b6b7220 */ /* 0x000fe20000410000 */
[----:B------:R-:W-:Y:S02]  /*3be0*/  LEA.HI.X R149, R11, UR11, RZ, 0x5, P1 ;  /* 0x0000000b0b957c11 */ /* 0x000fe400088f2cff */
[----:B------:R-:W-:Y:S01]  /*3bf0*/  SEL R133, RZ, 0x1, P6 ;  /* 0x00000001ff857807 */ /* 0x000fe20003000000 */
[----:B------:R-:W-:-:S02]  /*3c00*/  @P0 FADD.FTZ R107, R99, R107 ;  /* 0x0000006b636b0221 */ /* 0x000fc40000010000 */
[----:B------:R-:W-:Y:S01]  /*3c10*/  STG.E.128 desc[UR4][R148.64], R100 ;  /* 0x0000006494007986 */ /* 0x000fe2000c101d04 */
[----:B------:R-:W-:Y:S02]  /*3c20*/  LOP3.LUT R134, R150, R133, RZ, 0xfc, !PT ;  /* 0x0000008596867212 */ /* 0x000fe400078efcff */
[C---:B------:R-:W-:Y:S01]  /*3c30*/  IADD3 R133, R11.reuse, 0x80, RZ ;  /* 0x000000800b857810 */ /* 0x040fe20007ffe0ff */
[----:B------:R1:W-:Y:S02]  /*3c40*/  STG.E.128 desc[UR4][R148.64+0x10], R104 ;  /* 0x0000106894007986 */ /* 0x0003e4000c101d04 */
[----:B-1----:R-:W-:-:S04]  /*3c50*/  LEA R148, P0, R11, UR12, 0x3 ;  /* 0x0000000c0b947c11 */ /* 0x002fc8000f8018ff */
[----:B------:R-:W-:-:S05]  /*3c60*/  LEA.HI.X R149, R11, UR13, RZ, 0x3, P0 ;  /* 0x0000000d0b957c11 */ /* 0x000fca00080f1cff */
[----:B------:R1:W-:Y:S04]  /*3c70*/  STG.E.64 desc[UR4][R148.64], R134 ;  /* 0x0000008694007986 */ /* 0x0003e8000c101b04 */
.L_x_13989:
[----:B------:R-:W-:Y:S05]  /*3c80*/  BSYNC B0 ;  /* 0x0000000000007941 */ /* 0x000fea0003800000 */
.L_x_13988:
        /* <DEDUP_REMOVED lines=25> */
.L_x_14049:
[----:B------:R-:W-:-:S07]  /*3e20*/  IMAD.MOV.U32 R134, RZ, RZ, R8 ;  /* 0x000000ffff867224 */ /* 0x000fce00078e0008 */
.L_x_14050:
[----:B------:R-:W-:Y:S05]  /*3e30*/  BSYNC B1 ;  /* 0x0000000000017941 */ /* 0x000fea0003800000 */
.L_x_14048:
        /* <DEDUP_REMOVED lines=16> */
.L_x_14054:
[----:B------:R-:W-:Y:S05]  /*3f40*/  BSYNC B2 ;  /* 0x0000000000027941 */ /* 0x000fea0003800000 */
.L_x_14053:
        /* <DEDUP_REMOVED lines=43> */
.L_x_14052:
[----:B------:R-:W-:Y:S05]  /*4200*/  BSYNC B1 ;  /* 0x0000000000017941 */ /* 0x000fea0003800000 */
.L_x_14051:
[----:B------:R-:W1:Y:S01]  /*4210*/  LDC R151, c[0x0][0x298] ;  /* 0x0000a600ff977b82 */ /* 0x000e620000000800 */
[----:B------:R-:W-:Y:S01]  /*4220*/  ISETP.NE.U32.AND P0, PT, R108, RZ, PT ;  /* 0x000000ff6c00720c */ /* 0x000fe20003f05070 */
[----:B------:R-:W-:Y:S01]  /*4230*/  IMAD.MOV.U32 R148, RZ, RZ, 0x2f800000 ;  /* 0x2f800000ff947424 */ /* 0x000fe200078e00ff */
[----:B------:R-:W-:Y:S01]  /*4240*/  I2FP.F32.U32 R7, R134 ;  /* 0x0000008600077245 */ /* 0x000fe20000201000 */
[----:B------:R-:W-:Y:S01]  /*4250*/  BSSY B1, `(.L_x_14055) ;  /* 0x0000019000017945 */ /* 0x000fe20003800000 */
[----:B------:R-:W-:Y:S02]  /*4260*/  ISETP.NE.AND.EX P0, PT, R109, RZ, PT, P0 ;  /* 0x000000ff6d00720c */ /* 0x000fe40003f05300 */
[C---:B-----5:R-:W-:Y:S01]  /*4270*/  SHF.L.U32 R109, R112.reuse, 0x10, RZ ;  /* 0x00000010706d7819 */ /* 0x060fe200000006ff */
[----:B------:R-:W2:Y:S01]  /*4280*/  LDC R150, c[0x0][0x294] ;  /* 0x0000a500ff967b82 */ /* 0x000ea20000000800 */
[----:B------:R-:W-:Y:S01]  /*4290*/  FFMA.FTZ R7, R7, R148, 1.1641532182693481445e-10 ;  /* 0x2f00000007077423 */ /* 0x000fe20000010094 */
[----:B------:R-:W-:-:S02]  /*42a0*/  PRMT R112, R112, 0x7632, R112 ;  /* 0x0000763270707816 */ /* 0x000fc40000000070 */
[----:B------:R-:W-:-:S04]  /*42b0*/  FMUL.FTZ R109, R109, R132 ;  /* 0x000000846d6d7220 */ /* 0x000fc80000410000 */
[----:B-1----:R-:W-:Y:S01]  /*42c0*/  FMUL.FTZ R109, R109, R151 ;  /* 0x000000976d6d7220 */ /* 0x002fe20000410000 */
[----:B--2---:R-:W-:Y:S01]  /*42d0*/  FSETP.GTU.FTZ.AND P1, PT, R7, R150, PT ;  /* 0x000000960700720b */ /* 0x004fe20003f3c000 */
[----:B------:R-:W-:-:S03]  /*42e0*/  VIADD R7, R135, 0x1 ;  /* 0x0000000187077836 */ /* 0x000fc60000000000 */
        /* <DEDUP_REMOVED lines=14> */
.L_x_14056:
[----:B------:R-:W-:-:S07]  /*43d0*/  IMAD.MOV.U32 R109, RZ, RZ, R8 ;  /* 0x000000ffff6d7224 */ /* 0x000fce00078e0008 */
.L_x_14057:
[----:B------:R-:W-:Y:S05]  /*43e0*/  BSYNC B1 ;  /* 0x0000000000017941 */ /* 0x000fea0003800000 */
.L_x_14055:
        /* <DEDUP_REMOVED lines=16> */
.L_x_14061:
[----:B------:R-:W-:Y:S05]  /*44f0*/  BSYNC B2 ;  /* 0x0000000000027941 */ /* 0x000fea0003800000 */
.L_x_14060:
        /* <DEDUP_REMOVED lines=43> */
.L_x_14059:
[----:B------:R-:W-:Y:S05]  /*47b0*/  BSYNC B1 ;  /* 0x0000000000017941 */ /* 0x000fea0003800000 */
.L_x_14058:
        /* <DEDUP_REMOVED lines=22> */
.L_x_14063:
[----:B------:R-:W-:-:S07]  /*4920*/  MOV R112, R8 ;  /* 0x0000000800707202 */ /* 0x000fce0000000f00 */
.L_x_14064:
[----:B------:R-:W-:Y:S05]  /*4930*/  BSYNC B1 ;  /* 0x0000000000017941 */ /* 0x000fea0003800000 */
.L_x_14062:
        /* <DEDUP_REMOVED lines=16> */
.L_x_14068:
[----:B------:R-:W-:Y:S05]  /*4a40*/  BSYNC B2 ;  /* 0x0000000000027941 */ /* 0x000fea0003800000 */
.L_x_14067:
        /* <DEDUP_REMOVED lines=43> */
.L_x_14066:
[----:B------:R-:W-:Y:S05]  /*4d00*/  BSYNC B1 ;  /* 0x0000000000017941 */ /* 0x000fea0003800000 */
.L_x_14065:
        /* <DEDUP_REMOVED lines=9> */
[----:B------:R-:W-:-:S04]  /*4da0*/  VIADD R7, R135, 0x1 ;  /* 0x0000000187077836 */ /* 0x000fc80000000000 */
        /* <DEDUP_REMOVED lines=12> */
.L_x_14070:
[----:B------:R-:W-:-:S07]  /*4e70*/  IMAD.MOV.U32 R111, RZ, RZ, R8 ;  /* 0x000000ffff6f7224 */ /* 0x000fce00078e0008 */
.L_x_14071:
[----:B------:R-:W-:Y:S05]  /*4e80*/  BSYNC B1 ;  /* 0x0000000000017941 */ /* 0x000fea0003800000 */
.L_x_14069:
        /* <DEDUP_REMOVED lines=16> */
.L_x_14075:
[----:B------:R-:W-:Y:S05]  /*4f90*/  BSYNC B2 ;  /* 0x0000000000027941 */ /* 0x000fea0003800000 */
.L_x_14074:
        /* <DEDUP_REMOVED lines=43> */
.L_x_14073:
[----:B------:R-:W-:Y:S05]  /*5250*/  BSYNC B1 ;  /* 0x0000000000017941 */ /* 0x000fea0003800000 */
.L_x_14072:
[----:B------:R-:W-:Y:S01]  /*5260*/  I2FP.F32.U32 R111, R111 ;  /* 0x0000006f006f7245 */ /* 0x000fe20000201000 */
[----:B------:R-:W-:Y:S01]  /*5270*/  IMAD.MOV.U32 R149, RZ, RZ, 0x2f800000 ;  /* 0x2f800000ff957424 */ /* 0x000fe200078e00ff */
[----:B------:R-:W-:Y:S01]  /*5280*/  SHF.L.U32 R113, R113, 0x10, RZ ;  /* 0x0000001071717819 */ /* 0x000fe200000006ff */
[----:B------:R-:W-:Y:S01]  /*5290*/  BSSY B1, `(.L_x_14076) ;  /* 0x0000014000017945 */ /* 0x000fe20003800000 */
[----:B------:R-:W-:Y:S01]  /*52a0*/  ISETP.NE.AND P3, PT, R7, 0x1, PT ;  /* 0x000000010700780c */ /* 0x000fe20003f65270 */
[----:B------:R-:W-:Y:S01]  /*52b0*/  FFMA.FTZ R111, R111, R149, 1.1641532182693481445e-10 ;  /* 0x2f0000006f6f7423 */ /* 0x000fe20000010095 */
[----:B------:R-:W-:Y:S02]  /*52c0*/  VIADD R148, R7, 0x1 ;  /* 0x0000000107947836 */ /* 0x000fe40000000000 */
[----:B------:R-:W-:Y:S02]  /*52d0*/  FMUL.FTZ R113, R113, R132 ;  /* 0x0000008471717220 */ /* 0x000fe40000410000 */
[----:B------:R-:W-:-:S02]  /*52e0*/  FSETP.GTU.FTZ.AND P2, PT, R111, R150, PT ;  /* 0x000000966f00720b */ /* 0x000fc40003f5c000 */
        /* <DEDUP_REMOVED lines=13> */
.L_x_14077:
[----:B------:R-:W-:-:S07]  /*53c0*/  IMAD.MOV.U32 R135, RZ, RZ, R8 ;  /* 0x000000ffff877224 */ /* 0x000fce00078e0008 */
.L_x_14078:
[----:B------:R-:W-:Y:S05]  /*53d0*/  BSYNC B1 ;  /* 0x0000000000017941 */ /* 0x000fea0003800000 */
.L_x_14076:
        /* <DEDUP_REMOVED lines=16> */
.L_x_14082:
[----:B------:R-:W-:Y:S05]  /*54e0*/  BSYNC B2 ;  /* 0x0000000000027941 */ /* 0x000fea0003800000 */
.L_x_14081:
        /* <DEDUP_REMOVED lines=43> */
.L_x_14080:
[----:B------:R-:W-:Y:S05]  /*57a0*/  BSYNC B1 ;  /* 0x0000000000017941 */ /* 0x000fea0003800000 */
.L_x_14079:
        /* <DEDUP_REMOVED lines=22> */
.L_x_14084:
[----:B------:R-:W-:-:S07]  /*5910*/  MOV R113, R8 ;  /* 0x0000000800717202 */ /* 0x000fce0000000f00 */
.L_x_14085:
[----:B------:R-:W-:Y:S05]  /*5920*/  BSYNC B1 ;  /* 0x0000000000017941 */ /* 0x000fea0003800000 */
.L_x_14083:
        /* <DEDUP_REMOVED lines=16> */
.L_x_14089:
[----:B------:R-:W-:Y:S05]  /*5a30*/  BSYNC B2 ;  /* 0x0000000000027941 */ /* 0x000fea0003800000 */
.L_x_14088:
        /* <DEDUP_REMOVED lines=41> */
[----:B------:R-:W-:Y:S02]  /*5cd0*/  LOP3.LUT R6, R149, UR34, R6, 0x96, !PT ;  /* 0x0000002295067c12 */ /* 0x000fe4000f8e9606 */
[----:B------:R-:W-:-:S07]  /*5ce0*/  MOV R9, R148 ;  /* 0x0000009400097202 */ /* 0x000fce0000000f00 */
.L_x_14087:
[----:B------:R-:W-:Y:S05]  /*5cf0*/  BSYNC B1 ;  /* 0x0000000000017941 */ /* 0x000fea0003800000 */
.L_x_14086:
[----:B------:R-:W-:Y:S01]  /*5d00*/  HFMA2.MMA R148, -RZ, RZ, 0.1171875, 0 ;  /* 0x2f800000ff947435 */ /* 0x000fe200000001ff */
[----:B------:R-:W-:Y:S01]  /*5d10*/  I2FP.F32.U32 R113, R113 ;  /* 0x0000007100717245 */ /* 0x000fe20000201000 */
[----:B------:R-:W-:Y:S01]  /*5d20*/  IMAD.U32 R135, R114, 0x10000, RZ ;  /* 0x0001000072877824 */ /* 0x000fe200078e00ff */
[----:B------:R-:W-:Y:S01]  /*5d30*/  ISETP.NE.AND P5, PT, R7, 0x1, PT ;  /* 0x000000010700780c */ /* 0x000fe20003fa5270 */
[----:B------:R-:W-:Y:S02]  /*5d40*/  BSSY B1, `(.L_x_14090) ;  /* 0x0000013000017945 */ /* 0x000fe40003800000 */
[----:B------:R-:W-:-:S04]  /*5d50*/  FMUL.FTZ R135, R135, R132 ;  /* 0x0000008487877220 */ /* 0x000fc80000410000 */
[----:B------:R-:W-:Y:S01]  /*5d60*/  FFMA.FTZ R113, R113, R148, 1.1641532182693481445e-10 ;  /* 0x2f00000071717423 */ /* 0x000fe20000010094 */
[----:B------:R-:W-:Y:S01]  /*5d70*/  FMUL.FTZ R135, R135, R151 ;  /* 0x0000009787877220 */ /* 0x000fe20000410000 */
[----:B------:R-:W-:-:S03]  /*5d80*/  IADD3 R148, R7, 0x1, RZ ;  /* 0x0000000107947810 */ /* 0x000fc60007ffe0ff */
        /* <DEDUP_REMOVED lines=13> */
.L_x_14091:
[----:B------:R-:W-:-:S07]  /*5e60*/  MOV R114, R8 ;  /* 0x0000000800727202 */ /* 0x000fce0000000f00 */
.L_x_14092:
[----:B------:R-:W-:Y:S05]  /*5e70*/  BSYNC B1 ;  /* 0x0000000000017941 */ /* 0x000fea0003800000 */
.L_x_14090:
        /* <DEDUP_REMOVED lines=16> */
.L_x_14096:
[----:B------:R-:W-:Y:S05]  /*5f80*/  BSYNC B2 ;  /* 0x0000000000027941 */ /* 0x000fea0003800000 */
.L_x_14095:
        /* <DEDUP_REMOVED lines=43> */
.L_x_14094:
[----:B------:R-:W-:Y:S05]  /*6240*/  BSYNC B1 ;  /* 0x0000000000017941 */ /* 0x000fea0003800000 */
.L_x_14093:
[----:B------:R-:W-:Y:S01]  /*6250*/  HFMA2.MMA R149, -RZ, RZ, 0.1171875, 0 ;  /* 0x2f800000ff957435 */ /* 0x000fe200000001ff */
[----:B------:R-:W-:Y:S01]  /*6260*/  I2FP.F32.U32 R7, R114 ;  /* 0x0000007200077245 */ /* 0x000fe20000201000 */
[C---:B------:R-:W-:Y:S01]  /*6270*/  IMAD.U32 R135, R115.reuse, 0x10000, RZ ;  /* 0x0001000073877824 */ /* 0x040fe200078e00ff */
[----:B------:R-:W-:Y:S01]  /*6280*/  ISETP.NE.AND P6, PT, R148, 0x1, PT ;  /* 0x000000019400780c */ /* 0x000fe20003fc5270 */
[----:B------:R-:W-:Y:S01]  /*6290*/  BSSY B1, `(.L_x_14097) ;  /* 0x0000014000017945 */ /* 0x000fe20003800000 */
[----:B------:R-:W-:Y:S01]  /*62a0*/  PRMT R115, R115, 0x7632, R115 ;  /* 0x0000763273737816 */ /* 0x000fe20000000073 */
[----:B------:R-:W-:-:S04]  /*62b0*/  FMUL.FTZ R135, R135, R132 ;  /* 0x0000008487877220 */ /* 0x000fc80000410000 */
[----:B------:R-:W-:Y:S01]  /*62c0*/  FFMA.FTZ R7, R7, R149, 1.1641532182693481445e-10 ;  /* 0x2f00000007077423 */ /* 0x000fe20000010095 */
[----:B------:R-:W-:-:S04]  /*62d0*/  FMUL.FTZ R135, R135, R151 ;  /* 0x0000009787877220 */ /* 0x000fc80000410000 */
        /* <DEDUP_REMOVED lines=14> */
.L_x_14098:
[----:B------:R-:W-:-:S07]  /*63c0*/  MOV R135, R8 ;  /* 0x0000000800877202 */ /* 0x000fce0000000f00 */
.L_x_14099:
[----:B------:R-:W-:Y:S05]  /*63d0*/  BSYNC B1 ;  /* 0x0000000000017941 */ /* 0x000fea0003800000 */
.L_x_14097:
        /* <DEDUP_REMOVED lines=18> */
.L_x_14103:
[----:B------:R-:W-:Y:S05]  /*6500*/  BSYNC B2 ;  /* 0x0000000000027941 */ /* 0x000fea0003800000 */
.L_x_14102:
        /* <DEDUP_REMOVED lines=33> */
[----:B------:R-:W-:-:S05]  /*6720*/  LOP3.LUT R6, R9, UR29, R6, 0x96, !PT ;  /* 0x0000001d09067c12 */ /* 0x000fca000f8e9606 */
[----:B------:R-:W-:-:S05]  /*6730*/  IMAD.WIDE.U32 R6, R6, -0x2daee0ad, RZ ;  /* 0xd2511f5306067825 */ /* 0x000fca00078e00ff */
[----:B------:R-:W-:Y:S01]  /*6740*/  LOP3.LUT R9, R7, UR32, R148, 0x96, !PT ;  /* 0x0000002007097c12 */ /* 0x000fe2000f8e9694 */
[----:B------:R-:W-:Y:S01]  /*6750*/  IMAD.MOV.U32 R7, RZ, RZ, RZ ;  /* 0x000000ffff077224 */ /* 0x000fe200078e00ff */
[----:B------:R-:W-:-:S03]  /*6760*/  LOP3.LUT R148, R151, UR31, R8, 0x96, !PT ;  /* 0x0000001f97947c12 */ /* 0x000fc6000f8e9608 */
[----:B------:R-:W-:-:S04]  /*6770*/  IMAD.WIDE.U32 R8, R9, -0x326172a9, RZ ;  /* 0xcd9e8d5709087825 */ /* 0x000fc800078e00ff */
[----:B------:R-:W-:Y:S01]  /*6780*/  IMAD.WIDE.U32 R148, R148, -0x2daee0ad, RZ ;  /* 0xd2511f5394947825 */ /* 0x000fe200078e00ff */
[----:B------:R-:W-:-:S04]  /*6790*/  LOP3.LUT R5, R9, UR33, R150, 0x96, !PT ;  /* 0x0000002109057c12 */ /* 0x000fc8000f8e9696 */
[----:B------:R-:W-:Y:S02]  /*67a0*/  LOP3.LUT R6, R149, UR34, R6, 0x96, !PT ;  /* 0x0000002295067c12 */ /* 0x000fe4000f8e9606 */
[----:B------:R-:W-:-:S07]  /*67b0*/  MOV R9, R148 ;  /* 0x0000009400097202 */ /* 0x000fce0000000f00 */
.L_x_14101:
[----:B------:R-:W-:Y:S05]  /*67c0*/  BSYNC B1 ;  /* 0x0000000000017941 */ /* 0x000fea0003800000 */
.L_x_14100:
[----:B------:R-:W1:Y:S01]  /*67d0*/  LDC R150, c[0x0][0x294] ;  /* 0x0000a500ff967b82 */ /* 0x000e620000000800 */
[----:B------:R-:W-:Y:S01]  /*67e0*/  HFMA2.MMA R148, -RZ, RZ, 0.1171875, 0 ;  /* 0x2f800000ff947435 */ /* 0x000fe200000001ff */
[----:B------:R-:W-:Y:S01]  /*67f0*/  I2FP.F32.U32 R135, R135 ;  /* 0x0000008700877245 */ /* 0x000fe20000201000 */
[----:B------:R-:W-:Y:S01]  /*6800*/  IMAD.U32 R115, R115, 0x10000, RZ ;  /* 0x0001000073737824 */ /* 0x000fe200078e00ff */
[----:B------:R-:W-:Y:S02]  /*6810*/  SEL R149, RZ, 0x10000, P5 ;  /* 0x00010000ff957807 */ /* 0x000fe40002800000 */
[----:B------:R-:W-:Y:S01]  /*6820*/  ISETP.NE.AND P5, PT, R134, RZ, PT ;  /* 0x000000ff8600720c */ /* 0x000fe20003fa5270 */
[----:B------:R-:W-:Y:S01]  /*6830*/  FMUL.FTZ R115, R115, R132 ;  /* 0x0000008473737220 */ /* 0x000fe20000410000 */
[----:B------:R-:W2:Y:S01]  /*6840*/  LDC R151, c[0x0][0x298] ;  /* 0x0000a600ff977b82 */ /* 0x000ea20000000800 */
[----:B------:R-:W-:Y:S02]  /*6850*/  SEL R134, RZ, 0x100, P4 ;  /* 0x00000100ff867807 */ /* 0x000fe40002000000 */
[----:B------:R-:W-:Y:S01]  /*6860*/  FFMA.FTZ R148, R135, R148, 1.1641532182693481445e-10 ;  /* 0x2f00000087947423 */ /* 0x000fe20000010094 */
[----:B------:R-:W-:-:S02]  /*6870*/  SEL R135, RZ, 0x1, P3 ;  /* 0x00000001ff877807 */ /* 0x000fc40001800000 */
[----:B------:R-:W-:Y:S02]  /*6880*/  ISETP.NE.AND P6, PT, R156, RZ, PT ;  /* 0x000000ff9c00720c */ /* 0x000fe40003fc5270 */
[----:B-1----:R-:W-:Y:S02]  /*6890*/  FSETP.GTU.FTZ.AND P3, PT, R148, R150, PT ;  /* 0x000000969400720b */ /* 0x002fe40003f7c000 */
[----:B------:R-:W-:Y:S02]  /*68a0*/  SEL R150, RZ, 0x1, P2 ;  /* 0x00000001ff967807 */ /* 0x000fe40001000000 */
[----:B------:R-:W-:Y:S01]  /*68b0*/  SEL R148, RZ, 0x1000000, P3 ;  /* 0x01000000ff947807 */ /* 0x000fe20001800000 */
[----:B--2---:R-:W-:-:S03]  /*68c0*/  FMUL.FTZ R115, R115, R151 ;  /* 0x0000009773737220 */ /* 0x004fc60000410000 */
        /* <DEDUP_REMOVED lines=16> */
[----:B------:R-:W-:-:S03]  /*69d0*/  LOP3.LUT R134, R150, R151, RZ, 0xfc, !PT ;  /* 0x0000009796867212 */ /* 0x000fc600078efcff */
[----:B------:R1:W-:Y:S02]  /*69e0*/  STG.E.128 desc[UR4][R148.64+0x10], R112 ;  /* 0x0000107094007986 */ /* 0x0003e4000c101d04 */
[----:B-1----:R-:W-:-:S04]  /*69f0*/  LEA R148, P0, R133, UR12, 0x3 ;  /* 0x0000000c85947c11 */ /* 0x002fc8000f8018ff */
[C---:B------:R-:W-:Y:S02]  /*6a00*/  LEA.HI.X R149, R133.reuse, UR13, RZ, 0x3, P0 ;  /* 0x0000000d85957c11 */ /* 0x040fe400080f1cff */
[----:B------:R-:W-:-:S03]  /*6a10*/  IADD3 R133, R133, 0x80, RZ ;  /* 0x0000008085857810 */ /* 0x000fc60007ffe0ff */
[----:B------:R2:W-:Y:S04]  /*6a20*/  STG.E.64 desc[UR4][R148.64], R134 ;  /* 0x0000008694007986 */ /* 0x0005e8000c101b04 */
.L_x_14047:
[----:B------:R-:W-:Y:S05]  /*6a30*/  BSYNC B0 ;  /* 0x0000000000007941 */ /* 0x000fea0003800000 */
.L_x_14046:
        /* <DEDUP_REMOVED lines=15> */
[----:B-12---:R-:W-:-:S11]  /*6b30*/  VIADD R135, R7, 0x1 ;  /* 0x0000000107877836 */ /* 0x006fd60000000000 */
        /* <DEDUP_REMOVED lines=9> */
.L_x_14107:
[----:B------:R-:W-:-:S07]  /*6bd0*/  IMAD.MOV.U32 R134, RZ, RZ, R8 ;  /* 0x000000ffff867224 */ /* 0x000fce00078e0008 */
.L_x_14108:
[----:B------:R-:W-:Y:S05]  /*6be0*/  BSYNC B1 ;  /* 0x0000000000017941 */ /* 0x000fea0003800000 */
.L_x_14106:
        /* <DEDUP_REMOVED lines=16> */
.L_x_14112:
[----:B------:R-:W-:Y:S05]  /*6cf0*/  BSYNC B2 ;  /* 0x0000000000027941 */ /* 0x000fea0003800000 */
.L_x_14111:
        /* <DEDUP_REMOVED lines=43> */
.L_x_14110:
[----:B------:R-:W-:Y:S05]  /*6fb0*/  BSYNC B1 ;  /* 0x0000000000017941 */ /* 0x000fea0003800000 */
.L_x_14109:
        /* <DEDUP_REMOVED lines=28> */
.L_x_14114:
[----:B------:R-:W-:-:S07]  /*7180*/  IMAD.MOV.U32 R117, RZ, RZ, R8 ;  /* 0x000000ffff757224 */ /* 0x000fce00078e0008 */
.L_x_14115:
[----:B------:R-:W-:Y:S05]  /*7190*/  BSYNC B1 ;  /* 0x0000000000017941 */ /* 0x000fea0003800000 */
.L_x_14113:
        /* <DEDUP_REMOVED lines=16> */
.L_x_14119:
[----:B------:R-:W-:Y:S05]  /*72a0*/  BSYNC B2 ;  /* 0x0000000000027941 */ /* 0x000fea0003800000 */
.L_x_14118:
        /* <DEDUP_REMOVED lines=43> */
.L_x_14117:
[----:B------:R-:W-:Y:S05]  /*7560*/  BSYNC B1 ;  /* 0x0000000000017941 */ /* 0x000fea0003800000 */
.L_x_14116:
        /* <DEDUP_REMOVED lines=22> */
.L_x_14121:
[----:B------:R-:W-:-:S07]  /*76d0*/  MOV R120, R8 ;  /* 0x0000000800787202 */ /* 0x000fce0000000f00 */
.L_x_14122:
[----:B------:R-:W-:Y:S05]  /*76e0*/  BSYNC B1 ;  /* 0x0000000000017941 */ /* 0x000fea0003800000 */
.L_x_14120:
        /* <DEDUP_REMOVED lines=16> */
.L_x_14126:
[----:B------:R-:W-:Y:S05]  /*77f0*/  BSYNC B2 ;  /* 0x0000000000027941 */ /* 0x000fea0003800000 */
.L_x_14125:
        /* <DEDUP_REMOVED lines=43> */
.L_x_14124:
[----:B------:R-:W-:Y:S05]  /*7ab0*/  BSYNC B1 ;  /* 0x0000000000017941 */ /* 0x000fea0003800000 */
.L_x_14123:
        /* <DEDUP_REMOVED lines=22> */
.L_x_14128:
[----:B------:R-:W-:-:S07]  /*7c20*/  IMAD.MOV.U32 R119, RZ, RZ, R8 ;  /* 0x000000ffff777224 */ /* 0x000fce00078e0008 */
.L_x_14129:
[----:B------:R-:W-:Y:S05]  /*7c30*/  BSYNC B1 ;  /* 0x0000000000017941 */ /* 0x000fea0003800000 */
.L_x_14127:
        /* <DEDUP_REMOVED lines=16> */
.L_x_14133:
[----:B------:R-:W-:Y:S05]  /*7d40*/  BSYNC B2 ;  /* 0x0000000000027941 */ /* 0x000fea0003800000 */
.L_x_14132:
        /* <DEDUP_REMOVED lines=43> */
.L_x_14131:
[----:B------:R-:W-:Y:S05]  /*8000*/  BSYNC B1 ;  /* 0x0000000000017941 */ /* 0x000fea0003800000 */
.L_x_14130:
        /* <DEDUP_REMOVED lines=22> */
.L_x_14135:
[----:B------:R-:W-:-:S07]  /*8170*/  IMAD.MOV.U32 R135, RZ, RZ, R8 ;  /* 0x000000ffff877224 */ /* 0x000fce00078e0008 */
.L_x_14136:
[----:B------:R-:W-:Y:S05]  /*8180*/  BSYNC B1 ;  /* 0x0000000000017941 */ /* 0x000fea0003800000 */
.L_x_14134:
        /* <DEDUP_REMOVED lines=16> */
.L_x_14140:
[----:B------:R-:W-:Y:S05]  /*8290*/  BSYNC B2 ;  /* 0x0000000000027941 */ /* 0x000fea0003800000 */
.L_x_14139:
        /* <DEDUP_REMOVED lines=43> */
.L_x_14138:
[----:B------:R-:W-:Y:S05]  /*8550*/  BSYNC B1 ;  /* 0x0000000000017941 */ /* 0x000fea0003800000 */
.L_x_14137:
        /* <DEDUP_REMOVED lines=22> */
.L_x_14142:
[----:B------:R-:W-:-:S07]  /*86c0*/  MOV R121, R8 ;  /* 0x0000000800797202 */ /* 0x000fce0000000f00 */
.L_x_14143:
[----:B------:R-:W-:Y:S05]  /*86d0*/  BSYNC B1 ;  /* 0x0000000000017941 */ /* 0x000fea0003800000 */
.L_x_14141:
        /* <DEDUP_REMOVED lines=16> */
.L_x_14147:
[----:B------:R-:W-:Y:S05]  /*87e0*/  BSYNC B2 ;  /* 0x0000000000027941 */ /* 0x000fea0003800000 */
.L_x_14146:
        /* <DEDUP_REMOVED lines=43> */
.L_x_14145:
[----:B------:R-:W-:Y:S05]  /*8aa0*/  BSYNC B1 ;  /* 0x0000000000017941 */ /* 0x000fea0003800000 */
.L_x_14144:
        /* <DEDUP_REMOVED lines=22> */
.L_x_14149:
[----:B------:R-:W-:-:S07]  /*8c10*/  MOV R122, R8 ;  /* 0x00000008007a7202 */ /* 0x000fce0000000f00 */
.L_x_14150:
[----:B------:R-:W-:Y:S05]  /*8c20*/  BSYNC B1 ;  /* 0x0000000000017941 */ /* 0x000fea0003800000 */
.L_x_14148:
        /* <DEDUP_REMOVED lines=16> */
.L_x_14154:
[----:B------:R-:W-:Y:S05]  /*8d30*/  BSYNC B2 ;  /* 0x0000000000027941 */ /* 0x000fea0003800000 */
.L_x_14153:
        /* <DEDUP_REMOVED lines=43> */
.L_x_14152:
[----:B------:R-:W-:Y:S05]  /*8ff0*/  BSYNC B1 ;  /* 0x0000000000017941 */ /* 0x000fea0003800000 */
.L_x_14151:
        /* <DEDUP_REMOVED lines=23> */
.L_x_14156:
[----:B------:R-:W-:-:S07]  /*9170*/  MOV R135, R8 ;  /* 0x0000000800877202 */ /* 0x000fce0000000f00 */
.L_x_14157:
[----:B------:R-:W-:Y:S05]  /*9180*/  BSYNC B1 ;  /* 0x0000000000017941 */ /* 0x000fea0003800000 */
.L_x_14155:
        /* <DEDUP_REMOVED lines=18> */
.L_x_14161:
[----:B------:R-:W-:Y:S05]  /*92b0*/  BSYNC B2 ;  /* 0x0000000000027941 */ /* 0x000fea0003800000 */
.L_x_14160:
        /* <DEDUP_REMOVED lines=43> */
.L_x_14159:
[----:B------:R-:W-:Y:S05]  /*9570*/  BSYNC B1 ;  /* 0x0000000000017941 */ /* 0x000fea0003800000 */
.L_x_14158:
        /* <DEDUP_REMOVED lines=38> */
.L_x_14105:
[----:B------:R-:W-:Y:S05]  /*97e0*/  BSYNC B0 ;  /* 0x0000000000007941 */ /* 0x000fea0003800000 */
.L_x_14104:
        /* <DEDUP_REMOVED lines=25> */
.L_x_14165:
[----:B------:R-:W-:-:S07]  /*9980*/  IMAD.MOV.U32 R134, RZ, RZ, R8 ;  /* 0x000000ffff867224 */ /* 0x000fce00078e0008 */
.L_x_14166:
[----:B------:R-:W-:Y:S05]  /*9990*/  BSYNC B1 ;  /* 0x0000000000017941 */ /* 0x000fea0003800000 */
.L_x_14164:
        /* <DEDUP_REMOVED lines=16> */
.L_x_14170:
[----:B------:R-:W-:Y:S05]  /*9aa0*/  BSYNC B2 ;  /* 0x0000000000027941 */ /* 0x000fea0003800000 */
.L_x_14169:
        /* <DEDUP_REMOVED lines=43> */
.L_x_14168:
[----:B------:R-:W-:Y:S05]  /*9d60*/  BSYNC B1 ;  /* 0x0000000000017941 */ /* 0x000fea0003800000 */
.L_x_14167:
[----:B------:R-:W0:Y:S01]  /*9d70*/  LDC R151, c[0x0][0x298] ;  /* 0x0000a600ff977b82 */ /* 0x000e220000000800 */
[----:B------:R-:W-:Y:S01]  /*9d80*/  ISETP.NE.U32.AND P0, PT, R124, RZ, PT ;  /* 0x000000ff7c00720c */ /* 0x000fe20003f05070 */
[----:B------:R-:W-:Y:S01]  /*9d90*/  IMAD.MOV.U32 R148, RZ, RZ, 0x2f800000 ;  /* 0x2f800000ff947424 */ /* 0x000fe200078e00ff */
[----:B------:R-:W-:Y:S01]  /*9da0*/  I2FP.F32.U32 R7, R134 ;  /* 0x0000008600077245 */ /* 0x000fe20000201000 */
[----:B------:R-:W-:Y:S01]  /*9db0*/  BSSY B1, `(.L_x_14171) ;  /* 0x0000019000017945 */ /* 0x000fe20003800000 */
[----:B------:R-:W-:Y:S01]  /*9dc0*/  ISETP.NE.AND.EX P0, PT, R125, RZ, PT, P0 ;  /* 0x000000ff7d00720c */ /* 0x000fe20003f05300 */
[----:B------:R-:W-:Y:S01]  /*9dd0*/  VIADD R126, R135, 0x1 ;  /* 0x00000001877e7836 */ /* 0x000fe20000000000 */
[C---:B-----5:R-:W-:Y:S01]  /*9de0*/  SHF.L.U32 R125, R128.reuse, 0x10, RZ ;  /* 0x00000010807d7819 */ /* 0x060fe200000006ff */
[----:B------:R-:W1:Y:S01]  /*9df0*/  LDC R150, c[0x0][0x294] ;  /* 0x0000a500ff967b82 */ /* 0x000e620000000800 */
[----:B------:R-:W-:Y:S01]  /*9e00*/  FFMA.FTZ R7, R7, R148, 1.1641532182693481445e-10 ;  /* 0x2f00000007077423 */ /* 0x000fe20000010094 */
[----:B------:R-:W-:-:S02]  /*9e10*/  PRMT R128, R128, 0x7632, R128 ;  /* 0x0000763280807816 */ /* 0x000fc40000000080 */
[----:B------:R-:W-:-:S04]  /*9e20*/  FMUL.FTZ R125, R125, R132 ;  /* 0x000000847d7d7220 */ /* 0x000fc80000410000 */
        /* <DEDUP_REMOVED lines=16> */
.L_x_14172:
[----:B------:R-:W-:-:S07]  /*9f30*/  IMAD.MOV.U32 R7, RZ, RZ, R8 ;  /* 0x000000ffff077224 */ /* 0x000fce00078e0008 */
.L_x_14173:
[----:B------:R-:W-:Y:S05]  /*9f40*/  BSYNC B1 ;  /* 0x0000000000017941 */ /* 0x000fea0003800000 */
.L_x_14171:
        /* <DEDUP_REMOVED lines=16> */
.L_x_14177:
[----:B------:R-:W-:Y:S05]  /*a050*/  BSYNC B2 ;  /* 0x0000000000027941 */ /* 0x000fea0003800000 */
.L_x_14176:
        /* <DEDUP_REMOVED lines=41> */
[----:B------:R-:W-:Y:S01]  /*a2f0*/  HFMA2.MMA R126, -RZ, RZ, 0, 0 ;  /* 0x00000000ff7e7435 */ /* 0x000fe200000001ff */
[----:B------:R-:W-:-:S10]  /*a300*/  LOP3.LUT R6, R127, UR34, R134, 0x96, !PT ;  /* 0x000000227f067c12 */ /* 0x000fd4000f8e9686 */
.L_x_14175:
[----:B------:R-:W-:Y:S05]  /*a310*/  BSYNC B1 ;  /* 0x0000000000017941 */ /* 0x000fea0003800000 */
.L_x_14174:
        /* <DEDUP_REMOVED lines=22> */
.L_x_14179:
[----:B------:R-:W-:-:S07]  /*a480*/  MOV R128, R8 ;  /* 0x0000000800807202 */ /* 0x000fce0000000f00 */
.L_x_14180:
[----:B------:R-:W-:Y:S05]  /*a490*/  BSYNC B1 ;  /* 0x0000000000017941 */ /* 0x000fea0003800000 */
.L_x_14178:
        /* <DEDUP_REMOVED lines=16> */
.L_x_14184:
[----:B------:R-:W-:Y:S05]  /*a5a0*/  BSYNC B2 ;  /* 0x0000000000027941 */ /* 0x000fea0003800000 */
.L_x_14183:
        /* <DEDUP_REMOVED lines=43> */
.L_x_14182:
[----:B------:R-:W-:Y:S05]  /*a860*/  BSYNC B1 ;  /* 0x0000000000017941 */ /* 0x000fea0003800000 */
.L_x_14181:
        /* <DEDUP_REMOVED lines=22> */
.L_x_14186:
[----:B------:R-:W-:-:S07]  /*a9d0*/  IMAD.MOV.U32 R127, RZ, RZ, R8 ;  /* 0x000000ffff7f7224 */ /* 0x000fce00078e0008 */
.L_x_14187:
[----:B------:R-:W-:Y:S05]  /*a9e0*/  BSYNC B1 ;  /* 0x0000000000017941 */ /* 0x000fea0003800000 */
.L_x_14185:
        /* <DEDUP_REMOVED lines=16> */
.L_x_14191:
[----:B------:R-:W-:Y:S05]  /*aaf0*/  BSYNC B2 ;  /* 0x0000000000027941 */ /* 0x000fea0003800000 */
.L_x_14190:
        /* <DEDUP_REMOVED lines=43> */
.L_x_14189:
[----:B------:R-:W-:Y:S05]  /*adb0*/  BSYNC B1 ;  /* 0x0000000000017941 */ /* 0x000fea0003800000 */
.L_x_14188:
        /* <DEDUP_REMOVED lines=22> */
.L_x_14193:
[----:B------:R-:W-:-:S07]  /*af20*/  IMAD.MOV.U32 R135, RZ, RZ, R8 ;  /* 0x000000ffff877224 */ /* 0x000fce00078e0008 */
.L_x_14194:
[----:B------:R-:W-:Y:S05]  /*af30*/  BSYNC B1 ;  /* 0x0000000000017941 */ /* 0x000fea0003800000 */
.L_x_14192:
        /* <DEDUP_REMOVED lines=16> */
.L_x_14198:
[----:B------:R-:W-:Y:S05]  /*b040*/  BSYNC B2 ;  /* 0x0000000000027941 */ /* 0x000fea0003800000 */
.L_x_14197:
        /* <DEDUP_REMOVED lines=43> */
.L_x_14196:
[----:B------:R-:W-:Y:S05]  /*b300*/  BSYNC B1 ;  /* 0x0000000000017941 */ /* 0x000fea0003800000 */
.L_x_14195:
        /* <DEDUP_REMOVED lines=22> */
.L_x_14200:
[----:B------:R-:W-:-:S07]  /*b470*/  MOV R129, R8 ;  /* 0x0000000800817202 */ /* 0x000fce0000000f00 */
.L_x_14201:
[----:B------:R-:W-:Y:S05]  /*b480*/  BSYNC B1 ;  /* 0x0000000000017941 */ /* 0x000fea0003800000 */
.L_x_14199:
        /* <DEDUP_REMOVED lines=16> */
.L_x_14205:
[----:B------:R-:W-:Y:S05]  /*b590*/  BSYNC B2 ;  /* 0x0000000000027941 */ /* 0x000fea0003800000 */
.L_x_14204:
        /* <DEDUP_REMOVED lines=43> */
.L_x_14203:
[----:B------:R-:W-:Y:S05]  /*b850*/  BSYNC B1 ;  /* 0x0000000000017941 */ /* 0x000fea0003800000 */
.L_x_14202:
        /* <DEDUP_REMOVED lines=22> */
.L_x_14207:
[----:B------:R-:W-:-:S07]  /*b9c0*/  MOV R130, R8 ;  /* 0x0000000800827202 */ /* 0x000fce0000000f00 */
.L_x_14208:
[----:B------:R-:W-:Y:S05]  /*b9d0*/  BSYNC B1 ;  /* 0x0000000000017941 */ /* 0x000fea0003800000 */
.L_x_14206:
        /* <DEDUP_REMOVED lines=16> */
.L_x_14212:
[----:B------:R-:W-:Y:S05]  /*bae0*/  BSYNC B2 ;  /* 0x0000000000027941 */ /* 0x000fea0003800000 */
.L_x_14211:
        /* <DEDUP_REMOVED lines=43> */
.L_x_14210:
[----:B------:R-:W-:Y:S05]  /*bda0*/  BSYNC B1 ;  /* 0x0000000000017941 */ /* 0x000fea0003800000 */
.L_x_14209:
        /* <DEDUP_REMOVED lines=23> */
.L_x_14214:
[----:B------:R-:W-:-:S07]  /*bf20*/  MOV R135, R8 ;  /* 0x0000000800877202 */ /* 0x000fce0000000f00 */
.L_x_14215:
[----:B------:R-:W-:Y:S05]  /*bf30*/  BSYNC B1 ;  /* 0x0000000000017941 */ /* 0x000fea0003800000 */
.L_x_14213:
        /* <DEDUP_REMOVED lines=18> */
.L_x_14219:
[----:B------:R-:W-:Y:S05]  /*c060*/  BSYNC B2 ;  /* 0x0000000000027941 */ /* 0x000fea0003800000 */
.L_x_14218:
        /* <DEDUP_REMOVED lines=43> */
.L_x_14217:
[----:B------:R-:W-:Y:S05]  /*c320*/  BSYNC B1 ;  /* 0x0000000000017941 */ /* 0x000fea0003800000 */
.L_x_14216:
[----:B------:R-:W-:Y:S01]  /*c330*/  HFMA2.MMA R151, -RZ, RZ, 0.1171875, 0 ;  /* 0x2f800000ff977435 */ /* 0x000fe200000001ff */
[----:B------:R-:W-:Y:S01]  /*c340*/  SEL R149, RZ, 0x10000, P5 ;  /* 0x00010000ff957807 */ /* 0x000fe20002800000 */
[----:B------:R-:W0:Y:S01]  /*c350*/  LDC R150, c[0x0][0x294] ;  /* 0x0000a500ff967b82 */ /* 0x000e220000000800 */
[----:B------:R-:W-:Y:S01]  /*c360*/  ISETP.NE.AND P5, PT, R134, RZ, PT ;  /* 0x000000ff8600720c */ /* 0x000fe20003fa5270 */
[----:B------:R-:W-:Y:S01]  /*c370*/  IMAD.U32 R131, R131, 0x10000, RZ ;  /* 0x0001000083837824 */ /* 0x000fe200078e00ff */
[----:B------:R-:W-:Y:S02]  /*c380*/  I2FP.F32.U32 R134, R135 ;  /* 0x0000008700867245 */ /* 0x000fe40000201000 */
[----:B------:R-:W-:Y:S01]  /*c390*/  SEL R148, RZ, 0x100, P4 ;  /* 0x00000100ff947807 */ /* 0x000fe20002000000 */
[----:B------:R-:W-:Y:S01]  /*c3a0*/  FMUL.FTZ R131, R131, R132 ;  /* 0x0000008483837220 */ /* 0x000fe20000410000 */
[----:B------:R-:W-:Y:S01]  /*c3b0*/  ISETP.NE.AND P6, PT, R156, RZ, PT ;  /* 0x000000ff9c00720c */ /* 0x000fe20003fc5270 */
[----:B------:R-:W-:Y:S01]  /*c3c0*/  FFMA.FTZ R135, R134, R151, 1.1641532182693481445e-10 ;  /* 0x2f00000086877423 */ /* 0x000fe20000010097 */
[----:B------:R-:W-:Y:S01]  /*c3d0*/  SEL R134, RZ, 0x1, P3 ;  /* 0x00000001ff867807 */ /* 0x000fe20001800000 */
[----:B------:R-:W1:Y:S03]  /*c3e0*/  LDC R151, c[0x0][0x298] ;  /* 0x0000a600ff977b82 */ /* 0x000e660000000800 */
[----:B0-----:R-:W-:-:S02]  /*c3f0*/  FSETP.GTU.FTZ.AND P3, PT, R135, R150, PT ;  /* 0x000000968700720b */ /* 0x001fc40003f7c000 */
[----:B------:R-:W-:Y:S02]  /*c400*/  SEL R150, RZ, 0x1, P2 ;  /* 0x00000001ff967807 */ /* 0x000fe40001000000 */
[----:B------:R-:W-:-:S04]  /*c410*/  SEL R135, RZ, 0x1000000, P3 ;  /* 0x01000000ff877807 */ /* 0x000fc80001800000 */
[----:B------:R-:W-:Y:S01]  /*c420*/  LOP3.LUT R149, R148, R135, R149, 0xfe, !PT ;  /* 0x0000008794957212 */ /* 0x000fe200078efe95 */
[----:B-1----:R-:W-:Y:S01]  /*c430*/  FMUL.FTZ R131, R131, R151 ;  /* 0x0000009783837220 */ /* 0x002fe20000410000 */
[----:B------:R-:W-:Y:S01]  /*c440*/  IMAD.WIDE.U32 R150, R150, 0x1000000, RZ ;  /* 0x0100000096967825 */ /* 0x000fe200078e00ff */
[----:B------:R-:W-:Y:S02]  /*c450*/  SEL R135, RZ, 0x1, P1 ;  /* 0x00000001ff877807 */ /* 0x000fe40000800000 */
[----:B------:R-:W-:Y:S02]  /*c460*/  SEL R148, RZ, 0x1, P5 ;  /* 0x00000001ff947807 */ /* 0x000fe40002800000 */
[----:B------:R-:W-:Y:S01]  /*c470*/  LOP3.LUT R132, R151, R149, R134, 0xfe, !PT ;  /* 0x0000009597847212 */ /* 0x000fe200078efe86 */
[----:B------:R-:W-:Y:S01]  /*c480*/  IMAD.WIDE.U32 R134, R135, 0x10000, RZ ;  /* 0x0001000087867825 */ /* 0x000fe200078e00ff */
[----:B------:R-:W-:-:S03]  /*c490*/  SEL R151, RZ, 0x1, P6 ;  /* 0x00000001ff977807 */ /* 0x000fc60003000000 */
[----:B------:R-:W-:-:S05]  /*c4a0*/  IMAD.WIDE.U32 R148, R148, 0x100, RZ ;  /* 0x0000010094947825 */ /* 0x000fca00078e00ff */
[----:B------:R-:W-:Y:S02]  /*c4b0*/  LOP3.LUT R135, R149, R132, R135, 0xfe, !PT ;  /* 0x0000008495877212 */ /* 0x000fe400078efe87 */
[----:B------:R-:W-:Y:S02]  /*c4c0*/  FSEL R132, R131, RZ, !P3 ;  /* 0x000000ff83847208 */ /* 0x000fe40005800000 */
[----:B------:R-:W-:Y:S02]  /*c4d0*/  LOP3.LUT R150, R148, R150, R134, 0xfe, !PT ;  /* 0x0000009694967212 */ /* 0x000fe400078efe86 */
[----:B------:R-:W-:Y:S01]  /*c4e0*/  LEA R148, P1, R133, UR10, 0x5 ;  /* 0x0000000a85947c11 */ /* 0x000fe2000f8228ff */
[----:B------:R-:W-:Y:S01]  /*c4f0*/  FMUL.FTZ R131, R91, R132 ;  /* 0x000000845b837220 */ /* 0x000fe20000410000 */
[----:B------:R-:W-:Y:S02]  /*c500*/  LOP3.LUT R134, R150, R151, RZ, 0xfc, !PT ;  /* 0x0000009796867212 */ /* 0x000fe400078efcff */
[----:B------:R-:W-:Y:S01]  /*c510*/  LEA.HI.X R149, R133, UR11, RZ, 0x5, P1 ;  /* 0x0000000b85957c11 */ /* 0x000fe200088f2cff */
[----:B------:R-:W-:Y:S01]  /*c520*/  @P0 FADD.FTZ R131, R99, R131 ;  /* 0x0000008363830221 */ /* 0x000fe20000010000 */
[----:B------:R-:W-:-:S03]  /*c530*/  LEA R132, P0, R133, UR12, 0x3 ;  /* 0x0000000c85847c11 */ /* 0x000fc6000f8018ff */
[----:B------:R4:W-:Y:S01]  /*c540*/  STG.E.128 desc[UR4][R148.64], R124 ;  /* 0x0000007c94007986 */ /* 0x0009e2000c101d04 */
[----:B------:R-:W-:-:S03]  /*c550*/  LEA.HI.X R133, R133, UR13, RZ, 0x3, P0 ;  /* 0x0000000d85857c11 */ /* 0x000fc600080f1cff */
[----:B------:R4:W-:Y:S04]  /*c560*/  STG.E.128 desc[UR4][R148.64+0x10], R128 ;  /* 0x0000108094007986 */ /* 0x0009e8000c101d04 */
[----:B------:R4:W-:Y:S02]  /*c570*/  STG.E.64 desc[UR4][R132.64], R134 ;  /* 0x0000008684007986 */ /* 0x0009e4000c101b04 */
.L_x_14163:
[----:B------:R-:W-:Y:S05]  /*c580*/  BSYNC B0 ;  /* 0x0000000000007941 */ /* 0x000fea0003800000 */
.L_x_14162:
[----:B----4-:R-:W-:Y:S01]  /*c590*/  FADD.FTZ R132, RZ, R100 ;  /* 0x00000064ff847221 */ /* 0x010fe20000010000 */
        /* <DEDUP_REMOVED lines=8> */
[----:B-123--:R-:W-:Y:S01]  /*c620*/  SHF.R.U32.HI R134, RZ, 0x5, R163 ;  /* 0x00000005ff867819 */ /* 0x00efe200000116a3 */
        /* <DEDUP_REMOVED lines=119> */
.L_x_14240:
[----:B------:R-:W2:Y:S01]  /*cda0*/  @!P4 S2R R149, SR_CgaCtaId ;  /* 0x000000000095c919 */ /* 0x000ea20000008800 */
[----:B------:R-:W-:Y:S01]  /*cdb0*/  LOP3.LUT R134, R134, 0x3, RZ, 0xc0, !PT ;  /* 0x0000000386867812 */ /* 0x000fe200078ec0ff */
[----:B01----:R-:W-:Y:S01]  /*cdc0*/  FADD.FTZ R133, R133, R151 ;  /* 0x0000009785857221 */ /* 0x003fe20000010000 */
        /* <DEDUP_REMOVED lines=11> */
[----:B------:R-:W-:Y:S01]  /*ce80*/  BAR.SYNC.DEFER_BLOCKING 0x0 ;  /* 0x0000000000007b1d */ /* 0x000fe20000010000 */
[----:B------:R-:W-:Y:S01]  /*ce90*/  IMAD.MOV.U32 R151, RZ, RZ, RZ ;  /* 0x000000ffff977224 */ /* 0x000fe200078e00ff */
[----:B------:R-:W-:Y:S02]  /*cea0*/  @!P0 MOV R151, R165 ;  /* 0x000000a500978202 */ /* 0x000fe40000000f00 */
[----:B------:R-:W-:Y:S02]  /*ceb0*/  PLOP3.LUT P1, PT, PT, PT, UP1, 0x40, 0x0 ;  /* 0x000000000000781c */ /* 0x000fe40003f2e818 */
[----:B------:R-:W-:Y:S01]  /*cec0*/  I2FP.F32.S32 R149, R151 ;  /* 0x0000009700957245 */ /* 0x000fe20000201400 */
[----:B------:R-:W-:Y:S01]  /*ced0*/  BSSY B0, `(.L_x_14221) ;  /* 0x0000057000007945 */ /* 0x000fe20003800000 */
[----:B------:R-:W1:Y:S01]  /*cee0*/  SHFL.DOWN PT, R156, R151, 0x2, 0x1f ;  /* 0x08401f00979c7f89 */ /* 0x000e6200000e0000 */
[----:B0-----:R-:W-:-:S04]  /*cef0*/  @!P0 LEA R132, R133, R132, 0x18 ;  /* 0x0000008485848211 */ /* 0x001fc800078ec0ff */
[----:B------:R-:W-:Y:S02]  /*cf00*/  @!P0 LEA R148, R135, R132, 0x3 ;  /* 0x0000008487948211 */ /* 0x000fe400078e18ff */
[----:B------:R-:W-:Y:S02]  /*cf10*/  CS2R R132, SRZ ;  /* 0x0000000000847805 */ /* 0x000fe4000001ff00 */
[----:B-1----:R-:W-:Y:S01]  /*cf20*/  I2FP.F32.S32 R150, R156 ;  /* 0x0000009c00967245 */ /* 0x002fe20000201400 */
[----:B------:R-:W-:-:S03]  /*cf30*/  IMAD.IADD R135, R156, 0x1, R151 ;  /* 0x000000019c877824 */ /* 0x000fc600078e0297 */
[----:B------:R0:W1:Y:S01]  /*cf40*/  @!P0 LDS.64 R132, [R148] ;  /* 0x0000000094848984 */ /* 0x0000620000000a00 */
[----:B------:R-:W-:Y:S02]  /*cf50*/  LOP3.LUT P0, RZ, R134, 0x1f, R163, 0xf8, !PT ;  /* 0x0000001f86ff7812 */ /* 0x000fe4000780f8a3 */
[----:B0-----:R-:W-:Y:S01]  /*cf60*/  I2FP.F32.S32 R148, R135 ;  /* 0x0000008700947245 */ /* 0x001fe20000201400 */
[----:B-1----:R-:W0:Y:S02]  /*cf70*/  SHFL.DOWN PT, R158, R132, 0x2, 0x1f ;  /* 0x08401f00849e7f89 */ /* 0x002e2400000e0000 */
[C---:B0-----:R-:W-:Y:S01]  /*cf80*/  FADD.FTZ R156, -R158.reuse, R132 ;  /* 0x000000849e9c7221 */ /* 0x041fe20000010100 */
[----:B------:R-:W-:-:S03]  /*cf90*/  FMUL.FTZ R158, R158, R150 ;  /* 0x000000969e9e7220 */ /* 0x000fc60000410000 */
[----:B------:R-:W-:Y:S01]  /*cfa0*/  FMUL.FTZ R156, R156, R156 ;  /* 0x0000009c9c9c7220 */ /* 0x000fe20000410000 */
[----:B------:R-:W-:Y:S02]  /*cfb0*/  FFMA.FTZ R158, R149, R132, R158 ;  /* 0x00000084959e7223 */ /* 0x000fe4000001009e */
[----:B------:R-:W-:Y:S01]  /*cfc0*/  SHFL.DOWN PT, R132, R135, 0x1, 0x1f ;  /* 0x08201f0087847f89 */ /* 0x000fe200000e0000 */
[----:B------:R-:W-:Y:S02]  /*cfd0*/  FMUL.FTZ R151, R156, R149 ;  /* 0x000000959c977220 */ /* 0x000fe40000410000 */
[----:B------:R-:W0:Y:S01]  /*cfe0*/  MUFU.RCP R149, R148 ;  /* 0x0000009400957308 */ /* 0x000e220000001000 */
[----:B------:R-:W1:Y:S01]  /*cff0*/  SHFL.DOWN PT, R156, R133, 0x2, 0x1f ;  /* 0x08401f00859c7f89 */ /* 0x000e6200000e0000 */
[----:B------:R-:W-:Y:S01]  /*d000*/  FMUL.FTZ R150, R151, R150 ;  /* 0x0000009697967220 */ /* 0x000fe20000410000 */
[----:B0-----:R-:W-:Y:S01]  /*d010*/  FMUL.FTZ R151, R149, R158 ;  /* 0x0000009e95977220 */ /* 0x001fe20000410000 */
[----:B-1----:R-:W-:-:S04]  /*d020*/  FADD.FTZ R158, R156, R133 ;  /* 0x000000859c9e7221 */ /* 0x002fc80000010000 */
[----:B------:R-:W0:Y:S01]  /*d030*/  SHFL.DOWN PT, R156, R151, 0x1, 0x1f ;  /* 0x08201f00979c7f89 */ /* 0x000e2200000e0000 */
[----:B------:R-:W-:Y:S01]  /*d040*/  FFMA.FTZ R150, R149, R150, R158 ;  /* 0x0000009695967223 */ /* 0x000fe2000001009e */
[----:B------:R-:W-:-:S04]  /*d050*/  IADD3 R158, R135, R132, RZ ;  /* 0x00000084879e7210 */ /* 0x000fc80007ffe0ff */
[----:B------:R-:W1:Y:S01]  /*d060*/  SHFL.DOWN PT, R149, R150, 0x1, 0x1f ;  /* 0x08201f0096957f89 */ /* 0x000e6200000e0000 */
[----:B------:R-:W-:-:S04]  /*d070*/  I2FP.F32.S32 R158, R158 ;  /* 0x0000009e009e7245 */ /* 0x000fc80000201400 */
[----:B------:R2:W3:Y:S01]  /*d080*/  MUFU.RCP R133, R158 ;  /* 0x0000009e00857308 */ /* 0x0004e20000001000 */
[----:B0-----:R-:W-:-:S04]  /*d090*/  FADD.FTZ R135, R151, -R156 ;  /* 0x8000009c97877221 */ /* 0x001fc80000010000 */
[----:B--2---:R-:W-:Y:S01]  /*d0a0*/  FMUL.FTZ R158, R135, R135 ;  /* 0x00000087879e7220 */ /* 0x004fe20000410000 */
[----:B------:R-:W-:-:S03]  /*d0b0*/  I2FP.F32.S32 R135, R132 ;  /* 0x0000008400877245 */ /* 0x000fc60000201400 */
[----:B------:R-:W-:Y:S02]  /*d0c0*/  FMUL.FTZ R132, R148, R158 ;  /* 0x0000009e94847220 */ /* 0x000fe40000410000 */
[-C--:B------:R-:W-:Y:S02]  /*d0d0*/  FMUL.FTZ R156, R156, R135.reuse ;  /* 0x000000879c9c7220 */ /* 0x080fe40000410000 */
[----:B------:R-:W-:Y:S01]  /*d0e0*/  FMUL.FTZ R135, R132, R135 ;  /* 0x0000008784877220 */ /* 0x000fe20000410000 */
[----:B-1----:R-:W-:Y:S01]  /*d0f0*/  FADD.FTZ R132, R150, R149 ;  /* 0x0000009596847221 */ /* 0x002fe20000010000 */
[----:B------:R-:W-:Y:S01]  /*d100*/  FFMA.FTZ R156, R148, R151, R156 ;  /* 0x00000097949c7223 */ /* 0x000fe2000001009c */
[----:B------:R-:W0:Y:S02]  /*d110*/  LDC R150, c[0x0][0x2d8] ;  /* 0x0000b600ff967b82 */ /* 0x000e240000000800 */
[C---:B---3--:R-:W-:Y:S01]  /*d120*/  FFMA.FTZ R148, R133.reuse, R135, R132 ;  /* 0x0000008785947223 */ /* 0x048fe20000010084 */
[----:B------:R-:W-:-:S04]  /*d130*/  FMUL.FTZ R149, R133, R156 ;  /* 0x0000009c85957220 */ /* 0x000fc80000410000 */
[----:B------:R-:W0:Y:S01]  /*d140*/  SHFL.IDX PT, R133, R148, RZ, 0x1f ;  /* 0x00001fff94857589 */ /* 0x000e2200000e0000 */
[----:B------:R-:W1:Y:S03]  /*d150*/  @!P0 LDC.64 R134, c[0x0][0x250] ;  /* 0x00009400ff868b82 */ /* 0x000e660000000a00 */
[----:B------:R-:W2:Y:S01]  /*d160*/  SHFL.IDX PT, R149, R149, RZ, 0x1f ;  /* 0x00001fff95957589 */ /* 0x000ea200000e0000 */
[----:B0-----:R-:W-:Y:S01]  /*d170*/  FFMA.FTZ R150, R133, UR14, R150 ;  /* 0x0000000e85967c23 */ /* 0x001fe20008010096 */
[----:B-1----:R-:W-:-:S04]  /*d180*/  @!P0 IMAD.WIDE R134, R0, 0x4, R134 ;  /* 0x0000000400868825 */ /* 0x002fc800078e0286 */
[----:B--2---:R-:W-:Y:S01]  /*d190*/  FMUL.FTZ R132, R149, R149 ;  /* 0x0000009595847220 */ /* 0x004fe20000410000 */
[----:B------:R0:W-:Y:S04]  /*d1a0*/  @!P0 STG.E desc[UR4][R134.64], R149 ;  /* 0x0000009586008986 */ /* 0x0001e8000c101904 */
[----:B------:R-:W-:Y:S02]  /*d1b0*/  FSEL R151, R132, RZ, !P1 ;  /* 0x000000ff84977208 */ /* 0x000fe40004800000 */
        /* <DEDUP_REMOVED lines=16> */
[----:B-----5:R-:W-:Y:S01]  /*d2c0*/  FFMA.FTZ R132, R152, R133, R12 ;  /* 0x0000008598847223 */ /* 0x020fe2000001000c */
        /* <DEDUP_REMOVED lines=23> */
.L_x_14222:
[----:B------:R-:W-:Y:S05]  /*d440*/  BSYNC B0 ;  /* 0x0000000000007941 */ /* 0x000fea0003800000 */
.L_x_14221:
        /* <DEDUP_REMOVED lines=35> */
.L_x_14224:
[----:B------:R-:W-:Y:S05]  /*d680*/  BSYNC B0 ;  /* 0x0000000000007941 */ /* 0x000fea0003800000 */
.L_x_14223:
        /* <DEDUP_REMOVED lines=35> */
.L_x_14226:
[----:B------:R-:W-:Y:S05]  /*d8c0*/  BSYNC B0 ;  /* 0x0000000000007941 */ /* 0x000fea0003800000 */
.L_x_14225:
        /* <DEDUP_REMOVED lines=11> */
[----:B-----5:R-:W-:Y:S01]  /*d980*/  FFMA.FTZ R135, R82, R135, R74 ;  /* 0x0000008752877223 */ /* 0x020fe2000001004a */
[----:B------:R-:W-:Y:S01]  /*d990*/  FFMA.FTZ R148, R83, R148, R75 ;  /* 0x0000009453947223 */ /* 0x000fe2000001004b */
[--C-:B------:R-:W-:Y:S01]  /*d9a0*/  FADD.FTZ R156, R128, -R150.reuse ;  /* 0x80000096809c7221 */ /* 0x100fe20000010000 */
[----:B------:R-:W-:Y:S01]  /*d9b0*/  FADD.FTZ R158, R129, -R150 ;  /* 0x80000096819e7221 */ /* 0x000fe20000010000 */
[C---:B------:R-:W-:Y:S01]  /*d9c0*/  FMUL.FTZ R150, R151.reuse, R149 ;  /* 0x0000009597967220 */ /* 0x040fe20000410000 */
[C---:B------:R-:W-:Y:S01]  /*d9d0*/  FMUL.FTZ R132, R151.reuse, R132 ;  /* 0x0000008497847220 */ /* 0x040fe20000410000 */
        /* <DEDUP_REMOVED lines=17> */
.L_x_14228:
[----:B------:R-:W-:Y:S05]  /*daf0*/  BSYNC B0 ;  /* 0x0000000000007941 */ /* 0x000fea0003800000 */
.L_x_14227:
[----:B------:R-:W-:Y:S02]  /*db00*/  IADD3 R0, R0, UR16, RZ ;  /* 0x0000001000007c10 */ /* 0x000fe4000fffe0ff */
[----:B------:R-:W-:Y:S02]  /*db10*/  SEL R158, RZ, 0x1, P3 ;  /* 0x00000001ff9e7807 */ /* 0x000fe40001800000 */
[----:B------:R-:W-:-:S13]  /*db20*/  ISETP.GE.AND P0, PT, R0, UR17, PT ;  /* 0x0000001100007c0c */ /* 0x000fda000bf06270 */
[----:B------:R-:W-:Y:S05]  /*db30*/  @!P0 BRA `(.L_x_14229) ;  /* 0xffffff3000c48947 */ /* 0x000fea000383ffff */
[----:B------:R-:W-:Y:S05]  /*db40*/  EXIT ;  /* 0x000000000000794d */ /* 0x000fea0003800000 */
.L_x_14220:
[----:B------:R-:W-:Y:S01]  /*db50*/  HFMA2.MMA R149, -RZ, RZ, 0, 1.847743988037109375e-06 ;  /* 0x0000001fff957435 */ /* 0x000fe200000001ff */
[----:B------:R-:W-:Y:S02]  /*db60*/  IMAD.MOV.U32 R148, RZ, RZ, 0x1 ;  /* 0x00000001ff947424 */ /* 0x000fe400078e00ff */
[----:B------:R-:W-:-:S08]  /*db70*/  IMAD.MOV.U32 R150, RZ, RZ, -0x1 ;  /* 0xffffffffff967424 */ /* 0x000fd000078e00ff */
[----:B0----5:R-:W-:Y:S05]  /*db80*/  WARPSYNC.COLLECTIVE R150, `(.L_x_14230) ;  /* 0x0000000096087348 */ /* 0x021fea0003c00000 */
[----:B------:R1:W2:Y:S02]  /*db90*/  SHFL.BFLY P5, R151, R133, R148, R149 ;  /* 0x0c00009485977389 */ /* 0x0002a400000a0095 */
[----:B012--5:R-:W-:Y:S01]  /*dba0*/  ENDCOLLECTIVE ;  /* 0x000000000000791b */ /* 0x027fe20003800000 */
.L_x_14230:
[----:B------:R-:W-:Y:S02]  /*dbb0*/  IMAD.MOV.U32 R148, RZ, RZ, 0x2 ;  /* 0x00000002ff947424 */ /* 0x000fe400078e00ff */
[----:B------:R-:W-:-:S05]  /*dbc0*/  FADD.FTZ R156, R133, R151 ;  /* 0x00000097859c7221 */ /* 0x000fca0000010000 */
[----:B------:R-:W-:-:S07]  /*dbd0*/  MOV R133, R156 ;  /* 0x0000009c00857202 */ /* 0x000fce0000000f00 */
[----:B------:R-:W-:Y:S05]  /*dbe0*/  WARPSYNC.COLLECTIVE R150, `(.L_x_14231) ;  /* 0x0000000096087348 */ /* 0x000fea0003c00000 */
[----:B------:R0:W1:Y:S02]  /*dbf0*/  SHFL.BFLY P5, R151, R133, R148, R149 ;  /* 0x0c00009485977389 */ /* 0x00006400000a0095 */
[----:B01----:R-:W-:Y:S01]  /*dc00*/  ENDCOLLECTIVE ;  /* 0x000000000000791b */ /* 0x003fe20003800000 */
.L_x_14231:
[----:B------:R-:W-:Y:S02]  /*dc10*/  IMAD.MOV.U32 R148, RZ, RZ, 0x4 ;  /* 0x00000004ff947424 */ /* 0x000fe400078e00ff */
[----:B------:R-:W-:-:S05]  /*dc20*/  FADD.FTZ R158, R156, R151 ;  /* 0x000000979c9e7221 */ /* 0x000fca0000010000 */
[----:B------:R-:W-:-:S07]  /*dc30*/  MOV R133, R158 ;  /* 0x0000009e00857202 */ /* 0x000fce0000000f00 */
[----:B------:R-:W-:Y:S05]  /*dc40*/  WARPSYNC.COLLECTIVE R150, `(.L_x_14232) ;  /* 0x0000000096087348 */ /* 0x000fea0003c00000 */
[----:B------:R0:W1:Y:S02]  /*dc50*/  SHFL.BFLY P5, R151, R133, R148, R149 ;  /* 0x0c00009485977389 */ /* 0x00006400000a0095 */
[----:B01----:R-:W-:Y:S01]  /*dc60*/  ENDCOLLECTIVE ;  /* 0x000000000000791b */ /* 0x003fe20003800000 */
.L_x_14232:
[----:B------:R-:W-:Y:S02]  /*dc70*/  IMAD.MOV.U32 R148, RZ, RZ, 0x8 ;  /* 0x00000008ff947424 */ /* 0x000fe400078e00ff */
[----:B------:R-:W-:-:S05]  /*dc80*/  FADD.FTZ R158, R158, R151 ;  /* 0x000000979e9e7221 */ /* 0x000fca0000010000 */
[----:B------:R-:W-:-:S07]  /*dc90*/  MOV R133, R158 ;  /* 0x0000009e00857202 */ /* 0x000fce0000000f00 */
[----:B------:R-:W-:Y:S05]  /*dca0*/  WARPSYNC.COLLECTIVE R150, `(.L_x_14233) ;  /* 0x0000000096087348 */ /* 0x000fea0003c00000 */
[----:B------:R0:W1:Y:S02]  /*dcb0*/  SHFL.BFLY P5, R151, R133, R148, R149 ;  /* 0x0c00009485977389 */ /* 0x00006400000a0095 */
[----:B01----:R-:W-:Y:S01]  /*dcc0*/  ENDCOLLECTIVE ;  /* 0x000000000000791b */ /* 0x003fe20003800000 */
.L_x_14233:
[----:B------:R-:W-:Y:S02]  /*dcd0*/  IMAD.MOV.U32 R148, RZ, RZ, 0x10 ;  /* 0x00000010ff947424 */ /* 0x000fe400078e00ff */
[----:B------:R-:W-:-:S05]  /*dce0*/  FADD.FTZ R132, R158, R151 ;  /* 0x000000979e847221 */ /* 0x000fca0000010000 */
[----:B------:R-:W-:-:S07]  /*dcf0*/  MOV R133, R132 ;  /* 0x0000008400857202 */ /* 0x000fce0000000f00 */
[----:B------:R-:W-:Y:S05]  /*dd00*/  WARPSYNC.COLLECTIVE R150, `(.L_x_14234) ;  /* 0x0000000096087348 */ /* 0x000fea0003c00000 */
[----:B------:R0:W1:Y:S02]  /*dd10*/  SHFL.BFLY P5, R151, R133, R148, R149 ;  /* 0x0c00009485977389 */ /* 0x00006400000a0095 */
[----:B01----:R-:W-:Y:S01]  /*dd20*/  ENDCOLLECTIVE ;  /* 0x000000000000791b */ /* 0x003fe20003800000 */
.L_x_14234:
        /* <DEDUP_REMOVED lines=68> */
[----:B------:R-:W-:-:S10]  /*e170*/  IMAD.MOV.U32 R149, RZ, RZ, 0x1f ;  /* 0x0000001fff957424 */ /* 0x000fd400078e00ff */
[----:B------:R-:W-:Y:S05]  /*e180*/  WARPSYNC.COLLECTIVE R150, `(.L_x_14235) ;  /* 0x0000000096087348 */ /* 0x000fea0003c00000 */
[----:B------:R0:W1:Y:S02]  /*e190*/  SHFL.BFLY P5, R151, R133, R148, R149 ;  /* 0x0c00009485977389 */ /* 0x00006400000a0095 */
[----:B01----:R-:W-:Y:S01]  /*e1a0*/  ENDCOLLECTIVE ;  /* 0x000000000000791b */ /* 0x003fe20003800000 */
.L_x_14235:
[----:B------:R-:W-:Y:S02]  /*e1b0*/  IMAD.MOV.U32 R148, RZ, RZ, 0x2 ;  /* 0x00000002ff947424 */ /* 0x000fe400078e00ff */
[----:B------:R-:W-:-:S05]  /*e1c0*/  FADD.FTZ R156, R133, R151 ;  /* 0x00000097859c7221 */ /* 0x000fca0000010000 */
[----:B------:R-:W-:-:S07]  /*e1d0*/  MOV R133, R156 ;  /* 0x0000009c00857202 */ /* 0x000fce0000000f00 */
[----:B------:R-:W-:Y:S05]  /*e1e0*/  WARPSYNC.COLLECTIVE R150, `(.L_x_14236) ;  /* 0x0000000096087348 */ /* 0x000fea0003c00000 */
[----:B------:R0:W1:Y:S02]  /*e1f0*/  SHFL.BFLY P5, R151, R133, R148, R149 ;  /* 0x0c00009485977389 */ /* 0x00006400000a0095 */
[----:B01----:R-:W-:Y:S01]  /*e200*/  ENDCOLLECTIVE ;  /* 0x000000000000791b */ /* 0x003fe20003800000 */
.L_x_14236:
[----:B------:R-:W-:Y:S02]  /*e210*/  IMAD.MOV.U32 R148, RZ, RZ, 0x4 ;  /* 0x00000004ff947424 */ /* 0x000fe400078e00ff */
[----:B------:R-:W-:-:S05]  /*e220*/  FADD.FTZ R158, R156, R151 ;  /* 0x000000979c9e7221 */ /* 0x000fca0000010000 */
[----:B------:R-:W-:-:S07]  /*e230*/  MOV R133, R158 ;  /* 0x0000009e00857202 */ /* 0x000fce0000000f00 */
[----:B------:R-:W-:Y:S05]  /*e240*/  WARPSYNC.COLLECTIVE R150, `(.L_x_14237) ;  /* 0x0000000096087348 */ /* 0x000fea0003c00000 */
[----:B------:R0:W1:Y:S02]  /*e250*/  SHFL.BFLY P5, R151, R133, R148, R149 ;  /* 0x0c00009485977389 */ /* 0x00006400000a0095 */
[----:B01----:R-:W-:Y:S01]  /*e260*/  ENDCOLLECTIVE ;  /* 0x000000000000791b */ /* 0x003fe20003800000 */
.L_x_14237:
[----:B------:R-:W-:Y:S02]  /*e270*/  IMAD.MOV.U32 R148, RZ, RZ, 0x8 ;  /* 0x00000008ff947424 */ /* 0x000fe400078e00ff */
[----:B------:R-:W-:-:S05]  /*e280*/  FADD.FTZ R158, R158, R151 ;  /* 0x000000979e9e7221 */ /* 0x000fca0000010000 */
[----:B------:R-:W-:-:S07]  /*e290*/  MOV R133, R158 ;  /* 0x0000009e00857202 */ /* 0x000fce0000000f00 */
[----:B------:R-:W-:Y:S05]  /*e2a0*/  WARPSYNC.COLLECTIVE R150, `(.L_x_14238) ;  /* 0x0000000096087348 */ /* 0x000fea0003c00000 */
[----:B------:R0:W1:Y:S02]  /*e2b0*/  SHFL.BFLY P5, R151, R133, R148, R149 ;  /* 0x0c00009485977389 */ /* 0x00006400000a0095 */
[----:B01----:R-:W-:Y:S01]  /*e2c0*/  ENDCOLLECTIVE ;  /* 0x000000000000791b */ /* 0x003fe20003800000 */
.L_x_14238:
[----:B------:R-:W-:Y:S01]  /*e2d0*/  HFMA2.MMA R148, -RZ, RZ, 0, 9.5367431640625e-07 ;  /* 0x00000010ff947435 */ /* 0x000fe200000001ff */
[----:B------:R-:W-:-:S10]  /*e2e0*/  FADD.FTZ R133, R158, R151 ;  /* 0x000000979e857221 */ /* 0x000fd40000010000 */
[----:B------:R-:W-:Y:S05]  /*e2f0*/  WARPSYNC.COLLECTIVE R150, `(.L_x_14239) ;  /* 0x0000000096087348 */ /* 0x000fea0003c00000 */
[----:B------:R0:W1:Y:S02]  /*e300*/  SHFL.BFLY P5, R151, R133, R148, R149 ;  /* 0x0c00009485977389 */ /* 0x00006400000a0095 */
[----:B01----:R-:W-:Y:S01]  /*e310*/  ENDCOLLECTIVE ;  /* 0x000000000000791b */ /* 0x003fe20003800000 */
.L_x_14239:
[----:B------:R-:W-:Y:S05]  /*e320*/  BRA `(.L_x_14240) ;  /* 0xffffffe8009c7947 */ /* 0x000fea000383ffff */
.L_x_14241:
        /* <DEDUP_REMOVED lines=13> */
.L_x_30260:


//--------------------- .text._ZN10layer_norm13ln_fwd_kernelINS_13Kernel_traitsIf13__nv_bfloat16fS2_fjLj4096ELj1ELj1ELj4ELj16ENS_18Kernel_traits_baseILj4096EfS2_fS2_fjLj128EEEEELb1ELb1ELb0ELb1EEEvNS_9FwdParamsE --------------------------
	.section	.text._ZN10layer_norm13ln_fwd_kernelINS_13Kernel_traitsIf13__nv_bfloat16fS2_fjLj4096ELj1ELj1ELj4ELj16ENS_18Kernel_traits_baseILj4096EfS2_fS2_fjLj128EEEEELb1ELb1ELb0ELb1EEEvNS_9FwdParamsE,"ax",@progbits
	.align	128
        .global         _ZN10layer_norm13ln_fwd_kernelINS_13Kernel_traitsIf13__nv_bfloat16fS2_fjLj4096ELj1ELj1ELj4ELj16ENS_18Kernel_traits_baseILj4096EfS2_fS2_fjLj128EEEEELb1ELb1ELb0ELb1EEEvNS_9FwdParamsE
        .type           _ZN10layer_norm13ln_fwd_kernelINS_13Kernel_traitsIf13__nv_bfloat16fS2_fjLj4096ELj1ELj1ELj4ELj16ENS_18Kernel_traits_baseILj4096EfS2_fS2_fjLj128EEEEELb1ELb1ELb0ELb1EEEvNS_9FwdParamsE,@function
        .size           _ZN10layer_norm13ln_fwd_kernelINS_13Kernel_traitsIf13__nv_bfloat16fS2_fjLj4096ELj1ELj1ELj4ELj16ENS_18Kernel_traits_baseILj4096EfS2_fS2_fjLj128EEEEELb1ELb1ELb0ELb1EEEvNS_9FwdParamsE,(.L_x_30261 - _ZN10layer_norm13ln_fwd_kernelINS_13Kernel_traitsIf13__nv_bfloat16fS2_fjLj4096ELj1ELj1ELj4ELj16ENS_18Kernel_traits_baseILj4096EfS2_fS2_fjLj128EEEEELb1ELb1ELb0ELb1EEEvNS_9FwdParamsE)
        .other          _ZN10layer_norm13ln_fwd_kernelINS_13Kernel_traitsIf13__nv_bfloat16fS2_fjLj4096ELj1ELj1ELj4ELj16ENS_18Kernel_traits_baseILj4096EfS2_fS2_fjLj128EEEEELb1ELb1ELb0ELb1EEEvNS_9FwdParamsE,@"STO_CUDA_ENTRY STV_DEFAULT"
_ZN10layer_norm13ln_fwd_kernelINS_13Kernel_traitsIf13__nv_bfloat16fS2_fjLj4096ELj1ELj1ELj4ELj16ENS_18Kernel_traits_baseILj4096EfS2_fS2_fjLj128EEEEELb1ELb1ELb0ELb1EEEvNS_9FwdParamsE:
.text._ZN10layer_norm13ln_fwd_kernelINS_13Kernel_traitsIf13__nv_bfloat16fS2_fjLj4096ELj1ELj1ELj4ELj16ENS_18Kernel_traits_baseILj4096EfS2_fS2_fjLj128EEEEELb1ELb1ELb0ELb1EEEvNS_9FwdParamsE:
        /* <DEDUP_REMOVED lines=38> */
[----:B------:R-:W-:Y:S01]  /*0260*/  @P0 R2UR UR7, R3 ;  /* 0x00000000030702ca */ /* 0x000fe200000e0000 */
[----:B--2---:R-:W-:Y:S01]  /*0270*/  IMAD R3, R0, UR8, R145 ;  /* 0x0000000800037c24 */ /* 0x004fe2000f8e0291 */
        /* <DEDUP_REMOVED lines=48> */
[----:B------:R-:W-:Y:S01]  /*0580*/  IMAD.SHL.U32 R0, R145, 0x20, RZ ;  /* 0x0000002091007824 */ /* 0x000fe200078e00ff */
[----:B------:R-:W-:Y:S01]  /*0590*/  LOP3.LUT R14, R11, UR29, R6, 0x96, !PT ;  /* 0x0000001d0b0e7c12 */ /* 0x000fe2000f8e9606 */
[----:B------:R-:W-:Y:S01]  /*05a0*/  IMAD.WIDE.U32 R12, R12, -0x326172a9, RZ ;  /* 0xcd9e8d570c0c7825 */ /* 0x000fe200078e00ff */
[----:B------:R-:W-:Y:S01]  /*05b0*/  ISETP.NE.AND.EX P0, PT, RZ, UR11, PT, P0 ;  /* 0x0000000bff007c0c */ /* 0x000fe2000bf05300 */
[----:B------:R-:W-:Y:S01]  /*05c0*/  UIADD3 UR30, UR6, -0xe443238, URZ ;  /* 0xf1bbcdc8061e7890 */ /* 0x000fe2000fffe03f */
[----:B------:R-:W-:Y:S01]  /*05d0*/  LOP3.LUT R0, R0, 0xfe0, RZ, 0xc0, !PT ;  /* 0x00000fe000007812 */ /* 0x000fe200078ec0ff */
[----:B------:R-:W-:Y:S01]  /*05e0*/  IMAD.HI.U32 R9, R14, -0x326172a9, RZ ;  /* 0xcd9e8d570e097827 */ /* 0x000fe200078e00ff */
[----:B------:R-:W-:-:S02]  /*05f0*/  LOP3.LUT R2, R13, UR28, R8, 0x96, !PT ;  /* 0x0000001c0d027c12 */ /* 0x000fc4000f8e9608 */
[----:B------:R-:W-:Y:S02]  /*0600*/  IADD3 R8, P2, R0, UR10, RZ ;  /* 0x0000000a00087c10 */ /* 0x000fe4000ff5e0ff */
        /* <DEDUP_REMOVED lines=33> */
[----:B------:R-:W-:Y:S01]  /*0820*/  IMAD R0, R14, -0x326172a9, RZ ;  /* 0xcd9e8d570e007824 */ /* 0x000fe200078e02ff */
[----:B------:R-:W-:-:S02]  /*0830*/  ULDC.64 UR8, c[0x0][0x270] ;  /* 0x00009c0000087ab9 */ /* 0x000fc40000000a00 */
[----:B------:R-:W5:Y:S01]  /*0840*/  LDG.E.128 R100, desc[UR4][R6.64+0x10] ;  /* 0x0000100406647981 */ /* 0x000f62000c1e1d00 */
[----:B------:R-:W-:-:S03]  /*0850*/  IMAD.HI.U32 R9, R13, -0x326172a9, RZ ;  /* 0xcd9e8d570d097827 */ /* 0x000fc600078e00ff */
        /* <DEDUP_REMOVED lines=8> */
[----:B------:R-:W-:Y:S01]  /*08e0*/  LOP3.LUT R0, R9, UR32, R0, 0x96, !PT ;  /* 0x0000002009007c12 */ /* 0x000fe2000f8e9600 */
[----:B------:R-:W-:Y:S01]  /*08f0*/  IMAD.MOV.U32 R158, RZ, RZ, 0x1 ;  /* 0x00000001ff9e7424 */ /* 0x000fe200078e00ff */
[----:B------:R-:W-:Y:S01]  /*0900*/  LOP3.LUT R148, R148, 0x3, RZ, 0xc0, !PT ;  /* 0x0000000394947812 */ /* 0x000fe200078ec0ff */
[----:B------:R-:W-:Y:S01]  /*0910*/  ULDC.U8 UR8, c[0x0][0x2a0] ;  /* 0x0000a80000087ab9 */ /* 0x000fe20000000000 */
[----:B------:R-:W-:Y:S01]  /*0920*/  ULDC UR10, c[0x0][0x218] ;  /* 0x00008600000a7ab9 */ /* 0x000fe20000000800 */
[----:B------:R-:W-:Y:S01]  /*0930*/  ULDC UR11, c[0x0][0x290] ;  /* 0x0000a400000b7ab9 */ /* 0x000fe20000000800 */
[----:B------:R-:W-:Y:S01]  /*0940*/  ULDC.64 UR12, c[0x0][0x2b8] ;  /* 0x0000ae00000c7ab9 */ /* 0x000fe20000000a00 */
[----:B0-----:R-:W-:Y:S01]  /*0950*/  IMAD.HI.U32 R7, R12, -0x2daee0ad, RZ ;  /* 0xd2511f530c077827 */ /* 0x001fe200078e00ff */
[----:B------:R-:W-:Y:S01]  /*0960*/  UISETP.NE.AND.EX UP0, UPT, UR9, URZ, UPT, UP0 ;  /* 0x0000003f0900728c */ /* 0x000fe2000bf05300 */
[----:B------:R-:W-:-:S02]  /*0970*/  ULDC.64 UR14, c[0x0][0x210] ;  /* 0x00008400000e7ab9 */ /* 0x000fc40000000a00 */
[----:B------:R-:W-:Y:S01]  /*0980*/  IMAD R6, R13, -0x326172a9, RZ ;  /* 0xcd9e8d570d067824 */ /* 0x000fe200078e02ff */
[----:B------:R-:W-:Y:S01]  /*0990*/  LOP3.LUT R2, R7, UR33, R2, 0x96, !PT ;  /* 0x0000002107027c12 */ /* 0x000fe2000f8e9602 */
[----:B------:R-:W-:Y:S01]  /*09a0*/  IMAD R7, R12, -0x2daee0ad, RZ ;  /* 0xd2511f530c077824 */ /* 0x000fe200078e02ff */
[----:B------:R-:W-:-:S11]  /*09b0*/  UISETP.NE.AND UP1, UPT, UR8, URZ, UPT ;  /* 0x0000003f0800728c */ /* 0x000fd6000bf25270 */
.L_x_14467:
[----:B01----:R-:W0:Y:S01]  /*09c0*/  LDC.64 R20, c[0x0][0x230] ;  /* 0x00008c00ff147b82 */ /* 0x003e220000000a00 */
        /* <DEDUP_REMOVED lines=34> */
.L_x_14243:
[----:B------:R-:W-:-:S07]  /*0bf0*/  MOV R12, R6 ;  /* 0x00000006000c7202 */ /* 0x000fce0000000f00 */
.L_x_14244:
[----:B------:R-:W-:Y:S05]  /*0c00*/  BSYNC B0 ;  /* 0x0000000000007941 */ /* 0x000fea0003800000 */
.L_x_14242:
        /* <DEDUP_REMOVED lines=16> */
.L_x_14248:
[----:B------:R-:W-:Y:S05]  /*0d10*/  BSYNC B1 ;  /* 0x0000000000017941 */ /* 0x000fea0003800000 */
.L_x_14247:
        /* <DEDUP_REMOVED lines=43> */
.L_x_14246:
[----:B------:R-:W-:Y:S05]  /*0fd0*/  BSYNC B0 ;  /* 0x0000000000007941 */ /* 0x000fea0003800000 */
.L_x_14245:
[----:B------:R-:W0:Y:S01]  /*0fe0*/  LDC R160, c[0x0][0x298] ;  /* 0x0000a600ffa07b82 */ /* 0x000e220000000800 */
[----:B------:R-:W-:Y:S01]  /*0ff0*/  HFMA2.MMA R162, -RZ, RZ, 0.1171875, 0 ;  /* 0x2f800000ffa27435 */ /* 0x000fe200000001ff */
[----:B------:R-:W-:Y:S01]  /*1000*/  I2FP.F32.U32 R13, R12 ;  /* 0x0000000c000d7245 */ /* 0x000fe20000201000 */
[----:B-----5:R-:W-:Y:S01]  /*1010*/  IMAD.U32 R15, R8, 0x10000, RZ ;  /* 0x00010000080f7824 */ /* 0x020fe200078e00ff */
[----:B------:R-:W-:Y:S01]  /*1020*/  ISETP.NE.U32.AND P0, PT, R20, RZ, PT ;  /* 0x000000ff1400720c */ /* 0x000fe20003f05070 */
[----:B------:R-:W-:Y:S01]  /*1030*/  BSSY B0, `(.L_x_14249) ;  /* 0x0000018000007945 */ /* 0x000fe20003800000 */
[----:B------:R-:W-:Y:S01]  /*1040*/  PRMT R8, R8, 0x7632, R8 ;  /* 0x0000763208087816 */ /* 0x000fe20000000008 */
[----:B------:R-:W-:Y:S01]  /*1050*/  FMUL.FTZ R15, R15, R150 ;  /* 0x000000960f0f7220 */ /* 0x000fe20000410000 */
[----:B------:R-:W1:Y:S01]  /*1060*/  LDC R161, c[0x0][0x294] ;  /* 0x0000a500ffa17b82 */ /* 0x000e620000000800 */
[----:B------:R-:W-:Y:S02]  /*1070*/  ISETP.NE.AND.EX P0, PT, R21, RZ, PT, P0 ;  /* 0x000000ff1500720c */ /* 0x000fe40003f05300 */
[----:B------:R-:W-:Y:S01]  /*1080*/  FFMA.FTZ R12, R13, R162, 1.1641532182693481445e-10 ;  /* 0x2f0000000d0c7423 */ /* 0x000fe200000100a2 */
[----:B------:R-:W-:Y:S01]  /*1090*/  IADD3 R17, R16, 0x1, RZ ;  /* 0x0000000110117810 */ /* 0x000fe20007ffe0ff */
[----:B0-----:R-:W-:-:S03]  /*10a0*/  FMUL.FTZ R15, R15, R160 ;  /* 0x000000a00f0f7220 */ /* 0x001fc60000410000 */
        /* <DEDUP_REMOVED lines=15> */
.L_x_14250:
[----:B------:R-:W-:-:S07]  /*11a0*/  MOV R12, R6 ;  /* 0x00000006000c7202 */ /* 0x000fce0000000f00 */
.L_x_14251:
[----:B------:R-:W-:Y:S05]  /*11b0*/  BSYNC B0 ;  /* 0x0000000000007941 */ /* 0x000fea0003800000 */
.L_x_14249:
        /* <DEDUP_REMOVED lines=16> */
.L_x_14255:
[----:B------:R-:W-:Y:S05]  /*12c0*/  BSYNC B1 ;  /* 0x0000000000017941 */ /* 0x000fea0003800000 */
.L_x_14254:
        /* <DEDUP_REMOVED lines=43> */
.L_x_14253:
[----:B------:R-:W-:Y:S05]  /*1580*/  BSYNC B0 ;  /* 0x0000000000007941 */ /* 0x000fea0003800000 */
.L_x_14252:
[----:B------:R-:W-:Y:S01]  /*1590*/  I2FP.F32.U32 R13, R12 ;  /* 0x0000000c000d7245 */ /* 0x000fe20000201000 */
[----:B------:R-:W-:Y:S01]  /*15a0*/  BSSY B0, `(.L_x_14256) ;  /* 0x0000016000007945 */ /* 0x000fe20003800000 */
[----:B------:R-:W-:-:S03]  /*15b0*/  SHF.L.U32 R15, R8, 0x10, RZ ;  /* 0x00000010080f7819 */ /* 0x000fc600000006ff */
[----:B------:R-:W-:Y:S02]  /*15c0*/  FFMA.FTZ R8, R13, R162, 1.1641532182693481445e-10 ;  /* 0x2f0000000d087423 */ /* 0x000fe400000100a2 */
[----:B------:R-:W-:-:S03]  /*15d0*/  FMUL.FTZ R15, R15, R150 ;  /* 0x000000960f0f7220 */ /* 0x000fc60000410000 */
[----:B------:R-:W-:Y:S01]  /*15e0*/  FSETP.GTU.FTZ.AND P2, PT, R8, R161, PT ;  /* 0x000000a10800720b */ /* 0x000fe20003f5c000 */
[----:B------:R-:W-:-:S03]  /*15f0*/  FMUL.FTZ R12, R15, R160 ;  /* 0x000000a00f0c7220 */ /* 0x000fc60000410000 */
        /* <DEDUP_REMOVED lines=15> */
.L_x_14257:
[----:B------:R-:W-:-:S07]  /*16f0*/  IMAD.MOV.U32 R8, RZ, RZ, R6 ;  /* 0x000000ffff087224 */ /* 0x000fce00078e0006 */
.L_x_14258:
[----:B------:R-:W-:Y:S05]  /*1700*/  BSYNC B0 ;  /* 0x0000000000007941 */ /* 0x000fea0003800000 */
.L_x_14256:
        /* <DEDUP_REMOVED lines=16> */
.L_x_14262:
[----:B------:R-:W-:Y:S05]  /*1810*/  BSYNC B1 ;  /* 0x0000000000017941 */ /* 0x000fea0003800000 */
.L_x_14261:
        /* <DEDUP_REMOVED lines=43> */
.L_x_14260:
[----:B------:R-:W-:Y:S05]  /*1ad0*/  BSYNC B0 ;  /* 0x0000000000007941 */ /* 0x000fea0003800000 */
.L_x_14259:
[----:B------:R-:W-:Y:S01]  /*1ae0*/  I2FP.F32.U32 R13, R8 ;  /* 0x00000008000d7245 */ /* 0x000fe20000201000 */
[C---:B------:R-:W-:Y:S01]  /*1af0*/  IMAD.U32 R17, R9.reuse, 0x10000, RZ ;  /* 0x0001000009117824 */ /* 0x040fe200078e00ff */
[----:B------:R-:W-:Y:S01]  /*1b00*/  BSSY B0, `(.L_x_14263) ;  /* 0x0000016000007945 */ /* 0x000fe20003800000 */
[----:B------:R-:W-:Y:S02]  /*1b10*/  PRMT R9, R9, 0x7632, R9 ;  /* 0x0000763209097816 */ /* 0x000fe40000000009 */
        /* <DEDUP_REMOVED lines=19> */
.L_x_14264:
[----:B------:R-:W-:-:S07]  /*1c50*/  MOV R8, R6 ;  /* 0x0000000600087202 */ /* 0x000fce0000000f00 */
.L_x_14265:
[----:B------:R-:W-:Y:S05]  /*1c60*/  BSYNC B0 ;  /* 0x0000000000007941 */ /* 0x000fea0003800000 */
.L_x_14263:
        /* <DEDUP_REMOVED lines=16> */
.L_x_14269:
[----:B------:R-:W-:Y:S05]  /*1d70*/  BSYNC B1 ;  /* 0x0000000000017941 */ /* 0x000fea0003800000 */
.L_x_14268:
        /* <DEDUP_REMOVED lines=43> */
.L_x_14267:
[----:B------:R-:W-:Y:S05]  /*2030*/  BSYNC B0 ;  /* 0x0000000000007941 */ /* 0x000fea0003800000 */
.L_x_14266:
        /* <DEDUP_REMOVED lines=21> */
.L_x_14271:
[----:B------:R-:W-:-:S07]  /*2190*/  IMAD.MOV.U32 R8, RZ, RZ, R6 ;  /* 0x000000ffff087224 */ /* 0x000fce00078e0006 */
.L_x_14272:
[----:B------:R-:W-:Y:S05]  /*21a0*/  BSYNC B0 ;  /* 0x0000000000007941 */ /* 0x000fea0003800000 */
.L_x_14270:
        /* <DEDUP_REMOVED lines=16> */
.L_x_14276:
[----:B------:R-:W-:Y:S05]  /*22b0*/  BSYNC B1 ;  /* 0x0000000000017941 */ /* 0x000fea0003800000 */
.L_x_14275:
        /* <DEDUP_REMOVED lines=43> */
.L_x_14274:
[----:B------:R-:W-:Y:S05]  /*2570*/  BSYNC B0 ;  /* 0x0000000000007941 */ /* 0x000fea0003800000 */
.L_x_14273:
        /* <DEDUP_REMOVED lines=22> */
.L_x_14278:
[----:B------:R-:W-:-:S07]  /*26e0*/  MOV R8, R6 ;  /* 0x0000000600087202 */ /* 0x000fce0000000f00 */
.L_x_14279:
[----:B------:R-:W-:Y:S05]  /*26f0*/  BSYNC B0 ;  /* 0x0000000000007941 */ /* 0x000fea0003800000 */
.L_x_14277:
        /* <DEDUP_REMOVED lines=16> */
.L_x_14283:
[----:B------:R-:W-:Y:S05]  /*2800*/  BSYNC B1 ;  /* 0x0000000000017941 */ /* 0x000fea0003800000 */
.L_x_14282:
        /* <DEDUP_REMOVED lines=43> */
.L_x_14281:
[----:B------:R-:W-:Y:S05]  /*2ac0*/  BSYNC B0 ;  /* 0x0000000000007941 */ /* 0x000fea0003800000 */
.L_x_14280:
        /* <DEDUP_REMOVED lines=21> */
.L_x_14285:
[----:B------:R-:W-:-:S07]  /*2c20*/  IMAD.MOV.U32 R8, RZ, RZ, R6 ;  /* 0x000000ffff087224 */ /* 0x000fce00078e0006 */
.L_x_14286:
[----:B------:R-:W-:Y:S05]  /*2c30*/  BSYNC B0 ;  /* 0x0000000000007941 */ /* 0x000fea0003800000 */
.L_x_14284:
        /* <DEDUP_REMOVED lines=16> */
.L_x_14290:
[----:B------:R-:W-:Y:S05]  /*2d40*/  BSYNC B1 ;  /* 0x0000000000017941 */ /* 0x000fea0003800000 */
.L_x_14289:
        /* <DEDUP_REMOVED lines=43> */
.L_x_14288:
[----:B------:R-:W-:Y:S05]  /*3000*/  BSYNC B0 ;  /* 0x0000000000007941 */ /* 0x000fea0003800000 */
.L_x_14287:
        /* <DEDUP_REMOVED lines=22> */
.L_x_14292:
[----:B------:R-:W-:-:S07]  /*3170*/  MOV R8, R6 ;  /* 0x0000000600087202 */ /* 0x000fce0000000f00 */
.L_x_14293:
[----:B------:R-:W-:Y:S05]  /*3180*/  BSYNC B0 ;  /* 0x0000000000007941 */ /* 0x000fea0003800000 */
.L_x_14291:
        /* <DEDUP_REMOVED lines=18> */
.L_x_14297:
[----:B------:R-:W-:Y:S05]  /*32b0*/  BSYNC B1 ;  /* 0x0000000000017941 */ /* 0x000fea0003800000 */
.L_x_14296:
        /* <DEDUP_REMOVED lines=43> */
.L_x_14295:
[----:B------:R-:W-:Y:S05]  /*3570*/  BSYNC B0 ;  /* 0x0000000000007941 */ /* 0x000fea0003800000 */
.L_x_14294:
[----:B------:R-:W-:Y:S01]  /*3580*/  I2FP.F32.U32 R9, R8 ;  /* 0x0000000800097245 */ /* 0x000fe20000201000 */
[----:B------:R-:W0:Y:S01]  /*3590*/  LDC.64 R164, c[0x0][0x238] ;  /* 0x00008e00ffa47b82 */ /* 0x000e220000000a00 */
[----:B------:R-:W-:Y:S01]  /*35a0*/  SEL R12, RZ, 0x1, P2 ;  /* 0x00000001ff0c7807 */ /* 0x000fe20001000000 */
[----:B------:R-:W-:Y:S01]  /*35b0*/  VIADD R149, R146, 0x80 ;  /* 0x0000008092957836 */ /* 0x000fe20000000000 */
[----:B------:R-:W-:Y:S01]  /*35c0*/  SEL R21, RZ, 0x10000, P5 ;  /* 0x00010000ff157807 */ /* 0x000fe20002800000 */
[----:B------:R-:W-:Y:S01]  /*35d0*/  FFMA.FTZ R10, R9, R162, 1.1641532182693481445e-10 ;  /* 0x2f000000090a7423 */ /* 0x000fe200000100a2 */
[----:B------:R-:W-:Y:S01]  /*35e0*/  ISETP.NE.AND P2, PT, R16, RZ, PT ;  /* 0x000000ff1000720c */ /* 0x000fe20003f45270 */
[----:B------:R-:W-:Y:S01]  /*35f0*/  IMAD.WIDE.U32 R12, R12, 0x1000000, RZ ;  /* 0x010000000c0c7825 */ /* 0x000fe200078e00ff */
[----:B------:R-:W-:Y:S01]  /*3600*/  ISETP.NE.AND P5, PT, R15, RZ, PT ;  /* 0x000000ff0f00720c */ /* 0x000fe20003fa5270 */
[----:B------:R-:W1:Y:S01]  /*3610*/  @P1 LDC.64 R8, c[0x0][0x230] ;  /* 0x00008c00ff081b82 */ /* 0x000e620000000a00 */
[----:B------:R-:W-:-:S02]  /*3620*/  SHF.L.U32 R11, R11, 0x10, RZ ;  /* 0x000000100b0b7819 */ /* 0x000fc400000006ff */
[----:B------:R-:W-:Y:S02]  /*3630*/  ISETP.NE.AND P6, PT, R14, RZ, PT ;  /* 0x000000ff0e00720c */ /* 0x000fe40003fc5270 */
[----:B------:R-:W-:Y:S01]  /*3640*/  SEL R14, RZ, 0x1, P2 ;  /* 0x00000001ff0e7807 */ /* 0x000fe20001000000 */
[----:B------:R-:W-:Y:S01]  /*3650*/  FMUL.FTZ R17, R11, R150 ;  /* 0x000000960b117220 */ /* 0x000fe20000410000 */
[----:B------:R-:W-:Y:S01]  /*3660*/  SEL R15, RZ, 0x1, P5 ;  /* 0x00000001ff0f7807 */ /* 0x000fe20002800000 */
[----:B------:R-:W2:Y:S01]  /*3670*/  LDC.64 R156, c[0x0][0x240] ;  /* 0x00009000ff9c7b82 */ /* 0x000ea20000000a00 */
[----:B------:R-:W-:Y:S01]  /*3680*/  FSETP.GTU.FTZ.AND P2, PT, R10, R161, PT ;  /* 0x000000a10a00720b */ /* 0x000fe20003f5c000 */
[----:B------:R-:W-:-:S04]  /*3690*/  IMAD.WIDE.U32 R10, R14, 0x10000, RZ ;  /* 0x000100000e0a7825 */ /* 0x000fc800078e00ff */
[----:B------:R-:W-:Y:S01]  /*36a0*/  FMUL.FTZ R17, R17, R160 ;  /* 0x000000a011117220 */ /* 0x000fe20000410000 */
[----:B------:R-:W-:Y:S01]  /*36b0*/  SEL R16, RZ, 0x100, P4 ;  /* 0x00000100ff107807 */ /* 0x000fe20002000000 */
[----:B------:R-:W-:Y:S01]  /*36c0*/  IMAD.WIDE.U32 R14, R15, 0x100, RZ ;  /* 0x000001000f0e7825 */ /* 0x000fe200078e00ff */
[----:B------:R-:W-:Y:S02]  /*36d0*/  SEL R18, RZ, 0x1000000, P2 ;  /* 0x01000000ff127807 */ /* 0x000fe40001000000 */
[----:B------:R-:W-:Y:S02]  /*36e0*/  SEL R19, RZ, 0x1, P6 ;  /* 0x00000001ff137807 */ /* 0x000fe40003000000 */
[----:B------:R-:W-:Y:S02]  /*36f0*/  LOP3.LUT R14, R14, R12, R10, 0xfe, !PT ;  /* 0x0000000c0e0e7212 */ /* 0x000fe400078efe0a */
[----:B------:R-:W-:Y:S02]  /*3700*/  FSEL R10, R17, RZ, !P2 ;  /* 0x000000ff110a7208 */ /* 0x000fe40005000000 */
[----:B------:R-:W-:-:S02]  /*3710*/  LOP3.LUT R12, R16, R18, R21, 0xfe, !PT ;  /* 0x00000012100c7212 */ /* 0x000fc400078efe15 */
[----:B------:R-:W-:Y:S01]  /*3720*/  SEL R17, RZ, 0x1, P3 ;  /* 0x00000001ff117807 */ /* 0x000fe20001800000 */
[----:B------:R-:W-:Y:S01]  /*3730*/  FMUL.FTZ R31, R71, R10 ;  /* 0x0000000a471f7220 */ /* 0x000fe20000410000 */
[----:B------:R-:W-:Y:S01]  /*3740*/  LOP3.LUT R14, R14, R19, RZ, 0xfc, !PT ;  /* 0x000000130e0e7212 */ /* 0x000fe200078efcff */
[----:B-1----:R-:W-:Y:S01]  /*3750*/  @P1 IMAD.WIDE.U32 R18, R149, 0x20, R8 ;  /* 0x0000002095121825 */ /* 0x002fe200078e0008 */
[----:B------:R-:W-:-:S03]  /*3760*/  LOP3.LUT R17, R13, R12, R17, 0xfe, !PT ;  /* 0x0000000c0d117212 */ /* 0x000fc600078efe11 */
[----:B------:R-:W-:Y:S01]  /*3770*/  @P0 FADD.FTZ R31, R39, R31 ;  /* 0x0000001f271f0221 */ /* 0x000fe20000010000 */
[----:B0-----:R-:W-:Y:S01]  /*3780*/  IMAD.WIDE.U32 R12, R146, 0x20, R164 ;  /* 0x00000020920c7825 */ /* 0x001fe200078e00a4 */
[----:B------:R-:W-:-:S03]  /*3790*/  LOP3.LUT R15, R15, R17, R11, 0xfe, !PT ;  /* 0x000000110f0f7212 */ /* 0x000fc600078efe0b */
[----:B--2---:R-:W-:Y:S01]  /*37a0*/  IMAD.WIDE.U32 R16, R146, 0x8, R156 ;  /* 0x0000000892107825 */ /* 0x004fe200078e009c */
[----:B------:R0:W-:Y:S03]  /*37b0*/  STG.E.128 desc[UR4][R12.64], R32 ;  /* 0x000000200c007986 */ /* 0x0001e6000c101d04 */
[----:B------:R-:W-:Y:S01]  /*37c0*/  IMAD.WIDE.U32 R8, R149, 0x10, R154 ;  /* 0x0000001095087825 */ /* 0x000fe200078e009a */
[----:B------:R0:W-:Y:S04]  /*37d0*/  STG.E.128 desc[UR4][R12.64+0x10], R28 ;  /* 0x0000101c0c007986 */ /* 0x0001e8000c101d04 */
        /* <DEDUP_REMOVED lines=16> */
.L_x_14299:
[----:B------:R-:W-:-:S07]  /*38e0*/  MOV R12, R6 ;  /* 0x00000006000c7202 */ /* 0x000fce0000000f00 */
.L_x_14300:
[----:B------:R-:W-:Y:S05]  /*38f0*/  BSYNC B0 ;  /* 0x0000000000007941 */ /* 0x000fea0003800000 */
.L_x_14298:
        /* <DEDUP_REMOVED lines=16> */
.L_x_14304:
[----:B------:R-:W-:Y:S05]  /*3a00*/  BSYNC B1 ;  /* 0x0000000000017941 */ /* 0x000fea0003800000 */
.L_x_14303:
        /* <DEDUP_REMOVED lines=41> */
[----:B------:R-:W-:Y:S02]  /*3ca0*/  LOP3.LUT R2, R19, UR33, R14, 0x96, !PT ;  /* 0x0000002113027c12 */ /* 0x000fe4000f8e960e */
[----:B------:R-:W-:-:S07]  /*3cb0*/  MOV R7, R18 ;  /* 0x0000001200077202 */ /* 0x000fce0000000f00 */
.L_x_14302:
[----:B------:R-:W-:Y:S05]  /*3cc0*/  BSYNC B0 ;  /* 0x0000000000007941 */ /* 0x000fea0003800000 */
.L_x_14301:
[----:B------:R-:W-:Y:S01]  /*3cd0*/  I2FP.F32.U32 R13, R12 ;  /* 0x0000000c000d7245 */ /* 0x000fe20000201000 */
[----:B------:R-:W-:Y:S01]  /*3ce0*/  BSSY B0, `(.L_x_14305) ;  /* 0x0000017000007945 */ /* 0x000fe20003800000 */
[C---:B-----5:R-:W-:Y:S01]  /*3cf0*/  SHF.L.U32 R15, R8.reuse, 0x10, RZ ;  /* 0x00000010080f7819 */ /* 0x060fe200000006ff */
[----:B------:R-:W-:Y:S02]  /*3d00*/  VIADD R16, R21, 0x1 ;  /* 0x0000000115107836 */ /* 0x000fe40000000000 */
        /* <DEDUP_REMOVED lines=19> */
.L_x_14306:
[----:B------:R-:W-:-:S07]  /*3e40*/  IMAD.MOV.U32 R8, RZ, RZ, R6 ;  /* 0x000000ffff087224 */ /* 0x000fce00078e0006 */
.L_x_14307:
[----:B------:R-:W-:Y:S05]  /*3e50*/  BSYNC B0 ;  /* 0x0000000000007941 */ /* 0x000fea0003800000 */
.L_x_14305:
        /* <DEDUP_REMOVED lines=16> */
.L_x_14311:
[----:B------:R-:W-:Y:S05]  /*3f60*/  BSYNC B1 ;  /* 0x0000000000017941 */ /* 0x000fea0003800000 */
.L_x_14310:
        /* <DEDUP_REMOVED lines=44> */
.L_x_14309:
[----:B------:R-:W-:Y:S05]  /*4230*/  BSYNC B0 ;  /* 0x0000000000007941 */ /* 0x000fea0003800000 */
.L_x_14308:
        /* <DEDUP_REMOVED lines=22> */
.L_x_14313:
[----:B------:R-:W-:-:S07]  /*43a0*/  IMAD.MOV.U32 R13, RZ, RZ, R6 ;  /* 0x000000ffff0d7224 */ /* 0x000fce00078e0006 */
.L_x_14314:
[----:B------:R-:W-:Y:S05]  /*43b0*/  BSYNC B0 ;  /* 0x0000000000007941 */ /* 0x000fea0003800000 */
.L_x_14312:
        /* <DEDUP_REMOVED lines=16> */
.L_x_14318:
[----:B------:R-:W-:Y:S05]  /*44c0*/  BSYNC B1 ;  /* 0x0000000000017941 */ /* 0x000fea0003800000 */
.L_x_14317:
        /* <DEDUP_REMOVED lines=43> */
.L_x_14316:
[----:B------:R-:W-:Y:S05]  /*4780*/  BSYNC B0 ;  /* 0x0000000000007941 */ /* 0x000fea0003800000 */
.L_x_14315:
[----:B------:R-:W-:Y:S01]  /*4790*/  I2FP.F32.U32 R13, R13 ;  /* 0x0000000d000d7245 */ /* 0x000fe20000201000 */
[C---:B------:R-:W-:Y:S01]  /*47a0*/  IMAD.U32 R15, R9.reuse, 0x10000, RZ ;  /* 0x00010000090f7824 */ /* 0x040fe200078e00ff */
        /* <DEDUP_REMOVED lines=21> */
.L_x_14320:
[----:B------:R-:W-:-:S07]  /*4900*/  MOV R14, R6 ;  /* 0x00000006000e7202 */ /* 0x000fce0000000f00 */
.L_x_14321:
[----:B------:R-:W-:Y:S05]  /*4910*/  BSYNC B0 ;  /* 0x0000000000007941 */ /* 0x000fea0003800000 */
.L_x_14319:
        /* <DEDUP_REMOVED lines=16> */
.L_x_14325:
[----:B------:R-:W-:Y:S05]  /*4a20*/  BSYNC B1 ;  /* 0x0000000000017941 */ /* 0x000fea0003800000 */
.L_x_14324:
        /* <DEDUP_REMOVED lines=43> */
.L_x_14323:
[----:B------:R-:W-:Y:S05]  /*4ce0*/  BSYNC B0 ;  /* 0x0000000000007941 */ /* 0x000fea0003800000 */
.L_x_14322:
        /* <DEDUP_REMOVED lines=21> */
.L_x_14327:
[----:B------:R-:W-:-:S07]  /*4e40*/  IMAD.MOV.U32 R9, RZ, RZ, R6 ;  /* 0x000000ffff097224 */ /* 0x000fce00078e0006 */
.L_x_14328:
[----:B------:R-:W-:Y:S05]  /*4e50*/  BSYNC B0 ;  /* 0x0000000000007941 */ /* 0x000fea0003800000 */
.L_x_14326:
        /* <DEDUP_REMOVED lines=16> */
.L_x_14332:
[----:B------:R-:W-:Y:S05]  /*4f60*/  BSYNC B1 ;  /* 0x0000000000017941 */ /* 0x000fea0003800000 */
.L_x_14331:
        /* <DEDUP_REMOVED lines=44> */
.L_x_14330:
[----:B------:R-:W-:Y:S05]  /*5230*/  BSYNC B0 ;  /* 0x0000000000007941 */ /* 0x000fea0003800000 */
.L_x_14329:
        /* <DEDUP_REMOVED lines=22> */
.L_x_14334:
[----:B------:R-:W-:-:S07]  /*53a0*/  IMAD.MOV.U32 R9, RZ, RZ, R6 ;  /* 0x000000ffff097224 */ /* 0x000fce00078e0006 */
.L_x_14335:
[----:B------:R-:W-:Y:S05]  /*53b0*/  BSYNC B0 ;  /* 0x0000000000007941 */ /* 0x000fea0003800000 */
.L_x_14333:
        /* <DEDUP_REMOVED lines=16> */
.L_x_14339:
[----:B------:R-:W-:Y:S05]  /*54c0*/  BSYNC B1 ;  /* 0x0000000000017941 */ /* 0x000fea0003800000 */
.L_x_14338:
        /* <DEDUP_REMOVED lines=43> */
.L_x_14337:
[----:B------:R-:W-:Y:S05]  /*5780*/  BSYNC B0 ;  /* 0x0000000000007941 */ /* 0x000fea0003800000 */
.L_x_14336:
        /* <DEDUP_REMOVED lines=21> */
.L_x_14341:
[----:B------:R-:W-:-:S07]  /*58e0*/  MOV R9, R6 ;  /* 0x0000000600097202 */ /* 0x000fce0000000f00 */
.L_x_14342:
[----:B------:R-:W-:Y:S05]  /*58f0*/  BSYNC B0 ;  /* 0x0000000000007941 */ /* 0x000fea0003800000 */
.L_x_14340:
        /* <DEDUP_REMOVED lines=16> */
.L_x_14346:
[----:B------:R-:W-:Y:S05]  /*5a00*/  BSYNC B1 ;  /* 0x0000000000017941 */ /* 0x000fea0003800000 */
.L_x_14345:
        /* <DEDUP_REMOVED lines=43> */
.L_x_14344:
[----:B------:R-:W-:Y:S05]  /*5cc0*/  BSYNC B0 ;  /* 0x0000000000007941 */ /* 0x000fea0003800000 */
.L_x_14343:
        /* <DEDUP_REMOVED lines=22> */
.L_x_14348:
[----:B------:R-:W-:-:S07]  /*5e30*/  IMAD.MOV.U32 R9, RZ, RZ, R6 ;  /* 0x000000ffff097224 */ /* 0x000fce00078e0006 */
.L_x_14349:
[----:B------:R-:W-:Y:S05]  /*5e40*/  BSYNC B0 ;  /* 0x0000000000007941 */ /* 0x000fea0003800000 */
.L_x_14347:
        /* <DEDUP_REMOVED lines=18> */
.L_x_14353:
[----:B------:R-:W-:Y:S05]  /*5f70*/  BSYNC B1 ;  /* 0x0000000000017941 */ /* 0x000fea0003800000 */
.L_x_14352:
        /* <DEDUP_REMOVED lines=43> */
.L_x_14351:
[----:B------:R-:W-:Y:S05]  /*6230*/  BSYNC B0 ;  /* 0x0000000000007941 */ /* 0x000fea0003800000 */
.L_x_14350:
[----:B------:R-:W-:Y:S01]  /*6240*/  I2FP.F32.U32 R9, R9 ;  /* 0x0000000900097245 */ /* 0x000fe20000201000 */
[----:B------:R-:W-:Y:S01]  /*6250*/  IMAD.U32 R11, R11, 0x10000, RZ ;  /* 0x000100000b0b7824 */ /* 0x000fe200078e00ff */
[----:B------:R-:W-:Y:S02]  /*6260*/  SEL R15, RZ, 0x10000, P5 ;  /* 0x00010000ff0f7807 */ /* 0x000fe40002800000 */
[----:B------:R-:W-:Y:S01]  /*6270*/  ISETP.NE.AND P5, PT, R8, RZ, PT ;  /* 0x000000ff0800720c */ /* 0x000fe20003fa5270 */
[----:B------:R-:W-:Y:S01]  /*6280*/  FFMA.FTZ R8, R9, R162, 1.1641532182693481445e-10 ;  /* 0x2f00000009087423 */ /* 0x000fe200000100a2 */
[----:B------:R-:W-:Y:S02]  /*6290*/  SEL R9, RZ, 0x1, P2 ;  /* 0x00000001ff097807 */ /* 0x000fe40001000000 */
[----:B------:R-:W-:Y:S02]  /*62a0*/  SEL R10, RZ, 0x100, P4 ;  /* 0x00000100ff0a7807 */ /* 0x000fe40002000000 */
[----:B------:R-:W-:Y:S01]  /*62b0*/  FSETP.GTU.FTZ.AND P2, PT, R8, R161, PT ;  /* 0x000000a10800720b */ /* 0x000fe20003f5c000 */
[----:B------:R-:W-:Y:S01]  /*62c0*/  IMAD.WIDE.U32 R8, R9, 0x1000000, RZ ;  /* 0x0100000009087825 */ /* 0x000fe200078e00ff */
[----:B------:R-:W-:-:S02]  /*62d0*/  ISETP.NE.AND P4, PT, R13, RZ, PT ;  /* 0x000000ff0d00720c */ /* 0x000fc40003f85270 */
[----:B------:R-:W-:Y:S02]  /*62e0*/  SEL R13, RZ, 0x1000000, P2 ;  /* 0x01000000ff0d7807 */ /* 0x000fe40001000000 */
[----:B------:R-:W-:Y:S02]  /*62f0*/  ISETP.NE.AND P6, PT, R12, RZ, PT ;  /* 0x000000ff0c00720c */ /* 0x000fe40003fc5270 */
[----:B------:R-:W-:Y:S02]  /*6300*/  LOP3.LUT R13, R10, R13, R15, 0xfe, !PT ;  /* 0x0000000d0a0d7212 */ /* 0x000fe400078efe0f */
[----:B------:R-:W-:Y:S02]  /*6310*/  SEL R17, RZ, 0x1, P3 ;  /* 0x00000001ff117807 */ /* 0x000fe40001800000 */
[----:B------:R-:W-:Y:S02]  /*6320*/  SEL R10, RZ, 0x1, P4 ;  /* 0x00000001ff0a7807 */ /* 0x000fe40002000000 */
[----:B------:R-:W-:-:S02]  /*6330*/  SEL R12, RZ, 0x1, P5 ;  /* 0x00000001ff0c7807 */ /* 0x000fc40002800000 */
[----:B------:R-:W-:Y:S01]  /*6340*/  LOP3.LUT R17, R9, R13, R17, 0xfe, !PT ;  /* 0x0000000d09117212 */ /* 0x000fe200078efe11 */
[----:B------:R-:W-:Y:S01]  /*6350*/  FMUL.FTZ R9, R11, R150 ;  /* 0x000000960b097220 */ /* 0x000fe20000410000 */
[----:B------:R-:W-:Y:S01]  /*6360*/  IMAD.WIDE.U32 R10, R10, 0x10000, RZ ;  /* 0x000100000a0a7825 */ /* 0x000fe200078e00ff */
[----:B------:R-:W-:-:S03]  /*6370*/  IADD3 R152, R146, 0x100, RZ ;  /* 0x0000010092987810 */ /* 0x000fc60007ffe0ff */
[----:B------:R-:W-:Y:S01]  /*6380*/  FMUL.FTZ R15, R9, R160 ;  /* 0x000000a0090f7220 */ /* 0x000fe20000410000 */
[----:B------:R-:W-:-:S03]  /*6390*/  IMAD.WIDE.U32 R12, R12, 0x100, RZ ;  /* 0x000001000c0c7825 */ /* 0x000fc600078e00ff */
[----:B------:R-:W-:Y:S02]  /*63a0*/  LOP3.LUT R16, R12, R8, R10, 0xfe, !PT ;  /* 0x000000080c107212 */ /* 0x000fe400078efe0a */
[----:B------:R-:W-:Y:S01]  /*63b0*/  LOP3.LUT R9, R13, R17, R11, 0xfe, !PT ;  /* 0x000000110d097212 */ /* 0x000fe200078efe0b */
[----:B------:R-:W-:Y:S01]  /*63c0*/  IMAD.WIDE.U32 R12, R149, 0x20, R164 ;  /* 0x00000020950c7825 */ /* 0x000fe200078e00a4 */
[----:B------:R-:W0:Y:S01]  /*63d0*/  @P1 LDC.64 R10, c[0x0][0x230] ;  /* 0x00008c00ff0a1b82 */ /* 0x000e220000000a00 */
[----:B------:R-:W-:Y:S02]  /*63e0*/  FSEL R8, R15, RZ, !P2 ;  /* 0x000000ff0f087208 */ /* 0x000fe40005000000 */
[----:B------:R-:W-:Y:S01]  /*63f0*/  SEL R15, RZ, 0x1, P6 ;  /* 0x00000001ff0f7807 */ /* 0x000fe20003000000 */
[----:B------:R-:W-:Y:S02]  /*6400*/  STG.E.128 desc[UR4][R12.64], R24 ;  /* 0x000000180c007986 */ /* 0x000fe4000c101d04 */
[----:B------:R-:W-:Y:S01]  /*6410*/  FMUL.FTZ R23, R63, R8 ;  /* 0x000000083f177220 */ /* 0x000fe20000410000 */
[----:B------:R-:W-:-:S03]  /*6420*/  LOP3.LUT R8, R16, R15, RZ, 0xfc, !PT ;  /* 0x0000000f10087212 */ /* 0x000fc600078efcff */
[----:B------:R-:W-:-:S05]  /*6430*/  @P0 FADD.FTZ R23, R39, R23 ;  /* 0x0000001727170221 */ /* 0x000fca0000010000 */
[----:B------:R1:W-:Y:S01]  /*6440*/  STG.E.128 desc[UR4][R12.64+0x10], R20 ;  /* 0x000010140c007986 */ /* 0x0003e2000c101d04 */
[----:B0-----:R-:W-:-:S04]  /*6450*/  @P1 IMAD.WIDE.U32 R10, R152, 0x20, R10 ;  /* 0x00000020980a1825 */ /* 0x001fc800078e000a */
[----:B-1----:R-:W-:-:S05]  /*6460*/  IMAD.WIDE.U32 R12, R149, 0x8, R156 ;  /* 0x00000008950c7825 */ /* 0x002fca00078e009c */
[----:B------:R0:W-:Y:S04]  /*6470*/  STG.E.64 desc[UR4][R12.64], R8 ;  /* 0x000000080c007986 */ /* 0x0001e8000c101b04 */
[----:B------:R1:W5:Y:S04]  /*6480*/  @P1 LDG.E.128 R40, desc[UR4][R10.64] ;  /* 0x000000040a281981 */ /* 0x000368000c1e1d00 */
[----:B------:R1:W5:Y:S01]  /*6490*/  @P1 LDG.E.128 R36, desc[UR4][R10.64+0x10] ;  /* 0x000010040a241981 */ /* 0x000362000c1e1d00 */
[----:B0-----:R-:W-:-:S06]  /*64a0*/  IMAD.WIDE.U32 R8, R152, 0x10, R154 ;  /* 0x0000001098087825 */ /* 0x001fcc00078e009a */
        /* <DEDUP_REMOVED lines=13> */
.L_x_14355:
[----:B------:R-:W-:-:S07]  /*6580*/  IMAD.MOV.U32 R16, RZ, RZ, R6 ;  /* 0x000000ffff107224 */ /* 0x000fce00078e0006 */
.L_x_14356:
[----:B------:R-:W-:Y:S05]  /*6590*/  BSYNC B0 ;  /* 0x0000000000007941 */ /* 0x000fea0003800000 */
.L_x_14354:
        /* <DEDUP_REMOVED lines=16> */
.L_x_14360:
[----:B------:R-:W-:Y:S05]  /*66a0*/  BSYNC B1 ;  /* 0x0000000000017941 */ /* 0x000fea0003800000 */
.L_x_14359:
        /* <DEDUP_REMOVED lines=43> */
.L_x_14358:
[----:B------:R-:W-:Y:S05]  /*6960*/  BSYNC B0 ;  /* 0x0000000000007941 */ /* 0x000fea0003800000 */
.L_x_14357:
[----:B------:R-:W-:Y:S01]  /*6970*/  I2FP.F32.U32 R13, R16 ;  /* 0x00000010000d7245 */ /* 0x000fe20000201000 */
[C---:B-----5:R-:W-:Y:S01]  /*6980*/  IMAD.U32 R15, R8.reuse, 0x10000, RZ ;  /* 0x00010000080f7824 */ /* 0x060fe200078e00ff */
[----:B------:R-:W-:Y:S01]  /*6990*/  BSSY B0, `(.L_x_14361) ;  /* 0x0000016000007945 */ /* 0x000fe20003800000 */
[----:B------:R-:W-:Y:S02]  /*69a0*/  PRMT R14, R8, 0x7632, R14 ;  /* 0x00007632080e7816 */ /* 0x000fe4000000000e */
[----:B------:R-:W-:Y:S01]  /*69b0*/  FFMA.FTZ R12, R13, R162, 1.1641532182693481445e-10 ;  /* 0x2f0000000d0c7423 */ /* 0x000fe200000100a2 */
[----:B------:R-:W-:-:S04]  /*69c0*/  FMUL.FTZ R15, R15, R150 ;  /* 0x000000960f0f7220 */ /* 0x000fc80000410000 */
[----:B------:R-:W-:Y:S01]  /*69d0*/  FSETP.GTU.FTZ.AND P2, PT, R12, R161, PT ;  /* 0x000000a10c00720b */ /* 0x000fe20003f5c000 */
[----:B------:R-:W-:-:S03]  /*69e0*/  FMUL.FTZ R12, R15, R160 ;  /* 0x000000a00f0c7220 */ /* 0x000fc60000410000 */
[----:B------:R-:W-:Y:S02]  /*69f0*/  P2R R15, PR, RZ, 0x4 ;  /* 0x00000004ff0f7803 */ /* 0x000fe40000000000 */
[----:B------:R-:W-:Y:S02]  /*6a00*/  FSEL R13, R12, RZ, !P2 ;  /* 0x000000ff0c0d7208 */ /* 0x000fe40005000000 */
[C---:B------:R-:W-:Y:S02]  /*6a10*/  ISETP.NE.AND P2, PT, R17.reuse, 0x1, PT ;  /* 0x000000011100780c */ /* 0x040fe40003f45270 */
[----:B------:R-:W-:Y:S01]  /*6a20*/  IADD3 R12, R17, 0x1, RZ ;  /* 0x00000001110c7810 */ /* 0x000fe20007ffe0ff */
        /* <DEDUP_REMOVED lines=11> */
.L_x_14362:
[----:B------:R-:W-:-:S07]  /*6ae0*/  MOV R8, R6 ;  /* 0x0000000600087202 */ /* 0x000fce0000000f00 */
.L_x_14363:
[----:B------:R-:W-:Y:S05]  /*6af0*/  BSYNC B0 ;  /* 0x0000000000007941 */ /* 0x000fea0003800000 */
.L_x_14361:
        /* <DEDUP_REMOVED lines=16> */
.L_x_14367:
[----:B------:R-:W-:Y:S05]  /*6c00*/  BSYNC B1 ;  /* 0x0000000000017941 */ /* 0x000fea0003800000 */
.L_x_14366:
        /* <DEDUP_REMOVED lines=43> */
.L_x_14365:
[----:B------:R-:W-:Y:S05]  /*6ec0*/  BSYNC B0 ;  /* 0x0000000000007941 */ /* 0x000fea0003800000 */
.L_x_14364:
        /* <DEDUP_REMOVED lines=22> */
.L_x_14369:
[----:B------:R-:W-:-:S07]  /*7030*/  IMAD.MOV.U32 R8, RZ, RZ, R6 ;  /* 0x000000ffff087224 */ /* 0x000fce00078e0006 */
.L_x_14370:
[----:B------:R-:W-:Y:S05]  /*7040*/  BSYNC B0 ;  /* 0x0000000000007941 */ /* 0x000fea0003800000 */
.L_x_14368:
        /* <DEDUP_REMOVED lines=16> */
.L_x_14374:
[----:B------:R-:W-:Y:S05]  /*7150*/  BSYNC B1 ;  /* 0x0000000000017941 */ /* 0x000fea0003800000 */
.L_x_14373:
        /* <DEDUP_REMOVED lines=43> */
.L_x_14372:
[----:B------:R-:W-:Y:S05]  /*7410*/  BSYNC B0 ;  /* 0x0000000000007941 */ /* 0x000fea0003800000 */
.L_x_14371:
        /* <DEDUP_REMOVED lines=23> */
.L_x_14376:
[----:B------:R-:W-:-:S07]  /*7590*/  MOV R8, R6 ;  /* 0x0000000600087202 */ /* 0x000fce0000000f00 */
.L_x_14377:
[----:B------:R-:W-:Y:S05]  /*75a0*/  BSYNC B0 ;  /* 0x0000000000007941 */ /* 0x000fea0003800000 */
.L_x_14375:
        /* <DEDUP_REMOVED lines=16> */
.L_x_14381:
[----:B------:R-:W-:Y:S05]  /*76b0*/  BSYNC B1 ;  /* 0x0000000000017941 */ /* 0x000fea0003800000 */
.L_x_14380:
        /* <DEDUP_REMOVED lines=43> */
.L_x_14379:
[----:B------:R-:W-:Y:S05]  /*7970*/  BSYNC B0 ;  /* 0x0000000000007941 */ /* 0x000fea0003800000 */
.L_x_14378:
        /* <DEDUP_REMOVED lines=21> */
.L_x_14383:
[----:B------:R-:W-:-:S07]  /*7ad0*/  IMAD.MOV.U32 R14, RZ, RZ, R6 ;  /* 0x000000ffff0e7224 */ /* 0x000fce00078e0006 */
.L_x_14384:
[----:B------:R-:W-:Y:S05]  /*7ae0*/  BSYNC B0 ;  /* 0x0000000000007941 */ /* 0x000fea0003800000 */
.L_x_14382:
        /* <DEDUP_REMOVED lines=16> */
.L_x_14388:
[----:B------:R-:W-:Y:S05]  /*7bf0*/  BSYNC B1 ;  /* 0x0000000000017941 */ /* 0x000fea0003800000 */
.L_x_14387:
        /* <DEDUP_REMOVED lines=43> */
.L_x_14386:
[----:B------:R-:W-:Y:S05]  /*7eb0*/  BSYNC B0 ;  /* 0x0000000000007941 */ /* 0x000fea0003800000 */
.L_x_14385:
        /* <DEDUP_REMOVED lines=22> */
.L_x_14390:
[----:B------:R-:W-:-:S07]  /*8020*/  MOV R13, R6 ;  /* 0x00000006000d7202 */ /* 0x000fce0000000f00 */
.L_x_14391:
[----:B------:R-:W-:Y:S05]  /*8030*/  BSYNC B0 ;  /* 0x0000000000007941 */ /* 0x000fea0003800000 */
.L_x_14389:
        /* <DEDUP_REMOVED lines=16> */
.L_x_14395:
[----:B------:R-:W-:Y:S05]  /*8140*/  BSYNC B1 ;  /* 0x0000000000017941 */ /* 0x000fea0003800000 */
.L_x_14394:
        /* <DEDUP_REMOVED lines=43> */
.L_x_14393:
[----:B------:R-:W-:Y:S05]  /*8400*/  BSYNC B0 ;  /* 0x0000000000007941 */ /* 0x000fea0003800000 */
.L_x_14392:
        /* <DEDUP_REMOVED lines=21> */
.L_x_14397:
[----:B------:R-:W-:-:S07]  /*8560*/  IMAD.MOV.U32 R10, RZ, RZ, R6 ;  /* 0x000000ffff0a7224 */ /* 0x000fce00078e0006 */
.L_x_14398:
[----:B------:R-:W-:Y:S05]  /*8570*/  BSYNC B0 ;  /* 0x0000000000007941 */ /* 0x000fea0003800000 */
.L_x_14396:
        /* <DEDUP_REMOVED lines=16> */
.L_x_14402:
[----:B------:R-:W-:Y:S05]  /*8680*/  BSYNC B1 ;  /* 0x0000000000017941 */ /* 0x000fea0003800000 */
.L_x_14401:
        /* <DEDUP_REMOVED lines=43> */
.L_x_14400:
[----:B------:R-:W-:Y:S05]  /*8940*/  BSYNC B0 ;  /* 0x0000000000007941 */ /* 0x000fea0003800000 */
.L_x_14399:
        /* <DEDUP_REMOVED lines=22> */
.L_x_14404:
[----:B------:R-:W-:-:S07]  /*8ab0*/  MOV R147, R6 ;  /* 0x0000000600937202 */ /* 0x000fce0000000f00 */
.L_x_14405:
[----:B------:R-:W-:Y:S05]  /*8ac0*/  BSYNC B0 ;  /* 0x0000000000007941 */ /* 0x000fea0003800000 */
.L_x_14403:
        /* <DEDUP_REMOVED lines=18> */
.L_x_14409:
[----:B------:R-:W-:Y:S05]  /*8bf0*/  BSYNC B1 ;  /* 0x0000000000017941 */ /* 0x000fea0003800000 */
.L_x_14408:
        /* <DEDUP_REMOVED lines=43> */
.L_x_14407:
[----:B------:R-:W-:Y:S05]  /*8eb0*/  BSYNC B0 ;  /* 0x0000000000007941 */ /* 0x000fea0003800000 */
.L_x_14406:
[----:B------:R-:W-:Y:S01]  /*8ec0*/  I2FP.F32.U32 R11, R147 ;  /* 0x00000093000b7245 */ /* 0x000fe20000201000 */
[----:B------:R-:W-:Y:S01]  /*8ed0*/  VIADD R147, R146, 0x180 ;  /* 0x0000018092937836 */ /* 0x000fe20000000000 */
[----:B------:R-:W-:Y:S02]  /*8ee0*/  ISETP.NE.AND P6, PT, R15, RZ, PT ;  /* 0x000000ff0f00720c */ /* 0x000fe40003fc5270 */
[----:B------:R-:W-:Y:S01]  /*8ef0*/  SEL R15, RZ, 0x10000, P5 ;  /* 0x00010000ff0f7807 */ /* 0x000fe20002800000 */
[----:B------:R-:W-:Y:S01]  /*8f00*/  FFMA.FTZ R10, R11, R162, 1.1641532182693481445e-10 ;  /* 0x2f0000000b0a7423 */ /* 0x000fe200000100a2 */
[----:B------:R-:W-:Y:S02]  /*8f10*/  SEL R11, RZ, 0x1, P2 ;  /* 0x00000001ff0b7807 */ /* 0x000fe40001000000 */
[----:B------:R-:W-:Y:S02]  /*8f20*/  ISETP.NE.AND P5, PT, R140, RZ, PT ;  /* 0x000000ff8c00720c */ /* 0x000fe40003fa5270 */
[----:B------:R-:W-:-:S02]  /*8f30*/  FSETP.GTU.FTZ.AND P2, PT, R10, R161, PT ;  /* 0x000000a10a00720b */ /* 0x000fc40003f5c000 */
[----:B------:R-:W-:Y:S02]  /*8f40*/  SEL R140, RZ, 0x100, P4 ;  /* 0x00000100ff8c7807 */ /* 0x000fe40002000000 */
[----:B------:R-:W-:Y:S02]  /*8f50*/  SEL R10, RZ, 0x1000000, P2 ;  /* 0x01000000ff0a7807 */ /* 0x000fe40001000000 */
[----:B------:R-:W-:Y:S02]  /*8f60*/  ISETP.NE.AND P4, PT, R141, RZ, PT ;  /* 0x000000ff8d00720c */ /* 0x000fe40003f85270 */
[----:B------:R-:W-:Y:S01]  /*8f70*/  LOP3.LUT R140, R140, R10, R15, 0xfe, !PT ;  /* 0x0000000a8c8c7212 */ /* 0x000fe200078efe0f */
[----:B------:R-:W-:Y:S01]  /*8f80*/  IMAD.WIDE.U32 R10, R11, 0x1000000, RZ ;  /* 0x010000000b0a7825 */ /* 0x000fe200078e00ff */
[----:B------:R-:W-:Y:S02]  /*8f90*/  SEL R15, RZ, 0x1, P3 ;  /* 0x00000001ff0f7807 */ /* 0x000fe40001800000 */
[----:B------:R-:W-:-:S02]  /*8fa0*/  SHF.L.U32 R9, R9, 0x10, RZ ;  /* 0x0000001009097819 */ /* 0x000fc400000006ff */
[----:B------:R-:W-:Y:S02]  /*8fb0*/  LOP3.LUT R11, R11, R140, R15, 0xfe, !PT ;  /* 0x0000008c0b0b7212 */ /* 0x000fe400078efe0f */
[----:B------:R-:W-:Y:S01]  /*8fc0*/  SEL R140, RZ, 0x1, P4 ;  /* 0x00000001ff8c7807 */ /* 0x000fe20002000000 */
[----:B------:R-:W-:Y:S01]  /*8fd0*/  FMUL.FTZ R9, R9, R150 ;  /* 0x0000009609097220 */ /* 0x000fe20000410000 */
[----:B------:R-:W-:-:S03]  /*8fe0*/  SEL R142, RZ, 0x1, P5 ;  /* 0x00000001ff8e7807 */ /* 0x000fc60002800000 */
[----:B------:R-:W-:-:S04]  /*8ff0*/  IMAD.WIDE.U32 R140, R140, 0x10000, RZ ;  /* 0x000100008c8c7825 */ /* 0x000fc800078e00ff */
[----:B------:R-:W-:Y:S01]  /*9000*/  FMUL.FTZ R9, R9, R160 ;  /* 0x000000a009097220 */ /* 0x000fe20000410000 */
[----:B------:R-:W-:-:S03]  /*9010*/  IMAD.WIDE.U32 R142, R142, 0x100, RZ ;  /* 0x000001008e8e7825 */ /* 0x000fc600078e00ff */
[----:B------:R-:W-:Y:S02]  /*9020*/  LOP3.LUT R140, R142, R10, R140, 0xfe, !PT ;  /* 0x0000000a8e8c7212 */ /* 0x000fe400078efe8c */
[----:B------:R-:W-:Y:S02]  /*9030*/  FSEL R10, R9, RZ, !P2 ;  /* 0x000000ff090a7208 */ /* 0x000fe40005000000 */
[----:B------:R-:W-:Y:S02]  /*9040*/  SEL R9, RZ, 0x1, P6 ;  /* 0x00000001ff097807 */ /* 0x000fe40003000000 */
[----:B------:R-:W-:Y:S01]  /*9050*/  LOP3.LUT R141, R143, R11, R141, 0xfe, !PT ;  /* 0x0000000b8f8d7212 */ /* 0x000fe200078efe8d */
[----:B------:R-:W-:Y:S01]  /*9060*/  FMUL.FTZ R15, R55, R10 ;  /* 0x0000000a370f7220 */ /* 0x000fe20000410000 */
[----:B------:R-:W-:Y:S01]  /*9070*/  IMAD.WIDE.U32 R10, R152, 0x20, R164 ;  /* 0x00000020980a7825 */ /* 0x000fe200078e00a4 */
[----:B------:R-:W-:-:S03]  /*9080*/  LOP3.LUT R140, R140, R9, RZ, 0xfc, !PT ;  /* 0x000000098c8c7212 */ /* 0x000fc600078efcff */
[----:B------:R-:W-:Y:S01]  /*9090*/  @P0 FADD.FTZ R15, R39, R15 ;  /* 0x0000000f270f0221 */ /* 0x000fe20000010000 */
[----:B------:R-:W-:Y:S01]  /*90a0*/  IMAD.WIDE.U32 R142, R152, 0x8, R156 ;  /* 0x00000008988e7825 */ /* 0x000fe200078e009c */
[----:B------:R-:W-:Y:S04]  /*90b0*/  STG.E.128 desc[UR4][R10.64], R16 ;  /* 0x000000100a007986 */ /* 0x000fe8000c101d04 */
[----:B------:R-:W-:Y:S04]  /*90c0*/  STG.E.128 desc[UR4][R10.64+0x10], R12 ;  /* 0x0000100c0a007986 */ /* 0x000fe8000c101d04 */
[----:B------:R0:W-:Y:S02]  /*90d0*/  STG.E.64 desc[UR4][R142.64], R140 ;  /* 0x0000008c8e007986 */ /* 0x0001e4000c101b04 */
[C---:B0-----:R-:W-:Y:S01]  /*90e0*/  IMAD.WIDE.U32 R140, R147.reuse, 0x10, R154 ;  /* 0x00000010938c7825 */ /* 0x041fe200078e009a */
[----:B------:R-:W0:Y:S05]  /*90f0*/  @P1 LDC.64 R10, c[0x0][0x230] ;  /* 0x00008c00ff0a1b82 */ /* 0x000e2a0000000a00 */
[----:B------:R-:W5:Y:S01]  /*9100*/  LDG.E.128 R140, desc[UR4][R140.64] ;  /* 0x000000048c8c7981 */ /* 0x000f62000c1e1d00 */
[----:B------:R-:W-:Y:S01]  /*9110*/  BSSY B0, `(.L_x_14410) ;  /* 0x0000010000007945 */ /* 0x000fe20003800000 */
[----:B0-----:R-:W-:-:S05]  /*9120*/  @P1 IMAD.WIDE.U32 R10, R147, 0x20, R10 ;  /* 0x00000020930a1825 */ /* 0x001fca00078e000a */
[----:B------:R0:W5:Y:S04]  /*9130*/  @P1 LDG.E.128 R40, desc[UR4][R10.64] ;  /* 0x000000040a281981 */ /* 0x000168000c1e1d00 */
[----:B------:R0:W5:Y:S01]  /*9140*/  @P1 LDG.E.128 R36, desc[UR4][R10.64+0x10] ;  /* 0x000010040a241981 */ /* 0x000162000c1e1d00 */
[C---:B------:R-:W-:Y:S02]  /*9150*/  ISETP.NE.AND P1, PT, R8.reuse, 0x1, PT ;  /* 0x000000010800780c */ /* 0x040fe40003f25270 */
        /* <DEDUP_REMOVED lines=10> */
.L_x_14411:
[----:B------:R-:W-:-:S07]  /*9200*/  MOV R148, R6 ;  /* 0x0000000600947202 */ /* 0x000fce0000000f00 */
.L_x_14412:
[----:B------:R-:W-:Y:S05]  /*9210*/  BSYNC B0 ;  /* 0x0000000000007941 */ /* 0x000fea0003800000 */
.L_x_14410:
        /* <DEDUP_REMOVED lines=16> */
.L_x_14416:
[----:B------:R-:W-:Y:S05]  /*9320*/  BSYNC B1 ;  /* 0x0000000000017941 */ /* 0x000fea0003800000 */
.L_x_14415:
        /* <DEDUP_REMOVED lines=43> */
.L_x_14414:
[----:B------:R-:W-:Y:S05]  /*95e0*/  BSYNC B0 ;  /* 0x0000000000007941 */ /* 0x000fea0003800000 */
.L_x_14413:
[----:B------:R-:W-:Y:S01]  /*95f0*/  I2FP.F32.U32 R9, R148 ;  /* 0x0000009400097245 */ /* 0x000fe20000201000 */
[C---:B-----5:R-:W-:Y:S01]  /*9600*/  IMAD.U32 R11, R140.reuse, 0x10000, RZ ;  /* 0x000100008c0b7824 */ /* 0x060fe200078e00ff */
        /* <DEDUP_REMOVED lines=21> */
.L_x_14418:
[----:B------:R-:W-:-:S07]  /*9760*/  MOV R9, R6 ;  /* 0x0000000600097202 */ /* 0x000fce0000000f00 */
.L_x_14419:
[----:B------:R-:W-:Y:S05]  /*9770*/  BSYNC B0 ;  /* 0x0000000000007941 */ /* 0x000fea0003800000 */
.L_x_14417:
        /* <DEDUP_REMOVED lines=16> */
.L_x_14423:
[----:B------:R-:W-:Y:S05]  /*9880*/  BSYNC B1 ;  /* 0x0000000000017941 */ /* 0x000fea0003800000 */
.L_x_14422:
        /* <DEDUP_REMOVED lines=43> */
.L_x_14421:
[----:B------:R-:W-:Y:S05]  /*9b40*/  BSYNC B0 ;  /* 0x0000000000007941 */ /* 0x000fea0003800000 */
.L_x_14420:
        /* <DEDUP_REMOVED lines=22> */
.L_x_14425:
[----:B------:R-:W-:-:S07]  /*9cb0*/  MOV R140, R6 ;  /* 0x00000006008c7202 */ /* 0x000fce0000000f00 */
.L_x_14426:
[----:B------:R-:W-:Y:S05]  /*9cc0*/  BSYNC B0 ;  /* 0x0000000000007941 */ /* 0x000fea0003800000 */
.L_x_14424:
        /* <DEDUP_REMOVED lines=16> */
.L_x_14430:
[----:B------:R-:W-:Y:S05]  /*9dd0*/  BSYNC B1 ;  /* 0x0000000000017941 */ /* 0x000fea0003800000 */
.L_x_14429:
        /* <DEDUP_REMOVED lines=43> */
.L_x_14428:
[----:B------:R-:W-:Y:S05]  /*a090*/  BSYNC B0 ;  /* 0x0000000000007941 */ /* 0x000fea0003800000 */
.L_x_14427:
        /* <DEDUP_REMOVED lines=22> */
.L_x_14432:
[----:B------:R-:W-:-:S07]  /*a200*/  MOV R11, R6 ;  /* 0x00000006000b7202 */ /* 0x000fce0000000f00 */
.L_x_14433:
[----:B------:R-:W-:Y:S05]  /*a210*/  BSYNC B0 ;  /* 0x0000000000007941 */ /* 0x000fea0003800000 */
.L_x_14431:
        /* <DEDUP_REMOVED lines=16> */
.L_x_14437:
[----:B------:R-:W-:Y:S05]  /*a320*/  BSYNC B1 ;  /* 0x0000000000017941 */ /* 0x000fea0003800000 */
.L_x_14436:
        /* <DEDUP_REMOVED lines=41> */
[----:B------:R-:W-:-:S05]  /*a5c0*/  IMAD.WIDE.U32 R154, R0, -0x326172a9, RZ ;  /* 0xcd9e8d57009a7825 */ /* 0x000fca00078e00ff */
[----:B------:R-:W-:Y:S02]  /*a5d0*/  LOP3.LUT R0, R155, UR32, R6, 0x96, !PT ;  /* 0x000000209b007c12 */ /* 0x000fe4000f8e9606 */
[----:B------:R-:W-:-:S07]  /*a5e0*/  MOV R6, R154 ;  /* 0x0000009a00067202 */ /* 0x000fce0000000f00 */
.L_x_14435:
[----:B------:R-:W-:Y:S05]  /*a5f0*/  BSYNC B0 ;  /* 0x0000000000007941 */ /* 0x000fea0003800000 */
.L_x_14434:
        /* <DEDUP_REMOVED lines=21> */
.L_x_14439:
[----:B------:R-:W-:-:S07]  /*a750*/  IMAD.MOV.U32 R148, RZ, RZ, R6 ;  /* 0x000000ffff947224 */ /* 0x000fce00078e0006 */
.L_x_14440:
[----:B------:R-:W-:Y:S05]  /*a760*/  BSYNC B0 ;  /* 0x0000000000007941 */ /* 0x000fea0003800000 */
.L_x_14438:
        /* <DEDUP_REMOVED lines=16> */
.L_x_14444:
[----:B------:R-:W-:Y:S05]  /*a870*/  BSYNC B1 ;  /* 0x0000000000017941 */ /* 0x000fea0003800000 */
.L_x_14443:
        /* <DEDUP_REMOVED lines=8> */
[----:B------:R-:W-:Y:S01]  /*a900*/  IMAD.WIDE.U32 R154, R151, -0x2daee0ad, RZ ;  /* 0xd2511f53979a7825 */ /* 0x000fe200078e00ff */
[----:B------:R-:W-:Y:S02]  /*a910*/  HFMA2.MMA R151, -RZ, RZ, 0, 0 ;  /* 0x00000000ff977435 */ /* 0x000fe400000001ff */
        /* <DEDUP_REMOVED lines=32> */
[----:B------:R-:W-:Y:S01]  /*ab20*/  LOP3.LUT R0, R141, UR32, R6, 0x96, !PT ;  /* 0x000000208d007c12 */ /* 0x000fe2000f8e9606 */
[----:B------:R-:W-:-:S07]  /*ab30*/  IMAD.MOV.U32 R6, RZ, RZ, R140 ;  /* 0x000000ffff067224 */ /* 0x000fce00078e008c */
.L_x_14442:
[----:B------:R-:W-:Y:S05]  /*ab40*/  BSYNC B0 ;  /* 0x0000000000007941 */ /* 0x000fea0003800000 */
.L_x_14441:
        /* <DEDUP_REMOVED lines=22> */
.L_x_14446:
[----:B------:R-:W-:-:S07]  /*acb0*/  MOV R141, R6 ;  /* 0x00000006008d7202 */ /* 0x000fce0000000f00 */
.L_x_14447:
[----:B------:R-:W-:Y:S05]  /*acc0*/  BSYNC B0 ;  /* 0x0000000000007941 */ /* 0x000fea0003800000 */
.L_x_14445:
        /* <DEDUP_REMOVED lines=16> */
.L_x_14451:
[----:B------:R-:W-:Y:S05]  /*add0*/  BSYNC B1 ;  /* 0x0000000000017941 */ /* 0x000fea0003800000 */
.L_x_14450:
        /* <DEDUP_REMOVED lines=44> */
.L_x_14449:
[----:B------:R-:W-:Y:S05]  /*b0a0*/  BSYNC B0 ;  /* 0x0000000000007941 */ /* 0x000fea0003800000 */
.L_x_14448:
        /* <DEDUP_REMOVED lines=21> */
.L_x_14453:
[----:B------:R-:W-:-:S07]  /*b200*/  MOV R142, R6 ;  /* 0x00000006008e7202 */ /* 0x000fce0000000f00 */
.L_x_14454:
[----:B------:R-:W-:Y:S05]  /*b210*/  BSYNC B0 ;  /* 0x0000000000007941 */ /* 0x000fea0003800000 */
.L_x_14452:
        /* <DEDUP_REMOVED lines=16> */
.L_x_14458:
[----:B------:R-:W-:Y:S05]  /*b320*/  BSYNC B1 ;  /* 0x0000000000017941 */ /* 0x000fea0003800000 */
.L_x_14457:
        /* <DEDUP_REMOVED lines=42> */
[----:B------:R-:W-:Y:S01]  /*b5d0*/  MOV R6, R154 ;  /* 0x0000009a00067202 */ /* 0x000fe20000000f00 */
[----:B------:R-:W-:-:S07]  /*b5e0*/  IMAD.MOV.U32 R154, RZ, RZ, RZ ;  /* 0x000000ffff9a7224 */ /* 0x000fce00078e00ff */
.L_x_14456:
[----:B------:R-:W-:Y:S05]  /*b5f0*/  BSYNC B0 ;  /* 0x0000000000007941 */ /* 0x000fea0003800000 */
.L_x_14455:
[----:B------:R-:W-:Y:S01]  /*b600*/  I2FP.F32.U32 R151, R142 ;  /* 0x0000008e00977245 */ /* 0x000fe20000201000 */
[----:B------:R-:W-:Y:S01]  /*b610*/  BSSY B0, `(.L_x_14459) ;  /* 0x0000016000007945 */ /* 0x000fe20003800000 */
[C---:B------:R-:W-:Y:S02]  /*b620*/  ISETP.NE.AND P6, PT, R154.reuse, 0x1, PT ;  /* 0x000000019a00780c */ /* 0x040fe40003fc5270 */
[----:B------:R-:W-:Y:S01]  /*b630*/  IADD3 R148, R154, 0x1, RZ ;  /* 0x000000019a947810 */ /* 0x000fe20007ffe0ff */
[----:B------:R-:W-:Y:S01]  /*b640*/  FFMA.FTZ R142, R151, R162, 1.1641532182693481445e-10 ;  /* 0x2f000000978e7423 */ /* 0x000fe200000100a2 */
[----:B------:R-:W-:-:S04]  /*b650*/  SHF.L.U32 R151, R143, 0x10, RZ ;  /* 0x000000108f977819 */ /* 0x000fc800000006ff */
[----:B------:R-:W-:Y:S01]  /*b660*/  FSETP.GTU.FTZ.AND P5, PT, R142, R161, PT ;  /* 0x000000a18e00720b */ /* 0x000fe20003fbc000 */
[----:B------:R-:W-:-:S04]  /*b670*/  FMUL.FTZ R151, R151, R150 ;  /* 0x0000009697977220 */ /* 0x000fc80000410000 */
[----:B------:R-:W-:-:S05]  /*b680*/  FMUL.FTZ R151, R151, R160 ;  /* 0x000000a097977220 */ /* 0x000fca0000410000 */
[----:B------:R-:W-:-:S05]  /*b690*/  FSEL R151, R151, RZ, !P5 ;  /* 0x000000ff97977208 */ /* 0x000fca0006800000 */
[----:B------:R-:W-:Y:S01]  /*b6a0*/  FMUL.FTZ R142, R46, R151 ;  /* 0x000000972e8e7220 */ /* 0x000fe20000410000 */
[----:B------:R-:W-:-:S03]  /*b6b0*/  PRMT R151, R143, 0x7632, R151 ;  /* 0x000076328f977816 */ /* 0x000fc60000000097 */
        /* <DEDUP_REMOVED lines=10> */
.L_x_14460:
[----:B------:R-:W-:-:S07]  /*b760*/  IMAD.MOV.U32 R143, RZ, RZ, R6 ;  /* 0x000000ffff8f7224 */ /* 0x000fce00078e0006 */
.L_x_14461:
[----:B------:R-:W-:Y:S05]  /*b770*/  BSYNC B0 ;  /* 0x0000000000007941 */ /* 0x000fea0003800000 */
.L_x_14459:
        /* <DEDUP_REMOVED lines=18> */
.L_x_14465:
[----:B------:R-:W-:Y:S05]  /*b8a0*/  BSYNC B1 ;  /* 0x0000000000017941 */ /* 0x000fea0003800000 */
.L_x_14464:
        /* <DEDUP_REMOVED lines=44> */
.L_x_14463:
[----:B------:R-:W-:Y:S05]  /*bb70*/  BSYNC B0 ;  /* 0x0000000000007941 */ /* 0x000fea0003800000 */
.L_x_14462:
[----:B------:R-:W-:Y:S01]  /*bb80*/  I2FP.F32.U32 R143, R143 ;  /* 0x0000008f008f7245 */ /* 0x000fe20000201000 */
[----:B------:R-:W-:Y:S01]  /*bb90*/  UMOV UR8, 0xffffffff ;  /* 0xffffffff00087882 */ /* 0x000fe20000000000 */
        /* <DEDUP_REMOVED lines=8> */
[----:B------:R-:W-:Y:S01]  /*bc20*/  SEL R154, RZ, 0x100, P4 ;  /* 0x00000100ff9a7807 */ /* 0x000fe20002000000 */
[----:B------:R-:W-:Y:S01]  /*bc30*/  IMAD.WIDE.U32 R156, R156, 0x1000000, RZ ;  /* 0x010000009c9c7825 */ /* 0x000fe200078e00ff */
[----:B------:R-:W-:Y:S01]  /*bc40*/  SEL R153, RZ, 0x1000000, P6 ;  /* 0x01000000ff997807 */ /* 0x000fe20003000000 */
[----:B------:R-:W0:Y:S01]  /*bc50*/  LDC.64 R160, c[0x0][0x240] ;  /* 0x00009000ffa07b82 */ /* 0x000e220000000a00 */
[----:B------:R-:W-:-:S02]  /*bc60*/  FSEL R150, R151, RZ, !P6 ;  /* 0x000000ff97967208 */ /* 0x000fc40007000000 */
[----:B------:R-:W-:Y:S02]  /*bc70*/  LOP3.LUT R154, R154, R153, R155, 0xfe, !PT ;  /* 0x000000999a9a7212 */ /* 0x000fe400078efe9b */
[----:B------:R-:W-:Y:S01]  /*bc80*/  SEL R153, RZ, 0x1, P3 ;  /* 0x00000001ff997807 */ /* 0x000fe20001800000 */
[----:B------:R-:W-:Y:S01]  /*bc90*/  FMUL.FTZ R143, R47, R150 ;  /* 0x000000962f8f7220 */ /* 0x000fe20000410000 */
[----:B------:R-:W-:Y:S02]  /*bca0*/  IMAD.WIDE.U32 R150, R147, 0x20, R164 ;  /* 0x0000002093967825 */ /* 0x000fe400078e00a4 */
[----:B------:R-:W-:Y:S02]  /*bcb0*/  LOP3.LUT R157, R157, R154, R153, 0xfe, !PT ;  /* 0x0000009a9d9d7212 */ /* 0x000fe400078efe99 */
[----:B------:R-:W-:Y:S01]  /*bcc0*/  @P0 FADD.FTZ R143, R39, R143 ;  /* 0x0000008f278f0221 */ /* 0x000fe20000010000 */
[----:B------:R-:W-:Y:S01]  /*bcd0*/  SEL R154, RZ, 0x1, P1 ;  /* 0x00000001ff9a7807 */ /* 0x000fe20000800000 */
[----:B------:R-:W-:Y:S01]  /*bce0*/  STG.E.128 desc[UR4][R150.64], R8 ;  /* 0x0000000896007986 */ /* 0x000fe2000c101d04 */
[----:B------:R-:W-:-:S02]  /*bcf0*/  SEL R153, RZ, 0x1, P5 ;  /* 0x00000001ff997807 */ /* 0x000fc40002800000 */
[----:B------:R-:W-:Y:S01]  /*bd00*/  ISETP.NE.AND P0, PT, R159, RZ, PT ;  /* 0x000000ff9f00720c */ /* 0x000fe20003f05270 */
[----:B------:R1:W-:Y:S01]  /*bd10*/  STG.E.128 desc[UR4][R150.64+0x10], R140 ;  /* 0x0000108c96007986 */ /* 0x0003e2000c101d04 */
[----:B------:R-:W-:-:S04]  /*bd20*/  IMAD.WIDE.U32 R154, R154, 0x10000, RZ ;  /* 0x000100009a9a7825 */ /* 0x000fc800078e00ff */
[----:B-1----:R-:W-:Y:S01]  /*bd30*/  IMAD.WIDE.U32 R150, R153, 0x100, RZ ;  /* 0x0000010099967825 */ /* 0x002fe200078e00ff */
[----:B------:R-:W-:Y:S02]  /*bd40*/  SEL R153, RZ, 0x1, P0 ;  /* 0x00000001ff997807 */ /* 0x000fe40000000000 */
[----:B------:R-:W-:Y:S02]  /*bd50*/  LOP3.LUT P0, RZ, R158, 0xff, RZ, 0xc0, !PT ;  /* 0x000000ff9eff7812 */ /* 0x000fe4000780c0ff */
[----:B------:R-:W-:Y:S02]  /*bd60*/  LOP3.LUT R156, R150, R156, R154, 0xfe, !PT ;  /* 0x0000009c969c7212 */ /* 0x000fe400078efe9a */
[----:B------:R-:W-:Y:S01]  /*bd70*/  LOP3.LUT R151, R151, R157, R155, 0xfe, !PT ;  /* 0x0000009d97977212 */ /* 0x000fe200078efe9b */
[----:B0-----:R-:W-:Y:S01]  /*bd80*/  IMAD.WIDE.U32 R154, R147, 0x8, R160 ;  /* 0x00000008939a7825 */ /* 0x001fe200078e00a0 */
[----:B------:R-:W-:-:S03]  /*bd90*/  LOP3.LUT R150, R156, R153, RZ, 0xfc, !PT ;  /* 0x000000999c967212 */ /* 0x000fc600078efcff */
[----:B------:R-:W-:-:S04]  /*bda0*/  FADD.FTZ R156, RZ, R32 ;  /* 0x00000020ff9c7221 */ /* 0x000fc80000010000 */
        /* <DEDUP_REMOVED lines=24> */
[----:B------:R-:W-:-:S04]  /*bf30*/  FADD.FTZ R150, R12, R151 ;  /* 0x000000970c967221 */ /* 0x000fc80000010000 */
[----:B------:R-:W-:Y:S01]  /*bf40*/  FADD.FTZ R151, R13, R150 ;  /* 0x000000960d977221 */ /* 0x000fe20000010000 */
[----:B------:R-:W-:-:S03]  /*bf50*/  @!P0 VIADD R154, R154, 0x4 ;  /* 0x000000049a9a8836 */ /* 0x000fc60000000000 */
        /* <DEDUP_REMOVED lines=95> */
.L_x_14478:
        /* <DEDUP_REMOVED lines=9> */
[C---:B------:R-:W-:Y:S01]  /*c5e0*/  @!P1 IADD3 R158, R154.reuse, R155, RZ ;  /* 0x0000009b9a9e9210 */ /* 0x040fe20007ffe0ff */
[----:B------:R-:W-:Y:S01]  /*c5f0*/  @!P2 IMAD.IADD R154, R154, 0x1, R157 ;  /* 0x000000019a9aa824 */ /* 0x000fe200078e029d */
[----:B------:R-:W-:Y:S02]  /*c600*/  @!P2 MOV R157, 0x400 ;  /* 0x00000400009da802 */ /* 0x000fe40000000f00 */
[----:B------:R-:W-:-:S05]  /*c610*/  @!P1 LEA R158, R158, R159, 0x3 ;  /* 0x0000009f9e9e9211 */ /* 0x000fca00078e18ff */
[----:B------:R2:W-:Y:S01]  /*c620*/  @!P1 STS.64 [R158], R150 ;  /* 0x000000969e009388 */ /* 0x0005e20000000a00 */
[----:B------:R-:W-:Y:S01]  /*c630*/  BAR.SYNC.DEFER_BLOCKING 0x0 ;  /* 0x0000000000007b1d */ /* 0x000fe20000010000 */
[----:B------:R-:W-:Y:S02]  /*c640*/  LOP3.LUT P1, RZ, R155, 0x1f, R153, 0xf8, !PT ;  /* 0x0000001f9bff7812 */ /* 0x000fe4000782f899 */
[----:B-1----:R-:W-:Y:S02]  /*c650*/  @!P2 LEA R157, R156, R157, 0x18 ;  /* 0x0000009d9c9da211 */ /* 0x002fe400078ec0ff */
[----:B--2---:R-:W-:Y:S01]  /*c660*/  CS2R R150, SRZ ;  /* 0x0000000000967805 */ /* 0x004fe2000001ff00 */
[----:B------:R-:W-:Y:S01]  /*c670*/  HFMA2.MMA R156, -RZ, RZ, 0, 0 ;  /* 0x00000000ff9c7435 */ /* 0x000fe200000001ff */
[----:B------:R-:W-:-:S05]  /*c680*/  @!P2 LEA R157, R154, R157, 0x3 ;  /* 0x0000009d9a9da211 */ /* 0x000fca00078e18ff */
[----:B------:R-:W-:-:S05]  /*c690*/  @!P2 IMAD.MOV.U32 R156, RZ, RZ, 0x400 ;  /* 0x00000400ff9ca424 */ /* 0x000fca00078e00ff */
[----:B------:R-:W1:Y:S04]  /*c6a0*/  SHFL.DOWN PT, R159, R156, 0x2, 0x1f ;  /* 0x08401f009c9f7f89 */ /* 0x000e6800000e0000 */
[----:B------:R-:W2:Y:S01]  /*c6b0*/  @!P2 LDS.64 R150, [R157] ;  /* 0x000000009d96a984 */ /* 0x000ea20000000a00 */
[----:B------:R-:W-:Y:S02]  /*c6c0*/  PLOP3.LUT P2, PT, PT, PT, UP1, 0x40, 0x0 ;  /* 0x000000000000781c */ /* 0x000fe40003f4e818 */
[-C--:B-1----:R-:W-:Y:S02]  /*c6d0*/  IADD3 R154, R159, R156.reuse, RZ ;  /* 0x0000009c9f9a7210 */ /* 0x082fe40007ffe0ff */
[----:B------:R-:W-:Y:S02]  /*c6e0*/  I2FP.F32.S32 R160, R159 ;  /* 0x0000009f00a07245 */ /* 0x000fe40000201400 */
[----:B------:R-:W-:Y:S01]  /*c6f0*/  I2FP.F32.S32 R159, R156 ;  /* 0x0000009c009f7245 */ /* 0x000fe20000201400 */
[----:B--2---:R-:W1:Y:S02]  /*c700*/  SHFL.DOWN PT, R161, R150, 0x2, 0x1f ;  /* 0x08401f0096a17f89 */ /* 0x004e6400000e0000 */
[C---:B-1----:R-:W-:Y:S01]  /*c710*/  FADD.FTZ R158, -R161.reuse, R150 ;  /* 0x00000096a19e7221 */ /* 0x042fe20000010100 */
[----:B------:R-:W-:-:S03]  /*c720*/  FMUL.FTZ R162, R161, R160 ;  /* 0x000000a0a1a27220 */ /* 0x000fc60000410000 */
[----:B------:R-:W-:Y:S01]  /*c730*/  FMUL.FTZ R158, R158, R158 ;  /* 0x0000009e9e9e7220 */ /* 0x000fe20000410000 */
[----:B------:R-:W-:Y:S01]  /*c740*/  FFMA.FTZ R157, R159, R150, R162 ;  /* 0x000000969f9d7223 */ /* 0x000fe200000100a2 */
[----:B------:R-:W-:Y:S02]  /*c750*/  I2FP.F32.S32 R150, R154 ;  /* 0x0000009a00967245 */ /* 0x000fe40000201400 */
[----:B------:R-:W-:Y:S02]  /*c760*/  FMUL.FTZ R158, R158, R159 ;  /* 0x0000009f9e9e7220 */ /* 0x000fe40000410000 */
[----:B------:R-:W1:Y:S02]  /*c770*/  MUFU.RCP R156, R150 ;  /* 0x00000096009c7308 */ /* 0x000e640000001000 */
[----:B------:R-:W-:Y:S02]  /*c780*/  FMUL.FTZ R160, R158, R160 ;  /* 0x000000a09ea07220 */ /* 0x000fe40000410000 */
[----:B------:R-:W2:Y:S01]  /*c790*/  SHFL.DOWN PT, R158, R151, 0x2, 0x1f ;  /* 0x08401f00979e7f89 */ /* 0x000ea200000e0000 */
[----:B-1----:R-:W-:Y:S01]  /*c7a0*/  FMUL.FTZ R157, R156, R157 ;  /* 0x0000009d9c9d7220 */ /* 0x002fe20000410000 */
[----:B--2---:R-:W-:-:S04]  /*c7b0*/  FADD.FTZ R159, R158, R151 ;  /* 0x000000979e9f7221 */ /* 0x004fc80000010000 */
[----:B------:R-:W1:Y:S01]  /*c7c0*/  SHFL.DOWN PT, R158, R157, 0x1, 0x1f ;  /* 0x08201f009d9e7f89 */ /* 0x000e6200000e0000 */
[----:B------:R-:W-:-:S03]  /*c7d0*/  FFMA.FTZ R156, R156, R160, R159 ;  /* 0x000000a09c9c7223 */ /* 0x000fc6000001009f */
[----:B------:R-:W2:Y:S04]  /*c7e0*/  SHFL.DOWN PT, R159, R154, 0x1, 0x1f ;  /* 0x08201f009a9f7f89 */ /* 0x000ea800000e0000 */
[----:B------:R-:W3:Y:S01]  /*c7f0*/  SHFL.DOWN PT, R151, R156, 0x1, 0x1f ;  /* 0x08201f009c977f89 */ /* 0x000ee200000e0000 */
[----:B-1----:R-:W-:-:S04]  /*c800*/  FADD.FTZ R160, R157, -R158 ;  /* 0x8000009e9da07221 */ /* 0x002fc80000010000 */
[----:B------:R-:W-:Y:S01]  /*c810*/  FMUL.FTZ R161, R160, R160 ;  /* 0x000000a0a0a17220 */ /* 0x000fe20000410000 */
[-C--:B--2---:R-:W-:Y:S02]  /*c820*/  IADD3 R160, R154, R159.reuse, RZ ;  /* 0x0000009f9aa07210 */ /* 0x084fe40007ffe0ff */
[----:B------:R-:W-:Y:S01]  /*c830*/  I2FP.F32.S32 R159, R159 ;  /* 0x0000009f009f7245 */ /* 0x000fe20000201400 */
[----:B------:R-:W-:Y:S01]  /*c840*/  FMUL.FTZ R161, R150, R161 ;  /* 0x000000a196a17220 */ /* 0x000fe20000410000 */
[----:B------:R-:W-:Y:S01]  /*c850*/  I2FP.F32.S32 R160, R160 ;  /* 0x000000a000a07245 */ /* 0x000fe20000201400 */
[----:B---3--:R-:W-:Y:S02]  /*c860*/  FADD.FTZ R151, R156, R151 ;  /* 0x000000979c977221 */ /* 0x008fe40000010000 */
[-C--:B------:R-:W-:Y:S01]  /*c870*/  FMUL.FTZ R165, R158, R159.reuse ;  /* 0x0000009f9ea57220 */ /* 0x080fe20000410000 */
[----:B------:R-:W-:Y:S02]  /*c880*/  FMUL.FTZ R161, R161, R159 ;  /* 0x0000009fa1a17220 */ /* 0x000fe40000410000 */
[----:B------:R-:W1:Y:S01]  /*c890*/  MUFU.RCP R160, R160 ;  /* 0x000000a000a07308 */ /* 0x000e620000001000 */
[----:B------:R-:W-:-:S02]  /*c8a0*/  FFMA.FTZ R165, R150, R157, R165 ;  /* 0x0000009d96a57223 */ /* 0x000fc400000100a5 */
[----:B------:R-:W2:Y:S01]  /*c8b0*/  LDC R150, c[0x0][0x2d8] ;  /* 0x0000b600ff967b82 */ /* 0x000ea20000000800 */
[C---:B-1----:R-:W-:Y:S01]  /*c8c0*/  FFMA.FTZ R161, R160.reuse, R161, R151 ;  /* 0x000000a1a0a17223 */ /* 0x042fe20000010097 */
[----:B------:R-:W-:-:S05]  /*c8d0*/  FMUL.FTZ R157, R160, R165 ;  /* 0x000000a5a09d7220 */ /* 0x000fca0000410000 */
[----:B------:R-:W2:Y:S04]  /*c8e0*/  SHFL.IDX PT, R161, R161, RZ, 0x1f ;  /* 0x00001fffa1a17589 */ /* 0x000ea800000e0000 */
[----:B------:R-:W1:Y:S01]  /*c8f0*/  SHFL.IDX PT, R157, R157, RZ, 0x1f ;  /* 0x00001fff9d9d7589 */ /* 0x000e6200000e0000 */
[----:B--2---:R-:W-:Y:S02]  /*c900*/  FFMA.FTZ R153, R161, UR11, R150 ;  /* 0x0000000ba1997c23 */ /* 0x004fe40008010096 */
[----:B------:R-:W2:Y:S01]  /*c910*/  @!P1 LDC.64 R150, c[0x0][0x250] ;  /* 0x00009400ff969b82 */ /* 0x000ea20000000a00 */
[----:B-1----:R-:W-:-:S05]  /*c920*/  FMUL.FTZ R154, R157, R157 ;  /* 0x0000009d9d9a7220 */ /* 0x002fca0000410000 */
[----:B------:R-:W-:Y:S02]  /*c930*/  FSEL R156, R154, RZ, !P2 ;  /* 0x000000ff9a9c7208 */ /* 0x000fe40005000000 */
[----:B------:R-:W1:Y:S03]  /*c940*/  LDC.64 R160, c[0x0][0x2b8] ;  /* 0x0000ae00ffa07b82 */ /* 0x000e660000000a00 */
[----:B------:R-:W-:-:S05]  /*c950*/  FADD.FTZ R153, R153, R156 ;  /* 0x0000009c99997221 */ /* 0x000fca0000010000 */
[----:B------:R-:W3:Y:S01]  /*c960*/  @!P1 LDC.64 R154, c[0x0][0x258] ;  /* 0x00009600ff9a9b82 */ /* 0x000ee20000000a00 */
[----:B------:R-:W4:Y:S01]  /*c970*/  MUFU.RSQ R153, R153 ;  /* 0x0000009900997308 */ /* 0x000f220000001400 */
[----:B--2---:R-:W-:-:S05]  /*c980*/  @!P1 IMAD.WIDE R150, R145, 0x4, R150 ;  /* 0x0000000491969825 */ /* 0x004fca00078e0296 */
[----:B------:R3:W-:Y:S02]  /*c990*/  @!P1 STG.E desc[UR4][R150.64], R157 ;  /* 0x0000009d96009986 */ /* 0x0007e4000c101904 */
[----:B---3--:R-:W-:-:S04]  /*c9a0*/  @!P1 IMAD.WIDE R150, R145, 0x4, R154 ;  /* 0x0000000491969825 */ /* 0x008fc800078e029a */
[----:B------:R-:W-:Y:S01]  /*c9b0*/  VIADD R145, R145, UR14 ;  /* 0x0000000e91917c36 */ /* 0x000fe20008000000 */
[----:B----4-:R2:W-:Y:S01]  /*c9c0*/  @!P1 STG.E desc[UR4][R150.64], R153 ;  /* 0x0000009996009986 */ /* 0x0105e2000c101904 */
[----:B------:R-:W-:-:S04]  /*c9d0*/  PLOP3.LUT P1, PT, PT, PT, UP1, 0x40, 0x0 ;  /* 0x000000000000781c */ /* 0x000fc80003f2e818 */
[----:B--2---:R-:W-:-:S05]  /*c9e0*/  FSEL R150, R157, RZ, P1 ;  /* 0x000000ff9d967208 */ /* 0x004fca0000800000 */
[--C-:B------:R-:W-:Y:S01]  /*c9f0*/  FADD.FTZ R30, R30, -R150.reuse ;  /* 0x800000961e1e7221 */ /* 0x100fe20000010000 */
[--C-:B------:R-:W-:Y:S01]  /*ca00*/  FADD.FTZ R31, R31, -R150.reuse ;  /* 0x800000961f1f7221 */ /* 0x100fe20000010000 */
[--C-:B------:R-:W-:Y:S01]  /*ca10*/  FADD.FTZ R32, R32, -R150.reuse ;  /* 0x8000009620207221 */ /* 0x100fe20000010000 */
[--C-:B------:R-:W-:Y:S01]  /*ca20*/  FADD.FTZ R8, R8, -R150.reuse ;  /* 0x8000009608087221 */ /* 0x100fe20000010000 */
[--C-:B------:R-:W-:Y:S01]  /*ca30*/  FADD.FTZ R11, R11, -R150.reuse ;  /* 0x800000960b0b7221 */ /* 0x100fe20000010000 */
[C---:B------:R-:W-:Y:S01]  /*ca40*/  FMUL.FTZ R30, R153.reuse, R30 ;  /* 0x0000001e991e7220 */ /* 0x040fe20000410000 */
[----:B------:R-:W-:Y:S01]  /*ca50*/  FMUL.FTZ R31, R153, R31 ;  /* 0x0000001f991f7220 */ /* 0x000fe20000410000 */
[--C-:B------:R-:W-:Y:S01]  /*ca60*/  FADD.FTZ R33, R33, -R150.reuse ;  /* 0x8000009621217221 */ /* 0x100fe20000010000 */
[C---:B------:R-:W-:Y:S01]  /*ca70*/  FMUL.FTZ R159, R153.reuse, R32 ;  /* 0x00000020999f7220 */ /* 0x040fe20000410000 */
[C---:B------:R-:W-:Y:S01]  /*ca80*/  FMUL.FTZ R32, R153.reuse, R8 ;  /* 0x0000000899207220 */ /* 0x040fe20000410000 */
[----:B------:R-:W-:Y:S01]  /*ca90*/  FMUL.FTZ R155, R153, R11 ;  /* 0x0000000b999b7220 */ /* 0x000fe20000410000 */
[--C-:B------:R-:W-:Y:S01]  /*caa0*/  FADD.FTZ R34, R34, -R150.reuse ;  /* 0x8000009622227221 */ /* 0x100fe20000010000 */
[----:B------:R-:W-:Y:S01]  /*cab0*/  FADD.FTZ R35, R35, -R150 ;  /* 0x8000009623237221 */ /* 0x000fe20000010000 */
[----:B------:R-:W-:Y:S01]  /*cac0*/  FFMA.FTZ R11, R102, R30, R134 ;  /* 0x0000001e660b7223 */ /* 0x000fe20000010086 */
[----:B------:R-:W-:Y:S01]  /*cad0*/  FFMA.FTZ R8, R103, R31, R135 ;  /* 0x0000001f67087223 */ /* 0x000fe20000010087 */
[--C-:B------:R-:W-:Y:S01]  /*cae0*/  FADD.FTZ R13, R13, -R150.reuse ;  /* 0x800000960d0d7221 */ /* 0x100fe20000010000 */
[----:B------:R-:W-:Y:S01]  /*caf0*/  FMUL.FTZ R158, R153, R33 ;  /* 0x00000021999e7220 */ /* 0x000fe20000410000 */
        /* <DEDUP_REMOVED lines=25> */
[----:B------:R-:W-:Y:S01]  /*cc90*/  FMUL.FTZ R150, R153, R13 ;  /* 0x0000000d99967220 */ /* 0x000fe20000410000 */
[----:B------:R-:W-:Y:S01]  /*cca0*/  F2FP.BF16.F32.PACK_AB R11, R8, R11 ;  /* 0x0000000b080b723e */ /* 0x000fe200000010ff */
        /* <DEDUP_REMOVED lines=25> */
[----:B------:R-:W-:Y:S01]  /*ce40*/  FFMA.FTZ R12, R96, R24, R128 ;  /* 0x00000018600c7223 */ /* 0x000fe20000010080 */
[----:B------:R-:W-:Y:S01]  /*ce50*/  FFMA.FTZ R25, R97, R25, R129 ;  /* 0x0000001961197223 */ /* 0x000fe20000010081 */
[----:B------:R-:W-:Y:S01]  /*ce60*/  FMUL.FTZ R156, R153, R15 ;  /* 0x0000000f999c7220 */ /* 0x000fe20000410000 */
[----:B------:R-:W-:Y:S01]  /*ce70*/  F2FP.BF16.F32.PACK_AB R14, R21, R14 ;  /* 0x0000000e150e723e */ /* 0x000fe200000010ff */
        /* <DEDUP_REMOVED lines=36> */
[----:B------:R-:W-:Y:S01]  /*d0c0*/  F2FP.BF16.F32.PACK_AB R10, R29, R10 ;  /* 0x0000000a1d0a723e */ /* 0x000fe200000010ff */
[----:B------:R-:W-:Y:S01]  /*d0d0*/  IMAD.WIDE.U32 R152, R152, 0x10, R160 ;  /* 0x0000001098987825 */ /* 0x000fe200078e00a0 */
        /* <DEDUP_REMOVED lines=10> */
[----:B------:R-:W-:Y:S02]  /*d180*/  ISETP.GE.AND P1, PT, R145, UR15, PT ;  /* 0x0000000f91007c0c */ /* 0x000fe4000bf26270 */
[----:B------:R-:W-:Y:S01]  /*d190*/  SEL R158, RZ, 0x1, P0 ;  /* 0x00000001ff9e7807 */ /* 0x000fe20000000000 */
[----:B------:R1:W-:Y:S10]  /*d1a0*/  STG.E.128 desc[UR4][R26.64], R20 ;  /* 0x000000141a007986 */ /* 0x0003f4000c101d04 */
[----:B------:R-:W-:Y:S05]  /*d1b0*/  @!P1 BRA `(.L_x_14467) ;  /* 0xffffff3800009947 */ /* 0x000fea000383ffff */
[----:B------:R-:W-:Y:S05]  /*d1c0*/  EXIT ;  /* 0x000000000000794d */ /* 0x000fea0003800000 */
.L_x_14466:
[----:B------:R-:W-:Y:S01]  /*d1d0*/  HFMA2.MMA R157, -RZ, RZ, 0, 1.847743988037109375e-06 ;  /* 0x0000001fff9d7435 */ /* 0x000fe200000001ff */
[----:B------:R-:W-:Y:S01]  /*d1e0*/  MOV R156, 0x1 ;  /* 0x00000001009c7802 */ /* 0x000fe20000000f00 */
[----:B------:R-:W-:-:S09]  /*d1f0*/  IMAD.MOV.U32 R158, RZ, RZ, -0x1 ;  /* 0xffffffffff9e7424 */ /* 0x000fd200078e00ff */
[----:B------:R-:W-:Y:S05]  /*d200*/  WARPSYNC.COLLECTIVE R158, `(.L_x_14468) ;  /* 0x000000009e087348 */ /* 0x000fea0003c00000 */
[----:B------:R0:W1:Y:S02]  /*d210*/  SHFL.BFLY P2, R151, R159, R156, R157 ;  /* 0x0c00009c9f977389 */ /* 0x000064000004009d */
[----:B01----:R-:W-:Y:S01]  /*d220*/  ENDCOLLECTIVE ;  /* 0x000000000000791b */ /* 0x003fe20003800000 */
.L_x_14468:
[----:B------:R-:W-:Y:S01]  /*d230*/  HFMA2.MMA R156, -RZ, RZ, 0, 1.1920928955078125e-07 ;  /* 0x00000002ff9c7435 */ /* 0x000fe200000001ff */
[----:B------:R-:W-:-:S05]  /*d240*/  FADD.FTZ R160, R159, R151 ;  /* 0x000000979fa07221 */ /* 0x000fca0000010000 */
[----:B------:R-:W-:-:S07]  /*d250*/  MOV R159, R160 ;  /* 0x000000a0009f7202 */ /* 0x000fce0000000f00 */
[----:B------:R-:W-:Y:S05]  /*d260*/  WARPSYNC.COLLECTIVE R158, `(.L_x_14469) ;  /* 0x000000009e087348 */ /* 0x000fea0003c00000 */
[----:B------:R0:W1:Y:S02]  /*d270*/  SHFL.BFLY P2, R151, R159, R156, R157 ;  /* 0x0c00009c9f977389 */ /* 0x000064000004009d */
[----:B01----:R-:W-:Y:S01]  /*d280*/  ENDCOLLECTIVE ;  /* 0x000000000000791b */ /* 0x003fe20003800000 */
.L_x_14469:
[----:B------:R-:W-:Y:S01]  /*d290*/  MOV R156, 0x4 ;  /* 0x00000004009c7802 */ /* 0x000fe20000000f00 */
[----:B------:R-:W-:-:S04]  /*d2a0*/  FADD.FTZ R161, R160, R151 ;  /* 0x00000097a0a17221 */ /* 0x000fc80000010000 */
[----:B------:R-:W-:-:S07]  /*d2b0*/  IMAD.MOV.U32 R159, RZ, RZ, R161 ;  /* 0x000000ffff9f7224 */ /* 0x000fce00078e00a1 */
[----:B------:R-:W-:Y:S05]  /*d2c0*/  WARPSYNC.COLLECTIVE R158, `(.L_x_14470) ;  /* 0x000000009e087348 */ /* 0x000fea0003c00000 */
[----:B------:R0:W1:Y:S02]  /*d2d0*/  SHFL.BFLY P2, R151, R159, R156, R157 ;  /* 0x0c00009c9f977389 */ /* 0x000064000004009d */
[----:B01----:R-:W-:Y:S01]  /*d2e0*/  ENDCOLLECTIVE ;  /* 0x000000000000791b */ /* 0x003fe20003800000 */
.L_x_14470:
[----:B------:R-:W-:Y:S02]  /*d2f0*/  IMAD.MOV.U32 R156, RZ, RZ, 0x8 ;  /* 0x00000008ff9c7424 */ /* 0x000fe400078e00ff */
[----:B------:R-:W-:-:S05]  /*d300*/  FADD.FTZ R162, R161, R151 ;  /* 0x00000097a1a27221 */ /* 0x000fca0000010000 */
[----:B------:R-:W-:-:S07]  /*d310*/  MOV R159, R162 ;  /* 0x000000a2009f7202 */ /* 0x000fce0000000f00 */
[----:B------:R-:W-:Y:S05]  /*d320*/  WARPSYNC.COLLECTIVE R158, `(.L_x_14471) ;  /* 0x000000009e087348 */ /* 0x000fea0003c00000 */
[----:B------:R0:W1:Y:S02]  /*d330*/  SHFL.BFLY P2, R151, R159, R156, R157 ;  /* 0x0c00009c9f977389 */ /* 0x000064000004009d */
[----:B01----:R-:W-:Y:S01]  /*d340*/  ENDCOLLECTIVE ;  /* 0x000000000000791b */ /* 0x003fe20003800000 */
.L_x_14471:
[----:B------:R-:W-:Y:S01]  /*d350*/  HFMA2.MMA R156, -RZ, RZ, 0, 9.5367431640625e-07 ;  /* 0x00000010ff9c7435 */ /* 0x000fe200000001ff */
[----:B------:R-:W-:-:S05]  /*d360*/  FADD.FTZ R164, R162, R151 ;  /* 0x00000097a2a47221 */ /* 0x000fca0000010000 */
[----:B------:R-:W-:-:S07]  /*d370*/  MOV R159, R164 ;  /* 0x000000a4009f7202 */ /* 0x000fce0000000f00 */
[----:B------:R-:W-:Y:S05]  /*d380*/  WARPSYNC.COLLECTIVE R158, `(.L_x_14472) ;  /* 0x000000009e087348 */ /* 0x000fea0003c00000 */
[----:B------:R0:W1:Y:S02]  /*d390*/  SHFL.BFLY P2, R151, R159, R156, R157 ;  /* 0x0c00009c9f977389 */ /* 0x000064000004009d */
[----:B01----:R-:W-:Y:S01]  /*d3a0*/  ENDCOLLECTIVE ;  /* 0x000000000000791b */ /* 0x003fe20003800000 */
.L_x_14472:
        /* <DEDUP_REMOVED lines=66> */
[----:B------:R-:W-:-:S07]  /*d7d0*/  IMAD.MOV.U32 R156, RZ, RZ, 0x1 ;  /* 0x00000001ff9c7424 */ /* 0x000fce00078e00ff */
[----:B------:R-:W-:Y:S05]  /*d7e0*/  WARPSYNC.COLLECTIVE R158, `(.L_x_14473) ;  /* 0x000000009e087348 */ /* 0x000fea0003c00000 */
[----:B------:R0:W1:Y:S02]  /*d7f0*/  SHFL.BFLY P2, R151, R159, R156, R157 ;  /* 0x0c00009c9f977389 */ /* 0x000064000004009d */
[----:B01----:R-:W-:Y:S01]  /*d800*/  ENDCOLLECTIVE ;  /* 0x000000000000791b */ /* 0x003fe20003800000 */
.L_x_14473:
[----:B------:R-:W-:Y:S01]  /*d810*/  HFMA2.MMA R156, -RZ, RZ, 0, 1.1920928955078125e-07 ;  /* 0x00000002ff9c7435 */ /* 0x000fe200000001ff */
[----:B------:R-:W-:-:S05]  /*d820*/  FADD.FTZ R160, R159, R151 ;  /* 0x000000979fa07221 */ /* 0x000fca0000010000 */
[----:B------:R-:W-:-:S07]  /*d830*/  MOV R159, R160 ;  /* 0x000000a0009f7202 */ /* 0x000fce0000000f00 */
[----:B------:R-:W-:Y:S05]  /*d840*/  WARPSYNC.COLLECTIVE R158, `(.L_x_14474) ;  /* 0x000000009e087348 */ /* 0x000fea0003c00000 */
[----:B------:R0:W1:Y:S02]  /*d850*/  SHFL.BFLY P2, R151, R159, R156, R157 ;  /* 0x0c00009c9f977389 */ /* 0x000064000004009d */
[----:B01----:R-:W-:Y:S01]  /*d860*/  ENDCOLLECTIVE ;  /* 0x000000000000791b */ /* 0x003fe20003800000 */
.L_x_14474:
[----:B------:R-:W-:Y:S01]  /*d870*/  MOV R156, 0x4 ;  /* 0x00000004009c7802 */ /* 0x000fe20000000f00 */
[----:B------:R-:W-:-:S04]  /*d880*/  FADD.FTZ R161, R160, R151 ;  /* 0x00000097a0a17221 */ /* 0x000fc80000010000 */
[----:B------:R-:W-:-:S07]  /*d890*/  IMAD.MOV.U32 R159, RZ, RZ, R161 ;  /* 0x000000ffff9f7224 */ /* 0x000fce00078e00a1 */
[----:B------:R-:W-:Y:S05]  /*d8a0*/  WARPSYNC.COLLECTIVE R158, `(.L_x_14475) ;  /* 0x000000009e087348 */ /* 0x000fea0003c00000 */
[----:B------:R0:W1:Y:S02]  /*d8b0*/  SHFL.BFLY P2, R151, R159, R156, R157 ;  /* 0x0c00009c9f977389 */ /* 0x000064000004009d */
[----:B01----:R-:W-:Y:S01]  /*d8c0*/  ENDCOLLECTIVE ;  /* 0x000000000000791b */ /* 0x003fe20003800000 */
.L_x_14475:
[----:B------:R-:W-:Y:S02]  /*d8d0*/  IMAD.MOV.U32 R156, RZ, RZ, 0x8 ;  /* 0x00000008ff9c7424 */ /* 0x000fe400078e00ff */
[----:B------:R-:W-:-:S05]  /*d8e0*/  FADD.FTZ R162, R161, R151 ;  /* 0x00000097a1a27221 */ /* 0x000fca0000010000 */
[----:B------:R-:W-:-:S07]  /*d8f0*/  MOV R159, R162 ;  /* 0x000000a2009f7202 */ /* 0x000fce0000000f00 */
[----:B------:R-:W-:Y:S05]  /*d900*/  WARPSYNC.COLLECTIVE R158, `(.L_x_14476) ;  /* 0x000000009e087348 */ /* 0x000fea0003c00000 */
[----:B------:R0:W1:Y:S02]  /*d910*/  SHFL.BFLY P2, R151, R159, R156, R157 ;  /* 0x0c00009c9f977389 */ /* 0x000064000004009d */
[----:B01----:R-:W-:Y:S01]  /*d920*/  ENDCOLLECTIVE ;  /* 0x000000000000791b */ /* 0x003fe20003800000 */
.L_x_14476:
[----:B------:R-:W-:Y:S01]  /*d930*/  HFMA2.MMA R156, -RZ, RZ, 0, 9.5367431640625e-07 ;  /* 0x00000010ff9c7435 */ /* 0x000fe200000001ff */
[----:B------:R-:W-:-:S05]  /*d940*/  FADD.FTZ R164, R162, R151 ;  /* 0x00000097a2a47221 */ /* 0x000fca0000010000 */
[----:B------:R-:W-:-:S07]  /*d950*/  MOV R159, R164 ;  /* 0x000000a4009f7202 */ /* 0x000fce0000000f00 */
[----:B------:R-:W-:Y:S05]  /*d960*/  WARPSYNC.COLLECTIVE R158, `(.L_x_14477) ;  /* 0x000000009e087348 */ /* 0x000fea0003c00000 */
[----:B------:R0:W1:Y:S02]  /*d970*/  SHFL.BFLY P2, R151, R159, R156, R157 ;  /* 0x0c00009c9f977389 */ /* 0x000064000004009d */
[----:B01----:R-:W-:Y:S01]  /*d980*/  ENDCOLLECTIVE ;  /* 0x000000000000791b */ /* 0x003fe20003800000 */
.L_x_14477:
[----:B------:R-:W-:Y:S05]  /*d990*/  BRA `(.L_x_14478) ;  /* 0xffffffe800ec7947 */ /* 0x000fea000383ffff */
.L_x_14479:
        /* <DEDUP_REMOVED lines=14> */
.L_x_30261:


//--------------------- .text._ZN10layer_norm13ln_fwd_kernelINS_13Kernel_traitsIf13__nv_bfloat16fS2_fjLj4096ELj1ELj1ELj4ELj16ENS_18Kernel_traits_baseILj4096EfS2_fS2_fjLj128EEEEELb1ELb1ELb1ELb0EEEvNS_9FwdParamsE --------------------------
	.section	.text._ZN10layer_norm13ln_fwd_kernelINS_13Kernel_traitsIf13__nv_bfloat16fS2_fjLj4096ELj1ELj1ELj4ELj16ENS_18Kernel_traits_baseILj4096EfS2_fS2_fjLj128EEEEELb1ELb1ELb1ELb0EEEvNS_9FwdParamsE,"ax",@progbits
	.align	128
        .global         _ZN10layer_norm13ln_fwd_kernelINS_13Kernel_traitsIf13__nv_bfloat16fS2_fjLj4096ELj1ELj1ELj4ELj16ENS_18Kernel_traits_baseILj4096EfS2_fS2_fjLj128EEEEELb1ELb1ELb1ELb0EEEvNS_9FwdParamsE
        .type           _ZN10layer_norm13ln_fwd_kernelINS_13Kernel_traitsIf13__nv_bfloat16fS2_fjLj4096ELj1ELj1ELj4ELj16ENS_18Kernel_traits_baseILj4096EfS2_fS2_fjLj128EEEEELb1ELb1ELb1ELb0EEEvNS_9FwdParamsE,@function
        .size           _ZN10layer_norm13ln_fwd_kernelINS_13Kernel_traitsIf13__nv_bfloat16fS2_fjLj4096ELj1ELj1ELj4ELj16ENS_18Kernel_traits_baseILj4096EfS2_fS2_fjLj128EEEEELb1ELb1ELb1ELb0EEEvNS_9FwdParamsE,(.L_x_30262 - _ZN10layer_norm13ln_fwd_kernelINS_13Kernel_traitsIf13__nv_bfloat16fS2_fjLj4096ELj1ELj1ELj4ELj16ENS_18Kernel_traits_baseILj4096EfS2_fS2_fjLj128EEEEELb1ELb1ELb1ELb0EEEvNS_9FwdParamsE)
        .other          _ZN10layer_norm13ln_fwd_kernelINS_13Kernel_traitsIf13__nv_bfloat16fS2_fjLj4096ELj1ELj1ELj4ELj16ENS_18Kernel_traits_baseILj4096EfS2_fS2_fjLj128EEEEELb1ELb1ELb1ELb0EEEvNS_9FwdParamsE,@"STO_CUDA_ENTRY STV_DEFAULT"
_ZN10layer_norm13ln_fwd_kernelINS_13Kernel_traitsIf13__nv_bfloat16fS2_fjLj4096ELj1ELj1ELj4ELj16ENS_18Kernel_traits_baseILj4096EfS2_fS2_fjLj128EEEEELb1ELb1ELb1ELb0EEEvNS_9FwdParamsE:
.text._ZN10layer_norm13ln_fwd_kernelINS_13Kernel_traitsIf13__nv_bfloat16fS2_fjLj4096ELj1ELj1ELj4ELj16ENS_18Kernel_traits_baseILj4096EfS2_fS2_fjLj128EEEEELb1ELb1ELb1ELb0EEEvNS_9FwdParamsE:
        /* <DEDUP_REMOVED lines=18> */
[C---:B--2---:R-:W-:Y:S01]  /*0120*/  LOP3.LUT R162, R152.reuse, 0x7f, RZ, 0xc0, !PT ;  /* 0x0000007f98a27812 */ /* 0x044fe200078ec0ff */
[----:B------:R-:W-:Y:S04]  /*0130*/  BSSY B0, `(.L_x_14480) ;  /* 0x000004f000007945 */ /* 0x000fe80003800000 */
[----:B------:R-:W-:Y:S02]  /*0140*/  IMAD.MOV.U32 R85, RZ, RZ, R162 ;  /* 0x000000ffff557224 */ /* 0x000fe400078e00a2 */
[----:B0-----:R-:W-:Y:S01]  /*0150*/  IMAD R153, R153, UR6, R152 ;  /* 0x0000000699997c24 */ /* 0x001fe2000f8e0298 */
[----:B------:R-:W-:-:S02]  /*0160*/  LEA.HI R170, R152, UR6, RZ, 0x19 ;  /* 0x0000000698aa7c11 */ /* 0x000fc4000f8fc8ff */
[----:B---3--:R-:W-:Y:S01]  /*0170*/  @P0 IADD3 R179, P1, R4, R7, RZ ;  /* 0x0000000704b30210 */ /* 0x008fe20007f3e0ff */
[----:B------:R-:W-:-:S04]  /*0180*/  IMAD.WIDE.U32 R6, R153, -0x326172a9, RZ ;  /* 0xcd9e8d5799067825 */ /* 0x000fc800078e00ff */
[----:B------:R-:W-:Y:S01]  /*0190*/  @P0 IMAD.X R0, RZ, RZ, R5, P1 ;  /* 0x000000ffff000224 */ /* 0x000fe200008e0605 */
[----:B----4-:R-:W-:Y:S01]  /*01a0*/  IADD3 R156, R3, -0x4498517b, RZ ;  /* 0xbb67ae85039c7810 */ /* 0x010fe20007ffe0ff */
[----:B------:R-:W-:-:S03]  /*01b0*/  VIADD R157, R2, 0x9e3779b9 ;  /* 0x9e3779b9029d7836 */ /* 0x000fc60000000000 */
[--C-:B------:R-:W-:Y:S01]  /*01c0*/  SHF.R.U64 R154, R179, 0x2, R0.reuse ;  /* 0x00000002b39a7819 */ /* 0x100fe20000001200 */
[----:B------:R-:W-:Y:S01]  /*01d0*/  VIADD R158, R2, 0x3c6ef372 ;  /* 0x3c6ef372029e7836 */ /* 0x000fe20000000000 */
[----:B------:R-:W-:Y:S01]  /*01e0*/  SHF.R.U32.HI R155, RZ, 0x2, R0 ;  /* 0x00000002ff9b7819 */ /* 0x000fe20000011600 */
[C---:B------:R-:W-:Y:S01]  /*01f0*/  VIADD R160, R3.reuse, 0x32370b8f ;  /* 0x32370b8f03a07836 */ /* 0x040fe20000000000 */
[----:B------:R-:W-:Y:S01]  /*0200*/  IADD3 R159, R3, 0x76cf5d0a, RZ ;  /* 0x76cf5d0a039f7810 */ /* 0x000fe20007ffe0ff */
[----:B------:R-:W-:Y:S01]  /*0210*/  IMAD.WIDE.U32 R4, R154, -0x2daee0ad, RZ ;  /* 0xd2511f539a047825 */ /* 0x000fe200078e00ff */
[----:B------:R-:W-:Y:S02]  /*0220*/  LOP3.LUT R8, R7, R155, R2, 0x96, !PT ;  /* 0x0000009b07087212 */ /* 0x000fe400078e9602 */
[C---:B------:R-:W-:Y:S01]  /*0230*/  IADD3 R163, R2.reuse, 0x78dde6e4, RZ ;  /* 0x78dde6e402a37810 */ /* 0x040fe20007ffe0ff */
[----:B------:R-:W-:Y:S01]  /*0240*/  VIADD R161, R2, 0xdaa66d2b ;  /* 0xdaa66d2b02a17836 */ /* 0x000fe20000000000 */
[----:B------:R-:W-:Y:S01]  /*0250*/  LOP3.LUT R10, R5, R3, RZ, 0x3c, !PT ;  /* 0x00000003050a7212 */ /* 0x000fe200078e3cff */
[----:B------:R-:W-:Y:S01]  /*0260*/  IMAD.WIDE.U32 R8, R8, -0x2daee0ad, RZ ;  /* 0xd2511f5308087825 */ /* 0x000fe200078e00ff */
[----:B-1----:R-:W-:-:S02]  /*0270*/  SHF.R.S32.HI R0, RZ, 0x1f, R13 ;  /* 0x0000001fff007819 */ /* 0x002fc4000001140d */
[----:B------:R-:W-:Y:S01]  /*0280*/  IADD3 R165, R3, -0x56f99767, RZ ;  /* 0xa906689903a57810 */ /* 0x000fe20007ffe0ff */
        /* <DEDUP_REMOVED lines=18> */
[----:B------:R-:W-:Y:S02]  /*03b0*/  LOP3.LUT R106, R7, R10, R163, 0x96, !PT ;  /* 0x0000000a076a7212 */ /* 0x000fe400078e96a3 */
[----:B------:R-:W-:Y:S02]  /*03c0*/  LOP3.LUT R7, R85, 0x7f, RZ, 0x3c, !PT ;  /* 0x0000007f55077812 */ /* 0x000fe400078e3cff */
[----:B------:R-:W-:Y:S01]  /*03d0*/  LOP3.LUT R5, R5, R8, R164, 0x96, !PT ;  /* 0x0000000805057212 */ /* 0x000fe200078e96a4 */
[----:B------:R-:W-:Y:S01]  /*03e0*/  IMAD.WIDE.U32 R106, R106, -0x2daee0ad, RZ ;  /* 0xd2511f536a6a7825 */ /* 0x000fe200078e00ff */
[----:B------:R-:W-:-:S04]  /*03f0*/  LEA.HI.SX32 R166, R112, R7, 0x1d ;  /* 0x0000000770a67211 */ /* 0x000fc800078feaff */
[C---:B------:R-:W-:Y:S02]  /*0400*/  LOP3.LUT P5, RZ, R166.reuse, 0xffffff80, RZ, 0xc0, !PT ;  /* 0xffffff80a6ff7812 */ /* 0x040fe400078ac0ff */
[----:B------:R-:W-:Y:S01]  /*0410*/  LOP3.LUT R110, R107, R4, R165, 0x96, !PT ;  /* 0x000000046b6e7212 */ /* 0x000fe200078e96a5 */
[----:B------:R-:W-:Y:S01]  /*0420*/  IMAD.WIDE.U32 R4, R5, -0x326172a9, RZ ;  /* 0xcd9e8d5705047825 */ /* 0x000fe200078e00ff */
[C---:B------:R-:W-:Y:S02]  /*0430*/  ISETP.GE.U32.AND P3, PT, R166.reuse, 0x100, PT ;  /* 0x00000100a600780c */ /* 0x040fe40003f66070 */
[----:B------:R-:W-:Y:S01]  /*0440*/  ISETP.GE.U32.AND P2, PT, R166, 0x180, PT ;  /* 0x00000180a600780c */ /* 0x000fe20003f46070 */
[----:B------:R-:W-:Y:S01]  /*0450*/  IMAD.WIDE.U32 R110, R110, -0x326172a9, RZ ;  /* 0xcd9e8d576e6e7825 */ /* 0x000fe200078e00ff */
[----:B------:R-:W-:Y:S02]  /*0460*/  LOP3.LUT R108, R5, R6, R167, 0x96, !PT ;  /* 0x00000006056c7212 */ /* 0x000fe400078e96a7 */
[----:B------:R-:W-:-:S02]  /*0470*/  ISETP.GE.U32.AND P4, PT, R166, 0x200, PT ;  /* 0x00000200a600780c */ /* 0x000fc40003f86070 */
[----:B------:R-:W-:Y:S01]  /*0480*/  P2R R199, PR, RZ, 0x8 ;  /* 0x00000008ffc77803 */ /* 0x000fe20000000000 */
[----:B------:R-:W-:Y:S01]  /*0490*/  IMAD.WIDE.U32 R108, R108, -0x2daee0ad, RZ ;  /* 0xd2511f536c6c7825 */ /* 0x000fe200078e00ff */
[----:B------:R-:W-:Y:S02]  /*04a0*/  P2R R200, PR, RZ, 0x4 ;  /* 0x00000004ffc87803 */ /* 0x000fe40000000000 */
[----:B------:R-:W-:Y:S01]  /*04b0*/  LOP3.LUT R0, R111, R4, R168, 0x96, !PT ;  /* 0x000000046f007212 */ /* 0x000fe200078e96a8 */
        /* <DEDUP_REMOVED lines=22> */
.L_x_14481:
[----:B------:R-:W-:Y:S05]  /*0620*/  BSYNC B0 ;  /* 0x0000000000007941 */ /* 0x000fea0003800000 */
.L_x_14480:
        /* <DEDUP_REMOVED lines=23> */
.L_x_14483:
[----:B------:R-:W-:Y:S05]  /*07a0*/  BSYNC B0 ;  /* 0x0000000000007941 */ /* 0x000fea0003800000 */
.L_x_14482:
        /* <DEDUP_REMOVED lines=23> */
.L_x_14485:
[----:B------:R-:W-:Y:S05]  /*0920*/  BSYNC B0 ;  /* 0x0000000000007941 */ /* 0x000fea0003800000 */
.L_x_14484:
        /* <DEDUP_REMOVED lines=22> */
.L_x_14487:
[----:B------:R-:W-:Y:S05]  /*0a90*/  BSYNC B0 ;  /* 0x0000000000007941 */ /* 0x000fea0003800000 */
.L_x_14486:
[----:B------:R-:W-:Y:S01]  /*0aa0*/  ULDC UR6, c[0x0][0x214] ;  /* 0x0000850000067ab9 */ /* 0x000fe20000000800 */
[----:B---3--:R-:W-:Y:S01]  /*0ab0*/  LOP3.LUT R102, R109, R106, R169, 0x96, !PT ;  /* 0x0000006a6d667212 */ /* 0x008fe200078e96a9 */
[----:B------:R-:W-:Y:S01]  /*0ac0*/  IMAD.WIDE.U32 R100, R0, -0x2daee0ad, RZ ;  /* 0xd2511f5300647825 */ /* 0x000fe200078e00ff */
        /* <DEDUP_REMOVED lines=14> */
[C---:B------:R-:W-:Y:S01]  /*0bb0*/  VIADD R174, R3.reuse, 0xdb3d7428 ;  /* 0xdb3d742803ae7836 */ /* 0x040fe20000000000 */
[----:B------:R-:W-:Y:S01]  /*0bc0*/  LOP3.LUT R0, R112, 0x7f, RZ, 0xc0, !PT ;  /* 0x0000007f70007812 */ /* 0x000fe200078ec0ff */
[----:B------:R-:W-:Y:S01]  /*0bd0*/  VIADD R175, R3, 0x96a522ad ;  /* 0x96a522ad03af7836 */ /* 0x000fe20000000000 */
[----:B------:R-:W-:Y:S01]  /*0be0*/  SHF.R.U32.HI R112, RZ, 0x2, R112 ;  /* 0x00000002ff707819 */ /* 0x000fe20000011670 */
[----:B------:R-:W-:Y:S01]  /*0bf0*/  IMAD.HI.U32 R177, R182, -0x2daee0ad, RZ ;  /* 0xd2511f53b6b17827 */ /* 0x000fe200078e00ff */
[----:B------:R-:W-:Y:S01]  /*0c00*/  VIADDMNMX R103, R0, -R103, RZ, !PT ;  /* 0x8000006700677246 */ /* 0x000fe200078001ff */
[----:B------:R-:W-:Y:S01]  /*0c10*/  ULDC UR7, c[0x0][0x294] ;  /* 0x0000a50000077ab9 */ /* 0x000fe20000000800 */
[----:B------:R-:W-:Y:S01]  /*0c20*/  LOP3.LUT R112, R112, 0x3fffffe0, RZ, 0xc0, !PT ;  /* 0x3fffffe070707812 */ /* 0x000fe200078ec0ff */
[----:B------:R-:W-:Y:S01]  /*0c30*/  VIADD R176, R2, 0x8ff34781 ;  /* 0x8ff3478102b07836 */ /* 0x000fe20000000000 */
[----:B------:R-:W-:Y:S01]  /*0c40*/  VIMNMX R103, R103, 0x20, PT ;  /* 0x0000002067677848 */ /* 0x000fe20003fe0100 */
[----:B------:R-:W-:Y:S01]  /*0c50*/  IMAD.MOV.U32 R181, RZ, RZ, RZ ;  /* 0x000000ffffb57224 */ /* 0x000fe200078e00ff */
[----:B------:R-:W-:Y:S01]  /*0c60*/  SHF.L.U32 R102, R152, 0x5, RZ ;  /* 0x0000000598667819 */ /* 0x000fe200000006ff */
[----:B------:R-:W-:Y:S01]  /*0c70*/  IMAD R182, R182, -0x2daee0ad, RZ ;  /* 0xd2511f53b6b67824 */ /* 0x000fe200078e02ff */
[----:B------:R-:W-:Y:S01]  /*0c80*/  IADD3 R103, R103, R112, RZ ;  /* 0x0000007067677210 */ /* 0x000fe20007ffe0ff */
[----:B------:R-:W-:Y:S01]  /*0c90*/  ULDC.64 UR8, c[0x0][0x298] ;  /* 0x0000a60000087ab9 */ /* 0x000fe20000000a00 */
[----:B------:R-:W-:Y:S01]  /*0ca0*/  LOP3.LUT R105, R102, 0x3e0, RZ, 0xc0, !PT ;  /* 0x000003e066697812 */ /* 0x000fe200078ec0ff */
[----:B------:R-:W-:Y:S01]  /*0cb0*/  ULDC.64 UR10, c[0x0][0x210] ;  /* 0x00008400000a7ab9 */ /* 0x000fe20000000a00 */
[----:B------:R-:W-:Y:S01]  /*0cc0*/  LOP3.LUT R100, R101, R100, R174, 0x96, !PT ;  /* 0x0000006465647212 */ /* 0x000fe200078e96ae */
[----:B------:R-:W-:Y:S01]  /*0cd0*/  IMAD.SHL.U32 R103, R103, 0x8, RZ ;  /* 0x0000000867677824 */ /* 0x000fe200078e00ff */
[----:B------:R-:W-:Y:S01]  /*0ce0*/  VIADDMNMX R105, R0, -R105, RZ, !PT ;  /* 0x8000006900697246 */ /* 0x000fe200078001ff */
[----:B------:R-:W-:Y:S01]  /*0cf0*/  IMAD R0, R110, -0x2daee0ad, RZ ;  /* 0xd2511f536e007824 */ /* 0x000fe200078e02ff */
[----:B------:R-:W-:Y:S01]  /*0d00*/  ISETP.NE.AND P0, PT, RZ, UR6, PT ;  /* 0x00000006ff007c0c */ /* 0x000fe2000bf05270 */
[----:B------:R-:W-:Y:S01]  /*0d10*/  IMAD R101, R108, -0x326172a9, RZ ;  /* 0xcd9e8d576c657824 */ /* 0x000fe200078e02ff */
[----:B------:R-:W-:Y:S01]  /*0d20*/  I2FP.F32.U32 R103, R103 ;  /* 0x0000006700677245 */ /* 0x000fe20000201000 */
[----:B------:R-:W-:Y:S01]  /*0d30*/  IMAD.HI.U32 R178, R100, -0x326172a9, RZ ;  /* 0xcd9e8d5764b27827 */ /* 0x000fe200078e00ff */
[----:B------:R-:W-:Y:S01]  /*0d40*/  VIMNMX R105, R105, 0x20, PT ;  /* 0x0000002069697848 */ /* 0x000fe20003fe0100 */
[----:B------:R-:W-:Y:S01]  /*0d50*/  ULDC UR6, c[0x0][0x290] ;  /* 0x0000a40000067ab9 */ /* 0x000fe20000000800 */
[----:B------:R3:W4:Y:S01]  /*0d60*/  MUFU.RCP R180, R103 ;  /* 0x0000006700b47308 */ /* 0x0007220000001000 */
[----:B------:R-:W-:Y:S01]  /*0d70*/  LOP3.LUT R177, R177, R0, R175, 0x96, !PT ;  /* 0x00000000b1b17212 */ /* 0x000fe200078e96af */
[----:B------:R-:W-:Y:S01]  /*0d80*/  IMAD.MOV.U32 R0, RZ, RZ, 0x1 ;  /* 0x00000001ff007424 */ /* 0x000fe200078e00ff */
[----:B------:R-:W-:Y:S01]  /*0d90*/  IADD3 R105, R112, R105, RZ ;  /* 0x0000006970697210 */ /* 0x000fe20007ffe0ff */
[----:B------:R-:W-:Y:S01]  /*0da0*/  IMAD R184, R100, -0x326172a9, RZ ;  /* 0xcd9e8d5764b87824 */ /* 0x000fe200078e02ff */
[----:B------:R-:W-:-:S02]  /*0db0*/  LOP3.LUT R178, R178, R101, R176, 0x96, !PT ;  /* 0x00000065b2b27212 */ /* 0x000fc400078e96b0 */
[----:B------:R-:W-:Y:S02]  /*0dc0*/  LOP3.LUT R179, R179, 0x3, RZ, 0xc0, !PT ;  /* 0x00000003b3b37812 */ /* 0x000fe400078ec0ff */
[----:B------:R-:W-:Y:S02]  /*0dd0*/  P2R R201, PR, RZ, 0x1 ;  /* 0x00000001ffc97803 */ /* 0x000fe40000000000 */
[----:B---3--:R-:W-:-:S07]  /*0de0*/  SHF.L.U32 R183, R105, 0x3, RZ ;  /* 0x0000000369b77819 */ /* 0x008fce00000006ff */
.L_x_14799:
[----:B---3--:R-:W3:Y:S08]  /*0df0*/  LDC.64 R196, c[0x0][0x280] ;  /* 0x0000a000ffc47b82 */ /* 0x008ef00000000a00 */
[----:B012---:R-:W0:Y:S08]  /*0e00*/  LDC.64 R144, c[0x0][0x288] ;  /* 0x0000a200ff907b82 */ /* 0x007e300000000a00 */
[----:B------:R-:W1:Y:S01]  /*0e10*/  LDC R195, c[0x0][0x218] ;  /* 0x00008600ffc37b82 */ /* 0x000e620000000800 */
[----:B---3--:R-:W-:-:S06]  /*0e20*/  IMAD.WIDE R196, R170, 0x4, R196 ;  /* 0x00000004aac47825 */ /* 0x008fcc00078e02c4 */
[----:B------:R3:W2:Y:S01]  /*0e30*/  LDG.E R196, desc[UR4][R196.64] ;  /* 0x00000004c4c47981 */ /* 0x0006a2000c1e1900 */
[----:B0-----:R-:W-:-:S05]  /*0e40*/  IMAD.WIDE R144, R170, 0x4, R144 ;  /* 0x00000004aa907825 */ /* 0x001fca00078e0290 */
[----:B-----5:R0:W5:Y:S01]  /*0e50*/  LDG.E R193, desc[UR4][R144.64] ;  /* 0x0000000490c17981 */ /* 0x020162000c1e1900 */
[----:B------:R-:W-:Y:S01]  /*0e60*/  BSSY B0, `(.L_x_14488) ;  /* 0x000032a000007945 */ /* 0x000fe20003800000 */
[----:B------:R-:W-:Y:S01]  /*0e70*/  SHF.R.S32.HI R194, RZ, 0x1f, R170 ;  /* 0x0000001fffc27819 */ /* 0x000fe200000114aa */
[----:B-1----:R-:W-:Y:S02]  /*0e80*/  IMAD R146, R170, R195, RZ ;  /* 0x000000c3aa927224 */ /* 0x002fe400078e02ff */
[----:B---3--:R-:W-:-:S03]  /*0e90*/  IMAD.MOV.U32 R197, RZ, RZ, RZ ;  /* 0x000000ffffc57224 */ /* 0x008fc600078e00ff */
        /* <DEDUP_REMOVED lines=40> */
.L_x_14493:
[----:B------:R-:W-:-:S07]  /*1120*/  IMAD.MOV.U32 R146, RZ, RZ, R184 ;  /* 0x000000ffff927224 */ /* 0x000fce00078e00b8 */
.L_x_14494:
[----:B------:R-:W-:Y:S05]  /*1130*/  BSYNC B2 ;  /* 0x0000000000027941 */ /* 0x000fea0003800000 */
.L_x_14492:
        /* <DEDUP_REMOVED lines=16> */
.L_x_14498:
[----:B------:R-:W-:Y:S05]  /*1240*/  BSYNC B3 ;  /* 0x0000000000037941 */ /* 0x000fea0003800000 */
.L_x_14497:
[----:B------:R-:W-:Y:S01]  /*1250*/  IMAD.HI.U32 R112, R153, -0x326172a9, RZ ;  /* 0xcd9e8d5799707827 */ /* 0x000fe200078e00ff */
[----:B------:R-:W-:-:S03]  /*1260*/  LOP3.LUT R113, R113, R181, R3, 0x96, !PT ;  /* 0x000000b571717212 */ /* 0x000fc600078e9603 */
[----:B------:R-:W-:Y:S01]  /*1270*/  IMAD R116, R153, -0x326172a9, RZ ;  /* 0xcd9e8d5799747824 */ /* 0x000fe200078e02ff */
[----:B------:R-:W-:Y:S01]  /*1280*/  LOP3.LUT R112, R112, R155, R2, 0x96, !PT ;  /* 0x0000009b70707212 */ /* 0x000fe200078e9602 */
[----:B------:R-:W-:-:S04]  /*1290*/  IMAD.WIDE.U32 R114, R113, -0x326172a9, RZ ;  /* 0xcd9e8d5771727825 */ /* 0x000fc800078e00ff */
[----:B------:R-:W-:Y:S01]  /*12a0*/  IMAD R117, R154, -0x2daee0ad, RZ ;  /* 0xd2511f539a757824 */ /* 0x000fe200078e02ff */
        /* <DEDUP_REMOVED lines=37> */
.L_x_14496:
[----:B------:R-:W-:Y:S05]  /*1500*/  BSYNC B2 ;  /* 0x0000000000027941 */ /* 0x000fea0003800000 */
.L_x_14495:
        /* <DEDUP_REMOVED lines=11> */
.L_x_14491:
[----:B------:R-:W-:Y:S05]  /*15c0*/  BSYNC B1 ;  /* 0x0000000000017941 */ /* 0x000fea0003800000 */
.L_x_14490:
        /* <DEDUP_REMOVED lines=18> */
.L_x_14502:
[----:B------:R-:W-:-:S07]  /*16f0*/  IMAD.MOV.U32 R113, RZ, RZ, R184 ;  /* 0x000000ffff717224 */ /* 0x000fce00078e00b8 */
.L_x_14503:
[----:B------:R-:W-:Y:S05]  /*1700*/  BSYNC B2 ;  /* 0x0000000000027941 */ /* 0x000fea0003800000 */
.L_x_14501:
        /* <DEDUP_REMOVED lines=16> */
.L_x_14507:
[----:B------:R-:W-:Y:S05]  /*1810*/  BSYNC B3 ;  /* 0x0000000000037941 */ /* 0x000fea0003800000 */
.L_x_14506:
        /* <DEDUP_REMOVED lines=41> */
[----:B------:R-:W-:Y:S01]  /*1ab0*/  MOV R184, R118 ;  /* 0x0000007600b87202 */ /* 0x000fe20000000f00 */
[----:B------:R-:W-:Y:S01]  /*1ac0*/  IMAD.MOV.U32 R182, RZ, RZ, R116 ;  /* 0x000000ffffb67224 */ /* 0x000fe200078e0074 */
[----:B------:R-:W-:-:S07]  /*1ad0*/  LOP3.LUT R177, R117, R114, R175, 0x96, !PT ;  /* 0x0000007275b17212 */ /* 0x000fce00078e96af */
.L_x_14505:
[----:B------:R-:W-:Y:S05]  /*1ae0*/  BSYNC B2 ;  /* 0x0000000000027941 */ /* 0x000fea0003800000 */
.L_x_14504:
        /* <DEDUP_REMOVED lines=12> */
.L_x_14500:
[----:B------:R-:W-:Y:S05]  /*1bb0*/  BSYNC B1 ;  /* 0x0000000000017941 */ /* 0x000fea0003800000 */
.L_x_14499:
        /* <DEDUP_REMOVED lines=18> */
.L_x_14511:
[----:B------:R-:W-:-:S07]  /*1ce0*/  IMAD.MOV.U32 R150, RZ, RZ, R184 ;  /* 0x000000ffff967224 */ /* 0x000fce00078e00b8 */
.L_x_14512:
[----:B------:R-:W-:Y:S05]  /*1cf0*/  BSYNC B2 ;  /* 0x0000000000027941 */ /* 0x000fea0003800000 */
.L_x_14510:
        /* <DEDUP_REMOVED lines=16> */
.L_x_14516:
[----:B------:R-:W-:Y:S05]  /*1e00*/  BSYNC B3 ;  /* 0x0000000000037941 */ /* 0x000fea0003800000 */
.L_x_14515:
        /* <DEDUP_REMOVED lines=44> */
.L_x_14514:
[----:B------:R-:W-:Y:S05]  /*20d0*/  BSYNC B2 ;  /* 0x0000000000027941 */ /* 0x000fea0003800000 */
.L_x_14513:
        /* <DEDUP_REMOVED lines=11> */
.L_x_14509:
[----:B------:R-:W-:Y:S05]  /*2190*/  BSYNC B1 ;  /* 0x0000000000017941 */ /* 0x000fea0003800000 */
.L_x_14508:
        /* <DEDUP_REMOVED lines=18> */
.L_x_14520:
[----:B------:R-:W-:-:S07]  /*22c0*/  IMAD.MOV.U32 R115, RZ, RZ, R184 ;  /* 0x000000ffff737224 */ /* 0x000fce00078e00b8 */
.L_x_14521:
[----:B------:R-:W-:Y:S05]  /*22d0*/  BSYNC B2 ;  /* 0x0000000000027941 */ /* 0x000fea0003800000 */
.L_x_14519:
        /* <DEDUP_REMOVED lines=16> */
.L_x_14525:
[----:B------:R-:W-:Y:S05]  /*23e0*/  BSYNC B3 ;  /* 0x0000000000037941 */ /* 0x000fea0003800000 */
.L_x_14524:
        /* <DEDUP_REMOVED lines=44> */
.L_x_14523:
[----:B------:R-:W-:Y:S05]  /*26b0*/  BSYNC B2 ;  /* 0x0000000000027941 */ /* 0x000fea0003800000 */
.L_x_14522:
        /* <DEDUP_REMOVED lines=12> */
.L_x_14518:
[----:B------:R-:W-:Y:S05]  /*2780*/  BSYNC B1 ;  /* 0x0000000000017941 */ /* 0x000fea0003800000 */
.L_x_14517:
        /* <DEDUP_REMOVED lines=18> */
.L_x_14529:
[----:B------:R-:W-:-:S07]  /*28b0*/  IMAD.MOV.U32 R189, RZ, RZ, R184 ;  /* 0x000000ffffbd7224 */ /* 0x000fce00078e00b8 */
.L_x_14530:
[----:B------:R-:W-:Y:S05]  /*28c0*/  BSYNC B2 ;  /* 0x0000000000027941 */ /* 0x000fea0003800000 */
.L_x_14528:
        /* <DEDUP_REMOVED lines=16> */
.L_x_14534:
[----:B------:R-:W-:Y:S05]  /*29d0*/  BSYNC B3 ;  /* 0x0000000000037941 */ /* 0x000fea0003800000 */
.L_x_14533:
        /* <DEDUP_REMOVED lines=44> */
.L_x_14532:
[----:B------:R-:W-:Y:S05]  /*2ca0*/  BSYNC B2 ;  /* 0x0000000000027941 */ /* 0x000fea0003800000 */
.L_x_14531:
        /* <DEDUP_REMOVED lines=11> */
.L_x_14527:
[----:B------:R-:W-:Y:S05]  /*2d60*/  BSYNC B1 ;  /* 0x0000000000017941 */ /* 0x000fea0003800000 */
.L_x_14526:
        /* <DEDUP_REMOVED lines=18> */
.L_x_14538:
[----:B------:R-:W-:-:S07]  /*2e90*/  IMAD.MOV.U32 R117, RZ, RZ, R184 ;  /* 0x000000ffff757224 */ /* 0x000fce00078e00b8 */
.L_x_14539:
[----:B------:R-:W-:Y:S05]  /*2ea0*/  BSYNC B2 ;  /* 0x0000000000027941 */ /* 0x000fea0003800000 */
.L_x_14537:
        /* <DEDUP_REMOVED lines=16> */
.L_x_14543:
[----:B------:R-:W-:Y:S05]  /*2fb0*/  BSYNC B3 ;  /* 0x0000000000037941 */ /* 0x000fea0003800000 */
.L_x_14542:
        /* <DEDUP_REMOVED lines=44> */
.L_x_14541:
[----:B------:R-:W-:Y:S05]  /*3280*/  BSYNC B2 ;  /* 0x0000000000027941 */ /* 0x000fea0003800000 */
.L_x_14540:
        /* <DEDUP_REMOVED lines=12> */
.L_x_14536:
[----:B------:R-:W-:Y:S05]  /*3350*/  BSYNC B1 ;  /* 0x0000000000017941 */ /* 0x000fea0003800000 */
.L_x_14535:
        /* <DEDUP_REMOVED lines=18> */
.L_x_14547:
[----:B------:R-:W-:-:S07]  /*3480*/  IMAD.MOV.U32 R148, RZ, RZ, R184 ;  /* 0x000000ffff947224 */ /* 0x000fce00078e00b8 */
.L_x_14548:
[----:B------:R-:W-:Y:S05]  /*3490*/  BSYNC B2 ;  /* 0x0000000000027941 */ /* 0x000fea0003800000 */
.L_x_14546:
        /* <DEDUP_REMOVED lines=16> */
.L_x_14552:
[----:B------:R-:W-:Y:S05]  /*35a0*/  BSYNC B3 ;  /* 0x0000000000037941 */ /* 0x000fea0003800000 */
.L_x_14551:
        /* <DEDUP_REMOVED lines=44> */
.L_x_14550:
[----:B------:R-:W-:Y:S05]  /*3870*/  BSYNC B2 ;  /* 0x0000000000027941 */ /* 0x000fea0003800000 */
.L_x_14549:
        /* <DEDUP_REMOVED lines=11> */
.L_x_14545:
[----:B------:R-:W-:Y:S05]  /*3930*/  BSYNC B1 ;  /* 0x0000000000017941 */ /* 0x000fea0003800000 */
.L_x_14544:
        /* <DEDUP_REMOVED lines=18> */
.L_x_14556:
[----:B------:R-:W-:-:S07]  /*3a60*/  IMAD.MOV.U32 R119, RZ, RZ, R184 ;  /* 0x000000ffff777224 */ /* 0x000fce00078e00b8 */
.L_x_14557:
[----:B------:R-:W-:Y:S05]  /*3a70*/  BSYNC B2 ;  /* 0x0000000000027941 */ /* 0x000fea0003800000 */
.L_x_14555:
        /* <DEDUP_REMOVED lines=16> */
.L_x_14561:
[----:B------:R-:W-:Y:S05]  /*3b80*/  BSYNC B3 ;  /* 0x0000000000037941 */ /* 0x000fea0003800000 */
.L_x_14560:
        /* <DEDUP_REMOVED lines=44> */
.L_x_14559:
[----:B------:R-:W-:Y:S05]  /*3e50*/  BSYNC B2 ;  /* 0x0000000000027941 */ /* 0x000fea0003800000 */
.L_x_14558:
        /* <DEDUP_REMOVED lines=12> */
.L_x_14554:
[----:B------:R-:W-:Y:S05]  /*3f20*/  BSYNC B1 ;  /* 0x0000000000017941 */ /* 0x000fea0003800000 */
.L_x_14553:
        /* <DEDUP_REMOVED lines=26> */
.L_x_14563:
[----:B------:R-:W-:Y:S05]  /*40d0*/  BSYNC B1 ;  /* 0x0000000000017941 */ /* 0x000fea0003800000 */
.L_x_14562:
[----:B------:R-:W-:Y:S01]  /*40e0*/  IADD3 R198, R198, 0x80, RZ ;  /* 0x00000080c6c67810 */ /* 0x000fe20007ffe0ff */
[----:B------:R-:W-:-:S07]  /*40f0*/  VIADD R197, R197, 0x80 ;  /* 0x00000080c5c57836 */ /* 0x000fce0000000000 */
.L_x_14489:
[----:B------:R-:W-:Y:S05]  /*4100*/  BSYNC B0 ;  /* 0x0000000000007941 */ /* 0x000fea0003800000 */
.L_x_14488:
        /* <DEDUP_REMOVED lines=32> */
.L_x_14569:
[----:B------:R-:W-:-:S07]  /*4310*/  IMAD.MOV.U32 R146, RZ, RZ, R184 ;  /* 0x000000ffff927224 */ /* 0x000fce00078e00b8 */
.L_x_14570:
[----:B------:R-:W-:Y:S05]  /*4320*/  BSYNC B2 ;  /* 0x0000000000027941 */ /* 0x000fea0003800000 */
.L_x_14568:
        /* <DEDUP_REMOVED lines=16> */
.L_x_14574:
[----:B------:R-:W-:Y:S05]  /*4430*/  BSYNC B3 ;  /* 0x0000000000037941 */ /* 0x000fea0003800000 */
.L_x_14573:
        /* <DEDUP_REMOVED lines=41> */
[----:B------:R-:W-:Y:S02]  /*46d0*/  LOP3.LUT R177, R121, R124, R175, 0x96, !PT ;  /* 0x0000007c79b17212 */ /* 0x000fe400078e96af */
[----:B------:R-:W-:-:S07]  /*46e0*/  MOV R182, R120 ;  /* 0x0000007800b67202 */ /* 0x000fce0000000f00 */
.L_x_14572:
[----:B------:R-:W-:Y:S05]  /*46f0*/  BSYNC B2 ;  /* 0x0000000000027941 */ /* 0x000fea0003800000 */
.L_x_14571:
        /* <DEDUP_REMOVED lines=11> */
.L_x_14567:
[----:B------:R-:W-:Y:S05]  /*47b0*/  BSYNC B1 ;  /* 0x0000000000017941 */ /* 0x000fea0003800000 */
.L_x_14566:
        /* <DEDUP_REMOVED lines=18> */
.L_x_14578:
[----:B------:R-:W-:-:S07]  /*48e0*/  MOV R121, R184 ;  /* 0x000000b800797202 */ /* 0x000fce0000000f00 */
.L_x_14579:
[----:B------:R-:W-:Y:S05]  /*48f0*/  BSYNC B2 ;  /* 0x0000000000027941 */ /* 0x000fea0003800000 */
.L_x_14577:
        /* <DEDUP_REMOVED lines=16> */
.L_x_14583:
[----:B------:R-:W-:Y:S05]  /*4a00*/  BSYNC B3 ;  /* 0x0000000000037941 */ /* 0x000fea0003800000 */
.L_x_14582:
        /* <DEDUP_REMOVED lines=42> */
[----:B------:R-:W-:Y:S02]  /*4cb0*/  LOP3.LUT R177, R125, R122, R175, 0x96, !PT ;  /* 0x0000007a7db17212 */ /* 0x000fe400078e96af */
[----:B------:R-:W-:-:S07]  /*4cc0*/  MOV R182, R124 ;  /* 0x0000007c00b67202 */ /* 0x000fce0000000f00 */
.L_x_14581:
[----:B------:R-:W-:Y:S05]  /*4cd0*/  BSYNC B2 ;  /* 0x0000000000027941 */ /* 0x000fea0003800000 */
.L_x_14580:
        /* <DEDUP_REMOVED lines=12> */
.L_x_14576:
[----:B------:R-:W-:Y:S05]  /*4da0*/  BSYNC B1 ;  /* 0x0000000000017941 */ /* 0x000fea0003800000 */
.L_x_14575:
        /* <DEDUP_REMOVED lines=18> */
.L_x_14587:
[----:B------:R-:W-:-:S07]  /*4ed0*/  MOV R150, R184 ;  /* 0x000000b800967202 */ /* 0x000fce0000000f00 */
.L_x_14588:
[----:B------:R-:W-:Y:S05]  /*4ee0*/  BSYNC B2 ;  /* 0x0000000000027941 */ /* 0x000fea0003800000 */
.L_x_14586:
        /* <DEDUP_REMOVED lines=16> */
.L_x_14592:
[----:B------:R-:W-:Y:S05]  /*4ff0*/  BSYNC B3 ;  /* 0x0000000000037941 */ /* 0x000fea0003800000 */
.L_x_14591:
        /* <DEDUP_REMOVED lines=44> */
.L_x_14590:
[----:B------:R-:W-:Y:S05]  /*52c0*/  BSYNC B2 ;  /* 0x0000000000027941 */ /* 0x000fea0003800000 */
.L_x_14589:
        /* <DEDUP_REMOVED lines=11> */
.L_x_14585:
[----:B------:R-:W-:Y:S05]  /*5380*/  BSYNC B1 ;  /* 0x0000000000017941 */ /* 0x000fea0003800000 */
.L_x_14584:
        /* <DEDUP_REMOVED lines=18> */
.L_x_14596:
[----:B------:R-:W-:-:S07]  /*54b0*/  MOV R123, R184 ;  /* 0x000000b8007b7202 */ /* 0x000fce0000000f00 */
.L_x_14597:
[----:B------:R-:W-:Y:S05]  /*54c0*/  BSYNC B2 ;  /* 0x0000000000027941 */ /* 0x000fea0003800000 */
.L_x_14595:
        /* <DEDUP_REMOVED lines=16> */
.L_x_14601:
[----:B------:R-:W-:Y:S05]  /*55d0*/  BSYNC B3 ;  /* 0x0000000000037941 */ /* 0x000fea0003800000 */
.L_x_14600:
        /* <DEDUP_REMOVED lines=44> */
.L_x_14599:
[----:B------:R-:W-:Y:S05]  /*58a0*/  BSYNC B2 ;  /* 0x0000000000027941 */ /* 0x000fea0003800000 */
.L_x_14598:
        /* <DEDUP_REMOVED lines=12> */
.L_x_14594:
[----:B------:R-:W-:Y:S05]  /*5970*/  BSYNC B1 ;  /* 0x0000000000017941 */ /* 0x000fea0003800000 */
.L_x_14593:
        /* <DEDUP_REMOVED lines=18> */
.L_x_14605:
[----:B------:R-:W-:-:S07]  /*5aa0*/  MOV R189, R184 ;  /* 0x000000b800bd7202 */ /* 0x000fce0000000f00 */
.L_x_14606:
[----:B------:R-:W-:Y:S05]  /*5ab0*/  BSYNC B2 ;  /* 0x0000000000027941 */ /* 0x000fea0003800000 */
.L_x_14604:
        /* <DEDUP_REMOVED lines=16> */
.L_x_14610:
[----:B------:R-:W-:Y:S05]  /*5bc0*/  BSYNC B3 ;  /* 0x0000000000037941 */ /* 0x000fea0003800000 */
.L_x_14609:
        /* <DEDUP_REMOVED lines=44> */
.L_x_14608:
[----:B------:R-:W-:Y:S05]  /*5e90*/  BSYNC B2 ;  /* 0x0000000000027941 */ /* 0x000fea0003800000 */
.L_x_14607:
        /* <DEDUP_REMOVED lines=11> */
.L_x_14603:
[----:B------:R-:W-:Y:S05]  /*5f50*/  BSYNC B1 ;  /* 0x0000000000017941 */ /* 0x000fea0003800000 */
.L_x_14602:
        /* <DEDUP_REMOVED lines=18> */
.L_x_14614:
[----:B------:R-:W-:-:S07]  /*6080*/  MOV R125, R184 ;  /* 0x000000b8007d7202 */ /* 0x000fce0000000f00 */
.L_x_14615:
[----:B------:R-:W-:Y:S05]  /*6090*/  BSYNC B2 ;  /* 0x0000000000027941 */ /* 0x000fea0003800000 */
.L_x_14613:
        /* <DEDUP_REMOVED lines=16> */
.L_x_14619:
[----:B------:R-:W-:Y:S05]  /*61a0*/  BSYNC B3 ;  /* 0x0000000000037941 */ /* 0x000fea0003800000 */
.L_x_14618:
        /* <DEDUP_REMOVED lines=44> */
.L_x_14617:
[----:B------:R-:W-:Y:S05]  /*6470*/  BSYNC B2 ;  /* 0x0000000000027941 */ /* 0x000fea0003800000 */
.L_x_14616:
        /* <DEDUP_REMOVED lines=12> */
.L_x_14612:
[----:B------:R-:W-:Y:S05]  /*6540*/  BSYNC B1 ;  /* 0x0000000000017941 */ /* 0x000fea0003800000 */
.L_x_14611:
        /* <DEDUP_REMOVED lines=18> */
.L_x_14623:
[----:B------:R-:W-:-:S07]  /*6670*/  MOV R148, R184 ;  /* 0x000000b800947202 */ /* 0x000fce0000000f00 */
.L_x_14624:
[----:B------:R-:W-:Y:S05]  /*6680*/  BSYNC B2 ;  /* 0x0000000000027941 */ /* 0x000fea0003800000 */
.L_x_14622:
        /* <DEDUP_REMOVED lines=16> */
.L_x_14628:
[----:B------:R-:W-:Y:S05]  /*6790*/  BSYNC B3 ;  /* 0x0000000000037941 */ /* 0x000fea0003800000 */
.L_x_14627:
        /* <DEDUP_REMOVED lines=44> */
.L_x_14626:
[----:B------:R-:W-:Y:S05]  /*6a60*/  BSYNC B2 ;  /* 0x0000000000027941 */ /* 0x000fea0003800000 */
.L_x_14625:
        /* <DEDUP_REMOVED lines=11> */
.L_x_14621:
[----:B------:R-:W-:Y:S05]  /*6b20*/  BSYNC B1 ;  /* 0x0000000000017941 */ /* 0x000fea0003800000 */
.L_x_14620:
        /* <DEDUP_REMOVED lines=18> */
.L_x_14632:
[----:B------:R-:W-:-:S07]  /*6c50*/  IMAD.MOV.U32 R127, RZ, RZ, R184 ;  /* 0x000000ffff7f7224 */ /* 0x000fce00078e00b8 */
.L_x_14633:
[----:B------:R-:W-:Y:S05]  /*6c60*/  BSYNC B2 ;  /* 0x0000000000027941 */ /* 0x000fea0003800000 */
.L_x_14631:
        /* <DEDUP_REMOVED lines=16> */
.L_x_14637:
[----:B------:R-:W-:Y:S05]  /*6d70*/  BSYNC B3 ;  /* 0x0000000000037941 */ /* 0x000fea0003800000 */
.L_x_14636:
        /* <DEDUP_REMOVED lines=44> */
.L_x_14635:
[----:B------:R-:W-:Y:S05]  /*7040*/  BSYNC B2 ;  /* 0x0000000000027941 */ /* 0x000fea0003800000 */
.L_x_14634:
        /* <DEDUP_REMOVED lines=12> */
.L_x_14630:
[----:B------:R-:W-:Y:S05]  /*7110*/  BSYNC B1 ;  /* 0x0000000000017941 */ /* 0x000fea0003800000 */
.L_x_14629:
        /* <DEDUP_REMOVED lines=26> */
.L_x_14639:
[----:B------:R-:W-:Y:S05]  /*72c0*/  BSYNC B1 ;  /* 0x0000000000017941 */ /* 0x000fea0003800000 */
.L_x_14638:
[----:B------:R-:W-:Y:S01]  /*72d0*/  VIADD R198, R198, 0x80 ;  /* 0x00000080c6c67836 */ /* 0x000fe20000000000 */
[----:B------:R-:W-:-:S07]  /*72e0*/  IADD3 R197, R197, 0x80, RZ ;  /* 0x00000080c5c57810 */ /* 0x000fce0007ffe0ff */
.L_x_14565:
[----:B------:R-:W-:Y:S05]  /*72f0*/  BSYNC B0 ;  /* 0x0000000000007941 */ /* 0x000fea0003800000 */
.L_x_14564:
        /* <DEDUP_REMOVED lines=32> */
.L_x_14645:
[----:B------:R-:W-:-:S07]  /*7500*/  MOV R146, R184 ;  /* 0x000000b800927202 */ /* 0x000fce0000000f00 */
.L_x_14646:
[----:B------:R-:W-:Y:S05]  /*7510*/  BSYNC B2 ;  /* 0x0000000000027941 */ /* 0x000fea0003800000 */
.L_x_14644:
        /* <DEDUP_REMOVED lines=16> */
.L_x_14650:
[----:B------:R-:W-:Y:S05]  /*7620*/  BSYNC B3 ;  /* 0x0000000000037941 */ /* 0x000fea0003800000 */
.L_x_14649:
        /* <DEDUP_REMOVED lines=43> */
.L_x_14648:
[----:B------:R-:W-:Y:S05]  /*78e0*/  BSYNC B2 ;  /* 0x0000000000027941 */ /* 0x000fea0003800000 */
.L_x_14647:
        /* <DEDUP_REMOVED lines=11> */
.L_x_14643:
[----:B------:R-:W-:Y:S05]  /*79a0*/  BSYNC B1 ;  /* 0x0000000000017941 */ /* 0x000fea0003800000 */
.L_x_14642:
        /* <DEDUP_REMOVED lines=18> */
.L_x_14654:
[----:B------:R-:W-:-:S07]  /*7ad0*/  IMAD.MOV.U32 R129, RZ, RZ, R184 ;  /* 0x000000ffff817224 */ /* 0x000fce00078e00b8 */
.L_x_14655:
[----:B------:R-:W-:Y:S05]  /*7ae0*/  BSYNC B2 ;  /* 0x0000000000027941 */ /* 0x000fea0003800000 */
.L_x_14653:
        /* <DEDUP_REMOVED lines=16> */
.L_x_14659:
[----:B------:R-:W-:Y:S05]  /*7bf0*/  BSYNC B3 ;  /* 0x0000000000037941 */ /* 0x000fea0003800000 */
.L_x_14658:
        /* <DEDUP_REMOVED lines=44> */
.L_x_14657:
[----:B------:R-:W-:Y:S05]  /*7ec0*/  BSYNC B2 ;  /* 0x0000000000027941 */ /* 0x000fea0003800000 */
.L_x_14656:
        /* <DEDUP_REMOVED lines=12> */
.L_x_14652:
[----:B------:R-:W-:Y:S05]  /*7f90*/  BSYNC B1 ;  /* 0x0000000000017941 */ /* 0x000fea0003800000 */
.L_x_14651:
        /* <DEDUP_REMOVED lines=18> */
.L_x_14663:
[----:B------:R-:W-:-:S07]  /*80c0*/  IMAD.MOV.U32 R150, RZ, RZ, R184 ;  /* 0x000000ffff967224 */ /* 0x000fce00078e00b8 */
.L_x_14664:
[----:B------:R-:W-:Y:S05]  /*80d0*/  BSYNC B2 ;  /* 0x0000000000027941 */ /* 0x000fea0003800000 */
.L_x_14662:
        /* <DEDUP_REMOVED lines=16> */
.L_x_14668:
[----:B------:R-:W-:Y:S05]  /*81e0*/  BSYNC B3 ;  /* 0x0000000000037941 */ /* 0x000fea0003800000 */
.L_x_14667:
        /* <DEDUP_REMOVED lines=44> */
.L_x_14666:
[----:B------:R-:W-:Y:S05]  /*84b0*/  BSYNC B2 ;  /* 0x0000000000027941 */ /* 0x000fea0003800000 */
.L_x_14665:
        /* <DEDUP_REMOVED lines=11> */
.L_x_14661:
[----:B------:R-:W-:Y:S05]  /*8570*/  BSYNC B1 ;  /* 0x0000000000017941 */ /* 0x000fea0003800000 */
.L_x_14660:
        /* <DEDUP_REMOVED lines=18> */
.L_x_14672:
[----:B------:R-:W-:-:S07]  /*86a0*/  IMAD.MOV.U32 R131, RZ, RZ, R184 ;  /* 0x000000ffff837224 */ /* 0x000fce00078e00b8 */
.L_x_14673:
[----:B------:R-:W-:Y:S05]  /*86b0*/  BSYNC B2 ;  /* 0x0000000000027941 */ /* 0x000fea0003800000 */
.L_x_14671:
        /* <DEDUP_REMOVED lines=16> */
.L_x_14677:
[----:B------:R-:W-:Y:S05]  /*87c0*/  BSYNC B3 ;  /* 0x0000000000037941 */ /* 0x000fea0003800000 */
.L_x_14676:
        /* <DEDUP_REMOVED lines=44> */
.L_x_14675:
[----:B------:R-:W-:Y:S05]  /*8a90*/  BSYNC B2 ;  /* 0x0000000000027941 */ /* 0x000fea0003800000 */
.L_x_14674:
        /* <DEDUP_REMOVED lines=12> */
.L_x_14670:
[----:B------:R-:W-:Y:S05]  /*8b60*/  BSYNC B1 ;  /* 0x0000000000017941 */ /* 0x000fea0003800000 */
.L_x_14669:
        /* <DEDUP_REMOVED lines=18> */
.L_x_14681:
[----:B------:R-:W-:-:S07]  /*8c90*/  IMAD.MOV.U32 R189, RZ, RZ, R184 ;  /* 0x000000ffffbd7224 */ /* 0x000fce00078e00b8 */
.L_x_14682:
[----:B------:R-:W-:Y:S05]  /*8ca0*/  BSYNC B2 ;  /* 0x0000000000027941 */ /* 0x000fea0003800000 */
.L_x_14680:
        /* <DEDUP_REMOVED lines=16> */
.L_x_14686:
[----:B------:R-:W-:Y:S05]  /*8db0*/  BSYNC B3 ;  /* 0x0000000000037941 */ /* 0x000fea0003800000 */
.L_x_14685:
        /* <DEDUP_REMOVED lines=44> */
.L_x_14684:
[----:B------:R-:W-:Y:S05]  /*9080*/  BSYNC B2 ;  /* 0x0000000000027941 */ /* 0x000fea0003800000 */
.L_x_14683:
        /* <DEDUP_REMOVED lines=11> */
.L_x_14679:
[----:B------:R-:W-:Y:S05]  /*9140*/  BSYNC B1 ;  /* 0x0000000000017941 */ /* 0x000fea0003800000 */
.L_x_14678:
        /* <DEDUP_REMOVED lines=18> */
.L_x_14690:
[----:B------:R-:W-:-:S07]  /*9270*/  IMAD.MOV.U32 R133, RZ, RZ, R184 ;  /* 0x000000ffff857224 */ /* 0x000fce00078e00b8 */
.L_x_14691:
[----:B------:R-:W-:Y:S05]  /*9280*/  BSYNC B2 ;  /* 0x0000000000027941 */ /* 0x000fea0003800000 */
.L_x_14689:
        /* <DEDUP_REMOVED lines=16> */
.L_x_14695:
[----:B------:R-:W-:Y:S05]  /*9390*/  BSYNC B3 ;  /* 0x0000000000037941 */ /* 0x000fea0003800000 */
.L_x_14694:
        /* <DEDUP_REMOVED lines=44> */
.L_x_14693:
[----:B------:R-:W-:Y:S05]  /*9660*/  BSYNC B2 ;  /* 0x0000000000027941 */ /* 0x000fea0003800000 */
.L_x_14692:
        /* <DEDUP_REMOVED lines=12> */
.L_x_14688:
[----:B------:R-:W-:Y:S05]  /*9730*/  BSYNC B1 ;  /* 0x0000000000017941 */ /* 0x000fea0003800000 */
.L_x_14687:
        /* <DEDUP_REMOVED lines=18> */
.L_x_14699:
[----:B------:R-:W-:-:S07]  /*9860*/  IMAD.MOV.U32 R148, RZ, RZ, R184 ;  /* 0x000000ffff947224 */ /* 0x000fce00078e00b8 */
.L_x_14700:
[----:B------:R-:W-:Y:S05]  /*9870*/  BSYNC B2 ;  /* 0x0000000000027941 */ /* 0x000fea0003800000 */
.L_x_14698:
        /* <DEDUP_REMOVED lines=16> */
.L_x_14704:
[----:B------:R-:W-:Y:S05]  /*9980*/  BSYNC B3 ;  /* 0x0000000000037941 */ /* 0x000fea0003800000 */
.L_x_14703:
        /* <DEDUP_REMOVED lines=44> */
.L_x_14702:
[----:B------:R-:W-:Y:S05]  /*9c50*/  BSYNC B2 ;  /* 0x0000000000027941 */ /* 0x000fea0003800000 */
.L_x_14701:
        /* <DEDUP_REMOVED lines=11> */
.L_x_14697:
[----:B------:R-:W-:Y:S05]  /*9d10*/  BSYNC B1 ;  /* 0x0000000000017941 */ /* 0x000fea0003800000 */
.L_x_14696:
        /* <DEDUP_REMOVED lines=18> */
.L_x_14708:
[----:B------:R-:W-:-:S07]  /*9e40*/  IMAD.MOV.U32 R135, RZ, RZ, R184 ;  /* 0x000000ffff877224 */ /* 0x000fce00078e00b8 */
.L_x_14709:
[----:B------:R-:W-:Y:S05]  /*9e50*/  BSYNC B2 ;  /* 0x0000000000027941 */ /* 0x000fea0003800000 */
.L_x_14707:
        /* <DEDUP_REMOVED lines=16> */
.L_x_14713:
[----:B------:R-:W-:Y:S05]  /*9f60*/  BSYNC B3 ;  /* 0x0000000000037941 */ /* 0x000fea0003800000 */
.L_x_14712:
        /* <DEDUP_REMOVED lines=44> */
.L_x_14711:
[----:B------:R-:W-:Y:S05]  /*a230*/  BSYNC B2 ;  /* 0x0000000000027941 */ /* 0x000fea0003800000 */
.L_x_14710:
        /* <DEDUP_REMOVED lines=12> */
.L_x_14706:
[----:B------:R-:W-:Y:S05]  /*a300*/  BSYNC B1 ;  /* 0x0000000000017941 */ /* 0x000fea0003800000 */
.L_x_14705:
        /* <DEDUP_REMOVED lines=26> */
.L_x_14715:
[----:B------:R-:W-:Y:S05]  /*a4b0*/  BSYNC B1 ;  /* 0x0000000000017941 */ /* 0x000fea0003800000 */
.L_x_14714:
[----:B------:R-:W-:Y:S01]  /*a4c0*/  VIADD R198, R198, 0x80 ;  /* 0x00000080c6c67836 */ /* 0x000fe20000000000 */
[----:B------:R-:W-:-:S07]  /*a4d0*/  IADD3 R197, R197, 0x80, RZ ;  /* 0x00000080c5c57810 */ /* 0x000fce0007ffe0ff */
.L_x_14641:
[----:B------:R-:W-:Y:S05]  /*a4e0*/  BSYNC B0 ;  /* 0x0000000000007941 */ /* 0x000fea0003800000 */
.L_x_14640:
        /* <DEDUP_REMOVED lines=31> */
.L_x_14721:
[----:B------:R-:W-:-:S07]  /*a6e0*/  MOV R146, R184 ;  /* 0x000000b800927202 */ /* 0x000fce0000000f00 */
.L_x_14722:
[----:B------:R-:W-:Y:S05]  /*a6f0*/  BSYNC B2 ;  /* 0x0000000000027941 */ /* 0x000fea0003800000 */
.L_x_14720:
        /* <DEDUP_REMOVED lines=16> */
.L_x_14726:
[----:B------:R-:W-:Y:S05]  /*a800*/  BSYNC B3 ;  /* 0x0000000000037941 */ /* 0x000fea0003800000 */
.L_x_14725:
        /* <DEDUP_REMOVED lines=43> */
.L_x_14724:
[----:B------:R-:W-:Y:S05]  /*aac0*/  BSYNC B2 ;  /* 0x0000000000027941 */ /* 0x000fea0003800000 */
.L_x_14723:
        /* <DEDUP_REMOVED lines=11> */
.L_x_14719:
[----:B------:R-:W-:Y:S05]  /*ab80*/  BSYNC B1 ;  /* 0x0000000000017941 */ /* 0x000fea0003800000 */
.L_x_14718:
        /* <DEDUP_REMOVED lines=18> */
.L_x_14730:
[----:B------:R-:W-:-:S07]  /*acb0*/  IMAD.MOV.U32 R137, RZ, RZ, R184 ;  /* 0x000000ffff897224 */ /* 0x000fce00078e00b8 */
.L_x_14731:
[----:B------:R-:W-:Y:S05]  /*acc0*/  BSYNC B2 ;  /* 0x0000000000027941 */ /* 0x000fea0003800000 */
.L_x_14729:
        /* <DEDUP_REMOVED lines=16> */
.L_x_14735:
[----:B------:R-:W-:Y:S05]  /*add0*/  BSYNC B3 ;  /* 0x0000000000037941 */ /* 0x000fea0003800000 */
.L_x_14734:
        /* <DEDUP_REMOVED lines=44> */
.L_x_14733:
[----:B------:R-:W-:Y:S05]  /*b0a0*/  BSYNC B2 ;  /* 0x0000000000027941 */ /* 0x000fea0003800000 */
.L_x_14732:
        /* <DEDUP_REMOVED lines=12> */
.L_x_14728:
[----:B------:R-:W-:Y:S05]  /*b170*/  BSYNC B1 ;  /* 0x0000000000017941 */ /* 0x000fea0003800000 */
.L_x_14727:
        /* <DEDUP_REMOVED lines=18> */
.L_x_14739:
[----:B------:R-:W-:-:S07]  /*b2a0*/  IMAD.MOV.U32 R148, RZ, RZ, R184 ;  /* 0x000000ffff947224 */ /* 0x000fce00078e00b8 */
.L_x_14740:
[----:B------:R-:W-:Y:S05]  /*b2b0*/  BSYNC B2 ;  /* 0x0000000000027941 */ /* 0x000fea0003800000 */
.L_x_14738:
        /* <DEDUP_REMOVED lines=16> */
.L_x_14744:
[----:B------:R-:W-:Y:S05]  /*b3c0*/  BSYNC B3 ;  /* 0x0000000000037941 */ /* 0x000fea0003800000 */
.L_x_14743:
        /* <DEDUP_REMOVED lines=44> */
.L_x_14742:
[----:B------:R-:W-:Y:S05]  /*b690*/  BSYNC B2 ;  /* 0x0000000000027941 */ /* 0x000fea0003800000 */
.L_x_14741:
        /* <DEDUP_REMOVED lines=11> */
.L_x_14737:
[----:B------:R-:W-:Y:S05]  /*b750*/  BSYNC B1 ;  /* 0x0000000000017941 */ /* 0x000fea0003800000 */
.L_x_14736:
        /* <DEDUP_REMOVED lines=18> */
.L_x_14748:
[----:B------:R-:W-:-:S07]  /*b880*/  IMAD.MOV.U32 R139, RZ, RZ, R184 ;  /* 0x000000ffff8b7224 */ /* 0x000fce00078e00b8 */
.L_x_14749:
[----:B------:R-:W-:Y:S05]  /*b890*/  BSYNC B2 ;  /* 0x0000000000027941 */ /* 0x000fea0003800000 */
.L_x_14747:
        /* <DEDUP_REMOVED lines=16> */
.L_x_14753:
[----:B------:R-:W-:Y:S05]  /*b9a0*/  BSYNC B3 ;  /* 0x0000000000037941 */ /* 0x000fea0003800000 */
.L_x_14752:
        /* <DEDUP_REMOVED lines=44> */
.L_x_14751:
[----:B------:R-:W-:Y:S05]  /*bc70*/  BSYNC B2 ;  /* 0x0000000000027941 */ /* 0x000fea0003800000 */
.L_x_14750:
        /* <DEDUP_REMOVED lines=12> */
.L_x_14746:
[----:B------:R-:W-:Y:S05]  /*bd40*/  BSYNC B1 ;  /* 0x0000000000017941 */ /* 0x000fea0003800000 */
.L_x_14745:
        /* <DEDUP_REMOVED lines=18> */
.L_x_14757:
[----:B------:R-:W-:-:S07]  /*be70*/  IMAD.MOV.U32 R189, RZ, RZ, R184 ;  /* 0x000000ffffbd7224 */ /* 0x000fce00078e00b8 */
.L_x_14758:
[----:B------:R-:W-:Y:S05]  /*be80*/  BSYNC B2 ;  /* 0x0000000000027941 */ /* 0x000fea0003800000 */
.L_x_14756:
        /* <DEDUP_REMOVED lines=16> */
.L_x_14762:
[----:B------:R-:W-:Y:S05]  /*bf90*/  BSYNC B3 ;  /* 0x0000000000037941 */ /* 0x000fea0003800000 */
.L_x_14761:
        /* <DEDUP_REMOVED lines=44> */
.L_x_14760:
[----:B------:R-:W-:Y:S05]  /*c260*/  BSYNC B2 ;  /* 0x0000000000027941 */ /* 0x000fea0003800000 */
.L_x_14759:
        /* <DEDUP_REMOVED lines=11> */
.L_x_14755:
[----:B------:R-:W-:Y:S05]  /*c320*/  BSYNC B1 ;  /* 0x0000000000017941 */ /* 0x000fea0003800000 */
.L_x_14754:
        /* <DEDUP_REMOVED lines=18> */
.L_x_14766:
[----:B------:R-:W-:-:S07]  /*c450*/  IMAD.MOV.U32 R141, RZ, RZ, R184 ;  /* 0x000000ffff8d7224 */ /* 0x000fce00078e00b8 */
.L_x_14767:
[----:B------:R-:W-:Y:S05]  /*c460*/  BSYNC B2 ;  /* 0x0000000000027941 */ /* 0x000fea0003800000 */
.L_x_14765:
        /* <DEDUP_REMOVED lines=16> */
.L_x_14771:
[----:B------:R-:W-:Y:S05]  /*c570*/  BSYNC B3 ;  /* 0x0000000000037941 */ /* 0x000fea0003800000 */
.L_x_14770:
        /* <DEDUP_REMOVED lines=44> */
.L_x_14769:
[----:B------:R-:W-:Y:S05]  /*c840*/  BSYNC B2 ;  /* 0x0000000000027941 */ /* 0x000fea0003800000 */
.L_x_14768:
        /* <DEDUP_REMOVED lines=12> */
.L_x_14764:
[----:B------:R-:W-:Y:S05]  /*c910*/  BSYNC B1 ;  /* 0x0000000000017941 */ /* 0x000fea0003800000 */
.L_x_14763:
        /* <DEDUP_REMOVED lines=18> */
.L_x_14775:
[----:B------:R-:W-:-:S07]  /*ca40*/  IMAD.MOV.U32 R191, RZ, RZ, R184 ;  /* 0x000000ffffbf7224 */ /* 0x000fce00078e00b8 */
.L_x_14776:
[----:B------:R-:W-:Y:S05]  /*ca50*/  BSYNC B2 ;  /* 0x0000000000027941 */ /* 0x000fea0003800000 */
.L_x_14774:
        /* <DEDUP_REMOVED lines=16> */
.L_x_14780:
[----:B------:R-:W-:Y:S05]  /*cb60*/  BSYNC B3 ;  /* 0x0000000000037941 */ /* 0x000fea0003800000 */
.L_x_14779:
        /* <DEDUP_REMOVED lines=44> */
.L_x_14778:
[----:B------:R-:W-:Y:S05]  /*ce30*/  BSYNC B2 ;  /* 0x0000000000027941 */ /* 0x000fea0003800000 */
.L_x_14777:
        /* <DEDUP_REMOVED lines=11> */
.L_x_14773:
[----:B------:R-:W-:Y:S05]  /*cef0*/  BSYNC B1 ;  /* 0x0000000000017941 */ /* 0x000fea0003800000 */
.L_x_14772:
        /* <DEDUP_REMOVED lines=18> */
.L_x_14784:
[----:B------:R-:W-:-:S07]  /*d020*/  IMAD.MOV.U32 R143, RZ, RZ, R184 ;  /* 0x000000ffff8f7224 */ /* 0x000fce00078e00b8 */
.L_x_14785:
[----:B------:R-:W-:Y:S05]  /*d030*/  BSYNC B2 ;  /* 0x0000000000027941 */ /* 0x000fea0003800000 */
.L_x_14783:
        /* <DEDUP_REMOVED lines=16> */
.L_x_14789:
[----:B------:R-:W-:Y:S05]  /*d140*/  BSYNC B3 ;  /* 0x0000000000037941 */ /* 0x000fea0003800000 */
.L_x_14788:
        /* <DEDUP_REMOVED lines=44> */
.L_x_14787:
[----:B------:R-:W-:Y:S05]  /*d410*/  BSYNC B2 ;  /* 0x0000000000027941 */ /* 0x000fea0003800000 */
.L_x_14786:
        /* <DEDUP_REMOVED lines=12> */
.L_x_14782:
[----:B------:R-:W-:Y:S05]  /*d4e0*/  BSYNC B1 ;  /* 0x0000000000017941 */ /* 0x000fea0003800000 */
.L_x_14781:
[----:B------:R-:W0:Y:S02]  /*d4f0*/  LDC.64 R144, c[0x0][0x238] ;  /* 0x00008e00ff907b82 */ /* 0x000e240000000a00 */
[----:B0-----:R-:W-:-:S05]  /*d500*/  IMAD.WIDE.U32 R144, R198, 0x20, R144 ;  /* 0x00000020c6907825 */ /* 0x001fca00078e0090 */
[----:B------:R2:W-:Y:S04]  /*d510*/  STG.E.128 desc[UR4][R144.64], R136 ;  /* 0x0000008890007986 */ /* 0x0005e8000c101d04 */
[----:B------:R2:W-:Y:S01]  /*d520*/  STG.E.128 desc[UR4][R144.64+0x10], R140 ;  /* 0x0000108c90007986 */ /* 0x0005e2000c101d04 */
[----:B------:R-:W-:Y:S05]  /*d530*/  @!P0 BRA `(.L_x_14717) ;  /* 0x0000000000508947 */ /* 0x000fea0003800000 */
[----:B------:R-:W-:Y:S01]  /*d540*/  SHF.L.U32 R147, R191, 0x10, RZ ;  /* 0x00000010bf937819 */ /* 0x000fe200000006ff */
[----:B--2---:R-:W0:Y:S01]  /*d550*/  LDC.64 R144, c[0x0][0x240] ;  /* 0x00009000ff907b82 */ /* 0x004e220000000a00 */
        /* <DEDUP_REMOVED lines=18> */
.L_x_14717:
[----:B------:R-:W-:Y:S05]  /*d680*/  BSYNC B0 ;  /* 0x0000000000007941 */ /* 0x000fea0003800000 */
.L_x_14716:
        /* <DEDUP_REMOVED lines=129> */
.L_x_14810:
[----:B------:R-:W-:Y:S01]  /*dea0*/  LOP3.LUT P0, RZ, R152, 0x1f, RZ, 0xc0, !PT ;  /* 0x0000001f98ff7812 */ /* 0x000fe2000780c0ff */
[----:B------:R-:W-:Y:S05]  /*deb0*/  WARPSYNC.ALL ;  /* 0x0000000000007948 */ /* 0x000fea0003800000 */
[----:B------:R-:W-:Y:S01]  /*dec0*/  LOP3.LUT R147, R145, 0x3, RZ, 0xc0, !PT ;  /* 0x0000000391937812 */ /* 0x000fe200078ec0ff */
[----:B-1----:R-:W-:-:S06]  /*ded0*/  FADD.FTZ R145, R150, R151 ;  /* 0x0000009796917221 */ /* 0x002fcc0000010000 */
[----:B------:R-:W1:Y:S01]  /*dee0*/  @!P0 S2R R149, SR_CgaCtaId ;  /* 0x0000000000958919 */ /* 0x000e620000008800 */
[----:B------:R-:W-:-:S04]  /*def0*/  @!P0 MOV R0, 0x400 ;  /* 0x0000040000008802 */ /* 0x000fc80000000f00 */
[----:B-1----:R-:W-:Y:S02]  /*df00*/  @!P0 LEA R149, R149, R0, 0x18 ;  /* 0x0000000095958211 */ /* 0x002fe400078ec0ff */
[----:B------:R-:W-:-:S05]  /*df10*/  @!P0 IADD3 R0, R146, R147, RZ ;  /* 0x0000009392008210 */ /* 0x000fca0007ffe0ff */
[----:B------:R-:W-:Y:S01]  /*df20*/  @!P0 IMAD R0, R0, 0x8, R149 ;  /* 0x0000000800008824 */ /* 0x000fe200078e0295 */
[----:B------:R-:W-:-:S04]  /*df30*/  LOP3.LUT R149, R152, 0x1f, RZ, 0xc0, !PT ;  /* 0x0000001f98957812 */ /* 0x000fc800078ec0ff */
[----:B------:R1:W-:Y:S01]  /*df40*/  @!P0 STS.64 [R0], R144 ;  /* 0x0000009000008388 */ /* 0x0003e20000000a00 */
[----:B------:R-:W-:Y:S01]  /*df50*/  ISETP.GT.U32.AND P0, PT, R149, 0x3, PT ;  /* 0x000000039500780c */ /* 0x000fe20003f04070 */
[----:B------:R-:W-:Y:S01]  /*df60*/  BAR.SYNC.DEFER_BLOCKING 0x0 ;  /* 0x0000000000007b1d */ /* 0x000fe20000010000 */
[----:B------:R-:W-:-:S11]  /*df70*/  LOP3.LUT P2, RZ, R147, 0x1f, R152, 0xf8, !PT ;  /* 0x0000001f93ff7812 */ /* 0x000fd6000784f898 */
[----:B-1----:R-:W-:Y:S02]  /*df80*/  @!P0 MOV R0, 0x400 ;  /* 0x0000040000008802 */ /* 0x002fe40000000f00 */
[----:B------:R-:W-:Y:S02]  /*df90*/  @!P0 IADD3 R146, R146, R149, RZ ;  /* 0x0000009592928210 */ /* 0x000fe40007ffe0ff */
[----:B------:R-:W-:Y:S02]  /*dfa0*/  CS2R R148, SRZ ;  /* 0x0000000000947805 */ /* 0x000fe4000001ff00 */
[----:B------:R-:W-:Y:S01]  /*dfb0*/  ISETP.NE.AND P6, PT, R201, RZ, PT ;  /* 0x000000ffc900720c */ /* 0x000fe20003fc5270 */
[----:B------:R-:W1:Y:S01]  /*dfc0*/  @!P0 S2R R147, SR_CgaCtaId ;  /* 0x0000000000938919 */ /* 0x000e620000008800 */
[----:B------:R-:W-:Y:S01]  /*dfd0*/  BSSY B0, `(.L_x_14791) ;  /* 0x00000cb000007945 */ /* 0x000fe20003800000 */
[----:B------:R-:W2:Y:S02]  /*dfe0*/  @!P2 LDC.64 R144, c[0x0][0x250] ;  /* 0x00009400ff90ab82 */ /* 0x000ea40000000a00 */
[----:B--2---:R-:W-:-:S02]  /*dff0*/  @!P2 LEA R144, P3, R170, R144, 0x2 ;  /* 0x00000090aa90a211 */ /* 0x004fc400078610ff */
[----:B-1----:R-:W-:Y:S01]  /*e000*/  @!P0 LEA R147, R147, R0, 0x18 ;  /* 0x0000000093938211 */ /* 0x002fe200078ec0ff */
[----:B------:R-:W-:Y:S01]  /*e010*/  IMAD.MOV.U32 R0, RZ, RZ, RZ ;  /* 0x000000ffff007224 */ /* 0x000fe200078e00ff */
[----:B------:R-:W-:Y:S01]  /*e020*/  @!P2 LEA.HI.X R145, R170, R145, R194, 0x2, P3 ;  /* 0x00000091aa91a211 */ /* 0x000fe200018f14c2 */
[----:B------:R-:W-:Y:S01]  /*e030*/  @!P0 IMAD.MOV.U32 R0, RZ, RZ, R183 ;  /* 0x000000ffff008224 */ /* 0x000fe200078e00b7 */
[----:B0-----:R-:W-:Y:S02]  /*e040*/  @!P0 LEA R150, R146, R147, 0x3 ;  /* 0x0000009392968211 */ /* 0x001fe400078e18ff */
[----:B------:R-:W0:Y:S02]  /*e050*/  @!P2 LDC.64 R146, c[0x0][0x258] ;  /* 0x00009600ff92ab82 */ /* 0x000e240000000a00 */
[----:B------:R-:W1:Y:S04]  /*e060*/  SHFL.DOWN PT, R151, R0, 0x2, 0x1f ;  /* 0x08401f0000977f89 */ /* 0x000e6800000e0000 */
[----:B------:R2:W3:Y:S02]  /*e070*/  @!P0 LDS.64 R148, [R150] ;  /* 0x0000000096948984 */ /* 0x0004e40000000a00 */
[----:B--2---:R-:W-:-:S02]  /*e080*/  I2FP.F32.S32 R150, R0 ;  /* 0x0000000000967245 */ /* 0x004fc40000201400 */
[C---:B0-----:R-:W-:Y:S02]  /*e090*/  @!P2 LEA R146, P0, R170.reuse, R146, 0x2 ;  /* 0x00000092aa92a211 */ /* 0x041fe400078010ff */
[----:B-1----:R-:W-:Y:S02]  /*e0a0*/  IADD3 R196, R151, R0, RZ ;  /* 0x0000000097c47210 */ /* 0x002fe40007ffe0ff */
[----:B------:R-:W-:Y:S02]  /*e0b0*/  @!P2 LEA.HI.X R147, R170, R147, R194, 0x2, P0 ;  /* 0x00000093aa93a211 */ /* 0x000fe400000f14c2 */
[----:B------:R-:W-:Y:S01]  /*e0c0*/  I2FP.F32.S32 R198, R196 ;  /* 0x000000c400c67245 */ /* 0x000fe20000201400 */
[----:B------:R-:W0:Y:S01]  /*e0d0*/  SHFL.DOWN PT, R203, R196, 0x1, 0x1f ;  /* 0x08201f00c4cb7f89 */ /* 0x000e2200000e0000 */
[----:B------:R-:W-:Y:S02]  /*e0e0*/  I2FP.F32.S32 R204, R151 ;  /* 0x0000009700cc7245 */ /* 0x000fe40000201400 */
[----:B------:R-:W1:Y:S01]  /*e0f0*/  MUFU.RCP R202, R198 ;  /* 0x000000c600ca7308 */ /* 0x000e620000001000 */
[----:B-----5:R-:W-:Y:S01]  /*e100*/  ISETP.GE.AND P0, PT, R193, 0x1, PT ;  /* 0x00000001c100780c */ /* 0x020fe20003f06270 */
[----:B---3--:R-:W2:Y:S04]  /*e110*/  SHFL.DOWN PT, R197, R148, 0x2, 0x1f ;  /* 0x08401f0094c57f89 */ /* 0x008ea800000e0000 */
        /* <DEDUP_REMOVED lines=38> */
[----:B------:R-:W-:-:S03]  /*e380*/  LOP3.LUT R162, R152, 0x7f, RZ, 0xc0, !PT ;  /* 0x0000007f98a27812 */ /* 0x000fc600078ec0ff */
[----:B------:R-:W-:-:S05]  /*e390*/  IMAD R0, R0, R195, RZ ;  /* 0x000000c300007224 */ /* 0x000fca00078e02ff */
[----:B-1----:R-:W-:-:S04]  /*e3a0*/  SHF.R.S32.HI R145, RZ, 0x1f, R0 ;  /* 0x0000001fff917819 */ /* 0x002fc80000011400 */
[----:B------:R-:W-:Y:S02]  /*e3b0*/  LEA.HI R145, R145, R0, RZ, 0x3 ;  /* 0x0000000091917211 */ /* 0x000fe400078f18ff */
[----:B------:R-:W-:Y:S02]  /*e3c0*/  FSEL R0, R205, RZ, !P6 ;  /* 0x000000ffcd007208 */ /* 0x000fe40007000000 */
        /* <DEDUP_REMOVED lines=34> */
.L_x_14794:
[----:B------:R-:W-:Y:S05]  /*e5f0*/  BSYNC B1 ;  /* 0x0000000000017941 */ /* 0x000fea0003800000 */
.L_x_14793:
        /* <DEDUP_REMOVED lines=35> */
.L_x_14796:
[----:B------:R-:W-:Y:S05]  /*e830*/  BSYNC B1 ;  /* 0x0000000000017941 */ /* 0x000fea0003800000 */
.L_x_14795:
        /* <DEDUP_REMOVED lines=35> */
.L_x_14798:
[----:B------:R-:W-:Y:S05]  /*ea70*/  BSYNC B1 ;  /* 0x0000000000017941 */ /* 0x000fea0003800000 */
.L_x_14797:
        /* <DEDUP_REMOVED lines=32> */
.L_x_14792:
[----:B------:R-:W-:Y:S05]  /*ec80*/  BSYNC B0 ;  /* 0x0000000000007941 */ /* 0x000fea0003800000 */
.L_x_14791:
[----:B------:R-:W-:Y:S02]  /*ec90*/  IADD3 R170, R170, UR10, RZ ;  /* 0x0000000aaaaa7c10 */ /* 0x000fe4000fffe0ff */
[----:B------:R-:W-:Y:S02]  /*eca0*/  SEL R0, RZ, 0x1, P1 ;  /* 0x00000001ff007807 */ /* 0x000fe40000800000 */
[----:B------:R-:W-:-:S13]  /*ecb0*/  ISETP.GE.AND P0, PT, R170, UR11, PT ;  /* 0x0000000baa007c0c */ /* 0x000fda000bf06270 */
[----:B------:R-:W-:Y:S05]  /*ecc0*/  @!P0 BRA `(.L_x_14799) ;  /* 0xffffff2000488947 */ /* 0x000fea000383ffff */
[----:B------:R-:W-:Y:S05]  /*ecd0*/  EXIT ;  /* 0x000000000000794d */ /* 0x000fea0003800000 */
.L_x_14790:
[----:B------:R-:W-:Y:S01]  /*ece0*/  HFMA2.MMA R198, -RZ, RZ, 0, 5.9604644775390625e-08 ;  /* 0x00000001ffc67435 */ /* 0x000fe200000001ff */
[----:B------:R-:W-:Y:S01]  /*ecf0*/  IMAD.MOV.U32 R203, RZ, RZ, R147 ;  /* 0x000000ffffcb7224 */ /* 0x000fe200078e0093 */
[----:B------:R-:W-:Y:S01]  /*ed00*/  MOV R196, 0xffffffff ;  /* 0xffffffff00c47802 */ /* 0x000fe20000000f00 */
[----:B------:R-:W-:-:S08]  /*ed10*/  IMAD.MOV.U32 R205, RZ, RZ, 0x1f ;  /* 0x0000001fffcd7424 */ /* 0x000fd000078e00ff */
[----:B----45:R-:W-:Y:S05]  /*ed20*/  WARPSYNC.COLLECTIVE R196, `(.L_x_14800) ;  /* 0x00000000c4087348 */ /* 0x030fea0003c00000 */
[----:B------:R0:W1:Y:S02]  /*ed30*/  SHFL.BFLY P6, R197, R203, R198, R205 ;  /* 0x0c0000c6cbc57389 */ /* 0x00006400000c00cd */
[----:B01--45:R-:W-:Y:S01]  /*ed40*/  ENDCOLLECTIVE ;  /* 0x000000000000791b */ /* 0x033fe20003800000 */
.L_x_14800:
[----:B------:R-:W-:Y:S02]  /*ed50*/  IMAD.MOV.U32 R198, RZ, RZ, 0x2 ;  /* 0x00000002ffc67424 */ /* 0x000fe400078e00ff */
[----:B------:R-:W-:-:S04]  /*ed60*/  IMAD.MOV.U32 R0, RZ, RZ, R197 ;  /* 0x000000ffff007224 */ /* 0x000fc800078e00c5 */
[----:B------:R-:W-:-:S05]  /*ed70*/  FADD.FTZ R148, R147, R0 ;  /* 0x0000000093947221 */ /* 0x000fca0000010000 */
[----:B------:R-:W-:-:S07]  /*ed80*/  MOV R203, R148 ;  /* 0x0000009400cb7202 */ /* 0x000fce0000000f00 */
[----:B------:R-:W-:Y:S05]  /*ed90*/  WARPSYNC.COLLECTIVE R196, `(.L_x_14801) ;  /* 0x00000000c4087348 */ /* 0x000fea0003c00000 */
[----:B------:R0:W1:Y:S02]  /*eda0*/  SHFL.BFLY P6, R197, R203, R198, R205 ;  /* 0x0c0000c6cbc57389 */ /* 0x00006400000c00cd */
[----:B01----:R-:W-:Y:S01]  /*edb0*/  ENDCOLLECTIVE ;  /* 0x000000000000791b */ /* 0x003fe20003800000 */
.L_x_14801:
[----:B------:R-:W-:Y:S01]  /*edc0*/  HFMA2.MMA R198, -RZ, RZ, 0, 2.384185791015625e-07 ;  /* 0x00000004ffc67435 */ /* 0x000fe200000001ff */
[----:B------:R-:W-:-:S05]  /*edd0*/  MOV R149, R197 ;  /* 0x000000c500957202 */ /* 0x000fca0000000f00 */
[----:B------:R-:W-:-:S04]  /*ede0*/  FADD.FTZ R149, R148, R149 ;  /* 0x0000009594957221 */ /* 0x000fc80000010000 */
[----:B------:R-:W-:-:S07]  /*edf0*/  IMAD.MOV.U32 R203, RZ, RZ, R149 ;  /* 0x000000ffffcb7224 */ /* 0x000fce00078e0095 */
[----:B------:R-:W-:Y:S05]  /*ee00*/  WARPSYNC.COLLECTIVE R196, `(.L_x_14802) ;  /* 0x00000000c4087348 */ /* 0x000fea0003c00000 */
[----:B------:R0:W1:Y:S02]  /*ee10*/  SHFL.BFLY P6, R197, R203, R198, R205 ;  /* 0x0c0000c6cbc57389 */ /* 0x00006400000c00cd */
[----:B01----:R-:W-:Y:S01]  /*ee20*/  ENDCOLLECTIVE ;  /* 0x000000000000791b */ /* 0x003fe20003800000 */
.L_x_14802:
[----:B------:R-:W-:Y:S02]  /*ee30*/  IMAD.MOV.U32 R198, RZ, RZ, 0x8 ;  /* 0x00000008ffc67424 */ /* 0x000fe400078e00ff */
[----:B------:R-:W-:-:S04]  /*ee40*/  IMAD.MOV.U32 R0, RZ, RZ, R197 ;  /* 0x000000ffff007224 */ /* 0x000fc800078e00c5 */
[----:B------:R-:W-:-:S05]  /*ee50*/  FADD.FTZ R150, R149, R0 ;  /* 0x0000000095967221 */ /* 0x000fca0000010000 */
[----:B------:R-:W-:-:S07]  /*ee60*/  MOV R203, R150 ;  /* 0x0000009600cb7202 */ /* 0x000fce0000000f00 */
[----:B------:R-:W-:Y:S05]  /*ee70*/  WARPSYNC.COLLECTIVE R196, `(.L_x_14803) ;  /* 0x00000000c4087348 */ /* 0x000fea0003c00000 */
[----:B------:R0:W1:Y:S02]  /*ee80*/  SHFL.BFLY P6, R197, R203, R198, R205 ;  /* 0x0c0000c6cbc57389 */ /* 0x00006400000c00cd */
[----:B01----:R-:W-:Y:S01]  /*ee90*/  ENDCOLLECTIVE ;  /* 0x000000000000791b */ /* 0x003fe20003800000 */
.L_x_14803:
[----:B------:R-:W-:Y:S01]  /*eea0*/  HFMA2.MMA R198, -RZ, RZ, 0, 9.5367431640625e-07 ;  /* 0x00000010ffc67435 */ /* 0x000fe200000001ff */
[----:B------:R-:W-:-:S05]  /*eeb0*/  MOV R151, R197 ;  /* 0x000000c500977202 */ /* 0x000fca0000000f00 */
[----:B------:R-:W-:-:S04]  /*eec0*/  FADD.FTZ R151, R150, R151 ;  /* 0x0000009796977221 */ /* 0x000fc80000010000 */
[----:B------:R-:W-:-:S07]  /*eed0*/  IMAD.MOV.U32 R203, RZ, RZ, R151 ;  /* 0x000000ffffcb7224 */ /* 0x000fce00078e0097 */
[----:B------:R-:W-:Y:S05]  /*eee0*/  WARPSYNC.COLLECTIVE R196, `(.L_x_14804) ;  /* 0x00000000c4087348 */ /* 0x000fea0003c00000 */
[----:B------:R0:W1:Y:S02]  /*eef0*/  SHFL.BFLY P6, R197, R203, R198, R205 ;  /* 0x0c0000c6cbc57389 */ /* 0x00006400000c00cd */
[----:B01----:R-:W-:Y:S01]  /*ef00*/  ENDCOLLECTIVE ;  /* 0x000000000000791b */ /* 0x003fe20003800000 */
.L_x_14804:
        /* <DEDUP_REMOVED lines=73> */
.L_x_14805:
[----:B------:R-:W-:Y:S01]  /*f3a0*/  HFMA2.MMA R198, -RZ, RZ, 0, 1.1920928955078125e-07 ;  /* 0x00000002ffc67435 */ /* 0x000fe200000001ff */
[----:B------:R-:W-:-:S05]  /*f3b0*/  MOV R147, R197 ;  /* 0x000000c500937202 */ /* 0x000fca0000000f00 */
[----:B------:R-:W-:-:S04]  /*f3c0*/  FADD.FTZ R147, R0, R147 ;  /* 0x0000009300937221 */ /* 0x000fc80000010000 */
[----:B------:R-:W-:-:S07]  /*f3d0*/  IMAD.MOV.U32 R203, RZ, RZ, R147 ;  /* 0x000000ffffcb7224 */ /* 0x000fce00078e0093 */
[----:B------:R-:W-:Y:S05]  /*f3e0*/  WARPSYNC.COLLECTIVE R196, `(.L_x_14806) ;  /* 0x00000000c4087348 */ /* 0x000fea0003c00000 */
[----:B------:R0:W1:Y:S02]  /*f3f0*/  SHFL.BFLY P6, R197, R203, R198, R205 ;  /* 0x0c0000c6cbc57389 */ /* 0x00006400000c00cd */
[----:B01----:R-:W-:Y:S01]  /*f400*/  ENDCOLLECTIVE ;  /* 0x000000000000791b */ /* 0x003fe20003800000 */
.L_x_14806:
[----:B------:R-:W-:Y:S02]  /*f410*/  IMAD.MOV.U32 R198, RZ, RZ, 0x4 ;  /* 0x00000004ffc67424 */ /* 0x000fe400078e00ff */
[----:B------:R-:W-:-:S04]  /*f420*/  IMAD.MOV.U32 R148, RZ, RZ, R197 ;  /* 0x000000ffff947224 */ /* 0x000fc800078e00c5 */
[----:B------:R-:W-:-:S05]  /*f430*/  FADD.FTZ R148, R147, R148 ;  /* 0x0000009493947221 */ /* 0x000fca0000010000 */
[----:B------:R-:W-:-:S07]  /*f440*/  MOV R203, R148 ;  /* 0x0000009400cb7202 */ /* 0x000fce0000000f00 */
[----:B------:R-:W-:Y:S05]  /*f450*/  WARPSYNC.COLLECTIVE R196, `(.L_x_14807) ;  /* 0x00000000c4087348 */ /* 0x000fea0003c00000 */
[----:B------:R0:W1:Y:S02]  /*f460*/  SHFL.BFLY P6, R197, R203, R198, R205 ;  /* 0x0c0000c6cbc57389 */ /* 0x00006400000c00cd */
[----:B01----:R-:W-:Y:S01]  /*f470*/  ENDCOLLECTIVE ;  /* 0x000000000000791b */ /* 0x003fe20003800000 */
.L_x_14807:
[----:B------:R-:W-:Y:S01]  /*f480*/  HFMA2.MMA R198, -RZ, RZ, 0, 4.76837158203125e-07 ;  /* 0x00000008ffc67435 */ /* 0x000fe200000001ff */
[----:B------:R-:W-:-:S05]  /*f490*/  MOV R149, R197 ;  /* 0x000000c500957202 */ /* 0x000fca0000000f00 */
[----:B------:R-:W-:-:S04]  /*f4a0*/  FADD.FTZ R149, R148, R149 ;  /* 0x0000009594957221 */ /* 0x000fc80000010000 */
[----:B------:R-:W-:-:S07]  /*f4b0*/  IMAD.MOV.U32 R203, RZ, RZ, R149 ;  /* 0x000000ffffcb7224 */ /* 0x000fce00078e0095 */
[----:B------:R-:W-:Y:S05]  /*f4c0*/  WARPSYNC.COLLECTIVE R196, `(.L_x_14808) ;  /* 0x00000000c4087348 */ /* 0x000fea0003c00000 */
[----:B------:R0:W1:Y:S02]  /*f4d0*/  SHFL.BFLY P6, R197, R203, R198, R205 ;  /* 0x0c0000c6cbc57389 */ /* 0x00006400000c00cd */
[----:B01----:R-:W-:Y:S01]  /*f4e0*/  ENDCOLLECTIVE ;  /* 0x000000000000791b */ /* 0x003fe20003800000 */
.L_x_14808:
[----:B------:R-:W-:Y:S02]  /*f4f0*/  IMAD.MOV.U32 R198, RZ, RZ, 0x10 ;  /* 0x00000010ffc67424 */ /* 0x000fe400078e00ff */
[----:B------:R-:W-:-:S04]  /*f500*/  IMAD.MOV.U32 R150, RZ, RZ, R197 ;  /* 0x000000ffff967224 */ /* 0x000fc800078e00c5 */
[----:B------:R-:W-:-:S05]  /*f510*/  FADD.FTZ R150, R149, R150 ;  /* 0x0000009695967221 */ /* 0x000fca0000010000 */
[----:B------:R-:W-:-:S07]  /*f520*/  MOV R203, R150 ;  /* 0x0000009600cb7202 */ /* 0x000fce0000000f00 */
[----:B------:R-:W-:Y:S05]  /*f530*/  WARPSYNC.COLLECTIVE R196, `(.L_x_14809) ;  /* 0x00000000c4087348 */ /* 0x000fea0003c00000 */
[----:B------:R0:W1:Y:S02]  /*f540*/  SHFL.BFLY P6, R197, R203, R198, R205 ;  /* 0x0c0000c6cbc57389 */ /* 0x00006400000c00cd */
[----:B01----:R-:W-:Y:S01]  /*f550*/  ENDCOLLECTIVE ;  /* 0x000000000000791b */ /* 0x003fe20003800000 */
.L_x_14809:
[----:B------:R-:W-:Y:S01]  /*f560*/  MOV R151, R197 ;  /* 0x000000c500977202 */ /* 0x000fe20000000f00 */
[----:B------:R-:W-:Y:S06]  /*f570*/  BRA `(.L_x_14810) ;  /* 0xffffffe800487947 */ /* 0x000fec000383ffff */
.L_x_14811:
        /* <DEDUP_REMOVED lines=16> */
.L_x_30262:


//--------------------- .text._ZN10layer_norm13ln_fwd_kernelINS_13Kernel_traitsIf13__nv_bfloat16fS2_fjLj4096ELj1ELj1ELj4ELj16ENS_18Kernel_traits_baseILj4096EfS2_fS2_fjLj128EEEEELb1ELb1ELb1ELb1EEEvNS_9FwdParamsE --------------------------
	.section	.text._ZN10layer_norm13ln_fwd_kernelINS_13Kernel_traitsIf13__nv_bfloat16fS2_fjLj4096ELj1ELj1ELj4ELj16ENS_18Kernel_traits_baseILj4096EfS2_fS2_fjLj128EEEEELb1ELb1ELb1ELb1EEEvNS_9FwdParamsE,"ax",@progbits
	.align	128
        .global         _ZN10layer_norm13ln_fwd_kernelINS_13Kernel_traitsIf13__nv_bfloat16fS2_fjLj4096ELj1ELj1ELj4ELj16ENS_18Kernel_traits_baseILj4096EfS2_fS2_fjLj128EEEEELb1ELb1ELb1ELb1EEEvNS_9FwdParamsE
        .type           _ZN10layer_norm13ln_fwd_kernelINS_13Kernel_traitsIf13__nv_bfloat16fS2_fjLj4096ELj1ELj1ELj4ELj16ENS_18Kernel_traits_baseILj4096EfS2_fS2_fjLj128EEEEELb1ELb1ELb1ELb1EEEvNS_9FwdParamsE,@function
        .size           _ZN10layer_norm13ln_fwd_kernelINS_13Kernel_traitsIf13__nv_bfloat16fS2_fjLj4096ELj1ELj1ELj4ELj16ENS_18Kernel_traits_baseILj4096EfS2_fS2_fjLj128EEEEELb1ELb1ELb1ELb1EEEvNS_9FwdParamsE,(.L_x_30263 - _ZN10layer_norm13ln_fwd_kernelINS_13Kernel_traitsIf13__nv_bfloat16fS2_fjLj4096ELj1ELj1ELj4ELj16ENS_18Kernel_traits_baseILj4096EfS2_fS2_fjLj128EEEEELb1ELb1ELb1ELb1EEEvNS_9FwdParamsE)
        .other          _ZN10layer_norm13ln_fwd_kernelINS_13Kernel_traitsIf13__nv_bfloat16fS2_fjLj4096ELj1ELj1ELj4ELj16ENS_18Kernel_traits_baseILj4096EfS2_fS2_fjLj128EEEEELb1ELb1ELb1ELb1EEEvNS_9FwdParamsE,@"STO_CUDA_ENTRY STV_DEFAULT"
_ZN10layer_norm13ln_fwd_kernelINS_13Kernel_traitsIf13__nv_bfloat16fS2_fjLj4096ELj1ELj1ELj4ELj16ENS_18Kernel_traits_baseILj4096EfS2_fS2_fjLj128EEEEELb1ELb1ELb1ELb1EEEvNS_9FwdParamsE:
.text._ZN10layer_norm13ln_fwd_kernelINS_13Kernel_traitsIf13__nv_bfloat16fS2_fjLj4096ELj1ELj1ELj4ELj16ENS_18Kernel_traits_baseILj4096EfS2_fS2_fjLj128EEEEELb1ELb1ELb1ELb1EEEvNS_9FwdParamsE:
[----:B------:R-:W-:Y:S01]  /*0000*/  LDC R1, c[0x0][0x28] ;  /* 0x00000a00ff017b82 */ /* 0x000fe20000000800 */
[----:B------:R-:W0:Y:S07]  /*0010*/  S2R R149, SR_TID.X ;  /* 0x0000000000957919 */ /* 0x000e2e0000002100 */
[----:B------:R-:W1:Y:S01]  /*0020*/  LDC R187, c[0x0][0x2e8] ;  /* 0x0000ba00ffbb7b82 */ /* 0x000e620000000800 */
[----:B------:R-:W-:-:S07]  /*0030*/  ULDC.U8 UR4, c[0x0][0x2f4] ;  /* 0x0000bd0000047ab9 */ /* 0x000fce0000000000 */
[----:B------:R-:W2:Y:S01]  /*0040*/  LDC R106, c[0x0][0x2ec] ;  /* 0x0000bb00ff6a7b82 */ /* 0x000ea20000000800 */
[----:B------:R-:W-:Y:S01]  /*0050*/  ISETP.NE.AND P1, PT, RZ, UR4, PT ;  /* 0x00000004ff007c0c */ /* 0x000fe2000bf25270 */
[----:B------:R-:W-:Y:S01]  /*0060*/  ULDC.64 UR6, c[0x0][0x2e0] ;  /* 0x0000b80000067ab9 */ /* 0x000fe20000000a00 */
[----:B------:R-:W-:Y:S01]  /*0070*/  ULDC.64 UR4, c[0x0][0x208] ;  /* 0x0000820000047ab9 */ /* 0x000fe20000000a00 */
[----:B------:R-:W-:Y:S01]  /*0080*/  MOV R2, UR6 ;  /* 0x0000000600027c02 */ /* 0x000fe20008000f00 */
[----:B------:R-:W-:Y:S01]  /*0090*/  IMAD.U32 R3, RZ, RZ, UR7 ;  /* 0x00000007ff037e24 */ /* 0x000fe2000f8e00ff */
[----:B------:R-:W-:Y:S01]  /*00a0*/  ULDC.64 UR6, c[0x0][0x2c8] ;  /* 0x0000b20000067ab9 */ /* 0x000fe20000000a00 */
[----:B------:R-:W-:Y:S01]  /*00b0*/  ULDC.64 UR8, c[0x0][0x260] ;  /* 0x0000980000087ab9 */ /* 0x000fe20000000a00 */
[----:B------:R-:W-:Y:S01]  /*00c0*/  ISETP.NE.U32.AND P0, PT, RZ, UR6, PT ;  /* 0x00000006ff007c0c */ /* 0x000fe2000bf05070 */
[----:B------:R-:W-:-:S03]  /*00d0*/  ULDC.64 UR10, c[0x0][0x278] ;  /* 0x00009e00000a7ab9 */ /* 0x000fc60000000a00 */
[----:B------:R-:W-:Y:S02]  /*00e0*/  ISETP.NE.AND.EX P0, PT, RZ, UR7, PT, P0 ;  /* 0x00000007ff007c0c */ /* 0x000fe4000bf05300 */
[----:B------:R-:W-:Y:S02]  /*00f0*/  CS2R R96, SRZ ;  /* 0x0000000000607805 */ /* 0x000fe4000001ff00 */
[----:B------:R-:W-:Y:S02]  /*0100*/  CS2R R98, SRZ ;  /* 0x0000000000627805 */ /* 0x000fe4000001ff00 */
[----:B------:R-:W-:Y:S01]  /*0110*/  CS2R R92, SRZ ;  /* 0x00000000005c7805 */ /* 0x000fe2000001ff00 */
[----:B-1----:R-:W-:Y:S01]  /*0120*/  @P1 IMAD.MOV.U32 R4, RZ, RZ, R187 ;  /* 0x000000ffff041224 */ /* 0x002fe200078e00bb */
[----:B------:R-:W-:Y:S02]  /*0130*/  CS2R R94, SRZ ;  /* 0x00000000005e7805 */ /* 0x000fe4000001ff00 */
[----:B------:R-:W-:-:S02]  /*0140*/  CS2R R88, SRZ ;  /* 0x0000000000587805 */ /* 0x000fc4000001ff00 */
[----:B------:R-:W-:Y:S02]  /*0150*/  CS2R R90, SRZ ;  /* 0x00000000005a7805 */ /* 0x000fe4000001ff00 */
[----:B------:R-:W-:Y:S02]  /*0160*/  CS2R R84, SRZ ;  /* 0x0000000000547805 */ /* 0x000fe4000001ff00 */
[----:B------:R-:W-:Y:S02]  /*0170*/  CS2R R86, SRZ ;  /* 0x0000000000567805 */ /* 0x000fe4000001ff00 */
[----:B------:R-:W-:Y:S01]  /*0180*/  CS2R R80, SRZ ;  /* 0x0000000000507805 */ /* 0x000fe2000001ff00 */
[----:B0-----:R-:W-:Y:S01]  /*0190*/  IMAD.SHL.U32 R0, R149, 0x20, RZ ;  /* 0x0000002095007824 */ /* 0x001fe200078e00ff */
[----:B------:R-:W-:Y:S01]  /*01a0*/  CS2R R82, SRZ ;  /* 0x0000000000527805 */ /* 0x000fe2000001ff00 */
[----:B--2---:R-:W-:Y:S01]  /*01b0*/  @P1 IMAD.MOV.U32 R5, RZ, RZ, R106 ;  /* 0x000000ffff051224 */ /* 0x004fe200078e006a */
[----:B------:R-:W-:-:S02]  /*01c0*/  CS2R R76, SRZ ;  /* 0x00000000004c7805 */ /* 0x000fc4000001ff00 */
[----:B------:R-:W-:Y:S02]  /*01d0*/  CS2R R78, SRZ ;  /* 0x00000000004e7805 */ /* 0x000fe4000001ff00 */
[----:B------:R-:W-:Y:S02]  /*01e0*/  LOP3.LUT R0, R0, 0xfe0, RZ, 0xc0, !PT ;  /* 0x00000fe000007812 */ /* 0x000fe400078ec0ff */
[----:B------:R-:W-:Y:S01]  /*01f0*/  CS2R R72, SRZ ;  /* 0x0000000000487805 */ /* 0x000fe2000001ff00 */
[----:B------:R0:W5:Y:S01]  /*0200*/  @P1 LDG.E.64 R100, desc[UR4][R4.64] ;  /* 0x0000000404641981 */ /* 0x000162000c1e1b00 */
[----:B------:R-:W-:Y:S02]  /*0210*/  CS2R R74, SRZ ;  /* 0x00000000004a7805 */ /* 0x000fe4000001ff00 */
[----:B------:R-:W-:Y:S02]  /*0220*/  CS2R R68, SRZ ;  /* 0x0000000000447805 */ /* 0x000fe4000001ff00 */
[----:B------:R-:W-:Y:S01]  /*0230*/  CS2R R70, SRZ ;  /* 0x0000000000467805 */ /* 0x000fe2000001ff00 */
[----:B------:R-:W5:Y:S01]  /*0240*/  @P1 LDG.E.64 R2, desc[UR4][R2.64] ;  /* 0x0000000402021981 */ /* 0x000f62000c1e1b00 */
[----:B------:R-:W1:Y:S01]  /*0250*/  LDC R170, c[0x0][RZ] ;  /* 0x00000000ffaa7b82 */ /* 0x000e620000000800 */
[----:B------:R-:W-:-:S02]  /*0260*/  IADD3 R102, P2, R0, UR8, RZ ;  /* 0x0000000800667c10 */ /* 0x000fc4000ff5e0ff */
[----:B------:R-:W-:Y:S02]  /*0270*/  LOP3.LUT R148, R149, 0x7f, RZ, 0xc0, !PT ;  /* 0x0000007f95947812 */ /* 0x000fe400078ec0ff */
[----:B0-----:R-:W-:Y:S01]  /*0280*/  IADD3 R4, P3, R0, UR6, RZ ;  /* 0x0000000600047c10 */ /* 0x001fe2000ff7e0ff */
[----:B------:R-:W-:Y:S01]  /*0290*/  IMAD.X R103, RZ, RZ, UR9, P2 ;  /* 0x00000009ff677e24 */ /* 0x000fe200090e06ff */
[----:B------:R-:W-:Y:S01]  /*02a0*/  LEA R104, P4, R148, UR10, 0x5 ;  /* 0x0000000a94687c11 */ /* 0x000fe2000f8828ff */
[----:B------:R-:W1:Y:S02]  /*02b0*/  S2UR UR6, SR_CTAID.X ;  /* 0x00000000000679c3 */ /* 0x000e640000002500 */
[----:B------:R-:W-:Y:S01]  /*02c0*/  IMAD.X R5, RZ, RZ, UR7, P3 ;  /* 0x00000007ff057e24 */ /* 0x000fe200098e06ff */
[----:B------:R-:W-:Y:S01]  /*02d0*/  ULDC UR7, c[0x0][0x214] ;  /* 0x0000850000077ab9 */ /* 0x000fe20000000800 */
[----:B------:R-:W-:-:S03]  /*02e0*/  IADD3.X R105, RZ, UR11, RZ, P4, !PT ;  /* 0x0000000bff697c10 */ /* 0x000fc6000a7fe4ff */
[----:B------:R0:W5:Y:S04]  /*02f0*/  @P0 LDG.E.128 R96, desc[UR4][R4.64] ;  /* 0x0000000404600981 */ /* 0x000168000c1e1d00 */
[----:B------:R0:W5:Y:S04]  /*0300*/  @P0 LDG.E.128 R92, desc[UR4][R4.64+0x10] ;  /* 0x00001004045c0981 */ /* 0x000168000c1e1d00 */
[----:B------:R0:W5:Y:S04]  /*0310*/  @P0 LDG.E.128 R88, desc[UR4][R4.64+0x1000] ;  /* 0x0010000404580981 */ /* 0x000168000c1e1d00 */
[----:B------:R0:W5:Y:S04]  /*0320*/  @P0 LDG.E.128 R84, desc[UR4][R4.64+0x1010] ;  /* 0x0010100404540981 */ /* 0x000168000c1e1d00 */
[----:B------:R0:W5:Y:S01]  /*0330*/  @P0 LDG.E.128 R80, desc[UR4][R4.64+0x2000] ;  /* 0x0020000404500981 */ /* 0x000162000c1e1d00 */
[----:B-1----:R-:W-:Y:S01]  /*0340*/  IMAD R170, R170, UR6, R149 ;  /* 0x00000006aaaa7c24 */ /* 0x002fe2000f8e0295 */
[----:B------:R-:W-:-:S02]  /*0350*/  LEA.HI R149, R149, UR6, RZ, 0x19 ;  /* 0x0000000695957c11 */ /* 0x000fc4000f8fc8ff */
[----:B------:R0:W5:Y:S02]  /*0360*/  @P0 LDG.E.128 R76, desc[UR4][R4.64+0x2010] ;  /* 0x00201004044c0981 */ /* 0x000164000c1e1d00 */
[----:B------:R-:W-:Y:S02]  /*0370*/  ISETP.GE.AND P2, PT, R149, UR7, PT ;  /* 0x0000000795007c0c */ /* 0x000fe4000bf46270 */
[----:B------:R0:W5:Y:S04]  /*0380*/  @P0 LDG.E.128 R72, desc[UR4][R4.64+0x3000] ;  /* 0x0030000404480981 */ /* 0x000168000c1e1d00 */
[----:B------:R0:W5:Y:S07]  /*0390*/  @P0 LDG.E.128 R68, desc[UR4][R4.64+0x3010] ;  /* 0x0030100404440981 */ /* 0x00016e000c1e1d00 */
[----:B------:R-:W-:Y:S05]  /*03a0*/  @P2 EXIT ;  /* 0x000000000000294d */ /* 0x000fea0003800000 */
[----:B------:R-:W1:Y:S01]  /*03b0*/  @P1 LDC R107, c[0x0][0x2f0] ;  /* 0x0000bc00ff6b1b82 */ /* 0x000e620000000800 */
[----:B------:R-:W5:Y:S04]  /*03c0*/  LDG.E.128 R64, desc[UR4][R102.64] ;  /* 0x0000000466407981 */ /* 0x000f68000c1e1d00 */
[----:B------:R-:W5:Y:S04]  /*03d0*/  LDG.E.128 R60, desc[UR4][R102.64+0x10] ;  /* 0x00001004663c7981 */ /* 0x000f68000c1e1d00 */
[----:B------:R-:W5:Y:S04]  /*03e0*/  LDG.E.128 R56, desc[UR4][R102.64+0x1000] ;  /* 0x0010000466387981 */ /* 0x000f68000c1e1d00 */
[----:B------:R-:W5:Y:S04]  /*03f0*/  LDG.E.128 R52, desc[UR4][R102.64+0x1010] ;  /* 0x0010100466347981 */ /* 0x000f68000c1e1d00 */
[----:B------:R-:W5:Y:S04]  /*0400*/  LDG.E.128 R48, desc[UR4][R102.64+0x2000] ;  /* 0x0020000466307981 */ /* 0x000f68000c1e1d00 */
[----:B------:R-:W5:Y:S04]  /*0410*/  LDG.E.128 R44, desc[UR4][R102.64+0x2010] ;  /* 0x00201004662c7981 */ /* 0x000f68000c1e1d00 */
[----:B------:R-:W5:Y:S02]  /*0420*/  LDG.E.128 R40, desc[UR4][R102.64+0x3000] ;  /* 0x0030000466287981 */ /* 0x000f64000c1e1d00 */
[----:B-1---5:R-:W-:-:S02]  /*0430*/  @P1 IADD3 R187, P0, R100, R107, RZ ;  /* 0x0000006b64bb1210 */ /* 0x022fc40007f1e0ff */
[----:B------:R1:W5:Y:S02]  /*0440*/  LDG.E.128 R36, desc[UR4][R102.64+0x3010] ;  /* 0x0030100466247981 */ /* 0x000364000c1e1d00 */
[----:B------:R-:W-:Y:S01]  /*0450*/  @P1 IADD3.X R106, RZ, R101, RZ, P0, !PT ;  /* 0x00000065ff6a1210 */ /* 0x000fe200007fe4ff */
[----:B------:R-:W-:Y:S01]  /*0460*/  VIADD R150, R3, 0xbb67ae85 ;  /* 0xbb67ae8503967836 */ /* 0x000fe20000000000 */
[----:B------:R-:W5:Y:S02]  /*0470*/  LDG.E.128 R32, desc[UR4][R104.64] ;  /* 0x0000000468207981 */ /* 0x000f64000c1e1d00 */
[--C-:B------:R-:W-:Y:S01]  /*0480*/  SHF.R.U64 R171, R187, 0x2, R106.reuse ;  /* 0x00000002bbab7819 */ /* 0x100fe2000000126a */
[----:B------:R-:W-:Y:S01]  /*0490*/  VIADD R151, R2, 0x9e3779b9 ;  /* 0x9e3779b902977836 */ /* 0x000fe20000000000 */
[----:B------:R-:W-:Y:S01]  /*04a0*/  SHF.R.U32.HI R173, RZ, 0x2, R106 ;  /* 0x00000002ffad7819 */ /* 0x000fe2000001166a */
[----:B------:R-:W5:Y:S04]  /*04b0*/  LDG.E.128 R28, desc[UR4][R104.64+0x10] ;  /* 0x00001004681c7981 */ /* 0x000f68000c1e1d00 */
[----:B------:R-:W5:Y:S01]  /*04c0*/  LDG.E.128 R24, desc[UR4][R104.64+0x1000] ;  /* 0x0010000468187981 */ /* 0x000f62000c1e1d00 */
[----:B-1----:R-:W-:-:S03]  /*04d0*/  IMAD.WIDE.U32 R102, R170, -0x326172a9, RZ ;  /* 0xcd9e8d57aa667825 */ /* 0x002fc600078e00ff */
[----:B------:R-:W5:Y:S01]  /*04e0*/  LDG.E.128 R20, desc[UR4][R104.64+0x1010] ;  /* 0x0010100468147981 */ /* 0x000f62000c1e1d00 */
[----:B------:R-:W-:Y:S01]  /*04f0*/  IMAD.WIDE.U32 R100, R171, -0x2daee0ad, RZ ;  /* 0xd2511f53ab647825 */ /* 0x000fe200078e00ff */
[----:B------:R-:W-:Y:S01]  /*0500*/  LOP3.LUT R0, R103, R173, R2, 0x96, !PT ;  /* 0x000000ad67007212 */ /* 0x000fe200078e9602 */
[----:B------:R-:W-:Y:S01]  /*0510*/  ULDC.U8 UR6, c[0x0][0x2a0] ;  /* 0x0000a80000067ab9 */ /* 0x000fe20000000000 */
[----:B------:R-:W5:Y:S04]  /*0520*/  LDG.E.128 R16, desc[UR4][R104.64+0x2000] ;  /* 0x0020000468107981 */ /* 0x000f68000c1e1d00 */
[----:B------:R-:W5:Y:S01]  /*0530*/  LDG.E.128 R12, desc[UR4][R104.64+0x2010] ;  /* 0x00201004680c7981 */ /* 0x000f62000c1e1d00 */
[----:B------:R-:W-:-:S03]  /*0540*/  LOP3.LUT R106, R101, R3, RZ, 0x3c, !PT ;  /* 0x00000003656a7212 */ /* 0x000fc600078e3cff */
[----:B------:R-:W5:Y:S04]  /*0550*/  LDG.E.128 R8, desc[UR4][R104.64+0x3000] ;  /* 0x0030000468087981 */ /* 0x000f68000c1e1d00 */
[----:B0-----:R0:W5:Y:S01]  /*0560*/  LDG.E.128 R4, desc[UR4][R104.64+0x3010] ;  /* 0x0030100468047981 */ /* 0x001162000c1e1d00 */
[----:B------:R-:W-:Y:S01]  /*0570*/  IMAD.WIDE.U32 R106, R106, -0x326172a9, RZ ;  /* 0xcd9e8d576a6a7825 */ /* 0x000fe200078e00ff */
[C---:B------:R-:W-:Y:S01]  /*0580*/  IADD3 R152, R2.reuse, 0x3c6ef372, RZ ;  /* 0x3c6ef37202987810 */ /* 0x040fe20007ffe0ff */
[----:B------:R-:W-:Y:S01]  /*0590*/  ULDC UR7, c[0x0][0x290] ;  /* 0x0000a40000077ab9 */ /* 0x000fe20000000800 */
[C---:B------:R-:W-:Y:S01]  /*05a0*/  IADD3 R155, R2.reuse, -0x255992d5, RZ ;  /* 0xdaa66d2b029b7810 */ /* 0x040fe20007ffe0ff */
[C---:B------:R-:W-:Y:S01]  /*05b0*/  VIADD R153, R3.reuse, 0x76cf5d0a ;  /* 0x76cf5d0a03997836 */ /* 0x040fe20000000000 */
[C---:B------:R-:W-:Y:S01]  /*05c0*/  IADD3 R158, R3.reuse, -0x56f99767, RZ ;  /* 0xa9066899039e7810 */ /* 0x040fe20007ffe0ff */
[C---:B------:R-:W-:Y:S01]  /*05d0*/  VIADD R154, R3.reuse, 0x32370b8f ;  /* 0x32370b8f039a7836 */ /* 0x040fe20000000000 */
[----:B------:R-:W-:Y:S01]  /*05e0*/  IADD3 R161, R3, 0x646e171e, RZ ;  /* 0x646e171e03a17810 */ /* 0x000fe20007ffe0ff */
[C---:B------:R-:W-:Y:S01]  /*05f0*/  VIADD R156, R2.reuse, 0x78dde6e4 ;  /* 0x78dde6e4029c7836 */ /* 0x040fe20000000000 */
[----:B------:R-:W-:Y:S01]  /*0600*/  IADD3 R164, R2, -0xe443238, RZ ;  /* 0xf1bbcdc802a47810 */ /* 0x000fe20007ffe0ff */
[----:B0-----:R-:W-:Y:S01]  /*0610*/  IMAD.WIDE.U32 R104, R0, -0x2daee0ad, RZ ;  /* 0xd2511f5300687825 */ /* 0x001fe200078e00ff */
[C---:B------:R-:W-:Y:S01]  /*0620*/  IADD3 R167, R2.reuse, -0x700cb87f, RZ ;  /* 0x8ff3478102a77810 */ /* 0x040fe20007ffe0ff */
[----:B------:R-:W-:Y:S01]  /*0630*/  ULDC.64 UR8, c[0x0][0x298] ;  /* 0x0000a60000087ab9 */ /* 0x000fe20000000a00 */
[----:B------:R-:W-:Y:S01]  /*0640*/  LOP3.LUT R187, R187, 0x3, RZ, 0xc0, !PT ;  /* 0x00000003bbbb7812 */ /* 0x000fe200078ec0ff */
[----:B------:R-:W-:Y:S01]  /*0650*/  VIADD R157, R3, 0xed9eba14 ;  /* 0xed9eba14039d7836 */ /* 0x000fe20000000000 */
[----:B------:R-:W-:Y:S01]  /*0660*/  LOP3.LUT R103, R105, R100, R150, 0x96, !PT ;  /* 0x0000006469677212 */ /* 0x000fe200078e9696 */
[C---:B------:R-:W-:Y:S01]  /*0670*/  VIADD R159, R2.reuse, 0x1715609d ;  /* 0x1715609d029f7836 */ /* 0x040fe20000000000 */
[----:B------:R-:W-:Y:S01]  /*0680*/  LOP3.LUT R100, R107, R151, R102, 0x96, !PT ;  /* 0x000000976b647212 */ /* 0x000fe200078e9666 */
[----:B------:R-:W-:Y:S01]  /*0690*/  VIADD R160, R2, 0xb54cda56 ;  /* 0xb54cda5602a07836 */ /* 0x000fe20000000000 */
[----:B------:R-:W-:Y:S01]  /*06a0*/  ISETP.NE.AND P2, PT, RZ, UR6, PT ;  /* 0x00000006ff007c0c */ /* 0x000fe2000bf45270 */
[----:B------:R-:W-:Y:S01]  /*06b0*/  IMAD.WIDE.U32 R102, R103, -0x326172a9, RZ ;  /* 0xcd9e8d5767667825 */ /* 0x000fe200078e00ff */
[----:B------:R-:W-:Y:S01]  /*06c0*/  ULDC UR6, c[0x0][0x294] ;  /* 0x0000a50000067ab9 */ /* 0x000fe20000000800 */
[----:B------:R-:W-:-:S02]  /*06d0*/  ULDC.64 UR10, c[0x0][0x210] ;  /* 0x00008400000a7ab9 */ /* 0x000fc40000000a00 */
        /* <DEDUP_REMOVED lines=28> */
[----:B------:R-:W-:-:S04]  /*08a0*/  IMAD.HI.U32 R101, R100, -0x326172a9, RZ ;  /* 0xcd9e8d5764657827 */ /* 0x000fc800078e00ff */
[----:B------:R-:W-:Y:S01]  /*08b0*/  IMAD.HI.U32 R0, R102, -0x2daee0ad, RZ ;  /* 0xd2511f5366007827 */ /* 0x000fe200078e00ff */
[----:B------:R-:W-:-:S03]  /*08c0*/  LOP3.LUT R106, R101, R106, R164, 0x96, !PT ;  /* 0x0000006a656a7212 */ /* 0x000fc600078e96a4 */
[----:B------:R-:W-:Y:S01]  /*08d0*/  IMAD R101, R102, -0x2daee0ad, RZ ;  /* 0xd2511f5366657824 */ /* 0x000fe200078e02ff */
[----:B------:R-:W-:Y:S01]  /*08e0*/  LOP3.LUT R104, R0, R104, R165, 0x96, !PT ;  /* 0x0000006800687212 */ /* 0x000fe200078e96a5 */
[----:B------:R-:W-:Y:S02]  /*08f0*/  IMAD R0, R100, -0x326172a9, RZ ;  /* 0xcd9e8d5764007824 */ /* 0x000fe400078e02ff */
[----:B------:R-:W-:-:S04]  /*0900*/  IMAD.HI.U32 R168, R106, -0x2daee0ad, RZ ;  /* 0xd2511f536aa87827 */ /* 0x000fc800078e00ff */
[----:B------:R-:W-:Y:S01]  /*0910*/  IMAD.HI.U32 R169, R104, -0x326172a9, RZ ;  /* 0xcd9e8d5768a97827 */ /* 0x000fe200078e00ff */
[----:B------:R-:W-:-:S03]  /*0920*/  LOP3.LUT R168, R168, R101, R166, 0x96, !PT ;  /* 0x00000065a8a87212 */ /* 0x000fc600078e96a6 */
[----:B------:R-:W-:Y:S01]  /*0930*/  IMAD R172, R106, -0x2daee0ad, RZ ;  /* 0xd2511f536aac7824 */ /* 0x000fe200078e02ff */
[----:B------:R-:W-:Y:S01]  /*0940*/  LOP3.LUT R169, R169, R0, R167, 0x96, !PT ;  /* 0x00000000a9a97212 */ /* 0x000fe200078e96a7 */
[----:B------:R-:W-:Y:S02]  /*0950*/  IMAD.MOV.U32 R0, RZ, RZ, 0x1 ;  /* 0x00000001ff007424 */ /* 0x000fe400078e00ff */
[----:B------:R-:W-:-:S07]  /*0960*/  IMAD R174, R104, -0x326172a9, RZ ;  /* 0xcd9e8d5768ae7824 */ /* 0x000fce00078e02ff */
.L_x_15111:
[----:B0-----:R-:W0:Y:S08]  /*0970*/  LDC.64 R112, c[0x0][0x280] ;  /* 0x0000a000ff707b82 */ /* 0x001e300000000a00 */
        /* <DEDUP_REMOVED lines=20> */
[----:B------:R-:W-:-:S05]  /*0ac0*/  @P3 IADD3 R121, R122, -0x1, RZ ;  /* 0xffffffff7a793810 */ /* 0x000fca0007ffe0ff */
        /* <DEDUP_REMOVED lines=26> */
.L_x_14815:
[----:B------:R-:W-:-:S07]  /*0c70*/  IMAD.MOV.U32 R121, RZ, RZ, R174 ;  /* 0x000000ffff797224 */ /* 0x000fce00078e00ae */
.L_x_14816:
[----:B------:R-:W-:Y:S05]  /*0c80*/  BSYNC B1 ;  /* 0x0000000000017941 */ /* 0x000fea0003800000 */
.L_x_14814:
        /* <DEDUP_REMOVED lines=16> */
.L_x_14820:
[----:B------:R-:W-:Y:S05]  /*0d90*/  BSYNC B2 ;  /* 0x0000000000027941 */ /* 0x000fea0003800000 */
.L_x_14819:
        /* <DEDUP_REMOVED lines=44> */
.L_x_14818:
[----:B------:R-:W-:Y:S05]  /*1060*/  BSYNC B1 ;  /* 0x0000000000017941 */ /* 0x000fea0003800000 */
.L_x_14817:
        /* <DEDUP_REMOVED lines=11> */
.L_x_14813:
[----:B------:R-:W-:Y:S05]  /*1120*/  BSYNC B0 ;  /* 0x0000000000007941 */ /* 0x000fea0003800000 */
.L_x_14812:
        /* <DEDUP_REMOVED lines=18> */
.L_x_14824:
[----:B------:R-:W-:-:S07]  /*1250*/  IMAD.MOV.U32 R113, RZ, RZ, R174 ;  /* 0x000000ffff717224 */ /* 0x000fce00078e00ae */
.L_x_14825:
[----:B------:R-:W-:Y:S05]  /*1260*/  BSYNC B1 ;  /* 0x0000000000017941 */ /* 0x000fea0003800000 */
.L_x_14823:
        /* <DEDUP_REMOVED lines=16> */
.L_x_14829:
[----:B------:R-:W-:Y:S05]  /*1370*/  BSYNC B2 ;  /* 0x0000000000027941 */ /* 0x000fea0003800000 */
.L_x_14828:
        /* <DEDUP_REMOVED lines=44> */
.L_x_14827:
[----:B------:R-:W-:Y:S05]  /*1640*/  BSYNC B1 ;  /* 0x0000000000017941 */ /* 0x000fea0003800000 */
.L_x_14826:
        /* <DEDUP_REMOVED lines=12> */
.L_x_14822:
[----:B------:R-:W-:Y:S05]  /*1710*/  BSYNC B0 ;  /* 0x0000000000007941 */ /* 0x000fea0003800000 */
.L_x_14821:
        /* <DEDUP_REMOVED lines=18> */
.L_x_14833:
[----:B------:R-:W-:-:S07]  /*1840*/  IMAD.MOV.U32 R122, RZ, RZ, R174 ;  /* 0x000000ffff7a7224 */ /* 0x000fce00078e00ae */
.L_x_14834:
[----:B------:R-:W-:Y:S05]  /*1850*/  BSYNC B1 ;  /* 0x0000000000017941 */ /* 0x000fea0003800000 */
.L_x_14832:
        /* <DEDUP_REMOVED lines=16> */
.L_x_14838:
[----:B------:R-:W-:Y:S05]  /*1960*/  BSYNC B2 ;  /* 0x0000000000027941 */ /* 0x000fea0003800000 */
.L_x_14837:
        /* <DEDUP_REMOVED lines=44> */
.L_x_14836:
[----:B------:R-:W-:Y:S05]  /*1c30*/  BSYNC B1 ;  /* 0x0000000000017941 */ /* 0x000fea0003800000 */
.L_x_14835:
        /* <DEDUP_REMOVED lines=11> */
.L_x_14831:
[----:B------:R-:W-:Y:S05]  /*1cf0*/  BSYNC B0 ;  /* 0x0000000000007941 */ /* 0x000fea0003800000 */
.L_x_14830:
        /* <DEDUP_REMOVED lines=18> */
.L_x_14842:
[----:B------:R-:W-:-:S07]  /*1e20*/  IMAD.MOV.U32 R115, RZ, RZ, R174 ;  /* 0x000000ffff737224 */ /* 0x000fce00078e00ae */
.L_x_14843:
[----:B------:R-:W-:Y:S05]  /*1e30*/  BSYNC B1 ;  /* 0x0000000000017941 */ /* 0x000fea0003800000 */
.L_x_14841:
        /* <DEDUP_REMOVED lines=16> */
.L_x_14847:
[----:B------:R-:W-:Y:S05]  /*1f40*/  BSYNC B2 ;  /* 0x0000000000027941 */ /* 0x000fea0003800000 */
.L_x_14846:
        /* <DEDUP_REMOVED lines=44> */
.L_x_14845:
[----:B------:R-:W-:Y:S05]  /*2210*/  BSYNC B1 ;  /* 0x0000000000017941 */ /* 0x000fea0003800000 */
.L_x_14844:
        /* <DEDUP_REMOVED lines=12> */
.L_x_14840:
[----:B------:R-:W-:Y:S05]  /*22e0*/  BSYNC B0 ;  /* 0x0000000000007941 */ /* 0x000fea0003800000 */
.L_x_14839:
        /* <DEDUP_REMOVED lines=18> */
.L_x_14851:
[----:B------:R-:W-:-:S07]  /*2410*/  IMAD.MOV.U32 R124, RZ, RZ, R174 ;  /* 0x000000ffff7c7224 */ /* 0x000fce00078e00ae */
.L_x_14852:
[----:B------:R-:W-:Y:S05]  /*2420*/  BSYNC B1 ;  /* 0x0000000000017941 */ /* 0x000fea0003800000 */
.L_x_14850:
        /* <DEDUP_REMOVED lines=16> */
.L_x_14856:
[----:B------:R-:W-:Y:S05]  /*2530*/  BSYNC B2 ;  /* 0x0000000000027941 */ /* 0x000fea0003800000 */
.L_x_14855:
        /* <DEDUP_REMOVED lines=44> */
.L_x_14854:
[----:B------:R-:W-:Y:S05]  /*2800*/  BSYNC B1 ;  /* 0x0000000000017941 */ /* 0x000fea0003800000 */
.L_x_14853:
        /* <DEDUP_REMOVED lines=11> */
.L_x_14849:
[----:B------:R-:W-:Y:S05]  /*28c0*/  BSYNC B0 ;  /* 0x0000000000007941 */ /* 0x000fea0003800000 */
.L_x_14848:
        /* <DEDUP_REMOVED lines=18> */
.L_x_14860:
[----:B------:R-:W-:-:S07]  /*29f0*/  MOV R117, R174 ;  /* 0x000000ae00757202 */ /* 0x000fce0000000f00 */
.L_x_14861:
[----:B------:R-:W-:Y:S05]  /*2a00*/  BSYNC B1 ;  /* 0x0000000000017941 */ /* 0x000fea0003800000 */
.L_x_14859:
        /* <DEDUP_REMOVED lines=16> */
.L_x_14865:
[----:B------:R-:W-:Y:S05]  /*2b10*/  BSYNC B2 ;  /* 0x0000000000027941 */ /* 0x000fea0003800000 */
.L_x_14864:
        /* <DEDUP_REMOVED lines=44> */
.L_x_14863:
[----:B------:R-:W-:Y:S05]  /*2de0*/  BSYNC B1 ;  /* 0x0000000000017941 */ /* 0x000fea0003800000 */
.L_x_14862:
        /* <DEDUP_REMOVED lines=12> */
.L_x_14858:
[----:B------:R-:W-:Y:S05]  /*2eb0*/  BSYNC B0 ;  /* 0x0000000000007941 */ /* 0x000fea0003800000 */
.L_x_14857:
        /* <DEDUP_REMOVED lines=18> */
.L_x_14869:
[----:B------:R-:W-:-:S07]  /*2fe0*/  MOV R126, R174 ;  /* 0x000000ae007e7202 */ /* 0x000fce0000000f00 */
.L_x_14870:
[----:B------:R-:W-:Y:S05]  /*2ff0*/  BSYNC B1 ;  /* 0x0000000000017941 */ /* 0x000fea0003800000 */
.L_x_14868:
        /* <DEDUP_REMOVED lines=16> */
.L_x_14874:
[----:B------:R-:W-:Y:S05]  /*3100*/  BSYNC B2 ;  /* 0x0000000000027941 */ /* 0x000fea0003800000 */
.L_x_14873:
        /* <DEDUP_REMOVED lines=44> */
.L_x_14872:
[----:B------:R-:W-:Y:S05]  /*33d0*/  BSYNC B1 ;  /* 0x0000000000017941 */ /* 0x000fea0003800000 */
.L_x_14871:
        /* <DEDUP_REMOVED lines=11> */
.L_x_14867:
[----:B------:R-:W-:Y:S05]  /*3490*/  BSYNC B0 ;  /* 0x0000000000007941 */ /* 0x000fea0003800000 */
.L_x_14866:
        /* <DEDUP_REMOVED lines=18> */
.L_x_14878:
[----:B------:R-:W-:-:S07]  /*35c0*/  MOV R119, R174 ;  /* 0x000000ae00777202 */ /* 0x000fce0000000f00 */
.L_x_14879:
[----:B------:R-:W-:Y:S05]  /*35d0*/  BSYNC B1 ;  /* 0x0000000000017941 */ /* 0x000fea0003800000 */
.L_x_14877:
        /* <DEDUP_REMOVED lines=16> */
.L_x_14883:
[----:B------:R-:W-:Y:S05]  /*36e0*/  BSYNC B2 ;  /* 0x0000000000027941 */ /* 0x000fea0003800000 */
.L_x_14882:
        /* <DEDUP_REMOVED lines=44> */
.L_x_14881:
[----:B------:R-:W-:Y:S05]  /*39b0*/  BSYNC B1 ;  /* 0x0000000000017941 */ /* 0x000fea0003800000 */
.L_x_14880:
        /* <DEDUP_REMOVED lines=12> */
.L_x_14876:
[----:B------:R-:W-:Y:S05]  /*3a80*/  BSYNC B0 ;  /* 0x0000000000007941 */ /* 0x000fea0003800000 */
.L_x_14875:
[----:B------:R-:W0:Y:S01]  /*3a90*/  LDC.64 R144, c[0x0][0x238] ;  /* 0x00008e00ff907b82 */ /* 0x000e220000000a00 */
[----:B------:R-:W-:Y:S01]  /*3aa0*/  VIADD R129, R137, 0x80 ;  /* 0x0000008089817836 */ /* 0x000fe20000000000 */
[----:B------:R-:W-:Y:S01]  /*3ab0*/  BSSY B0, `(.L_x_14884) ;  /* 0x000001d000007945 */ /* 0x000fe20003800000 */
[----:B------:R-:W-:-:S05]  /*3ac0*/  IADD3 R128, R136, 0x80, RZ ;  /* 0x0000008088807810 */ /* 0x000fca0007ffe0ff */
[----:B------:R-:W1:Y:S08]  /*3ad0*/  @P0 LDC.64 R122, c[0x0][0x230] ;  /* 0x00008c00ff7a0b82 */ /* 0x000e700000000a00 */
[----:B------:R-:W2:Y:S01]  /*3ae0*/  @P3 LDC.64 R120, c[0x0][0x220] ;  /* 0x00008800ff783b82 */ /* 0x000ea20000000a00 */
[----:B0-----:R-:W-:-:S05]  /*3af0*/  IMAD.WIDE.U32 R124, R137, 0x20, R144 ;  /* 0x00000020897c7825 */ /* 0x001fca00078e0090 */
[----:B------:R0:W-:Y:S01]  /*3b00*/  STG.E.128 desc[UR4][R124.64], R112 ;  /* 0x000000707c007986 */ /* 0x0001e2000c101d04 */
[----:B-1----:R-:W-:-:S03]  /*3b10*/  @P0 IMAD.WIDE.U32 R122, R129, 0x20, R122 ;  /* 0x00000020817a0825 */ /* 0x002fc600078e007a */
[----:B------:R0:W-:Y:S01]  /*3b20*/  STG.E.128 desc[UR4][R124.64+0x10], R116 ;  /* 0x000010747c007986 */ /* 0x0001e2000c101d04 */
[----:B------:R-:W-:Y:S05]  /*3b30*/  @!P3 BRA `(.L_x_14885) ;  /* 0x000000000050b947 */ /* 0x000fea0003800000 */
        /* <DEDUP_REMOVED lines=20> */
.L_x_14885:
[----:B------:R-:W-:Y:S05]  /*3c80*/  BSYNC B0 ;  /* 0x0000000000007941 */ /* 0x000fea0003800000 */
.L_x_14884:
        /* <DEDUP_REMOVED lines=22> */
.L_x_14889:
[----:B------:R-:W-:-:S07]  /*3df0*/  IMAD.MOV.U32 R130, RZ, RZ, R174 ;  /* 0x000000ffff827224 */ /* 0x000fce00078e00ae */
.L_x_14890:
[----:B------:R-:W-:Y:S05]  /*3e00*/  BSYNC B1 ;  /* 0x0000000000017941 */ /* 0x000fea0003800000 */
.L_x_14888:
        /* <DEDUP_REMOVED lines=16> */
.L_x_14894:
[----:B------:R-:W-:Y:S05]  /*3f10*/  BSYNC B2 ;  /* 0x0000000000027941 */ /* 0x000fea0003800000 */
.L_x_14893:
        /* <DEDUP_REMOVED lines=44> */
.L_x_14892:
[----:B------:R-:W-:Y:S05]  /*41e0*/  BSYNC B1 ;  /* 0x0000000000017941 */ /* 0x000fea0003800000 */
.L_x_14891:
        /* <DEDUP_REMOVED lines=11> */
.L_x_14887:
[----:B------:R-:W-:Y:S05]  /*42a0*/  BSYNC B0 ;  /* 0x0000000000007941 */ /* 0x000fea0003800000 */
.L_x_14886:
        /* <DEDUP_REMOVED lines=18> */
.L_x_14898:
[----:B------:R-:W-:-:S07]  /*43d0*/  IMAD.MOV.U32 R121, RZ, RZ, R174 ;  /* 0x000000ffff797224 */ /* 0x000fce00078e00ae */
.L_x_14899:
[----:B------:R-:W-:Y:S05]  /*43e0*/  BSYNC B1 ;  /* 0x0000000000017941 */ /* 0x000fea0003800000 */
.L_x_14897:
        /* <DEDUP_REMOVED lines=16> */
.L_x_14903:
[----:B------:R-:W-:Y:S05]  /*44f0*/  BSYNC B2 ;  /* 0x0000000000027941 */ /* 0x000fea0003800000 */
.L_x_14902:
        /* <DEDUP_REMOVED lines=44> */
.L_x_14901:
[----:B------:R-:W-:Y:S05]  /*47c0*/  BSYNC B1 ;  /* 0x0000000000017941 */ /* 0x000fea0003800000 */
.L_x_14900:
        /* <DEDUP_REMOVED lines=12> */
.L_x_14896:
[----:B------:R-:W-:Y:S05]  /*4890*/  BSYNC B0 ;  /* 0x0000000000007941 */ /* 0x000fea0003800000 */
.L_x_14895:
        /* <DEDUP_REMOVED lines=18> */
.L_x_14907:
[----:B------:R-:W-:-:S07]  /*49c0*/  IMAD.MOV.U32 R132, RZ, RZ, R174 ;  /* 0x000000ffff847224 */ /* 0x000fce00078e00ae */
.L_x_14908:
[----:B------:R-:W-:Y:S05]  /*49d0*/  BSYNC B1 ;  /* 0x0000000000017941 */ /* 0x000fea0003800000 */
.L_x_14906:
        /* <DEDUP_REMOVED lines=16> */
.L_x_14912:
[----:B------:R-:W-:Y:S05]  /*4ae0*/  BSYNC B2 ;  /* 0x0000000000027941 */ /* 0x000fea0003800000 */
.L_x_14911:
        /* <DEDUP_REMOVED lines=44> */
.L_x_14910:
[----:B------:R-:W-:Y:S05]  /*4db0*/  BSYNC B1 ;  /* 0x0000000000017941 */ /* 0x000fea0003800000 */
.L_x_14909:
        /* <DEDUP_REMOVED lines=11> */
.L_x_14905:
[----:B------:R-:W-:Y:S05]  /*4e70*/  BSYNC B0 ;  /* 0x0000000000007941 */ /* 0x000fea0003800000 */
.L_x_14904:
        /* <DEDUP_REMOVED lines=18> */
.L_x_14916:
[----:B------:R-:W-:-:S07]  /*4fa0*/  IMAD.MOV.U32 R123, RZ, RZ, R174 ;  /* 0x000000ffff7b7224 */ /* 0x000fce00078e00ae */
.L_x_14917:
[----:B------:R-:W-:Y:S05]  /*4fb0*/  BSYNC B1 ;  /* 0x0000000000017941 */ /* 0x000fea0003800000 */
.L_x_14915:
        /* <DEDUP_REMOVED lines=16> */
.L_x_14921:
[----:B------:R-:W-:Y:S05]  /*50c0*/  BSYNC B2 ;  /* 0x0000000000027941 */ /* 0x000fea0003800000 */
.L_x_14920:
        /* <DEDUP_REMOVED lines=44> */
.L_x_14919:
[----:B------:R-:W-:Y:S05]  /*5390*/  BSYNC B1 ;  /* 0x0000000000017941 */ /* 0x000fea0003800000 */
.L_x_14918:
        /* <DEDUP_REMOVED lines=12> */
.L_x_14914:
[----:B------:R-:W-:Y:S05]  /*5460*/  BSYNC B0 ;  /* 0x0000000000007941 */ /* 0x000fea0003800000 */
.L_x_14913:
        /* <DEDUP_REMOVED lines=18> */
.L_x_14925:
[----:B------:R-:W-:-:S07]  /*5590*/  IMAD.MOV.U32 R134, RZ, RZ, R174 ;  /* 0x000000ffff867224 */ /* 0x000fce00078e00ae */
.L_x_14926:
[----:B------:R-:W-:Y:S05]  /*55a0*/  BSYNC B1 ;  /* 0x0000000000017941 */ /* 0x000fea0003800000 */
.L_x_14924:
        /* <DEDUP_REMOVED lines=16> */
.L_x_14930:
[----:B------:R-:W-:Y:S05]  /*56b0*/  BSYNC B2 ;  /* 0x0000000000027941 */ /* 0x000fea0003800000 */
.L_x_14929:
        /* <DEDUP_REMOVED lines=44> */
.L_x_14928:
[----:B------:R-:W-:Y:S05]  /*5980*/  BSYNC B1 ;  /* 0x0000000000017941 */ /* 0x000fea0003800000 */
.L_x_14927:
        /* <DEDUP_REMOVED lines=11> */
.L_x_14923:
[----:B------:R-:W-:Y:S05]  /*5a40*/  BSYNC B0 ;  /* 0x0000000000007941 */ /* 0x000fea0003800000 */
.L_x_14922:
        /* <DEDUP_REMOVED lines=18> */
.L_x_14934:
[----:B------:R-:W-:-:S07]  /*5b70*/  IMAD.MOV.U32 R125, RZ, RZ, R174 ;  /* 0x000000ffff7d7224 */ /* 0x000fce00078e00ae */
.L_x_14935:
[----:B------:R-:W-:Y:S05]  /*5b80*/  BSYNC B1 ;  /* 0x0000000000017941 */ /* 0x000fea0003800000 */
.L_x_14933:
        /* <DEDUP_REMOVED lines=16> */
.L_x_14939:
[----:B------:R-:W-:Y:S05]  /*5c90*/  BSYNC B2 ;  /* 0x0000000000027941 */ /* 0x000fea0003800000 */
.L_x_14938:
        /* <DEDUP_REMOVED lines=44> */
.L_x_14937:
[----:B------:R-:W-:Y:S05]  /*5f60*/  BSYNC B1 ;  /* 0x0000000000017941 */ /* 0x000fea0003800000 */
.L_x_14936:
        /* <DEDUP_REMOVED lines=12> */
.L_x_14932:
[----:B------:R-:W-:Y:S05]  /*6030*/  BSYNC B0 ;  /* 0x0000000000007941 */ /* 0x000fea0003800000 */
.L_x_14931:
        /* <DEDUP_REMOVED lines=18> */
.L_x_14943:
[----:B------:R-:W-:-:S07]  /*6160*/  IMAD.MOV.U32 R138, RZ, RZ, R174 ;  /* 0x000000ffff8a7224 */ /* 0x000fce00078e00ae */
.L_x_14944:
[----:B------:R-:W-:Y:S05]  /*6170*/  BSYNC B1 ;  /* 0x0000000000017941 */ /* 0x000fea0003800000 */
.L_x_14942:
        /* <DEDUP_REMOVED lines=16> */
.L_x_14948:
[----:B------:R-:W-:Y:S05]  /*6280*/  BSYNC B2 ;  /* 0x0000000000027941 */ /* 0x000fea0003800000 */
.L_x_14947:
        /* <DEDUP_REMOVED lines=44> */
.L_x_14946:
[----:B------:R-:W-:Y:S05]  /*6550*/  BSYNC B1 ;  /* 0x0000000000017941 */ /* 0x000fea0003800000 */
.L_x_14945:
        /* <DEDUP_REMOVED lines=11> */
.L_x_14941:
[----:B------:R-:W-:Y:S05]  /*6610*/  BSYNC B0 ;  /* 0x0000000000007941 */ /* 0x000fea0003800000 */
.L_x_14940:
        /* <DEDUP_REMOVED lines=18> */
.L_x_14952:
[----:B------:R-:W-:-:S07]  /*6740*/  IMAD.MOV.U32 R127, RZ, RZ, R174 ;  /* 0x000000ffff7f7224 */ /* 0x000fce00078e00ae */
.L_x_14953:
[----:B------:R-:W-:Y:S05]  /*6750*/  BSYNC B1 ;  /* 0x0000000000017941 */ /* 0x000fea0003800000 */
.L_x_14951:
        /* <DEDUP_REMOVED lines=16> */
.L_x_14957:
[----:B------:R-:W-:Y:S05]  /*6860*/  BSYNC B2 ;  /* 0x0000000000027941 */ /* 0x000fea0003800000 */
.L_x_14956:
        /* <DEDUP_REMOVED lines=44> */
.L_x_14955:
[----:B------:R-:W-:Y:S05]  /*6b30*/  BSYNC B1 ;  /* 0x0000000000017941 */ /* 0x000fea0003800000 */
.L_x_14954:
        /* <DEDUP_REMOVED lines=12> */
.L_x_14950:
[----:B------:R-:W-:Y:S05]  /*6c00*/  BSYNC B0 ;  /* 0x0000000000007941 */ /* 0x000fea0003800000 */
.L_x_14949:
        /* <DEDUP_REMOVED lines=30> */
.L_x_14959:
[----:B------:R-:W-:Y:S05]  /*6df0*/  BSYNC B0 ;  /* 0x0000000000007941 */ /* 0x000fea0003800000 */
.L_x_14958:
[----:B--2---:R-:W-:Y:S01]  /*6e00*/  @P3 IMAD.WIDE.U32 R130, R138, 0x10, R130 ;  /* 0x000000108a823825 */ /* 0x004fe200078e0082 */
[----:B------:R-:W2:Y:S04]  /*6e10*/  @P0 LDG.E.128 R100, desc[UR4][R132.64] ;  /* 0x0000000484640981 */ /* 0x000ea8000c1e1d00 */
[----:B------:R1:W5:Y:S04]  /*6e20*/  @P3 LDG.E.128 R104, desc[UR4][R130.64] ;  /* 0x0000000482683981 */ /* 0x000368000c1e1d00 */
[----:B------:R1:W5:Y:S01]  /*6e30*/  @P0 LDG.E.128 R108, desc[UR4][R132.64+0x10] ;  /* 0x00001004846c0981 */ /* 0x000362000c1e1d00 */
[----:B------:R-:W-:Y:S01]  /*6e40*/  @!P4 ISETP.NE.U32.AND P1, PT, R146, RZ, PT ;  /* 0x000000ff9200c20c */ /* 0x000fe20003f25070 */
[----:B------:R-:W-:Y:S01]  /*6e50*/  BSSY B0, `(.L_x_14960) ;  /* 0x000005c000007945 */ /* 0x000fe20003800000 */
[----:B0-----:R-:W-:-:S02]  /*6e60*/  @!P4 IMAD.MOV.U32 R134, RZ, RZ, R187 ;  /* 0x000000ffff86c224 */ /* 0x001fc400078e00bb */
[----:B------:R-:W-:-:S04]  /*6e70*/  @!P4 ISETP.NE.AND.EX P1, PT, R147, RZ, PT, P1 ;  /* 0x000000ff9300c20c */ /* 0x000fc80003f25310 */
        /* <DEDUP_REMOVED lines=14> */
.L_x_14963:
[----:B------:R-:W-:-:S07]  /*6f60*/  MOV R140, R174 ;  /* 0x000000ae008c7202 */ /* 0x000fce0000000f00 */
.L_x_14964:
[----:B------:R-:W-:Y:S05]  /*6f70*/  BSYNC B1 ;  /* 0x0000000000017941 */ /* 0x000fea0003800000 */
.L_x_14962:
        /* <DEDUP_REMOVED lines=16> */
.L_x_14968:
[----:B------:R-:W-:Y:S05]  /*7080*/  BSYNC B2 ;  /* 0x0000000000027941 */ /* 0x000fea0003800000 */
.L_x_14967:
        /* <DEDUP_REMOVED lines=31> */
[----:B------:R-:W-:Y:S01]  /*7280*/  LOP3.LUT R168, R131, R134, R163, 0x96, !PT ;  /* 0x0000008683a87212 */ /* 0x000fe200078e96a3 */
[----:B------:R-:W-:-:S03]  /*7290*/  HFMA2.MMA R134, -RZ, RZ, 0, 0 ;  /* 0x00000000ff867435 */ /* 0x000fc600000001ff */
        /* <DEDUP_REMOVED lines=11> */
.L_x_14966:
[----:B------:R-:W-:Y:S05]  /*7350*/  BSYNC B1 ;  /* 0x0000000000017941 */ /* 0x000fea0003800000 */
.L_x_14965:
        /* <DEDUP_REMOVED lines=11> */
.L_x_14961:
[----:B------:R-:W-:Y:S05]  /*7410*/  BSYNC B0 ;  /* 0x0000000000007941 */ /* 0x000fea0003800000 */
.L_x_14960:
        /* <DEDUP_REMOVED lines=18> */
.L_x_14972:
[----:B------:R-:W-:-:S07]  /*7540*/  MOV R129, R174 ;  /* 0x000000ae00817202 */ /* 0x000fce0000000f00 */
.L_x_14973:
[----:B------:R-:W-:Y:S05]  /*7550*/  BSYNC B1 ;  /* 0x0000000000017941 */ /* 0x000fea0003800000 */
.L_x_14971:
        /* <DEDUP_REMOVED lines=16> */
.L_x_14977:
[----:B------:R-:W-:Y:S05]  /*7660*/  BSYNC B2 ;  /* 0x0000000000027941 */ /* 0x000fea0003800000 */
.L_x_14976:
        /* <DEDUP_REMOVED lines=44> */
.L_x_14975:
[----:B------:R-:W-:Y:S05]  /*7930*/  BSYNC B1 ;  /* 0x0000000000017941 */ /* 0x000fea0003800000 */
.L_x_14974:
        /* <DEDUP_REMOVED lines=12> */
.L_x_14970:
[----:B------:R-:W-:Y:S05]  /*7a00*/  BSYNC B0 ;  /* 0x0000000000007941 */ /* 0x000fea0003800000 */
.L_x_14969:
        /* <DEDUP_REMOVED lines=18> */
.L_x_14981:
[----:B------:R-:W-:-:S07]  /*7b30*/  MOV R142, R174 ;  /* 0x000000ae008e7202 */ /* 0x000fce0000000f00 */
.L_x_14982:
[----:B------:R-:W-:Y:S05]  /*7b40*/  BSYNC B1 ;  /* 0x0000000000017941 */ /* 0x000fea0003800000 */
.L_x_14980:
        /* <DEDUP_REMOVED lines=16> */
.L_x_14986:
[----:B------:R-:W-:Y:S05]  /*7c50*/  BSYNC B2 ;  /* 0x0000000000027941 */ /* 0x000fea0003800000 */
.L_x_14985:
        /* <DEDUP_REMOVED lines=44> */
.L_x_14984:
[----:B------:R-:W-:Y:S05]  /*7f20*/  BSYNC B1 ;  /* 0x0000000000017941 */ /* 0x000fea0003800000 */
.L_x_14983:
        /* <DEDUP_REMOVED lines=11> */
.L_x_14979:
[----:B------:R-:W-:Y:S05]  /*7fe0*/  BSYNC B0 ;  /* 0x0000000000007941 */ /* 0x000fea0003800000 */
.L_x_14978:
        /* <DEDUP_REMOVED lines=18> */
.L_x_14990:
[----:B------:R-:W-:-:S07]  /*8110*/  MOV R131, R174 ;  /* 0x000000ae00837202 */ /* 0x000fce0000000f00 */
.L_x_14991:
[----:B------:R-:W-:Y:S05]  /*8120*/  BSYNC B1 ;  /* 0x0000000000017941 */ /* 0x000fea0003800000 */
.L_x_14989:
        /* <DEDUP_REMOVED lines=16> */
.L_x_14995:
[----:B------:R-:W-:Y:S05]  /*8230*/  BSYNC B2 ;  /* 0x0000000000027941 */ /* 0x000fea0003800000 */
.L_x_14994:
        /* <DEDUP_REMOVED lines=44> */
.L_x_14993:
[----:B------:R-:W-:Y:S05]  /*8500*/  BSYNC B1 ;  /* 0x0000000000017941 */ /* 0x000fea0003800000 */
.L_x_14992:
        /* <DEDUP_REMOVED lines=12> */
.L_x_14988:
[----:B------:R-:W-:Y:S05]  /*85d0*/  BSYNC B0 ;  /* 0x0000000000007941 */ /* 0x000fea0003800000 */
.L_x_14987:
        /* <DEDUP_REMOVED lines=18> */
.L_x_14999:
[----:B------:R-:W-:-:S07]  /*8700*/  MOV R183, R174 ;  /* 0x000000ae00b77202 */ /* 0x000fce0000000f00 */
.L_x_15000:
[----:B------:R-:W-:Y:S05]  /*8710*/  BSYNC B1 ;  /* 0x0000000000017941 */ /* 0x000fea0003800000 */
.L_x_14998:
        /* <DEDUP_REMOVED lines=16> */
.L_x_15004:
[----:B------:R-:W-:Y:S05]  /*8820*/  BSYNC B2 ;  /* 0x0000000000027941 */ /* 0x000fea0003800000 */
.L_x_15003:
        /* <DEDUP_REMOVED lines=44> */
.L_x_15002:
[----:B------:R-:W-:Y:S05]  /*8af0*/  BSYNC B1 ;  /* 0x0000000000017941 */ /* 0x000fea0003800000 */
.L_x_15001:
        /* <DEDUP_REMOVED lines=11> */
.L_x_14997:
[----:B------:R-:W-:Y:S05]  /*8bb0*/  BSYNC B0 ;  /* 0x0000000000007941 */ /* 0x000fea0003800000 */
.L_x_14996:
        /* <DEDUP_REMOVED lines=18> */
.L_x_15008:
[----:B------:R-:W-:-:S07]  /*8ce0*/  MOV R133, R174 ;  /* 0x000000ae00857202 */ /* 0x000fce0000000f00 */
.L_x_15009:
[----:B------:R-:W-:Y:S05]  /*8cf0*/  BSYNC B1 ;  /* 0x0000000000017941 */ /* 0x000fea0003800000 */
.L_x_15007:
        /* <DEDUP_REMOVED lines=16> */
.L_x_15013:
[----:B------:R-:W-:Y:S05]  /*8e00*/  BSYNC B2 ;  /* 0x0000000000027941 */ /* 0x000fea0003800000 */
.L_x_15012:
        /* <DEDUP_REMOVED lines=44> */
.L_x_15011:
[----:B------:R-:W-:Y:S05]  /*90d0*/  BSYNC B1 ;  /* 0x0000000000017941 */ /* 0x000fea0003800000 */
.L_x_15010:
        /* <DEDUP_REMOVED lines=12> */
.L_x_15006:
[----:B------:R-:W-:Y:S05]  /*91a0*/  BSYNC B0 ;  /* 0x0000000000007941 */ /* 0x000fea0003800000 */
.L_x_15005:
        /* <DEDUP_REMOVED lines=18> */
.L_x_15017:
[----:B------:R-:W-:-:S07]  /*92d0*/  MOV R177, R174 ;  /* 0x000000ae00b17202 */ /* 0x000fce0000000f00 */
.L_x_15018:
[----:B------:R-:W-:Y:S05]  /*92e0*/  BSYNC B1 ;  /* 0x0000000000017941 */ /* 0x000fea0003800000 */
.L_x_15016:
        /* <DEDUP_REMOVED lines=16> */
.L_x_15022:
[----:B------:R-:W-:Y:S05]  /*93f0*/  BSYNC B2 ;  /* 0x0000000000027941 */ /* 0x000fea0003800000 */
.L_x_15021:
        /* <DEDUP_REMOVED lines=44> */
.L_x_15020:
[----:B------:R-:W-:Y:S05]  /*96c0*/  BSYNC B1 ;  /* 0x0000000000017941 */ /* 0x000fea0003800000 */
.L_x_15019:
        /* <DEDUP_REMOVED lines=11> */
.L_x_15015:
[----:B------:R-:W-:Y:S05]  /*9780*/  BSYNC B0 ;  /* 0x0000000000007941 */ /* 0x000fea0003800000 */
.L_x_15014:
        /* <DEDUP_REMOVED lines=18> */
.L_x_15026:
[----:B------:R-:W-:-:S07]  /*98b0*/  MOV R135, R174 ;  /* 0x000000ae00877202 */ /* 0x000fce0000000f00 */
.L_x_15027:
[----:B------:R-:W-:Y:S05]  /*98c0*/  BSYNC B1 ;  /* 0x0000000000017941 */ /* 0x000fea0003800000 */
.L_x_15025:
        /* <DEDUP_REMOVED lines=16> */
.L_x_15031:
[----:B------:R-:W-:Y:S05]  /*99d0*/  BSYNC B2 ;  /* 0x0000000000027941 */ /* 0x000fea0003800000 */
.L_x_15030:
        /* <DEDUP_REMOVED lines=44> */
.L_x_15029:
[----:B------:R-:W-:Y:S05]  /*9ca0*/  BSYNC B1 ;  /* 0x0000000000017941 */ /* 0x000fea0003800000 */
.L_x_15028:
        /* <DEDUP_REMOVED lines=12> */
.L_x_15024:
[----:B------:R-:W-:Y:S05]  /*9d70*/  BSYNC B0 ;  /* 0x0000000000007941 */ /* 0x000fea0003800000 */
.L_x_15023:
        /* <DEDUP_REMOVED lines=30> */
.L_x_15033:
[----:B------:R-:W-:Y:S05]  /*9f60*/  BSYNC B0 ;  /* 0x0000000000007941 */ /* 0x000fea0003800000 */
.L_x_15032:
[----:B--2---:R-:W-:Y:S01]  /*9f70*/  @P3 IMAD.WIDE.U32 R140, R188, 0x10, R140 ;  /* 0x00000010bc8c3825 */ /* 0x004fe200078e008c */
[----:B------:R-:W0:Y:S04]  /*9f80*/  @P0 LDG.E.128 R100, desc[UR4][R142.64] ;  /* 0x000000048e640981 */ /* 0x000e28000c1e1d00 */
[----:B------:R1:W5:Y:S04]  /*9f90*/  @P3 LDG.E.128 R104, desc[UR4][R140.64] ;  /* 0x000000048c683981 */ /* 0x000368000c1e1d00 */
[----:B------:R1:W5:Y:S01]  /*9fa0*/  @P0 LDG.E.128 R108, desc[UR4][R142.64+0x10] ;  /* 0x000010048e6c0981 */ /* 0x000362000c1e1d00 */
[----:B------:R-:W-:Y:S01]  /*9fb0*/  @!P4 ISETP.NE.U32.AND P1, PT, R146, RZ, PT ;  /* 0x000000ff9200c20c */ /* 0x000fe20003f25070 */
[----:B------:R-:W-:Y:S01]  /*9fc0*/  BSSY B0, `(.L_x_15034) ;  /* 0x000005c000007945 */ /* 0x000fe20003800000 */
[----:B------:R-:W-:-:S02]  /*9fd0*/  @!P4 MOV R138, R187 ;  /* 0x000000bb008ac202 */ /* 0x000fc40000000f00 */
[----:B------:R-:W-:-:S04]  /*9fe0*/  @!P4 ISETP.NE.AND.EX P1, PT, R147, RZ, PT, P1 ;  /* 0x000000ff9300c20c */ /* 0x000fc80003f25310 */
[----:B0-----:R-:W-:Y:S01]  /*9ff0*/  @!P4 FSEL R136, R100, RZ, P1 ;  /* 0x000000ff6488c208 */ /* 0x001fe20000800000 */
        /* <DEDUP_REMOVED lines=13> */
.L_x_15037:
[----:B------:R-:W-:-:S07]  /*a0d0*/  IMAD.MOV.U32 R179, RZ, RZ, R174 ;  /* 0x000000ffffb37224 */ /* 0x000fce00078e00ae */
.L_x_15038:
[----:B------:R-:W-:Y:S05]  /*a0e0*/  BSYNC B1 ;  /* 0x0000000000017941 */ /* 0x000fea0003800000 */
.L_x_15036:
        /* <DEDUP_REMOVED lines=16> */
.L_x_15042:
[----:B------:R-:W-:Y:S05]  /*a1f0*/  BSYNC B2 ;  /* 0x0000000000027941 */ /* 0x000fea0003800000 */
.L_x_15041:
        /* <DEDUP_REMOVED lines=44> */
.L_x_15040:
[----:B------:R-:W-:Y:S05]  /*a4c0*/  BSYNC B1 ;  /* 0x0000000000017941 */ /* 0x000fea0003800000 */
.L_x_15039:
        /* <DEDUP_REMOVED lines=11> */
.L_x_15035:
[----:B------:R-:W-:Y:S05]  /*a580*/  BSYNC B0 ;  /* 0x0000000000007941 */ /* 0x000fea0003800000 */
.L_x_15034:
        /* <DEDUP_REMOVED lines=18> */
.L_x_15046:
[----:B------:R-:W-:-:S07]  /*a6b0*/  IMAD.MOV.U32 R137, RZ, RZ, R174 ;  /* 0x000000ffff897224 */ /* 0x000fce00078e00ae */
.L_x_15047:
[----:B------:R-:W-:Y:S05]  /*a6c0*/  BSYNC B1 ;  /* 0x0000000000017941 */ /* 0x000fea0003800000 */
.L_x_15045:
        /* <DEDUP_REMOVED lines=16> */
.L_x_15051:
[----:B------:R-:W-:Y:S05]  /*a7d0*/  BSYNC B2 ;  /* 0x0000000000027941 */ /* 0x000fea0003800000 */
.L_x_15050:
        /* <DEDUP_REMOVED lines=44> */
.L_x_15049:
[----:B------:R-:W-:Y:S05]  /*aaa0*/  BSYNC B1 ;  /* 0x0000000000017941 */ /* 0x000fea0003800000 */
.L_x_15048:
        /* <DEDUP_REMOVED lines=12> */
.L_x_15044:
[----:B------:R-:W-:Y:S05]  /*ab70*/  BSYNC B0 ;  /* 0x0000000000007941 */ /* 0x000fea0003800000 */
.L_x_15043:
        /* <DEDUP_REMOVED lines=18> */
.L_x_15055:
[----:B------:R-:W-:-:S07]  /*aca0*/  IMAD.MOV.U32 R181, RZ, RZ, R174 ;  /* 0x000000ffffb57224 */ /* 0x000fce00078e00ae */
.L_x_15056:
[----:B------:R-:W-:Y:S05]  /*acb0*/  BSYNC B1 ;  /* 0x0000000000017941 */ /* 0x000fea0003800000 */
.L_x_15054:
        /* <DEDUP_REMOVED lines=16> */
.L_x_15060:
[----:B------:R-:W-:Y:S05]  /*adc0*/  BSYNC B2 ;  /* 0x0000000000027941 */ /* 0x000fea0003800000 */
.L_x_15059:
        /* <DEDUP_REMOVED lines=44> */
.L_x_15058:
[----:B------:R-:W-:Y:S05]  /*b090*/  BSYNC B1 ;  /* 0x0000000000017941 */ /* 0x000fea0003800000 */
.L_x_15057:
        /* <DEDUP_REMOVED lines=11> */
.L_x_15053:
[----:B------:R-:W-:Y:S05]  /*b150*/  BSYNC B0 ;  /* 0x0000000000007941 */ /* 0x000fea0003800000 */
.L_x_15052:
        /* <DEDUP_REMOVED lines=18> */
.L_x_15064:
[----:B------:R-:W-:-:S07]  /*b280*/  IMAD.MOV.U32 R139, RZ, RZ, R174 ;  /* 0x000000ffff8b7224 */ /* 0x000fce00078e00ae */
.L_x_15065:
[----:B------:R-:W-:Y:S05]  /*b290*/  BSYNC B1 ;  /* 0x0000000000017941 */ /* 0x000fea0003800000 */
.L_x_15063:
        /* <DEDUP_REMOVED lines=16> */
.L_x_15069:
[----:B------:R-:W-:Y:S05]  /*b3a0*/  BSYNC B2 ;  /* 0x0000000000027941 */ /* 0x000fea0003800000 */
.L_x_15068:
        /* <DEDUP_REMOVED lines=44> */
.L_x_15067:
[----:B------:R-:W-:Y:S05]  /*b670*/  BSYNC B1 ;  /* 0x0000000000017941 */ /* 0x000fea0003800000 */
.L_x_15066:
        /* <DEDUP_REMOVED lines=12> */
.L_x_15062:
[----:B------:R-:W-:Y:S05]  /*b740*/  BSYNC B0 ;  /* 0x0000000000007941 */ /* 0x000fea0003800000 */
.L_x_15061:
        /* <DEDUP_REMOVED lines=18> */
.L_x_15073:
[----:B------:R-:W-:-:S07]  /*b870*/  IMAD.MOV.U32 R183, RZ, RZ, R174 ;  /* 0x000000ffffb77224 */ /* 0x000fce00078e00ae */
.L_x_15074:
[----:B------:R-:W-:Y:S05]  /*b880*/  BSYNC B1 ;  /* 0x0000000000017941 */ /* 0x000fea0003800000 */
.L_x_15072:
        /* <DEDUP_REMOVED lines=16> */
.L_x_15078:
[----:B------:R-:W-:Y:S05]  /*b990*/  BSYNC B2 ;  /* 0x0000000000027941 */ /* 0x000fea0003800000 */
.L_x_15077:
        /* <DEDUP_REMOVED lines=44> */
.L_x_15076:
[----:B------:R-:W-:Y:S05]  /*bc60*/  BSYNC B1 ;  /* 0x0000000000017941 */ /* 0x000fea0003800000 */
.L_x_15075:
        /* <DEDUP_REMOVED lines=11> */
.L_x_15071:
[----:B------:R-:W-:Y:S05]  /*bd20*/  BSYNC B0 ;  /* 0x0000000000007941 */ /* 0x000fea0003800000 */
.L_x_15070:
        /* <DEDUP_REMOVED lines=18> */
.L_x_15082:
[----:B------:R-:W-:-:S07]  /*be50*/  IMAD.MOV.U32 R141, RZ, RZ, R174 ;  /* 0x000000ffff8d7224 */ /* 0x000fce00078e00ae */
.L_x_15083:
[----:B------:R-:W-:Y:S05]  /*be60*/  BSYNC B1 ;  /* 0x0000000000017941 */ /* 0x000fea0003800000 */
.L_x_15081:
        /* <DEDUP_REMOVED lines=16> */
.L_x_15087:
[----:B------:R-:W-:Y:S05]  /*bf70*/  BSYNC B2 ;  /* 0x0000000000027941 */ /* 0x000fea0003800000 */
.L_x_15086:
        /* <DEDUP_REMOVED lines=44> */
.L_x_15085:
[----:B------:R-:W-:Y:S05]  /*c240*/  BSYNC B1 ;  /* 0x0000000000017941 */ /* 0x000fea0003800000 */
.L_x_15084:
        /* <DEDUP_REMOVED lines=12> */
.L_x_15080:
[----:B------:R-:W-:Y:S05]  /*c310*/  BSYNC B0 ;  /* 0x0000000000007941 */ /* 0x000fea0003800000 */
.L_x_15079:
        /* <DEDUP_REMOVED lines=18> */
.L_x_15091:
[----:B------:R-:W-:-:S07]  /*c440*/  IMAD.MOV.U32 R177, RZ, RZ, R174 ;  /* 0x000000ffffb17224 */ /* 0x000fce00078e00ae */
.L_x_15092:
[----:B------:R-:W-:Y:S05]  /*c450*/  BSYNC B1 ;  /* 0x0000000000017941 */ /* 0x000fea0003800000 */
.L_x_15090:
        /* <DEDUP_REMOVED lines=16> */
.L_x_15096:
[----:B------:R-:W-:Y:S05]  /*c560*/  BSYNC B2 ;  /* 0x0000000000027941 */ /* 0x000fea0003800000 */
.L_x_15095:
        /* <DEDUP_REMOVED lines=44> */
.L_x_15094:
[----:B------:R-:W-:Y:S05]  /*c830*/  BSYNC B1 ;  /* 0x0000000000017941 */ /* 0x000fea0003800000 */
.L_x_15093:
        /* <DEDUP_REMOVED lines=11> */
.L_x_15089:
[----:B------:R-:W-:Y:S05]  /*c8f0*/  BSYNC B0 ;  /* 0x0000000000007941 */ /* 0x000fea0003800000 */
.L_x_15088:
        /* <DEDUP_REMOVED lines=18> */
.L_x_15100:
[----:B------:R-:W-:-:S07]  /*ca20*/  IMAD.MOV.U32 R143, RZ, RZ, R174 ;  /* 0x000000ffff8f7224 */ /* 0x000fce00078e00ae */
.L_x_15101:
[----:B------:R-:W-:Y:S05]  /*ca30*/  BSYNC B1 ;  /* 0x0000000000017941 */ /* 0x000fea0003800000 */
.L_x_15099:
        /* <DEDUP_REMOVED lines=16> */
.L_x_15105:
[----:B------:R-:W-:Y:S05]  /*cb40*/  BSYNC B2 ;  /* 0x0000000000027941 */ /* 0x000fea0003800000 */
.L_x_15104:
        /* <DEDUP_REMOVED lines=44> */
.L_x_15103:
[----:B------:R-:W-:Y:S05]  /*ce10*/  BSYNC B1 ;  /* 0x0000000000017941 */ /* 0x000fea0003800000 */
.L_x_15102:
        /* <DEDUP_REMOVED lines=12> */
.L_x_15098:
[----:B------:R-:W-:Y:S05]  /*cee0*/  BSYNC B0 ;  /* 0x0000000000007941 */ /* 0x000fea0003800000 */
.L_x_15097:
[----:B------:R-:W-:Y:S01]  /*cef0*/  FADD.FTZ R146, RZ, R112 ;  /* 0x00000070ff927221 */ /* 0x000fe20000010000 */
[----:B------:R-:W-:Y:S01]  /*cf00*/  BSSY B0, `(.L_x_15106) ;  /* 0x000003c000007945 */ /* 0x000fe20003800000 */
        /* <DEDUP_REMOVED lines=20> */
[----:B------:R-:W0:Y:S02]  /*d050*/  S2R R146, SR_TID.X ;  /* 0x0000000000927919 */ /* 0x000e240000002100 */
[----:B------:R-:W-:-:S04]  /*d060*/  FADD.FTZ R190, R147, R132 ;  /* 0x0000008493be7221 */ /* 0x000fc80000010000 */
[----:B------:R-:W-:-:S04]  /*d070*/  FADD.FTZ R147, R190, R133 ;  /* 0x00000085be937221 */ /* 0x000fc80000010000 */
[----:B------:R-:W-:-:S04]  /*d080*/  FADD.FTZ R190, R147, R134 ;  /* 0x0000008693be7221 */ /* 0x000fc80000010000 */
[----:B------:R-:W-:-:S04]  /*d090*/  FADD.FTZ R147, R190, R135 ;  /* 0x00000087be937221 */ /* 0x000fc80000010000 */
[----:B------:R-:W-:-:S04]  /*d0a0*/  FADD.FTZ R190, R147, R136 ;  /* 0x0000008893be7221 */ /* 0x000fc80000010000 */
[----:B------:R-:W-:Y:S01]  /*d0b0*/  FADD.FTZ R147, R190, R137 ;  /* 0x00000089be937221 */ /* 0x000fe20000010000 */
[----:B------:R-:W-:-:S04]  /*d0c0*/  IMAD.WIDE.U32 R190, R189, 0x20, R144 ;  /* 0x00000020bdbe7825 */ /* 0x000fc800078e0090 */
[----:B------:R-:W-:Y:S01]  /*d0d0*/  FADD.FTZ R192, R147, R138 ;  /* 0x0000008a93c07221 */ /* 0x000fe20000010000 */
[----:B------:R1:W-:Y:S03]  /*d0e0*/  STG.E.128 desc[UR4][R190.64], R136 ;  /* 0x00000088be007986 */ /* 0x0003e6000c101d04 */
[----:B------:R-:W-:Y:S01]  /*d0f0*/  FADD.FTZ R145, R192, R139 ;  /* 0x0000008bc0917221 */ /* 0x000fe20000010000 */
[----:B------:R1:W-:Y:S01]  /*d100*/  STG.E.128 desc[UR4][R190.64+0x10], R140 ;  /* 0x0000108cbe007986 */ /* 0x0003e2000c101d04 */
[----:B0-----:R-:W-:Y:S02]  /*d110*/  LOP3.LUT P1, RZ, R146, 0x1f, RZ, 0xc0, !PT ;  /* 0x0000001f92ff7812 */ /* 0x001fe4000782c0ff */
[----:B------:R-:W-:Y:S01]  /*d120*/  FADD.FTZ R144, R145, R140 ;  /* 0x0000008c91907221 */ /* 0x000fe20000010000 */
[----:B------:R-:W-:-:S03]  /*d130*/  SHF.R.U32.HI R145, RZ, 0x5, R146 ;  /* 0x00000005ff917819 */ /* 0x000fc60000011692 */
[----:B------:R-:W-:Y:S01]  /*d140*/  FADD.FTZ R189, R144, R141 ;  /* 0x0000008d90bd7221 */ /* 0x000fe20000010000 */
[----:B------:R-:W-:-:S03]  /*d150*/  LOP3.LUT R147, R145, 0x7fffffc, RZ, 0xc0, !PT ;  /* 0x07fffffc91937812 */ /* 0x000fc600078ec0ff */
[----:B------:R-:W-:Y:S01]  /*d160*/  FADD.FTZ R0, R189, R142 ;  /* 0x0000008ebd007221 */ /* 0x000fe20000010000 */
[----:B------:R-:W-:Y:S06]  /*d170*/  @!P3 BRA `(.L_x_15107) ;  /* 0x000000000050b947 */ /* 0x000fec0003800000 */
[----:B------:R-:W-:Y:S01]  /*d180*/  SHF.L.U32 R189, R177, 0x10, RZ ;  /* 0x00000010b1bd7819 */ /* 0x000fe200000006ff */
[----:B-1----:R-:W0:Y:S01]  /*d190*/  LDC.64 R190, c[0x0][0x240] ;  /* 0x00009000ffbe7b82 */ /* 0x002e220000000a00 */
        /* <DEDUP_REMOVED lines=18> */
.L_x_15107:
[----:B------:R-:W-:Y:S05]  /*d2c0*/  BSYNC B0 ;  /* 0x0000000000007941 */ /* 0x000fea0003800000 */
.L_x_15106:
[----:B------:R-:W-:Y:S01]  /*d2d0*/  UMOV UR12, 0xffffffff ;  /* 0xffffffff000c7882 */ /* 0x000fe20000000000 */
[----:B------:R-:W-:Y:S02]  /*d2e0*/  @!P0 VIADD R147, R147, 0x4 ;  /* 0x0000000493938836 */ /* 0x000fe40000000000 */
[----:B------:R-:W-:Y:S01]  /*d2f0*/  FADD.FTZ R0, R0, R143 ;  /* 0x0000008f00007221 */ /* 0x000fe20000010000 */
[----:B------:R-:W-:Y:S06]  /*d300*/  BRA.DIV UR12, `(.L_x_15108) ;  /* 0x000000120c987947 */ /* 0x000fec000b800000 */
[----:B------:R-:W2:Y:S02]  /*d310*/  SHFL.BFLY PT, R189, R0, 0x1, 0x1f ;  /* 0x0c201f0000bd7f89 */ /* 0x000ea400000e0000 */
[----:B--2---:R-:W-:-:S05]  /*d320*/  FADD.FTZ R189, R0, R189 ;  /* 0x000000bd00bd7221 */ /* 0x004fca0000010000 */
[----:B------:R-:W2:Y:S02]  /*d330*/  SHFL.BFLY PT, R144, R189, 0x2, 0x1f ;  /* 0x0c401f00bd907f89 */ /* 0x000ea400000e0000 */
[----:B--2---:R-:W-:-:S05]  /*d340*/  FADD.FTZ R188, R189, R144 ;  /* 0x00000090bdbc7221 */ /* 0x004fca0000010000 */
[----:B01----:R-:W0:Y:S02]  /*d350*/  SHFL.BFLY PT, R191, R188, 0x4, 0x1f ;  /* 0x0c801f00bcbf7f89 */ /* 0x003e2400000e0000 */
        /* <DEDUP_REMOVED lines=79> */
.L_x_15122:
[----:B------:R-:W2:Y:S01]  /*d850*/  @!P1 S2R R189, SR_CgaCtaId ;  /* 0x0000000000bd9919 */ /* 0x000ea20000008800 */
[----:B------:R-:W-:Y:S01]  /*d860*/  @!P1 MOV R188, 0x400 ;  /* 0x0000040000bc9802 */ /* 0x000fe20000000f00 */
[----:B------:R-:W-:Y:S05]  /*d870*/  WARPSYNC.ALL ;  /* 0x0000000000007948 */ /* 0x000fea0003800000 */
[----:B------:R-:W-:Y:S01]  /*d880*/  LOP3.LUT R0, R145, 0x3, RZ, 0xc0, !PT ;  /* 0x0000000391007812 */ /* 0x000fe200078ec0ff */
[----:B-1----:R-:W-:Y:S01]  /*d890*/  FADD.FTZ R145, R190, R193 ;  /* 0x000000c1be917221 */ /* 0x002fe20000010000 */
[----:B0-----:R-:W-:Y:S02]  /*d8a0*/  LOP3.LUT R190, R146, 0x1f, RZ, 0xc0, !PT ;  /* 0x0000001f92be7812 */ /* 0x001fe400078ec0ff */
[----:B--2---:R-:W-:-:S02]  /*d8b0*/  @!P1 LEA R189, R189, R188, 0x18 ;  /* 0x000000bcbdbd9211 */ /* 0x004fc400078ec0ff */
[----:B------:R-:W-:-:S05]  /*d8c0*/  @!P1 IADD3 R188, R147, R0, RZ ;  /* 0x0000000093bc9210 */ /* 0x000fca0007ffe0ff */
[----:B------:R-:W-:-:S05]  /*d8d0*/  @!P1 IMAD R188, R188, 0x8, R189 ;  /* 0x00000008bcbc9824 */ /* 0x000fca00078e02bd */
[----:B------:R0:W-:Y:S01]  /*d8e0*/  @!P1 STS.64 [R188], R144 ;  /* 0x00000090bc009388 */ /* 0x0001e20000000a00 */
[----:B------:R-:W-:-:S13]  /*d8f0*/  ISETP.GT.U32.AND P1, PT, R190, 0x3, PT ;  /* 0x00000003be00780c */ /* 0x000fda0003f24070 */
[----:B0-----:R-:W0:Y:S01]  /*d900*/  @!P1 S2R R145, SR_CgaCtaId ;  /* 0x0000000000919919 */ /* 0x001e220000008800 */
[----:B------:R-:W-:Y:S01]  /*d910*/  @!P1 MOV R144, 0x400 ;  /* 0x0000040000909802 */ /* 0x000fe20000000f00 */
[----:B------:R-:W-:Y:S01]  /*d920*/  BSSY B0, `(.L_x_15109) ;  /* 0x00000bf000007945 */ /* 0x000fe20003800000 */
[----:B------:R-:W-:Y:S01]  /*d930*/  @!P1 IADD3 R147, R147, R190, RZ ;  /* 0x000000be93939210 */ /* 0x000fe20007ffe0ff */
[----:B------:R-:W-:Y:S01]  /*d940*/  BAR.SYNC.DEFER_BLOCKING 0x0 ;  /* 0x0000000000007b1d */ /* 0x000fe20000010000 */
[----:B0-----:R-:W-:Y:S02]  /*d950*/  @!P1 LEA R188, R145, R144, 0x18 ;  /* 0x0000009091bc9211 */ /* 0x001fe400078ec0ff */
[----:B------:R-:W-:-:S03]  /*d960*/  CS2R R144, SRZ ;  /* 0x0000000000907805 */ /* 0x000fc6000001ff00 */
[----:B------:R-:W-:Y:S01]  /*d970*/  @!P1 IMAD R188, R147, 0x8, R188 ;  /* 0x0000000893bc9824 */ /* 0x000fe200078e02bc */
[----:B------:R-:W-:-:S04]  /*d980*/  HFMA2.MMA R147, -RZ, RZ, 0, 0 ;  /* 0x00000000ff937435 */ /* 0x000fc800000001ff */
[----:B------:R0:W-:Y:S02]  /*d990*/  @!P1 LDS.64 R144, [R188] ;  /* 0x00000000bc909984 */ /* 0x0001e40000000a00 */
[----:B------:R-:W-:Y:S01]  /*d9a0*/  @!P1 IMAD.MOV.U32 R147, RZ, RZ, 0x400 ;  /* 0x00000400ff939424 */ /* 0x000fe200078e00ff */
[----:B------:R-:W-:-:S04]  /*d9b0*/  LOP3.LUT P1, RZ, R0, 0x1f, R146, 0xf8, !PT ;  /* 0x0000001f00ff7812 */ /* 0x000fc8000782f892 */
        /* <DEDUP_REMOVED lines=25> */
[----:B------:R-:W-:Y:S02]  /*db50*/  FMUL.FTZ R192, R147, R196 ;  /* 0x000000c493c07220 */ /* 0x000fe40000410000 */
[----:B------:R-:W1:Y:S01]  /*db60*/  @!P1 LDC.64 R146, c[0x0][0x250] ;  /* 0x00009400ff929b82 */ /* 0x000e620000000a00 */
[----:B------:R-:W-:Y:S01]  /*db70*/  FMUL.FTZ R190, R189, R189 ;  /* 0x000000bdbdbe7220 */ /* 0x000fe20000410000 */
[----:B------:R-:W-:-:S03]  /*db80*/  FFMA.FTZ R192, R193, R144, R192 ;  /* 0x00000090c1c07223 */ /* 0x000fc600000100c0 */
[----:B------:R-:W-:Y:S01]  /*db90*/  FMUL.FTZ R190, R193, R190 ;  /* 0x000000bec1be7220 */ /* 0x000fe20000410000 */
[----:B0-----:R-:W-:Y:S01]  /*dba0*/  FMUL.FTZ R192, R191, R192 ;  /* 0x000000c0bfc07220 */ /* 0x001fe20000410000 */
[----:B--2---:R-:W-:Y:S01]  /*dbb0*/  FADD.FTZ R188, R145, R188 ;  /* 0x000000bc91bc7221 */ /* 0x004fe20000010000 */
[----:B------:R-:W0:Y:S01]  /*dbc0*/  LDC R144, c[0x0][0x2d8] ;  /* 0x0000b600ff907b82 */ /* 0x000e220000000800 */
[----:B------:R-:W-:Y:S02]  /*dbd0*/  FMUL.FTZ R190, R190, R196 ;  /* 0x000000c4bebe7220 */ /* 0x000fe40000410000 */
[----:B------:R-:W2:Y:S02]  /*dbe0*/  SHFL.IDX PT, R189, R192, RZ, 0x1f ;  /* 0x00001fffc0bd7589 */ /* 0x000ea400000e0000 */
[----:B------:R-:W-:-:S03]  /*dbf0*/  FFMA.FTZ R188, R191, R190, R188 ;  /* 0x000000bebfbc7223 */ /* 0x000fc600000100bc */
[----:B------:R-:W3:Y:S02]  /*dc00*/  @!P1 LDC.64 R190, c[0x0][0x258] ;  /* 0x00009600ffbe9b82 */ /* 0x000ee40000000a00 */
[----:B------:R-:W0:Y:S01]  /*dc10*/  SHFL.IDX PT, R193, R188, RZ, 0x1f ;  /* 0x00001fffbcc17589 */ /* 0x000e2200000e0000 */
[----:B--2---:R-:W-:-:S05]  /*dc20*/  FMUL.FTZ R0, R189, R189 ;  /* 0x000000bdbd007220 */ /* 0x004fca0000410000 */
[----:B------:R-:W-:Y:S01]  /*dc30*/  FSEL R145, R0, RZ, P2 ;  /* 0x000000ff00917208 */ /* 0x000fe20001000000 */
[----:B0-----:R-:W-:Y:S01]  /*dc40*/  FFMA.FTZ R0, R193, UR7, R144 ;  /* 0x00000007c1007c23 */ /* 0x001fe20008010090 */
[C---:B-1----:R-:W-:Y:S02]  /*dc50*/  @!P1 LEA R144, P3, R149.reuse, R146, 0x2 ;  /* 0x0000009295909211 */ /* 0x042fe400078610ff */
[C---:B---3--:R-:W-:Y:S01]  /*dc60*/  @!P1 LEA R146, P4, R149.reuse, R190, 0x2 ;  /* 0x000000be95929211 */ /* 0x048fe200078810ff */
[----:B------:R-:W-:Y:S01]  /*dc70*/  FADD.FTZ R0, R0, R145 ;  /* 0x0000009100007221 */ /* 0x000fe20000010000 */
[C-C-:B------:R-:W-:Y:S02]  /*dc80*/  @!P1 LEA.HI.X R145, R149.reuse, R147, R186.reuse, 0x2, P3 ;  /* 0x0000009395919211 */ /* 0x140fe400018f14ba */
[----:B------:R-:W-:-:S03]  /*dc90*/  @!P1 LEA.HI.X R147, R149, R191, R186, 0x2, P4 ;  /* 0x000000bf95939211 */ /* 0x000fc600020f14ba */
[----:B------:R-:W0:Y:S01]  /*dca0*/  MUFU.RSQ R0, R0 ;  /* 0x0000000000007308 */ /* 0x000e220000001400 */
        /* <DEDUP_REMOVED lines=16> */
[----:B------:R-:W0:Y:S01]  /*ddb0*/  LDC.64 R112, c[0x0][0x2b8] ;  /* 0x0000ae00ff707b82 */ /* 0x000e220000000a00 */
        /* <DEDUP_REMOVED lines=37> */
[C---:B------:R-:W-:Y:S01]  /*e010*/  FMUL.FTZ R120, R0.reuse, R119 ;  /* 0x0000007700787220 */ /* 0x040fe20000410000 */
[C---:B------:R-:W-:Y:S01]  /*e020*/  FMUL.FTZ R122, R0.reuse, R121 ;  /* 0x00000079007a7220 */ /* 0x040fe20000410000 */
[----:B------:R-:W-:Y:S01]  /*e030*/  FFMA.FTZ R119, R61, R118, R93 ;  /* 0x000000763d777223 */ /* 0x000fe2000001005d */
[----:B------:R-:W-:Y:S01]  /*e040*/  FMUL.FTZ R138, R0, R129 ;  /* 0x00000081008a7220 */ /* 0x000fe20000410000 */
[----:B------:R-:W-:Y:S01]  /*e050*/  FFMA.FTZ R118, R52, R199, R84 ;  /* 0x000000c734767223 */ /* 0x000fe20000010054 */
[----:B------:R-:W-:Y:S01]  /*e060*/  FFMA.FTZ R121, R53, R126, R85 ;  /* 0x0000007e35797223 */ /* 0x000fe20000010055 */
[----:B0-----:R-:W-:-:S04]  /*e070*/  IMAD.WIDE.U32 R128, R185, 0x10, R112 ;  /* 0x00000010b9807825 */ /* 0x001fc800078e0070 */
[C---:B------:R-:W-:Y:S01]  /*e080*/  FMUL.FTZ R189, R0.reuse, R189 ;  /* 0x000000bd00bd7220 */ /* 0x040fe20000410000 */
[----:B------:R-:W-:Y:S01]  /*e090*/  FMUL.FTZ R116, R0, R115 ;  /* 0x0000007300747220 */ /* 0x000fe20000410000 */
[----:B------:R-:W-:Y:S01]  /*e0a0*/  FFMA.FTZ R117, R65, R114, R97 ;  /* 0x0000007241757223 */ /* 0x000fe20000010061 */
[----:B------:R-:W-:-:S04]  /*e0b0*/  IMAD.WIDE.U32 R130, R131, 0x10, R112 ;  /* 0x0000001083827825 */ /* 0x000fc800078e0070 */
[C---:B------:R-:W-:Y:S01]  /*e0c0*/  FMUL.FTZ R193, R0.reuse, R193 ;  /* 0x000000c100c17220 */ /* 0x040fe20000410000 */
[C---:B------:R-:W-:Y:S01]  /*e0d0*/  FMUL.FTZ R207, R0.reuse, R207 ;  /* 0x000000cf00cf7220 */ /* 0x040fe20000410000 */
[----:B------:R-:W-:Y:S01]  /*e0e0*/  FMUL.FTZ R197, R0, R197 ;  /* 0x000000c500c57220 */ /* 0x000fe20000410000 */
[----:B------:R-:W-:-:S04]  /*e0f0*/  IMAD.WIDE.U32 R132, R133, 0x10, R112 ;  /* 0x0000001085847825 */ /* 0x000fc800078e0070 */
[----:B------:R-:W-:Y:S01]  /*e100*/  FMUL.FTZ R124, R0, R123 ;  /* 0x0000007b007c7220 */ /* 0x000fe20000410000 */
[----:B------:R-:W-:Y:S01]  /*e110*/  F2FP.BF16.F32.PACK_AB R118, R121, R118 ;  /* 0x000000767976723e */ /* 0x000fe200000010ff */
[----:B------:R-:W-:Y:S01]  /*e120*/  FFMA.FTZ R116, R67, R116, R99 ;  /* 0x0000007443747223 */ /* 0x000fe20000010063 */
[----:B------:R-:W-:-:S04]  /*e130*/  IMAD.WIDE.U32 R134, R135, 0x10, R112 ;  /* 0x0000001087867825 */ /* 0x000fc800078e0070 */
[----:B------:R-:W-:Y:S01]  /*e140*/  FFMA.FTZ R112, R64, R145, R96 ;  /* 0x0000009140707223 */ /* 0x000fe20000010060 */
[----:B------:R-:W-:Y:S01]  /*e150*/  FFMA.FTZ R113, R66, R189, R98 ;  /* 0x000000bd42717223 */ /* 0x000fe20000010062 */
[----:B------:R-:W-:Y:S01]  /*e160*/  FFMA.FTZ R121, R57, R122, R89 ;  /* 0x0000007a39797223 */ /* 0x000fe20000010059 */
[----:B------:R-:W-:Y:S01]  /*e170*/  FMUL.FTZ R191, R0, R191 ;  /* 0x000000bf00bf7220 */ /* 0x000fe20000410000 */
[----:B------:R-:W-:Y:S01]  /*e180*/  FFMA.FTZ R115, R62, R193, R94 ;  /* 0x000000c13e737223 */ /* 0x000fe2000001005e */
        /* <DEDUP_REMOVED lines=56> */
.L_x_15110:
[----:B------:R-:W-:Y:S05]  /*e510*/  BSYNC B0 ;  /* 0x0000000000007941 */ /* 0x000fea0003800000 */
.L_x_15109:
[----:B------:R-:W-:Y:S02]  /*e520*/  IADD3 R149, R149, UR10, RZ ;  /* 0x0000000a95957c10 */ /* 0x000fe4000fffe0ff */
[----:B------:R-:W-:Y:S02]  /*e530*/  SEL R0, RZ, 0x1, P0 ;  /* 0x00000001ff007807 */ /* 0x000fe40000000000 */
[----:B------:R-:W-:-:S13]  /*e540*/  ISETP.GE.AND P1, PT, R149, UR11, PT ;  /* 0x0000000b95007c0c */ /* 0x000fda000bf26270 */
[----:B------:R-:W-:Y:S05]  /*e550*/  @!P1 BRA `(.L_x_15111) ;  /* 0xffffff2400049947 */ /* 0x000fea000383ffff */
[----:B------:R-:W-:Y:S05]  /*e560*/  EXIT ;  /* 0x000000000000794d */ /* 0x000fea0003800000 */
.L_x_15108:
[----:B------:R-:W-:Y:S01]  /*e570*/  IMAD.MOV.U32 R195, RZ, RZ, R0 ;  /* 0x000000ffffc37224 */ /* 0x000fe200078e0000 */
[----:B------:R-:W-:Y:S01]  /*e580*/  MOV R194, 0x1 ;  /* 0x0000000100c27802 */ /* 0x000fe20000000f00 */
[----:B------:R-:W-:Y:S01]  /*e590*/  IMAD.MOV.U32 R197, RZ, RZ, 0x1f ;  /* 0x0000001fffc57424 */ /* 0x000fe200078e00ff */
[----:B0-----:R-:W-:-:S07]  /*e5a0*/  MOV R192, 0xffffffff ;  /* 0xffffffff00c07802 */ /* 0x001fce0000000f00 */
[----:B-1----:R-:W-:Y:S05]  /*e5b0*/  WARPSYNC.COLLECTIVE R192, `(.L_x_15112) ;  /* 0x00000000c0087348 */ /* 0x002fea0003c00000 */
[----:B------:R0:W2:Y:S02]  /*e5c0*/  SHFL.BFLY P3, R193, R195, R194, R197 ;  /* 0x0c0000c2c3c17389 */ /* 0x0000a400000600c5 */
[----:B012---:R-:W-:Y:S01]  /*e5d0*/  ENDCOLLECTIVE ;  /* 0x000000000000791b */ /* 0x007fe20003800000 */
.L_x_15112:
[----:B------:R-:W-:Y:S02]  /*e5e0*/  IMAD.MOV.U32 R194, RZ, RZ, 0x2 ;  /* 0x00000002ffc27424 */ /* 0x000fe400078e00ff */
[----:B------:R-:W-:-:S04]  /*e5f0*/  IMAD.MOV.U32 R189, RZ, RZ, R193 ;  /* 0x000000ffffbd7224 */ /* 0x000fc800078e00c1 */
[----:B------:R-:W-:-:S05]  /*e600*/  FADD.FTZ R189, R0, R189 ;  /* 0x000000bd00bd7221 */ /* 0x000fca0000010000 */
[----:B------:R-:W-:-:S07]  /*e610*/  MOV R195, R189 ;  /* 0x000000bd00c37202 */ /* 0x000fce0000000f00 */
[----:B------:R-:W-:Y:S05]  /*e620*/  WARPSYNC.COLLECTIVE R192, `(.L_x_15113) ;  /* 0x00000000c0087348 */ /* 0x000fea0003c00000 */
[----:B------:R0:W1:Y:S02]  /*e630*/  SHFL.BFLY P3, R193, R195, R194, R197 ;  /* 0x0c0000c2c3c17389 */ /* 0x00006400000600c5 */
[----:B01----:R-:W-:Y:S01]  /*e640*/  ENDCOLLECTIVE ;  /* 0x000000000000791b */ /* 0x003fe20003800000 */
.L_x_15113:
[----:B------:R-:W-:Y:S01]  /*e650*/  HFMA2.MMA R194, -RZ, RZ, 0, 2.384185791015625e-07 ;  /* 0x00000004ffc27435 */ /* 0x000fe200000001ff */
[----:B------:R-:W-:-:S05]  /*e660*/  MOV R144, R193 ;  /* 0x000000c100907202 */ /* 0x000fca0000000f00 */
[----:B------:R-:W-:-:S04]  /*e670*/  FADD.FTZ R188, R189, R144 ;  /* 0x00000090bdbc7221 */ /* 0x000fc80000010000 */
[----:B------:R-:W-:-:S07]  /*e680*/  IMAD.MOV.U32 R195, RZ, RZ, R188 ;  /* 0x000000ffffc37224 */ /* 0x000fce00078e00bc */
[----:B------:R-:W-:Y:S05]  /*e690*/  WARPSYNC.COLLECTIVE R192, `(.L_x_15114) ;  /* 0x00000000c0087348 */ /* 0x000fea0003c00000 */
[----:B------:R0:W1:Y:S02]  /*e6a0*/  SHFL.BFLY P3, R193, R195, R194, R197 ;  /* 0x0c0000c2c3c17389 */ /* 0x00006400000600c5 */
[----:B01----:R-:W-:Y:S01]  /*e6b0*/  ENDCOLLECTIVE ;  /* 0x000000000000791b */ /* 0x003fe20003800000 */
.L_x_15114:
[----:B------:R-:W-:Y:S02]  /*e6c0*/  IMAD.MOV.U32 R194, RZ, RZ, 0x8 ;  /* 0x00000008ffc27424 */ /* 0x000fe400078e00ff */
[----:B------:R-:W-:-:S04]  /*e6d0*/  IMAD.MOV.U32 R191, RZ, RZ, R193 ;  /* 0x000000ffffbf7224 */ /* 0x000fc800078e00c1 */
[----:B------:R-:W-:-:S05]  /*e6e0*/  FADD.FTZ R191, R188, R191 ;  /* 0x000000bfbcbf7221 */ /* 0x000fca0000010000 */
[----:B------:R-:W-:-:S07]  /*e6f0*/  MOV R195, R191 ;  /* 0x000000bf00c37202 */ /* 0x000fce0000000f00 */
[----:B------:R-:W-:Y:S05]  /*e700*/  WARPSYNC.COLLECTIVE R192, `(.L_x_15115) ;  /* 0x00000000c0087348 */ /* 0x000fea0003c00000 */
[----:B------:R0:W1:Y:S02]  /*e710*/  SHFL.BFLY P3, R193, R195, R194, R197 ;  /* 0x0c0000c2c3c17389 */ /* 0x00006400000600c5 */
[----:B01----:R-:W-:Y:S01]  /*e720*/  ENDCOLLECTIVE ;  /* 0x000000000000791b */ /* 0x003fe20003800000 */
.L_x_15115:
[----:B------:R-:W-:Y:S01]  /*e730*/  HFMA2.MMA R194, -RZ, RZ, 0, 9.5367431640625e-07 ;  /* 0x00000010ffc27435 */ /* 0x000fe200000001ff */
[----:B------:R-:W-:-:S05]  /*e740*/  MOV R144, R193 ;  /* 0x000000c100907202 */ /* 0x000fca0000000f00 */
[----:B------:R-:W-:-:S04]  /*e750*/  FADD.FTZ R190, R191, R144 ;  /* 0x00000090bfbe7221 */ /* 0x000fc80000010000 */
[----:B------:R-:W-:-:S07]  /*e760*/  IMAD.MOV.U32 R195, RZ, RZ, R190 ;  /* 0x000000ffffc37224 */ /* 0x000fce00078e00be */
[----:B------:R-:W-:Y:S05]  /*e770*/  WARPSYNC.COLLECTIVE R192, `(.L_x_15116) ;  /* 0x00000000c0087348 */ /* 0x000fea0003c00000 */
[----:B------:R0:W1:Y:S02]  /*e780*/  SHFL.BFLY P3, R193, R195, R194, R197 ;  /* 0x0c0000c2c3c17389 */ /* 0x00006400000600c5 */
[----:B01----:R-:W-:Y:S01]  /*e790*/  ENDCOLLECTIVE ;  /* 0x000000000000791b */ /* 0x003fe20003800000 */
.L_x_15116:
        /* <DEDUP_REMOVED lines=71> */
.L_x_15117:
[----:B------:R-:W-:Y:S02]  /*ec10*/  IMAD.MOV.U32 R194, RZ, RZ, 0x2 ;  /* 0x00000002ffc27424 */ /* 0x000fe400078e00ff */
[----:B------:R-:W-:-:S04]  /*ec20*/  IMAD.MOV.U32 R189, RZ, RZ, R193 ;  /* 0x000000ffffbd7224 */ /* 0x000fc800078e00c1 */
[----:B------:R-:W-:-:S05]  /*ec30*/  FADD.FTZ R189, R0, R189 ;  /* 0x000000bd00bd7221 */ /* 0x000fca0000010000 */
[----:B------:R-:W-:-:S07]  /*ec40*/  MOV R195, R189 ;  /* 0x000000bd00c37202 */ /* 0x000fce0000000f00 */
[----:B------:R-:W-:Y:S05]  /*ec50*/  WARPSYNC.COLLECTIVE R192, `(.L_x_15118) ;  /* 0x00000000c0087348 */ /* 0x000fea0003c00000 */
[----:B------:R0:W1:Y:S02]  /*ec60*/  SHFL.BFLY P3, R193, R195, R194, R197 ;  /* 0x0c0000c2c3c17389 */ /* 0x00006400000600c5 */
[----:B01----:R-:W-:Y:S01]  /*ec70*/  ENDCOLLECTIVE ;  /* 0x000000000000791b */ /* 0x003fe20003800000 */
.L_x_15118:
[----:B------:R-:W-:Y:S01]  /*ec80*/  HFMA2.MMA R194, -RZ, RZ, 0, 2.384185791015625e-07 ;  /* 0x00000004ffc27435 */ /* 0x000fe200000001ff */
[----:B------:R-:W-:-:S05]  /*ec90*/  MOV R188, R193 ;  /* 0x000000c100bc7202 */ /* 0x000fca0000000f00 */
[----:B------:R-:W-:-:S04]  /*eca0*/  FADD.FTZ R188, R189, R188 ;  /* 0x000000bcbdbc7221 */ /* 0x000fc80000010000 */
[----:B------:R-:W-:-:S07]  /*ecb0*/  IMAD.MOV.U32 R195, RZ, RZ, R188 ;  /* 0x000000ffffc37224 */ /* 0x000fce00078e00bc */
[----:B------:R-:W-:Y:S05]  /*ecc0*/  WARPSYNC.COLLECTIVE R192, `(.L_x_15119) ;  /* 0x00000000c0087348 */ /* 0x000fea0003c00000 */
[----:B------:R0:W1:Y:S02]  /*ecd0*/  SHFL.BFLY P3, R193, R195, R194, R197 ;  /* 0x0c0000c2c3c17389 */ /* 0x00006400000600c5 */
[----:B01----:R-:W-:Y:S01]  /*ece0*/  ENDCOLLECTIVE ;  /* 0x000000000000791b */ /* 0x003fe20003800000 */
.L_x_15119:
[----:B------:R-:W-:Y:S02]  /*ecf0*/  IMAD.MOV.U32 R194, RZ, RZ, 0x8 ;  /* 0x00000008ffc27424 */ /* 0x000fe400078e00ff */
[----:B------:R-:W-:-:S04]  /*ed00*/  IMAD.MOV.U32 R191, RZ, RZ, R193 ;  /* 0x000000ffffbf7224 */ /* 0x000fc800078e00c1 */
[----:B------:R-:W-:-:S05]  /*ed10*/  FADD.FTZ R191, R188, R191 ;  /* 0x000000bfbcbf7221 */ /* 0x000fca0000010000 */
[----:B------:R-:W-:-:S07]  /*ed20*/  MOV R195, R191 ;  /* 0x000000bf00c37202 */ /* 0x000fce0000000f00 */
[----:B------:R-:W-:Y:S05]  /*ed30*/  WARPSYNC.COLLECTIVE R192, `(.L_x_15120) ;  /* 0x00000000c0087348 */ /* 0x000fea0003c00000 */
[----:B------:R0:W1:Y:S02]  /*ed40*/  SHFL.BFLY P3, R193, R195, R194, R197 ;  /* 0x0c0000c2c3c17389 */ /* 0x00006400000600c5 */
[----:B01----:R-:W-:Y:S01]  /*ed50*/  ENDCOLLECTIVE ;  /* 0x000000000000791b */ /* 0x003fe20003800000 */
.L_x_15120:
[----:B------:R-:W-:Y:S01]  /*ed60*/  HFMA2.MMA R194, -RZ, RZ, 0, 9.5367431640625e-07 ;  /* 0x00000010ffc27435 */ /* 0x000fe200000001ff */
[----:B------:R-:W-:-:S05]  /*ed70*/  MOV R190, R193 ;  /* 0x000000c100be7202 */ /* 0x000fca0000000f00 */
[----:B------:R-:W-:-:S04]  /*ed80*/  FADD.FTZ R190, R191, R190 ;  /* 0x000000bebfbe7221 */ /* 0x000fc80000010000 */
[----:B------:R-:W-:-:S07]  /*ed90*/  IMAD.MOV.U32 R195, RZ, RZ, R190 ;  /* 0x000000ffffc37224 */ /* 0x000fce00078e00be */
[----:B------:R-:W-:Y:S05]  /*eda0*/  WARPSYNC.COLLECTIVE R192, `(.L_x_15121) ;  /* 0x00000000c0087348 */ /* 0x000fea0003c00000 */
[----:B------:R0:W1:Y:S02]  /*edb0*/  SHFL.BFLY P3, R193, R195, R194, R197 ;  /* 0x0c0000c2c3c17389 */ /* 0x00006400000600c5 */
[----:B01----:R-:W-:Y:S01]  /*edc0*/  ENDCOLLECTIVE ;  /* 0x000000000000791b */ /* 0x003fe20003800000 */
.L_x_15121:
[----:B------:R-:W-:Y:S05]  /*edd0*/  BRA `(.L_x_15122) ;  /* 0xffffffe8009c7947 */ /* 0x000fea000383ffff */
.L_x_15123:
        /* <DEDUP_REMOVED lines=10> */
.L_x_30263:


//--------------------- .text._ZN10layer_norm13ln_fwd_kernelINS_13Kernel_traitsIf6__halfS2_S2_fjLj4096ELj1ELj1ELj4ELj16ENS_18Kernel_traits_baseILj4096EfS2_S2_S2_fjLj128EEEEELb0ELb0ELb0ELb0EEEvNS_9FwdParamsE --------------------------
	.section	.text._ZN10layer_norm13ln_fwd_kernelINS_13Kernel_traitsIf6__halfS2_S2_fjLj4096ELj1ELj1ELj4ELj16ENS_18Kernel_traits_baseILj4096EfS2_S2_S2_fjLj128EEEEELb0ELb0ELb0ELb0EEEvNS_9FwdParamsE,"ax",@progbits
	.align	128
        .global         _ZN10layer_norm13ln_fwd_kernelINS_13Kernel_traitsIf6__halfS2_S2_fjLj4096ELj1ELj1ELj4ELj16ENS_18Kernel_traits_baseILj4096EfS2_S2_S2_fjLj128EEEEELb0ELb0ELb0ELb0EEEvNS_9FwdParamsE
        .type           _ZN10layer_norm13ln_fwd_kernelINS_13Kernel_traitsIf6__halfS2_S2_fjLj4096ELj1ELj1ELj4ELj16ENS_18Kernel_traits_baseILj4096EfS2_S2_S2_fjLj128EEEEELb0ELb0ELb0ELb0EEEvNS_9FwdParamsE,@function
        .size           _ZN10layer_norm13ln_fwd_kernelINS_13Kernel_traitsIf6__halfS2_S2_fjLj4096ELj1ELj1ELj4ELj16ENS_18Kernel_traits_baseILj4096EfS2_S2_S2_fjLj128EEEEELb0ELb0ELb0ELb0EEEvNS_9FwdParamsE,(.L_x_30264 - _ZN10layer_norm13ln_fwd_kernelINS_13Kernel_traitsIf6__halfS2_S2_fjLj4096ELj1ELj1ELj4ELj16ENS_18Kernel_traits_baseILj4096EfS2_S2_S2_fjLj128EEEEELb0ELb0ELb0ELb0EEEvNS_9FwdParamsE)
        .other          _ZN10layer_norm13ln_fwd_kernelINS_13Kernel_traitsIf6__halfS2_S2_fjLj4096ELj1ELj1ELj4ELj16ENS_18Kernel_traits_baseILj4096EfS2_S2_S2_fjLj128EEEEELb0ELb0ELb0ELb0EEEvNS_9FwdParamsE,@"STO_CUDA_ENTRY STV_DEFAULT"
_ZN10layer_norm13ln_fwd_kernelINS_13Kernel_traitsIf6__halfS2_S2_fjLj4096ELj1ELj1ELj4ELj16ENS_18Kernel_traits_baseILj4096EfS2_S2_S2_fjLj128EEEEELb0ELb0ELb0ELb0EEEvNS_9FwdParamsE:
.text._ZN10layer_norm13ln_fwd_kernelINS_13Kernel_traitsIf6__halfS2_S2_fjLj4096ELj1ELj1ELj4ELj16ENS_18Kernel_traits_baseILj4096EfS2_S2_S2_fjLj128EEEEELb0ELb0ELb0ELb0EEEvNS_9FwdParamsE:
        /* <DEDUP_REMOVED lines=34> */
.L_x_15125:
[----:B------:R-:W-:Y:S05]  /*0220*/  BSYNC B0 ;  /* 0x0000000000007941 */ /* 0x000fea0003800000 */
.L_x_15124:
        /* <DEDUP_REMOVED lines=18> */
.L_x_15127:
[----:B------:R-:W-:Y:S05]  /*0350*/  BSYNC B0 ;  /* 0x0000000000007941 */ /* 0x000fea0003800000 */
.L_x_15126:
        /* <DEDUP_REMOVED lines=18> */
.L_x_15129:
[----:B------:R-:W-:Y:S05]  /*0480*/  BSYNC B0 ;  /* 0x0000000000007941 */ /* 0x000fea0003800000 */
.L_x_15128:
        /* <DEDUP_REMOVED lines=17> */
.L_x_15131:
[----:B------:R-:W-:Y:S05]  /*05a0*/  BSYNC B0 ;  /* 0x0000000000007941 */ /* 0x000fea0003800000 */
.L_x_15130:
        /* <DEDUP_REMOVED lines=35> */
.L_x_15245:
        /* <DEDUP_REMOVED lines=22> */
[----:B------:R-:W-:Y:S01]  /*0940*/  ISETP.NE.AND.EX P0, PT, RZ, UR11, PT, P0 ;  /* 0x0000000bff007c0c */ /* 0x000fe2000bf05300 */
[----:B--2---:R-:W-:-:S05]  /*0950*/  HADD2.F32 R11, -RZ, R84.H0_H0 ;  /* 0x20000054ff0b7230 */ /* 0x004fca0000004100 */
[----:B------:R-:W-:-:S07]  /*0960*/  FMUL.FTZ R0, R11, R116 ;  /* 0x000000740b007220 */ /* 0x000fce0000410000 */
[----:B-1----:R-:W-:Y:S05]  /*0970*/  @P0 BRA `(.L_x_15134) ;  /* 0x0000000000080947 */ /* 0x002fea0003800000 */
[----:B------:R-:W-:Y:S05]  /*0980*/  @P4 BRA `(.L_x_15135) ;  /* 0x00000000000c4947 */ /* 0x000fea0003800000 */
[----:B------:R-:W-:Y:S05]  /*0990*/  BRA `(.L_x_15136) ;  /* 0x0000000000107947 */ /* 0x000fea0003800000 */
.L_x_15134:
[----:B-----5:R-:W-:-:S05]  /*09a0*/  HADD2.F32 R11, -RZ, R16.H0_H0 ;  /* 0x20000010ff0b7230 */ /* 0x020fca0000004100 */
[----:B------:R-:W-:-:S07]  /*09b0*/  FADD.FTZ R0, R11, R0 ;  /* 0x000000000b007221 */ /* 0x000fce0000010000 */
.L_x_15135:
[----:B------:R-:W-:-:S04]  /*09c0*/  F2FP.F16.F32.PACK_AB R11, RZ, R0 ;  /* 0x00000000ff0b723e */ /* 0x000fc800000000ff */
[----:B------:R-:W-:-:S07]  /*09d0*/  PRMT R12, R11, 0x7610, R12 ;  /* 0x000076100b0c7816 */ /* 0x000fce000000000c */
.L_x_15136:
[----:B------:R-:W-:-:S05]  /*09e0*/  HADD2.F32 R11, -RZ, R84.H1_H1 ;  /* 0x30000054ff0b7230 */ /* 0x000fca0000004100 */
[----:B------:R-:W-:Y:S01]  /*09f0*/  FMUL.FTZ R88, R11, R116 ;  /* 0x000000740b587220 */ /* 0x000fe20000410000 */
[----:B------:R-:W-:Y:S06]  /*0a00*/  @P0 BRA `(.L_x_15137) ;  /* 0x0000000000080947 */ /* 0x000fec0003800000 */
[----:B------:R-:W-:Y:S05]  /*0a10*/  @P4 BRA `(.L_x_15138) ;  /* 0x00000000000c4947 */ /* 0x000fea0003800000 */
[----:B------:R-:W-:Y:S05]  /*0a20*/  BRA `(.L_x_15139) ;  /* 0x0000000000107947 */ /* 0x000fea0003800000 */
.L_x_15137:
[----:B-----5:R-:W-:-:S05]  /*0a30*/  HADD2.F32 R11, -RZ, R16.H1_H1 ;  /* 0x30000010ff0b7230 */ /* 0x020fca0000004100 */
[----:B------:R-:W-:-:S07]  /*0a40*/  FADD.FTZ R88, R11, R88 ;  /* 0x000000580b587221 */ /* 0x000fce0000010000 */
.L_x_15138:
[----:B------:R-:W-:-:S04]  /*0a50*/  F2FP.F16.F32.PACK_AB R11, RZ, R88 ;  /* 0x00000058ff0b723e */ /* 0x000fc800000000ff */
[----:B------:R-:W-:-:S07]  /*0a60*/  PRMT R12, R12, 0x5410, R11 ;  /* 0x000054100c0c7816 */ /* 0x000fce000000000b */
.L_x_15139:
[----:B------:R-:W-:-:S05]  /*0a70*/  HADD2.F32 R11, -RZ, R85.H0_H0 ;  /* 0x20000055ff0b7230 */ /* 0x000fca0000004100 */
[----:B------:R-:W-:Y:S01]  /*0a80*/  FMUL.FTZ R11, R11, R116 ;  /* 0x000000740b0b7220 */ /* 0x000fe20000410000 */
[----:B------:R-:W-:Y:S06]  /*0a90*/  @P0 BRA `(.L_x_15140) ;  /* 0x0000000000080947 */ /* 0x000fec0003800000 */
[----:B------:R-:W-:Y:S05]  /*0aa0*/  @P4 BRA `(.L_x_15141) ;  /* 0x00000000000c4947 */ /* 0x000fea0003800000 */
[----:B------:R-:W-:Y:S05]  /*0ab0*/  BRA `(.L_x_15142) ;  /* 0x0000000000107947 */ /* 0x000fea0003800000 */
.L_x_15140:
[----:B-----5:R-:W-:-:S05]  /*0ac0*/  HADD2.F32 R84, -RZ, R17.H0_H0 ;  /* 0x20000011ff547230 */ /* 0x020fca0000004100 */
[----:B------:R-:W-:-:S07]  /*0ad0*/  FADD.FTZ R11, R84, R11 ;  /* 0x0000000b540b7221 */ /* 0x000fce0000010000 */
.L_x_15141:
[----:B------:R-:W-:-:S04]  /*0ae0*/  F2FP.F16.F32.PACK_AB R84, RZ, R11 ;  /* 0x0000000bff54723e */ /* 0x000fc800000000ff */
[----:B------:R-:W-:-:S07]  /*0af0*/  PRMT R13, R84, 0x7610, R13 ;  /* 0x00007610540d7816 */ /* 0x000fce000000000d */
.L_x_15142:
[----:B------:R-:W-:-:S05]  /*0b00*/  HADD2.F32 R85, -RZ, R85.H1_H1 ;  /* 0x30000055ff557230 */ /* 0x000fca0000004100 */
[----:B------:R-:W-:Y:S01]  /*0b10*/  FMUL.FTZ R99, R85, R116 ;  /* 0x0000007455637220 */ /* 0x000fe20000410000 */
[----:B------:R-:W-:Y:S06]  /*0b20*/  @P0 BRA `(.L_x_15143) ;  /* 0x0000000000080947 */ /* 0x000fec0003800000 */
[----:B------:R-:W-:Y:S05]  /*0b30*/  @P4 BRA `(.L_x_15144) ;  /* 0x00000000000c4947 */ /* 0x000fea0003800000 */
[----:B------:R-:W-:Y:S05]  /*0b40*/  BRA `(.L_x_15145) ;  /* 0x0000000000107947 */ /* 0x000fea0003800000 */
.L_x_15143:
[----:B-----5:R-:W-:-:S05]  /*0b50*/  HADD2.F32 R84, -RZ, R17.H1_H1 ;  /* 0x30000011ff547230 */ /* 0x020fca0000004100 */
[----:B------:R-:W-:-:S07]  /*0b60*/  FADD.FTZ R99, R84, R99 ;  /* 0x0000006354637221 */ /* 0x000fce0000010000 */
.L_x_15144:
[----:B------:R-:W-:-:S04]  /*0b70*/  F2FP.F16.F32.PACK_AB R84, RZ, R99 ;  /* 0x00000063ff54723e */ /* 0x000fc800000000ff */
[----:B------:R-:W-:-:S07]  /*0b80*/  PRMT R13, R13, 0x5410, R84 ;  /* 0x000054100d0d7816 */ /* 0x000fce0000000054 */
.L_x_15145:
[----:B------:R-:W-:-:S05]  /*0b90*/  HADD2.F32 R85, -RZ, R86.H0_H0 ;  /* 0x20000056ff557230 */ /* 0x000fca0000004100 */
[----:B------:R-:W-:Y:S01]  /*0ba0*/  FMUL.FTZ R98, R85, R116 ;  /* 0x0000007455627220 */ /* 0x000fe20000410000 */
[----:B------:R-:W-:Y:S06]  /*0bb0*/  @P0 BRA `(.L_x_15146) ;  /* 0x0000000000080947 */ /* 0x000fec0003800000 */
[----:B------:R-:W-:Y:S05]  /*0bc0*/  @P4 BRA `(.L_x_15147) ;  /* 0x00000000000c4947 */ /* 0x000fea0003800000 */
[----:B------:R-:W-:Y:S05]  /*0bd0*/  BRA `(.L_x_15148) ;  /* 0x0000000000107947 */ /* 0x000fea0003800000 */
.L_x_15146:
[----:B-----5:R-:W-:-:S05]  /*0be0*/  HADD2.F32 R85, -RZ, R18.H0_H0 ;  /* 0x20000012ff557230 */ /* 0x020fca0000004100 */
[----:B------:R-:W-:-:S07]  /*0bf0*/  FADD.FTZ R98, R85, R98 ;  /* 0x0000006255627221 */ /* 0x000fce0000010000 */
.L_x_15147:
[----:B------:R-:W-:-:S04]  /*0c00*/  F2FP.F16.F32.PACK_AB R84, RZ, R98 ;  /* 0x00000062ff54723e */ /* 0x000fc800000000ff */
[----:B------:R-:W-:-:S07]  /*0c10*/  PRMT R14, R84, 0x7610, R14 ;  /* 0x00007610540e7816 */ /* 0x000fce000000000e */
.L_x_15148:
[----:B------:R-:W-:-:S05]  /*0c20*/  HADD2.F32 R103, -RZ, R86.H1_H1 ;  /* 0x30000056ff677230 */ /* 0x000fca0000004100 */
[----:B------:R-:W-:Y:S01]  /*0c30*/  FMUL.FTZ R103, R103, R116 ;  /* 0x0000007467677220 */ /* 0x000fe20000410000 */
[----:B------:R-:W-:Y:S06]  /*0c40*/  @P0 BRA `(.L_x_15149) ;  /* 0x0000000000080947 */ /* 0x000fec0003800000 */
[----:B------:R-:W-:Y:S05]  /*0c50*/  @P4 BRA `(.L_x_15150) ;  /* 0x00000000000c4947 */ /* 0x000fea0003800000 */
[----:B------:R-:W-:Y:S05]  /*0c60*/  BRA `(.L_x_15151) ;  /* 0x0000000000107947 */ /* 0x000fea0003800000 */
.L_x_15149:
[----:B-----5:R-:W-:-:S05]  /*0c70*/  HADD2.F32 R84, -RZ, R18.H1_H1 ;  /* 0x30000012ff547230 */ /* 0x020fca0000004100 */
[----:B------:R-:W-:-:S07]  /*0c80*/  FADD.FTZ R103, R84, R103 ;  /* 0x0000006754677221 */ /* 0x000fce0000010000 */
.L_x_15150:
[----:B------:R-:W-:-:S04]  /*0c90*/  F2FP.F16.F32.PACK_AB R84, RZ, R103 ;  /* 0x00000067ff54723e */ /* 0x000fc800000000ff */
[----:B------:R-:W-:-:S07]  /*0ca0*/  PRMT R14, R14, 0x5410, R84 ;  /* 0x000054100e0e7816 */ /* 0x000fce0000000054 */
.L_x_15151:
[----:B------:R-:W-:-:S05]  /*0cb0*/  HADD2.F32 R85, -RZ, R87.H0_H0 ;  /* 0x20000057ff557230 */ /* 0x000fca0000004100 */
[----:B------:R-:W-:Y:S01]  /*0cc0*/  FMUL.FTZ R104, R85, R116 ;  /* 0x0000007455687220 */ /* 0x000fe20000410000 */
[----:B------:R-:W-:Y:S06]  /*0cd0*/  @P0 BRA `(.L_x_15152) ;  /* 0x0000000000080947 */ /* 0x000fec0003800000 */
[----:B------:R-:W-:Y:S05]  /*0ce0*/  @P4 BRA `(.L_x_15153) ;  /* 0x00000000000c4947 */ /* 0x000fea0003800000 */
[----:B------:R-:W-:Y:S05]  /*0cf0*/  BRA `(.L_x_15154) ;  /* 0x0000000000107947 */ /* 0x000fea0003800000 */
.L_x_15152:
[----:B-----5:R-:W-:-:S05]  /*0d00*/  HADD2.F32 R85, -RZ, R19.H0_H0 ;  /* 0x20000013ff557230 */ /* 0x020fca0000004100 */
[----:B------:R-:W-:-:S07]  /*0d10*/  FADD.FTZ R104, R85, R104 ;  /* 0x0000006855687221 */ /* 0x000fce0000010000 */
.L_x_15153:
[----:B------:R-:W-:-:S04]  /*0d20*/  F2FP.F16.F32.PACK_AB R84, RZ, R104 ;  /* 0x00000068ff54723e */ /* 0x000fc800000000ff */
[----:B------:R-:W-:-:S07]  /*0d30*/  PRMT R15, R84, 0x7610, R15 ;  /* 0x00007610540f7816 */ /* 0x000fce000000000f */
.L_x_15154:
[----:B------:R-:W-:-:S05]  /*0d40*/  HADD2.F32 R87, -RZ, R87.H1_H1 ;  /* 0x30000057ff577230 */ /* 0x000fca0000004100 */
[----:B------:R-:W-:Y:S01]  /*0d50*/  FMUL.FTZ R111, R87, R116 ;  /* 0x00000074576f7220 */ /* 0x000fe20000410000 */
[----:B------:R-:W-:Y:S06]  /*0d60*/  @P0 BRA `(.L_x_15155) ;  /* 0x0000000000080947 */ /* 0x000fec0003800000 */
[----:B------:R-:W-:Y:S05]  /*0d70*/  @P4 BRA `(.L_x_15156) ;  /* 0x00000000000c4947 */ /* 0x000fea0003800000 */
[----:B------:R-:W-:Y:S05]  /*0d80*/  BRA `(.L_x_15157) ;  /* 0x0000000000107947 */ /* 0x000fea0003800000 */
.L_x_15155:
[----:B-----5:R-:W-:-:S05]  /*0d90*/  HADD2.F32 R84, -RZ, R19.H1_H1 ;  /* 0x30000013ff547230 */ /* 0x020fca0000004100 */
[----:B------:R-:W-:-:S07]  /*0da0*/  FADD.FTZ R111, R84, R111 ;  /* 0x0000006f546f7221 */ /* 0x000fce0000010000 */
.L_x_15156:
[----:B------:R-:W-:-:S04]  /*0db0*/  F2FP.F16.F32.PACK_AB R84, RZ, R111 ;  /* 0x0000006fff54723e */ /* 0x000fc800000000ff */
[----:B------:R-:W-:-:S07]  /*0dc0*/  PRMT R15, R15, 0x5410, R84 ;  /* 0x000054100f0f7816 */ /* 0x000fce0000000054 */
.L_x_15157:
[----:B------:R-:W1:Y:S01]  /*0dd0*/  @P4 LDC.64 R84, c[0x0][0x238] ;  /* 0x00008e00ff544b82 */ /* 0x000e620000000a00 */
[C---:B------:R-:W-:Y:S02]  /*0de0*/  IADD3 R117, R2.reuse, 0x80, RZ ;  /* 0x0000008002757810 */ /* 0x040fe40007ffe0ff */
[----:B-1----:R-:W-:-:S04]  /*0df0*/  @P4 LEA R84, P0, R2, R84, 0x4 ;  /* 0x0000005402544211 */ /* 0x002fc800078020ff */
[----:B------:R-:W-:-:S05]  /*0e00*/  @P4 LEA.HI.X R85, R2, R85, RZ, 0x4, P0 ;  /* 0x0000005502554211 */ /* 0x000fca00000f24ff */
[----:B------:R1:W-:Y:S04]  /*0e10*/  @P4 STG.E.128 desc[UR4][R84.64], R12 ;  /* 0x0000000c54004986 */ /* 0x0003e8000c101d04 */
.L_x_15133:
[----:B------:R-:W-:Y:S05]  /*0e20*/  BSYNC B0 ;  /* 0x0000000000007941 */ /* 0x000fea0003800000 */
.L_x_15132:
        /* <DEDUP_REMOVED lines=18> */
.L_x_15160:
[----:B-----5:R-:W-:-:S05]  /*0f50*/  HADD2.F32 R89, -RZ, R16.H0_H0 ;  /* 0x20000010ff597230 */ /* 0x020fca0000004100 */
[----:B------:R-:W-:-:S07]  /*0f60*/  FADD.FTZ R8, R89, R8 ;  /* 0x0000000859087221 */ /* 0x000fce0000010000 */
.L_x_15161:
[----:B------:R-:W-:-:S04]  /*0f70*/  F2FP.F16.F32.PACK_AB R89, RZ, R8 ;  /* 0x00000008ff59723e */ /* 0x000fc800000000ff */
[----:B------:R-:W-:-:S07]  /*0f80*/  PRMT R12, R89, 0x7610, R12 ;  /* 0x00007610590c7816 */ /* 0x000fce000000000c */
.L_x_15162:
[----:B------:R-:W-:-:S05]  /*0f90*/  HADD2.F32 R89, -RZ, R84.H1_H1 ;  /* 0x30000054ff597230 */ /* 0x000fca0000004100 */
[----:B------:R-:W-:Y:S01]  /*0fa0*/  FMUL.FTZ R89, R89, R116 ;  /* 0x0000007459597220 */ /* 0x000fe20000410000 */
[----:B------:R-:W-:Y:S06]  /*0fb0*/  @P0 BRA `(.L_x_15163) ;  /* 0x0000000000080947 */ /* 0x000fec0003800000 */
[----:B------:R-:W-:Y:S05]  /*0fc0*/  @P4 BRA `(.L_x_15164) ;  /* 0x00000000000c4947 */ /* 0x000fea0003800000 */
[----:B------:R-:W-:Y:S05]  /*0fd0*/  BRA `(.L_x_15165) ;  /* 0x0000000000107947 */ /* 0x000fea0003800000 */
.L_x_15163:
[----:B-----5:R-:W-:-:S05]  /*0fe0*/  HADD2.F32 R84, -RZ, R16.H1_H1 ;  /* 0x30000010ff547230 */ /* 0x020fca0000004100 */
[----:B------:R-:W-:-:S07]  /*0ff0*/  FADD.FTZ R89, R84, R89 ;  /* 0x0000005954597221 */ /* 0x000fce0000010000 */
.L_x_15164:
[----:B------:R-:W-:-:S04]  /*1000*/  F2FP.F16.F32.PACK_AB R84, RZ, R89 ;  /* 0x00000059ff54723e */ /* 0x000fc800000000ff */
[----:B------:R-:W-:-:S07]  /*1010*/  PRMT R12, R12, 0x5410, R84 ;  /* 0x000054100c0c7816 */ /* 0x000fce0000000054 */
.L_x_15165:
[----:B------:R-:W-:-:S05]  /*1020*/  HADD2.F32 R97, -RZ, R85.H0_H0 ;  /* 0x20000055ff617230 */ /* 0x000fca0000004100 */
[----:B------:R-:W-:Y:S01]  /*1030*/  FMUL.FTZ R90, R97, R116 ;  /* 0x00000074615a7220 */ /* 0x000fe20000410000 */
[----:B------:R-:W-:Y:S06]  /*1040*/  @P0 BRA `(.L_x_15166) ;  /* 0x0000000000080947 */ /* 0x000fec0003800000 */
[----:B------:R-:W-:Y:S05]  /*1050*/  @P4 BRA `(.L_x_15167) ;  /* 0x00000000000c4947 */ /* 0x000fea0003800000 */
[----:B------:R-:W-:Y:S05]  /*1060*/  BRA `(.L_x_15168) ;  /* 0x0000000000107947 */ /* 0x000fea0003800000 */
.L_x_15166:
[----:B-----5:R-:W-:-:S05]  /*1070*/  HADD2.F32 R97, -RZ, R17.H0_H0 ;  /* 0x20000011ff617230 */ /* 0x020fca0000004100 */
[----:B------:R-:W-:-:S07]  /*1080*/  FADD.FTZ R90, R97, R90 ;  /* 0x0000005a615a7221 */ /* 0x000fce0000010000 */
.L_x_15167:
[----:B------:R-:W-:-:S04]  /*1090*/  F2FP.F16.F32.PACK_AB R84, RZ, R90 ;  /* 0x0000005aff54723e */ /* 0x000fc800000000ff */
[----:B------:R-:W-:-:S07]  /*10a0*/  PRMT R13, R84, 0x7610, R13 ;  /* 0x00007610540d7816 */ /* 0x000fce000000000d */
.L_x_15168:
[----:B------:R-:W-:-:S05]  /*10b0*/  HADD2.F32 R85, -RZ, R85.H1_H1 ;  /* 0x30000055ff557230 */ /* 0x000fca0000004100 */
[----:B------:R-:W-:Y:S01]  /*10c0*/  FMUL.FTZ R97, R85, R116 ;  /* 0x0000007455617220 */ /* 0x000fe20000410000 */
[----:B------:R-:W-:Y:S06]  /*10d0*/  @P0 BRA `(.L_x_15169) ;  /* 0x0000000000080947 */ /* 0x000fec0003800000 */
[----:B------:R-:W-:Y:S05]  /*10e0*/  @P4 BRA `(.L_x_15170) ;  /* 0x00000000000c4947 */ /* 0x000fea0003800000 */
[----:B------:R-:W-:Y:S05]  /*10f0*/  BRA `(.L_x_15171) ;  /* 0x0000000000107947 */ /* 0x000fea0003800000 */
.L_x_15169:
[----:B-----5:R-:W-:-:S05]  /*1100*/  HADD2.F32 R84, -RZ, R17.H1_H1 ;  /* 0x30000011ff547230 */ /* 0x020fca0000004100 */
[----:B------:R-:W-:-:S07]  /*1110*/  FADD.FTZ R97, R84, R97 ;  /* 0x0000006154617221 */ /* 0x000fce0000010000 */
.L_x_15170:
[----:B------:R-:W-:-:S04]  /*1120*/  F2FP.F16.F32.PACK_AB R84, RZ, R97 ;  /* 0x00000061ff54723e */ /* 0x000fc800000000ff */
[----:B------:R-:W-:-:S07]  /*1130*/  PRMT R13, R13, 0x5410, R84 ;  /* 0x000054100d0d7816 */ /* 0x000fce0000000054 */
.L_x_15171:
[----:B------:R-:W-:-:S05]  /*1140*/  HADD2.F32 R85, -RZ, R86.H0_H0 ;  /* 0x20000056ff557230 */ /* 0x000fca0000004100 */
[----:B------:R-:W-:Y:S01]  /*1150*/  FMUL.FTZ R96, R85, R116 ;  /* 0x0000007455607220 */ /* 0x000fe20000410000 */
[----:B------:R-:W-:Y:S06]  /*1160*/  @P0 BRA `(.L_x_15172) ;  /* 0x0000000000080947 */ /* 0x000fec0003800000 */
[----:B------:R-:W-:Y:S05]  /*1170*/  @P4 BRA `(.L_x_15173) ;  /* 0x00000000000c4947 */ /* 0x000fea0003800000 */
[----:B------:R-:W-:Y:S05]  /*1180*/  BRA `(.L_x_15174) ;  /* 0x0000000000107947 */ /* 0x000fea0003800000 */
.L_x_15172:
[----:B-----5:R-:W-:-:S05]  /*1190*/  HADD2.F32 R85, -RZ, R18.H0_H0 ;  /* 0x20000012ff557230 */ /* 0x020fca0000004100 */
[----:B------:R-:W-:-:S07]  /*11a0*/  FADD.FTZ R96, R85, R96 ;  /* 0x0000006055607221 */ /* 0x000fce0000010000 */
.L_x_15173:
[----:B------:R-:W-:-:S04]  /*11b0*/  F2FP.F16.F32.PACK_AB R84, RZ, R96 ;  /* 0x00000060ff54723e */ /* 0x000fc800000000ff */
[----:B------:R-:W-:-:S07]  /*11c0*/  PRMT R14, R84, 0x7610, R14 ;  /* 0x00007610540e7816 */ /* 0x000fce000000000e */
.L_x_15174:
[----:B------:R-:W-:-:S05]  /*11d0*/  HADD2.F32 R105, -RZ, R86.H1_H1 ;  /* 0x30000056ff697230 */ /* 0x000fca0000004100 */
[----:B------:R-:W-:Y:S01]  /*11e0*/  FMUL.FTZ R105, R105, R116 ;  /* 0x0000007469697220 */ /* 0x000fe20000410000 */
[----:B------:R-:W-:Y:S06]  /*11f0*/  @P0 BRA `(.L_x_15175) ;  /* 0x0000000000080947 */ /* 0x000fec0003800000 */
[----:B------:R-:W-:Y:S05]  /*1200*/  @P4 BRA `(.L_x_15176) ;  /* 0x00000000000c4947 */ /* 0x000fea0003800000 */
[----:B------:R-:W-:Y:S05]  /*1210*/  BRA `(.L_x_15177) ;  /* 0x0000000000107947 */ /* 0x000fea0003800000 */
.L_x_15175:
[----:B-----5:R-:W-:-:S05]  /*1220*/  HADD2.F32 R84, -RZ, R18.H1_H1 ;  /* 0x30000012ff547230 */ /* 0x020fca0000004100 */
[----:B------:R-:W-:-:S07]  /*1230*/  FADD.FTZ R105, R84, R105 ;  /* 0x0000006954697221 */ /* 0x000fce0000010000 */
.L_x_15176:
[----:B------:R-:W-:-:S04]  /*1240*/  F2FP.F16.F32.PACK_AB R84, RZ, R105 ;  /* 0x00000069ff54723e */ /* 0x000fc800000000ff */
[----:B------:R-:W-:-:S07]  /*1250*/  PRMT R14, R14, 0x5410, R84 ;  /* 0x000054100e0e7816 */ /* 0x000fce0000000054 */
.L_x_15177:
[----:B------:R-:W-:-:S05]  /*1260*/  HADD2.F32 R85, -RZ, R87.H0_H0 ;  /* 0x20000057ff557230 */ /* 0x000fca0000004100 */
[----:B------:R-:W-:Y:S01]  /*1270*/  FMUL.FTZ R106, R85, R116 ;  /* 0x00000074556a7220 */ /* 0x000fe20000410000 */
[----:B------:R-:W-:Y:S06]  /*1280*/  @P0 BRA `(.L_x_15178) ;  /* 0x0000000000080947 */ /* 0x000fec0003800000 */
[----:B------:R-:W-:Y:S05]  /*1290*/  @P4 BRA `(.L_x_15179) ;  /* 0x00000000000c4947 */ /* 0x000fea0003800000 */
[----:B------:R-:W-:Y:S05]  /*12a0*/  BRA `(.L_x_15180) ;  /* 0x0000000000107947 */ /* 0x000fea0003800000 */
.L_x_15178:
[----:B-----5:R-:W-:-:S05]  /*12b0*/  HADD2.F32 R85, -RZ, R19.H0_H0 ;  /* 0x20000013ff557230 */ /* 0x020fca0000004100 */
[----:B------:R-:W-:-:S07]  /*12c0*/  FADD.FTZ R106, R85, R106 ;  /* 0x0000006a556a7221 */ /* 0x000fce0000010000 */
.L_x_15179:
[----:B------:R-:W-:-:S04]  /*12d0*/  F2FP.F16.F32.PACK_AB R84, RZ, R106 ;  /* 0x0000006aff54723e */ /* 0x000fc800000000ff */
[----:B------:R-:W-:-:S07]  /*12e0*/  PRMT R15, R84, 0x7610, R15 ;  /* 0x00007610540f7816 */ /* 0x000fce000000000f */
.L_x_15180:
[----:B------:R-:W-:-:S05]  /*12f0*/  HADD2.F32 R87, -RZ, R87.H1_H1 ;  /* 0x30000057ff577230 */ /* 0x000fca0000004100 */
[----:B------:R-:W-:Y:S01]  /*1300*/  FMUL.FTZ R112, R87, R116 ;  /* 0x0000007457707220 */ /* 0x000fe20000410000 */
[----:B------:R-:W-:Y:S06]  /*1310*/  @P0 BRA `(.L_x_15181) ;  /* 0x0000000000080947 */ /* 0x000fec0003800000 */
[----:B------:R-:W-:Y:S05]  /*1320*/  @P4 BRA `(.L_x_15182) ;  /* 0x00000000000c4947 */ /* 0x000fea0003800000 */
[----:B------:R-:W-:Y:S05]  /*1330*/  BRA `(.L_x_15183) ;  /* 0x0000000000107947 */ /* 0x000fea0003800000 */
.L_x_15181:
[----:B-----5:R-:W-:-:S05]  /*1340*/  HADD2.F32 R85, -RZ, R19.H1_H1 ;  /* 0x30000013ff557230 */ /* 0x020fca0000004100 */
[----:B------:R-:W-:-:S07]  /*1350*/  FADD.FTZ R112, R85, R112 ;  /* 0x0000007055707221 */ /* 0x000fce0000010000 */
.L_x_15182:
[----:B------:R-:W-:-:S04]  /*1360*/  F2FP.F16.F32.PACK_AB R84, RZ, R112 ;  /* 0x00000070ff54723e */ /* 0x000fc800000000ff */
[----:B------:R-:W-:-:S07]  /*1370*/  PRMT R15, R15, 0x5410, R84 ;  /* 0x000054100f0f7816 */ /* 0x000fce0000000054 */
.L_x_15183:
[----:B------:R-:W1:Y:S02]  /*1380*/  @P4 LDC.64 R84, c[0x0][0x238] ;  /* 0x00008e00ff544b82 */ /* 0x000e640000000a00 */
[----:B-1----:R-:W-:-:S04]  /*1390*/  @P4 LEA R84, P0, R117, R84, 0x4 ;  /* 0x0000005475544211 */ /* 0x002fc800078020ff */
[C---:B------:R-:W-:Y:S02]  /*13a0*/  @P4 LEA.HI.X R85, R117.reuse, R85, RZ, 0x4, P0 ;  /* 0x0000005575554211 */ /* 0x040fe400000f24ff */
[----:B------:R-:W-:-:S03]  /*13b0*/  IADD3 R117, R117, 0x80, RZ ;  /* 0x0000008075757810 */ /* 0x000fc60007ffe0ff */
[----:B------:R2:W-:Y:S04]  /*13c0*/  @P4 STG.E.128 desc[UR4][R84.64], R12 ;  /* 0x0000000c54004986 */ /* 0x0005e8000c101d04 */
.L_x_15159:
[----:B------:R-:W-:Y:S05]  /*13d0*/  BSYNC B0 ;  /* 0x0000000000007941 */ /* 0x000fea0003800000 */
.L_x_15158:
        /* <DEDUP_REMOVED lines=18> */
.L_x_15186:
[----:B-----5:R-:W-:-:S05]  /*1500*/  HADD2.F32 R92, -RZ, R16.H0_H0 ;  /* 0x20000010ff5c7230 */ /* 0x020fca0000004100 */
[----:B------:R-:W-:-:S07]  /*1510*/  FADD.FTZ R9, R92, R9 ;  /* 0x000000095c097221 */ /* 0x000fce0000010000 */
.L_x_15187:
[----:B------:R-:W-:-:S04]  /*1520*/  F2FP.F16.F32.PACK_AB R91, RZ, R9 ;  /* 0x00000009ff5b723e */ /* 0x000fc800000000ff */
[----:B------:R-:W-:-:S07]  /*1530*/  PRMT R12, R91, 0x7610, R12 ;  /* 0x000076105b0c7816 */ /* 0x000fce000000000c */
.L_x_15188:
[----:B------:R-:W-:-:S05]  /*1540*/  HADD2.F32 R91, -RZ, R84.H1_H1 ;  /* 0x30000054ff5b7230 */ /* 0x000fca0000004100 */
[----:B------:R-:W-:Y:S01]  /*1550*/  FMUL.FTZ R91, R91, R116 ;  /* 0x000000745b5b7220 */ /* 0x000fe20000410000 */
[----:B------:R-:W-:Y:S06]  /*1560*/  @P0 BRA `(.L_x_15189) ;  /* 0x0000000000080947 */ /* 0x000fec0003800000 */
[----:B------:R-:W-:Y:S05]  /*1570*/  @P4 BRA `(.L_x_15190) ;  /* 0x00000000000c4947 */ /* 0x000fea0003800000 */
[----:B------:R-:W-:Y:S05]  /*1580*/  BRA `(.L_x_15191) ;  /* 0x0000000000107947 */ /* 0x000fea0003800000 */
.L_x_15189:
[----:B-----5:R-:W-:-:S05]  /*1590*/  HADD2.F32 R84, -RZ, R16.H1_H1 ;  /* 0x30000010ff547230 */ /* 0x020fca0000004100 */
[----:B------:R-:W-:-:S07]  /*15a0*/  FADD.FTZ R91, R84, R91 ;  /* 0x0000005b545b7221 */ /* 0x000fce0000010000 */
.L_x_15190:
[----:B------:R-:W-:-:S04]  /*15b0*/  F2FP.F16.F32.PACK_AB R84, RZ, R91 ;  /* 0x0000005bff54723e */ /* 0x000fc800000000ff */
[----:B------:R-:W-:-:S07]  /*15c0*/  PRMT R12, R12, 0x5410, R84 ;  /* 0x000054100c0c7816 */ /* 0x000fce0000000054 */
.L_x_15191:
[----:B------:R-:W-:-:S05]  /*15d0*/  HADD2.F32 R95, -RZ, R85.H0_H0 ;  /* 0x20000055ff5f7230 */ /* 0x000fca0000004100 */
[----:B------:R-:W-:Y:S01]  /*15e0*/  FMUL.FTZ R92, R95, R116 ;  /* 0x000000745f5c7220 */ /* 0x000fe20000410000 */
[----:B------:R-:W-:Y:S06]  /*15f0*/  @P0 BRA `(.L_x_15192) ;  /* 0x0000000000080947 */ /* 0x000fec0003800000 */
[----:B------:R-:W-:Y:S05]  /*1600*/  @P4 BRA `(.L_x_15193) ;  /* 0x00000000000c4947 */ /* 0x000fea0003800000 */
[----:B------:R-:W-:Y:S05]  /*1610*/  BRA `(.L_x_15194) ;  /* 0x0000000000107947 */ /* 0x000fea0003800000 */
.L_x_15192:
[----:B-----5:R-:W-:-:S05]  /*1620*/  HADD2.F32 R95, -RZ, R17.H0_H0 ;  /* 0x20000011ff5f7230 */ /* 0x020fca0000004100 */
[----:B------:R-:W-:-:S07]  /*1630*/  FADD.FTZ R92, R95, R92 ;  /* 0x0000005c5f5c7221 */ /* 0x000fce0000010000 */
.L_x_15193:
[----:B------:R-:W-:-:S04]  /*1640*/  F2FP.F16.F32.PACK_AB R84, RZ, R92 ;  /* 0x0000005cff54723e */ /* 0x000fc800000000ff */
[----:B------:R-:W-:-:S07]  /*1650*/  PRMT R13, R84, 0x7610, R13 ;  /* 0x00007610540d7816 */ /* 0x000fce000000000d */
.L_x_15194:
[----:B------:R-:W-:-:S05]  /*1660*/  HADD2.F32 R85, -RZ, R85.H1_H1 ;  /* 0x30000055ff557230 */ /* 0x000fca0000004100 */
[----:B------:R-:W-:Y:S01]  /*1670*/  FMUL.FTZ R95, R85, R116 ;  /* 0x00000074555f7220 */ /* 0x000fe20000410000 */
[----:B------:R-:W-:Y:S06]  /*1680*/  @P0 BRA `(.L_x_15195) ;  /* 0x0000000000080947 */ /* 0x000fec0003800000 */
[----:B------:R-:W-:Y:S05]  /*1690*/  @P4 BRA `(.L_x_15196) ;  /* 0x00000000000c4947 */ /* 0x000fea0003800000 */
[----:B------:R-:W-:Y:S05]  /*16a0*/  BRA `(.L_x_15197) ;  /* 0x0000000000107947 */ /* 0x000fea0003800000 */
.L_x_15195:
[----:B-----5:R-:W-:-:S05]  /*16b0*/  HADD2.F32 R84, -RZ, R17.H1_H1 ;  /* 0x30000011ff547230 */ /* 0x020fca0000004100 */
[----:B------:R-:W-:-:S07]  /*16c0*/  FADD.FTZ R95, R84, R95 ;  /* 0x0000005f545f7221 */ /* 0x000fce0000010000 */
.L_x_15196:
[----:B------:R-:W-:-:S04]  /*16d0*/  F2FP.F16.F32.PACK_AB R84, RZ, R95 ;  /* 0x0000005fff54723e */ /* 0x000fc800000000ff */
[----:B------:R-:W-:-:S07]  /*16e0*/  PRMT R13, R13, 0x5410, R84 ;  /* 0x000054100d0d7816 */ /* 0x000fce0000000054 */
.L_x_15197:
[----:B------:R-:W-:-:S05]  /*16f0*/  HADD2.F32 R85, -RZ, R86.H0_H0 ;  /* 0x20000056ff557230 */ /* 0x000fca0000004100 */
[----:B------:R-:W-:Y:S01]  /*1700*/  FMUL.FTZ R100, R85, R116 ;  /* 0x0000007455647220 */ /* 0x000fe20000410000 */
[----:B------:R-:W-:Y:S06]  /*1710*/  @P0 BRA `(.L_x_15198) ;  /* 0x0000000000080947 */ /* 0x000fec0003800000 */
[----:B------:R-:W-:Y:S05]  /*1720*/  @P4 BRA `(.L_x_15199) ;  /* 0x00000000000c4947 */ /* 0x000fea0003800000 */
[----:B------:R-:W-:Y:S05]  /*1730*/  BRA `(.L_x_15200) ;  /* 0x0000000000107947 */ /* 0x000fea0003800000 */
.L_x_15198:
[----:B-----5:R-:W-:-:S05]  /*1740*/  HADD2.F32 R85, -RZ, R18.H0_H0 ;  /* 0x20000012ff557230 */ /* 0x020fca0000004100 */
[----:B------:R-:W-:-:S07]  /*1750*/  FADD.FTZ R100, R85, R100 ;  /* 0x0000006455647221 */ /* 0x000fce0000010000 */
.L_x_15199:
[----:B------:R-:W-:-:S04]  /*1760*/  F2FP.F16.F32.PACK_AB R84, RZ, R100 ;  /* 0x00000064ff54723e */ /* 0x000fc800000000ff */
[----:B------:R-:W-:-:S07]  /*1770*/  PRMT R14, R84, 0x7610, R14 ;  /* 0x00007610540e7816 */ /* 0x000fce000000000e */
.L_x_15200:
[----:B------:R-:W-:-:S05]  /*1780*/  HADD2.F32 R107, -RZ, R86.H1_H1 ;  /* 0x30000056ff6b7230 */ /* 0x000fca0000004100 */
[----:B------:R-:W-:Y:S01]  /*1790*/  FMUL.FTZ R107, R107, R116 ;  /* 0x000000746b6b7220 */ /* 0x000fe20000410000 */
[----:B------:R-:W-:Y:S06]  /*17a0*/  @P0 BRA `(.L_x_15201) ;  /* 0x0000000000080947 */ /* 0x000fec0003800000 */
[----:B------:R-:W-:Y:S05]  /*17b0*/  @P4 BRA `(.L_x_15202) ;  /* 0x00000000000c4947 */ /* 0x000fea0003800000 */
[----:B------:R-:W-:Y:S05]  /*17c0*/  BRA `(.L_x_15203) ;  /* 0x0000000000107947 */ /* 0x000fea0003800000 */
.L_x_15201:
[----:B-----5:R-:W-:-:S05]  /*17d0*/  HADD2.F32 R84, -RZ, R18.H1_H1 ;  /* 0x30000012ff547230 */ /* 0x020fca0000004100 */
[----:B------:R-:W-:-:S07]  /*17e0*/  FADD.FTZ R107, R84, R107 ;  /* 0x0000006b546b7221 */ /* 0x000fce0000010000 */
.L_x_15202:
[----:B------:R-:W-:-:S04]  /*17f0*/  F2FP.F16.F32.PACK_AB R84, RZ, R107 ;  /* 0x0000006bff54723e */ /* 0x000fc800000000ff */
[----:B------:R-:W-:-:S07]  /*1800*/  PRMT R14, R14, 0x5410, R84 ;  /* 0x000054100e0e7816 */ /* 0x000fce0000000054 */
.L_x_15203:
[----:B------:R-:W-:-:S05]  /*1810*/  HADD2.F32 R85, -RZ, R87.H0_H0 ;  /* 0x20000057ff557230 */ /* 0x000fca0000004100 */
[----:B------:R-:W-:Y:S01]  /*1820*/  FMUL.FTZ R108, R85, R116 ;  /* 0x00000074556c7220 */ /* 0x000fe20000410000 */
[----:B------:R-:W-:Y:S06]  /*1830*/  @P0 BRA `(.L_x_15204) ;  /* 0x0000000000080947 */ /* 0x000fec0003800000 */
[----:B------:R-:W-:Y:S05]  /*1840*/  @P4 BRA `(.L_x_15205) ;  /* 0x00000000000c4947 */ /* 0x000fea0003800000 */
[----:B------:R-:W-:Y:S05]  /*1850*/  BRA `(.L_x_15206) ;  /* 0x0000000000107947 */ /* 0x000fea0003800000 */
.L_x_15204:
[----:B-----5:R-:W-:-:S05]  /*1860*/  HADD2.F32 R85, -RZ, R19.H0_H0 ;  /* 0x20000013ff557230 */ /* 0x020fca0000004100 */
[----:B------:R-:W-:-:S07]  /*1870*/  FADD.FTZ R108, R85, R108 ;  /* 0x0000006c556c7221 */ /* 0x000fce0000010000 */
.L_x_15205:
[----:B------:R-:W-:-:S04]  /*1880*/  F2FP.F16.F32.PACK_AB R84, RZ, R108 ;  /* 0x0000006cff54723e */ /* 0x000fc800000000ff */
[----:B------:R-:W-:-:S07]  /*1890*/  PRMT R15, R84, 0x7610, R15 ;  /* 0x00007610540f7816 */ /* 0x000fce000000000f */
.L_x_15206:
[----:B------:R-:W-:-:S05]  /*18a0*/  HADD2.F32 R87, -RZ, R87.H1_H1 ;  /* 0x30000057ff577230 */ /* 0x000fca0000004100 */
[----:B------:R-:W-:Y:S01]  /*18b0*/  FMUL.FTZ R113, R87, R116 ;  /* 0x0000007457717220 */ /* 0x000fe20000410000 */
[----:B------:R-:W-:Y:S06]  /*18c0*/  @P0 BRA `(.L_x_15207) ;  /* 0x0000000000080947 */ /* 0x000fec0003800000 */
[----:B------:R-:W-:Y:S05]  /*18d0*/  @P4 BRA `(.L_x_15208) ;  /* 0x00000000000c4947 */ /* 0x000fea0003800000 */
[----:B------:R-:W-:Y:S05]  /*18e0*/  BRA `(.L_x_15209) ;  /* 0x0000000000107947 */ /* 0x000fea0003800000 */
.L_x_15207:
[----:B-----5:R-:W-:-:S05]  /*18f0*/  HADD2.F32 R84, -RZ, R19.H1_H1 ;  /* 0x30000013ff547230 */ /* 0x020fca0000004100 */
[----:B------:R-:W-:-:S07]  /*1900*/  FADD.FTZ R113, R84, R113 ;  /* 0x0000007154717221 */ /* 0x000fce0000010000 */
.L_x_15208:
[----:B------:R-:W-:-:S04]  /*1910*/  F2FP.F16.F32.PACK_AB R84, RZ, R113 ;  /* 0x00000071ff54723e */ /* 0x000fc800000000ff */
[----:B------:R-:W-:-:S07]  /*1920*/  PRMT R15, R15, 0x5410, R84 ;  /* 0x000054100f0f7816 */ /* 0x000fce0000000054 */
.L_x_15209:
[----:B------:R-:W1:Y:S02]  /*1930*/  @P4 LDC.64 R84, c[0x0][0x238] ;  /* 0x00008e00ff544b82 */ /* 0x000e640000000a00 */
[----:B-1----:R-:W-:-:S04]  /*1940*/  @P4 LEA R84, P0, R117, R84, 0x4 ;  /* 0x0000005475544211 */ /* 0x002fc800078020ff */
[C---:B------:R-:W-:Y:S02]  /*1950*/  @P4 LEA.HI.X R85, R117.reuse, R85, RZ, 0x4, P0 ;  /* 0x0000005575554211 */ /* 0x040fe400000f24ff */
[----:B------:R-:W-:-:S03]  /*1960*/  IADD3 R117, R117, 0x80, RZ ;  /* 0x0000008075757810 */ /* 0x000fc60007ffe0ff */
[----:B------:R3:W-:Y:S04]  /*1970*/  @P4 STG.E.128 desc[UR4][R84.64], R12 ;  /* 0x0000000c54004986 */ /* 0x0007e8000c101d04 */
.L_x_15185:
[----:B------:R-:W-:Y:S05]  /*1980*/  BSYNC B0 ;  /* 0x0000000000007941 */ /* 0x000fea0003800000 */
.L_x_15184:
        /* <DEDUP_REMOVED lines=18> */
.L_x_15212:
[----:B-----5:R-:W-:-:S05]  /*1ab0*/  HADD2.F32 R93, -RZ, R16.H0_H0 ;  /* 0x20000010ff5d7230 */ /* 0x020fca0000004100 */
[----:B------:R-:W-:-:S07]  /*1ac0*/  FADD.FTZ R10, R93, R10 ;  /* 0x0000000a5d0a7221 */ /* 0x000fce0000010000 */
.L_x_15213:
[----:B------:R-:W-:-:S04]  /*1ad0*/  F2FP.F16.F32.PACK_AB R93, RZ, R10 ;  /* 0x0000000aff5d723e */ /* 0x000fc800000000ff */
[----:B------:R-:W-:-:S07]  /*1ae0*/  PRMT R12, R93, 0x7610, R12 ;  /* 0x000076105d0c7816 */ /* 0x000fce000000000c */
.L_x_15214:
[----:B------:R-:W-:-:S05]  /*1af0*/  HADD2.F32 R93, -RZ, R84.H1_H1 ;  /* 0x30000054ff5d7230 */ /* 0x000fca0000004100 */
[----:B------:R-:W-:Y:S01]  /*1b00*/  FMUL.FTZ R93, R93, R116 ;  /* 0x000000745d5d7220 */ /* 0x000fe20000410000 */
[----:B------:R-:W-:Y:S06]  /*1b10*/  @P0 BRA `(.L_x_15215) ;  /* 0x0000000000080947 */ /* 0x000fec0003800000 */
[----:B------:R-:W-:Y:S05]  /*1b20*/  @P4 BRA `(.L_x_15216) ;  /* 0x00000000000c4947 */ /* 0x000fea0003800000 */
[----:B------:R-:W-:Y:S05]  /*1b30*/  BRA `(.L_x_15217) ;  /* 0x0000000000107947 */ /* 0x000fea0003800000 */
.L_x_15215:
[----:B-----5:R-:W-:-:S05]  /*1b40*/  HADD2.F32 R84, -RZ, R16.H1_H1 ;  /* 0x30000010ff547230 */ /* 0x020fca0000004100 */
[----:B------:R-:W-:-:S07]  /*1b50*/  FADD.FTZ R93, R84, R93 ;  /* 0x0000005d545d7221 */ /* 0x000fce0000010000 */
.L_x_15216:
[----:B------:R-:W-:-:S04]  /*1b60*/  F2FP.F16.F32.PACK_AB R84, RZ, R93 ;  /* 0x0000005dff54723e */ /* 0x000fc800000000ff */
[----:B------:R-:W-:-:S07]  /*1b70*/  PRMT R12, R12, 0x5410, R84 ;  /* 0x000054100c0c7816 */ /* 0x000fce0000000054 */
.L_x_15217:
[----:B------:R-:W-:-:S05]  /*1b80*/  HADD2.F32 R101, -RZ, R85.H0_H0 ;  /* 0x20000055ff657230 */ /* 0x000fca0000004100 */
[----:B------:R-:W-:Y:S01]  /*1b90*/  FMUL.FTZ R94, R101, R116 ;  /* 0x00000074655e7220 */ /* 0x000fe20000410000 */
[----:B------:R-:W-:Y:S06]  /*1ba0*/  @P0 BRA `(.L_x_15218) ;  /* 0x0000000000080947 */ /* 0x000fec0003800000 */
[----:B------:R-:W-:Y:S05]  /*1bb0*/  @P4 BRA `(.L_x_15219) ;  /* 0x00000000000c4947 */ /* 0x000fea0003800000 */
[----:B------:R-:W-:Y:S05]  /*1bc0*/  BRA `(.L_x_15220) ;  /* 0x0000000000107947 */ /* 0x000fea0003800000 */
.L_x_15218:
[----:B-----5:R-:W-:-:S05]  /*1bd0*/  HADD2.F32 R101, -RZ, R17.H0_H0 ;  /* 0x20000011ff657230 */ /* 0x020fca0000004100 */
[----:B------:R-:W-:-:S07]  /*1be0*/  FADD.FTZ R94, R101, R94 ;  /* 0x0000005e655e7221 */ /* 0x000fce0000010000 */
.L_x_15219:
[----:B------:R-:W-:-:S04]  /*1bf0*/  F2FP.F16.F32.PACK_AB R84, RZ, R94 ;  /* 0x0000005eff54723e */ /* 0x000fc800000000ff */
[----:B------:R-:W-:-:S07]  /*1c00*/  PRMT R13, R84, 0x7610, R13 ;  /* 0x00007610540d7816 */ /* 0x000fce000000000d */
.L_x_15220:
[----:B------:R-:W-:-:S05]  /*1c10*/  HADD2.F32 R85, -RZ, R85.H1_H1 ;  /* 0x30000055ff557230 */ /* 0x000fca0000004100 */
[----:B------:R-:W-:Y:S01]  /*1c20*/  FMUL.FTZ R101, R85, R116 ;  /* 0x0000007455657220 */ /* 0x000fe20000410000 */
[----:B------:R-:W-:Y:S06]  /*1c30*/  @P0 BRA `(.L_x_15221) ;  /* 0x0000000000080947 */ /* 0x000fec0003800000 */
[----:B------:R-:W-:Y:S05]  /*1c40*/  @P4 BRA `(.L_x_15222) ;  /* 0x00000000000c4947 */ /* 0x000fea0003800000 */
[----:B------:R-:W-:Y:S05]  /*1c50*/  BRA `(.L_x_15223) ;  /* 0x0000000000107947 */ /* 0x000fea0003800000 */
.L_x_15221:
[----:B-----5:R-:W-:-:S05]  /*1c60*/  HADD2.F32 R84, -RZ, R17.H1_H1 ;  /* 0x30000011ff547230 */ /* 0x020fca0000004100 */
[----:B------:R-:W-:-:S07]  /*1c70*/  FADD.FTZ R101, R84, R101 ;  /* 0x0000006554657221 */ /* 0x000fce0000010000 */
.L_x_15222:
[----:B------:R-:W-:-:S04]  /*1c80*/  F2FP.F16.F32.PACK_AB R84, RZ, R101 ;  /* 0x00000065ff54723e */ /* 0x000fc800000000ff */
[----:B------:R-:W-:-:S07]  /*1c90*/  PRMT R13, R13, 0x5410, R84 ;  /* 0x000054100d0d7816 */ /* 0x000fce0000000054 */
.L_x_15223:
[----:B------:R-:W-:-:S05]  /*1ca0*/  HADD2.F32 R85, -RZ, R86.H0_H0 ;  /* 0x20000056ff557230 */ /* 0x000fca0000004100 */
[----:B------:R-:W-:Y:S01]  /*1cb0*/  FMUL.FTZ R102, R85, R116 ;  /* 0x0000007455667220 */ /* 0x000fe20000410000 */
[----:B------:R-:W-:Y:S06]  /*1cc0*/  @P0 BRA `(.L_x_15224) ;  /* 0x0000000000080947 */ /* 0x000fec0003800000 */
[----:B------:R-:W-:Y:S05]  /*1cd0*/  @P4 BRA `(.L_x_15225) ;  /* 0x00000000000c4947 */ /* 0x000fea0003800000 */
[----:B------:R-:W-:Y:S05]  /*1ce0*/  BRA `(.L_x_15226) ;  /* 0x0000000000107947 */ /* 0x000fea0003800000 */
.L_x_15224:
[----:B-----5:R-:W-:-:S05]  /*1cf0*/  HADD2.F32 R85, -RZ, R18.H0_H0 ;  /* 0x20000012ff557230 */ /* 0x020fca0000004100 */
[----:B------:R-:W-:-:S07]  /*1d00*/  FADD.FTZ R102, R85, R102 ;  /* 0x0000006655667221 */ /* 0x000fce0000010000 */
.L_x_15225:
[----:B------:R-:W-:-:S04]  /*1d10*/  F2FP.F16.F32.PACK_AB R84, RZ, R102 ;  /* 0x00000066ff54723e */ /* 0x000fc800000000ff */
[----:B------:R-:W-:-:S07]  /*1d20*/  PRMT R14, R84, 0x7610, R14 ;  /* 0x00007610540e7816 */ /* 0x000fce000000000e */
.L_x_15226:
[----:B------:R-:W-:-:S05]  /*1d30*/  HADD2.F32 R109, -RZ, R86.H1_H1 ;  /* 0x30000056ff6d7230 */ /* 0x000fca0000004100 */
[----:B------:R-:W-:Y:S01]  /*1d40*/  FMUL.FTZ R109, R109, R116 ;  /* 0x000000746d6d7220 */ /* 0x000fe20000410000 */
[----:B------:R-:W-:Y:S06]  /*1d50*/  @P0 BRA `(.L_x_15227) ;  /* 0x0000000000080947 */ /* 0x000fec0003800000 */
[----:B------:R-:W-:Y:S05]  /*1d60*/  @P4 BRA `(.L_x_15228) ;  /* 0x00000000000c4947 */ /* 0x000fea0003800000 */
[----:B------:R-:W-:Y:S05]  /*1d70*/  BRA `(.L_x_15229) ;  /* 0x0000000000107947 */ /* 0x000fea0003800000 */
.L_x_15227:
[----:B-----5:R-:W-:-:S05]  /*1d80*/  HADD2.F32 R84, -RZ, R18.H1_H1 ;  /* 0x30000012ff547230 */ /* 0x020fca0000004100 */
[----:B------:R-:W-:-:S07]  /*1d90*/  FADD.FTZ R109, R84, R109 ;  /* 0x0000006d546d7221 */ /* 0x000fce0000010000 */
.L_x_15228:
[----:B------:R-:W-:-:S04]  /*1da0*/  F2FP.F16.F32.PACK_AB R84, RZ, R109 ;  /* 0x0000006dff54723e */ /* 0x000fc800000000ff */
[----:B------:R-:W-:-:S07]  /*1db0*/  PRMT R14, R14, 0x5410, R84 ;  /* 0x000054100e0e7816 */ /* 0x000fce0000000054 */
.L_x_15229:
[----:B------:R-:W-:-:S05]  /*1dc0*/  HADD2.F32 R85, -RZ, R87.H0_H0 ;  /* 0x20000057ff557230 */ /* 0x000fca0000004100 */
[----:B------:R-:W-:Y:S01]  /*1dd0*/  FMUL.FTZ R110, R85, R116 ;  /* 0x00000074556e7220 */ /* 0x000fe20000410000 */
[----:B------:R-:W-:Y:S06]  /*1de0*/  @P0 BRA `(.L_x_15230) ;  /* 0x0000000000080947 */ /* 0x000fec0003800000 */
[----:B------:R-:W-:Y:S05]  /*1df0*/  @P4 BRA `(.L_x_15231) ;  /* 0x00000000000c4947 */ /* 0x000fea0003800000 */
[----:B------:R-:W-:Y:S05]  /*1e00*/  BRA `(.L_x_15232) ;  /* 0x0000000000107947 */ /* 0x000fea0003800000 */
.L_x_15230:
[----:B-----5:R-:W-:-:S05]  /*1e10*/  HADD2.F32 R85, -RZ, R19.H0_H0 ;  /* 0x20000013ff557230 */ /* 0x020fca0000004100 */
[----:B------:R-:W-:-:S07]  /*1e20*/  FADD.FTZ R110, R85, R110 ;  /* 0x0000006e556e7221 */ /* 0x000fce0000010000 */
.L_x_15231:
[----:B------:R-:W-:-:S04]  /*1e30*/  F2FP.F16.F32.PACK_AB R84, RZ, R110 ;  /* 0x0000006eff54723e */ /* 0x000fc800000000ff */
[----:B------:R-:W-:-:S07]  /*1e40*/  PRMT R15, R84, 0x7610, R15 ;  /* 0x00007610540f7816 */ /* 0x000fce000000000f */
.L_x_15232:
[----:B------:R-:W-:-:S05]  /*1e50*/  HADD2.F32 R87, -RZ, R87.H1_H1 ;  /* 0x30000057ff577230 */ /* 0x000fca0000004100 */
[----:B------:R-:W-:Y:S01]  /*1e60*/  FMUL.FTZ R114, R87, R116 ;  /* 0x0000007457727220 */ /* 0x000fe20000410000 */
[----:B------:R-:W-:Y:S06]  /*1e70*/  @P0 BRA `(.L_x_15233) ;  /* 0x0000000000080947 */ /* 0x000fec0003800000 */
[----:B------:R-:W-:Y:S05]  /*1e80*/  @P4 BRA `(.L_x_15234) ;  /* 0x00000000000c4947 */ /* 0x000fea0003800000 */
[----:B------:R-:W-:Y:S05]  /*1e90*/  BRA `(.L_x_15235) ;  /* 0x0000000000107947 */ /* 0x000fea0003800000 */
.L_x_15233:
[----:B-----5:R-:W-:-:S05]  /*1ea0*/  HADD2.F32 R85, -RZ, R19.H1_H1 ;  /* 0x30000013ff557230 */ /* 0x020fca0000004100 */
[----:B------:R-:W-:-:S07]  /*1eb0*/  FADD.FTZ R114, R85, R114 ;  /* 0x0000007255727221 */ /* 0x000fce0000010000 */
.L_x_15234:
[----:B------:R-:W-:-:S04]  /*1ec0*/  F2FP.F16.F32.PACK_AB R84, RZ, R114 ;  /* 0x00000072ff54723e */ /* 0x000fc800000000ff */
[----:B------:R-:W-:-:S07]  /*1ed0*/  PRMT R15, R15, 0x5410, R84 ;  /* 0x000054100f0f7816 */ /* 0x000fce0000000054 */
.L_x_15235:
[----:B------:R-:W1:Y:S02]  /*1ee0*/  @P4 LDC.64 R84, c[0x0][0x238] ;  /* 0x00008e00ff544b82 */ /* 0x000e640000000a00 */
[----:B-1----:R-:W-:-:S04]  /*1ef0*/  @P4 LEA R84, P0, R117, R84, 0x4 ;  /* 0x0000005475544211 */ /* 0x002fc800078020ff */
[----:B------:R-:W-:-:S05]  /*1f00*/  @P4 LEA.HI.X R85, R117, R85, RZ, 0x4, P0 ;  /* 0x0000005575554211 */ /* 0x000fca00000f24ff */
[----:B------:R4:W-:Y:S04]  /*1f10*/  @P4 STG.E.128 desc[UR4][R84.64], R12 ;  /* 0x0000000c54004986 */ /* 0x0009e8000c101d04 */
.L_x_15211:
[----:B------:R-:W-:Y:S05]  /*1f20*/  BSYNC B0 ;  /* 0x0000000000007941 */ /* 0x000fea0003800000 */
.L_x_15210:
        /* <DEDUP_REMOVED lines=9> */
[----:B------:R-:W-:Y:S01]  /*1fc0*/  P2R R115, PR, RZ, 0x40 ;  /* 0x00000040ff737803 */ /* 0x000fe20000000000 */
        /* <DEDUP_REMOVED lines=30> */
[----:B------:R-:W-:-:S04]  /*21b0*/  LOP3.LUT R87, R86, 0x7fffffc, RZ, 0xc0, !PT ;  /* 0x07fffffc56577812 */ /* 0x000fc800078ec0ff */
[----:B------:R-:W-:Y:S02]  /*21c0*/  @!P6 IADD3 R87, R87, 0x4, RZ ;  /* 0x000000045757e810 */ /* 0x000fe40007ffe0ff */
[----:B------:R-:W-:-:S04]  /*21d0*/  LOP3.LUT P6, RZ, R7, 0x1f, RZ, 0xc0, !PT ;  /* 0x0000001f07ff7812 */ /* 0x000fc800078cc0ff */
[----:B------:R-:W-:Y:S01]  /*21e0*/  P2R R84, PR, RZ, 0x40 ;  /* 0x00000040ff547803 */ /* 0x000fe20000000000 */
[----:B------:R-:W-:Y:S08]  /*21f0*/  BRA.DIV UR12, `(.L_x_15236) ;  /* 0x000000120cc87947 */ /* 0x000ff0000b800000 */
        /* <DEDUP_REMOVED lines=85> */
.L_x_15256:
        /* <DEDUP_REMOVED lines=19> */
[----:B------:R-:W2:Y:S01]  /*2880*/  SHFL.DOWN PT, R119, R120, 0x2, 0x1f ;  /* 0x08401f0078777f89 */ /* 0x000ea200000e0000 */
[----:B-1----:R-:W-:-:S04]  /*2890*/  @!P0 LEA R84, R85, R84, 0x18 ;  /* 0x0000005455548211 */ /* 0x002fc800078ec0ff */
[----:B------:R-:W-:Y:S02]  /*28a0*/  @!P0 LEA R87, R87, R84, 0x3 ;  /* 0x0000005457578211 */ /* 0x000fe400078e18ff */
[----:B------:R-:W-:Y:S02]  /*28b0*/  CS2R R84, SRZ ;  /* 0x0000000000547805 */ /* 0x000fe4000001ff00 */
[----:B--2---:R-:W-:Y:S02]  /*28c0*/  IADD3 R122, R119, R120, RZ ;  /* 0x00000078777a7210 */ /* 0x004fe40007ffe0ff */
[----:B------:R-:W-:Y:S02]  /*28d0*/  I2FP.F32.S32 R118, R119 ;  /* 0x0000007700767245 */ /* 0x000fe40000201400 */
[----:B------:R-:W-:Y:S01]  /*28e0*/  I2FP.F32.S32 R116, R122 ;  /* 0x0000007a00747245 */ /* 0x000fe20000201400 */
[----:B------:R-:W-:Y:S01]  /*28f0*/  @!P0 LDS.64 R84, [R87] ;  /* 0x0000000057548984 */ /* 0x000fe20000000a00 */
[----:B------:R-:W-:-:S02]  /*2900*/  I2FP.F32.S32 R119, R120 ;  /* 0x0000007800777245 */ /* 0x000fc40000201400 */
[----:B------:R-:W1:Y:S01]  /*2910*/  MUFU.RCP R117, R116 ;  /* 0x0000007400757308 */ /* 0x000e620000001000 */
[----:B0-----:R-:W0:Y:S01]  /*2920*/  SHFL.DOWN PT, R121, R122, 0x1, 0x1f ;  /* 0x08201f007a797f89 */ /* 0x001e2200000e0000 */
[----:B------:R-:W-:Y:S02]  /*2930*/  PLOP3.LUT P0, PT, PT, PT, UP0, 0x40, 0x0 ;  /* 0x000000000000781c */ /* 0x000fe40003f0e808 */
[-C--:B0-----:R-:W-:Y:S02]  /*2940*/  IADD3 R120, R122, R121.reuse, RZ ;  /* 0x000000797a787210 */ /* 0x081fe40007ffe0ff */
[----:B------:R-:W-:Y:S02]  /*2950*/  I2FP.F32.S32 R121, R121 ;  /* 0x0000007900797245 */ /* 0x000fe40000201400 */
[----:B------:R-:W-:-:S06]  /*2960*/  I2FP.F32.S32 R120, R120 ;  /* 0x0000007800787245 */ /* 0x000fcc0000201400 */
[----:B------:R-:W0:Y:S01]  /*2970*/  MUFU.RCP R120, R120 ;  /* 0x0000007800787308 */ /* 0x000e220000001000 */
[----:B------:R-:W2:Y:S02]  /*2980*/  SHFL.DOWN PT, R123, R84, 0x2, 0x1f ;  /* 0x08401f00547b7f89 */ /* 0x000ea400000e0000 */
[C---:B--2---:R-:W-:Y:S01]  /*2990*/  FMUL.FTZ R124, R123.reuse, R118 ;  /* 0x000000767b7c7220 */ /* 0x044fe20000410000 */
[----:B------:R-:W-:-:S03]  /*29a0*/  FADD.FTZ R123, -R123, R84 ;  /* 0x000000547b7b7221 */ /* 0x000fc60000010100 */
[----:B------:R-:W-:Y:S01]  /*29b0*/  FFMA.FTZ R124, R119, R84, R124 ;  /* 0x00000054777c7223 */ /* 0x000fe2000001007c */
[----:B------:R-:W-:-:S03]  /*29c0*/  FMUL.FTZ R122, R123, R123 ;  /* 0x0000007b7b7a7220 */ /* 0x000fc60000410000 */
[----:B-1----:R-:W-:Y:S01]  /*29d0*/  FMUL.FTZ R87, R117, R124 ;  /* 0x0000007c75577220 */ /* 0x002fe20000410000 */
[----:B------:R-:W-:-:S04]  /*29e0*/  FMUL.FTZ R119, R122, R119 ;  /* 0x000000777a777220 */ /* 0x000fc80000410000 */
[----:B------:R-:W-:Y:S01]  /*29f0*/  FMUL.FTZ R122, R119, R118 ;  /* 0x00000076777a7220 */ /* 0x000fe20000410000 */
[----:B------:R-:W1:Y:S04]  /*2a00*/  SHFL.DOWN PT, R84, R87, 0x1, 0x1f ;  /* 0x08201f0057547f89 */ /* 0x000e6800000e0000 */
[----:B------:R-:W2:Y:S01]  /*2a10*/  SHFL.DOWN PT, R118, R85, 0x2, 0x1f ;  /* 0x08401f0055767f89 */ /* 0x000ea200000e0000 */
[----:B-1----:R-:W-:Y:S01]  /*2a20*/  FMUL.FTZ R123, R84, R121 ;  /* 0x00000079547b7220 */ /* 0x002fe20000410000 */
[----:B------:R-:W-:Y:S01]  /*2a30*/  FADD.FTZ R84, R87, -R84 ;  /* 0x8000005457547221 */ /* 0x000fe20000010000 */
[----:B--2---:R-:W-:Y:S02]  /*2a40*/  FADD.FTZ R124, R118, R85 ;  /* 0x00000055767c7221 */ /* 0x004fe40000010000 */
[----:B------:R-:W-:Y:S01]  /*2a50*/  FFMA.FTZ R123, R116, R87, R123 ;  /* 0x00000057747b7223 */ /* 0x000fe2000001007b */
[----:B------:R-:W-:Y:S01]  /*2a60*/  FMUL.FTZ R87, R84, R84 ;  /* 0x0000005454577220 */ /* 0x000fe20000410000 */
[----:B------:R-:W-:-:S02]  /*2a70*/  FFMA.FTZ R122, R117, R122, R124 ;  /* 0x0000007a757a7223 */ /* 0x000fc4000001007c */
[----:B0-----:R-:W-:Y:S01]  /*2a80*/  FMUL.FTZ R123, R120, R123 ;  /* 0x0000007b787b7220 */ /* 0x001fe20000410000 */
[----:B------:R-:W-:Y:S02]  /*2a90*/  FMUL.FTZ R116, R116, R87 ;  /* 0x0000005774747220 */ /* 0x000fe40000410000 */
[----:B------:R-:W0:Y:S02]  /*2aa0*/  SHFL.DOWN PT, R117, R122, 0x1, 0x1f ;  /* 0x08201f007a757f89 */ /* 0x000e2400000e0000 */
[----:B------:R-:W-:Y:S02]  /*2ab0*/  FMUL.FTZ R116, R116, R121 ;  /* 0x0000007974747220 */ /* 0x000fe40000410000 */
[----:B------:R-:W1:Y:S01]  /*2ac0*/  LDC R121, c[0x0][0x2d8] ;  /* 0x0000b600ff797b82 */ /* 0x000e620000000800 */
[----:B------:R-:W2:Y:S01]  /*2ad0*/  SHFL.IDX PT, R119, R123, RZ, 0x1f ;  /* 0x00001fff7b777589 */ /* 0x000ea200000e0000 */
[----:B0-----:R-:W-:-:S04]  /*2ae0*/  FADD.FTZ R117, R122, R117 ;  /* 0x000000757a757221 */ /* 0x001fc80000010000 */
[----:B------:R-:W-:Y:S01]  /*2af0*/  FFMA.FTZ R117, R120, R116, R117 ;  /* 0x0000007478757223 */ /* 0x000fe20000010075 */
[----:B--2---:R-:W-:-:S04]  /*2b00*/  FMUL.FTZ R118, R119, R119 ;  /* 0x0000007777767220 */ /* 0x004fc80000410000 */
[----:B------:R-:W1:Y:S01]  /*2b10*/  SHFL.IDX PT, R84, R117, RZ, 0x1f ;  /* 0x00001fff75547589 */ /* 0x000e6200000e0000 */
[----:B------:R-:W-:Y:S02]  /*2b20*/  FSEL R118, R118, RZ, !P0 ;  /* 0x000000ff76767208 */ /* 0x000fe40004000000 */
[----:B------:R-:W-:-:S13]  /*2b30*/  LOP3.LUT P0, RZ, R86, 0x1f, R7, 0xf8, !PT ;  /* 0x0000001f56ff7812 */ /* 0x000fda000780f807 */
[----:B------:R-:W0:Y:S01]  /*2b40*/  @!P0 LDC.64 R86, c[0x0][0x250] ;  /* 0x00009400ff568b82 */ /* 0x000e220000000a00 */
[----:B-1----:R-:W-:-:S07]  /*2b50*/  FFMA.FTZ R121, R84, UR6, R121 ;  /* 0x0000000654797c23 */ /* 0x002fce0008010079 */
[----:B------:R-:W1:Y:S01]  /*2b60*/  @!P0 LDC.64 R84, c[0x0][0x258] ;  /* 0x00009600ff548b82 */ /* 0x000e620000000a00 */
[----:B------:R-:W-:-:S06]  /*2b70*/  FADD.FTZ R116, R121, R118 ;  /* 0x0000007679747221 */ /* 0x000fcc0000010000 */
        /* <DEDUP_REMOVED lines=21> */
[----:B------:R-:W-:Y:S01]  /*2cd0*/  F2FP.F16.F32.PACK_AB R84, R85, R84 ;  /* 0x000000545554723e */ /* 0x000fe200000000ff */
        /* <DEDUP_REMOVED lines=18> */
.L_x_15238:
[----:B------:R-:W-:Y:S05]  /*2e00*/  BSYNC B0 ;  /* 0x0000000000007941 */ /* 0x000fea0003800000 */
.L_x_15237:
        /* <DEDUP_REMOVED lines=35> */
.L_x_15240:
[----:B------:R-:W-:Y:S05]  /*3040*/  BSYNC B0 ;  /* 0x0000000000007941 */ /* 0x000fea0003800000 */
.L_x_15239:
        /* <DEDUP_REMOVED lines=35> */
.L_x_15242:
[----:B------:R-:W-:Y:S05]  /*3280*/  BSYNC B0 ;  /* 0x0000000000007941 */ /* 0x000fea0003800000 */
.L_x_15241:
        /* <DEDUP_REMOVED lines=34> */
.L_x_15244:
[----:B------:R-:W-:Y:S05]  /*34b0*/  BSYNC B0 ;  /* 0x0000000000007941 */ /* 0x000fea0003800000 */
.L_x_15243:
[----:B------:R-:W-:Y:S02]  /*34c0*/  ISETP.NE.AND P0, PT, R115, RZ, PT ;  /* 0x000000ff7300720c */ /* 0x000fe40003f05270 */
[----:B------:R-:W-:Y:S02]  /*34d0*/  IADD3 R4, R4, UR8, RZ ;  /* 0x0000000804047c10 */ /* 0x000fe4000fffe0ff */
[----:B------:R-:W-:Y:S02]  /*34e0*/  SEL R115, RZ, 0x1, P0 ;  /* 0x00000001ff737807 */ /* 0x000fe40000000000 */
[----:B------:R-:W-:-:S13]  /*34f0*/  ISETP.GE.AND P0, PT, R4, UR9, PT ;  /* 0x0000000904007c0c */ /* 0x000fda000bf06270 */
[----:B------:R-:W-:Y:S05]  /*3500*/  @!P0 BRA `(.L_x_15245) ;  /* 0xffffffd000b48947 */ /* 0x000fea000383ffff */
[----:B------:R-:W-:Y:S05]  /*3510*/  EXIT ;  /* 0x000000000000794d */ /* 0x000fea0003800000 */
.L_x_15236:
[----:B------:R-:W-:Y:S01]  /*3520*/  HFMA2.MMA R116, -RZ, RZ, 0, 5.9604644775390625e-08 ;  /* 0x00000001ff747435 */ /* 0x000fe200000001ff */
[----:B------:R-:W-:Y:S02]  /*3530*/  MOV R125, R85 ;  /* 0x00000055007d7202 */ /* 0x000fe40000000f00 */
[----:B------:R-:W-:Y:S02]  /*3540*/  MOV R117, 0x1f ;  /* 0x0000001f00757802 */ /* 0x000fe40000000f00 */
[----:B------:R-:W-:-:S07]  /*3550*/  MOV R118, 0xffffffff ;  /* 0xffffffff00767802 */ /* 0x000fce0000000f00 */
[----:B0----5:R-:W-:Y:S05]  /*3560*/  WARPSYNC.COLLECTIVE R118, `(.L_x_15246) ;  /* 0x0000000076087348 */ /* 0x021fea0003c00000 */
[----:B------:R1:W2:Y:S02]  /*3570*/  SHFL.BFLY P6, R123, R125, R116, R117 ;  /* 0x0c0000747d7b7389 */ /* 0x0002a400000c0075 */
[----:B012--5:R-:W-:Y:S01]  /*3580*/  ENDCOLLECTIVE ;  /* 0x000000000000791b */ /* 0x027fe20003800000 */
.L_x_15246:
[----:B------:R-:W-:Y:S01]  /*3590*/  HFMA2.MMA R116, -RZ, RZ, 0, 1.1920928955078125e-07 ;  /* 0x00000002ff747435 */ /* 0x000fe200000001ff */
[----:B------:R-:W-:-:S05]  /*35a0*/  MOV R84, R123 ;  /* 0x0000007b00547202 */ /* 0x000fca0000000f00 */
[----:B------:R-:W-:-:S05]  /*35b0*/  FADD.FTZ R119, R85, R84 ;  /* 0x0000005455777221 */ /* 0x000fca0000010000 */
[----:B------:R-:W-:-:S07]  /*35c0*/  MOV R125, R119 ;  /* 0x00000077007d7202 */ /* 0x000fce0000000f00 */
[----:B------:R-:W-:Y:S05]  /*35d0*/  WARPSYNC.COLLECTIVE R118, `(.L_x_15247) ;  /* 0x0000000076087348 */ /* 0x000fea0003c00000 */
[----:B------:R0:W1:Y:S02]  /*35e0*/  SHFL.BFLY P6, R123, R125, R116, R117 ;  /* 0x0c0000747d7b7389 */ /* 0x00006400000c0075 */
[----:B01----:R-:W-:Y:S01]  /*35f0*/  ENDCOLLECTIVE ;  /* 0x000000000000791b */ /* 0x003fe20003800000 */
.L_x_15247:
[----:B------:R-:W-:Y:S01]  /*3600*/  HFMA2.MMA R116, -RZ, RZ, 0, 2.384185791015625e-07 ;  /* 0x00000004ff747435 */ /* 0x000fe200000001ff */
[----:B------:R-:W-:-:S05]  /*3610*/  MOV R84, R123 ;  /* 0x0000007b00547202 */ /* 0x000fca0000000f00 */
[----:B------:R-:W-:-:S05]  /*3620*/  FADD.FTZ R120, R119, R84 ;  /* 0x0000005477787221 */ /* 0x000fca0000010000 */
[----:B------:R-:W-:-:S07]  /*3630*/  MOV R125, R120 ;  /* 0x00000078007d7202 */ /* 0x000fce0000000f00 */
[----:B------:R-:W-:Y:S05]  /*3640*/  WARPSYNC.COLLECTIVE R118, `(.L_x_15248) ;  /* 0x0000000076087348 */ /* 0x000fea0003c00000 */
[----:B------:R0:W1:Y:S02]  /*3650*/  SHFL.BFLY P6, R123, R125, R116, R117 ;  /* 0x0c0000747d7b7389 */ /* 0x00006400000c0075 */
[----:B01----:R-:W-:Y:S01]  /*3660*/  ENDCOLLECTIVE ;  /* 0x000000000000791b */ /* 0x003fe20003800000 */
.L_x_15248:
[----:B------:R-:W-:Y:S01]  /*3670*/  HFMA2.MMA R116, -RZ, RZ, 0, 4.76837158203125e-07 ;  /* 0x00000008ff747435 */ /* 0x000fe200000001ff */
[----:B------:R-:W-:-:S05]  /*3680*/  MOV R121, R123 ;  /* 0x0000007b00797202 */ /* 0x000fca0000000f00 */
[----:B------:R-:W-:-:S05]  /*3690*/  FADD.FTZ R121, R120, R121 ;  /* 0x0000007978797221 */ /* 0x000fca0000010000 */
[----:B------:R-:W-:-:S07]  /*36a0*/  MOV R125, R121 ;  /* 0x00000079007d7202 */ /* 0x000fce0000000f00 */
[----:B------:R-:W-:Y:S05]  /*36b0*/  WARPSYNC.COLLECTIVE R118, `(.L_x_15249) ;  /* 0x0000000076087348 */ /* 0x000fea0003c00000 */
[----:B------:R0:W1:Y:S02]  /*36c0*/  SHFL.BFLY P6, R123, R125, R116, R117 ;  /* 0x0c0000747d7b7389 */ /* 0x00006400000c0075 */
[----:B01----:R-:W-:Y:S01]  /*36d0*/  ENDCOLLECTIVE ;  /* 0x000000000000791b */ /* 0x003fe20003800000 */
.L_x_15249:
[----:B------:R-:W-:Y:S01]  /*36e0*/  HFMA2.MMA R116, -RZ, RZ, 0, 9.5367431640625e-07 ;  /* 0x00000010ff747435 */ /* 0x000fe200000001ff */
[----:B------:R-:W-:-:S05]  /*36f0*/  MOV R84, R123 ;  /* 0x0000007b00547202 */ /* 0x000fca0000000f00 */
[----:B------:R-:W-:-:S05]  /*3700*/  FADD.FTZ R122, R121, R84 ;  /* 0x00000054797a7221 */ /* 0x000fca0000010000 */
[----:B------:R-:W-:-:S07]  /*3710*/  MOV R125, R122 ;  /* 0x0000007a007d7202 */ /* 0x000fce0000000f00 */
[----:B------:R-:W-:Y:S05]  /*3720*/  WARPSYNC.COLLECTIVE R118, `(.L_x_15250) ;  /* 0x0000000076087348 */ /* 0x000fea0003c00000 */
[----:B------:R0:W1:Y:S02]  /*3730*/  SHFL.BFLY P6, R123, R125, R116, R117 ;  /* 0x0c0000747d7b7389 */ /* 0x00006400000c0075 */
[----:B01----:R-:W-:Y:S01]  /*3740*/  ENDCOLLECTIVE ;  /* 0x000000000000791b */ /* 0x003fe20003800000 */
.L_x_15250:
        /* <DEDUP_REMOVED lines=73> */
.L_x_15251:
[----:B------:R-:W-:Y:S01]  /*3be0*/  HFMA2.MMA R116, -RZ, RZ, 0, 1.1920928955078125e-07 ;  /* 0x00000002ff747435 */ /* 0x000fe200000001ff */
[----:B------:R-:W-:-:S05]  /*3bf0*/  MOV R120, R123 ;  /* 0x0000007b00787202 */ /* 0x000fca0000000f00 */
[----:B------:R-:W-:-:S05]  /*3c00*/  FADD.FTZ R120, R85, R120 ;  /* 0x0000007855787221 */ /* 0x000fca0000010000 */
[----:B------:R-:W-:-:S07]  /*3c10*/  MOV R125, R120 ;  /* 0x00000078007d7202 */ /* 0x000fce0000000f00 */
[----:B------:R-:W-:Y:S05]  /*3c20*/  WARPSYNC.COLLECTIVE R118, `(.L_x_15252) ;  /* 0x0000000076087348 */ /* 0x000fea0003c00000 */
[----:B------:R0:W1:Y:S02]  /*3c30*/  SHFL.BFLY P6, R123, R125, R116, R117 ;  /* 0x0c0000747d7b7389 */ /* 0x00006400000c0075 */
[----:B01----:R-:W-:Y:S01]  /*3c40*/  ENDCOLLECTIVE ;  /* 0x000000000000791b */ /* 0x003fe20003800000 */
.L_x_15252:
[----:B------:R-:W-:Y:S01]  /*3c50*/  HFMA2.MMA R116, -RZ, RZ, 0, 2.384185791015625e-07 ;  /* 0x00000004ff747435 */ /* 0x000fe200000001ff */
[----:B------:R-:W-:-:S05]  /*3c60*/  MOV R119, R123 ;  /* 0x0000007b00777202 */ /* 0x000fca0000000f00 */
[----:B------:R-:W-:-:S05]  /*3c70*/  FADD.FTZ R119, R120, R119 ;  /* 0x0000007778777221 */ /* 0x000fca0000010000 */
[----:B------:R-:W-:-:S07]  /*3c80*/  MOV R125, R119 ;  /* 0x00000077007d7202 */ /* 0x000fce0000000f00 */
[----:B------:R-:W-:Y:S05]  /*3c90*/  WARPSYNC.COLLECTIVE R118, `(.L_x_15253) ;  /* 0x0000000076087348 */ /* 0x000fea0003c00000 */
[----:B------:R0:W1:Y:S02]  /*3ca0*/  SHFL.BFLY P6, R123, R125, R116, R117 ;  /* 0x0c0000747d7b7389 */ /* 0x00006400000c0075 */
[----:B01----:R-:W-:Y:S01]  /*3cb0*/  ENDCOLLECTIVE ;  /* 0x000000000000791b */ /* 0x003fe20003800000 */
.L_x_15253:
[----:B------:R-:W-:Y:S01]  /*3cc0*/  HFMA2.MMA R116, -RZ, RZ, 0, 4.76837158203125e-07 ;  /* 0x00000008ff747435 */ /* 0x000fe200000001ff */
[----:B------:R-:W-:-:S05]  /*3cd0*/  MOV R122, R123 ;  /* 0x0000007b007a7202 */ /* 0x000fca0000000f00 */
[----:B------:R-:W-:-:S05]  /*3ce0*/  FADD.FTZ R122, R119, R122 ;  /* 0x0000007a777a7221 */ /* 0x000fca0000010000 */
[----:B------:R-:W-:-:S07]  /*3cf0*/  MOV R125, R122 ;  /* 0x0000007a007d7202 */ /* 0x000fce0000000f00 */
[----:B------:R-:W-:Y:S05]  /*3d00*/  WARPSYNC.COLLECTIVE R118, `(.L_x_15254) ;  /* 0x0000000076087348 */ /* 0x000fea0003c00000 */
[----:B------:R0:W1:Y:S02]  /*3d10*/  SHFL.BFLY P6, R123, R125, R116, R117 ;  /* 0x0c0000747d7b7389 */ /* 0x00006400000c0075 */
[----:B01----:R-:W-:Y:S01]  /*3d20*/  ENDCOLLECTIVE ;  /* 0x000000000000791b */ /* 0x003fe20003800000 */
.L_x_15254:
[----:B------:R-:W-:Y:S01]  /*3d30*/  HFMA2.MMA R116, -RZ, RZ, 0, 9.5367431640625e-07 ;  /* 0x00000010ff747435 */ /* 0x000fe200000001ff */
[----:B------:R-:W-:-:S05]  /*3d40*/  MOV R121, R123 ;  /* 0x0000007b00797202 */ /* 0x000fca0000000f00 */
[----:B------:R-:W-:-:S05]  /*3d50*/  FADD.FTZ R121, R122, R121 ;  /* 0x000000797a797221 */ /* 0x000fca0000010000 */
[----:B------:R-:W-:-:S07]  /*3d60*/  MOV R125, R121 ;  /* 0x00000079007d7202 */ /* 0x000fce0000000f00 */
[----:B------:R-:W-:Y:S05]  /*3d70*/  WARPSYNC.COLLECTIVE R118, `(.L_x_15255) ;  /* 0x0000000076087348 */ /* 0x000fea0003c00000 */
[----:B------:R0:W1:Y:S02]  /*3d80*/  SHFL.BFLY P6, R123, R125, R116, R117 ;  /* 0x0c0000747d7b7389 */ /* 0x00006400000c0075 */
[----:B01----:R-:W-:Y:S01]  /*3d90*/  ENDCOLLECTIVE ;  /* 0x000000000000791b */ /* 0x003fe20003800000 */
.L_x_15255:
[----:B------:R-:W-:Y:S01]  /*3da0*/  MOV R124, R123 ;  /* 0x0000007b007c7202 */ /* 0x000fe20000000f00 */
[----:B------:R-:W-:Y:S06]  /*3db0*/  BRA `(.L_x_15256) ;  /* 0xffffffe800647947 */ /* 0x000fec000383ffff */
.L_x_15257:
        /* <DEDUP_REMOVED lines=12> */
.L_x_30264:


//--------------------- .text._ZN10layer_norm13ln_fwd_kernelINS_13Kernel_traitsIf6__halfS2_S2_fjLj4096ELj1ELj1ELj4ELj16ENS_18Kernel_traits_baseILj4096EfS2_S2_S2_fjLj128EEEEELb0ELb0ELb0ELb1EEEvNS_9FwdParamsE --------------------------
	.section	.text._ZN10layer_norm13ln_fwd_kernelINS_13Kernel_traitsIf6__halfS2_S2_fjLj4096ELj1ELj1ELj4ELj16ENS_18Kernel_traits_baseILj4096EfS2_S2_S2_fjLj128EEEEELb0ELb0ELb0ELb1EEEvNS_9FwdParamsE,"ax",@progbits
	.align	128
        .global         _ZN10layer_norm13ln_fwd_kernelINS_13Kernel_traitsIf6__halfS2_S2_fjLj4096ELj1ELj1ELj4ELj16ENS_18Kernel_traits_baseILj4096EfS2_S2_S2_fjLj128EEEEELb0ELb0ELb0ELb1EEEvNS_9FwdParamsE
        .type           _ZN10layer_norm13ln_fwd_kernelINS_13Kernel_traitsIf6__halfS2_S2_fjLj4096ELj1ELj1ELj4ELj16ENS_18Kernel_traits_baseILj4096EfS2_S2_S2_fjLj128EEEEELb0ELb0ELb0ELb1EEEvNS_9FwdParamsE,@function
        .size           _ZN10layer_norm13ln_fwd_kernelINS_13Kernel_traitsIf6__halfS2_S2_fjLj4096ELj1ELj1ELj4ELj16ENS_18Kernel_traits_baseILj4096EfS2_S2_S2_fjLj128EEEEELb0ELb0ELb0ELb1EEEvNS_9FwdParamsE,(.L_x_30265 - _ZN10layer_norm13ln_fwd_kernelINS_13Kernel_traitsIf6__halfS2_S2_fjLj4096ELj1ELj1ELj4ELj16ENS_18Kernel_traits_baseILj4096EfS2_S2_S2_fjLj128EEEEELb0ELb0ELb0ELb1EEEvNS_9FwdParamsE)
        .other          _ZN10layer_norm13ln_fwd_kernelINS_13Kernel_traitsIf6__halfS2_S2_fjLj4096ELj1ELj1ELj4ELj16ENS_18Kernel_traits_baseILj4096EfS2_S2_S2_fjLj128EEEEELb0ELb0ELb0ELb1EEEvNS_9FwdParamsE,@"STO_CUDA_ENTRY STV_DEFAULT"
_ZN10layer_norm13ln_fwd_kernelINS_13Kernel_traitsIf6__halfS2_S2_fjLj4096ELj1ELj1ELj4ELj16ENS_18Kernel_traits_baseILj4096EfS2_S2_S2_fjLj128EEEEELb0ELb0ELb0ELb1EEEvNS_9FwdParamsE:
.text._ZN10layer_norm13ln_fwd_kernelINS_13Kernel_traitsIf6__halfS2_S2_fjLj4096ELj1ELj1ELj4ELj16ENS_18Kernel_traits_baseILj4096EfS2_S2_S2_fjLj128EEEEELb0ELb0ELb0ELb1EEEvNS_9FwdParamsE:
        /* <DEDUP_REMOVED lines=72> */
.L_x_15355:
        /* <DEDUP_REMOVED lines=24> */
.L_x_15258:
[----:B-----5:R-:W-:-:S05]  /*0600*/  HADD2.F32 R6, -RZ, R16.H0_H0 ;  /* 0x20000010ff067230 */ /* 0x020fca0000004100 */
[----:B------:R-:W-:-:S07]  /*0610*/  FADD.FTZ R11, R11, R6 ;  /* 0x000000060b0b7221 */ /* 0x000fce0000010000 */
.L_x_15259:
[----:B------:R-:W-:-:S04]  /*0620*/  F2FP.F16.F32.PACK_AB R6, RZ, R11 ;  /* 0x0000000bff06723e */ /* 0x000fc800000000ff */
[----:B------:R-:W-:-:S07]  /*0630*/  PRMT R12, R6, 0x7610, R12 ;  /* 0x00007610060c7816 */ /* 0x000fce000000000c */
.L_x_15260:
[----:B------:R-:W-:-:S05]  /*0640*/  HADD2.F32 R89, -RZ, R84.H1_H1 ;  /* 0x30000054ff597230 */ /* 0x000fca0000004100 */
[----:B------:R-:W-:Y:S01]  /*0650*/  FMUL.FTZ R89, R89, R90 ;  /* 0x0000005a59597220 */ /* 0x000fe20000410000 */
[----:B------:R-:W-:Y:S06]  /*0660*/  @P3 BRA `(.L_x_15261) ;  /* 0x0000000000083947 */ /* 0x000fec0003800000 */
[----:B------:R-:W-:Y:S05]  /*0670*/  @P0 BRA `(.L_x_15262) ;  /* 0x00000000000c0947 */ /* 0x000fea0003800000 */
[----:B------:R-:W-:Y:S05]  /*0680*/  BRA `(.L_x_15263) ;  /* 0x0000000000107947 */ /* 0x000fea0003800000 */
.L_x_15261:
[----:B-----5:R-:W-:-:S05]  /*0690*/  HADD2.F32 R6, -RZ, R16.H1_H1 ;  /* 0x30000010ff067230 */ /* 0x020fca0000004100 */
[----:B------:R-:W-:-:S07]  /*06a0*/  FADD.FTZ R89, R89, R6 ;  /* 0x0000000659597221 */ /* 0x000fce0000010000 */
.L_x_15262:
[----:B------:R-:W-:-:S04]  /*06b0*/  F2FP.F16.F32.PACK_AB R6, RZ, R89 ;  /* 0x00000059ff06723e */ /* 0x000fc800000000ff */
[----:B------:R-:W-:-:S07]  /*06c0*/  PRMT R12, R12, 0x5410, R6 ;  /* 0x000054100c0c7816 */ /* 0x000fce0000000006 */
.L_x_15263:
[----:B------:R-:W-:-:S05]  /*06d0*/  HADD2.F32 R91, -RZ, R85.H0_H0 ;  /* 0x20000055ff5b7230 */ /* 0x000fca0000004100 */
[----:B------:R-:W-:Y:S01]  /*06e0*/  FMUL.FTZ R91, R91, R90 ;  /* 0x0000005a5b5b7220 */ /* 0x000fe20000410000 */
[----:B------:R-:W-:Y:S06]  /*06f0*/  @P3 BRA `(.L_x_15264) ;  /* 0x0000000000083947 */ /* 0x000fec0003800000 */
[----:B------:R-:W-:Y:S05]  /*0700*/  @P0 BRA `(.L_x_15265) ;  /* 0x00000000000c0947 */ /* 0x000fea0003800000 */
[----:B------:R-:W-:Y:S05]  /*0710*/  BRA `(.L_x_15266) ;  /* 0x0000000000107947 */ /* 0x000fea0003800000 */
.L_x_15264:
[----:B-----5:R-:W-:-:S05]  /*0720*/  HADD2.F32 R6, -RZ, R17.H0_H0 ;  /* 0x20000011ff067230 */ /* 0x020fca0000004100 */
[----:B------:R-:W-:-:S07]  /*0730*/  FADD.FTZ R91, R91, R6 ;  /* 0x000000065b5b7221 */ /* 0x000fce0000010000 */
.L_x_15265:
[----:B------:R-:W-:-:S04]  /*0740*/  F2FP.F16.F32.PACK_AB R6, RZ, R91 ;  /* 0x0000005bff06723e */ /* 0x000fc800000000ff */
[----:B------:R-:W-:-:S07]  /*0750*/  PRMT R13, R6, 0x7610, R13 ;  /* 0x00007610060d7816 */ /* 0x000fce000000000d */
.L_x_15266:
[----:B------:R-:W-:-:S05]  /*0760*/  HADD2.F32 R85, -RZ, R85.H1_H1 ;  /* 0x30000055ff557230 */ /* 0x000fca0000004100 */
[----:B------:R-:W-:Y:S01]  /*0770*/  FMUL.FTZ R93, R85, R90 ;  /* 0x0000005a555d7220 */ /* 0x000fe20000410000 */
[----:B------:R-:W-:Y:S06]  /*0780*/  @P3 BRA `(.L_x_15267) ;  /* 0x0000000000083947 */ /* 0x000fec0003800000 */
[----:B------:R-:W-:Y:S05]  /*0790*/  @P0 BRA `(.L_x_15268) ;  /* 0x00000000000c0947 */ /* 0x000fea0003800000 */
[----:B------:R-:W-:Y:S05]  /*07a0*/  BRA `(.L_x_15269) ;  /* 0x0000000000107947 */ /* 0x000fea0003800000 */
.L_x_15267:
[----:B-----5:R-:W-:-:S05]  /*07b0*/  HADD2.F32 R6, -RZ, R17.H1_H1 ;  /* 0x30000011ff067230 */ /* 0x020fca0000004100 */
[----:B------:R-:W-:-:S07]  /*07c0*/  FADD.FTZ R93, R93, R6 ;  /* 0x000000065d5d7221 */ /* 0x000fce0000010000 */
.L_x_15268:
[----:B------:R-:W-:-:S04]  /*07d0*/  F2FP.F16.F32.PACK_AB R6, RZ, R93 ;  /* 0x0000005dff06723e */ /* 0x000fc800000000ff */
[----:B------:R-:W-:-:S07]  /*07e0*/  PRMT R13, R13, 0x5410, R6 ;  /* 0x000054100d0d7816 */ /* 0x000fce0000000006 */
.L_x_15269:
[----:B------:R-:W-:-:S05]  /*07f0*/  HADD2.F32 R95, -RZ, R86.H0_H0 ;  /* 0x20000056ff5f7230 */ /* 0x000fca0000004100 */
[----:B------:R-:W-:Y:S01]  /*0800*/  FMUL.FTZ R95, R95, R90 ;  /* 0x0000005a5f5f7220 */ /* 0x000fe20000410000 */
[----:B------:R-:W-:Y:S06]  /*0810*/  @P3 BRA `(.L_x_15270) ;  /* 0x0000000000083947 */ /* 0x000fec0003800000 */
[----:B------:R-:W-:Y:S05]  /*0820*/  @P0 BRA `(.L_x_15271) ;  /* 0x00000000000c0947 */ /* 0x000fea0003800000 */
[----:B------:R-:W-:Y:S05]  /*0830*/  BRA `(.L_x_15272) ;  /* 0x0000000000107947 */ /* 0x000fea0003800000 */
.L_x_15270:
[----:B-----5:R-:W-:-:S05]  /*0840*/  HADD2.F32 R6, -RZ, R18.H0_H0 ;  /* 0x20000012ff067230 */ /* 0x020fca0000004100 */
[----:B------:R-:W-:-:S07]  /*0850*/  FADD.FTZ R95, R95, R6 ;  /* 0x000000065f5f7221 */ /* 0x000fce0000010000 */
.L_x_15271:
[----:B------:R-:W-:-:S04]  /*0860*/  F2FP.F16.F32.PACK_AB R6, RZ, R95 ;  /* 0x0000005fff06723e */ /* 0x000fc800000000ff */
[----:B------:R-:W-:-:S07]  /*0870*/  PRMT R14, R6, 0x7610, R14 ;  /* 0x00007610060e7816 */ /* 0x000fce000000000e */
.L_x_15272:
[----:B------:R-:W-:-:S05]  /*0880*/  HADD2.F32 R99, -RZ, R86.H1_H1 ;  /* 0x30000056ff637230 */ /* 0x000fca0000004100 */
[----:B------:R-:W-:Y:S01]  /*0890*/  FMUL.FTZ R99, R99, R90 ;  /* 0x0000005a63637220 */ /* 0x000fe20000410000 */
[----:B------:R-:W-:Y:S06]  /*08a0*/  @P3 BRA `(.L_x_15273) ;  /* 0x0000000000083947 */ /* 0x000fec0003800000 */
[----:B------:R-:W-:Y:S05]  /*08b0*/  @P0 BRA `(.L_x_15274) ;  /* 0x00000000000c0947 */ /* 0x000fea0003800000 */
[----:B------:R-:W-:Y:S05]  /*08c0*/  BRA `(.L_x_15275) ;  /* 0x0000000000107947 */ /* 0x000fea0003800000 */
.L_x_15273:
[----:B-----5:R-:W-:-:S05]  /*08d0*/  HADD2.F32 R6, -RZ, R18.H1_H1 ;  /* 0x30000012ff067230 */ /* 0x020fca0000004100 */
[----:B------:R-:W-:-:S07]  /*08e0*/  FADD.FTZ R99, R99, R6 ;  /* 0x0000000663637221 */ /* 0x000fce0000010000 */
.L_x_15274:
[----:B------:R-:W-:-:S04]  /*08f0*/  F2FP.F16.F32.PACK_AB R6, RZ, R99 ;  /* 0x00000063ff06723e */ /* 0x000fc800000000ff */
[----:B------:R-:W-:-:S07]  /*0900*/  PRMT R14, R14, 0x5410, R6 ;  /* 0x000054100e0e7816 */ /* 0x000fce0000000006 */
.L_x_15275:
[----:B------:R-:W-:-:S05]  /*0910*/  HADD2.F32 R97, -RZ, R87.H0_H0 ;  /* 0x20000057ff617230 */ /* 0x000fca0000004100 */
[----:B------:R-:W-:Y:S01]  /*0920*/  FMUL.FTZ R97, R97, R90 ;  /* 0x0000005a61617220 */ /* 0x000fe20000410000 */
[----:B------:R-:W-:Y:S06]  /*0930*/  @P3 BRA `(.L_x_15276) ;  /* 0x0000000000083947 */ /* 0x000fec0003800000 */
[----:B------:R-:W-:Y:S05]  /*0940*/  @P0 BRA `(.L_x_15277) ;  /* 0x00000000000c0947 */ /* 0x000fea0003800000 */
[----:B------:R-:W-:Y:S05]  /*0950*/  BRA `(.L_x_15278) ;  /* 0x0000000000107947 */ /* 0x000fea0003800000 */
.L_x_15276:
[----:B-----5:R-:W-:-:S05]  /*0960*/  HADD2.F32 R6, -RZ, R19.H0_H0 ;  /* 0x20000013ff067230 */ /* 0x020fca0000004100 */
[----:B------:R-:W-:-:S07]  /*0970*/  FADD.FTZ R97, R97, R6 ;  /* 0x0000000661617221 */ /* 0x000fce0000010000 */
.L_x_15277:
[----:B------:R-:W-:-:S04]  /*0980*/  F2FP.F16.F32.PACK_AB R6, RZ, R97 ;  /* 0x00000061ff06723e */ /* 0x000fc800000000ff */
[----:B------:R-:W-:-:S07]  /*0990*/  PRMT R15, R6, 0x7610, R15 ;  /* 0x00007610060f7816 */ /* 0x000fce000000000f */
.L_x_15278:
[----:B------:R-:W-:-:S05]  /*09a0*/  HADD2.F32 R87, -RZ, R87.H1_H1 ;  /* 0x30000057ff577230 */ /* 0x000fca0000004100 */
[----:B------:R-:W-:Y:S01]  /*09b0*/  FMUL.FTZ R105, R87, R90 ;  /* 0x0000005a57697220 */ /* 0x000fe20000410000 */
[----:B------:R-:W-:Y:S06]  /*09c0*/  @P3 BRA `(.L_x_15279) ;  /* 0x0000000000083947 */ /* 0x000fec0003800000 */
[----:B------:R-:W-:Y:S05]  /*09d0*/  @P0 BRA `(.L_x_15280) ;  /* 0x00000000000c0947 */ /* 0x000fea0003800000 */
[----:B------:R-:W-:Y:S05]  /*09e0*/  BRA `(.L_x_15281) ;  /* 0x0000000000107947 */ /* 0x000fea0003800000 */
.L_x_15279:
[----:B-----5:R-:W-:-:S05]  /*09f0*/  HADD2.F32 R6, -RZ, R19.H1_H1 ;  /* 0x30000013ff067230 */ /* 0x020fca0000004100 */
[----:B------:R-:W-:-:S07]  /*0a00*/  FADD.FTZ R105, R105, R6 ;  /* 0x0000000669697221 */ /* 0x000fce0000010000 */
.L_x_15280:
[----:B------:R-:W-:-:S04]  /*0a10*/  F2FP.F16.F32.PACK_AB R6, RZ, R105 ;  /* 0x00000069ff06723e */ /* 0x000fc800000000ff */
[----:B------:R-:W-:-:S07]  /*0a20*/  PRMT R15, R15, 0x5410, R6 ;  /* 0x000054100f0f7816 */ /* 0x000fce0000000006 */
.L_x_15281:
        /* <DEDUP_REMOVED lines=15> */
.L_x_15282:
[----:B-----5:R-:W-:-:S05]  /*0b20*/  HADD2.F32 R6, -RZ, R16.H0_H0 ;  /* 0x20000010ff067230 */ /* 0x020fca0000004100 */
[----:B------:R-:W-:-:S07]  /*0b30*/  FADD.FTZ R103, R6, R103 ;  /* 0x0000006706677221 */ /* 0x000fce0000010000 */
.L_x_15283:
[----:B------:R-:W-:-:S04]  /*0b40*/  F2FP.F16.F32.PACK_AB R6, RZ, R103 ;  /* 0x00000067ff06723e */ /* 0x000fc800000000ff */
[----:B------:R-:W-:-:S07]  /*0b50*/  PRMT R12, R6, 0x7610, R12 ;  /* 0x00007610060c7816 */ /* 0x000fce000000000c */
.L_x_15284:
[----:B------:R-:W-:-:S05]  /*0b60*/  HADD2.F32 R107, -RZ, R84.H1_H1 ;  /* 0x30000054ff6b7230 */ /* 0x000fca0000004100 */
[----:B------:R-:W-:Y:S01]  /*0b70*/  FMUL.FTZ R107, R107, R90 ;  /* 0x0000005a6b6b7220 */ /* 0x000fe20000410000 */
[----:B------:R-:W-:Y:S06]  /*0b80*/  @P3 BRA `(.L_x_15285) ;  /* 0x0000000000083947 */ /* 0x000fec0003800000 */
[----:B------:R-:W-:Y:S05]  /*0b90*/  @P0 BRA `(.L_x_15286) ;  /* 0x00000000000c0947 */ /* 0x000fea0003800000 */
[----:B------:R-:W-:Y:S05]  /*0ba0*/  BRA `(.L_x_15287) ;  /* 0x0000000000107947 */ /* 0x000fea0003800000 */
.L_x_15285:
[----:B-----5:R-:W-:-:S05]  /*0bb0*/  HADD2.F32 R6, -RZ, R16.H1_H1 ;  /* 0x30000010ff067230 */ /* 0x020fca0000004100 */
[----:B------:R-:W-:-:S07]  /*0bc0*/  FADD.FTZ R107, R6, R107 ;  /* 0x0000006b066b7221 */ /* 0x000fce0000010000 */
.L_x_15286:
[----:B------:R-:W-:-:S04]  /*0bd0*/  F2FP.F16.F32.PACK_AB R6, RZ, R107 ;  /* 0x0000006bff06723e */ /* 0x000fc800000000ff */
[----:B------:R-:W-:-:S07]  /*0be0*/  PRMT R12, R12, 0x5410, R6 ;  /* 0x000054100c0c7816 */ /* 0x000fce0000000006 */
.L_x_15287:
[----:B------:R-:W-:-:S05]  /*0bf0*/  HADD2.F32 R109, -RZ, R85.H0_H0 ;  /* 0x20000055ff6d7230 */ /* 0x000fca0000004100 */
[----:B------:R-:W-:Y:S01]  /*0c00*/  FMUL.FTZ R109, R109, R90 ;  /* 0x0000005a6d6d7220 */ /* 0x000fe20000410000 */
[----:B------:R-:W-:Y:S06]  /*0c10*/  @P3 BRA `(.L_x_15288) ;  /* 0x0000000000083947 */ /* 0x000fec0003800000 */
[----:B------:R-:W-:Y:S05]  /*0c20*/  @P0 BRA `(.L_x_15289) ;  /* 0x00000000000c0947 */ /* 0x000fea0003800000 */
[----:B------:R-:W-:Y:S05]  /*0c30*/  BRA `(.L_x_15290) ;  /* 0x0000000000107947 */ /* 0x000fea0003800000 */
.L_x_15288:
[----:B-----5:R-:W-:-:S05]  /*0c40*/  HADD2.F32 R6, -RZ, R17.H0_H0 ;  /* 0x20000011ff067230 */ /* 0x020fca0000004100 */
[----:B------:R-:W-:-:S07]  /*0c50*/  FADD.FTZ R109, R6, R109 ;  /* 0x0000006d066d7221 */ /* 0x000fce0000010000 */
.L_x_15289:
[----:B------:R-:W-:-:S04]  /*0c60*/  F2FP.F16.F32.PACK_AB R6, RZ, R109 ;  /* 0x0000006dff06723e */ /* 0x000fc800000000ff */
[----:B------:R-:W-:-:S07]  /*0c70*/  PRMT R13, R6, 0x7610, R13 ;  /* 0x00007610060d7816 */ /* 0x000fce000000000d */
.L_x_15290:
[----:B------:R-:W-:-:S05]  /*0c80*/  HADD2.F32 R85, -RZ, R85.H1_H1 ;  /* 0x30000055ff557230 */ /* 0x000fca0000004100 */
[----:B------:R-:W-:Y:S01]  /*0c90*/  FMUL.FTZ R113, R85, R90 ;  /* 0x0000005a55717220 */ /* 0x000fe20000410000 */
[----:B------:R-:W-:Y:S06]  /*0ca0*/  @P3 BRA `(.L_x_15291) ;  /* 0x0000000000083947 */ /* 0x000fec0003800000 */
[----:B------:R-:W-:Y:S05]  /*0cb0*/  @P0 BRA `(.L_x_15292) ;  /* 0x00000000000c0947 */ /* 0x000fea0003800000 */
[----:B------:R-:W-:Y:S05]  /*0cc0*/  BRA `(.L_x_15293) ;  /* 0x0000000000107947 */ /* 0x000fea0003800000 */
.L_x_15291:
[----:B-----5:R-:W-:-:S05]  /*0cd0*/  HADD2.F32 R6, -RZ, R17.H1_H1 ;  /* 0x30000011ff067230 */ /* 0x020fca0000004100 */
[----:B------:R-:W-:-:S07]  /*0ce0*/  FADD.FTZ R113, R6, R113 ;  /* 0x0000007106717221 */ /* 0x000fce0000010000 */
.L_x_15292:
[----:B------:R-:W-:-:S04]  /*0cf0*/  F2FP.F16.F32.PACK_AB R6, RZ, R113 ;  /* 0x00000071ff06723e */ /* 0x000fc800000000ff */
[----:B------:R-:W-:-:S07]  /*0d00*/  PRMT R13, R13, 0x5410, R6 ;  /* 0x000054100d0d7816 */ /* 0x000fce0000000006 */
.L_x_15293:
[----:B------:R-:W-:-:S05]  /*0d10*/  HADD2.F32 R111, -RZ, R86.H0_H0 ;  /* 0x20000056ff6f7230 */ /* 0x000fca0000004100 */
[----:B------:R-:W-:Y:S01]  /*0d20*/  FMUL.FTZ R111, R111, R90 ;  /* 0x0000005a6f6f7220 */ /* 0x000fe20000410000 */
[----:B------:R-:W-:Y:S06]  /*0d30*/  @P3 BRA `(.L_x_15294) ;  /* 0x0000000000083947 */ /* 0x000fec0003800000 */
[----:B------:R-:W-:Y:S05]  /*0d40*/  @P0 BRA `(.L_x_15295) ;  /* 0x00000000000c0947 */ /* 0x000fea0003800000 */
[----:B------:R-:W-:Y:S05]  /*0d50*/  BRA `(.L_x_15296) ;  /* 0x0000000000107947 */ /* 0x000fea0003800000 */
.L_x_15294:
[----:B-----5:R-:W-:-:S05]  /*0d60*/  HADD2.F32 R6, -RZ, R18.H0_H0 ;  /* 0x20000012ff067230 */ /* 0x020fca0000004100 */
[----:B------:R-:W-:-:S07]  /*0d70*/  FADD.FTZ R111, R6, R111 ;  /* 0x0000006f066f7221 */ /* 0x000fce0000010000 */
.L_x_15295:
[----:B------:R-:W-:-:S04]  /*0d80*/  F2FP.F16.F32.PACK_AB R6, RZ, R111 ;  /* 0x0000006fff06723e */ /* 0x000fc800000000ff */
[----:B------:R-:W-:-:S07]  /*0d90*/  PRMT R14, R6, 0x7610, R14 ;  /* 0x00007610060e7816 */ /* 0x000fce000000000e */
.L_x_15296:
[----:B------:R-:W-:-:S05]  /*0da0*/  HADD2.F32 R117, -RZ, R86.H1_H1 ;  /* 0x30000056ff757230 */ /* 0x000fca0000004100 */
[----:B------:R-:W-:Y:S01]  /*0db0*/  FMUL.FTZ R117, R117, R90 ;  /* 0x0000005a75757220 */ /* 0x000fe20000410000 */
[----:B------:R-:W-:Y:S06]  /*0dc0*/  @P3 BRA `(.L_x_15297) ;  /* 0x0000000000083947 */ /* 0x000fec0003800000 */
[----:B------:R-:W-:Y:S05]  /*0dd0*/  @P0 BRA `(.L_x_15298) ;  /* 0x00000000000c0947 */ /* 0x000fea0003800000 */
[----:B------:R-:W-:Y:S05]  /*0de0*/  BRA `(.L_x_15299) ;  /* 0x0000000000107947 */ /* 0x000fea0003800000 */
.L_x_15297:
[----:B-----5:R-:W-:-:S05]  /*0df0*/  HADD2.F32 R6, -RZ, R18.H1_H1 ;  /* 0x30000012ff067230 */ /* 0x020fca0000004100 */
[----:B------:R-:W-:-:S07]  /*0e00*/  FADD.FTZ R117, R6, R117 ;  /* 0x0000007506757221 */ /* 0x000fce0000010000 */
.L_x_15298:
[----:B------:R-:W-:-:S04]  /*0e10*/  F2FP.F16.F32.PACK_AB R6, RZ, R117 ;  /* 0x00000075ff06723e */ /* 0x000fc800000000ff */
[----:B------:R-:W-:-:S07]  /*0e20*/  PRMT R14, R14, 0x5410, R6 ;  /* 0x000054100e0e7816 */ /* 0x000fce0000000006 */
.L_x_15299:
[----:B------:R-:W-:-:S05]  /*0e30*/  HADD2.F32 R115, -RZ, R87.H0_H0 ;  /* 0x20000057ff737230 */ /* 0x000fca0000004100 */
[----:B------:R-:W-:Y:S01]  /*0e40*/  FMUL.FTZ R115, R115, R90 ;  /* 0x0000005a73737220 */ /* 0x000fe20000410000 */
[----:B------:R-:W-:Y:S06]  /*0e50*/  @P3 BRA `(.L_x_15300) ;  /* 0x0000000000083947 */ /* 0x000fec0003800000 */
[----:B------:R-:W-:Y:S05]  /*0e60*/  @P0 BRA `(.L_x_15301) ;  /* 0x00000000000c0947 */ /* 0x000fea0003800000 */
[----:B------:R-:W-:Y:S05]  /*0e70*/  BRA `(.L_x_15302) ;  /* 0x0000000000107947 */ /* 0x000fea0003800000 */
.L_x_15300:
[----:B-----5:R-:W-:-:S05]  /*0e80*/  HADD2.F32 R6, -RZ, R19.H0_H0 ;  /* 0x20000013ff067230 */ /* 0x020fca0000004100 */
[----:B------:R-:W-:-:S07]  /*0e90*/  FADD.FTZ R115, R6, R115 ;  /* 0x0000007306737221 */ /* 0x000fce0000010000 */
.L_x_15301:
[----:B------:R-:W-:-:S04]  /*0ea0*/  F2FP.F16.F32.PACK_AB R6, RZ, R115 ;  /* 0x00000073ff06723e */ /* 0x000fc800000000ff */
[----:B------:R-:W-:-:S07]  /*0eb0*/  PRMT R15, R6, 0x7610, R15 ;  /* 0x00007610060f7816 */ /* 0x000fce000000000f */
.L_x_15302:
[----:B------:R-:W-:-:S05]  /*0ec0*/  HADD2.F32 R87, -RZ, R87.H1_H1 ;  /* 0x30000057ff577230 */ /* 0x000fca0000004100 */
[----:B------:R-:W-:Y:S01]  /*0ed0*/  FMUL.FTZ R119, R87, R90 ;  /* 0x0000005a57777220 */ /* 0x000fe20000410000 */
[----:B------:R-:W-:Y:S06]  /*0ee0*/  @P3 BRA `(.L_x_15303) ;  /* 0x0000000000083947 */ /* 0x000fec0003800000 */
[----:B------:R-:W-:Y:S05]  /*0ef0*/  @P0 BRA `(.L_x_15304) ;  /* 0x00000000000c0947 */ /* 0x000fea0003800000 */
[----:B------:R-:W-:Y:S05]  /*0f00*/  BRA `(.L_x_15305) ;  /* 0x0000000000107947 */ /* 0x000fea0003800000 */
.L_x_15303:
[----:B-----5:R-:W-:-:S05]  /*0f10*/  HADD2.F32 R6, -RZ, R19.H1_H1 ;  /* 0x30000013ff067230 */ /* 0x020fca0000004100 */
[----:B------:R-:W-:-:S07]  /*0f20*/  FADD.FTZ R119, R6, R119 ;  /* 0x0000007706777221 */ /* 0x000fce0000010000 */
.L_x_15304:
[----:B------:R-:W-:-:S04]  /*0f30*/  F2FP.F16.F32.PACK_AB R6, RZ, R119 ;  /* 0x00000077ff06723e */ /* 0x000fc800000000ff */
[----:B------:R-:W-:-:S07]  /*0f40*/  PRMT R15, R15, 0x5410, R6 ;  /* 0x000054100f0f7816 */ /* 0x000fce0000000006 */
.L_x_15305:
        /* <DEDUP_REMOVED lines=15> */
.L_x_15306:
[----:B-----5:R-:W-:-:S05]  /*1040*/  HADD2.F32 R8, -RZ, R16.H0_H0 ;  /* 0x20000010ff087230 */ /* 0x020fca0000004100 */
[----:B------:R-:W-:-:S07]  /*1050*/  FADD.FTZ R121, R8, R121 ;  /* 0x0000007908797221 */ /* 0x000fce0000010000 */
.L_x_15307:
[----:B------:R-:W-:-:S04]  /*1060*/  F2FP.F16.F32.PACK_AB R8, RZ, R121 ;  /* 0x00000079ff08723e */ /* 0x000fc800000000ff */
[----:B------:R-:W-:-:S07]  /*1070*/  PRMT R12, R8, 0x7610, R12 ;  /* 0x00007610080c7816 */ /* 0x000fce000000000c */
.L_x_15308:
[----:B------:R-:W-:-:S05]  /*1080*/  HADD2.F32 R125, -RZ, R84.H1_H1 ;  /* 0x30000054ff7d7230 */ /* 0x000fca0000004100 */
[----:B------:R-:W-:Y:S01]  /*1090*/  FMUL.FTZ R125, R125, R90 ;  /* 0x0000005a7d7d7220 */ /* 0x000fe20000410000 */
[----:B------:R-:W-:Y:S06]  /*10a0*/  @P3 BRA `(.L_x_15309) ;  /* 0x0000000000083947 */ /* 0x000fec0003800000 */
[----:B------:R-:W-:Y:S05]  /*10b0*/  @P0 BRA `(.L_x_15310) ;  /* 0x00000000000c0947 */ /* 0x000fea0003800000 */
[----:B------:R-:W-:Y:S05]  /*10c0*/  BRA `(.L_x_15311) ;  /* 0x0000000000107947 */ /* 0x000fea0003800000 */
.L_x_15309:
[----:B-----5:R-:W-:-:S05]  /*10d0*/  HADD2.F32 R8, -RZ, R16.H1_H1 ;  /* 0x30000010ff087230 */ /* 0x020fca0000004100 */
[----:B------:R-:W-:-:S07]  /*10e0*/  FADD.FTZ R125, R8, R125 ;  /* 0x0000007d087d7221 */ /* 0x000fce0000010000 */
.L_x_15310:
[----:B------:R-:W-:-:S04]  /*10f0*/  F2FP.F16.F32.PACK_AB R8, RZ, R125 ;  /* 0x0000007dff08723e */ /* 0x000fc800000000ff */
[----:B------:R-:W-:-:S07]  /*1100*/  PRMT R12, R12, 0x5410, R8 ;  /* 0x000054100c0c7816 */ /* 0x000fce0000000008 */
.L_x_15311:
[----:B------:R-:W-:-:S05]  /*1110*/  HADD2.F32 R123, -RZ, R85.H0_H0 ;  /* 0x20000055ff7b7230 */ /* 0x000fca0000004100 */
[----:B------:R-:W-:Y:S01]  /*1120*/  FMUL.FTZ R123, R123, R90 ;  /* 0x0000005a7b7b7220 */ /* 0x000fe20000410000 */
[----:B------:R-:W-:Y:S06]  /*1130*/  @P3 BRA `(.L_x_15312) ;  /* 0x0000000000083947 */ /* 0x000fec0003800000 */
[----:B------:R-:W-:Y:S05]  /*1140*/  @P0 BRA `(.L_x_15313) ;  /* 0x00000000000c0947 */ /* 0x000fea0003800000 */
[----:B------:R-:W-:Y:S05]  /*1150*/  BRA `(.L_x_15314) ;  /* 0x0000000000107947 */ /* 0x000fea0003800000 */
.L_x_15312:
[----:B-----5:R-:W-:-:S05]  /*1160*/  HADD2.F32 R8, -RZ, R17.H0_H0 ;  /* 0x20000011ff087230 */ /* 0x020fca0000004100 */
[----:B------:R-:W-:-:S07]  /*1170*/  FADD.FTZ R123, R8, R123 ;  /* 0x0000007b087b7221 */ /* 0x000fce0000010000 */
.L_x_15313:
[----:B------:R-:W-:-:S04]  /*1180*/  F2FP.F16.F32.PACK_AB R8, RZ, R123 ;  /* 0x0000007bff08723e */ /* 0x000fc800000000ff */
[----:B------:R-:W-:-:S07]  /*1190*/  PRMT R13, R8, 0x7610, R13 ;  /* 0x00007610080d7816 */ /* 0x000fce000000000d */
.L_x_15314:
[----:B------:R-:W-:-:S05]  /*11a0*/  HADD2.F32 R85, -RZ, R85.H1_H1 ;  /* 0x30000055ff557230 */ /* 0x000fca0000004100 */
[----:B------:R-:W-:Y:S01]  /*11b0*/  FMUL.FTZ R94, R85, R90 ;  /* 0x0000005a555e7220 */ /* 0x000fe20000410000 */
[----:B------:R-:W-:Y:S06]  /*11c0*/  @P3 BRA `(.L_x_15315) ;  /* 0x0000000000083947 */ /* 0x000fec0003800000 */
[----:B------:R-:W-:Y:S05]  /*11d0*/  @P0 BRA `(.L_x_15316) ;  /* 0x00000000000c0947 */ /* 0x000fea0003800000 */
[----:B------:R-:W-:Y:S05]  /*11e0*/  BRA `(.L_x_15317) ;  /* 0x0000000000107947 */ /* 0x000fea0003800000 */
.L_x_15315:
[----:B-----5:R-:W-:-:S05]  /*11f0*/  HADD2.F32 R85, -RZ, R17.H1_H1 ;  /* 0x30000011ff557230 */ /* 0x020fca0000004100 */
[----:B------:R-:W-:-:S07]  /*1200*/  FADD.FTZ R94, R85, R94 ;  /* 0x0000005e555e7221 */ /* 0x000fce0000010000 */
.L_x_15316:
[----:B------:R-:W-:-:S04]  /*1210*/  F2FP.F16.F32.PACK_AB R8, RZ, R94 ;  /* 0x0000005eff08723e */ /* 0x000fc800000000ff */
[----:B------:R-:W-:-:S07]  /*1220*/  PRMT R13, R13, 0x5410, R8 ;  /* 0x000054100d0d7816 */ /* 0x000fce0000000008 */
.L_x_15317:
[----:B------:R-:W-:-:S05]  /*1230*/  HADD2.F32 R85, -RZ, R86.H0_H0 ;  /* 0x20000056ff557230 */ /* 0x000fca0000004100 */
[----:B------:R-:W-:Y:S01]  /*1240*/  FMUL.FTZ R92, R85, R90 ;  /* 0x0000005a555c7220 */ /* 0x000fe20000410000 */
[----:B------:R-:W-:Y:S06]  /*1250*/  @P3 BRA `(.L_x_15318) ;  /* 0x0000000000083947 */ /* 0x000fec0003800000 */
[----:B------:R-:W-:Y:S05]  /*1260*/  @P0 BRA `(.L_x_15319) ;  /* 0x00000000000c0947 */ /* 0x000fea0003800000 */
[----:B------:R-:W-:Y:S05]  /*1270*/  BRA `(.L_x_15320) ;  /* 0x0000000000107947 */ /* 0x000fea0003800000 */
.L_x_15318:
[----:B-----5:R-:W-:-:S05]  /*1280*/  HADD2.F32 R85, -RZ, R18.H0_H0 ;  /* 0x20000012ff557230 */ /* 0x020fca0000004100 */
[----:B------:R-:W-:-:S07]  /*1290*/  FADD.FTZ R92, R85, R92 ;  /* 0x0000005c555c7221 */ /* 0x000fce0000010000 */
.L_x_15319:
[----:B------:R-:W-:-:S04]  /*12a0*/  F2FP.F16.F32.PACK_AB R8, RZ, R92 ;  /* 0x0000005cff08723e */ /* 0x000fc800000000ff */
[----:B------:R-:W-:-:S07]  /*12b0*/  PRMT R14, R8, 0x7610, R14 ;  /* 0x00007610080e7816 */ /* 0x000fce000000000e */
.L_x_15320:
[----:B------:R-:W-:-:S05]  /*12c0*/  HADD2.F32 R85, -RZ, R86.H1_H1 ;  /* 0x30000056ff557230 */ /* 0x000fca0000004100 */
[----:B------:R-:W-:Y:S01]  /*12d0*/  FMUL.FTZ R102, R85, R90 ;  /* 0x0000005a55667220 */ /* 0x000fe20000410000 */
[----:B------:R-:W-:Y:S06]  /*12e0*/  @P3 BRA `(.L_x_15321) ;  /* 0x0000000000083947 */ /* 0x000fec0003800000 */
[----:B------:R-:W-:Y:S05]  /*12f0*/  @P0 BRA `(.L_x_15322) ;  /* 0x00000000000c0947 */ /* 0x000fea0003800000 */
[----:B------:R-:W-:Y:S05]  /*1300*/  BRA `(.L_x_15323) ;  /* 0x0000000000107947 */ /* 0x000fea0003800000 */
.L_x_15321:
[----:B-----5:R-:W-:-:S05]  /*1310*/  HADD2.F32 R85, -RZ, R18.H1_H1 ;  /* 0x30000012ff557230 */ /* 0x020fca0000004100 */
[----:B------:R-:W-:-:S07]  /*1320*/  FADD.FTZ R102, R85, R102 ;  /* 0x0000006655667221 */ /* 0x000fce0000010000 */
.L_x_15322:
[----:B------:R-:W-:-:S04]  /*1330*/  F2FP.F16.F32.PACK_AB R8, RZ, R102 ;  /* 0x00000066ff08723e */ /* 0x000fc800000000ff */
[----:B------:R-:W-:-:S07]  /*1340*/  PRMT R14, R14, 0x5410, R8 ;  /* 0x000054100e0e7816 */ /* 0x000fce0000000008 */
.L_x_15323:
[----:B------:R-:W-:-:S05]  /*1350*/  HADD2.F32 R85, -RZ, R87.H0_H0 ;  /* 0x20000057ff557230 */ /* 0x000fca0000004100 */
[----:B------:R-:W-:Y:S01]  /*1360*/  FMUL.FTZ R98, R85, R90 ;  /* 0x0000005a55627220 */ /* 0x000fe20000410000 */
[----:B------:R-:W-:Y:S06]  /*1370*/  @P3 BRA `(.L_x_15324) ;  /* 0x0000000000083947 */ /* 0x000fec0003800000 */
[----:B------:R-:W-:Y:S05]  /*1380*/  @P0 BRA `(.L_x_15325) ;  /* 0x00000000000c0947 */ /* 0x000fea0003800000 */
[----:B------:R-:W-:Y:S05]  /*1390*/  BRA `(.L_x_15326) ;  /* 0x0000000000107947 */ /* 0x000fea0003800000 */
.L_x_15324:
[----:B-----5:R-:W-:-:S05]  /*13a0*/  HADD2.F32 R85, -RZ, R19.H0_H0 ;  /* 0x20000013ff557230 */ /* 0x020fca0000004100 */
[----:B------:R-:W-:-:S07]  /*13b0*/  FADD.FTZ R98, R85, R98 ;  /* 0x0000006255627221 */ /* 0x000fce0000010000 */
.L_x_15325:
[----:B------:R-:W-:-:S04]  /*13c0*/  F2FP.F16.F32.PACK_AB R8, RZ, R98 ;  /* 0x00000062ff08723e */ /* 0x000fc800000000ff */
[----:B------:R-:W-:-:S07]  /*13d0*/  PRMT R15, R8, 0x7610, R15 ;  /* 0x00007610080f7816 */ /* 0x000fce000000000f */
.L_x_15326:
[----:B------:R-:W-:-:S05]  /*13e0*/  HADD2.F32 R87, -RZ, R87.H1_H1 ;  /* 0x30000057ff577230 */ /* 0x000fca0000004100 */
[----:B------:R-:W-:Y:S01]  /*13f0*/  FMUL.FTZ R104, R87, R90 ;  /* 0x0000005a57687220 */ /* 0x000fe20000410000 */
[----:B------:R-:W-:Y:S06]  /*1400*/  @P3 BRA `(.L_x_15327) ;  /* 0x0000000000083947 */ /* 0x000fec0003800000 */
[----:B------:R-:W-:Y:S05]  /*1410*/  @P0 BRA `(.L_x_15328) ;  /* 0x00000000000c0947 */ /* 0x000fea0003800000 */
[----:B------:R-:W-:Y:S05]  /*1420*/  BRA `(.L_x_15329) ;  /* 0x0000000000107947 */ /* 0x000fea0003800000 */
.L_x_15327:
[----:B-----5:R-:W-:-:S05]  /*1430*/  HADD2.F32 R85, -RZ, R19.H1_H1 ;  /* 0x30000013ff557230 */ /* 0x020fca0000004100 */
[----:B------:R-:W-:-:S07]  /*1440*/  FADD.FTZ R104, R85, R104 ;  /* 0x0000006855687221 */ /* 0x000fce0000010000 */
.L_x_15328:
[----:B------:R-:W-:-:S04]  /*1450*/  F2FP.F16.F32.PACK_AB R8, RZ, R104 ;  /* 0x00000068ff08723e */ /* 0x000fc800000000ff */
[----:B------:R-:W-:-:S07]  /*1460*/  PRMT R15, R15, 0x5410, R8 ;  /* 0x000054100f0f7816 */ /* 0x000fce0000000008 */
.L_x_15329:
        /* <DEDUP_REMOVED lines=15> */
.L_x_15330:
[----:B-----5:R-:W-:-:S05]  /*1560*/  HADD2.F32 R100, -RZ, R16.H0_H0 ;  /* 0x20000010ff647230 */ /* 0x020fca0000004100 */
[----:B------:R-:W-:-:S07]  /*1570*/  FADD.FTZ R101, R100, R101 ;  /* 0x0000006564657221 */ /* 0x000fce0000010000 */
.L_x_15331:
[----:B------:R-:W-:-:S04]  /*1580*/  F2FP.F16.F32.PACK_AB R100, RZ, R101 ;  /* 0x00000065ff64723e */ /* 0x000fc800000000ff */
[----:B------:R-:W-:-:S07]  /*1590*/  PRMT R12, R100, 0x7610, R12 ;  /* 0x00007610640c7816 */ /* 0x000fce000000000c */
.L_x_15332:
[----:B------:R-:W-:-:S05]  /*15a0*/  HADD2.F32 R84, -RZ, R84.H1_H1 ;  /* 0x30000054ff547230 */ /* 0x000fca0000004100 */
[----:B------:R-:W-:Y:S01]  /*15b0*/  FMUL.FTZ R106, R84, R90 ;  /* 0x0000005a546a7220 */ /* 0x000fe20000410000 */
[----:B------:R-:W-:Y:S06]  /*15c0*/  @P3 BRA `(.L_x_15333) ;  /* 0x0000000000083947 */ /* 0x000fec0003800000 */
[----:B------:R-:W-:Y:S05]  /*15d0*/  @P0 BRA `(.L_x_15334) ;  /* 0x00000000000c0947 */ /* 0x000fea0003800000 */
[----:B------:R-:W-:Y:S05]  /*15e0*/  BRA `(.L_x_15335) ;  /* 0x0000000000107947 */ /* 0x000fea0003800000 */
.L_x_15333:
[----:B-----5:R-:W-:-:S05]  /*15f0*/  HADD2.F32 R84, -RZ, R16.H1_H1 ;  /* 0x30000010ff547230 */ /* 0x020fca0000004100 */
[----:B------:R-:W-:-:S07]  /*1600*/  FADD.FTZ R106, R84, R106 ;  /* 0x0000006a546a7221 */ /* 0x000fce0000010000 */
.L_x_15334:
[----:B------:R-:W-:-:S04]  /*1610*/  F2FP.F16.F32.PACK_AB R84, RZ, R106 ;  /* 0x0000006aff54723e */ /* 0x000fc800000000ff */
[----:B------:R-:W-:-:S07]  /*1620*/  PRMT R12, R12, 0x5410, R84 ;  /* 0x000054100c0c7816 */ /* 0x000fce0000000054 */
.L_x_15335:
[----:B------:R-:W-:-:S05]  /*1630*/  HADD2.F32 R100, -RZ, R85.H0_H0 ;  /* 0x20000055ff647230 */ /* 0x000fca0000004100 */
[----:B------:R-:W-:Y:S01]  /*1640*/  FMUL.FTZ R100, R100, R90 ;  /* 0x0000005a64647220 */ /* 0x000fe20000410000 */
[----:B------:R-:W-:Y:S06]  /*1650*/  @P3 BRA `(.L_x_15336) ;  /* 0x0000000000083947 */ /* 0x000fec0003800000 */
[----:B------:R-:W-:Y:S05]  /*1660*/  @P0 BRA `(.L_x_15337) ;  /* 0x00000000000c0947 */ /* 0x000fea0003800000 */
[----:B------:R-:W-:Y:S05]  /*1670*/  BRA `(.L_x_15338) ;  /* 0x0000000000107947 */ /* 0x000fea0003800000 */
.L_x_15336:
[----:B-----5:R-:W-:-:S05]  /*1680*/  HADD2.F32 R84, -RZ, R17.H0_H0 ;  /* 0x20000011ff547230 */ /* 0x020fca0000004100 */
[----:B------:R-:W-:-:S07]  /*1690*/  FADD.FTZ R100, R84, R100 ;  /* 0x0000006454647221 */ /* 0x000fce0000010000 */
.L_x_15337:
[----:B------:R-:W-:-:S04]  /*16a0*/  F2FP.F16.F32.PACK_AB R84, RZ, R100 ;  /* 0x00000064ff54723e */ /* 0x000fc800000000ff */
[----:B------:R-:W-:-:S07]  /*16b0*/  PRMT R13, R84, 0x7610, R13 ;  /* 0x00007610540d7816 */ /* 0x000fce000000000d */
.L_x_15338:
[----:B------:R-:W-:-:S05]  /*16c0*/  HADD2.F32 R85, -RZ, R85.H1_H1 ;  /* 0x30000055ff557230 */ /* 0x000fca0000004100 */
[----:B------:R-:W-:Y:S01]  /*16d0*/  FMUL.FTZ R110, R85, R90 ;  /* 0x0000005a556e7220 */ /* 0x000fe20000410000 */
[----:B------:R-:W-:Y:S06]  /*16e0*/  @P3 BRA `(.L_x_15339) ;  /* 0x0000000000083947 */ /* 0x000fec0003800000 */
[----:B------:R-:W-:Y:S05]  /*16f0*/  @P0 BRA `(.L_x_15340) ;  /* 0x00000000000c0947 */ /* 0x000fea0003800000 */
[----:B------:R-:W-:Y:S05]  /*1700*/  BRA `(.L_x_15341) ;  /* 0x0000000000107947 */ /* 0x000fea0003800000 */
.L_x_15339:
[----:B-----5:R-:W-:-:S05]  /*1710*/  HADD2.F32 R85, -RZ, R17.H1_H1 ;  /* 0x30000011ff557230 */ /* 0x020fca0000004100 */
[----:B------:R-:W-:-:S07]  /*1720*/  FADD.FTZ R110, R85, R110 ;  /* 0x0000006e556e7221 */ /* 0x000fce0000010000 */
.L_x_15340:
[----:B------:R-:W-:-:S04]  /*1730*/  F2FP.F16.F32.PACK_AB R84, RZ, R110 ;  /* 0x0000006eff54723e */ /* 0x000fc800000000ff */
[----:B------:R-:W-:-:S07]  /*1740*/  PRMT R13, R13, 0x5410, R84 ;  /* 0x000054100d0d7816 */ /* 0x000fce0000000054 */
.L_x_15341:
[----:B------:R-:W-:-:S05]  /*1750*/  HADD2.F32 R85, -RZ, R86.H0_H0 ;  /* 0x20000056ff557230 */ /* 0x000fca0000004100 */
[----:B------:R-:W-:Y:S01]  /*1760*/  FMUL.FTZ R108, R85, R90 ;  /* 0x0000005a556c7220 */ /* 0x000fe20000410000 */
[----:B------:R-:W-:Y:S06]  /*1770*/  @P3 BRA `(.L_x_15342) ;  /* 0x0000000000083947 */ /* 0x000fec0003800000 */
[----:B------:R-:W-:Y:S05]  /*1780*/  @P0 BRA `(.L_x_15343) ;  /* 0x00000000000c0947 */ /* 0x000fea0003800000 */
[----:B------:R-:W-:Y:S05]  /*1790*/  BRA `(.L_x_15344) ;  /* 0x0000000000107947 */ /* 0x000fea0003800000 */
.L_x_15342:
[----:B-----5:R-:W-:-:S05]  /*17a0*/  HADD2.F32 R85, -RZ, R18.H0_H0 ;  /* 0x20000012ff557230 */ /* 0x020fca0000004100 */
[----:B------:R-:W-:-:S07]  /*17b0*/  FADD.FTZ R108, R85, R108 ;  /* 0x0000006c556c7221 */ /* 0x000fce0000010000 */
.L_x_15343:
[----:B------:R-:W-:-:S04]  /*17c0*/  F2FP.F16.F32.PACK_AB R84, RZ, R108 ;  /* 0x0000006cff54723e */ /* 0x000fc800000000ff */
[----:B------:R-:W-:-:S07]  /*17d0*/  PRMT R14, R84, 0x7610, R14 ;  /* 0x00007610540e7816 */ /* 0x000fce000000000e */
.L_x_15344:
[----:B------:R-:W-:-:S05]  /*17e0*/  HADD2.F32 R85, -RZ, R86.H1_H1 ;  /* 0x30000056ff557230 */ /* 0x000fca0000004100 */
[----:B------:R-:W-:Y:S01]  /*17f0*/  FMUL.FTZ R114, R85, R90 ;  /* 0x0000005a55727220 */ /* 0x000fe20000410000 */
[----:B------:R-:W-:Y:S06]  /*1800*/  @P3 BRA `(.L_x_15345) ;  /* 0x0000000000083947 */ /* 0x000fec0003800000 */
[----:B------:R-:W-:Y:S05]  /*1810*/  @P0 BRA `(.L_x_15346) ;  /* 0x00000000000c0947 */ /* 0x000fea0003800000 */
[----:B------:R-:W-:Y:S05]  /*1820*/  BRA `(.L_x_15347) ;  /* 0x0000000000107947 */ /* 0x000fea0003800000 */
.L_x_15345:
[----:B-----5:R-:W-:-:S05]  /*1830*/  HADD2.F32 R85, -RZ, R18.H1_H1 ;  /* 0x30000012ff557230 */ /* 0x020fca0000004100 */
[----:B------:R-:W-:-:S07]  /*1840*/  FADD.FTZ R114, R85, R114 ;  /* 0x0000007255727221 */ /* 0x000fce0000010000 */
.L_x_15346:
[----:B------:R-:W-:-:S04]  /*1850*/  F2FP.F16.F32.PACK_AB R84, RZ, R114 ;  /* 0x00000072ff54723e */ /* 0x000fc800000000ff */
[----:B------:R-:W-:-:S07]  /*1860*/  PRMT R14, R14, 0x5410, R84 ;  /* 0x000054100e0e7816 */ /* 0x000fce0000000054 */
.L_x_15347:
[----:B------:R-:W-:-:S05]  /*1870*/  HADD2.F32 R85, -RZ, R87.H0_H0 ;  /* 0x20000057ff557230 */ /* 0x000fca0000004100 */
[----:B------:R-:W-:Y:S01]  /*1880*/  FMUL.FTZ R112, R85, R90 ;  /* 0x0000005a55707220 */ /* 0x000fe20000410000 */
[----:B------:R-:W-:Y:S06]  /*1890*/  @P3 BRA `(.L_x_15348) ;  /* 0x0000000000083947 */ /* 0x000fec0003800000 */
[----:B------:R-:W-:Y:S05]  /*18a0*/  @P0 BRA `(.L_x_15349) ;  /* 0x00000000000c0947 */ /* 0x000fea0003800000 */
[----:B------:R-:W-:Y:S05]  /*18b0*/  BRA `(.L_x_15350) ;  /* 0x0000000000107947 */ /* 0x000fea0003800000 */
.L_x_15348:
[----:B-----5:R-:W-:-:S05]  /*18c0*/  HADD2.F32 R85, -RZ, R19.H0_H0 ;  /* 0x20000013ff557230 */ /* 0x020fca0000004100 */
[----:B------:R-:W-:-:S07]  /*18d0*/  FADD.FTZ R112, R85, R112 ;  /* 0x0000007055707221 */ /* 0x000fce0000010000 */
.L_x_15349:
[----:B------:R-:W-:-:S04]  /*18e0*/  F2FP.F16.F32.PACK_AB R84, RZ, R112 ;  /* 0x00000070ff54723e */ /* 0x000fc800000000ff */
[----:B------:R-:W-:-:S07]  /*18f0*/  PRMT R15, R84, 0x7610, R15 ;  /* 0x00007610540f7816 */ /* 0x000fce000000000f */
.L_x_15350:
[----:B------:R-:W-:-:S05]  /*1900*/  HADD2.F32 R87, -RZ, R87.H1_H1 ;  /* 0x30000057ff577230 */ /* 0x000fca0000004100 */
[----:B------:R-:W-:Y:S01]  /*1910*/  FMUL.FTZ R90, R87, R90 ;  /* 0x0000005a575a7220 */ /* 0x000fe20000410000 */
[----:B------:R-:W-:Y:S06]  /*1920*/  @P3 BRA `(.L_x_15351) ;  /* 0x0000000000083947 */ /* 0x000fec0003800000 */
[----:B------:R-:W-:Y:S05]  /*1930*/  @P0 BRA `(.L_x_15352) ;  /* 0x00000000000c0947 */ /* 0x000fea0003800000 */
[----:B------:R-:W-:Y:S05]  /*1940*/  BRA `(.L_x_15353) ;  /* 0x0000000000107947 */ /* 0x000fea0003800000 */
.L_x_15351:
[----:B-----5:R-:W-:-:S05]  /*1950*/  HADD2.F32 R85, -RZ, R19.H1_H1 ;  /* 0x30000013ff557230 */ /* 0x020fca0000004100 */
[----:B------:R-:W-:-:S07]  /*1960*/  FADD.FTZ R90, R85, R90 ;  /* 0x0000005a555a7221 */ /* 0x000fce0000010000 */
.L_x_15352:
[----:B------:R-:W-:-:S04]  /*1970*/  F2FP.F16.F32.PACK_AB R84, RZ, R90 ;  /* 0x0000005aff54723e */ /* 0x000fc800000000ff */
[----:B------:R-:W-:-:S07]  /*1980*/  PRMT R15, R15, 0x5410, R84 ;  /* 0x000054100f0f7816 */ /* 0x000fce0000000054 */
.L_x_15353:
        /* <DEDUP_REMOVED lines=125> */
.L_x_15366:
        /* <DEDUP_REMOVED lines=94> */
[----:B------:R-:W-:Y:S01]  /*2740*/  FMUL.FTZ R103, R96, R103 ;  /* 0x0000006760677220 */ /* 0x000fe20000410000 */
[----:B------:R-:W-:Y:S01]  /*2750*/  FFMA.FTZ R11, R48, R11, R80 ;  /* 0x0000000b300b7223 */ /* 0x000fe20000010050 */
[----:B------:R-:W-:Y:S01]  /*2760*/  FFMA.FTZ R104, R31, R104, R63 ;  /* 0x000000681f687223 */ /* 0x000fe2000001003f */
[C---:B------:R-:W-:Y:S01]  /*2770*/  FMUL.FTZ R123, R96.reuse, R123 ;  /* 0x0000007b607b7220 */ /* 0x040fe20000410000 */
[----:B------:R1:W-:Y:S01]  /*2780*/  @!P3 STG.E desc[UR4][R84.64], R96 ;  /* 0x000000605400b986 */ /* 0x0003e2000c101904 */
[----:B------:R-:W-:Y:S01]  /*2790*/  FMUL.FTZ R94, R96, R94 ;  /* 0x0000005e605e7220 */ /* 0x000fe20000410000 */
[----:B------:R-:W-:Y:S01]  /*27a0*/  FADD.FTZ R119, -R116, R119 ;  /* 0x0000007774777221 */ /* 0x000fe20000010100 */
[----:B------:R-:W-:Y:S01]  /*27b0*/  FMUL.FTZ R102, R96, R102 ;  /* 0x0000006660667220 */ /* 0x000fe20000410000 */
[----:B0-----:R-:W-:Y:S01]  /*27c0*/  FFMA.FTZ R86, R44, R95, R76 ;  /* 0x0000005f2c567223 */ /* 0x001fe2000001004c */
[----:B------:R-:W-:Y:S01]  /*27d0*/  FMUL.FTZ R118, R96, R105 ;  /* 0x0000006960767220 */ /* 0x000fe20000410000 */
[----:B------:R-:W-:Y:S01]  /*27e0*/  FFMA.FTZ R87, R46, R97, R78 ;  /* 0x000000612e577223 */ /* 0x000fe2000001004e */
[----:B------:R-:W-:Y:S01]  /*27f0*/  FADD.FTZ R95, -R116, R114 ;  /* 0x00000072745f7221 */ /* 0x000fe20000010100 */
[----:B------:R-:W-:Y:S01]  /*2800*/  FMUL.FTZ R105, R96, R108 ;  /* 0x0000006c60697220 */ /* 0x000fe20000410000 */
[----:B------:R-:W-:Y:S01]  /*2810*/  FFMA.FTZ R118, R47, R118, R79 ;  /* 0x000000762f767223 */ /* 0x000fe2000001004f */
[C---:B------:R-:W-:Y:S01]  /*2820*/  FADD.FTZ R121, -R116.reuse, R121 ;  /* 0x0000007974797221 */ /* 0x040fe20000010100 */
[----:B------:R-:W-:Y:S01]  /*2830*/  FADD.FTZ R125, -R116, R125 ;  /* 0x0000007d747d7221 */ /* 0x000fe20000010100 */
[----:B-1----:R-:W-:Y:S01]  /*2840*/  FMUL.FTZ R84, R96, R99 ;  /* 0x0000006360547220 */ /* 0x002fe20000410000 */
[----:B------:R-:W-:Y:S01]  /*2850*/  FADD.FTZ R99, -R116, R90 ;  /* 0x0000005a74637221 */ /* 0x000fe20000010100 */
[----:B------:R-:W-:Y:S01]  /*2860*/  F2FP.F16.F32.PACK_AB R87, R118, R87 ;  /* 0x000000577657723e */ /* 0x000fe200000000ff */
[----:B------:R-:W-:Y:S01]  /*2870*/  FADD.FTZ R101, -R116, R101 ;  /* 0x0000006574657221 */ /* 0x000fe20000010100 */
[----:B------:R-:W-:Y:S01]  /*2880*/  FFMA.FTZ R85, R45, R84, R77 ;  /* 0x000000542d557223 */ /* 0x000fe2000001004d */
[----:B------:R-:W-:Y:S01]  /*2890*/  FMUL.FTZ R84, R96, R93 ;  /* 0x0000005d60547220 */ /* 0x000fe20000410000 */
[C---:B------:R-:W-:Y:S01]  /*28a0*/  FADD.FTZ R106, -R116.reuse, R106 ;  /* 0x0000006a746a7221 */ /* 0x040fe20000010100 */
[C---:B------:R-:W-:Y:S01]  /*28b0*/  FADD.FTZ R100, -R116.reuse, R100 ;  /* 0x0000006474647221 */ /* 0x040fe20000010100 */
[----:B------:R-:W-:Y:S01]  /*28c0*/  FADD.FTZ R110, -R116, R110 ;  /* 0x0000006e746e7221 */ /* 0x000fe20000010100 */
[----:B------:R-:W-:Y:S01]  /*28d0*/  F2FP.F16.F32.PACK_AB R86, R85, R86 ;  /* 0x000000565556723e */ /* 0x000fe200000000ff */
[----:B------:R-:W-:Y:S01]  /*28e0*/  FFMA.FTZ R85, R50, R91, R82 ;  /* 0x0000005b32557223 */ /* 0x000fe20000010052 */
[----:B------:R-:W-:Y:S01]  /*28f0*/  FFMA.FTZ R90, R51, R84, R83 ;  /* 0x00000054335a7223 */ /* 0x000fe20000010053 */
[C---:B------:R-:W-:Y:S01]  /*2900*/  FMUL.FTZ R84, R96.reuse, R89 ;  /* 0x0000005960547220 */ /* 0x040fe20000410000 */
[----:B------:R-:W-:Y:S01]  /*2910*/  FMUL.FTZ R89, R96, R98 ;  /* 0x0000006260597220 */ /* 0x000fe20000410000 */
[----:B------:R-:W-:Y:S01]  /*2920*/  FADD.FTZ R97, -R116, R112 ;  /* 0x0000007074617221 */ /* 0x000fe20000010100 */
[----:B------:R-:W-:Y:S01]  /*2930*/  FFMA.FTZ R103, R40, R103, R72 ;  /* 0x0000006728677223 */ /* 0x000fe20000010048 */
[----:B------:R-:W-:Y:S01]  /*2940*/  F2FP.F16.F32.PACK_AB R85, R90, R85 ;  /* 0x000000555a55723e */ /* 0x000fe200000000ff */
[----:B------:R-:W-:Y:S01]  /*2950*/  FFMA.FTZ R84, R49, R84, R81 ;  /* 0x0000005431547223 */ /* 0x000fe20000010051 */
[----:B------:R-:W-:Y:S01]  /*2960*/  LEA R90, P3, R88, UR10, 0x4 ;  /* 0x0000000a585a7c11 */ /* 0x000fe2000f8620ff */
[----:B------:R-:W-:Y:S01]  /*2970*/  FFMA.FTZ R89, R30, R89, R62 ;  /* 0x000000591e597223 */ /* 0x000fe2000001003e */
[----:B------:R-:W-:Y:S01]  /*2980*/  FFMA.FTZ R94, R35, R94, R67 ;  /* 0x0000005e235e7223 */ /* 0x000fe20000010043 */
[----:B------:R-:W-:Y:S01]  /*2990*/  FMUL.FTZ R109, R96, R109 ;  /* 0x0000006d606d7220 */ /* 0x000fe20000410000 */
[----:B------:R-:W-:Y:S01]  /*29a0*/  F2FP.F16.F32.PACK_AB R84, R84, R11 ;  /* 0x0000000b5454723e */ /* 0x000fe200000000ff */
[----:B------:R-:W-:Y:S01]  /*29b0*/  FMUL.FTZ R11, R96, R92 ;  /* 0x0000005c600b7220 */ /* 0x000fe20000410000 */
[----:B------:R-:W-:Y:S01]  /*29c0*/  LEA.HI.X R91, R88, UR11, RZ, 0x4, P3 ;  /* 0x0000000b585b7c11 */ /* 0x000fe200098f24ff */
[C---:B------:R-:W-:Y:S01]  /*29d0*/  FMUL.FTZ R88, R96.reuse, R107 ;  /* 0x0000006b60587220 */ /* 0x040fe20000410000 */
[C---:B------:R-:W-:Y:S01]  /*29e0*/  FMUL.FTZ R92, R96.reuse, R95 ;  /* 0x0000005f605c7220 */ /* 0x040fe20000410000 */
[C---:B------:R-:W-:Y:S01]  /*29f0*/  FMUL.FTZ R112, R96.reuse, R113 ;  /* 0x0000007160707220 */ /* 0x040fe20000410000 */
[C---:B------:R-:W-:Y:S01]  /*2a00*/  FMUL.FTZ R111, R96.reuse, R111 ;  /* 0x0000006f606f7220 */ /* 0x040fe20000410000 */
[----:B------:R0:W-:Y:S01]  /*2a10*/  STG.E.128 desc[UR4][R90.64], R84 ;  /* 0x000000545a007986 */ /* 0x0001e2000c101d04 */
[----:B------:R-:W-:Y:S01]  /*2a20*/  FFMA.FTZ R88, R41, R88, R73 ;  /* 0x0000005829587223 */ /* 0x000fe20000010049 */
[C---:B------:R-:W-:Y:S01]  /*2a30*/  FMUL.FTZ R116, R96.reuse, R117 ;  /* 0x0000007560747220 */ /* 0x040fe20000410000 */
[C---:B------:R-:W-:Y:S01]  /*2a40*/  FMUL.FTZ R115, R96.reuse, R115 ;  /* 0x0000007360737220 */ /* 0x040fe20000410000 */
[----:B------:R-:W-:Y:S01]  /*2a50*/  FMUL.FTZ R118, R96, R119 ;  /* 0x0000007760767220 */ /* 0x000fe20000410000 */
        /* <DEDUP_REMOVED lines=13> */
[----:B0-----:R-:W-:Y:S01]  /*2b30*/  F2FP.F16.F32.PACK_AB R91, R104, R89 ;  /* 0x00000059685b723e */ /* 0x001fe200000000ff */
        /* <DEDUP_REMOVED lines=16> */
[----:B------:R-:W-:Y:S01]  /*2c40*/  LEA R100, P5, R6, UR10, 0x4 ;  /* 0x0000000a06647c11 */ /* 0x000fe2000f8a20ff */
[----:B------:R-:W-:Y:S01]  /*2c50*/  FFMA.FTZ R110, R27, R110, R59 ;  /* 0x0000006e1b6e7223 */ /* 0x000fe2000001003b */
[----:B------:R-:W-:Y:S01]  /*2c60*/  FFMA.FTZ R92, R24, R101, R56 ;  /* 0x00000065185c7223 */ /* 0x000fe20000010038 */
[----:B------:R-:W-:Y:S01]  /*2c70*/  FFMA.FTZ R11, R25, R106, R57 ;  /* 0x0000006a190b7223 */ /* 0x000fe20000010039 */
[----:B------:R-:W-:-:S02]  /*2c80*/  LEA R102, P6, R8, UR10, 0x4 ;  /* 0x0000000a08667c11 */ /* 0x000fc4000f8c20ff */
[----:B------:R-:W-:Y:S02]  /*2c90*/  F2FP.F16.F32.PACK_AB R87, R118, R115 ;  /* 0x000000737657723e */ /* 0x000fe400000000ff */
[----:B------:R-:W-:Y:S02]  /*2ca0*/  F2FP.F16.F32.PACK_AB R86, R116, R111 ;  /* 0x0000006f7456723e */ /* 0x000fe400000000ff */
[----:B------:R-:W-:Y:S02]  /*2cb0*/  F2FP.F16.F32.PACK_AB R85, R112, R109 ;  /* 0x0000006d7055723e */ /* 0x000fe400000000ff */
[----:B------:R-:W-:Y:S02]  /*2cc0*/  LEA.HI.X R99, R10, UR11, RZ, 0x4, P3 ;  /* 0x0000000b0a637c11 */ /* 0x000fe400098f24ff */
[----:B------:R-:W-:Y:S02]  /*2cd0*/  F2FP.F16.F32.PACK_AB R88, R95, R88 ;  /* 0x000000585f58723e */ /* 0x000fe400000000ff */
[----:B------:R-:W-:Y:S01]  /*2ce0*/  LEA.HI.X R101, R6, UR11, RZ, 0x4, P5 ;  /* 0x0000000b06657c11 */ /* 0x000fe2000a8f24ff */
[----:B------:R0:W-:Y:S01]  /*2cf0*/  STG.E.128 desc[UR4][R98.64], R84 ;  /* 0x0000005462007986 */ /* 0x0001e2000c101d04 */
[----:B------:R-:W-:-:S02]  /*2d00*/  F2FP.F16.F32.PACK_AB R95, R96, R97 ;  /* 0x00000061605f723e */ /* 0x000fc400000000ff */
[----:B------:R-:W-:Y:S01]  /*2d10*/  F2FP.F16.F32.PACK_AB R93, R110, R93 ;  /* 0x0000005d6e5d723e */ /* 0x000fe200000000ff */
[----:B------:R0:W-:Y:S01]  /*2d20*/  STG.E.128 desc[UR4][R100.64], R88 ;  /* 0x0000005864007986 */ /* 0x0001e2000c101d04 */
[----:B------:R-:W-:Y:S02]  /*2d30*/  F2FP.F16.F32.PACK_AB R92, R11, R92 ;  /* 0x0000005c0b5c723e */ /* 0x000fe400000000ff */
[----:B------:R-:W-:Y:S02]  /*2d40*/  LEA.HI.X R103, R8, UR11, RZ, 0x4, P6 ;  /* 0x0000000b08677c11 */ /* 0x000fe4000b0f24ff */
[----:B------:R-:W-:Y:S02]  /*2d50*/  IADD3 R5, R5, UR12, RZ ;  /* 0x0000000c05057c10 */ /* 0x000fe4000fffe0ff */
[----:B------:R-:W-:Y:S01]  /*2d60*/  SEL R96, RZ, 0x1, P2 ;  /* 0x00000001ff607807 */ /* 0x000fe20001000000 */
[----:B------:R0:W-:Y:S01]  /*2d70*/  STG.E.128 desc[UR4][R102.64], R92 ;  /* 0x0000005c66007986 */ /* 0x0001e2000c101d04 */
[----:B------:R-:W-:-:S13]  /*2d80*/  ISETP.GE.AND P3, PT, R5, UR13, PT ;  /* 0x0000000d05007c0c */ /* 0x000fda000bf66270 */
[----:B------:R-:W-:Y:S05]  /*2d90*/  @!P3 BRA `(.L_x_15355) ;  /* 0xffffffd400b8b947 */ /* 0x000fea000383ffff */
[----:B------:R-:W-:Y:S05]  /*2da0*/  EXIT ;  /* 0x000000000000794d */ /* 0x000fea0003800000 */
.L_x_15354:
[----:B------:R-:W-:Y:S01]  /*2db0*/  HFMA2.MMA R96, -RZ, RZ, 0, 5.9604644775390625e-08 ;  /* 0x00000001ff607435 */ /* 0x000fe200000001ff */
[----:B------:R-:W-:Y:S02]  /*2dc0*/  MOV R120, R118 ;  /* 0x0000007600787202 */ /* 0x000fe40000000f00 */
[----:B------:R-:W-:Y:S02]  /*2dd0*/  MOV R85, 0x1f ;  /* 0x0000001f00557802 */ /* 0x000fe40000000f00 */
[----:B------:R-:W-:-:S07]  /*2de0*/  MOV R86, 0xffffffff ;  /* 0xffffffff00567802 */ /* 0x000fce0000000f00 */
[----:B-----5:R-:W-:Y:S05]  /*2df0*/  WARPSYNC.COLLECTIVE R86, `(.L_x_15356) ;  /* 0x0000000056087348 */ /* 0x020fea0003c00000 */
[----:B------:R0:W1:Y:S02]  /*2e00*/  SHFL.BFLY P5, R116, R120, R96, R85 ;  /* 0x0c00006078747389 */ /* 0x00006400000a0055 */
[----:B01---5:R-:W-:Y:S01]  /*2e10*/  ENDCOLLECTIVE ;  /* 0x000000000000791b */ /* 0x023fe20003800000 */
.L_x_15356:
[----:B------:R-:W-:Y:S01]  /*2e20*/  HFMA2.MMA R96, -RZ, RZ, 0, 1.1920928955078125e-07 ;  /* 0x00000002ff607435 */ /* 0x000fe200000001ff */
[----:B------:R-:W-:-:S10]  /*2e30*/  FADD.FTZ R120, R118, R116 ;  /* 0x0000007476787221 */ /* 0x000fd40000010000 */
[----:B------:R-:W-:Y:S05]  /*2e40*/  WARPSYNC.COLLECTIVE R86, `(.L_x_15357) ;  /* 0x0000000056087348 */ /* 0x000fea0003c00000 */
[----:B------:R0:W1:Y:S02]  /*2e50*/  SHFL.BFLY P5, R116, R120, R96, R85 ;  /* 0x0c00006078747389 */ /* 0x00006400000a0055 */
[----:B01----:R-:W-:Y:S01]  /*2e60*/  ENDCOLLECTIVE ;  /* 0x000000000000791b */ /* 0x003fe20003800000 */
.L_x_15357:
[----:B------:R-:W-:Y:S01]  /*2e70*/  HFMA2.MMA R96, -RZ, RZ, 0, 2.384185791015625e-07 ;  /* 0x00000004ff607435 */ /* 0x000fe200000001ff */
[----:B------:R-:W-:-:S05]  /*2e80*/  FADD.FTZ R122, R120, R116 ;  /* 0x00000074787a7221 */ /* 0x000fca0000010000 */
[----:B------:R-:W-:-:S07]  /*2e90*/  MOV R120, R122 ;  /* 0x0000007a00787202 */ /* 0x000fce0000000f00 */
[----:B------:R-:W-:Y:S05]  /*2ea0*/  WARPSYNC.COLLECTIVE R86, `(.L_x_15358) ;  /* 0x0000000056087348 */ /* 0x000fea0003c00000 */
[----:B------:R0:W1:Y:S02]  /*2eb0*/  SHFL.BFLY P5, R116, R120, R96, R85 ;  /* 0x0c00006078747389 */ /* 0x00006400000a0055 */
[----:B01----:R-:W-:Y:S01]  /*2ec0*/  ENDCOLLECTIVE ;  /* 0x000000000000791b */ /* 0x003fe20003800000 */
.L_x_15358:
[----:B------:R-:W-:Y:S01]  /*2ed0*/  HFMA2.MMA R96, -RZ, RZ, 0, 4.76837158203125e-07 ;  /* 0x00000008ff607435 */ /* 0x000fe200000001ff */
[----:B------:R-:W-:-:S05]  /*2ee0*/  FADD.FTZ R124, R122, R116 ;  /* 0x000000747a7c7221 */ /* 0x000fca0000010000 */
[----:B------:R-:W-:-:S07]  /*2ef0*/  MOV R120, R124 ;  /* 0x0000007c00787202 */ /* 0x000fce0000000f00 */
[----:B------:R-:W-:Y:S05]  /*2f00*/  WARPSYNC.COLLECTIVE R86, `(.L_x_15359) ;  /* 0x0000000056087348 */ /* 0x000fea0003c00000 */
[----:B------:R0:W1:Y:S02]  /*2f10*/  SHFL.BFLY P5, R116, R120, R96, R85 ;  /* 0x0c00006078747389 */ /* 0x00006400000a0055 */
[----:B01----:R-:W-:Y:S01]  /*2f20*/  ENDCOLLECTIVE ;  /* 0x000000000000791b */ /* 0x003fe20003800000 */
.L_x_15359:
[----:B------:R-:W-:Y:S01]  /*2f30*/  HFMA2.MMA R96, -RZ, RZ, 0, 9.5367431640625e-07 ;  /* 0x00000010ff607435 */ /* 0x000fe200000001ff */
[----:B------:R-:W-:-:S05]  /*2f40*/  FADD.FTZ R124, R124, R116 ;  /* 0x000000747c7c7221 */ /* 0x000fca0000010000 */
[----:B------:R-:W-:-:S07]  /*2f50*/  MOV R120, R124 ;  /* 0x0000007c00787202 */ /* 0x000fce0000000f00 */
[----:B------:R-:W-:Y:S05]  /*2f60*/  WARPSYNC.COLLECTIVE R86, `(.L_x_15360) ;  /* 0x0000000056087348 */ /* 0x000fea0003c00000 */
[----:B------:R0:W1:Y:S02]  /*2f70*/  SHFL.BFLY P5, R116, R120, R96, R85 ;  /* 0x0c00006078747389 */ /* 0x00006400000a0055 */
[----:B01----:R-:W-:Y:S01]  /*2f80*/  ENDCOLLECTIVE ;  /* 0x000000000000791b */ /* 0x003fe20003800000 */
.L_x_15360:
        /* <DEDUP_REMOVED lines=72> */
.L_x_15361:
[----:B------:R-:W-:Y:S01]  /*3410*/  HFMA2.MMA R96, -RZ, RZ, 0, 1.1920928955078125e-07 ;  /* 0x00000002ff607435 */ /* 0x000fe200000001ff */
[----:B------:R-:W-:-:S10]  /*3420*/  FADD.FTZ R120, R118, R116 ;  /* 0x0000007476787221 */ /* 0x000fd40000010000 */
[----:B------:R-:W-:Y:S05]  /*3430*/  WARPSYNC.COLLECTIVE R86, `(.L_x_15362) ;  /* 0x0000000056087348 */ /* 0x000fea0003c00000 */
[----:B------:R0:W1:Y:S02]  /*3440*/  SHFL.BFLY P5, R116, R120, R96, R85 ;  /* 0x0c00006078747389 */ /* 0x00006400000a0055 */
[----:B01----:R-:W-:Y:S01]  /*3450*/  ENDCOLLECTIVE ;  /* 0x000000000000791b */ /* 0x003fe20003800000 */
.L_x_15362:
[----:B------:R-:W-:Y:S01]  /*3460*/  HFMA2.MMA R96, -RZ, RZ, 0, 2.384185791015625e-07 ;  /* 0x00000004ff607435 */ /* 0x000fe200000001ff */
[----:B------:R-:W-:-:S05]  /*3470*/  FADD.FTZ R122, R120, R116 ;  /* 0x00000074787a7221 */ /* 0x000fca0000010000 */
[----:B------:R-:W-:-:S07]  /*3480*/  MOV R120, R122 ;  /* 0x0000007a00787202 */ /* 0x000fce0000000f00 */
[----:B------:R-:W-:Y:S05]  /*3490*/  WARPSYNC.COLLECTIVE R86, `(.L_x_15363) ;  /* 0x0000000056087348 */ /* 0x000fea0003c00000 */
[----:B------:R0:W1:Y:S02]  /*34a0*/  SHFL.BFLY P5, R116, R120, R96, R85 ;  /* 0x0c00006078747389 */ /* 0x00006400000a0055 */
[----:B01----:R-:W-:Y:S01]  /*34b0*/  ENDCOLLECTIVE ;  /* 0x000000000000791b */ /* 0x003fe20003800000 */
.L_x_15363:
[----:B------:R-:W-:Y:S01]  /*34c0*/  HFMA2.MMA R96, -RZ, RZ, 0, 4.76837158203125e-07 ;  /* 0x00000008ff607435 */ /* 0x000fe200000001ff */
[----:B------:R-:W-:-:S05]  /*34d0*/  FADD.FTZ R124, R122, R116 ;  /* 0x000000747a7c7221 */ /* 0x000fca0000010000 */
[----:B------:R-:W-:-:S07]  /*34e0*/  MOV R120, R124 ;  /* 0x0000007c00787202 */ /* 0x000fce0000000f00 */
[----:B------:R-:W-:Y:S05]  /*34f0*/  WARPSYNC.COLLECTIVE R86, `(.L_x_15364) ;  /* 0x0000000056087348 */ /* 0x000fea0003c00000 */
[----:B------:R0:W1:Y:S02]  /*3500*/  SHFL.BFLY P5, R116, R120, R96, R85 ;  /* 0x0c00006078747389 */ /* 0x00006400000a0055 */
[----:B01----:R-:W-:Y:S01]  /*3510*/  ENDCOLLECTIVE ;  /* 0x000000000000791b */ /* 0x003fe20003800000 */
.L_x_15364:
[----:B------:R-:W-:Y:S01]  /*3520*/  HFMA2.MMA R96, -RZ, RZ, 0, 9.5367431640625e-07 ;  /* 0x00000010ff607435 */ /* 0x000fe200000001ff */
[----:B------:R-:W-:-:S05]  /*3530*/  FADD.FTZ R124, R124, R116 ;  /* 0x000000747c7c7221 */ /* 0x000fca0000010000 */
[----:B------:R-:W-:-:S07]  /*3540*/  MOV R120, R124 ;  /* 0x0000007c00787202 */ /* 0x000fce0000000f00 */
[----:B------:R-:W-:Y:S05]  /*3550*/  WARPSYNC.COLLECTIVE R86, `(.L_x_15365) ;  /* 0x0000000056087348 */ /* 0x000fea0003c00000 */
[----:B------:R0:W1:Y:S02]  /*3560*/  SHFL.BFLY P5, R116, R120, R96, R85 ;  /* 0x0c00006078747389 */ /* 0x00006400000a0055 */
[----:B01----:R-:W-:Y:S01]  /*3570*/  ENDCOLLECTIVE ;  /* 0x000000000000791b */ /* 0x003fe20003800000 */
.L_x_15365:
[----:B------:R-:W-:Y:S05]  /*3580*/  BRA `(.L_x_15366) ;  /* 0xffffffe800f47947 */ /* 0x000fea000383ffff */
.L_x_15367:
        /* <DEDUP_REMOVED lines=15> */
.L_x_30265:


//--------------------- .text._ZN10layer_norm13ln_fwd_kernelINS_13Kernel_traitsIf6__halfS2_S2_fjLj4096ELj1ELj1ELj4ELj16ENS_18Kernel_traits_baseILj4096EfS2_S2_S2_fjLj128EEEEELb0ELb0ELb1ELb0EEEvNS_9FwdParamsE --------------------------
	.section	.text._ZN10layer_norm13ln_fwd_kernelINS_13Kernel_traitsIf6__halfS2_S2_fjLj4096ELj1ELj1ELj4ELj16ENS_18Kernel_traits_baseILj4096EfS2_S2_S2_fjLj128EEEEELb0ELb0ELb1ELb0EEEvNS_9FwdParamsE,"ax",@progbits
	.align	128
        .global         _ZN10layer_norm13ln_fwd_kernelINS_13Kernel_traitsIf6__halfS2_S2_fjLj4096ELj1ELj1ELj4ELj16ENS_18Kernel_traits_baseILj4096EfS2_S2_S2_fjLj128EEEEELb0ELb0ELb1ELb0EEEvNS_9FwdParamsE
        .type           _ZN10layer_norm13ln_fwd_kernelINS_13Kernel_traitsIf6__halfS2_S2_fjLj4096ELj1ELj1ELj4ELj16ENS_18Kernel_traits_baseILj4096EfS2_S2_S2_fjLj128EEEEELb0ELb0ELb1ELb0EEEvNS_9FwdParamsE,@function
        .size           _ZN10layer_norm13ln_fwd_kernelINS_13Kernel_traitsIf6__halfS2_S2_fjLj4096ELj1ELj1ELj4ELj16ENS_18Kernel_traits_baseILj4096EfS2_S2_S2_fjLj128EEEEELb0ELb0ELb1ELb0EEEvNS_9FwdParamsE,(.L_x_30266 - _ZN10layer_norm13ln_fwd_kernelINS_13Kernel_traitsIf6__halfS2_S2_fjLj4096ELj1ELj1ELj4ELj16ENS_18Kernel_traits_baseILj4096EfS2_S2_S2_fjLj128EEEEELb0ELb0ELb1ELb0EEEvNS_9FwdParamsE)
        .other          _ZN10layer_norm13ln_fwd_kernelINS_13Kernel_traitsIf6__halfS2_S2_fjLj4096ELj1ELj1ELj4ELj16ENS_18Kernel_traits_baseILj4096EfS2_S2_S2_fjLj128EEEEELb0ELb0ELb1ELb0EEEvNS_9FwdParamsE,@"STO_CUDA_ENTRY STV_DEFAULT"
_ZN10layer_norm13ln_fwd_kernelINS_13Kernel_traitsIf6__halfS2_S2_fjLj4096ELj1ELj1ELj4ELj16ENS_18Kernel_traits_baseILj4096EfS2_S2_S2_fjLj128EEEEELb0ELb0ELb1ELb0EEEvNS_9FwdParamsE:
.text._ZN10layer_norm13ln_fwd_kernelINS_13Kernel_traitsIf6__halfS2_S2_fjLj4096ELj1ELj1ELj4ELj16ENS_18Kernel_traits_baseILj4096EfS2_S2_S2_fjLj128EEEEELb0ELb0ELb1ELb0EEEvNS_9FwdParamsE:
        /* <DEDUP_REMOVED lines=34> */
.L_x_15369:
[----:B------:R-:W-:Y:S05]  /*0220*/  BSYNC B0 ;  /* 0x0000000000007941 */ /* 0x000fea0003800000 */
.L_x_15368:
        /* <DEDUP_REMOVED lines=18> */
.L_x_15371:
[----:B------:R-:W-:Y:S05]  /*0350*/  BSYNC B0 ;  /* 0x0000000000007941 */ /* 0x000fea0003800000 */
.L_x_15370:
        /* <DEDUP_REMOVED lines=18> */
.L_x_15373:
[----:B------:R-:W-:Y:S05]  /*0480*/  BSYNC B0 ;  /* 0x0000000000007941 */ /* 0x000fea0003800000 */
.L_x_15372:
        /* <DEDUP_REMOVED lines=17> */
.L_x_15375:
[----:B------:R-:W-:Y:S05]  /*05a0*/  BSYNC B0 ;  /* 0x0000000000007941 */ /* 0x000fea0003800000 */
.L_x_15374:
        /* <DEDUP_REMOVED lines=29> */
.L_x_15489:
        /* <DEDUP_REMOVED lines=34> */
[----:B-----5:R-:W-:Y:S01]  /*09a0*/  HADD2.F32 R97, -RZ, R80.H0_H0 ;  /* 0x20000050ff617230 */ /* 0x020fe20000004100 */
[----:B------:R-:W-:Y:S06]  /*09b0*/  BRA `(.L_x_15380) ;  /* 0x0000000000107947 */ /* 0x000fec0003800000 */
.L_x_15379:
[----:B-----5:R-:W-:Y:S02]  /*09c0*/  HADD2.F32 R97, -RZ, R76.H0_H0 ;  /* 0x2000004cff617230 */ /* 0x020fe40000004100 */
[----:B------:R-:W-:-:S03]  /*09d0*/  @P2 HADD2.F32 R84, -RZ, R80.H0_H0 ;  /* 0x20000050ff542230 */ /* 0x000fc60000004100 */
[----:B------:R-:W-:-:S04]  /*09e0*/  FMUL.FTZ R97, R97, UR8 ;  /* 0x0000000861617c20 */ /* 0x000fc80008410000 */
[----:B------:R-:W-:-:S07]  /*09f0*/  @P2 FADD.FTZ R97, R84, R97 ;  /* 0x0000006154612221 */ /* 0x000fce0000010000 */
.L_x_15380:
[----:B------:R-:W-:Y:S05]  /*0a00*/  BSYNC B1 ;  /* 0x0000000000017941 */ /* 0x000fea0003800000 */
.L_x_15378:
[----:B------:R-:W-:Y:S04]  /*0a10*/  BSSY B1, `(.L_x_15381) ;  /* 0x000000a000017945 */ /* 0x000fe80003800000 */
[----:B------:R-:W-:Y:S05]  /*0a20*/  @P4 BRA `(.L_x_15382) ;  /* 0x0000000000104947 */ /* 0x000fea0003800000 */
[----:B------:R-:W-:Y:S01]  /*0a30*/  HFMA2.MMA R96, -RZ, RZ, 0, 0 ;  /* 0x00000000ff607435 */ /* 0x000fe200000001ff */
[----:B------:R-:W-:Y:S10]  /*0a40*/  @!P2 BRA `(.L_x_15383) ;  /* 0x000000000018a947 */ /* 0x000ff40003800000 */
[----:B-----5:R-:W-:Y:S01]  /*0a50*/  HADD2.F32 R96, -RZ, R80.H1_H1 ;  /* 0x30000050ff607230 */ /* 0x020fe20000004100 */
[----:B------:R-:W-:Y:S06]  /*0a60*/  BRA `(.L_x_15383) ;  /* 0x0000000000107947 */ /* 0x000fec0003800000 */
.L_x_15382:
[----:B-----5:R-:W-:Y:S02]  /*0a70*/  HADD2.F32 R96, -RZ, R76.H1_H1 ;  /* 0x3000004cff607230 */ /* 0x020fe40000004100 */
[----:B------:R-:W-:-:S03]  /*0a80*/  @P2 HADD2.F32 R85, -RZ, R80.H1_H1 ;  /* 0x30000050ff552230 */ /* 0x000fc60000004100 */
[----:B------:R-:W-:-:S04]  /*0a90*/  FMUL.FTZ R96, R96, UR8 ;  /* 0x0000000860607c20 */ /* 0x000fc80008410000 */
[----:B------:R-:W-:-:S07]  /*0aa0*/  @P2 FADD.FTZ R96, R85, R96 ;  /* 0x0000006055602221 */ /* 0x000fce0000010000 */
.L_x_15383:
[----:B------:R-:W-:Y:S05]  /*0ab0*/  BSYNC B1 ;  /* 0x0000000000017941 */ /* 0x000fea0003800000 */
.L_x_15381:
[----:B------:R-:W-:Y:S04]  /*0ac0*/  BSSY B1, `(.L_x_15384) ;  /* 0x000000a000017945 */ /* 0x000fe80003800000 */
[----:B------:R-:W-:Y:S05]  /*0ad0*/  @P4 BRA `(.L_x_15385) ;  /* 0x0000000000104947 */ /* 0x000fea0003800000 */
[----:B------:R-:W-:Y:S01]  /*0ae0*/  MOV R95, RZ ;  /* 0x000000ff005f7202 */ /* 0x000fe20000000f00 */
[----:B------:R-:W-:Y:S06]  /*0af0*/  @!P2 BRA `(.L_x_15386) ;  /* 0x000000000018a947 */ /* 0x000fec0003800000 */
[----:B-----5:R-:W-:Y:S01]  /*0b00*/  HADD2.F32 R95, -RZ, R81.H0_H0 ;  /* 0x20000051ff5f7230 */ /* 0x020fe20000004100 */
[----:B------:R-:W-:Y:S06]  /*0b10*/  BRA `(.L_x_15386) ;  /* 0x0000000000107947 */ /* 0x000fec0003800000 */
.L_x_15385:
[----:B-----5:R-:W-:Y:S02]  /*0b20*/  HADD2.F32 R95, -RZ, R77.H0_H0 ;  /* 0x2000004dff5f7230 */ /* 0x020fe40000004100 */
[----:B------:R-:W-:-:S03]  /*0b30*/  @P2 HADD2.F32 R84, -RZ, R81.H0_H0 ;  /* 0x20000051ff542230 */ /* 0x000fc60000004100 */
[----:B------:R-:W-:-:S04]  /*0b40*/  FMUL.FTZ R95, R95, UR8 ;  /* 0x000000085f5f7c20 */ /* 0x000fc80008410000 */
[----:B------:R-:W-:-:S07]  /*0b50*/  @P2 FADD.FTZ R95, R84, R95 ;  /* 0x0000005f545f2221 */ /* 0x000fce0000010000 */
.L_x_15386:
[----:B------:R-:W-:Y:S05]  /*0b60*/  BSYNC B1 ;  /* 0x0000000000017941 */ /* 0x000fea0003800000 */
.L_x_15384:
[----:B------:R-:W-:Y:S04]  /*0b70*/  BSSY B1, `(.L_x_15387) ;  /* 0x000000a000017945 */ /* 0x000fe80003800000 */
[----:B------:R-:W-:Y:S05]  /*0b80*/  @P4 BRA `(.L_x_15388) ;  /* 0x0000000000104947 */ /* 0x000fea0003800000 */
[----:B------:R-:W-:Y:S01]  /*0b90*/  HFMA2.MMA R94, -RZ, RZ, 0, 0 ;  /* 0x00000000ff5e7435 */ /* 0x000fe200000001ff */
[----:B------:R-:W-:Y:S10]  /*0ba0*/  @!P2 BRA `(.L_x_15389) ;  /* 0x000000000018a947 */ /* 0x000ff40003800000 */
[----:B-----5:R-:W-:Y:S01]  /*0bb0*/  HADD2.F32 R94, -RZ, R81.H1_H1 ;  /* 0x30000051ff5e7230 */ /* 0x020fe20000004100 */
[----:B------:R-:W-:Y:S06]  /*0bc0*/  BRA `(.L_x_15389) ;  /* 0x0000000000107947 */ /* 0x000fec0003800000 */
.L_x_15388:
[----:B-----5:R-:W-:Y:S02]  /*0bd0*/  HADD2.F32 R94, -RZ, R77.H1_H1 ;  /* 0x3000004dff5e7230 */ /* 0x020fe40000004100 */
[----:B------:R-:W-:-:S03]  /*0be0*/  @P2 HADD2.F32 R85, -RZ, R81.H1_H1 ;  /* 0x30000051ff552230 */ /* 0x000fc60000004100 */
[----:B------:R-:W-:-:S04]  /*0bf0*/  FMUL.FTZ R94, R94, UR8 ;  /* 0x000000085e5e7c20 */ /* 0x000fc80008410000 */
[----:B------:R-:W-:-:S07]  /*0c00*/  @P2 FADD.FTZ R94, R85, R94 ;  /* 0x0000005e555e2221 */ /* 0x000fce0000010000 */
.L_x_15389:
[----:B------:R-:W-:Y:S05]  /*0c10*/  BSYNC B1 ;  /* 0x0000000000017941 */ /* 0x000fea0003800000 */
.L_x_15387:
[----:B------:R-:W-:Y:S04]  /*0c20*/  BSSY B1, `(.L_x_15390) ;  /* 0x000000a000017945 */ /* 0x000fe80003800000 */
[----:B------:R-:W-:Y:S05]  /*0c30*/  @P4 BRA `(.L_x_15391) ;  /* 0x0000000000104947 */ /* 0x000fea0003800000 */
[----:B------:R-:W-:Y:S01]  /*0c40*/  MOV R93, RZ ;  /* 0x000000ff005d7202 */ /* 0x000fe20000000f00 */
[----:B------:R-:W-:Y:S06]  /*0c50*/  @!P2 BRA `(.L_x_15392) ;  /* 0x000000000018a947 */ /* 0x000fec0003800000 */
[----:B-----5:R-:W-:Y:S01]  /*0c60*/  HADD2.F32 R93, -RZ, R82.H0_H0 ;  /* 0x20000052ff5d7230 */ /* 0x020fe20000004100 */
[----:B------:R-:W-:Y:S06]  /*0c70*/  BRA `(.L_x_15392) ;  /* 0x0000000000107947 */ /* 0x000fec0003800000 */
.L_x_15391:
[----:B-----5:R-:W-:Y:S02]  /*0c80*/  HADD2.F32 R93, -RZ, R78.H0_H0 ;  /* 0x2000004eff5d7230 */ /* 0x020fe40000004100 */
[----:B------:R-:W-:-:S03]  /*0c90*/  @P2 HADD2.F32 R84, -RZ, R82.H0_H0 ;  /* 0x20000052ff542230 */ /* 0x000fc60000004100 */
[----:B------:R-:W-:-:S04]  /*0ca0*/  FMUL.FTZ R93, R93, UR8 ;  /* 0x000000085d5d7c20 */ /* 0x000fc80008410000 */
[----:B------:R-:W-:-:S07]  /*0cb0*/  @P2 FADD.FTZ R93, R84, R93 ;  /* 0x0000005d545d2221 */ /* 0x000fce0000010000 */
.L_x_15392:
[----:B------:R-:W-:Y:S05]  /*0cc0*/  BSYNC B1 ;  /* 0x0000000000017941 */ /* 0x000fea0003800000 */
.L_x_15390:
[----:B------:R-:W-:Y:S04]  /*0cd0*/  BSSY B1, `(.L_x_15393) ;  /* 0x000000a000017945 */ /* 0x000fe80003800000 */
[----:B------:R-:W-:Y:S05]  /*0ce0*/  @P4 BRA `(.L_x_15394) ;  /* 0x0000000000104947 */ /* 0x000fea0003800000 */
[----:B------:R-:W-:Y:S01]  /*0cf0*/  HFMA2.MMA R92, -RZ, RZ, 0, 0 ;  /* 0x00000000ff5c7435 */ /* 0x000fe200000001ff */
[----:B------:R-:W-:Y:S10]  /*0d00*/  @!P2 BRA `(.L_x_15395) ;  /* 0x000000000018a947 */ /* 0x000ff40003800000 */
[----:B-----5:R-:W-:Y:S01]  /*0d10*/  HADD2.F32 R92, -RZ, R82.H1_H1 ;  /* 0x30000052ff5c7230 */ /* 0x020fe20000004100 */
[----:B------:R-:W-:Y:S06]  /*0d20*/  BRA `(.L_x_15395) ;  /* 0x0000000000107947 */ /* 0x000fec0003800000 */
.L_x_15394:
[----:B-----5:R-:W-:Y:S02]  /*0d30*/  HADD2.F32 R92, -RZ, R78.H1_H1 ;  /* 0x3000004eff5c7230 */ /* 0x020fe40000004100 */
[----:B------:R-:W-:-:S03]  /*0d40*/  @P2 HADD2.F32 R85, -RZ, R82.H1_H1 ;  /* 0x30000052ff552230 */ /* 0x000fc60000004100 */
[----:B------:R-:W-:-:S04]  /*0d50*/  FMUL.FTZ R92, R92, UR8 ;  /* 0x000000085c5c7c20 */ /* 0x000fc80008410000 */
[----:B------:R-:W-:-:S07]  /*0d60*/  @P2 FADD.FTZ R92, R85, R92 ;  /* 0x0000005c555c2221 */ /* 0x000fce0000010000 */
.L_x_15395:
[----:B------:R-:W-:Y:S05]  /*0d70*/  BSYNC B1 ;  /* 0x0000000000017941 */ /* 0x000fea0003800000 */
.L_x_15393:
[----:B------:R-:W-:Y:S04]  /*0d80*/  BSSY B1, `(.L_x_15396) ;  /* 0x000000a000017945 */ /* 0x000fe80003800000 */
[----:B------:R-:W-:Y:S05]  /*0d90*/  @P4 BRA `(.L_x_15397) ;  /* 0x0000000000104947 */ /* 0x000fea0003800000 */
[----:B------:R-:W-:Y:S01]  /*0da0*/  MOV R91, RZ ;  /* 0x000000ff005b7202 */ /* 0x000fe20000000f00 */
[----:B------:R-:W-:Y:S06]  /*0db0*/  @!P2 BRA `(.L_x_15398) ;  /* 0x000000000018a947 */ /* 0x000fec0003800000 */
[----:B-----5:R-:W-:Y:S01]  /*0dc0*/  HADD2.F32 R91, -RZ, R83.H0_H0 ;  /* 0x20000053ff5b7230 */ /* 0x020fe20000004100 */
[----:B------:R-:W-:Y:S06]  /*0dd0*/  BRA `(.L_x_15398) ;  /* 0x0000000000107947 */ /* 0x000fec0003800000 */
.L_x_15397:
[----:B-----5:R-:W-:Y:S02]  /*0de0*/  HADD2.F32 R91, -RZ, R79.H0_H0 ;  /* 0x2000004fff5b7230 */ /* 0x020fe40000004100 */
[----:B------:R-:W-:-:S03]  /*0df0*/  @P2 HADD2.F32 R84, -RZ, R83.H0_H0 ;  /* 0x20000053ff542230 */ /* 0x000fc60000004100 */
[----:B------:R-:W-:-:S04]  /*0e00*/  FMUL.FTZ R91, R91, UR8 ;  /* 0x000000085b5b7c20 */ /* 0x000fc80008410000 */
[----:B------:R-:W-:-:S07]  /*0e10*/  @P2 FADD.FTZ R91, R84, R91 ;  /* 0x0000005b545b2221 */ /* 0x000fce0000010000 */
.L_x_15398:
[----:B------:R-:W-:Y:S05]  /*0e20*/  BSYNC B1 ;  /* 0x0000000000017941 */ /* 0x000fea0003800000 */
.L_x_15396:
[----:B------:R-:W-:Y:S04]  /*0e30*/  BSSY B1, `(.L_x_15399) ;  /* 0x000000a000017945 */ /* 0x000fe80003800000 */
[----:B------:R-:W-:Y:S05]  /*0e40*/  @P4 BRA `(.L_x_15400) ;  /* 0x0000000000104947 */ /* 0x000fea0003800000 */
[----:B------:R-:W-:Y:S01]  /*0e50*/  HFMA2.MMA R90, -RZ, RZ, 0, 0 ;  /* 0x00000000ff5a7435 */ /* 0x000fe200000001ff */
[----:B------:R-:W-:Y:S10]  /*0e60*/  @!P2 BRA `(.L_x_15401) ;  /* 0x000000000018a947 */ /* 0x000ff40003800000 */
[----:B-----5:R-:W-:Y:S01]  /*0e70*/  HADD2.F32 R90, -RZ, R83.H1_H1 ;  /* 0x30000053ff5a7230 */ /* 0x020fe20000004100 */
[----:B------:R-:W-:Y:S06]  /*0e80*/  BRA `(.L_x_15401) ;  /* 0x0000000000107947 */ /* 0x000fec0003800000 */
.L_x_15400:
[----:B-----5:R-:W-:Y:S02]  /*0e90*/  HADD2.F32 R90, -RZ, R79.H1_H1 ;  /* 0x3000004fff5a7230 */ /* 0x020fe40000004100 */
[----:B------:R-:W-:-:S03]  /*0ea0*/  @P2 HADD2.F32 R85, -RZ, R83.H1_H1 ;  /* 0x30000053ff552230 */ /* 0x000fc60000004100 */
[----:B------:R-:W-:-:S04]  /*0eb0*/  FMUL.FTZ R90, R90, UR8 ;  /* 0x000000085a5a7c20 */ /* 0x000fc80008410000 */
[----:B------:R-:W-:-:S07]  /*0ec0*/  @P2 FADD.FTZ R90, R85, R90 ;  /* 0x0000005a555a2221 */ /* 0x000fce0000010000 */
.L_x_15401:
[----:B------:R-:W-:Y:S05]  /*0ed0*/  BSYNC B1 ;  /* 0x0000000000017941 */ /* 0x000fea0003800000 */
.L_x_15399:
[----:B------:R-:W2:Y:S01]  /*0ee0*/  LDC.64 R124, c[0x0][0x238] ;  /* 0x00008e00ff7c7b82 */ /* 0x000ea20000000a00 */
[----:B------:R-:W-:Y:S02]  /*0ef0*/  F2FP.F16.F32.PACK_AB R87, R90, R91 ;  /* 0x0000005b5a57723e */ /* 0x000fe400000000ff */
[----:B------:R-:W-:Y:S02]  /*0f00*/  F2FP.F16.F32.PACK_AB R86, R92, R93 ;  /* 0x0000005d5c56723e */ /* 0x000fe400000000ff */
[----:B------:R-:W-:Y:S02]  /*0f10*/  F2FP.F16.F32.PACK_AB R85, R94, R95 ;  /* 0x0000005f5e55723e */ /* 0x000fe400000000ff */
[----:B------:R-:W-:Y:S02]  /*0f20*/  F2FP.F16.F32.PACK_AB R84, R96, R97 ;  /* 0x000000616054723e */ /* 0x000fe400000000ff */
[----:B------:R-:W-:Y:S01]  /*0f30*/  IADD3 R123, R123, 0x80, RZ ;  /* 0x000000807b7b7810 */ /* 0x000fe20007ffe0ff */
[C---:B--2---:R-:W-:Y:S01]  /*0f40*/  IMAD.WIDE.U32 R124, R122.reuse, 0x10, R124 ;  /* 0x000000107a7c7825 */ /* 0x044fe200078e007c */
[----:B------:R-:W-:-:S04]  /*0f50*/  IADD3 R122, R122, 0x80, RZ ;  /* 0x000000807a7a7810 */ /* 0x000fc80007ffe0ff */
[----:B------:R2:W-:Y:S03]  /*0f60*/  STG.E.128 desc[UR4][R124.64], R84 ;  /* 0x000000547c007986 */ /* 0x0005e6000c101d04 */
.L_x_15377:
[----:B------:R-:W-:Y:S05]  /*0f70*/  BSYNC B0 ;  /* 0x0000000000007941 */ /* 0x000fea0003800000 */
.L_x_15376:
        /* <DEDUP_REMOVED lines=16> */
[----:B-----5:R-:W-:Y:S01]  /*1080*/  HADD2.F32 R89, -RZ, R80.H0_H0 ;  /* 0x20000050ff597230 */ /* 0x020fe20000004100 */
[----:B------:R-:W-:Y:S06]  /*1090*/  BRA `(.L_x_15406) ;  /* 0x0000000000107947 */ /* 0x000fec0003800000 */
.L_x_15405:
[----:B-----5:R-:W-:Y:S02]  /*10a0*/  HADD2.F32 R89, -RZ, R76.H0_H0 ;  /* 0x2000004cff597230 */ /* 0x020fe40000004100 */
[----:B------:R-:W-:-:S03]  /*10b0*/  @P2 HADD2.F32 R6, -RZ, R80.H0_H0 ;  /* 0x20000050ff062230 */ /* 0x000fc60000004100 */
[----:B------:R-:W-:-:S04]  /*10c0*/  FMUL.FTZ R89, R89, UR8 ;  /* 0x0000000859597c20 */ /* 0x000fc80008410000 */
[----:B------:R-:W-:-:S07]  /*10d0*/  @P2 FADD.FTZ R89, R6, R89 ;  /* 0x0000005906592221 */ /* 0x000fce0000010000 */
.L_x_15406:
[----:B------:R-:W-:Y:S05]  /*10e0*/  BSYNC B1 ;  /* 0x0000000000017941 */ /* 0x000fea0003800000 */
.L_x_15404:
[----:B------:R-:W-:Y:S04]  /*10f0*/  BSSY B1, `(.L_x_15407) ;  /* 0x000000a000017945 */ /* 0x000fe80003800000 */
[----:B------:R-:W-:Y:S05]  /*1100*/  @P4 BRA `(.L_x_15408) ;  /* 0x0000000000104947 */ /* 0x000fea0003800000 */
[----:B------:R-:W-:Y:S01]  /*1110*/  HFMA2.MMA R88, -RZ, RZ, 0, 0 ;  /* 0x00000000ff587435 */ /* 0x000fe200000001ff */
[----:B------:R-:W-:Y:S10]  /*1120*/  @!P2 BRA `(.L_x_15409) ;  /* 0x000000000018a947 */ /* 0x000ff40003800000 */
[----:B-----5:R-:W-:Y:S01]  /*1130*/  HADD2.F32 R88, -RZ, R80.H1_H1 ;  /* 0x30000050ff587230 */ /* 0x020fe20000004100 */
[----:B------:R-:W-:Y:S06]  /*1140*/  BRA `(.L_x_15409) ;  /* 0x0000000000107947 */ /* 0x000fec0003800000 */
.L_x_15408:
[----:B-----5:R-:W-:Y:S02]  /*1150*/  HADD2.F32 R88, -RZ, R76.H1_H1 ;  /* 0x3000004cff587230 */ /* 0x020fe40000004100 */
[----:B------:R-:W-:-:S03]  /*1160*/  @P2 HADD2.F32 R7, -RZ, R80.H1_H1 ;  /* 0x30000050ff072230 */ /* 0x000fc60000004100 */
[----:B------:R-:W-:-:S04]  /*1170*/  FMUL.FTZ R88, R88, UR8 ;  /* 0x0000000858587c20 */ /* 0x000fc80008410000 */
[----:B------:R-:W-:-:S07]  /*1180*/  @P2 FADD.FTZ R88, R7, R88 ;  /* 0x0000005807582221 */ /* 0x000fce0000010000 */
.L_x_15409:
[----:B------:R-:W-:Y:S05]  /*1190*/  BSYNC B1 ;  /* 0x0000000000017941 */ /* 0x000fea0003800000 */
.L_x_15407:
[----:B------:R-:W-:Y:S04]  /*11a0*/  BSSY B1, `(.L_x_15410) ;  /* 0x000000a000017945 */ /* 0x000fe80003800000 */
[----:B------:R-:W-:Y:S05]  /*11b0*/  @P4 BRA `(.L_x_15411) ;  /* 0x0000000000104947 */ /* 0x000fea0003800000 */
[----:B------:R-:W-:Y:S01]  /*11c0*/  MOV R11, RZ ;  /* 0x000000ff000b7202 */ /* 0x000fe20000000f00 */
[----:B------:R-:W-:Y:S06]  /*11d0*/  @!P2 BRA `(.L_x_15412) ;  /* 0x000000000018a947 */ /* 0x000fec0003800000 */
[----:B-----5:R-:W-:Y:S01]  /*11e0*/  HADD2.F32 R11, -RZ, R81.H0_H0 ;  /* 0x20000051ff0b7230 */ /* 0x020fe20000004100 */
[----:B------:R-:W-:Y:S06]  /*11f0*/  BRA `(.L_x_15412) ;  /* 0x0000000000107947 */ /* 0x000fec0003800000 */
.L_x_15411:
[----:B-----5:R-:W-:Y:S02]  /*1200*/  HADD2.F32 R11, -RZ, R77.H0_H0 ;  /* 0x2000004dff0b7230 */ /* 0x020fe40000004100 */
[----:B------:R-:W-:-:S03]  /*1210*/  @P2 HADD2.F32 R6, -RZ, R81.H0_H0 ;  /* 0x20000051ff062230 */ /* 0x000fc60000004100 */
[----:B------:R-:W-:-:S04]  /*1220*/  FMUL.FTZ R11, R11, UR8 ;  /* 0x000000080b0b7c20 */ /* 0x000fc80008410000 */
[----:B------:R-:W-:-:S07]  /*1230*/  @P2 FADD.FTZ R11, R6, R11 ;  /* 0x0000000b060b2221 */ /* 0x000fce0000010000 */
.L_x_15412:
[----:B------:R-:W-:Y:S05]  /*1240*/  BSYNC B1 ;  /* 0x0000000000017941 */ /* 0x000fea0003800000 */
.L_x_15410:
[----:B------:R-:W-:Y:S04]  /*1250*/  BSSY B1, `(.L_x_15413) ;  /* 0x000000a000017945 */ /* 0x000fe80003800000 */
[----:B------:R-:W-:Y:S05]  /*1260*/  @P4 BRA `(.L_x_15414) ;  /* 0x0000000000104947 */ /* 0x000fea0003800000 */
[----:B------:R-:W-:Y:S01]  /*1270*/  HFMA2.MMA R10, -RZ, RZ, 0, 0 ;  /* 0x00000000ff0a7435 */ /* 0x000fe200000001ff */
[----:B------:R-:W-:Y:S10]  /*1280*/  @!P2 BRA `(.L_x_15415) ;  /* 0x000000000018a947 */ /* 0x000ff40003800000 */
[----:B-----5:R-:W-:Y:S01]  /*1290*/  HADD2.F32 R10, -RZ, R81.H1_H1 ;  /* 0x30000051ff0a7230 */ /* 0x020fe20000004100 */
[----:B------:R-:W-:Y:S06]  /*12a0*/  BRA `(.L_x_15415) ;  /* 0x0000000000107947 */ /* 0x000fec0003800000 */
.L_x_15414:
[----:B-----5:R-:W-:Y:S02]  /*12b0*/  HADD2.F32 R10, -RZ, R77.H1_H1 ;  /* 0x3000004dff0a7230 */ /* 0x020fe40000004100 */
[----:B------:R-:W-:-:S03]  /*12c0*/  @P2 HADD2.F32 R7, -RZ, R81.H1_H1 ;  /* 0x30000051ff072230 */ /* 0x000fc60000004100 */
[----:B------:R-:W-:-:S04]  /*12d0*/  FMUL.FTZ R10, R10, UR8 ;  /* 0x000000080a0a7c20 */ /* 0x000fc80008410000 */
[----:B------:R-:W-:-:S07]  /*12e0*/  @P2 FADD.FTZ R10, R7, R10 ;  /* 0x0000000a070a2221 */ /* 0x000fce0000010000 */
.L_x_15415:
[----:B------:R-:W-:Y:S05]  /*12f0*/  BSYNC B1 ;  /* 0x0000000000017941 */ /* 0x000fea0003800000 */
.L_x_15413:
[----:B------:R-:W-:Y:S04]  /*1300*/  BSSY B1, `(.L_x_15416) ;  /* 0x000000a000017945 */ /* 0x000fe80003800000 */
[----:B------:R-:W-:Y:S05]  /*1310*/  @P4 BRA `(.L_x_15417) ;  /* 0x0000000000104947 */ /* 0x000fea0003800000 */
[----:B------:R-:W-:Y:S01]  /*1320*/  MOV R9, RZ ;  /* 0x000000ff00097202 */ /* 0x000fe20000000f00 */
[----:B------:R-:W-:Y:S06]  /*1330*/  @!P2 BRA `(.L_x_15418) ;  /* 0x000000000018a947 */ /* 0x000fec0003800000 */
[----:B-----5:R-:W-:Y:S01]  /*1340*/  HADD2.F32 R9, -RZ, R82.H0_H0 ;  /* 0x20000052ff097230 */ /* 0x020fe20000004100 */
[----:B------:R-:W-:Y:S06]  /*1350*/  BRA `(.L_x_15418) ;  /* 0x0000000000107947 */ /* 0x000fec0003800000 */
.L_x_15417:
[----:B-----5:R-:W-:Y:S02]  /*1360*/  HADD2.F32 R9, -RZ, R78.H0_H0 ;  /* 0x2000004eff097230 */ /* 0x020fe40000004100 */
[----:B------:R-:W-:-:S03]  /*1370*/  @P2 HADD2.F32 R6, -RZ, R82.H0_H0 ;  /* 0x20000052ff062230 */ /* 0x000fc60000004100 */
[----:B------:R-:W-:-:S04]  /*1380*/  FMUL.FTZ R9, R9, UR8 ;  /* 0x0000000809097c20 */ /* 0x000fc80008410000 */
[----:B------:R-:W-:-:S07]  /*1390*/  @P2 FADD.FTZ R9, R6, R9 ;  /* 0x0000000906092221 */ /* 0x000fce0000010000 */
.L_x_15418:
[----:B------:R-:W-:Y:S05]  /*13a0*/  BSYNC B1 ;  /* 0x0000000000017941 */ /* 0x000fea0003800000 */
.L_x_15416:
[----:B------:R-:W-:Y:S04]  /*13b0*/  BSSY B1, `(.L_x_15419) ;  /* 0x000000a000017945 */ /* 0x000fe80003800000 */
[----:B------:R-:W-:Y:S05]  /*13c0*/  @P4 BRA `(.L_x_15420) ;  /* 0x0000000000104947 */ /* 0x000fea0003800000 */
[----:B------:R-:W-:Y:S01]  /*13d0*/  HFMA2.MMA R8, -RZ, RZ, 0, 0 ;  /* 0x00000000ff087435 */ /* 0x000fe200000001ff */
[----:B------:R-:W-:Y:S10]  /*13e0*/  @!P2 BRA `(.L_x_15421) ;  /* 0x000000000018a947 */ /* 0x000ff40003800000 */
[----:B-----5:R-:W-:Y:S01]  /*13f0*/  HADD2.F32 R8, -RZ, R82.H1_H1 ;  /* 0x30000052ff087230 */ /* 0x020fe20000004100 */
[----:B------:R-:W-:Y:S06]  /*1400*/  BRA `(.L_x_15421) ;  /* 0x0000000000107947 */ /* 0x000fec0003800000 */
.L_x_15420:
[----:B-----5:R-:W-:Y:S02]  /*1410*/  HADD2.F32 R8, -RZ, R78.H1_H1 ;  /* 0x3000004eff087230 */ /* 0x020fe40000004100 */
[----:B------:R-:W-:-:S03]  /*1420*/  @P2 HADD2.F32 R7, -RZ, R82.H1_H1 ;  /* 0x30000052ff072230 */ /* 0x000fc60000004100 */
[----:B------:R-:W-:-:S04]  /*1430*/  FMUL.FTZ R8, R8, UR8 ;  /* 0x0000000808087c20 */ /* 0x000fc80008410000 */
[----:B------:R-:W-:-:S07]  /*1440*/  @P2 FADD.FTZ R8, R7, R8 ;  /* 0x0000000807082221 */ /* 0x000fce0000010000 */
.L_x_15421:
[----:B------:R-:W-:Y:S05]  /*1450*/  BSYNC B1 ;  /* 0x0000000000017941 */ /* 0x000fea0003800000 */
.L_x_15419:
[----:B------:R-:W-:Y:S04]  /*1460*/  BSSY B1, `(.L_x_15422) ;  /* 0x000000a000017945 */ /* 0x000fe80003800000 */
[----:B------:R-:W-:Y:S05]  /*1470*/  @P4 BRA `(.L_x_15423) ;  /* 0x0000000000104947 */ /* 0x000fea0003800000 */
[----:B------:R-:W-:Y:S01]  /*1480*/  MOV R7, RZ ;  /* 0x000000ff00077202 */ /* 0x000fe20000000f00 */
[----:B------:R-:W-:Y:S06]  /*1490*/  @!P2 BRA `(.L_x_15424) ;  /* 0x000000000018a947 */ /* 0x000fec0003800000 */
[----:B-----5:R-:W-:Y:S01]  /*14a0*/  HADD2.F32 R7, -RZ, R83.H0_H0 ;  /* 0x20000053ff077230 */ /* 0x020fe20000004100 */
[----:B------:R-:W-:Y:S06]  /*14b0*/  BRA `(.L_x_15424) ;  /* 0x0000000000107947 */ /* 0x000fec0003800000 */
.L_x_15423:
[----:B-----5:R-:W-:Y:S02]  /*14c0*/  HADD2.F32 R7, -RZ, R79.H0_H0 ;  /* 0x2000004fff077230 */ /* 0x020fe40000004100 */
[----:B------:R-:W-:-:S03]  /*14d0*/  @P2 HADD2.F32 R6, -RZ, R83.H0_H0 ;  /* 0x20000053ff062230 */ /* 0x000fc60000004100 */
[----:B------:R-:W-:-:S04]  /*14e0*/  FMUL.FTZ R7, R7, UR8 ;  /* 0x0000000807077c20 */ /* 0x000fc80008410000 */
[----:B------:R-:W-:-:S07]  /*14f0*/  @P2 FADD.FTZ R7, R6, R7 ;  /* 0x0000000706072221 */ /* 0x000fce0000010000 */
.L_x_15424:
[----:B------:R-:W-:Y:S05]  /*1500*/  BSYNC B1 ;  /* 0x0000000000017941 */ /* 0x000fea0003800000 */
.L_x_15422:
[----:B------:R-:W-:Y:S04]  /*1510*/  BSSY B1, `(.L_x_15425) ;  /* 0x000000a000017945 */ /* 0x000fe80003800000 */
[----:B------:R-:W-:Y:S05]  /*1520*/  @P4 BRA `(.L_x_15426) ;  /* 0x0000000000104947 */ /* 0x000fea0003800000 */
[----:B------:R-:W-:Y:S01]  /*1530*/  HFMA2.MMA R6, -RZ, RZ, 0, 0 ;  /* 0x00000000ff067435 */ /* 0x000fe200000001ff */
[----:B------:R-:W-:Y:S10]  /*1540*/  @!P2 BRA `(.L_x_15427) ;  /* 0x000000000018a947 */ /* 0x000ff40003800000 */
[----:B-----5:R-:W-:Y:S01]  /*1550*/  HADD2.F32 R6, -RZ, R83.H1_H1 ;  /* 0x30000053ff067230 */ /* 0x020fe20000004100 */
[----:B------:R-:W-:Y:S06]  /*1560*/  BRA `(.L_x_15427) ;  /* 0x0000000000107947 */ /* 0x000fec0003800000 */
.L_x_15426:
[----:B-----5:R-:W-:Y:S02]  /*1570*/  HADD2.F32 R6, -RZ, R79.H1_H1 ;  /* 0x3000004fff067230 */ /* 0x020fe40000004100 */
[----:B--2---:R-:W-:-:S03]  /*1580*/  @P2 HADD2.F32 R85, -RZ, R83.H1_H1 ;  /* 0x30000053ff552230 */ /* 0x004fc60000004100 */
[----:B------:R-:W-:-:S04]  /*1590*/  FMUL.FTZ R6, R6, UR8 ;  /* 0x0000000806067c20 */ /* 0x000fc80008410000 */
[----:B------:R-:W-:-:S07]  /*15a0*/  @P2 FADD.FTZ R6, R85, R6 ;  /* 0x0000000655062221 */ /* 0x000fce0000010000 */
.L_x_15427:
[----:B------:R-:W-:Y:S05]  /*15b0*/  BSYNC B1 ;  /* 0x0000000000017941 */ /* 0x000fea0003800000 */
.L_x_15425:
[----:B--2---:R-:W2:Y:S01]  /*15c0*/  LDC.64 R124, c[0x0][0x238] ;  /* 0x00008e00ff7c7b82 */ /* 0x004ea20000000a00 */
        /* <DEDUP_REMOVED lines=8> */
.L_x_15403:
[----:B------:R-:W-:Y:S05]  /*1650*/  BSYNC B0 ;  /* 0x0000000000007941 */ /* 0x000fea0003800000 */
.L_x_15402:
        /* <DEDUP_REMOVED lines=16> */
[----:B-----5:R-:W-:Y:S01]  /*1760*/  HADD2.F32 R5, -RZ, R80.H0_H0 ;  /* 0x20000050ff057230 */ /* 0x020fe20000004100 */
[----:B------:R-:W-:Y:S06]  /*1770*/  BRA `(.L_x_15432) ;  /* 0x0000000000107947 */ /* 0x000fec0003800000 */
.L_x_15431:
[----:B-----5:R-:W-:Y:S02]  /*1780*/  HADD2.F32 R5, -RZ, R76.H0_H0 ;  /* 0x2000004cff057230 */ /* 0x020fe40000004100 */
[----:B------:R-:W-:-:S03]  /*1790*/  @P2 HADD2.F32 R0, -RZ, R80.H0_H0 ;  /* 0x20000050ff002230 */ /* 0x000fc60000004100 */
[----:B------:R-:W-:-:S04]  /*17a0*/  FMUL.FTZ R5, R5, UR8 ;  /* 0x0000000805057c20 */ /* 0x000fc80008410000 */
[----:B------:R-:W-:-:S07]  /*17b0*/  @P2 FADD.FTZ R5, R0, R5 ;  /* 0x0000000500052221 */ /* 0x000fce0000010000 */
.L_x_15432:
[----:B------:R-:W-:Y:S05]  /*17c0*/  BSYNC B1 ;  /* 0x0000000000017941 */ /* 0x000fea0003800000 */
.L_x_15430:
[----:B------:R-:W-:Y:S04]  /*17d0*/  BSSY B1, `(.L_x_15433) ;  /* 0x000000a000017945 */ /* 0x000fe80003800000 */
[----:B------:R-:W-:Y:S05]  /*17e0*/  @P4 BRA `(.L_x_15434) ;  /* 0x0000000000104947 */ /* 0x000fea0003800000 */
[----:B------:R-:W-:Y:S01]  /*17f0*/  HFMA2.MMA R4, -RZ, RZ, 0, 0 ;  /* 0x00000000ff047435 */ /* 0x000fe200000001ff */
[----:B------:R-:W-:Y:S10]  /*1800*/  @!P2 BRA `(.L_x_15435) ;  /* 0x000000000018a947 */ /* 0x000ff40003800000 */
[----:B-----5:R-:W-:Y:S01]  /*1810*/  HADD2.F32 R4, -RZ, R80.H1_H1 ;  /* 0x30000050ff047230 */ /* 0x020fe20000004100 */
[----:B------:R-:W-:Y:S06]  /*1820*/  BRA `(.L_x_15435) ;  /* 0x0000000000107947 */ /* 0x000fec0003800000 */
.L_x_15434:
[----:B-----5:R-:W-:Y:S02]  /*1830*/  HADD2.F32 R4, -RZ, R76.H1_H1 ;  /* 0x3000004cff047230 */ /* 0x020fe40000004100 */
[----:B------:R-:W-:-:S03]  /*1840*/  @P2 HADD2.F32 R3, -RZ, R80.H1_H1 ;  /* 0x30000050ff032230 */ /* 0x000fc60000004100 */
[----:B------:R-:W-:-:S04]  /*1850*/  FMUL.FTZ R4, R4, UR8 ;  /* 0x0000000804047c20 */ /* 0x000fc80008410000 */
[----:B------:R-:W-:-:S07]  /*1860*/  @P2 FADD.FTZ R4, R3, R4 ;  /* 0x0000000403042221 */ /* 0x000fce0000010000 */
.L_x_15435:
[----:B------:R-:W-:Y:S05]  /*1870*/  BSYNC B1 ;  /* 0x0000000000017941 */ /* 0x000fea0003800000 */
.L_x_15433:
[----:B------:R-:W-:Y:S04]  /*1880*/  BSSY B1, `(.L_x_15436) ;  /* 0x000000a000017945 */ /* 0x000fe80003800000 */
[----:B------:R-:W-:Y:S05]  /*1890*/  @P4 BRA `(.L_x_15437) ;  /* 0x0000000000104947 */ /* 0x000fea0003800000 */
[----:B------:R-:W-:Y:S01]  /*18a0*/  MOV R3, RZ ;  /* 0x000000ff00037202 */ /* 0x000fe20000000f00 */
[----:B------:R-:W-:Y:S06]  /*18b0*/  @!P2 BRA `(.L_x_15438) ;  /* 0x000000000018a947 */ /* 0x000fec0003800000 */
[----:B-----5:R-:W-:Y:S01]  /*18c0*/  HADD2.F32 R3, -RZ, R81.H0_H0 ;  /* 0x20000051ff037230 */ /* 0x020fe20000004100 */
[----:B------:R-:W-:Y:S06]  /*18d0*/  BRA `(.L_x_15438) ;  /* 0x0000000000107947 */ /* 0x000fec0003800000 */
.L_x_15437:
[----:B-----5:R-:W-:Y:S02]  /*18e0*/  HADD2.F32 R3, -RZ, R77.H0_H0 ;  /* 0x2000004dff037230 */ /* 0x020fe40000004100 */
[----:B------:R-:W-:-:S03]  /*18f0*/  @P2 HADD2.F32 R0, -RZ, R81.H0_H0 ;  /* 0x20000051ff002230 */ /* 0x000fc60000004100 */
[----:B------:R-:W-:-:S04]  /*1900*/  FMUL.FTZ R3, R3, UR8 ;  /* 0x0000000803037c20 */ /* 0x000fc80008410000 */
[----:B------:R-:W-:-:S07]  /*1910*/  @P2 FADD.FTZ R3, R0, R3 ;  /* 0x0000000300032221 */ /* 0x000fce0000010000 */
.L_x_15438:
[----:B------:R-:W-:Y:S05]  /*1920*/  BSYNC B1 ;  /* 0x0000000000017941 */ /* 0x000fea0003800000 */
.L_x_15436:
[----:B------:R-:W-:Y:S04]  /*1930*/  BSSY B1, `(.L_x_15439) ;  /* 0x000000a000017945 */ /* 0x000fe80003800000 */
[----:B------:R-:W-:Y:S05]  /*1940*/  @P4 BRA `(.L_x_15440) ;  /* 0x0000000000104947 */ /* 0x000fea0003800000 */
[----:B------:R-:W-:Y:S01]  /*1950*/  HFMA2.MMA R2, -RZ, RZ, 0, 0 ;  /* 0x00000000ff027435 */ /* 0x000fe200000001ff */
[----:B------:R-:W-:Y:S10]  /*1960*/  @!P2 BRA `(.L_x_15441) ;  /* 0x000000000018a947 */ /* 0x000ff40003800000 */
[----:B-----5:R-:W-:Y:S01]  /*1970*/  HADD2.F32 R2, -RZ, R81.H1_H1 ;  /* 0x30000051ff027230 */ /* 0x020fe20000004100 */
[----:B------:R-:W-:Y:S06]  /*1980*/  BRA `(.L_x_15441) ;  /* 0x0000000000107947 */ /* 0x000fec0003800000 */
.L_x_15440:
[----:B-----5:R-:W-:Y:S02]  /*1990*/  HADD2.F32 R2, -RZ, R77.H1_H1 ;  /* 0x3000004dff027230 */ /* 0x020fe40000004100 */
[----:B--23--:R-:W-:-:S03]  /*19a0*/  @P2 HADD2.F32 R85, -RZ, R81.H1_H1 ;  /* 0x30000051ff552230 */ /* 0x00cfc60000004100 */
[----:B------:R-:W-:-:S04]  /*19b0*/  FMUL.FTZ R2, R2, UR8 ;  /* 0x0000000802027c20 */ /* 0x000fc80008410000 */
[----:B------:R-:W-:-:S07]  /*19c0*/  @P2 FADD.FTZ R2, R85, R2 ;  /* 0x0000000255022221 */ /* 0x000fce0000010000 */
.L_x_15441:
[----:B------:R-:W-:Y:S05]  /*19d0*/  BSYNC B1 ;  /* 0x0000000000017941 */ /* 0x000fea0003800000 */
.L_x_15439:
[----:B------:R-:W-:Y:S04]  /*19e0*/  BSSY B1, `(.L_x_15442) ;  /* 0x000000a000017945 */ /* 0x000fe80003800000 */
[----:B------:R-:W-:Y:S05]  /*19f0*/  @P4 BRA `(.L_x_15443) ;  /* 0x0000000000104947 */ /* 0x000fea0003800000 */
[----:B------:R-:W-:Y:S01]  /*1a00*/  MOV R0, RZ ;  /* 0x000000ff00007202 */ /* 0x000fe20000000f00 */
[----:B------:R-:W-:Y:S06]  /*1a10*/  @!P2 BRA `(.L_x_15444) ;  /* 0x000000000018a947 */ /* 0x000fec0003800000 */
[----:B-----5:R-:W-:Y:S01]  /*1a20*/  HADD2.F32 R0, -RZ, R82.H0_H0 ;  /* 0x20000052ff007230 */ /* 0x020fe20000004100 */
[----:B------:R-:W-:Y:S06]  /*1a30*/  BRA `(.L_x_15444) ;  /* 0x0000000000107947 */ /* 0x000fec0003800000 */
.L_x_15443:
[----:B-----5:R-:W-:Y:S02]  /*1a40*/  HADD2.F32 R0, -RZ, R78.H0_H0 ;  /* 0x2000004eff007230 */ /* 0x020fe40000004100 */
[----:B--23--:R-:W-:-:S03]  /*1a50*/  @P2 HADD2.F32 R85, -RZ, R82.H0_H0 ;  /* 0x20000052ff552230 */ /* 0x00cfc60000004100 */
[----:B------:R-:W-:-:S04]  /*1a60*/  FMUL.FTZ R0, R0, UR8 ;  /* 0x0000000800007c20 */ /* 0x000fc80008410000 */
[----:B------:R-:W-:-:S07]  /*1a70*/  @P2 FADD.FTZ R0, R85, R0 ;  /* 0x0000000055002221 */ /* 0x000fce0000010000 */
.L_x_15444:
[----:B------:R-:W-:Y:S05]  /*1a80*/  BSYNC B1 ;  /* 0x0000000000017941 */ /* 0x000fea0003800000 */
.L_x_15442:
[----:B------:R-:W-:Y:S04]  /*1a90*/  BSSY B1, `(.L_x_15445) ;  /* 0x000000a000017945 */ /* 0x000fe80003800000 */
[----:B------:R-:W-:Y:S05]  /*1aa0*/  @P4 BRA `(.L_x_15446) ;  /* 0x0000000000104947 */ /* 0x000fea0003800000 */
[----:B------:R-:W-:Y:S01]  /*1ab0*/  HFMA2.MMA R98, -RZ, RZ, 0, 0 ;  /* 0x00000000ff627435 */ /* 0x000fe200000001ff */
[----:B------:R-:W-:Y:S10]  /*1ac0*/  @!P2 BRA `(.L_x_15447) ;  /* 0x000000000018a947 */ /* 0x000ff40003800000 */
[----:B-----5:R-:W-:Y:S01]  /*1ad0*/  HADD2.F32 R98, -RZ, R82.H1_H1 ;  /* 0x30000052ff627230 */ /* 0x020fe20000004100 */
[----:B------:R-:W-:Y:S06]  /*1ae0*/  BRA `(.L_x_15447) ;  /* 0x0000000000107947 */ /* 0x000fec0003800000 */
.L_x_15446:
[----:B-----5:R-:W-:Y:S02]  /*1af0*/  HADD2.F32 R98, -RZ, R78.H1_H1 ;  /* 0x3000004eff627230 */ /* 0x020fe40000004100 */
[----:B--23--:R-:W-:-:S03]  /*1b00*/  @P2 HADD2.F32 R85, -RZ, R82.H1_H1 ;  /* 0x30000052ff552230 */ /* 0x00cfc60000004100 */
[----:B------:R-:W-:-:S04]  /*1b10*/  FMUL.FTZ R98, R98, UR8 ;  /* 0x0000000862627c20 */ /* 0x000fc80008410000 */
[----:B------:R-:W-:-:S07]  /*1b20*/  @P2 FADD.FTZ R98, R85, R98 ;  /* 0x0000006255622221 */ /* 0x000fce0000010000 */
.L_x_15447:
[----:B------:R-:W-:Y:S05]  /*1b30*/  BSYNC B1 ;  /* 0x0000000000017941 */ /* 0x000fea0003800000 */
.L_x_15445:
[----:B------:R-:W-:Y:S04]  /*1b40*/  BSSY B1, `(.L_x_15448) ;  /* 0x000000a000017945 */ /* 0x000fe80003800000 */
[----:B------:R-:W-:Y:S05]  /*1b50*/  @P4 BRA `(.L_x_15449) ;  /* 0x0000000000104947 */ /* 0x000fea0003800000 */
[----:B------:R-:W-:Y:S01]  /*1b60*/  MOV R99, RZ ;  /* 0x000000ff00637202 */ /* 0x000fe20000000f00 */
[----:B------:R-:W-:Y:S06]  /*1b70*/  @!P2 BRA `(.L_x_15450) ;  /* 0x000000000018a947 */ /* 0x000fec0003800000 */
[----:B-----5:R-:W-:Y:S01]  /*1b80*/  HADD2.F32 R99, -RZ, R83.H0_H0 ;  /* 0x20000053ff637230 */ /* 0x020fe20000004100 */
[----:B------:R-:W-:Y:S06]  /*1b90*/  BRA `(.L_x_15450) ;  /* 0x0000000000107947 */ /* 0x000fec0003800000 */
.L_x_15449:
[----:B-----5:R-:W-:Y:S02]  /*1ba0*/  HADD2.F32 R99, -RZ, R79.H0_H0 ;  /* 0x2000004fff637230 */ /* 0x020fe40000004100 */
[----:B--23--:R-:W-:-:S03]  /*1bb0*/  @P2 HADD2.F32 R84, -RZ, R83.H0_H0 ;  /* 0x20000053ff542230 */ /* 0x00cfc60000004100 */
[----:B------:R-:W-:-:S04]  /*1bc0*/  FMUL.FTZ R99, R99, UR8 ;  /* 0x0000000863637c20 */ /* 0x000fc80008410000 */
[----:B------:R-:W-:-:S07]  /*1bd0*/  @P2 FADD.FTZ R99, R84, R99 ;  /* 0x0000006354632221 */ /* 0x000fce0000010000 */
.L_x_15450:
[----:B------:R-:W-:Y:S05]  /*1be0*/  BSYNC B1 ;  /* 0x0000000000017941 */ /* 0x000fea0003800000 */
.L_x_15448:
[----:B------:R-:W-:Y:S04]  /*1bf0*/  BSSY B1, `(.L_x_15451) ;  /* 0x000000a000017945 */ /* 0x000fe80003800000 */
[----:B------:R-:W-:Y:S05]  /*1c00*/  @P4 BRA `(.L_x_15452) ;  /* 0x0000000000104947 */ /* 0x000fea0003800000 */
[----:B------:R-:W-:Y:S01]  /*1c10*/  HFMA2.MMA R100, -RZ, RZ, 0, 0 ;  /* 0x00000000ff647435 */ /* 0x000fe200000001ff */
[----:B------:R-:W-:Y:S10]  /*1c20*/  @!P2 BRA `(.L_x_15453) ;  /* 0x000000000018a947 */ /* 0x000ff40003800000 */
[----:B-----5:R-:W-:Y:S01]  /*1c30*/  HADD2.F32 R100, -RZ, R83.H1_H1 ;  /* 0x30000053ff647230 */ /* 0x020fe20000004100 */
[----:B------:R-:W-:Y:S06]  /*1c40*/  BRA `(.L_x_15453) ;  /* 0x0000000000107947 */ /* 0x000fec0003800000 */
.L_x_15452:
[----:B-----5:R-:W-:Y:S02]  /*1c50*/  HADD2.F32 R100, -RZ, R79.H1_H1 ;  /* 0x3000004fff647230 */ /* 0x020fe40000004100 */
[----:B--23--:R-:W-:-:S03]  /*1c60*/  @P2 HADD2.F32 R85, -RZ, R83.H1_H1 ;  /* 0x30000053ff552230 */ /* 0x00cfc60000004100 */
[----:B------:R-:W-:-:S04]  /*1c70*/  FMUL.FTZ R100, R100, UR8 ;  /* 0x0000000864647c20 */ /* 0x000fc80008410000 */
[----:B------:R-:W-:-:S07]  /*1c80*/  @P2 FADD.FTZ R100, R85, R100 ;  /* 0x0000006455642221 */ /* 0x000fce0000010000 */
.L_x_15453:
[----:B------:R-:W-:Y:S05]  /*1c90*/  BSYNC B1 ;  /* 0x0000000000017941 */ /* 0x000fea0003800000 */
.L_x_15451:
[----:B--23--:R-:W0:Y:S01]  /*1ca0*/  LDC.64 R124, c[0x0][0x238] ;  /* 0x00008e00ff7c7b82 */ /* 0x00ce220000000a00 */
        /* <DEDUP_REMOVED lines=8> */
.L_x_15429:
[----:B------:R-:W-:Y:S05]  /*1d30*/  BSYNC B0 ;  /* 0x0000000000007941 */ /* 0x000fea0003800000 */
.L_x_15428:
        /* <DEDUP_REMOVED lines=17> */
.L_x_15457:
[----:B-----5:R-:W-:Y:S02]  /*1e50*/  HADD2.F32 R101, -RZ, R76.H0_H0 ;  /* 0x2000004cff657230 */ /* 0x020fe40000004100 */
[----:B------:R-:W-:-:S03]  /*1e60*/  @P2 HADD2.F32 R84, -RZ, R80.H0_H0 ;  /* 0x20000050ff542230 */ /* 0x000fc60000004100 */
[----:B------:R-:W-:-:S04]  /*1e70*/  FMUL.FTZ R101, R101, UR8 ;  /* 0x0000000865657c20 */ /* 0x000fc80008410000 */
[----:B------:R-:W-:-:S07]  /*1e80*/  @P2 FADD.FTZ R101, R84, R101 ;  /* 0x0000006554652221 */ /* 0x000fce0000010000 */
.L_x_15458:
[----:B------:R-:W-:Y:S05]  /*1e90*/  BSYNC B1 ;  /* 0x0000000000017941 */ /* 0x000fea0003800000 */
.L_x_15456:
[----:B------:R-:W-:Y:S04]  /*1ea0*/  BSSY B1, `(.L_x_15459) ;  /* 0x000000a000017945 */ /* 0x000fe80003800000 */
[----:B------:R-:W-:Y:S05]  /*1eb0*/  @P3 BRA `(.L_x_15460) ;  /* 0x0000000000103947 */ /* 0x000fea0003800000 */
[----:B------:R-:W-:Y:S01]  /*1ec0*/  HFMA2.MMA R102, -RZ, RZ, 0, 0 ;  /* 0x00000000ff667435 */ /* 0x000fe200000001ff */
[----:B------:R-:W-:Y:S10]  /*1ed0*/  @!P2 BRA `(.L_x_15461) ;  /* 0x000000000018a947 */ /* 0x000ff40003800000 */
[----:B-----5:R-:W-:Y:S01]  /*1ee0*/  HADD2.F32 R102, -RZ, R80.H1_H1 ;  /* 0x30000050ff667230 */ /* 0x020fe20000004100 */
[----:B------:R-:W-:Y:S06]  /*1ef0*/  BRA `(.L_x_15461) ;  /* 0x0000000000107947 */ /* 0x000fec0003800000 */
.L_x_15460:
[----:B-----5:R-:W-:Y:S02]  /*1f00*/  HADD2.F32 R102, -RZ, R76.H1_H1 ;  /* 0x3000004cff667230 */ /* 0x020fe40000004100 */
[----:B------:R-:W-:-:S03]  /*1f10*/  @P2 HADD2.F32 R85, -RZ, R80.H1_H1 ;  /* 0x30000050ff552230 */ /* 0x000fc60000004100 */
[----:B------:R-:W-:-:S04]  /*1f20*/  FMUL.FTZ R102, R102, UR8 ;  /* 0x0000000866667c20 */ /* 0x000fc80008410000 */
[----:B------:R-:W-:-:S07]  /*1f30*/  @P2 FADD.FTZ R102, R85, R102 ;  /* 0x0000006655662221 */ /* 0x000fce0000010000 */
.L_x_15461:
[----:B------:R-:W-:Y:S05]  /*1f40*/  BSYNC B1 ;  /* 0x0000000000017941 */ /* 0x000fea0003800000 */
.L_x_15459:
[----:B------:R-:W-:Y:S04]  /*1f50*/  BSSY B1, `(.L_x_15462) ;  /* 0x000000a000017945 */ /* 0x000fe80003800000 */
[----:B------:R-:W-:Y:S05]  /*1f60*/  @P3 BRA `(.L_x_15463) ;  /* 0x0000000000103947 */ /* 0x000fea0003800000 */
[----:B------:R-:W-:Y:S01]  /*1f70*/  MOV R103, RZ ;  /* 0x000000ff00677202 */ /* 0x000fe20000000f00 */
[----:B------:R-:W-:Y:S06]  /*1f80*/  @!P2 BRA `(.L_x_15464) ;  /* 0x000000000018a947 */ /* 0x000fec0003800000 */
[----:B-----5:R-:W-:Y:S01]  /*1f90*/  HADD2.F32 R103, -RZ, R81.H0_H0 ;  /* 0x20000051ff677230 */ /* 0x020fe20000004100 */
[----:B------:R-:W-:Y:S06]  /*1fa0*/  BRA `(.L_x_15464) ;  /* 0x0000000000107947 */ /* 0x000fec0003800000 */
.L_x_15463:
[----:B-----5:R-:W-:Y:S02]  /*1fb0*/  HADD2.F32 R103, -RZ, R77.H0_H0 ;  /* 0x2000004dff677230 */ /* 0x020fe40000004100 */
[----:B------:R-:W-:-:S03]  /*1fc0*/  @P2 HADD2.F32 R84, -RZ, R81.H0_H0 ;  /* 0x20000051ff542230 */ /* 0x000fc60000004100 */
[----:B------:R-:W-:-:S04]  /*1fd0*/  FMUL.FTZ R103, R103, UR8 ;  /* 0x0000000867677c20 */ /* 0x000fc80008410000 */
[----:B------:R-:W-:-:S07]  /*1fe0*/  @P2 FADD.FTZ R103, R84, R103 ;  /* 0x0000006754672221 */ /* 0x000fce0000010000 */
.L_x_15464:
[----:B------:R-:W-:Y:S05]  /*1ff0*/  BSYNC B1 ;  /* 0x0000000000017941 */ /* 0x000fea0003800000 */
.L_x_15462:
[----:B------:R-:W-:Y:S04]  /*2000*/  BSSY B1, `(.L_x_15465) ;  /* 0x000000a000017945 */ /* 0x000fe80003800000 */
[----:B------:R-:W-:Y:S05]  /*2010*/  @P3 BRA `(.L_x_15466) ;  /* 0x0000000000103947 */ /* 0x000fea0003800000 */
[----:B------:R-:W-:Y:S01]  /*2020*/  HFMA2.MMA R104, -RZ, RZ, 0, 0 ;  /* 0x00000000ff687435 */ /* 0x000fe200000001ff */
[----:B------:R-:W-:Y:S10]  /*2030*/  @!P2 BRA `(.L_x_15467) ;  /* 0x000000000018a947 */ /* 0x000ff40003800000 */
[----:B-----5:R-:W-:Y:S01]  /*2040*/  HADD2.F32 R104, -RZ, R81.H1_H1 ;  /* 0x30000051ff687230 */ /* 0x020fe20000004100 */
[----:B------:R-:W-:Y:S06]  /*2050*/  BRA `(.L_x_15467) ;  /* 0x0000000000107947 */ /* 0x000fec0003800000 */
.L_x_15466:
[----:B-----5:R-:W-:Y:S02]  /*2060*/  HADD2.F32 R104, -RZ, R77.H1_H1 ;  /* 0x3000004dff687230 */ /* 0x020fe40000004100 */
[----:B------:R-:W-:-:S03]  /*2070*/  @P2 HADD2.F32 R85, -RZ, R81.H1_H1 ;  /* 0x30000051ff552230 */ /* 0x000fc60000004100 */
[----:B------:R-:W-:-:S04]  /*2080*/  FMUL.FTZ R104, R104, UR8 ;  /* 0x0000000868687c20 */ /* 0x000fc80008410000 */
[----:B------:R-:W-:-:S07]  /*2090*/  @P2 FADD.FTZ R104, R85, R104 ;  /* 0x0000006855682221 */ /* 0x000fce0000010000 */
.L_x_15467:
[----:B------:R-:W-:Y:S05]  /*20a0*/  BSYNC B1 ;  /* 0x0000000000017941 */ /* 0x000fea0003800000 */
.L_x_15465:
[----:B------:R-:W-:Y:S04]  /*20b0*/  BSSY B1, `(.L_x_15468) ;  /* 0x000000a000017945 */ /* 0x000fe80003800000 */
[----:B------:R-:W-:Y:S05]  /*20c0*/  @P3 BRA `(.L_x_15469) ;  /* 0x0000000000103947 */ /* 0x000fea0003800000 */
[----:B------:R-:W-:Y:S01]  /*20d0*/  MOV R105, RZ ;  /* 0x000000ff00697202 */ /* 0x000fe20000000f00 */
[----:B------:R-:W-:Y:S06]  /*20e0*/  @!P2 BRA `(.L_x_15470) ;  /* 0x000000000018a947 */ /* 0x000fec0003800000 */
[----:B-----5:R-:W-:Y:S01]  /*20f0*/  HADD2.F32 R105, -RZ, R82.H0_H0 ;  /* 0x20000052ff697230 */ /* 0x020fe20000004100 */
[----:B------:R-:W-:Y:S06]  /*2100*/  BRA `(.L_x_15470) ;  /* 0x0000000000107947 */ /* 0x000fec0003800000 */
.L_x_15469:
[----:B-----5:R-:W-:Y:S02]  /*2110*/  HADD2.F32 R105, -RZ, R78.H0_H0 ;  /* 0x2000004eff697230 */ /* 0x020fe40000004100 */
[----:B------:R-:W-:-:S03]  /*2120*/  @P2 HADD2.F32 R84, -RZ, R82.H0_H0 ;  /* 0x20000052ff542230 */ /* 0x000fc60000004100 */
[----:B------:R-:W-:-:S04]  /*2130*/  FMUL.FTZ R105, R105, UR8 ;  /* 0x0000000869697c20 */ /* 0x000fc80008410000 */
[----:B------:R-:W-:-:S07]  /*2140*/  @P2 FADD.FTZ R105, R84, R105 ;  /* 0x0000006954692221 */ /* 0x000fce0000010000 */
.L_x_15470:
[----:B------:R-:W-:Y:S05]  /*2150*/  BSYNC B1 ;  /* 0x0000000000017941 */ /* 0x000fea0003800000 */
.L_x_15468:
[----:B------:R-:W-:Y:S04]  /*2160*/  BSSY B1, `(.L_x_15471) ;  /* 0x000000a000017945 */ /* 0x000fe80003800000 */
[----:B------:R-:W-:Y:S05]  /*2170*/  @P3 BRA `(.L_x_15472) ;  /* 0x0000000000103947 */ /* 0x000fea0003800000 */
[----:B------:R-:W-:Y:S01]  /*2180*/  HFMA2.MMA R106, -RZ, RZ, 0, 0 ;  /* 0x00000000ff6a7435 */ /* 0x000fe200000001ff */
[----:B------:R-:W-:Y:S10]  /*2190*/  @!P2 BRA `(.L_x_15473) ;  /* 0x000000000018a947 */ /* 0x000ff40003800000 */
[----:B-----5:R-:W-:Y:S01]  /*21a0*/  HADD2.F32 R106, -RZ, R82.H1_H1 ;  /* 0x30000052ff6a7230 */ /* 0x020fe20000004100 */
[----:B------:R-:W-:Y:S06]  /*21b0*/  BRA `(.L_x_15473) ;  /* 0x0000000000107947 */ /* 0x000fec0003800000 */
.L_x_15472:
[----:B-----5:R-:W-:Y:S02]  /*21c0*/  HADD2.F32 R106, -RZ, R78.H1_H1 ;  /* 0x3000004eff6a7230 */ /* 0x020fe40000004100 */
[----:B------:R-:W-:-:S03]  /*21d0*/  @P2 HADD2.F32 R85, -RZ, R82.H1_H1 ;  /* 0x30000052ff552230 */ /* 0x000fc60000004100 */
[----:B------:R-:W-:-:S04]  /*21e0*/  FMUL.FTZ R106, R106, UR8 ;  /* 0x000000086a6a7c20 */ /* 0x000fc80008410000 */
[----:B------:R-:W-:-:S07]  /*21f0*/  @P2 FADD.FTZ R106, R85, R106 ;  /* 0x0000006a556a2221 */ /* 0x000fce0000010000 */
.L_x_15473:
[----:B------:R-:W-:Y:S05]  /*2200*/  BSYNC B1 ;  /* 0x0000000000017941 */ /* 0x000fea0003800000 */
.L_x_15471:
[----:B------:R-:W-:Y:S04]  /*2210*/  BSSY B1, `(.L_x_15474) ;  /* 0x000000a000017945 */ /* 0x000fe80003800000 */
[----:B------:R-:W-:Y:S05]  /*2220*/  @P3 BRA `(.L_x_15475) ;  /* 0x0000000000103947 */ /* 0x000fea0003800000 */
[----:B------:R-:W-:Y:S01]  /*2230*/  MOV R107, RZ ;  /* 0x000000ff006b7202 */ /* 0x000fe20000000f00 */
[----:B------:R-:W-:Y:S06]  /*2240*/  @!P2 BRA `(.L_x_15476) ;  /* 0x000000000018a947 */ /* 0x000fec0003800000 */
[----:B-----5:R-:W-:Y:S01]  /*2250*/  HADD2.F32 R107, -RZ, R83.H0_H0 ;  /* 0x20000053ff6b7230 */ /* 0x020fe20000004100 */
[----:B------:R-:W-:Y:S06]  /*2260*/  BRA `(.L_x_15476) ;  /* 0x0000000000107947 */ /* 0x000fec0003800000 */
.L_x_15475:
[----:B-----5:R-:W-:Y:S02]  /*2270*/  HADD2.F32 R107, -RZ, R79.H0_H0 ;  /* 0x2000004fff6b7230 */ /* 0x020fe40000004100 */
[----:B------:R-:W-:-:S03]  /*2280*/  @P2 HADD2.F32 R84, -RZ, R83.H0_H0 ;  /* 0x20000053ff542230 */ /* 0x000fc60000004100 */
[----:B------:R-:W-:-:S04]  /*2290*/  FMUL.FTZ R107, R107, UR8 ;  /* 0x000000086b6b7c20 */ /* 0x000fc80008410000 */
[----:B------:R-:W-:-:S07]  /*22a0*/  @P2 FADD.FTZ R107, R84, R107 ;  /* 0x0000006b546b2221 */ /* 0x000fce0000010000 */
.L_x_15476:
[----:B------:R-:W-:Y:S05]  /*22b0*/  BSYNC B1 ;  /* 0x0000000000017941 */ /* 0x000fea0003800000 */
.L_x_15474:
[----:B------:R-:W-:Y:S04]  /*22c0*/  BSSY B1, `(.L_x_15477) ;  /* 0x000000a000017945 */ /* 0x000fe80003800000 */
[----:B------:R-:W-:Y:S05]  /*22d0*/  @P3 BRA `(.L_x_15478) ;  /* 0x0000000000103947 */ /* 0x000fea0003800000 */
[----:B------:R-:W-:Y:S01]  /*22e0*/  HFMA2.MMA R108, -RZ, RZ, 0, 0 ;  /* 0x00000000ff6c7435 */ /* 0x000fe200000001ff */
[----:B------:R-:W-:Y:S10]  /*22f0*/  @!P2 BRA `(.L_x_15479) ;  /* 0x000000000018a947 */ /* 0x000ff40003800000 */
[----:B-----5:R-:W-:Y:S01]  /*2300*/  HADD2.F32 R108, -RZ, R83.H1_H1 ;  /* 0x30000053ff6c7230 */ /* 0x020fe20000004100 */
[----:B------:R-:W-:Y:S06]  /*2310*/  BRA `(.L_x_15479) ;  /* 0x0000000000107947 */ /* 0x000fec0003800000 */
.L_x_15478:
[----:B-----5:R-:W-:Y:S02]  /*2320*/  HADD2.F32 R108, -RZ, R79.H1_H1 ;  /* 0x3000004fff6c7230 */ /* 0x020fe40000004100 */
[----:B------:R-:W-:-:S03]  /*2330*/  @P2 HADD2.F32 R85, -RZ, R83.H1_H1 ;  /* 0x30000053ff552230 */ /* 0x000fc60000004100 */
[----:B------:R-:W-:-:S04]  /*2340*/  FMUL.FTZ R108, R108, UR8 ;  /* 0x000000086c6c7c20 */ /* 0x000fc80008410000 */
[----:B------:R-:W-:-:S07]  /*2350*/  @P2 FADD.FTZ R108, R85, R108 ;  /* 0x0000006c556c2221 */ /* 0x000fce0000010000 */
.L_x_15479:
[----:B------:R-:W-:Y:S05]  /*2360*/  BSYNC B1 ;  /* 0x0000000000017941 */ /* 0x000fea0003800000 */
.L_x_15477:
[----:B------:R-:W2:Y:S01]  /*2370*/  LDC.64 R84, c[0x0][0x238] ;  /* 0x00008e00ff547b82 */ /* 0x000ea20000000a00 */
[----:B------:R-:W-:Y:S02]  /*2380*/  F2FP.F16.F32.PACK_AB R87, R108, R107 ;  /* 0x0000006b6c57723e */ /* 0x000fe400000000ff */
[----:B------:R-:W-:Y:S01]  /*2390*/  F2FP.F16.F32.PACK_AB R86, R106, R105 ;  /* 0x000000696a56723e */ /* 0x000fe200000000ff */
[----:B--2---:R-:W-:Y:S01]  /*23a0*/  IMAD.WIDE.U32 R122, R122, 0x10, R84 ;  /* 0x000000107a7a7825 */ /* 0x004fe200078e0054 */
[----:B------:R-:W-:Y:S02]  /*23b0*/  F2FP.F16.F32.PACK_AB R85, R104, R103 ;  /* 0x000000676855723e */ /* 0x000fe400000000ff */
[----:B------:R-:W-:-:S05]  /*23c0*/  F2FP.F16.F32.PACK_AB R84, R102, R101 ;  /* 0x000000656654723e */ /* 0x000fca00000000ff */
[----:B------:R2:W-:Y:S02]  /*23d0*/  STG.E.128 desc[UR4][R122.64], R84 ;  /* 0x000000547a007986 */ /* 0x0005e4000c101d04 */
.L_x_15455:
[----:B------:R-:W-:Y:S05]  /*23e0*/  BSYNC B0 ;  /* 0x0000000000007941 */ /* 0x000fea0003800000 */
.L_x_15454:
        /* <DEDUP_REMOVED lines=129> */
.L_x_15500:
        /* <DEDUP_REMOVED lines=115> */
[C---:B-1----:R-:W-:Y:S01]  /*3330*/  IMAD.WIDE.U32 R122, R117.reuse, 0x10, R122 ;  /* 0x00000010757a7825 */ /* 0x042fe200078e007a */
[----:B------:R-:W-:-:S04]  /*3340*/  IADD3 R117, R117, 0x80, RZ ;  /* 0x0000008075757810 */ /* 0x000fc80007ffe0ff */
[----:B------:R1:W-:Y:S03]  /*3350*/  STG.E.128 desc[UR4][R122.64], R84 ;  /* 0x000000547a007986 */ /* 0x0003e6000c101d04 */
.L_x_15484:
[----:B------:R-:W-:Y:S05]  /*3360*/  BSYNC B1 ;  /* 0x0000000000017941 */ /* 0x000fea0003800000 */
.L_x_15483:
        /* <DEDUP_REMOVED lines=35> */
.L_x_15486:
[----:B------:R-:W-:Y:S05]  /*35a0*/  BSYNC B1 ;  /* 0x0000000000017941 */ /* 0x000fea0003800000 */
.L_x_15485:
        /* <DEDUP_REMOVED lines=35> */
.L_x_15488:
[----:B------:R-:W-:Y:S05]  /*37e0*/  BSYNC B1 ;  /* 0x0000000000017941 */ /* 0x000fea0003800000 */
.L_x_15487:
        /* <DEDUP_REMOVED lines=23> */
[----:B------:R-:W-:Y:S02]  /*3960*/  F2FP.F16.F32.PACK_AB R86, R124, R123 ;  /* 0x0000007b7c56723e */ /* 0x000fe400000000ff */
[----:B------:R-:W-:Y:S01]  /*3970*/  F2FP.F16.F32.PACK_AB R87, R120, R87 ;  /* 0x000000577857723e */ /* 0x000fe200000000ff */
[----:B------:R-:W-:Y:S01]  /*3980*/  FFMA.FTZ R120, R68, R85, R60 ;  /* 0x0000005544787223 */ /* 0x000fe2000001003c */
[----:B------:R-:W-:Y:S01]  /*3990*/  FFMA.FTZ R85, R70, R121, R62 ;  /* 0x0000007946557223 */ /* 0x000fe2000001003e */
[----:B------:R-:W-:-:S04]  /*39a0*/  FFMA.FTZ R121, R69, R84, R61 ;  /* 0x0000005445797223 */ /* 0x000fc8000001003d */
[----:B------:R-:W-:Y:S02]  /*39b0*/  F2FP.F16.F32.PACK_AB R85, R122, R85 ;  /* 0x000000557a55723e */ /* 0x000fe400000000ff */
[----:B------:R-:W-:Y:S01]  /*39c0*/  F2FP.F16.F32.PACK_AB R84, R121, R120 ;  /* 0x000000787954723e */ /* 0x000fe200000000ff */
[----:B-1----:R-:W-:-:S05]  /*39d0*/  IMAD.WIDE.U32 R118, R117, 0x10, R118 ;  /* 0x0000001075767825 */ /* 0x002fca00078e0076 */
[----:B------:R4:W-:Y:S02]  /*39e0*/  STG.E.128 desc[UR4][R118.64], R84 ;  /* 0x0000005476007986 */ /* 0x0009e4000c101d04 */
.L_x_15482:
[----:B------:R-:W-:Y:S05]  /*39f0*/  BSYNC B0 ;  /* 0x0000000000007941 */ /* 0x000fea0003800000 */
.L_x_15481:
[----:B------:R-:W-:Y:S02]  /*3a00*/  IADD3 R112, R112, UR10, RZ ;  /* 0x0000000a70707c10 */ /* 0x000fe4000fffe0ff */
[----:B------:R-:W-:Y:S02]  /*3a10*/  SEL R120, RZ, 0x1, P5 ;  /* 0x00000001ff787807 */ /* 0x000fe40002800000 */
[----:B------:R-:W-:-:S13]  /*3a20*/  ISETP.GE.AND P2, PT, R112, UR11, PT ;  /* 0x0000000b70007c0c */ /* 0x000fda000bf46270 */
[----:B------:R-:W-:Y:S05]  /*3a30*/  @!P2 BRA `(.L_x_15489) ;  /* 0xffffffcc0050a947 */ /* 0x000fea000383ffff */
[----:B------:R-:W-:Y:S05]  /*3a40*/  EXIT ;  /* 0x000000000000794d */ /* 0x000fea0003800000 */
.L_x_15480:
[----:B------:R-:W-:Y:S01]  /*3a50*/  HFMA2.MMA R120, -RZ, RZ, 0, 5.9604644775390625e-08 ;  /* 0x00000001ff787435 */ /* 0x000fe200000001ff */
[----:B------:R-:W-:Y:S02]  /*3a60*/  MOV R121, 0x1f ;  /* 0x0000001f00797802 */ /* 0x000fe40000000f00 */
[----:B------:R-:W-:-:S08]  /*3a70*/  MOV R123, 0xffffffff ;  /* 0xffffffff007b7802 */ /* 0x000fd00000000f00 */
[----:B01---5:R-:W-:Y:S05]  /*3a80*/  WARPSYNC.COLLECTIVE R123, `(.L_x_15490) ;  /* 0x000000007b087348 */ /* 0x023fea0003c00000 */
[----:B------:R2:W3:Y:S02]  /*3a90*/  SHFL.BFLY P6, R124, R122, R120, R121 ;  /* 0x0c0000787a7c7389 */ /* 0x0004e400000c0079 */
[----:B0123-5:R-:W-:Y:S01]  /*3aa0*/  ENDCOLLECTIVE ;  /* 0x000000000000791b */ /* 0x02ffe20003800000 */
.L_x_15490:
[----:B------:R-:W-:Y:S01]  /*3ab0*/  HFMA2.MMA R120, -RZ, RZ, 0, 1.1920928955078125e-07 ;  /* 0x00000002ff787435 */ /* 0x000fe200000001ff */
[----:B------:R-:W-:-:S05]  /*3ac0*/  FADD.FTZ R125, R122, R124 ;  /* 0x0000007c7a7d7221 */ /* 0x000fca0000010000 */
[----:B------:R-:W-:-:S07]  /*3ad0*/  MOV R122, R125 ;  /* 0x0000007d007a7202 */ /* 0x000fce0000000f00 */
[----:B------:R-:W-:Y:S05]  /*3ae0*/  WARPSYNC.COLLECTIVE R123, `(.L_x_15491) ;  /* 0x000000007b087348 */ /* 0x000fea0003c00000 */
[----:B------:R0:W1:Y:S02]  /*3af0*/  SHFL.BFLY P6, R124, R122, R120, R121 ;  /* 0x0c0000787a7c7389 */ /* 0x00006400000c0079 */
[----:B01----:R-:W-:Y:S01]  /*3b00*/  ENDCOLLECTIVE ;  /* 0x000000000000791b */ /* 0x003fe20003800000 */
.L_x_15491:
[----:B------:R-:W-:Y:S01]  /*3b10*/  HFMA2.MMA R120, -RZ, RZ, 0, 2.384185791015625e-07 ;  /* 0x00000004ff787435 */ /* 0x000fe200000001ff */
[----:B------:R-:W-:-:S05]  /*3b20*/  FADD.FTZ R125, R125, R124 ;  /* 0x0000007c7d7d7221 */ /* 0x000fca0000010000 */
[----:B------:R-:W-:-:S07]  /*3b30*/  MOV R122, R125 ;  /* 0x0000007d007a7202 */ /* 0x000fce0000000f00 */
[----:B------:R-:W-:Y:S05]  /*3b40*/  WARPSYNC.COLLECTIVE R123, `(.L_x_15492) ;  /* 0x000000007b087348 */ /* 0x000fea0003c00000 */
[----:B------:R0:W1:Y:S02]  /*3b50*/  SHFL.BFLY P6, R124, R122, R120, R121 ;  /* 0x0c0000787a7c7389 */ /* 0x00006400000c0079 */
[----:B01----:R-:W-:Y:S01]  /*3b60*/  ENDCOLLECTIVE ;  /* 0x000000000000791b */ /* 0x003fe20003800000 */
.L_x_15492:
[----:B------:R-:W-:Y:S01]  /*3b70*/  HFMA2.MMA R120, -RZ, RZ, 0, 4.76837158203125e-07 ;  /* 0x00000008ff787435 */ /* 0x000fe200000001ff */
[----:B------:R-:W-:-:S05]  /*3b80*/  FADD.FTZ R84, R125, R124 ;  /* 0x0000007c7d547221 */ /* 0x000fca0000010000 */
[----:B------:R-:W-:-:S07]  /*3b90*/  MOV R122, R84 ;  /* 0x00000054007a7202 */ /* 0x000fce0000000f00 */
[----:B------:R-:W-:Y:S05]  /*3ba0*/  WARPSYNC.COLLECTIVE R123, `(.L_x_15493) ;  /* 0x000000007b087348 */ /* 0x000fea0003c00000 */
[----:B------:R0:W1:Y:S02]  /*3bb0*/  SHFL.BFLY P6, R124, R122, R120, R121 ;  /* 0x0c0000787a7c7389 */ /* 0x00006400000c0079 */
[----:B01----:R-:W-:Y:S01]  /*3bc0*/  ENDCOLLECTIVE ;  /* 0x000000000000791b */ /* 0x003fe20003800000 */
.L_x_15493:
[----:B------:R-:W-:Y:S01]  /*3bd0*/  HFMA2.MMA R120, -RZ, RZ, 0, 9.5367431640625e-07 ;  /* 0x00000010ff787435 */ /* 0x000fe200000001ff */
[----:B------:R-:W-:-:S05]  /*3be0*/  FADD.FTZ R85, R84, R124 ;  /* 0x0000007c54557221 */ /* 0x000fca0000010000 */
[----:B------:R-:W-:-:S07]  /*3bf0*/  MOV R122, R85 ;  /* 0x00000055007a7202 */ /* 0x000fce0000000f00 */
[----:B------:R-:W-:Y:S05]  /*3c00*/  WARPSYNC.COLLECTIVE R123, `(.L_x_15494) ;  /* 0x000000007b087348 */ /* 0x000fea0003c00000 */
[----:B------:R0:W1:Y:S02]  /*3c10*/  SHFL.BFLY P6, R124, R122, R120, R121 ;  /* 0x0c0000787a7c7389 */ /* 0x00006400000c0079 */
[----:B01----:R-:W-:Y:S01]  /*3c20*/  ENDCOLLECTIVE ;  /* 0x000000000000791b */ /* 0x003fe20003800000 */
.L_x_15494:
        /* <DEDUP_REMOVED lines=73> */
.L_x_15495:
[----:B------:R-:W-:Y:S01]  /*40c0*/  HFMA2.MMA R120, -RZ, RZ, 0, 1.1920928955078125e-07 ;  /* 0x00000002ff787435 */ /* 0x000fe200000001ff */
[----:B------:R-:W-:-:S10]  /*40d0*/  FADD.FTZ R122, R85, R124 ;  /* 0x0000007c557a7221 */ /* 0x000fd40000010000 */
[----:B------:R-:W-:Y:S05]  /*40e0*/  WARPSYNC.COLLECTIVE R123, `(.L_x_15496) ;  /* 0x000000007b087348 */ /* 0x000fea0003c00000 */
[----:B------:R0:W1:Y:S02]  /*40f0*/  SHFL.BFLY P6, R124, R122, R120, R121 ;  /* 0x0c0000787a7c7389 */ /* 0x00006400000c0079 */
[----:B01----:R-:W-:Y:S01]  /*4100*/  ENDCOLLECTIVE ;  /* 0x000000000000791b */ /* 0x003fe20003800000 */
.L_x_15496:
[----:B------:R-:W-:Y:S01]  /*4110*/  HFMA2.MMA R120, -RZ, RZ, 0, 2.384185791015625e-07 ;  /* 0x00000004ff787435 */ /* 0x000fe200000001ff */
[----:B------:R-:W-:-:S05]  /*4120*/  FADD.FTZ R125, R122, R124 ;  /* 0x0000007c7a7d7221 */ /* 0x000fca0000010000 */
[----:B------:R-:W-:-:S07]  /*4130*/  MOV R122, R125 ;  /* 0x0000007d007a7202 */ /* 0x000fce0000000f00 */
[----:B------:R-:W-:Y:S05]  /*4140*/  WARPSYNC.COLLECTIVE R123, `(.L_x_15497) ;  /* 0x000000007b087348 */ /* 0x000fea0003c00000 */
[----:B------:R0:W1:Y:S02]  /*4150*/  SHFL.BFLY P6, R124, R122, R120, R121 ;  /* 0x0c0000787a7c7389 */ /* 0x00006400000c0079 */
[----:B01----:R-:W-:Y:S01]  /*4160*/  ENDCOLLECTIVE ;  /* 0x000000000000791b */ /* 0x003fe20003800000 */
.L_x_15497:
[----:B------:R-:W-:Y:S01]  /*4170*/  HFMA2.MMA R120, -RZ, RZ, 0, 4.76837158203125e-07 ;  /* 0x00000008ff787435 */ /* 0x000fe200000001ff */
[----:B------:R-:W-:-:S05]  /*4180*/  FADD.FTZ R125, R125, R124 ;  /* 0x0000007c7d7d7221 */ /* 0x000fca0000010000 */
[----:B------:R-:W-:-:S07]  /*4190*/  MOV R122, R125 ;  /* 0x0000007d007a7202 */ /* 0x000fce0000000f00 */
[----:B------:R-:W-:Y:S05]  /*41a0*/  WARPSYNC.COLLECTIVE R123, `(.L_x_15498) ;  /* 0x000000007b087348 */ /* 0x000fea0003c00000 */
[----:B------:R0:W1:Y:S02]  /*41b0*/  SHFL.BFLY P6, R124, R122, R120, R121 ;  /* 0x0c0000787a7c7389 */ /* 0x00006400000c0079 */
[----:B01----:R-:W-:Y:S01]  /*41c0*/  ENDCOLLECTIVE ;  /* 0x000000000000791b */ /* 0x003fe20003800000 */
.L_x_15498:
[----:B------:R-:W-:Y:S01]  /*41d0*/  HFMA2.MMA R120, -RZ, RZ, 0, 9.5367431640625e-07 ;  /* 0x00000010ff787435 */ /* 0x000fe200000001ff */
[----:B------:R-:W-:-:S05]  /*41e0*/  FADD.FTZ R85, R125, R124 ;  /* 0x0000007c7d557221 */ /* 0x000fca0000010000 */
[----:B------:R-:W-:-:S07]  /*41f0*/  MOV R122, R85 ;  /* 0x00000055007a7202 */ /* 0x000fce0000000f00 */
[----:B------:R-:W-:Y:S05]  /*4200*/  WARPSYNC.COLLECTIVE R123, `(.L_x_15499) ;  /* 0x000000007b087348 */ /* 0x000fea0003c00000 */
[----:B------:R0:W1:Y:S02]  /*4210*/  SHFL.BFLY P6, R124, R122, R120, R121 ;  /* 0x0c0000787a7c7389 */ /* 0x00006400000c0079 */
[----:B01----:R-:W-:Y:S01]  /*4220*/  ENDCOLLECTIVE ;  /* 0x000000000000791b */ /* 0x003fe20003800000 */
.L_x_15499:
[----:B------:R-:W-:Y:S05]  /*4230*/  BRA `(.L_x_15500) ;  /* 0xffffffe800707947 */ /* 0x000fea000383ffff */
.L_x_15501:
        /* <DEDUP_REMOVED lines=12> */
.L_x_30266:


//--------------------- .text._ZN10layer_norm13ln_fwd_kernelINS_13Kernel_traitsIf6__halfS2_S2_fjLj4096ELj1ELj1ELj4ELj16ENS_18Kernel_traits_baseILj4096EfS2_S2_S2_fjLj128EEEEELb0ELb0ELb1ELb1EEEvNS_9FwdParamsE --------------------------
	.section	.text._ZN10layer_norm13ln_fwd_kernelINS_13Kernel_traitsIf6__halfS2_S2_fjLj4096ELj1ELj1ELj4ELj16ENS_18Kernel_traits_baseILj4096EfS2_S2_S2_fjLj128EEEEELb0ELb0ELb1ELb1EEEvNS_9FwdParamsE,"ax",@progbits
	.align	128
        .global         _ZN10layer_norm13ln_fwd_kernelINS_13Kernel_traitsIf6__halfS2_S2_fjLj4096ELj1ELj1ELj4ELj16ENS_18Kernel_traits_baseILj4096EfS2_S2_S2_fjLj128EEEEELb0ELb0ELb1ELb1EEEvNS_9FwdParamsE
        .type           _ZN10layer_norm13ln_fwd_kernelINS_13Kernel_traitsIf6__halfS2_S2_fjLj4096ELj1ELj1ELj4ELj16ENS_18Kernel_traits_baseILj4096EfS2_S2_S2_fjLj128EEEEELb0ELb0ELb1ELb1EEEvNS_9FwdParamsE,@function
        .size           _ZN10layer_norm13ln_fwd_kernelINS_13Kernel_traitsIf6__halfS2_S2_fjLj4096ELj1ELj1ELj4ELj16ENS_18Kernel_traits_baseILj4096EfS2_S2_S2_fjLj128EEEEELb0ELb0ELb1ELb1EEEvNS_9FwdParamsE,(.L_x_30267 - _ZN10layer_norm13ln_fwd_kernelINS_13Kernel_traitsIf6__halfS2_S2_fjLj4096ELj1ELj1ELj4ELj16ENS_18Kernel_traits_baseILj4096EfS2_S2_S2_fjLj128EEEEELb0ELb0ELb1ELb1EEEvNS_9FwdParamsE)
        .other          _ZN10layer_norm13ln_fwd_kernelINS_13Kernel_traitsIf6__halfS2_S2_fjLj4096ELj1ELj1ELj4ELj16ENS_18Kernel_traits_baseILj4096EfS2_S2_S2_fjLj128EEEEELb0ELb0ELb1ELb1EEEvNS_9FwdParamsE,@"STO_CUDA_ENTRY STV_DEFAULT"
_ZN10layer_norm13ln_fwd_kernelINS_13Kernel_traitsIf6__halfS2_S2_fjLj4096ELj1ELj1ELj4ELj16ENS_18Kernel_traits_baseILj4096EfS2_S2_S2_fjLj128EEEEELb0ELb0ELb1ELb1EEEvNS_9FwdParamsE:
.text._ZN10layer_norm13ln_fwd_kernelINS_13Kernel_traitsIf6__halfS2_S2_fjLj4096ELj1ELj1ELj4ELj16ENS_18Kernel_traits_baseILj4096EfS2_S2_S2_fjLj128EEEEELb0ELb0ELb1ELb1EEEvNS_9FwdParamsE:
        /* <DEDUP_REMOVED lines=61> */
.L_x_15601:
        /* <DEDUP_REMOVED lines=33> */
[----:B-----5:R-:W-:Y:S01]  /*05e0*/  HADD2.F32 R8, -RZ, R76.H0_H0 ;  /* 0x2000004cff087230 */ /* 0x020fe20000004100 */
[----:B------:R-:W-:Y:S06]  /*05f0*/  BRA `(.L_x_15504) ;  /* 0x0000000000107947 */ /* 0x000fec0003800000 */
.L_x_15503:
[----:B-----5:R-:W-:Y:S02]  /*0600*/  HADD2.F32 R8, -RZ, R80.H0_H0 ;  /* 0x20000050ff087230 */ /* 0x020fe40000004100 */
[----:B------:R-:W-:-:S03]  /*0610*/  @P0 HADD2.F32 R3, -RZ, R76.H0_H0 ;  /* 0x2000004cff030230 */ /* 0x000fc60000004100 */
[----:B------:R-:W-:-:S04]  /*0620*/  FMUL.FTZ R8, R8, UR8 ;  /* 0x0000000808087c20 */ /* 0x000fc80008410000 */
[----:B------:R-:W-:-:S07]  /*0630*/  @P0 FADD.FTZ R8, R8, R3 ;  /* 0x0000000308080221 */ /* 0x000fce0000010000 */
.L_x_15504:
[----:B------:R-:W-:Y:S05]  /*0640*/  BSYNC B0 ;  /* 0x0000000000007941 */ /* 0x000fea0003800000 */
.L_x_15502:
[----:B------:R-:W-:Y:S04]  /*0650*/  BSSY B0, `(.L_x_15505) ;  /* 0x000000a000007945 */ /* 0x000fe80003800000 */
[----:B------:R-:W-:Y:S05]  /*0660*/  @P3 BRA `(.L_x_15506) ;  /* 0x0000000000103947 */ /* 0x000fea0003800000 */
[----:B------:R-:W-:Y:S01]  /*0670*/  HFMA2.MMA R7, -RZ, RZ, 0, 0 ;  /* 0x00000000ff077435 */ /* 0x000fe200000001ff */
[----:B------:R-:W-:Y:S10]  /*0680*/  @!P0 BRA `(.L_x_15507) ;  /* 0x0000000000188947 */ /* 0x000ff40003800000 */
[----:B-----5:R-:W-:Y:S01]  /*0690*/  HADD2.F32 R7, -RZ, R76.H1_H1 ;  /* 0x3000004cff077230 */ /* 0x020fe20000004100 */
[----:B------:R-:W-:Y:S06]  /*06a0*/  BRA `(.L_x_15507) ;  /* 0x0000000000107947 */ /* 0x000fec0003800000 */
.L_x_15506:
[----:B-----5:R-:W-:Y:S02]  /*06b0*/  HADD2.F32 R7, -RZ, R80.H1_H1 ;  /* 0x30000050ff077230 */ /* 0x020fe40000004100 */
[----:B------:R-:W-:-:S03]  /*06c0*/  @P0 HADD2.F32 R0, -RZ, R76.H1_H1 ;  /* 0x3000004cff000230 */ /* 0x000fc60000004100 */
[----:B------:R-:W-:-:S04]  /*06d0*/  FMUL.FTZ R7, R7, UR8 ;  /* 0x0000000807077c20 */ /* 0x000fc80008410000 */
[----:B------:R-:W-:-:S07]  /*06e0*/  @P0 FADD.FTZ R7, R7, R0 ;  /* 0x0000000007070221 */ /* 0x000fce0000010000 */
.L_x_15507:
[----:B------:R-:W-:Y:S05]  /*06f0*/  BSYNC B0 ;  /* 0x0000000000007941 */ /* 0x000fea0003800000 */
.L_x_15505:
[----:B------:R-:W-:Y:S04]  /*0700*/  BSSY B0, `(.L_x_15508) ;  /* 0x000000a000007945 */ /* 0x000fe80003800000 */
[----:B------:R-:W-:Y:S05]  /*0710*/  @P3 BRA `(.L_x_15509) ;  /* 0x0000000000103947 */ /* 0x000fea0003800000 */
[----:B------:R-:W-:Y:S01]  /*0720*/  MOV R6, RZ ;  /* 0x000000ff00067202 */ /* 0x000fe20000000f00 */
[----:B------:R-:W-:Y:S06]  /*0730*/  @!P0 BRA `(.L_x_15510) ;  /* 0x0000000000188947 */ /* 0x000fec0003800000 */
[----:B-----5:R-:W-:Y:S01]  /*0740*/  HADD2.F32 R6, -RZ, R77.H0_H0 ;  /* 0x2000004dff067230 */ /* 0x020fe20000004100 */
[----:B------:R-:W-:Y:S06]  /*0750*/  BRA `(.L_x_15510) ;  /* 0x0000000000107947 */ /* 0x000fec0003800000 */
.L_x_15509:
[----:B-----5:R-:W-:Y:S02]  /*0760*/  HADD2.F32 R6, -RZ, R81.H0_H0 ;  /* 0x20000051ff067230 */ /* 0x020fe40000004100 */
[----:B------:R-:W-:-:S03]  /*0770*/  @P0 HADD2.F32 R3, -RZ, R77.H0_H0 ;  /* 0x2000004dff030230 */ /* 0x000fc60000004100 */
[----:B------:R-:W-:-:S04]  /*0780*/  FMUL.FTZ R6, R6, UR8 ;  /* 0x0000000806067c20 */ /* 0x000fc80008410000 */
[----:B------:R-:W-:-:S07]  /*0790*/  @P0 FADD.FTZ R6, R6, R3 ;  /* 0x0000000306060221 */ /* 0x000fce0000010000 */
.L_x_15510:
[----:B------:R-:W-:Y:S05]  /*07a0*/  BSYNC B0 ;  /* 0x0000000000007941 */ /* 0x000fea0003800000 */
.L_x_15508:
[----:B------:R-:W-:Y:S04]  /*07b0*/  BSSY B0, `(.L_x_15511) ;  /* 0x000000a000007945 */ /* 0x000fe80003800000 */
[----:B------:R-:W-:Y:S05]  /*07c0*/  @P3 BRA `(.L_x_15512) ;  /* 0x0000000000103947 */ /* 0x000fea0003800000 */
[----:B------:R-:W-:Y:S01]  /*07d0*/  HFMA2.MMA R5, -RZ, RZ, 0, 0 ;  /* 0x00000000ff057435 */ /* 0x000fe200000001ff */
[----:B------:R-:W-:Y:S10]  /*07e0*/  @!P0 BRA `(.L_x_15513) ;  /* 0x0000000000188947 */ /* 0x000ff40003800000 */
[----:B-----5:R-:W-:Y:S01]  /*07f0*/  HADD2.F32 R5, -RZ, R77.H1_H1 ;  /* 0x3000004dff057230 */ /* 0x020fe20000004100 */
[----:B------:R-:W-:Y:S06]  /*0800*/  BRA `(.L_x_15513) ;  /* 0x0000000000107947 */ /* 0x000fec0003800000 */
.L_x_15512:
[----:B-----5:R-:W-:Y:S02]  /*0810*/  HADD2.F32 R5, -RZ, R81.H1_H1 ;  /* 0x30000051ff057230 */ /* 0x020fe40000004100 */
[----:B------:R-:W-:-:S03]  /*0820*/  @P0 HADD2.F32 R0, -RZ, R77.H1_H1 ;  /* 0x3000004dff000230 */ /* 0x000fc60000004100 */
[----:B------:R-:W-:-:S04]  /*0830*/  FMUL.FTZ R5, R5, UR8 ;  /* 0x0000000805057c20 */ /* 0x000fc80008410000 */
[----:B------:R-:W-:-:S07]  /*0840*/  @P0 FADD.FTZ R5, R5, R0 ;  /* 0x0000000005050221 */ /* 0x000fce0000010000 */
.L_x_15513:
[----:B------:R-:W-:Y:S05]  /*0850*/  BSYNC B0 ;  /* 0x0000000000007941 */ /* 0x000fea0003800000 */
.L_x_15511:
[----:B------:R-:W-:Y:S04]  /*0860*/  BSSY B0, `(.L_x_15514) ;  /* 0x000000a000007945 */ /* 0x000fe80003800000 */
[----:B------:R-:W-:Y:S05]  /*0870*/  @P3 BRA `(.L_x_15515) ;  /* 0x0000000000103947 */ /* 0x000fea0003800000 */
[----:B------:R-:W-:Y:S01]  /*0880*/  MOV R4, RZ ;  /* 0x000000ff00047202 */ /* 0x000fe20000000f00 */
[----:B------:R-:W-:Y:S06]  /*0890*/  @!P0 BRA `(.L_x_15516) ;  /* 0x0000000000188947 */ /* 0x000fec0003800000 */
[----:B-----5:R-:W-:Y:S01]  /*08a0*/  HADD2.F32 R4, -RZ, R78.H0_H0 ;  /* 0x2000004eff047230 */ /* 0x020fe20000004100 */
[----:B------:R-:W-:Y:S06]  /*08b0*/  BRA `(.L_x_15516) ;  /* 0x0000000000107947 */ /* 0x000fec0003800000 */
.L_x_15515:
[----:B-----5:R-:W-:Y:S02]  /*08c0*/  HADD2.F32 R4, -RZ, R82.H0_H0 ;  /* 0x20000052ff047230 */ /* 0x020fe40000004100 */
[----:B------:R-:W-:-:S03]  /*08d0*/  @P0 HADD2.F32 R3, -RZ, R78.H0_H0 ;  /* 0x2000004eff030230 */ /* 0x000fc60000004100 */
[----:B------:R-:W-:-:S04]  /*08e0*/  FMUL.FTZ R4, R4, UR8 ;  /* 0x0000000804047c20 */ /* 0x000fc80008410000 */
[----:B------:R-:W-:-:S07]  /*08f0*/  @P0 FADD.FTZ R4, R4, R3 ;  /* 0x0000000304040221 */ /* 0x000fce0000010000 */
.L_x_15516:
[----:B------:R-:W-:Y:S05]  /*0900*/  BSYNC B0 ;  /* 0x0000000000007941 */ /* 0x000fea0003800000 */
.L_x_15514:
[----:B------:R-:W-:Y:S04]  /*0910*/  BSSY B0, `(.L_x_15517) ;  /* 0x000000a000007945 */ /* 0x000fe80003800000 */
[----:B------:R-:W-:Y:S05]  /*0920*/  @P3 BRA `(.L_x_15518) ;  /* 0x0000000000103947 */ /* 0x000fea0003800000 */
[----:B------:R-:W-:Y:S01]  /*0930*/  HFMA2.MMA R3, -RZ, RZ, 0, 0 ;  /* 0x00000000ff037435 */ /* 0x000fe200000001ff */
[----:B------:R-:W-:Y:S10]  /*0940*/  @!P0 BRA `(.L_x_15519) ;  /* 0x0000000000188947 */ /* 0x000ff40003800000 */
[----:B-----5:R-:W-:Y:S01]  /*0950*/  HADD2.F32 R3, -RZ, R78.H1_H1 ;  /* 0x3000004eff037230 */ /* 0x020fe20000004100 */
[----:B------:R-:W-:Y:S06]  /*0960*/  BRA `(.L_x_15519) ;  /* 0x0000000000107947 */ /* 0x000fec0003800000 */
.L_x_15518:
[----:B-----5:R-:W-:Y:S02]  /*0970*/  HADD2.F32 R3, -RZ, R82.H1_H1 ;  /* 0x30000052ff037230 */ /* 0x020fe40000004100 */
[----:B------:R-:W-:-:S03]  /*0980*/  @P0 HADD2.F32 R0, -RZ, R78.H1_H1 ;  /* 0x3000004eff000230 */ /* 0x000fc60000004100 */
[----:B------:R-:W-:-:S04]  /*0990*/  FMUL.FTZ R3, R3, UR8 ;  /* 0x0000000803037c20 */ /* 0x000fc80008410000 */
[----:B------:R-:W-:-:S07]  /*09a0*/  @P0 FADD.FTZ R3, R3, R0 ;  /* 0x0000000003030221 */ /* 0x000fce0000010000 */
.L_x_15519:
[----:B------:R-:W-:Y:S05]  /*09b0*/  BSYNC B0 ;  /* 0x0000000000007941 */ /* 0x000fea0003800000 */
.L_x_15517:
[----:B------:R-:W-:Y:S04]  /*09c0*/  BSSY B0, `(.L_x_15520) ;  /* 0x000000a000007945 */ /* 0x000fe80003800000 */
[----:B------:R-:W-:Y:S05]  /*09d0*/  @P3 BRA `(.L_x_15521) ;  /* 0x0000000000103947 */ /* 0x000fea0003800000 */
[----:B------:R-:W-:Y:S01]  /*09e0*/  MOV R2, RZ ;  /* 0x000000ff00027202 */ /* 0x000fe20000000f00 */
[----:B------:R-:W-:Y:S06]  /*09f0*/  @!P0 BRA `(.L_x_15522) ;  /* 0x0000000000188947 */ /* 0x000fec0003800000 */
[----:B-----5:R-:W-:Y:S01]  /*0a00*/  HADD2.F32 R2, -RZ, R79.H0_H0 ;  /* 0x2000004fff027230 */ /* 0x020fe20000004100 */
[----:B------:R-:W-:Y:S06]  /*0a10*/  BRA `(.L_x_15522) ;  /* 0x0000000000107947 */ /* 0x000fec0003800000 */
.L_x_15521:
[----:B-----5:R-:W-:Y:S02]  /*0a20*/  HADD2.F32 R2, -RZ, R83.H0_H0 ;  /* 0x20000053ff027230 */ /* 0x020fe40000004100 */
[----:B------:R-:W-:-:S03]  /*0a30*/  @P0 HADD2.F32 R85, -RZ, R79.H0_H0 ;  /* 0x2000004fff550230 */ /* 0x000fc60000004100 */
[----:B------:R-:W-:-:S04]  /*0a40*/  FMUL.FTZ R2, R2, UR8 ;  /* 0x0000000802027c20 */ /* 0x000fc80008410000 */
[----:B------:R-:W-:-:S07]  /*0a50*/  @P0 FADD.FTZ R2, R2, R85 ;  /* 0x0000005502020221 */ /* 0x000fce0000010000 */
.L_x_15522:
[----:B------:R-:W-:Y:S05]  /*0a60*/  BSYNC B0 ;  /* 0x0000000000007941 */ /* 0x000fea0003800000 */
.L_x_15520:
[----:B------:R-:W-:Y:S04]  /*0a70*/  BSSY B0, `(.L_x_15523) ;  /* 0x000000a000007945 */ /* 0x000fe80003800000 */
[----:B------:R-:W-:Y:S05]  /*0a80*/  @P3 BRA `(.L_x_15524) ;  /* 0x0000000000103947 */ /* 0x000fea0003800000 */
[----:B------:R-:W-:Y:S01]  /*0a90*/  HFMA2.MMA R0, -RZ, RZ, 0, 0 ;  /* 0x00000000ff007435 */ /* 0x000fe200000001ff */
[----:B------:R-:W-:Y:S10]  /*0aa0*/  @!P0 BRA `(.L_x_15525) ;  /* 0x0000000000188947 */ /* 0x000ff40003800000 */
[----:B-----5:R-:W-:Y:S01]  /*0ab0*/  HADD2.F32 R0, -RZ, R79.H1_H1 ;  /* 0x3000004fff007230 */ /* 0x020fe20000004100 */
[----:B------:R-:W-:Y:S06]  /*0ac0*/  BRA `(.L_x_15525) ;  /* 0x0000000000107947 */ /* 0x000fec0003800000 */
.L_x_15524:
[----:B-----5:R-:W-:Y:S02]  /*0ad0*/  HADD2.F32 R0, -RZ, R83.H1_H1 ;  /* 0x30000053ff007230 */ /* 0x020fe40000004100 */
[----:B------:R-:W-:-:S03]  /*0ae0*/  @P0 HADD2.F32 R85, -RZ, R79.H1_H1 ;  /* 0x3000004fff550230 */ /* 0x000fc60000004100 */
[----:B------:R-:W-:-:S04]  /*0af0*/  FMUL.FTZ R0, R0, UR8 ;  /* 0x0000000800007c20 */ /* 0x000fc80008410000 */
[----:B------:R-:W-:-:S07]  /*0b00*/  @P0 FADD.FTZ R0, R0, R85 ;  /* 0x0000005500000221 */ /* 0x000fce0000010000 */
.L_x_15525:
[----:B------:R-:W-:Y:S05]  /*0b10*/  BSYNC B0 ;  /* 0x0000000000007941 */ /* 0x000fea0003800000 */
.L_x_15523:
        /* <DEDUP_REMOVED lines=21> */
.L_x_15527:
[----:B-----5:R-:W-:Y:S02]  /*0c70*/  HADD2.F32 R99, -RZ, R80.H0_H0 ;  /* 0x20000050ff637230 */ /* 0x020fe40000004100 */
[----:B0-----:R-:W-:-:S03]  /*0c80*/  @P0 HADD2.F32 R84, -RZ, R76.H0_H0 ;  /* 0x2000004cff540230 */ /* 0x001fc60000004100 */
[----:B------:R-:W-:-:S04]  /*0c90*/  FMUL.FTZ R99, R99, UR8 ;  /* 0x0000000863637c20 */ /* 0x000fc80008410000 */
[----:B------:R-:W-:-:S07]  /*0ca0*/  @P0 FADD.FTZ R99, R84, R99 ;  /* 0x0000006354630221 */ /* 0x000fce0000010000 */
.L_x_15528:
[----:B------:R-:W-:Y:S05]  /*0cb0*/  BSYNC B0 ;  /* 0x0000000000007941 */ /* 0x000fea0003800000 */
.L_x_15526:
[----:B------:R-:W-:Y:S04]  /*0cc0*/  BSSY B0, `(.L_x_15529) ;  /* 0x000000a000007945 */ /* 0x000fe80003800000 */
[----:B------:R-:W-:Y:S05]  /*0cd0*/  @P3 BRA `(.L_x_15530) ;  /* 0x0000000000103947 */ /* 0x000fea0003800000 */
[----:B------:R-:W-:Y:S01]  /*0ce0*/  HFMA2.MMA R98, -RZ, RZ, 0, 0 ;  /* 0x00000000ff627435 */ /* 0x000fe200000001ff */
[----:B------:R-:W-:Y:S10]  /*0cf0*/  @!P0 BRA `(.L_x_15531) ;  /* 0x0000000000188947 */ /* 0x000ff40003800000 */
[----:B-----5:R-:W-:Y:S01]  /*0d00*/  HADD2.F32 R98, -RZ, R76.H1_H1 ;  /* 0x3000004cff627230 */ /* 0x020fe20000004100 */
[----:B------:R-:W-:Y:S06]  /*0d10*/  BRA `(.L_x_15531) ;  /* 0x0000000000107947 */ /* 0x000fec0003800000 */
.L_x_15530:
[----:B-----5:R-:W-:Y:S02]  /*0d20*/  HADD2.F32 R98, -RZ, R80.H1_H1 ;  /* 0x30000050ff627230 */ /* 0x020fe40000004100 */
[----:B0-----:R-:W-:-:S03]  /*0d30*/  @P0 HADD2.F32 R85, -RZ, R76.H1_H1 ;  /* 0x3000004cff550230 */ /* 0x001fc60000004100 */
[----:B------:R-:W-:-:S04]  /*0d40*/  FMUL.FTZ R98, R98, UR8 ;  /* 0x0000000862627c20 */ /* 0x000fc80008410000 */
[----:B------:R-:W-:-:S07]  /*0d50*/  @P0 FADD.FTZ R98, R85, R98 ;  /* 0x0000006255620221 */ /* 0x000fce0000010000 */
.L_x_15531:
[----:B------:R-:W-:Y:S05]  /*0d60*/  BSYNC B0 ;  /* 0x0000000000007941 */ /* 0x000fea0003800000 */
.L_x_15529:
[----:B------:R-:W-:Y:S04]  /*0d70*/  BSSY B0, `(.L_x_15532) ;  /* 0x000000a000007945 */ /* 0x000fe80003800000 */
[----:B------:R-:W-:Y:S05]  /*0d80*/  @P3 BRA `(.L_x_15533) ;  /* 0x0000000000103947 */ /* 0x000fea0003800000 */
[----:B0-----:R-:W-:Y:S01]  /*0d90*/  MOV R97, RZ ;  /* 0x000000ff00617202 */ /* 0x001fe20000000f00 */
[----:B------:R-:W-:Y:S06]  /*0da0*/  @!P0 BRA `(.L_x_15534) ;  /* 0x0000000000188947 */ /* 0x000fec0003800000 */
[----:B-----5:R-:W-:Y:S01]  /*0db0*/  HADD2.F32 R97, -RZ, R77.H0_H0 ;  /* 0x2000004dff617230 */ /* 0x020fe20000004100 */
[----:B------:R-:W-:Y:S06]  /*0dc0*/  BRA `(.L_x_15534) ;  /* 0x0000000000107947 */ /* 0x000fec0003800000 */
.L_x_15533:
[----:B0----5:R-:W-:Y:S02]  /*0dd0*/  HADD2.F32 R97, -RZ, R81.H0_H0 ;  /* 0x20000051ff617230 */ /* 0x021fe40000004100 */
[----:B------:R-:W-:-:S03]  /*0de0*/  @P0 HADD2.F32 R84, -RZ, R77.H0_H0 ;  /* 0x2000004dff540230 */ /* 0x000fc60000004100 */
[----:B------:R-:W-:-:S04]  /*0df0*/  FMUL.FTZ R97, R97, UR8 ;  /* 0x0000000861617c20 */ /* 0x000fc80008410000 */
[----:B------:R-:W-:-:S07]  /*0e00*/  @P0 FADD.FTZ R97, R84, R97 ;  /* 0x0000006154610221 */ /* 0x000fce0000010000 */
.L_x_15534:
[----:B------:R-:W-:Y:S05]  /*0e10*/  BSYNC B0 ;  /* 0x0000000000007941 */ /* 0x000fea0003800000 */
.L_x_15532:
[----:B------:R-:W-:Y:S04]  /*0e20*/  BSSY B0, `(.L_x_15535) ;  /* 0x000000a000007945 */ /* 0x000fe80003800000 */
[----:B------:R-:W-:Y:S05]  /*0e30*/  @P3 BRA `(.L_x_15536) ;  /* 0x0000000000103947 */ /* 0x000fea0003800000 */
[----:B------:R-:W-:Y:S01]  /*0e40*/  HFMA2.MMA R96, -RZ, RZ, 0, 0 ;  /* 0x00000000ff607435 */ /* 0x000fe200000001ff */
[----:B------:R-:W-:Y:S10]  /*0e50*/  @!P0 BRA `(.L_x_15537) ;  /* 0x0000000000188947 */ /* 0x000ff40003800000 */
[----:B-----5:R-:W-:Y:S01]  /*0e60*/  HADD2.F32 R96, -RZ, R77.H1_H1 ;  /* 0x3000004dff607230 */ /* 0x020fe20000004100 */
[----:B------:R-:W-:Y:S06]  /*0e70*/  BRA `(.L_x_15537) ;  /* 0x0000000000107947 */ /* 0x000fec0003800000 */
.L_x_15536:
[----:B-----5:R-:W-:Y:S02]  /*0e80*/  HADD2.F32 R96, -RZ, R81.H1_H1 ;  /* 0x30000051ff607230 */ /* 0x020fe40000004100 */
[----:B------:R-:W-:-:S03]  /*0e90*/  @P0 HADD2.F32 R85, -RZ, R77.H1_H1 ;  /* 0x3000004dff550230 */ /* 0x000fc60000004100 */
[----:B------:R-:W-:-:S04]  /*0ea0*/  FMUL.FTZ R96, R96, UR8 ;  /* 0x0000000860607c20 */ /* 0x000fc80008410000 */
[----:B------:R-:W-:-:S07]  /*0eb0*/  @P0 FADD.FTZ R96, R85, R96 ;  /* 0x0000006055600221 */ /* 0x000fce0000010000 */
.L_x_15537:
[----:B------:R-:W-:Y:S05]  /*0ec0*/  BSYNC B0 ;  /* 0x0000000000007941 */ /* 0x000fea0003800000 */
.L_x_15535:
[----:B------:R-:W-:Y:S04]  /*0ed0*/  BSSY B0, `(.L_x_15538) ;  /* 0x000000a000007945 */ /* 0x000fe80003800000 */
[----:B------:R-:W-:Y:S05]  /*0ee0*/  @P3 BRA `(.L_x_15539) ;  /* 0x0000000000103947 */ /* 0x000fea0003800000 */
[----:B------:R-:W-:Y:S01]  /*0ef0*/  MOV R95, RZ ;  /* 0x000000ff005f7202 */ /* 0x000fe20000000f00 */
[----:B------:R-:W-:Y:S06]  /*0f00*/  @!P0 BRA `(.L_x_15540) ;  /* 0x0000000000188947 */ /* 0x000fec0003800000 */
[----:B-----5:R-:W-:Y:S01]  /*0f10*/  HADD2.F32 R95, -RZ, R78.H0_H0 ;  /* 0x2000004eff5f7230 */ /* 0x020fe20000004100 */
[----:B------:R-:W-:Y:S06]  /*0f20*/  BRA `(.L_x_15540) ;  /* 0x0000000000107947 */ /* 0x000fec0003800000 */
.L_x_15539:
[----:B-----5:R-:W-:Y:S02]  /*0f30*/  HADD2.F32 R95, -RZ, R82.H0_H0 ;  /* 0x20000052ff5f7230 */ /* 0x020fe40000004100 */
[----:B------:R-:W-:-:S03]  /*0f40*/  @P0 HADD2.F32 R84, -RZ, R78.H0_H0 ;  /* 0x2000004eff540230 */ /* 0x000fc60000004100 */
[----:B------:R-:W-:-:S04]  /*0f50*/  FMUL.FTZ R95, R95, UR8 ;  /* 0x000000085f5f7c20 */ /* 0x000fc80008410000 */
[----:B------:R-:W-:-:S07]  /*0f60*/  @P0 FADD.FTZ R95, R84, R95 ;  /* 0x0000005f545f0221 */ /* 0x000fce0000010000 */
.L_x_15540:
[----:B------:R-:W-:Y:S05]  /*0f70*/  BSYNC B0 ;  /* 0x0000000000007941 */ /* 0x000fea0003800000 */
.L_x_15538:
[----:B------:R-:W-:Y:S04]  /*0f80*/  BSSY B0, `(.L_x_15541) ;  /* 0x000000a000007945 */ /* 0x000fe80003800000 */
[----:B------:R-:W-:Y:S05]  /*0f90*/  @P3 BRA `(.L_x_15542) ;  /* 0x0000000000103947 */ /* 0x000fea0003800000 */
[----:B------:R-:W-:Y:S01]  /*0fa0*/  HFMA2.MMA R94, -RZ, RZ, 0, 0 ;  /* 0x00000000ff5e7435 */ /* 0x000fe200000001ff */
[----:B------:R-:W-:Y:S10]  /*0fb0*/  @!P0 BRA `(.L_x_15543) ;  /* 0x0000000000188947 */ /* 0x000ff40003800000 */
[----:B-----5:R-:W-:Y:S01]  /*0fc0*/  HADD2.F32 R94, -RZ, R78.H1_H1 ;  /* 0x3000004eff5e7230 */ /* 0x020fe20000004100 */
[----:B------:R-:W-:Y:S06]  /*0fd0*/  BRA `(.L_x_15543) ;  /* 0x0000000000107947 */ /* 0x000fec0003800000 */
.L_x_15542:
[----:B-----5:R-:W-:Y:S02]  /*0fe0*/  HADD2.F32 R94, -RZ, R82.H1_H1 ;  /* 0x30000052ff5e7230 */ /* 0x020fe40000004100 */
[----:B------:R-:W-:-:S03]  /*0ff0*/  @P0 HADD2.F32 R85, -RZ, R78.H1_H1 ;  /* 0x3000004eff550230 */ /* 0x000fc60000004100 */
[----:B------:R-:W-:-:S04]  /*1000*/  FMUL.FTZ R94, R94, UR8 ;  /* 0x000000085e5e7c20 */ /* 0x000fc80008410000 */
[----:B------:R-:W-:-:S07]  /*1010*/  @P0 FADD.FTZ R94, R85, R94 ;  /* 0x0000005e555e0221 */ /* 0x000fce0000010000 */
.L_x_15543:
[----:B------:R-:W-:Y:S05]  /*1020*/  BSYNC B0 ;  /* 0x0000000000007941 */ /* 0x000fea0003800000 */
.L_x_15541:
[----:B------:R-:W-:Y:S04]  /*1030*/  BSSY B0, `(.L_x_15544) ;  /* 0x000000a000007945 */ /* 0x000fe80003800000 */
[----:B------:R-:W-:Y:S05]  /*1040*/  @P3 BRA `(.L_x_15545) ;  /* 0x0000000000103947 */ /* 0x000fea0003800000 */
[----:B------:R-:W-:Y:S01]  /*1050*/  MOV R93, RZ ;  /* 0x000000ff005d7202 */ /* 0x000fe20000000f00 */
[----:B------:R-:W-:Y:S06]  /*1060*/  @!P0 BRA `(.L_x_15546) ;  /* 0x0000000000188947 */ /* 0x000fec0003800000 */
[----:B-----5:R-:W-:Y:S01]  /*1070*/  HADD2.F32 R93, -RZ, R79.H0_H0 ;  /* 0x2000004fff5d7230 */ /* 0x020fe20000004100 */
[----:B------:R-:W-:Y:S06]  /*1080*/  BRA `(.L_x_15546) ;  /* 0x0000000000107947 */ /* 0x000fec0003800000 */
.L_x_15545:
[----:B-----5:R-:W-:Y:S02]  /*1090*/  HADD2.F32 R93, -RZ, R83.H0_H0 ;  /* 0x20000053ff5d7230 */ /* 0x020fe40000004100 */
[----:B------:R-:W-:-:S03]  /*10a0*/  @P0 HADD2.F32 R84, -RZ, R79.H0_H0 ;  /* 0x2000004fff540230 */ /* 0x000fc60000004100 */
[----:B------:R-:W-:-:S04]  /*10b0*/  FMUL.FTZ R93, R93, UR8 ;  /* 0x000000085d5d7c20 */ /* 0x000fc80008410000 */
[----:B------:R-:W-:-:S07]  /*10c0*/  @P0 FADD.FTZ R93, R84, R93 ;  /* 0x0000005d545d0221 */ /* 0x000fce0000010000 */
.L_x_15546:
[----:B------:R-:W-:Y:S05]  /*10d0*/  BSYNC B0 ;  /* 0x0000000000007941 */ /* 0x000fea0003800000 */
.L_x_15544:
[----:B------:R-:W-:Y:S04]  /*10e0*/  BSSY B0, `(.L_x_15547) ;  /* 0x000000a000007945 */ /* 0x000fe80003800000 */
[----:B------:R-:W-:Y:S05]  /*10f0*/  @P3 BRA `(.L_x_15548) ;  /* 0x0000000000103947 */ /* 0x000fea0003800000 */
[----:B------:R-:W-:Y:S01]  /*1100*/  HFMA2.MMA R92, -RZ, RZ, 0, 0 ;  /* 0x00000000ff5c7435 */ /* 0x000fe200000001ff */
[----:B------:R-:W-:Y:S10]  /*1110*/  @!P0 BRA `(.L_x_15549) ;  /* 0x0000000000188947 */ /* 0x000ff40003800000 */
[----:B-----5:R-:W-:Y:S01]  /*1120*/  HADD2.F32 R92, -RZ, R79.H1_H1 ;  /* 0x3000004fff5c7230 */ /* 0x020fe20000004100 */
[----:B------:R-:W-:Y:S06]  /*1130*/  BRA `(.L_x_15549) ;  /* 0x0000000000107947 */ /* 0x000fec0003800000 */
.L_x_15548:
[----:B-----5:R-:W-:Y:S02]  /*1140*/  HADD2.F32 R92, -RZ, R83.H1_H1 ;  /* 0x30000053ff5c7230 */ /* 0x020fe40000004100 */
[----:B------:R-:W-:-:S03]  /*1150*/  @P0 HADD2.F32 R85, -RZ, R79.H1_H1 ;  /* 0x3000004fff550230 */ /* 0x000fc60000004100 */
[----:B------:R-:W-:-:S04]  /*1160*/  FMUL.FTZ R92, R92, UR8 ;  /* 0x000000085c5c7c20 */ /* 0x000fc80008410000 */
[----:B------:R-:W-:-:S07]  /*1170*/  @P0 FADD.FTZ R92, R85, R92 ;  /* 0x0000005c555c0221 */ /* 0x000fce0000010000 */
.L_x_15549:
[----:B------:R-:W-:Y:S05]  /*1180*/  BSYNC B0 ;  /* 0x0000000000007941 */ /* 0x000fea0003800000 */
.L_x_15547:
        /* <DEDUP_REMOVED lines=20> */
.L_x_15551:
[----:B-----5:R-:W-:Y:S02]  /*12d0*/  HADD2.F32 R107, -RZ, R80.H0_H0 ;  /* 0x20000050ff6b7230 */ /* 0x020fe40000004100 */
[----:B--2---:R-:W-:-:S03]  /*12e0*/  @P0 HADD2.F32 R84, -RZ, R76.H0_H0 ;  /* 0x2000004cff540230 */ /* 0x004fc60000004100 */
[----:B------:R-:W-:-:S04]  /*12f0*/  FMUL.FTZ R107, R107, UR8 ;  /* 0x000000086b6b7c20 */ /* 0x000fc80008410000 */
[----:B------:R-:W-:-:S07]  /*1300*/  @P0 FADD.FTZ R107, R84, R107 ;  /* 0x0000006b546b0221 */ /* 0x000fce0000010000 */
.L_x_15552:
[----:B------:R-:W-:Y:S05]  /*1310*/  BSYNC B0 ;  /* 0x0000000000007941 */ /* 0x000fea0003800000 */
.L_x_15550:
[----:B------:R-:W-:Y:S04]  /*1320*/  BSSY B0, `(.L_x_15553) ;  /* 0x000000a000007945 */ /* 0x000fe80003800000 */
[----:B------:R-:W-:Y:S05]  /*1330*/  @P3 BRA `(.L_x_15554) ;  /* 0x0000000000103947 */ /* 0x000fea0003800000 */
[----:B------:R-:W-:Y:S01]  /*1340*/  HFMA2.MMA R106, -RZ, RZ, 0, 0 ;  /* 0x00000000ff6a7435 */ /* 0x000fe200000001ff */
[----:B------:R-:W-:Y:S10]  /*1350*/  @!P0 BRA `(.L_x_15555) ;  /* 0x0000000000188947 */ /* 0x000ff40003800000 */
[----:B-----5:R-:W-:Y:S01]  /*1360*/  HADD2.F32 R106, -RZ, R76.H1_H1 ;  /* 0x3000004cff6a7230 */ /* 0x020fe20000004100 */
[----:B------:R-:W-:Y:S06]  /*1370*/  BRA `(.L_x_15555) ;  /* 0x0000000000107947 */ /* 0x000fec0003800000 */
.L_x_15554:
[----:B-----5:R-:W-:Y:S02]  /*1380*/  HADD2.F32 R106, -RZ, R80.H1_H1 ;  /* 0x30000050ff6a7230 */ /* 0x020fe40000004100 */
[----:B--2---:R-:W-:-:S03]  /*1390*/  @P0 HADD2.F32 R85, -RZ, R76.H1_H1 ;  /* 0x3000004cff550230 */ /* 0x004fc60000004100 */
[----:B------:R-:W-:-:S04]  /*13a0*/  FMUL.FTZ R106, R106, UR8 ;  /* 0x000000086a6a7c20 */ /* 0x000fc80008410000 */
[----:B------:R-:W-:-:S07]  /*13b0*/  @P0 FADD.FTZ R106, R85, R106 ;  /* 0x0000006a556a0221 */ /* 0x000fce0000010000 */
.L_x_15555:
[----:B------:R-:W-:Y:S05]  /*13c0*/  BSYNC B0 ;  /* 0x0000000000007941 */ /* 0x000fea0003800000 */
.L_x_15553:
[----:B------:R-:W-:Y:S04]  /*13d0*/  BSSY B0, `(.L_x_15556) ;  /* 0x000000a000007945 */ /* 0x000fe80003800000 */
[----:B------:R-:W-:Y:S05]  /*13e0*/  @P3 BRA `(.L_x_15557) ;  /* 0x0000000000103947 */ /* 0x000fea0003800000 */
[----:B--2---:R-:W-:Y:S01]  /*13f0*/  MOV R105, RZ ;  /* 0x000000ff00697202 */ /* 0x004fe20000000f00 */
[----:B------:R-:W-:Y:S06]  /*1400*/  @!P0 BRA `(.L_x_15558) ;  /* 0x0000000000188947 */ /* 0x000fec0003800000 */
[----:B-----5:R-:W-:Y:S01]  /*1410*/  HADD2.F32 R105, -RZ, R77.H0_H0 ;  /* 0x2000004dff697230 */ /* 0x020fe20000004100 */
[----:B------:R-:W-:Y:S06]  /*1420*/  BRA `(.L_x_15558) ;  /* 0x0000000000107947 */ /* 0x000fec0003800000 */
.L_x_15557:
[----:B--2--5:R-:W-:Y:S02]  /*1430*/  HADD2.F32 R105, -RZ, R81.H0_H0 ;  /* 0x20000051ff697230 */ /* 0x024fe40000004100 */
[----:B------:R-:W-:-:S03]  /*1440*/  @P0 HADD2.F32 R84, -RZ, R77.H0_H0 ;  /* 0x2000004dff540230 */ /* 0x000fc60000004100 */
[----:B------:R-:W-:-:S04]  /*1450*/  FMUL.FTZ R105, R105, UR8 ;  /* 0x0000000869697c20 */ /* 0x000fc80008410000 */
[----:B------:R-:W-:-:S07]  /*1460*/  @P0 FADD.FTZ R105, R84, R105 ;  /* 0x0000006954690221 */ /* 0x000fce0000010000 */
.L_x_15558:
[----:B------:R-:W-:Y:S05]  /*1470*/  BSYNC B0 ;  /* 0x0000000000007941 */ /* 0x000fea0003800000 */
.L_x_15556:
[----:B------:R-:W-:Y:S04]  /*1480*/  BSSY B0, `(.L_x_15559) ;  /* 0x000000a000007945 */ /* 0x000fe80003800000 */
[----:B------:R-:W-:Y:S05]  /*1490*/  @P3 BRA `(.L_x_15560) ;  /* 0x0000000000103947 */ /* 0x000fea0003800000 */
[----:B------:R-:W-:Y:S01]  /*14a0*/  HFMA2.MMA R104, -RZ, RZ, 0, 0 ;  /* 0x00000000ff687435 */ /* 0x000fe200000001ff */
[----:B------:R-:W-:Y:S10]  /*14b0*/  @!P0 BRA `(.L_x_15561) ;  /* 0x0000000000188947 */ /* 0x000ff40003800000 */
[----:B-----5:R-:W-:Y:S01]  /*14c0*/  HADD2.F32 R104, -RZ, R77.H1_H1 ;  /* 0x3000004dff687230 */ /* 0x020fe20000004100 */
[----:B------:R-:W-:Y:S06]  /*14d0*/  BRA `(.L_x_15561) ;  /* 0x0000000000107947 */ /* 0x000fec0003800000 */
.L_x_15560:
[----:B-----5:R-:W-:Y:S02]  /*14e0*/  HADD2.F32 R104, -RZ, R81.H1_H1 ;  /* 0x30000051ff687230 */ /* 0x020fe40000004100 */
[----:B------:R-:W-:-:S03]  /*14f0*/  @P0 HADD2.F32 R85, -RZ, R77.H1_H1 ;  /* 0x3000004dff550230 */ /* 0x000fc60000004100 */
[----:B------:R-:W-:-:S04]  /*1500*/  FMUL.FTZ R104, R104, UR8 ;  /* 0x0000000868687c20 */ /* 0x000fc80008410000 */
[----:B------:R-:W-:-:S07]  /*1510*/  @P0 FADD.FTZ R104, R85, R104 ;  /* 0x0000006855680221 */ /* 0x000fce0000010000 */
.L_x_15561:
[----:B------:R-:W-:Y:S05]  /*1520*/  BSYNC B0 ;  /* 0x0000000000007941 */ /* 0x000fea0003800000 */
.L_x_15559:
[----:B------:R-:W-:Y:S04]  /*1530*/  BSSY B0, `(.L_x_15562) ;  /* 0x000000a000007945 */ /* 0x000fe80003800000 */
[----:B------:R-:W-:Y:S05]  /*1540*/  @P3 BRA `(.L_x_15563) ;  /* 0x0000000000103947 */ /* 0x000fea0003800000 */
[----:B------:R-:W-:Y:S01]  /*1550*/  MOV R103, RZ ;  /* 0x000000ff00677202 */ /* 0x000fe20000000f00 */
[----:B------:R-:W-:Y:S06]  /*1560*/  @!P0 BRA `(.L_x_15564) ;  /* 0x0000000000188947 */ /* 0x000fec0003800000 */
[----:B-----5:R-:W-:Y:S01]  /*1570*/  HADD2.F32 R103, -RZ, R78.H0_H0 ;  /* 0x2000004eff677230 */ /* 0x020fe20000004100 */
[----:B------:R-:W-:Y:S06]  /*1580*/  BRA `(.L_x_15564) ;  /* 0x0000000000107947 */ /* 0x000fec0003800000 */
.L_x_15563:
[----:B-----5:R-:W-:Y:S02]  /*1590*/  HADD2.F32 R103, -RZ, R82.H0_H0 ;  /* 0x20000052ff677230 */ /* 0x020fe40000004100 */
[----:B------:R-:W-:-:S03]  /*15a0*/  @P0 HADD2.F32 R84, -RZ, R78.H0_H0 ;  /* 0x2000004eff540230 */ /* 0x000fc60000004100 */
[----:B------:R-:W-:-:S04]  /*15b0*/  FMUL.FTZ R103, R103, UR8 ;  /* 0x0000000867677c20 */ /* 0x000fc80008410000 */
[----:B------:R-:W-:-:S07]  /*15c0*/  @P0 FADD.FTZ R103, R84, R103 ;  /* 0x0000006754670221 */ /* 0x000fce0000010000 */
.L_x_15564:
[----:B------:R-:W-:Y:S05]  /*15d0*/  BSYNC B0 ;  /* 0x0000000000007941 */ /* 0x000fea0003800000 */
.L_x_15562:
[----:B------:R-:W-:Y:S04]  /*15e0*/  BSSY B0, `(.L_x_15565) ;  /* 0x000000a000007945 */ /* 0x000fe80003800000 */
[----:B------:R-:W-:Y:S05]  /*15f0*/  @P3 BRA `(.L_x_15566) ;  /* 0x0000000000103947 */ /* 0x000fea0003800000 */
[----:B------:R-:W-:Y:S01]  /*1600*/  HFMA2.MMA R102, -RZ, RZ, 0, 0 ;  /* 0x00000000ff667435 */ /* 0x000fe200000001ff */
[----:B------:R-:W-:Y:S10]  /*1610*/  @!P0 BRA `(.L_x_15567) ;  /* 0x0000000000188947 */ /* 0x000ff40003800000 */
[----:B-----5:R-:W-:Y:S01]  /*1620*/  HADD2.F32 R102, -RZ, R78.H1_H1 ;  /* 0x3000004eff667230 */ /* 0x020fe20000004100 */
[----:B------:R-:W-:Y:S06]  /*1630*/  BRA `(.L_x_15567) ;  /* 0x0000000000107947 */ /* 0x000fec0003800000 */
.L_x_15566:
[----:B-----5:R-:W-:Y:S02]  /*1640*/  HADD2.F32 R102, -RZ, R82.H1_H1 ;  /* 0x30000052ff667230 */ /* 0x020fe40000004100 */
[----:B------:R-:W-:-:S03]  /*1650*/  @P0 HADD2.F32 R85, -RZ, R78.H1_H1 ;  /* 0x3000004eff550230 */ /* 0x000fc60000004100 */
[----:B------:R-:W-:-:S04]  /*1660*/  FMUL.FTZ R102, R102, UR8 ;  /* 0x0000000866667c20 */ /* 0x000fc80008410000 */
[----:B------:R-:W-:-:S07]  /*1670*/  @P0 FADD.FTZ R102, R85, R102 ;  /* 0x0000006655660221 */ /* 0x000fce0000010000 */
.L_x_15567:
[----:B------:R-:W-:Y:S05]  /*1680*/  BSYNC B0 ;  /* 0x0000000000007941 */ /* 0x000fea0003800000 */
.L_x_15565:
[----:B------:R-:W-:Y:S04]  /*1690*/  BSSY B0, `(.L_x_15568) ;  /* 0x000000a000007945 */ /* 0x000fe80003800000 */
[----:B------:R-:W-:Y:S05]  /*16a0*/  @P3 BRA `(.L_x_15569) ;  /* 0x0000000000103947 */ /* 0x000fea0003800000 */
[----:B------:R-:W-:Y:S01]  /*16b0*/  MOV R101, RZ ;  /* 0x000000ff00657202 */ /* 0x000fe20000000f00 */
[----:B------:R-:W-:Y:S06]  /*16c0*/  @!P0 BRA `(.L_x_15570) ;  /* 0x0000000000188947 */ /* 0x000fec0003800000 */
[----:B-----5:R-:W-:Y:S01]  /*16d0*/  HADD2.F32 R101, -RZ, R79.H0_H0 ;  /* 0x2000004fff657230 */ /* 0x020fe20000004100 */
[----:B------:R-:W-:Y:S06]  /*16e0*/  BRA `(.L_x_15570) ;  /* 0x0000000000107947 */ /* 0x000fec0003800000 */
.L_x_15569:
[----:B-----5:R-:W-:Y:S02]  /*16f0*/  HADD2.F32 R101, -RZ, R83.H0_H0 ;  /* 0x20000053ff657230 */ /* 0x020fe40000004100 */
[----:B------:R-:W-:-:S03]  /*1700*/  @P0 HADD2.F32 R84, -RZ, R79.H0_H0 ;  /* 0x2000004fff540230 */ /* 0x000fc60000004100 */
[----:B------:R-:W-:-:S04]  /*1710*/  FMUL.FTZ R101, R101, UR8 ;  /* 0x0000000865657c20 */ /* 0x000fc80008410000 */
[----:B------:R-:W-:-:S07]  /*1720*/  @P0 FADD.FTZ R101, R84, R101 ;  /* 0x0000006554650221 */ /* 0x000fce0000010000 */
.L_x_15570:
[----:B------:R-:W-:Y:S05]  /*1730*/  BSYNC B0 ;  /* 0x0000000000007941 */ /* 0x000fea0003800000 */
.L_x_15568:
[----:B------:R-:W-:Y:S04]  /*1740*/  BSSY B0, `(.L_x_15571) ;  /* 0x000000a000007945 */ /* 0x000fe80003800000 */
[----:B------:R-:W-:Y:S05]  /*1750*/  @P3 BRA `(.L_x_15572) ;  /* 0x0000000000103947 */ /* 0x000fea0003800000 */
[----:B------:R-:W-:Y:S01]  /*1760*/  HFMA2.MMA R100, -RZ, RZ, 0, 0 ;  /* 0x00000000ff647435 */ /* 0x000fe200000001ff */
[----:B------:R-:W-:Y:S10]  /*1770*/  @!P0 BRA `(.L_x_15573) ;  /* 0x0000000000188947 */ /* 0x000ff40003800000 */
[----:B-----5:R-:W-:Y:S01]  /*1780*/  HADD2.F32 R100, -RZ, R79.H1_H1 ;  /* 0x3000004fff647230 */ /* 0x020fe20000004100 */
[----:B------:R-:W-:Y:S06]  /*1790*/  BRA `(.L_x_15573) ;  /* 0x0000000000107947 */ /* 0x000fec0003800000 */
.L_x_15572:
[----:B-----5:R-:W-:Y:S02]  /*17a0*/  HADD2.F32 R100, -RZ, R83.H1_H1 ;  /* 0x30000053ff647230 */ /* 0x020fe40000004100 */
[----:B------:R-:W-:-:S03]  /*17b0*/  @P0 HADD2.F32 R85, -RZ, R79.H1_H1 ;  /* 0x3000004fff550230 */ /* 0x000fc60000004100 */
[----:B------:R-:W-:-:S04]  /*17c0*/  FMUL.FTZ R100, R100, UR8 ;  /* 0x0000000864647c20 */ /* 0x000fc80008410000 */
[----:B------:R-:W-:-:S07]  /*17d0*/  @P0 FADD.FTZ R100, R85, R100 ;  /* 0x0000006455640221 */ /* 0x000fce0000010000 */
.L_x_15573:
[----:B------:R-:W-:Y:S05]  /*17e0*/  BSYNC B0 ;  /* 0x0000000000007941 */ /* 0x000fea0003800000 */
.L_x_15571:
        /* <DEDUP_REMOVED lines=20> */
.L_x_15575:
[----:B--2--5:R-:W-:Y:S02]  /*1930*/  HADD2.F32 R116, -RZ, R80.H0_H0 ;  /* 0x20000050ff747230 */ /* 0x024fe40000004100 */
[----:B------:R-:W-:-:S03]  /*1940*/  @P0 HADD2.F32 R85, -RZ, R76.H0_H0 ;  /* 0x2000004cff550230 */ /* 0x000fc60000004100 */
[----:B------:R-:W-:-:S04]  /*1950*/  FMUL.FTZ R116, R116, UR8 ;  /* 0x0000000874747c20 */ /* 0x000fc80008410000 */
[----:B------:R-:W-:-:S07]  /*1960*/  @P0 FADD.FTZ R116, R85, R116 ;  /* 0x0000007455740221 */ /* 0x000fce0000010000 */
.L_x_15576:
[----:B------:R-:W-:Y:S05]  /*1970*/  BSYNC B0 ;  /* 0x0000000000007941 */ /* 0x000fea0003800000 */
.L_x_15574:
[----:B------:R-:W-:Y:S04]  /*1980*/  BSSY B0, `(.L_x_15577) ;  /* 0x000000a000007945 */ /* 0x000fe80003800000 */
[----:B------:R-:W-:Y:S05]  /*1990*/  @P3 BRA `(.L_x_15578) ;  /* 0x0000000000103947 */ /* 0x000fea0003800000 */
[----:B------:R-:W-:Y:S01]  /*19a0*/  HFMA2.MMA R115, -RZ, RZ, 0, 0 ;  /* 0x00000000ff737435 */ /* 0x000fe200000001ff */
[----:B------:R-:W-:Y:S10]  /*19b0*/  @!P0 BRA `(.L_x_15579) ;  /* 0x0000000000188947 */ /* 0x000ff40003800000 */
[----:B-----5:R-:W-:Y:S01]  /*19c0*/  HADD2.F32 R115, -RZ, R76.H1_H1 ;  /* 0x3000004cff737230 */ /* 0x020fe20000004100 */
[----:B------:R-:W-:Y:S06]  /*19d0*/  BRA `(.L_x_15579) ;  /* 0x0000000000107947 */ /* 0x000fec0003800000 */
.L_x_15578:
[----:B-----5:R-:W-:Y:S02]  /*19e0*/  HADD2.F32 R115, -RZ, R80.H1_H1 ;  /* 0x30000050ff737230 */ /* 0x020fe40000004100 */
[----:B------:R-:W-:-:S03]  /*19f0*/  @P0 HADD2.F32 R84, -RZ, R76.H1_H1 ;  /* 0x3000004cff540230 */ /* 0x000fc60000004100 */
[----:B------:R-:W-:-:S04]  /*1a00*/  FMUL.FTZ R115, R115, UR8 ;  /* 0x0000000873737c20 */ /* 0x000fc80008410000 */
[----:B------:R-:W-:-:S07]  /*1a10*/  @P0 FADD.FTZ R115, R84, R115 ;  /* 0x0000007354730221 */ /* 0x000fce0000010000 */
.L_x_15579:
[----:B------:R-:W-:Y:S05]  /*1a20*/  BSYNC B0 ;  /* 0x0000000000007941 */ /* 0x000fea0003800000 */
.L_x_15577:
[----:B------:R-:W-:Y:S04]  /*1a30*/  BSSY B0, `(.L_x_15580) ;  /* 0x000000a000007945 */ /* 0x000fe80003800000 */
[----:B------:R-:W-:Y:S05]  /*1a40*/  @P3 BRA `(.L_x_15581) ;  /* 0x0000000000103947 */ /* 0x000fea0003800000 */
[----:B------:R-:W-:Y:S01]  /*1a50*/  MOV R114, RZ ;  /* 0x000000ff00727202 */ /* 0x000fe20000000f00 */
[----:B------:R-:W-:Y:S06]  /*1a60*/  @!P0 BRA `(.L_x_15582) ;  /* 0x0000000000188947 */ /* 0x000fec0003800000 */
[----:B-----5:R-:W-:Y:S01]  /*1a70*/  HADD2.F32 R114, -RZ, R77.H0_H0 ;  /* 0x2000004dff727230 */ /* 0x020fe20000004100 */
[----:B------:R-:W-:Y:S06]  /*1a80*/  BRA `(.L_x_15582) ;  /* 0x0000000000107947 */ /* 0x000fec0003800000 */
.L_x_15581:
[----:B-----5:R-:W-:Y:S02]  /*1a90*/  HADD2.F32 R114, -RZ, R81.H0_H0 ;  /* 0x20000051ff727230 */ /* 0x020fe40000004100 */
[----:B------:R-:W-:-:S03]  /*1aa0*/  @P0 HADD2.F32 R85, -RZ, R77.H0_H0 ;  /* 0x2000004dff550230 */ /* 0x000fc60000004100 */
[----:B------:R-:W-:-:S04]  /*1ab0*/  FMUL.FTZ R114, R114, UR8 ;  /* 0x0000000872727c20 */ /* 0x000fc80008410000 */
[----:B------:R-:W-:-:S07]  /*1ac0*/  @P0 FADD.FTZ R114, R85, R114 ;  /* 0x0000007255720221 */ /* 0x000fce0000010000 */
.L_x_15582:
[----:B------:R-:W-:Y:S05]  /*1ad0*/  BSYNC B0 ;  /* 0x0000000000007941 */ /* 0x000fea0003800000 */
.L_x_15580:
[----:B------:R-:W-:Y:S04]  /*1ae0*/  BSSY B0, `(.L_x_15583) ;  /* 0x000000a000007945 */ /* 0x000fe80003800000 */
[----:B------:R-:W-:Y:S05]  /*1af0*/  @P3 BRA `(.L_x_15584) ;  /* 0x0000000000103947 */ /* 0x000fea0003800000 */
[----:B------:R-:W-:Y:S01]  /*1b00*/  HFMA2.MMA R113, -RZ, RZ, 0, 0 ;  /* 0x00000000ff717435 */ /* 0x000fe200000001ff */
[----:B------:R-:W-:Y:S10]  /*1b10*/  @!P0 BRA `(.L_x_15585) ;  /* 0x0000000000188947 */ /* 0x000ff40003800000 */
[----:B-----5:R-:W-:Y:S01]  /*1b20*/  HADD2.F32 R113, -RZ, R77.H1_H1 ;  /* 0x3000004dff717230 */ /* 0x020fe20000004100 */
[----:B------:R-:W-:Y:S06]  /*1b30*/  BRA `(.L_x_15585) ;  /* 0x0000000000107947 */ /* 0x000fec0003800000 */
.L_x_15584:
[----:B-----5:R-:W-:Y:S02]  /*1b40*/  HADD2.F32 R113, -RZ, R81.H1_H1 ;  /* 0x30000051ff717230 */ /* 0x020fe40000004100 */
[----:B------:R-:W-:-:S03]  /*1b50*/  @P0 HADD2.F32 R84, -RZ, R77.H1_H1 ;  /* 0x3000004dff540230 */ /* 0x000fc60000004100 */
[----:B------:R-:W-:-:S04]  /*1b60*/  FMUL.FTZ R113, R113, UR8 ;  /* 0x0000000871717c20 */ /* 0x000fc80008410000 */
[----:B------:R-:W-:-:S07]  /*1b70*/  @P0 FADD.FTZ R113, R84, R113 ;  /* 0x0000007154710221 */ /* 0x000fce0000010000 */
.L_x_15585:
[----:B------:R-:W-:Y:S05]  /*1b80*/  BSYNC B0 ;  /* 0x0000000000007941 */ /* 0x000fea0003800000 */
.L_x_15583:
[----:B------:R-:W-:Y:S04]  /*1b90*/  BSSY B0, `(.L_x_15586) ;  /* 0x000000a000007945 */ /* 0x000fe80003800000 */
[----:B------:R-:W-:Y:S05]  /*1ba0*/  @P3 BRA `(.L_x_15587) ;  /* 0x0000000000103947 */ /* 0x000fea0003800000 */
[----:B------:R-:W-:Y:S01]  /*1bb0*/  MOV R112, RZ ;  /* 0x000000ff00707202 */ /* 0x000fe20000000f00 */
[----:B------:R-:W-:Y:S06]  /*1bc0*/  @!P0 BRA `(.L_x_15588) ;  /* 0x0000000000188947 */ /* 0x000fec0003800000 */
[----:B-----5:R-:W-:Y:S01]  /*1bd0*/  HADD2.F32 R112, -RZ, R78.H0_H0 ;  /* 0x2000004eff707230 */ /* 0x020fe20000004100 */
[----:B------:R-:W-:Y:S06]  /*1be0*/  BRA `(.L_x_15588) ;  /* 0x0000000000107947 */ /* 0x000fec0003800000 */
.L_x_15587:
[----:B-----5:R-:W-:Y:S02]  /*1bf0*/  HADD2.F32 R112, -RZ, R82.H0_H0 ;  /* 0x20000052ff707230 */ /* 0x020fe40000004100 */
[----:B------:R-:W-:-:S03]  /*1c00*/  @P0 HADD2.F32 R85, -RZ, R78.H0_H0 ;  /* 0x2000004eff550230 */ /* 0x000fc60000004100 */
[----:B------:R-:W-:-:S04]  /*1c10*/  FMUL.FTZ R112, R112, UR8 ;  /* 0x0000000870707c20 */ /* 0x000fc80008410000 */
[----:B------:R-:W-:-:S07]  /*1c20*/  @P0 FADD.FTZ R112, R85, R112 ;  /* 0x0000007055700221 */ /* 0x000fce0000010000 */
.L_x_15588:
[----:B------:R-:W-:Y:S05]  /*1c30*/  BSYNC B0 ;  /* 0x0000000000007941 */ /* 0x000fea0003800000 */
.L_x_15586:
[----:B------:R-:W-:Y:S04]  /*1c40*/  BSSY B0, `(.L_x_15589) ;  /* 0x000000a000007945 */ /* 0x000fe80003800000 */
[----:B------:R-:W-:Y:S05]  /*1c50*/  @P3 BRA `(.L_x_15590) ;  /* 0x0000000000103947 */ /* 0x000fea0003800000 */
[----:B------:R-:W-:Y:S01]  /*1c60*/  HFMA2.MMA R111, -RZ, RZ, 0, 0 ;  /* 0x00000000ff6f7435 */ /* 0x000fe200000001ff */
[----:B------:R-:W-:Y:S10]  /*1c70*/  @!P0 BRA `(.L_x_15591) ;  /* 0x0000000000188947 */ /* 0x000ff40003800000 */
[----:B-----5:R-:W-:Y:S01]  /*1c80*/  HADD2.F32 R111, -RZ, R78.H1_H1 ;  /* 0x3000004eff6f7230 */ /* 0x020fe20000004100 */
[----:B------:R-:W-:Y:S06]  /*1c90*/  BRA `(.L_x_15591) ;  /* 0x0000000000107947 */ /* 0x000fec0003800000 */
.L_x_15590:
[----:B-----5:R-:W-:Y:S02]  /*1ca0*/  HADD2.F32 R111, -RZ, R82.H1_H1 ;  /* 0x30000052ff6f7230 */ /* 0x020fe40000004100 */
[----:B------:R-:W-:-:S03]  /*1cb0*/  @P0 HADD2.F32 R84, -RZ, R78.H1_H1 ;  /* 0x3000004eff540230 */ /* 0x000fc60000004100 */
[----:B------:R-:W-:-:S04]  /*1cc0*/  FMUL.FTZ R111, R111, UR8 ;  /* 0x000000086f6f7c20 */ /* 0x000fc80008410000 */
[----:B------:R-:W-:-:S07]  /*1cd0*/  @P0 FADD.FTZ R111, R84, R111 ;  /* 0x0000006f546f0221 */ /* 0x000fce0000010000 */
.L_x_15591:
[----:B------:R-:W-:Y:S05]  /*1ce0*/  BSYNC B0 ;  /* 0x0000000000007941 */ /* 0x000fea0003800000 */
.L_x_15589:
[----:B------:R-:W-:Y:S04]  /*1cf0*/  BSSY B0, `(.L_x_15592) ;  /* 0x000000a000007945 */ /* 0x000fe80003800000 */
[----:B------:R-:W-:Y:S05]  /*1d00*/  @P3 BRA `(.L_x_15593) ;  /* 0x0000000000103947 */ /* 0x000fea0003800000 */
[----:B------:R-:W-:Y:S01]  /*1d10*/  MOV R110, RZ ;  /* 0x000000ff006e7202 */ /* 0x000fe20000000f00 */
[----:B------:R-:W-:Y:S06]  /*1d20*/  @!P0 BRA `(.L_x_15594) ;  /* 0x0000000000188947 */ /* 0x000fec0003800000 */
[----:B-----5:R-:W-:Y:S01]  /*1d30*/  HADD2.F32 R110, -RZ, R79.H0_H0 ;  /* 0x2000004fff6e7230 */ /* 0x020fe20000004100 */
[----:B------:R-:W-:Y:S06]  /*1d40*/  BRA `(.L_x_15594) ;  /* 0x0000000000107947 */ /* 0x000fec0003800000 */
.L_x_15593:
[----:B-----5:R-:W-:Y:S02]  /*1d50*/  HADD2.F32 R110, -RZ, R83.H0_H0 ;  /* 0x20000053ff6e7230 */ /* 0x020fe40000004100 */
[----:B------:R-:W-:-:S03]  /*1d60*/  @P0 HADD2.F32 R85, -RZ, R79.H0_H0 ;  /* 0x2000004fff550230 */ /* 0x000fc60000004100 */
[----:B------:R-:W-:-:S04]  /*1d70*/  FMUL.FTZ R110, R110, UR8 ;  /* 0x000000086e6e7c20 */ /* 0x000fc80008410000 */
[----:B------:R-:W-:-:S07]  /*1d80*/  @P0 FADD.FTZ R110, R85, R110 ;  /* 0x0000006e556e0221 */ /* 0x000fce0000010000 */
.L_x_15594:
[----:B------:R-:W-:Y:S05]  /*1d90*/  BSYNC B0 ;  /* 0x0000000000007941 */ /* 0x000fea0003800000 */
.L_x_15592:
[----:B------:R-:W-:Y:S04]  /*1da0*/  BSSY B0, `(.L_x_15595) ;  /* 0x000000a000007945 */ /* 0x000fe80003800000 */
[----:B------:R-:W-:Y:S05]  /*1db0*/  @P3 BRA `(.L_x_15596) ;  /* 0x0000000000103947 */ /* 0x000fea0003800000 */
[----:B------:R-:W-:Y:S01]  /*1dc0*/  HFMA2.MMA R109, -RZ, RZ, 0, 0 ;  /* 0x00000000ff6d7435 */ /* 0x000fe200000001ff */
[----:B------:R-:W-:Y:S10]  /*1dd0*/  @!P0 BRA `(.L_x_15597) ;  /* 0x0000000000188947 */ /* 0x000ff40003800000 */
[----:B-----5:R-:W-:Y:S01]  /*1de0*/  HADD2.F32 R109, -RZ, R79.H1_H1 ;  /* 0x3000004fff6d7230 */ /* 0x020fe20000004100 */
[----:B------:R-:W-:Y:S06]  /*1df0*/  BRA `(.L_x_15597) ;  /* 0x0000000000107947 */ /* 0x000fec0003800000 */
.L_x_15596:
[----:B-----5:R-:W-:Y:S02]  /*1e00*/  HADD2.F32 R109, -RZ, R83.H1_H1 ;  /* 0x30000053ff6d7230 */ /* 0x020fe40000004100 */
[----:B------:R-:W-:-:S03]  /*1e10*/  @P0 HADD2.F32 R84, -RZ, R79.H1_H1 ;  /* 0x3000004fff540230 */ /* 0x000fc60000004100 */
[----:B------:R-:W-:-:S04]  /*1e20*/  FMUL.FTZ R109, R109, UR8 ;  /* 0x000000086d6d7c20 */ /* 0x000fc80008410000 */
[----:B------:R-:W-:-:S07]  /*1e30*/  @P0 FADD.FTZ R109, R84, R109 ;  /* 0x0000006d546d0221 */ /* 0x000fce0000010000 */
.L_x_15597:
[----:B------:R-:W-:Y:S05]  /*1e40*/  BSYNC B0 ;  /* 0x0000000000007941 */ /* 0x000fea0003800000 */
.L_x_15595:
[----:B------:R-:W-:Y:S01]  /*1e50*/  FADD.FTZ R120, RZ, R8 ;  /* 0x00000008ff787221 */ /* 0x000fe20000010000 */
[----:B------:R-:W-:Y:S01]  /*1e60*/  IMAD.WIDE.U32 R118, R121, 0x10, R118 ;  /* 0x0000001079767825 */ /* 0x000fe200078e0076 */
[----:B------:R-:W-:Y:S01]  /*1e70*/  F2FP.F16.F32.PACK_AB R87, R109, R110 ;  /* 0x0000006e6d57723e */ /* 0x000fe200000000ff */
[----:B------:R-:W-:Y:S02]  /*1e80*/  UMOV UR12, 0xffffffff ;  /* 0xffffffff000c7882 */ /* 0x000fe40000000000 */
[----:B------:R-:W-:Y:S01]  /*1e90*/  FADD.FTZ R117, R120, R7 ;  /* 0x0000000778757221 */ /* 0x000fe20000010000 */
[----:B------:R-:W-:Y:S02]  /*1ea0*/  F2FP.F16.F32.PACK_AB R86, R111, R112 ;  /* 0x000000706f56723e */ /* 0x000fe400000000ff */
[----:B------:R-:W-:Y:S01]  /*1eb0*/  F2FP.F16.F32.PACK_AB R85, R113, R114 ;  /* 0x000000727155723e */ /* 0x000fe200000000ff */
[----:B------:R-:W-:Y:S01]  /*1ec0*/  FADD.FTZ R120, R117, R6 ;  /* 0x0000000675787221 */ /* 0x000fe20000010000 */
[----:B------:R-:W-:-:S02]  /*1ed0*/  F2FP.F16.F32.PACK_AB R84, R115, R116 ;  /* 0x000000747354723e */ /* 0x000fc400000000ff */
        /* <DEDUP_REMOVED lines=121> */
.L_x_15612:
        /* <DEDUP_REMOVED lines=163> */
[----:B------:R-:W-:-:S04]  /*30a0*/  IMAD.WIDE.U32 R108, R109, 0x10, R10 ;  /* 0x000000106d6c7825 */ /* 0x000fc800078e000a */
[----:B------:R-:W-:Y:S01]  /*30b0*/  FFMA.FTZ R93, R65, R102, R33 ;  /* 0x00000066415d7223 */ /* 0x000fe20000010021 */
[----:B------:R-:W-:Y:S01]  /*30c0*/  FFMA.FTZ R5, R54, R97, R22 ;  /* 0x0000006136057223 */ /* 0x000fe20000010016 */
[----:B------:R-:W-:Y:S01]  /*30d0*/  FFMA.FTZ R96, R55, R96, R23 ;  /* 0x0000006037607223 */ /* 0x000fe20000010017 */
[----:B------:R-:W-:Y:S01]  /*30e0*/  IMAD.WIDE.U32 R122, R123, 0x10, R10 ;  /* 0x000000107b7a7825 */ /* 0x000fe200078e000a */
[----:B------:R-:W-:-:S03]  /*30f0*/  F2FP.F16.F32.PACK_AB R10, R3, R4 ;  /* 0x00000004030a723e */ /* 0x000fc600000000ff */
        /* <DEDUP_REMOVED lines=32> */
[----:B------:R-:W-:-:S05]  /*3300*/  F2FP.F16.F32.PACK_AB R92, R115, R92 ;  /* 0x0000005c735c723e */ /* 0x000fca00000000ff */
[----:B------:R0:W-:Y:S02]  /*3310*/  STG.E.128 desc[UR4][R122.64], R92 ;  /* 0x0000005c7a007986 */ /* 0x0001e4000c101d04 */
.L_x_15600:
[----:B------:R-:W-:Y:S05]  /*3320*/  BSYNC B0 ;  /* 0x0000000000007941 */ /* 0x000fea0003800000 */
.L_x_15599:
[----:B------:R-:W-:Y:S02]  /*3330*/  IADD3 R91, R91, UR10, RZ ;  /* 0x0000000a5b5b7c10 */ /* 0x000fe4000fffe0ff */
[----:B0-----:R-:W-:Y:S02]  /*3340*/  SEL R108, RZ, 0x1, P0 ;  /* 0x00000001ff6c7807 */ /* 0x001fe40000000000 */
[----:B------:R-:W-:-:S13]  /*3350*/  ISETP.GE.AND P2, PT, R91, UR11, PT ;  /* 0x0000000b5b007c0c */ /* 0x000fda000bf46270 */
[----:B------:R-:W-:Y:S05]  /*3360*/  @!P2 BRA `(.L_x_15601) ;  /* 0xffffffd00018a947 */ /* 0x000fea000383ffff */
[----:B------:R-:W-:Y:S05]  /*3370*/  EXIT ;  /* 0x000000000000794d */ /* 0x000fea0003800000 */
.L_x_15598:
[----:B------:R-:W-:Y:S01]  /*3380*/  HFMA2.MMA R108, -RZ, RZ, 0, 5.9604644775390625e-08 ;  /* 0x00000001ff6c7435 */ /* 0x000fe200000001ff */
[----:B------:R-:W-:Y:S02]  /*3390*/  MOV R125, R85 ;  /* 0x00000055007d7202 */ /* 0x000fe40000000f00 */
[----:B------:R-:W-:Y:S02]  /*33a0*/  MOV R119, 0x1f ;  /* 0x0000001f00777802 */ /* 0x000fe40000000f00 */
[----:B------:R-:W-:-:S07]  /*33b0*/  MOV R86, 0xffffffff ;  /* 0xffffffff00567802 */ /* 0x000fce0000000f00 */
[----:B-----5:R-:W-:Y:S05]  /*33c0*/  WARPSYNC.COLLECTIVE R86, `(.L_x_15602) ;  /* 0x0000000056087348 */ /* 0x020fea0003c00000 */
[----:B------:R0:W1:Y:S02]  /*33d0*/  SHFL.BFLY P3, R122, R125, R108, R119 ;  /* 0x0c00006c7d7a7389 */ /* 0x0000640000060077 */
[----:B01---5:R-:W-:Y:S01]  /*33e0*/  ENDCOLLECTIVE ;  /* 0x000000000000791b */ /* 0x023fe20003800000 */
.L_x_15602:
[----:B------:R-:W-:Y:S01]  /*33f0*/  HFMA2.MMA R108, -RZ, RZ, 0, 1.1920928955078125e-07 ;  /* 0x00000002ff6c7435 */ /* 0x000fe200000001ff */
[----:B------:R-:W-:-:S05]  /*3400*/  MOV R84, R122 ;  /* 0x0000007a00547202 */ /* 0x000fca0000000f00 */
[----:B------:R-:W-:-:S05]  /*3410*/  FADD.FTZ R118, R85, R84 ;  /* 0x0000005455767221 */ /* 0x000fca0000010000 */
[----:B------:R-:W-:-:S07]  /*3420*/  MOV R125, R118 ;  /* 0x00000076007d7202 */ /* 0x000fce0000000f00 */
[----:B------:R-:W-:Y:S05]  /*3430*/  WARPSYNC.COLLECTIVE R86, `(.L_x_15603) ;  /* 0x0000000056087348 */ /* 0x000fea0003c00000 */
[----:B------:R0:W1:Y:S02]  /*3440*/  SHFL.BFLY P3, R122, R125, R108, R119 ;  /* 0x0c00006c7d7a7389 */ /* 0x0000640000060077 */
[----:B01----:R-:W-:Y:S01]  /*3450*/  ENDCOLLECTIVE ;  /* 0x000000000000791b */ /* 0x003fe20003800000 */
.L_x_15603:
[----:B------:R-:W-:Y:S01]  /*3460*/  HFMA2.MMA R108, -RZ, RZ, 0, 2.384185791015625e-07 ;  /* 0x00000004ff6c7435 */ /* 0x000fe200000001ff */
[----:B------:R-:W-:-:S05]  /*3470*/  MOV R121, R122 ;  /* 0x0000007a00797202 */ /* 0x000fca0000000f00 */
[----:B------:R-:W-:-:S05]  /*3480*/  FADD.FTZ R121, R118, R121 ;  /* 0x0000007976797221 */ /* 0x000fca0000010000 */
[----:B------:R-:W-:-:S07]  /*3490*/  MOV R125, R121 ;  /* 0x00000079007d7202 */ /* 0x000fce0000000f00 */
[----:B------:R-:W-:Y:S05]  /*34a0*/  WARPSYNC.COLLECTIVE R86, `(.L_x_15604) ;  /* 0x0000000056087348 */ /* 0x000fea0003c00000 */
[----:B------:R0:W1:Y:S02]  /*34b0*/  SHFL.BFLY P3, R122, R125, R108, R119 ;  /* 0x0c00006c7d7a7389 */ /* 0x0000640000060077 */
[----:B01----:R-:W-:Y:S01]  /*34c0*/  ENDCOLLECTIVE ;  /* 0x000000000000791b */ /* 0x003fe20003800000 */
.L_x_15604:
[----:B------:R-:W-:Y:S01]  /*34d0*/  HFMA2.MMA R108, -RZ, RZ, 0, 4.76837158203125e-07 ;  /* 0x00000008ff6c7435 */ /* 0x000fe200000001ff */
[----:B------:R-:W-:-:S05]  /*34e0*/  MOV R84, R122 ;  /* 0x0000007a00547202 */ /* 0x000fca0000000f00 */
[----:B------:R-:W-:-:S05]  /*34f0*/  FADD.FTZ R120, R121, R84 ;  /* 0x0000005479787221 */ /* 0x000fca0000010000 */
[----:B------:R-:W-:-:S07]  /*3500*/  MOV R125, R120 ;  /* 0x00000078007d7202 */ /* 0x000fce0000000f00 */
[----:B------:R-:W-:Y:S05]  /*3510*/  WARPSYNC.COLLECTIVE R86, `(.L_x_15605) ;  /* 0x0000000056087348 */ /* 0x000fea0003c00000 */
[----:B------:R0:W1:Y:S02]  /*3520*/  SHFL.BFLY P3, R122, R125, R108, R119 ;  /* 0x0c00006c7d7a7389 */ /* 0x0000640000060077 */
[----:B01----:R-:W-:Y:S01]  /*3530*/  ENDCOLLECTIVE ;  /* 0x000000000000791b */ /* 0x003fe20003800000 */
.L_x_15605:
[----:B------:R-:W-:Y:S01]  /*3540*/  HFMA2.MMA R108, -RZ, RZ, 0, 9.5367431640625e-07 ;  /* 0x00000010ff6c7435 */ /* 0x000fe200000001ff */
[----:B------:R-:W-:-:S05]  /*3550*/  MOV R123, R122 ;  /* 0x0000007a007b7202 */ /* 0x000fca0000000f00 */
[----:B------:R-:W-:-:S05]  /*3560*/  FADD.FTZ R123, R120, R123 ;  /* 0x0000007b787b7221 */ /* 0x000fca0000010000 */
[----:B------:R-:W-:-:S07]  /*3570*/  MOV R125, R123 ;  /* 0x0000007b007d7202 */ /* 0x000fce0000000f00 */
[----:B------:R-:W-:Y:S05]  /*3580*/  WARPSYNC.COLLECTIVE R86, `(.L_x_15606) ;  /* 0x0000000056087348 */ /* 0x000fea0003c00000 */
[----:B------:R0:W1:Y:S02]  /*3590*/  SHFL.BFLY P3, R122, R125, R108, R119 ;  /* 0x0c00006c7d7a7389 */ /* 0x0000640000060077 */
[----:B01----:R-:W-:Y:S01]  /*35a0*/  ENDCOLLECTIVE ;  /* 0x000000000000791b */ /* 0x003fe20003800000 */
.L_x_15606:
        /* <DEDUP_REMOVED lines=73> */
.L_x_15607:
[----:B------:R-:W-:Y:S01]  /*3a40*/  HFMA2.MMA R108, -RZ, RZ, 0, 1.1920928955078125e-07 ;  /* 0x00000002ff6c7435 */ /* 0x000fe200000001ff */
[----:B------:R-:W-:-:S05]  /*3a50*/  MOV R118, R122 ;  /* 0x0000007a00767202 */ /* 0x000fca0000000f00 */
[----:B------:R-:W-:-:S05]  /*3a60*/  FADD.FTZ R118, R85, R118 ;  /* 0x0000007655767221 */ /* 0x000fca0000010000 */
[----:B------:R-:W-:-:S07]  /*3a70*/  MOV R125, R118 ;  /* 0x00000076007d7202 */ /* 0x000fce0000000f00 */
[----:B------:R-:W-:Y:S05]  /*3a80*/  WARPSYNC.COLLECTIVE R86, `(.L_x_15608) ;  /* 0x0000000056087348 */ /* 0x000fea0003c00000 */
[----:B------:R0:W1:Y:S02]  /*3a90*/  SHFL.BFLY P3, R122, R125, R108, R119 ;  /* 0x0c00006c7d7a7389 */ /* 0x0000640000060077 */
[----:B01----:R-:W-:Y:S01]  /*3aa0*/  ENDCOLLECTIVE ;  /* 0x000000000000791b */ /* 0x003fe20003800000 */
.L_x_15608:
[----:B------:R-:W-:Y:S01]  /*3ab0*/  HFMA2.MMA R108, -RZ, RZ, 0, 2.384185791015625e-07 ;  /* 0x00000004ff6c7435 */ /* 0x000fe200000001ff */
[----:B------:R-:W-:-:S05]  /*3ac0*/  MOV R121, R122 ;  /* 0x0000007a00797202 */ /* 0x000fca0000000f00 */
[----:B------:R-:W-:-:S05]  /*3ad0*/  FADD.FTZ R121, R118, R121 ;  /* 0x0000007976797221 */ /* 0x000fca0000010000 */
[----:B------:R-:W-:-:S07]  /*3ae0*/  MOV R125, R121 ;  /* 0x00000079007d7202 */ /* 0x000fce0000000f00 */
[----:B------:R-:W-:Y:S05]  /*3af0*/  WARPSYNC.COLLECTIVE R86, `(.L_x_15609) ;  /* 0x0000000056087348 */ /* 0x000fea0003c00000 */
[----:B------:R0:W1:Y:S02]  /*3b00*/  SHFL.BFLY P3, R122, R125, R108, R119 ;  /* 0x0c00006c7d7a7389 */ /* 0x0000640000060077 */
[----:B01----:R-:W-:Y:S01]  /*3b10*/  ENDCOLLECTIVE ;  /* 0x000000000000791b */ /* 0x003fe20003800000 */
.L_x_15609:
[----:B------:R-:W-:Y:S01]  /*3b20*/  HFMA2.MMA R108, -RZ, RZ, 0, 4.76837158203125e-07 ;  /* 0x00000008ff6c7435 */ /* 0x000fe200000001ff */
[----:B------:R-:W-:-:S05]  /*3b30*/  MOV R120, R122 ;  /* 0x0000007a00787202 */ /* 0x000fca0000000f00 */
[----:B------:R-:W-:-:S05]  /*3b40*/  FADD.FTZ R120, R121, R120 ;  /* 0x0000007879787221 */ /* 0x000fca0000010000 */
[----:B------:R-:W-:-:S07]  /*3b50*/  MOV R125, R120 ;  /* 0x00000078007d7202 */ /* 0x000fce0000000f00 */
[----:B------:R-:W-:Y:S05]  /*3b60*/  WARPSYNC.COLLECTIVE R86, `(.L_x_15610) ;  /* 0x0000000056087348 */ /* 0x000fea0003c00000 */
[----:B------:R0:W1:Y:S02]  /*3b70*/  SHFL.BFLY P3, R122, R125, R108, R119 ;  /* 0x0c00006c7d7a7389 */ /* 0x0000640000060077 */
[----:B01----:R-:W-:Y:S01]  /*3b80*/  ENDCOLLECTIVE ;  /* 0x000000000000791b */ /* 0x003fe20003800000 */
.L_x_15610:
[----:B------:R-:W-:Y:S01]  /*3b90*/  HFMA2.MMA R108, -RZ, RZ, 0, 9.5367431640625e-07 ;  /* 0x00000010ff6c7435 */ /* 0x000fe200000001ff */
[----:B------:R-:W-:-:S05]  /*3ba0*/  MOV R123, R122 ;  /* 0x0000007a007b7202 */ /* 0x000fca0000000f00 */
[----:B------:R-:W-:-:S05]  /*3bb0*/  FADD.FTZ R123, R120, R123 ;  /* 0x0000007b787b7221 */ /* 0x000fca0000010000 */
[----:B------:R-:W-:-:S07]  /*3bc0*/  MOV R125, R123 ;  /* 0x0000007b007d7202 */ /* 0x000fce0000000f00 */
[----:B------:R-:W-:Y:S05]  /*3bd0*/  WARPSYNC.COLLECTIVE R86, `(.L_x_15611) ;  /* 0x0000000056087348 */ /* 0x000fea0003c00000 */
[----:B------:R0:W1:Y:S02]  /*3be0*/  SHFL.BFLY P3, R122, R125, R108, R119 ;  /* 0x0c00006c7d7a7389 */ /* 0x0000640000060077 */
[----:B01----:R-:W-:Y:S01]  /*3bf0*/  ENDCOLLECTIVE ;  /* 0x000000000000791b */ /* 0x003fe20003800000 */
.L_x_15611:
[----:B------:R-:W-:Y:S05]  /*3c00*/  BRA `(.L_x_15612) ;  /* 0xffffffe800987947 */ /* 0x000fea000383ffff */
.L_x_15613:
        /* <DEDUP_REMOVED lines=15> */
.L_x_30267:


//--------------------- .text._ZN10layer_norm13ln_fwd_kernelINS_13Kernel_traitsIf6__halfS2_S2_fjLj4096ELj1ELj1ELj4ELj16ENS_18Kernel_traits_baseILj4096EfS2_S2_S2_fjLj128EEEEELb0ELb1ELb0ELb0EEEvNS_9FwdParamsE --------------------------
	.section	.text._ZN10layer_norm13ln_fwd_kernelINS_13Kernel_traitsIf6__halfS2_S2_fjLj4096ELj1ELj1ELj4ELj16ENS_18Kernel_traits_baseILj4096EfS2_S2_S2_fjLj128EEEEELb0ELb1ELb0ELb0EEEvNS_9FwdParamsE,"ax",@progbits
	.align	128
        .global         _ZN10layer_norm13ln_fwd_kernelINS_13Kernel_traitsIf6__halfS2_S2_fjLj4096ELj1ELj1ELj4ELj16ENS_18Kernel_traits_baseILj4096EfS2_S2_S2_fjLj128EEEEELb0ELb1ELb0ELb0EEEvNS_9FwdParamsE
        .type           _ZN10layer_norm13ln_fwd_kernelINS_13Kernel_traitsIf6__halfS2_S2_fjLj4096ELj1ELj1ELj4ELj16ENS_18Kernel_traits_baseILj4096EfS2_S2_S2_fjLj128EEEEELb0ELb1ELb0ELb0EEEvNS_9FwdParamsE,@function
        .size           _ZN10layer_norm13ln_fwd_kernelINS_13Kernel_traitsIf6__halfS2_S2_fjLj4096ELj1ELj1ELj4ELj16ENS_18Kernel_traits_baseILj4096EfS2_S2_S2_fjLj128EEEEELb0ELb1ELb0ELb0EEEvNS_9FwdParamsE,(.L_x_30268 - _ZN10layer_norm13ln_fwd_kernelINS_13Kernel_traitsIf6__halfS2_S2_fjLj4096ELj1ELj1ELj4ELj16ENS_18Kernel_traits_baseILj4096EfS2_S2_S2_fjLj128EEEEELb0ELb1ELb0ELb0EEEvNS_9FwdParamsE)
        .other          _ZN10layer_norm13ln_fwd_kernelINS_13Kernel_traitsIf6__halfS2_S2_fjLj4096ELj1ELj1ELj4ELj16ENS_18Kernel_traits_baseILj4096EfS2_S2_S2_fjLj128EEEEELb0ELb1ELb0ELb0EEEvNS_9FwdParamsE,@"STO_CUDA_ENTRY STV_DEFAULT"
_ZN10layer_norm13ln_fwd_kernelINS_13Kernel_traitsIf6__halfS2_S2_fjLj4096ELj1ELj1ELj4ELj16ENS_18Kernel_traits_baseILj4096EfS2_S2_S2_fjLj128EEEEELb0ELb1ELb0ELb0EEEvNS_9FwdParamsE:
.text._ZN10layer_norm13ln_fwd_kernelINS_13Kernel_traitsIf6__halfS2_S2_fjLj4096ELj1ELj1ELj4ELj16ENS_18Kernel_traits_baseILj4096EfS2_S2_S2_fjLj128EEEEELb0ELb1ELb0ELb0EEEvNS_9FwdParamsE:
        /* <DEDUP_REMOVED lines=38> */
.L_x_15615:
[----:B------:R-:W-:Y:S05]  /*0260*/  BSYNC B0 ;  /* 0x0000000000007941 */ /* 0x000fea0003800000 */
.L_x_15614:
        /* <DEDUP_REMOVED lines=23> */
.L_x_15617:
[----:B------:R-:W-:Y:S05]  /*03e0*/  BSYNC B0 ;  /* 0x0000000000007941 */ /* 0x000fea0003800000 */
.L_x_15616:
        /* <DEDUP_REMOVED lines=23> */
.L_x_15619:
[----:B------:R-:W-:Y:S05]  /*0560*/  BSYNC B0 ;  /* 0x0000000000007941 */ /* 0x000fea0003800000 */
.L_x_15618:
        /* <DEDUP_REMOVED lines=22> */
.L_x_15621:
[----:B------:R-:W-:Y:S05]  /*06d0*/  BSYNC B0 ;  /* 0x0000000000007941 */ /* 0x000fea0003800000 */
.L_x_15620:
        /* <DEDUP_REMOVED lines=33> */
.L_x_15639:
        /* <DEDUP_REMOVED lines=17> */
[----:B------:R-:W1:Y:S01]  /*0a00*/  LDC.64 R116, c[0x0][0x220] ;  /* 0x00008800ff747b82 */ /* 0x000e620000000a00 */
[----:B------:R-:W-:-:S04]  /*0a10*/  ISETP.NE.U32.AND P2, PT, RZ, UR8, PT ;  /* 0x00000008ff007c0c */ /* 0x000fc8000bf45070 */
[----:B------:R-:W-:-:S13]  /*0a20*/  ISETP.NE.AND.EX P2, PT, RZ, UR9, PT, P2 ;  /* 0x00000009ff007c0c */ /* 0x000fda000bf45320 */
[C---:B------:R-:W-:Y:S01]  /*0a30*/  @P2 LEA R6, P3, R142.reuse, UR8, 0x4 ;  /* 0x000000088e062c11 */ /* 0x040fe2000f8620ff */
[----:B-1----:R-:W-:-:S03]  /*0a40*/  IMAD.WIDE.U32 R116, R142, 0x10, R116 ;  /* 0x000000108e747825 */ /* 0x002fc600078e0074 */
[----:B------:R-:W-:-:S03]  /*0a50*/  @P2 LEA.HI.X R7, R142, UR9, RZ, 0x4, P3 ;  /* 0x000000098e072c11 */ /* 0x000fc600098f24ff */
[----:B------:R-:W2:Y:S04]  /*0a60*/  LDG.E.128 R116, desc[UR4][R116.64] ;  /* 0x0000000474747981 */ /* 0x000ea8000c1e1d00 */
[----:B------:R-:W3:Y:S01]  /*0a70*/  @P2 LDG.E.128 R112, desc[UR4][R6.64] ;  /* 0x0000000406702981 */ /* 0x000ee2000c1e1d00 */
[----:B------:R-:W-:Y:S01]  /*0a80*/  LEA R146, P3, R142, UR10, 0x4 ;  /* 0x0000000a8e927c11 */ /* 0x000fe2000f8620ff */
[--C-:B--2---:R-:W-:Y:S02]  /*0a90*/  HADD2.F32 R121, -RZ, R116.reuse.H0_H0 ;  /* 0x20000074ff797230 */ /* 0x104fe40000004100 */
[----:B------:R-:W-:Y:S02]  /*0aa0*/  HADD2.F32 R123, -RZ, R116.H1_H1 ;  /* 0x30000074ff7b7230 */ /* 0x000fe40000004100 */
[----:B------:R-:W-:-:S02]  /*0ab0*/  HADD2.F32 R125, -RZ, R117.H0_H0 ;  /* 0x20000075ff7d7230 */ /* 0x000fc40000004100 */
[-C--:B------:R-:W-:Y:S01]  /*0ac0*/  FMUL.FTZ R121, R121, R144.reuse ;  /* 0x0000009079797220 */ /* 0x080fe20000410000 */
[----:B---3--:R-:W-:Y:S02]  /*0ad0*/  @P2 HADD2.F32 R116, -RZ, R112.H0_H0 ;  /* 0x20000070ff742230 */ /* 0x008fe40000004100 */
[--C-:B------:R-:W-:Y:S02]  /*0ae0*/  HADD2.F32 R147, -RZ, R118.reuse.H0_H0 ;  /* 0x20000076ff937230 */ /* 0x100fe40000004100 */
[----:B-----5:R-:W-:Y:S01]  /*0af0*/  FMUL.FTZ R7, R32, R121 ;  /* 0x0000007920077220 */ /* 0x020fe20000410000 */
[----:B------:R-:W-:Y:S02]  /*0b00*/  HADD2.F32 R149, -RZ, R118.H1_H1 ;  /* 0x30000076ff957230 */ /* 0x000fe40000004100 */
[-C--:B------:R-:W-:Y:S01]  /*0b10*/  FMUL.FTZ R118, R123, R144.reuse ;  /* 0x000000907b767220 */ /* 0x080fe20000410000 */
[----:B------:R-:W-:Y:S01]  /*0b20*/  FMUL.FTZ R125, R125, R144 ;  /* 0x000000907d7d7220 */ /* 0x000fe20000410000 */
[----:B------:R-:W-:-:S02]  /*0b30*/  HADD2.F32 R145, -RZ, R117.H1_H1 ;  /* 0x30000075ff917230 */ /* 0x000fc40000004100 */
[----:B------:R-:W-:Y:S01]  /*0b40*/  @P2 FADD.FTZ R7, R116, R7 ;  /* 0x0000000774072221 */ /* 0x000fe20000010000 */
[----:B------:R-:W-:Y:S02]  /*0b50*/  @P2 HADD2.F32 R117, -RZ, R112.H1_H1 ;  /* 0x30000070ff752230 */ /* 0x000fe40000004100 */
[----:B------:R-:W-:Y:S01]  /*0b60*/  FMUL.FTZ R6, R33, R118 ;  /* 0x0000007621067220 */ /* 0x000fe20000410000 */
[----:B------:R-:W-:Y:S02]  /*0b70*/  @P2 HADD2.F32 R116, -RZ, R113.H0_H0 ;  /* 0x20000071ff742230 */ /* 0x000fe40000004100 */
[----:B------:R-:W-:Y:S01]  /*0b80*/  FMUL.FTZ R125, R34, R125 ;  /* 0x0000007d227d7220 */ /* 0x000fe20000410000 */
[--C-:B------:R-:W-:Y:S02]  /*0b90*/  HADD2.F32 R151, -RZ, R119.reuse.H0_H0 ;  /* 0x20000077ff977230 */ /* 0x100fe40000004100 */
[-C--:B------:R-:W-:Y:S01]  /*0ba0*/  FMUL.FTZ R147, R147, R144.reuse ;  /* 0x0000009093937220 */ /* 0x080fe20000410000 */
[----:B------:R-:W-:Y:S01]  /*0bb0*/  FMUL.FTZ R118, R149, R144 ;  /* 0x0000009095767220 */ /* 0x000fe20000410000 */
[----:B------:R-:W-:-:S02]  /*0bc0*/  HADD2.F32 R119, -RZ, R119.H1_H1 ;  /* 0x30000077ff777230 */ /* 0x000fc40000004100 */
[----:B------:R-:W-:Y:S01]  /*0bd0*/  @P2 FADD.FTZ R6, R117, R6 ;  /* 0x0000000675062221 */ /* 0x000fe20000010000 */
[----:B------:R-:W-:Y:S01]  /*0be0*/  @P2 FADD.FTZ R125, R116, R125 ;  /* 0x0000007d747d2221 */ /* 0x000fe20000010000 */
[--C-:B------:R-:W-:Y:S02]  /*0bf0*/  @P2 HADD2.F32 R117, -RZ, R114.reuse.H0_H0 ;  /* 0x20000072ff752230 */ /* 0x100fe40000004100 */
[----:B------:R-:W-:Y:S01]  /*0c00*/  FMUL.FTZ R124, R36, R147 ;  /* 0x00000093247c7220 */ /* 0x000fe20000410000 */
[----:B------:R-:W-:Y:S02]  /*0c10*/  @P2 HADD2.F32 R116, -RZ, R114.H1_H1 ;  /* 0x30000072ff742230 */ /* 0x000fe40000004100 */
[----:B------:R-:W-:Y:S01]  /*0c20*/  FMUL.FTZ R123, R37, R118 ;  /* 0x00000076257b7220 */ /* 0x000fe20000410000 */
[-C--:B------:R-:W-:Y:S01]  /*0c30*/  FMUL.FTZ R122, R145, R144.reuse ;  /* 0x00000090917a7220 */ /* 0x080fe20000410000 */
[-C--:B------:R-:W-:Y:S01]  /*0c40*/  FMUL.FTZ R151, R151, R144.reuse ;  /* 0x0000009097977220 */ /* 0x080fe20000410000 */
[----:B------:R-:W-:Y:S01]  /*0c50*/  FMUL.FTZ R120, R119, R144 ;  /* 0x0000009077787220 */ /* 0x000fe20000410000 */
        /* <DEDUP_REMOVED lines=18> */
.L_x_15623:
[----:B------:R-:W-:Y:S05]  /*0d80*/  BSYNC B0 ;  /* 0x0000000000007941 */ /* 0x000fea0003800000 */
.L_x_15622:
[----:B------:R-:W-:Y:S01]  /*0d90*/  ISETP.GE.U32.AND P2, PT, R2, 0x100, PT ;  /* 0x000001000200780c */ /* 0x000fe20003f46070 */
[----:B------:R-:W-:-:S12]  /*0da0*/  BSSY B0, `(.L_x_15624) ;  /* 0x000003a000007945 */ /* 0x000fd80003800000 */
[----:B------:R-:W-:Y:S05]  /*0db0*/  @!P2 BRA `(.L_x_15625) ;  /* 0x0000000000e0a947 */ /* 0x000fea0003800000 */
[----:B-1----:R-:W1:Y:S01]  /*0dc0*/  LDC.64 R116, c[0x0][0x220] ;  /* 0x00008800ff747b82 */ /* 0x002e620000000a00 */
        /* <DEDUP_REMOVED lines=8> */
[--C-:B--2---:R-:W-:Y:S02]  /*0e50*/  HADD2.F32 R13, -RZ, R116.reuse.H1_H1 ;  /* 0x30000074ff0d7230 */ /* 0x104fe40000004100 */
[----:B------:R-:W-:Y:S02]  /*0e60*/  HADD2.F32 R11, -RZ, R116.H0_H0 ;  /* 0x20000074ff0b7230 */ /* 0x000fe40000004100 */
[----:B------:R-:W-:-:S02]  /*0e70*/  HADD2.F32 R127, -RZ, R117.H0_H0 ;  /* 0x20000075ff7f7230 */ /* 0x000fc40000004100 */
[-C--:B------:R-:W-:Y:S01]  /*0e80*/  FMUL.FTZ R12, R13, R144.reuse ;  /* 0x000000900d0c7220 */ /* 0x080fe20000410000 */
[----:B------:R-:W-:Y:S02]  /*0e90*/  HADD2.F32 R149, -RZ, R118.H0_H0 ;  /* 0x20000076ff957230 */ /* 0x000fe40000004100 */
[----:B------:R-:W-:Y:S01]  /*0ea0*/  FMUL.FTZ R11, R11, R144 ;  /* 0x000000900b0b7220 */ /* 0x000fe20000410000 */
[--C-:B---3--:R-:W-:Y:S02]  /*0eb0*/  @P2 HADD2.F32 R14, -RZ, R112.reuse.H1_H1 ;  /* 0x30000070ff0e2230 */ /* 0x108fe40000004100 */
[----:B-----5:R-:W-:Y:S01]  /*0ec0*/  FMUL.FTZ R9, R57, R12 ;  /* 0x0000000c39097220 */ /* 0x020fe20000410000 */
[----:B------:R-:W-:Y:S02]  /*0ed0*/  @P2 HADD2.F32 R13, -RZ, R112.H0_H0 ;  /* 0x20000070ff0d2230 */ /* 0x000fe40000004100 */
[----:B------:R-:W-:Y:S01]  /*0ee0*/  FMUL.FTZ R127, R127, R144 ;  /* 0x000000907f7f7220 */ /* 0x000fe20000410000 */
[----:B------:R-:W-:-:S02]  /*0ef0*/  HADD2.F32 R151, -RZ, R118.H1_H1 ;  /* 0x30000076ff977230 */ /* 0x000fc40000004100 */
[----:B------:R-:W-:Y:S01]  /*0f00*/  FMUL.FTZ R8, R56, R11 ;  /* 0x0000000b38087220 */ /* 0x000fe20000410000 */
[-C--:B------:R-:W-:Y:S01]  /*0f10*/  FMUL.FTZ R149, R149, R144.reuse ;  /* 0x0000009095957220 */ /* 0x080fe20000410000 */
[----:B------:R-:W-:Y:S01]  /*0f20*/  @P2 FADD.FTZ R9, R14, R9 ;  /* 0x000000090e092221 */ /* 0x000fe20000010000 */
[----:B------:R-:W-:Y:S02]  /*0f30*/  @P2 HADD2.F32 R11, -RZ, R113.H0_H0 ;  /* 0x20000071ff0b2230 */ /* 0x000fe40000004100 */
[----:B------:R-:W-:Y:S01]  /*0f40*/  FMUL.FTZ R14, R58, R127 ;  /* 0x0000007f3a0e7220 */ /* 0x000fe20000410000 */
[----:B------:R-:W-:Y:S01]  /*0f50*/  @P2 FADD.FTZ R8, R13, R8 ;  /* 0x000000080d082221 */ /* 0x000fe20000010000 */
[----:B------:R-:W-:Y:S02]  /*0f60*/  @P2 HADD2.F32 R116, -RZ, R114.H0_H0 ;  /* 0x20000072ff742230 */ /* 0x000fe40000004100 */
[----:B------:R-:W-:Y:S01]  /*0f70*/  FMUL.FTZ R12, R151, R144 ;  /* 0x00000090970c7220 */ /* 0x000fe20000410000 */
[----:B------:R-:W-:-:S02]  /*0f80*/  HADD2.F32 R147, -RZ, R117.H1_H1 ;  /* 0x30000075ff937230 */ /* 0x000fc40000004100 */
[----:B------:R-:W-:Y:S01]  /*0f90*/  FMUL.FTZ R13, R60, R149 ;  /* 0x000000953c0d7220 */ /* 0x000fe20000410000 */
[--C-:B------:R-:W-:Y:S02]  /*0fa0*/  HADD2.F32 R153, -RZ, R119.reuse.H0_H0 ;  /* 0x20000077ff997230 */ /* 0x100fe40000004100 */
[----:B------:R-:W-:Y:S01]  /*0fb0*/  @P2 FADD.FTZ R14, R11, R14 ;  /* 0x0000000e0b0e2221 */ /* 0x000fe20000010000 */
[----:B------:R-:W-:Y:S02]  /*0fc0*/  HADD2.F32 R119, -RZ, R119.H1_H1 ;  /* 0x30000077ff777230 */ /* 0x000fe40000004100 */
[----:B------:R-:W-:Y:S01]  /*0fd0*/  FMUL.FTZ R12, R61, R12 ;  /* 0x0000000c3d0c7220 */ /* 0x000fe20000410000 */
[----:B------:R-:W-:Y:S02]  /*0fe0*/  @P2 HADD2.F32 R11, -RZ, R114.H1_H1 ;  /* 0x30000072ff0b2230 */ /* 0x000fe40000004100 */
[----:B------:R-:W-:Y:S01]  /*0ff0*/  @P2 FADD.FTZ R13, R116, R13 ;  /* 0x0000000d740d2221 */ /* 0x000fe20000010000 */
[-C--:B------:R-:W-:Y:S01]  /*1000*/  FMUL.FTZ R116, R147, R144.reuse ;  /* 0x0000009093747220 */ /* 0x080fe20000410000 */
[-C--:B------:R-:W-:Y:S01]  /*1010*/  FMUL.FTZ R153, R153, R144.reuse ;  /* 0x0000009099997220 */ /* 0x080fe20000410000 */
[----:B------:R-:W-:Y:S01]  /*1020*/  FMUL.FTZ R118, R119, R144 ;  /* 0x0000009077767220 */ /* 0x000fe20000410000 */
        /* <DEDUP_REMOVED lines=17> */
.L_x_15625:
[----:B------:R-:W-:Y:S05]  /*1140*/  BSYNC B0 ;  /* 0x0000000000007941 */ /* 0x000fea0003800000 */
.L_x_15624:
        /* <DEDUP_REMOVED lines=14> */
[----:B------:R-:W-:-:S02]  /*1230*/  HADD2.F32 R151, -RZ, R118.H1_H1 ;  /* 0x30000076ff977230 */ /* 0x000fc40000004100 */
[-C--:B------:R-:W-:Y:S01]  /*1240*/  FMUL.FTZ R15, R15, R144.reuse ;  /* 0x000000900f0f7220 */ /* 0x080fe20000410000 */
[----:B------:R-:W-:Y:S02]  /*1250*/  HADD2.F32 R149, -RZ, R118.H0_H0 ;  /* 0x20000076ff957230 */ /* 0x000fe40000004100 */
[----:B------:R-:W-:Y:S01]  /*1260*/  FMUL.FTZ R116, R131, R144 ;  /* 0x0000009083747220 */ /* 0x000fe20000410000 */
[----:B---3--:R-:W-:Y:S02]  /*1270*/  @P2 HADD2.F32 R118, -RZ, R112.H1_H1 ;  /* 0x30000070ff762230 */ /* 0x008fe40000004100 */
[----:B-----5:R-:W-:Y:S01]  /*1280*/  FMUL.FTZ R10, R80, R15 ;  /* 0x0000000f500a7220 */ /* 0x020fe20000410000 */
[--C-:B------:R-:W-:Y:S02]  /*1290*/  HADD2.F32 R133, -RZ, R117.reuse.H0_H0 ;  /* 0x20000075ff857230 */ /* 0x100fe40000004100 */
[----:B------:R-:W-:Y:S01]  /*12a0*/  FMUL.FTZ R15, R81, R116 ;  /* 0x00000074510f7220 */ /* 0x000fe20000410000 */
[----:B------:R-:W-:-:S02]  /*12b0*/  HADD2.F32 R147, -RZ, R117.H1_H1 ;  /* 0x30000075ff937230 */ /* 0x000fc40000004100 */
[-C--:B------:R-:W-:Y:S01]  /*12c0*/  FMUL.FTZ R116, R151, R144.reuse ;  /* 0x0000009097747220 */ /* 0x080fe20000410000 */
[----:B------:R-:W-:Y:S02]  /*12d0*/  @P2 HADD2.F32 R117, -RZ, R112.H0_H0 ;  /* 0x20000070ff752230 */ /* 0x000fe40000004100 */
[----:B------:R-:W-:Y:S01]  /*12e0*/  @P2 FADD.FTZ R15, R118, R15 ;  /* 0x0000000f760f2221 */ /* 0x000fe20000010000 */
[-C--:B------:R-:W-:Y:S01]  /*12f0*/  FMUL.FTZ R149, R149, R144.reuse ;  /* 0x0000009095957220 */ /* 0x080fe20000410000 */
[--C-:B------:R-:W-:Y:S02]  /*1300*/  HADD2.F32 R153, -RZ, R119.reuse.H0_H0 ;  /* 0x20000077ff997230 */ /* 0x100fe40000004100 */
[----:B------:R-:W-:Y:S01]  /*1310*/  FMUL.FTZ R133, R133, R144 ;  /* 0x0000009085857220 */ /* 0x000fe20000410000 */
[----:B------:R-:W-:Y:S02]  /*1320*/  @P2 HADD2.F32 R118, -RZ, R114.H1_H1 ;  /* 0x30000072ff762230 */ /* 0x000fe40000004100 */
[----:B------:R-:W-:Y:S01]  /*1330*/  FMUL.FTZ R131, R85, R116 ;  /* 0x0000007455837220 */ /* 0x000fe20000410000 */
[----:B------:R-:W-:-:S02]  /*1340*/  HADD2.F32 R119, -RZ, R119.H1_H1 ;  /* 0x30000077ff777230 */ /* 0x000fc40000004100 */
[----:B------:R-:W-:Y:S01]  /*1350*/  @P2 FADD.FTZ R10, R117, R10 ;  /* 0x0000000a750a2221 */ /* 0x000fe20000010000 */
[----:B------:R-:W-:Y:S02]  /*1360*/  @P2 HADD2.F32 R129, -RZ, R114.H0_H0 ;  /* 0x20000072ff812230 */ /* 0x000fe40000004100 */
[----:B------:R-:W-:Y:S01]  /*1370*/  FMUL.FTZ R130, R84, R149 ;  /* 0x0000009554827220 */ /* 0x000fe20000410000 */
[--C-:B------:R-:W-:Y:S02]  /*1380*/  @P2 HADD2.F32 R117, -RZ, R113.reuse.H0_H0 ;  /* 0x20000071ff752230 */ /* 0x100fe40000004100 */
        /* <DEDUP_REMOVED lines=23> */
.L_x_15627:
[----:B------:R-:W-:Y:S05]  /*1500*/  BSYNC B0 ;  /* 0x0000000000007941 */ /* 0x000fea0003800000 */
.L_x_15626:
[----:B------:R-:W-:Y:S04]  /*1510*/  BSSY B0, `(.L_x_15628) ;  /* 0x0000039000007945 */ /* 0x000fe80003800000 */
[----:B------:R-:W-:Y:S05]  /*1520*/  @!P1 BRA `(.L_x_15629) ;  /* 0x0000000000dc9947 */ /* 0x000fea0003800000 */
[----:B-123--:R-:W1:Y:S01]  /*1530*/  LDC.64 R116, c[0x0][0x220] ;  /* 0x00008800ff747b82 */ /* 0x00ee620000000a00 */
[----:B------:R-:W-:-:S04]  /*1540*/  ISETP.NE.U32.AND P2, PT, RZ, UR8, PT ;  /* 0x00000008ff007c0c */ /* 0x000fc8000bf45070 */
[----:B------:R-:W-:-:S13]  /*1550*/  ISETP.NE.AND.EX P2, PT, RZ, UR9, PT, P2 ;  /* 0x00000009ff007c0c */ /* 0x000fda000bf45320 */
[C---:B------:R-:W-:Y:S01]  /*1560*/  @P2 LEA R134, P3, R145.reuse, UR8, 0x4 ;  /* 0x0000000891862c11 */ /* 0x040fe2000f8620ff */
[----:B-1----:R-:W-:-:S03]  /*1570*/  IMAD.WIDE.U32 R116, R145, 0x10, R116 ;  /* 0x0000001091747825 */ /* 0x002fc600078e0074 */
[----:B------:R-:W-:-:S03]  /*1580*/  @P2 LEA.HI.X R135, R145, UR9, RZ, 0x4, P3 ;  /* 0x0000000991872c11 */ /* 0x000fc600098f24ff */
[----:B------:R-:W2:Y:S04]  /*1590*/  LDG.E.128 R116, desc[UR4][R116.64] ;  /* 0x0000000474747981 */ /* 0x000ea8000c1e1d00 */
[----:B------:R-:W3:Y:S01]  /*15a0*/  @P2 LDG.E.128 R112, desc[UR4][R134.64] ;  /* 0x0000000486702981 */ /* 0x000ee2000c1e1d00 */
[--C-:B--2---:R-:W-:Y:S02]  /*15b0*/  HADD2.F32 R137, -RZ, R116.reuse.H0_H0 ;  /* 0x20000074ff897230 */ /* 0x104fe40000004100 */
[----:B------:R-:W-:Y:S02]  /*15c0*/  HADD2.F32 R139, -RZ, R116.H1_H1 ;  /* 0x30000074ff8b7230 */ /* 0x000fe40000004100 */
[--C-:B------:R-:W-:Y:S02]  /*15d0*/  HADD2.F32 R141, -RZ, R117.reuse.H0_H0 ;  /* 0x20000075ff8d7230 */ /* 0x100fe40000004100 */
[----:B------:R-:W-:Y:S01]  /*15e0*/  FMUL.FTZ R137, R137, R144 ;  /* 0x0000009089897220 */ /* 0x000fe20000410000 */
[----:B------:R-:W-:-:S02]  /*15f0*/  HADD2.F32 R147, -RZ, R117.H1_H1 ;  /* 0x30000075ff937230 */ /* 0x000fc40000004100 */
[-C--:B------:R-:W-:Y:S01]  /*1600*/  FMUL.FTZ R116, R139, R144.reuse ;  /* 0x000000908b747220 */ /* 0x080fe20000410000 */
[----:B---3--:R-:W-:Y:S02]  /*1610*/  @P2 HADD2.F32 R117, -RZ, R112.H0_H0 ;  /* 0x20000070ff752230 */ /* 0x008fe40000004100 */
[----:B-----5:R-:W-:Y:S01]  /*1620*/  FMUL.FTZ R134, R104, R137 ;  /* 0x0000008968867220 */ /* 0x020fe20000410000 */
[--C-:B------:R-:W-:Y:S02]  /*1630*/  HADD2.F32 R149, -RZ, R118.reuse.H0_H0 ;  /* 0x20000076ff957230 */ /* 0x100fe40000004100 */
[----:B------:R-:W-:Y:S01]  /*1640*/  FMUL.FTZ R141, R141, R144 ;  /* 0x000000908d8d7220 */ /* 0x000fe20000410000 */
[----:B------:R-:W-:Y:S02]  /*1650*/  HADD2.F32 R151, -RZ, R118.H1_H1 ;  /* 0x30000076ff977230 */ /* 0x000fe40000004100 */
[----:B------:R-:W-:Y:S01]  /*1660*/  @P2 FADD.FTZ R134, R117, R134 ;  /* 0x0000008675862221 */ /* 0x000fe20000010000 */
[----:B------:R-:W-:-:S02]  /*1670*/  HADD2.F32 R153, -RZ, R119.H0_H0 ;  /* 0x20000077ff997230 */ /* 0x000fc40000004100 */
[----:B------:R-:W-:Y:S01]  /*1680*/  FMUL.FTZ R135, R105, R116 ;  /* 0x0000007469877220 */ /* 0x000fe20000410000 */
[----:B------:R-:W-:Y:S02]  /*1690*/  HADD2.F32 R119, -RZ, R119.H1_H1 ;  /* 0x30000077ff777230 */ /* 0x000fe40000004100 */
[-C--:B------:R-:W-:Y:S01]  /*16a0*/  FMUL.FTZ R118, R147, R144.reuse ;  /* 0x0000009093767220 */ /* 0x080fe20000410000 */
[----:B------:R-:W-:Y:S02]  /*16b0*/  @P2 HADD2.F32 R116, -RZ, R112.H1_H1 ;  /* 0x30000070ff742230 */ /* 0x000fe40000004100 */
[----:B------:R-:W-:Y:S01]  /*16c0*/  FMUL.FTZ R136, R106, R141 ;  /* 0x0000008d6a887220 */ /* 0x000fe20000410000 */
[----:B------:R-:W-:Y:S02]  /*16d0*/  @P2 HADD2.F32 R117, -RZ, R113.H0_H0 ;  /* 0x20000071ff752230 */ /* 0x000fe40000004100 */
[-C--:B------:R-:W-:Y:S01]  /*16e0*/  FMUL.FTZ R149, R149, R144.reuse ;  /* 0x0000009095957220 */ /* 0x080fe20000410000 */
[-C--:B------:R-:W-:Y:S01]  /*16f0*/  FMUL.FTZ R140, R151, R144.reuse ;  /* 0x00000090978c7220 */ /* 0x080fe20000410000 */
[-C--:B------:R-:W-:Y:S01]  /*1700*/  FMUL.FTZ R153, R153, R144.reuse ;  /* 0x0000009099997220 */ /* 0x080fe20000410000 */
[----:B------:R-:W-:Y:S01]  /*1710*/  FMUL.FTZ R144, R119, R144 ;  /* 0x0000009077907220 */ /* 0x000fe20000410000 */
[----:B------:R-:W-:Y:S01]  /*1720*/  @P2 FADD.FTZ R135, R116, R135 ;  /* 0x0000008774872221 */ /* 0x000fe20000010000 */
[----:B------:R-:W-:Y:S01]  /*1730*/  @P2 FADD.FTZ R136, R117, R136 ;  /* 0x0000008875882221 */ /* 0x000fe20000010000 */
[----:B------:R-:W-:Y:S01]  /*1740*/  FMUL.FTZ R137, R107, R118 ;  /* 0x000000766b897220 */ /* 0x000fe20000410000 */
[----:B------:R-:W-:-:S02]  /*1750*/  @P2 HADD2.F32 R119, -RZ, R114.H0_H0 ;  /* 0x20000072ff772230 */ /* 0x000fc40000004100 */
[----:B------:R-:W-:Y:S01]  /*1760*/  FMUL.FTZ R139, R109, R140 ;  /* 0x0000008c6d8b7220 */ /* 0x000fe20000410000 */
[----:B------:R-:W-:Y:S02]  /*1770*/  @P2 HADD2.F32 R146, -RZ, R114.H1_H1 ;  /* 0x30000072ff922230 */ /* 0x000fe40000004100 */
[----:B------:R-:W-:Y:S01]  /*1780*/  FMUL.FTZ R138, R108, R149 ;  /* 0x000000956c8a7220 */ /* 0x000fe20000410000 */
[----:B------:R-:W-:Y:S02]  /*1790*/  @P2 HADD2.F32 R116, -RZ, R113.H1_H1 ;  /* 0x30000071ff742230 */ /* 0x000fe40000004100 */
[----:B------:R-:W-:Y:S01]  /*17a0*/  FMUL.FTZ R140, R110, R153 ;  /* 0x000000996e8c7220 */ /* 0x000fe20000410000 */
[--C-:B------:R-:W-:Y:S02]  /*17b0*/  @P2 HADD2.F32 R117, -RZ, R115.reuse.H0_H0 ;  /* 0x20000073ff752230 */ /* 0x100fe40000004100 */
[----:B------:R-:W-:Y:S01]  /*17c0*/  FMUL.FTZ R141, R111, R144 ;  /* 0x000000906f8d7220 */ /* 0x000fe20000410000 */
[----:B------:R-:W-:-:S02]  /*17d0*/  @P2 HADD2.F32 R118, -RZ, R115.H1_H1 ;  /* 0x30000073ff762230 */ /* 0x000fc40000004100 */
[----:B------:R-:W-:Y:S01]  /*17e0*/  @P2 FADD.FTZ R138, R119, R138 ;  /* 0x0000008a778a2221 */ /* 0x000fe20000010000 */
[----:B------:R-:W-:Y:S01]  /*17f0*/  @P2 FADD.FTZ R139, R146, R139 ;  /* 0x0000008b928b2221 */ /* 0x000fe20000010000 */
[----:B------:R-:W-:Y:S01]  /*1800*/  @P2 FADD.FTZ R137, R116, R137 ;  /* 0x0000008974892221 */ /* 0x000fe20000010000 */
[----:B------:R-:W-:Y:S01]  /*1810*/  @P2 FADD.FTZ R140, R117, R140 ;  /* 0x0000008c758c2221 */ /* 0x000fe20000010000 */
[----:B------:R-:W-:Y:S01]  /*1820*/  @P2 FADD.FTZ R141, R118, R141 ;  /* 0x0000008d768d2221 */ /* 0x000fe20000010000 */
[----:B------:R-:W-:Y:S02]  /*1830*/  LEA R144, P3, R145, UR10, 0x4 ;  /* 0x0000000a91907c11 */ /* 0x000fe4000f8620ff */
[----:B------:R-:W-:Y:S02]  /*1840*/  F2FP.F16.F32.PACK_AB R118, R139, R138 ;  /* 0x0000008a8b76723e */ /* 0x000fe400000000ff */
[----:B------:R-:W-:Y:S02]  /*1850*/  LEA.HI.X R145, R145, UR11, RZ, 0x4, P3 ;  /* 0x0000000b91917c11 */ /* 0x000fe400098f24ff */
[----:B------:R-:W-:-:S02]  /*1860*/  F2FP.F16.F32.PACK_AB R117, R137, R136 ;  /* 0x000000888975723e */ /* 0x000fc400000000ff */
[----:B------:R-:W-:Y:S02]  /*1870*/  F2FP.F16.F32.PACK_AB R116, R135, R134 ;  /* 0x000000868774723e */ /* 0x000fe400000000ff */
[----:B------:R-:W-:-:S05]  /*1880*/  F2FP.F16.F32.PACK_AB R119, R141, R140 ;  /* 0x0000008c8d77723e */ /* 0x000fca00000000ff */
[----:B------:R4:W-:Y:S02]  /*1890*/  STG.E.128 desc[UR4][R144.64], R116 ;  /* 0x0000007490007986 */ /* 0x0009e4000c101d04 */
.L_x_15629:
[----:B------:R-:W-:Y:S05]  /*18a0*/  BSYNC B0 ;  /* 0x0000000000007941 */ /* 0x000fea0003800000 */
.L_x_15628:
[----:B-1234-:R-:W-:Y:S01]  /*18b0*/  FADD.FTZ R117, RZ, R7 ;  /* 0x00000007ff757221 */ /* 0x01efe20000010000 */
        /* <DEDUP_REMOVED lines=128> */
.L_x_15650:
        /* <DEDUP_REMOVED lines=107> */
.L_x_15632:
[----:B------:R-:W-:Y:S05]  /*2770*/  BSYNC B0 ;  /* 0x0000000000007941 */ /* 0x000fea0003800000 */
.L_x_15631:
        /* <DEDUP_REMOVED lines=35> */
.L_x_15634:
[----:B------:R-:W-:Y:S05]  /*29b0*/  BSYNC B0 ;  /* 0x0000000000007941 */ /* 0x000fea0003800000 */
.L_x_15633:
        /* <DEDUP_REMOVED lines=35> */
.L_x_15636:
[----:B------:R-:W-:Y:S05]  /*2bf0*/  BSYNC B0 ;  /* 0x0000000000007941 */ /* 0x000fea0003800000 */
.L_x_15635:
        /* <DEDUP_REMOVED lines=33> */
.L_x_15638:
[----:B------:R-:W-:Y:S05]  /*2e10*/  BSYNC B0 ;  /* 0x0000000000007941 */ /* 0x000fea0003800000 */
.L_x_15637:
[----:B------:R-:W-:Y:S02]  /*2e20*/  IADD3 R4, R4, UR14, RZ ;  /* 0x0000000e04047c10 */ /* 0x000fe4000fffe0ff */
[----:B----4-:R-:W-:Y:S02]  /*2e30*/  SEL R143, RZ, 0x1, P4 ;  /* 0x00000001ff8f7807 */ /* 0x010fe40002000000 */
[----:B------:R-:W-:-:S13]  /*2e40*/  ISETP.GE.AND P2, PT, R4, UR15, PT ;  /* 0x0000000f04007c0c */ /* 0x000fda000bf46270 */
[----:B------:R-:W-:Y:S05]  /*2e50*/  @!P2 BRA `(.L_x_15639) ;  /* 0xffffffd800a4a947 */ /* 0x000fea000383ffff */
[----:B------:R-:W-:Y:S05]  /*2e60*/  EXIT ;  /* 0x000000000000794d */ /* 0x000fea0003800000 */
.L_x_15630:
[----:B------:R-:W-:Y:S01]  /*2e70*/  HFMA2.MMA R151, -RZ, RZ, 0, 5.9604644775390625e-08 ;  /* 0x00000001ff977435 */ /* 0x000fe200000001ff */
[----:B------:R-:W-:Y:S02]  /*2e80*/  MOV R150, R117 ;  /* 0x0000007500967202 */ /* 0x000fe40000000f00 */
[----:B------:R-:W-:Y:S02]  /*2e90*/  MOV R152, 0x1f ;  /* 0x0000001f00987802 */ /* 0x000fe40000000f00 */
[----:B------:R-:W-:-:S07]  /*2ea0*/  MOV R149, 0xffffffff ;  /* 0xffffffff00957802 */ /* 0x000fce0000000f00 */
[----:B0----5:R-:W-:Y:S05]  /*2eb0*/  WARPSYNC.COLLECTIVE R149, `(.L_x_15640) ;  /* 0x0000000095087348 */ /* 0x021fea0003c00000 */
[----:B------:R1:W2:Y:S02]  /*2ec0*/  SHFL.BFLY P6, R147, R150, R151, R152 ;  /* 0x0c00009796937389 */ /* 0x0002a400000c0098 */
[----:B012--5:R-:W-:Y:S01]  /*2ed0*/  ENDCOLLECTIVE ;  /* 0x000000000000791b */ /* 0x027fe20003800000 */
.L_x_15640:
[----:B------:R-:W-:Y:S01]  /*2ee0*/  HFMA2.MMA R151, -RZ, RZ, 0, 1.1920928955078125e-07 ;  /* 0x00000002ff977435 */ /* 0x000fe200000001ff */
[----:B------:R-:W-:-:S05]  /*2ef0*/  MOV R116, R147 ;  /* 0x0000009300747202 */ /* 0x000fca0000000f00 */
[----:B------:R-:W-:-:S05]  /*2f00*/  FADD.FTZ R143, R117, R116 ;  /* 0x00000074758f7221 */ /* 0x000fca0000010000 */
[----:B------:R-:W-:-:S07]  /*2f10*/  MOV R150, R143 ;  /* 0x0000008f00967202 */ /* 0x000fce0000000f00 */
[----:B------:R-:W-:Y:S05]  /*2f20*/  WARPSYNC.COLLECTIVE R149, `(.L_x_15641) ;  /* 0x0000000095087348 */ /* 0x000fea0003c00000 */
[----:B------:R0:W1:Y:S02]  /*2f30*/  SHFL.BFLY P6, R147, R150, R151, R152 ;  /* 0x0c00009796937389 */ /* 0x00006400000c0098 */
[----:B01----:R-:W-:Y:S01]  /*2f40*/  ENDCOLLECTIVE ;  /* 0x000000000000791b */ /* 0x003fe20003800000 */
.L_x_15641:
[----:B------:R-:W-:Y:S01]  /*2f50*/  HFMA2.MMA R151, -RZ, RZ, 0, 2.384185791015625e-07 ;  /* 0x00000004ff977435 */ /* 0x000fe200000001ff */
[----:B------:R-:W-:-:S05]  /*2f60*/  MOV R116, R147 ;  /* 0x0000009300747202 */ /* 0x000fca0000000f00 */
[----:B------:R-:W-:-:S05]  /*2f70*/  FADD.FTZ R144, R143, R116 ;  /* 0x000000748f907221 */ /* 0x000fca0000010000 */
[----:B------:R-:W-:-:S07]  /*2f80*/  MOV R150, R144 ;  /* 0x0000009000967202 */ /* 0x000fce0000000f00 */
[----:B------:R-:W-:Y:S05]  /*2f90*/  WARPSYNC.COLLECTIVE R149, `(.L_x_15642) ;  /* 0x0000000095087348 */ /* 0x000fea0003c00000 */
[----:B------:R0:W1:Y:S02]  /*2fa0*/  SHFL.BFLY P6, R147, R150, R151, R152 ;  /* 0x0c00009796937389 */ /* 0x00006400000c0098 */
[----:B01----:R-:W-:Y:S01]  /*2fb0*/  ENDCOLLECTIVE ;  /* 0x000000000000791b */ /* 0x003fe20003800000 */
.L_x_15642:
[----:B------:R-:W-:Y:S01]  /*2fc0*/  HFMA2.MMA R151, -RZ, RZ, 0, 4.76837158203125e-07 ;  /* 0x00000008ff977435 */ /* 0x000fe200000001ff */
[----:B------:R-:W-:-:S05]  /*2fd0*/  MOV R145, R147 ;  /* 0x0000009300917202 */ /* 0x000fca0000000f00 */
[----:B------:R-:W-:-:S05]  /*2fe0*/  FADD.FTZ R145, R144, R145 ;  /* 0x0000009190917221 */ /* 0x000fca0000010000 */
[----:B------:R-:W-:-:S07]  /*2ff0*/  MOV R150, R145 ;  /* 0x0000009100967202 */ /* 0x000fce0000000f00 */
[----:B------:R-:W-:Y:S05]  /*3000*/  WARPSYNC.COLLECTIVE R149, `(.L_x_15643) ;  /* 0x0000000095087348 */ /* 0x000fea0003c00000 */
[----:B------:R0:W1:Y:S02]  /*3010*/  SHFL.BFLY P6, R147, R150, R151, R152 ;  /* 0x0c00009796937389 */ /* 0x00006400000c0098 */
[----:B01----:R-:W-:Y:S01]  /*3020*/  ENDCOLLECTIVE ;  /* 0x000000000000791b */ /* 0x003fe20003800000 */
.L_x_15643:
[----:B------:R-:W-:Y:S01]  /*3030*/  HFMA2.MMA R151, -RZ, RZ, 0, 9.5367431640625e-07 ;  /* 0x00000010ff977435 */ /* 0x000fe200000001ff */
[----:B------:R-:W-:-:S05]  /*3040*/  MOV R116, R147 ;  /* 0x0000009300747202 */ /* 0x000fca0000000f00 */
[----:B------:R-:W-:-:S05]  /*3050*/  FADD.FTZ R146, R145, R116 ;  /* 0x0000007491927221 */ /* 0x000fca0000010000 */
[----:B------:R-:W-:-:S07]  /*3060*/  MOV R150, R146 ;  /* 0x0000009200967202 */ /* 0x000fce0000000f00 */
[----:B------:R-:W-:Y:S05]  /*3070*/  WARPSYNC.COLLECTIVE R149, `(.L_x_15644) ;  /* 0x0000000095087348 */ /* 0x000fea0003c00000 */
[----:B------:R0:W1:Y:S02]  /*3080*/  SHFL.BFLY P6, R147, R150, R151, R152 ;  /* 0x0c00009796937389 */ /* 0x00006400000c0098 */
[----:B01----:R-:W-:Y:S01]  /*3090*/  ENDCOLLECTIVE ;  /* 0x000000000000791b */ /* 0x003fe20003800000 */
.L_x_15644:
        /* <DEDUP_REMOVED lines=72> */
.L_x_15645:
[----:B------:R-:W-:Y:S01]  /*3520*/  HFMA2.MMA R151, -RZ, RZ, 0, 1.1920928955078125e-07 ;  /* 0x00000002ff977435 */ /* 0x000fe200000001ff */
[----:B------:R-:W-:-:S05]  /*3530*/  MOV R144, R147 ;  /* 0x0000009300907202 */ /* 0x000fca0000000f00 */
[----:B------:R-:W-:-:S05]  /*3540*/  FADD.FTZ R144, R117, R144 ;  /* 0x0000009075907221 */ /* 0x000fca0000010000 */
[----:B------:R-:W-:-:S07]  /*3550*/  MOV R150, R144 ;  /* 0x0000009000967202 */ /* 0x000fce0000000f00 */
[----:B------:R-:W-:Y:S05]  /*3560*/  WARPSYNC.COLLECTIVE R149, `(.L_x_15646) ;  /* 0x0000000095087348 */ /* 0x000fea0003c00000 */
[----:B------:R0:W1:Y:S02]  /*3570*/  SHFL.BFLY P6, R147, R150, R151, R152 ;  /* 0x0c00009796937389 */ /* 0x00006400000c0098 */
[----:B01----:R-:W-:Y:S01]  /*3580*/  ENDCOLLECTIVE ;  /* 0x000000000000791b */ /* 0x003fe20003800000 */
.L_x_15646:
[----:B------:R-:W-:Y:S01]  /*3590*/  HFMA2.MMA R151, -RZ, RZ, 0, 2.384185791015625e-07 ;  /* 0x00000004ff977435 */ /* 0x000fe200000001ff */
[----:B------:R-:W-:-:S05]  /*35a0*/  MOV R143, R147 ;  /* 0x00000093008f7202 */ /* 0x000fca0000000f00 */
[----:B------:R-:W-:-:S05]  /*35b0*/  FADD.FTZ R143, R144, R143 ;  /* 0x0000008f908f7221 */ /* 0x000fca0000010000 */
[----:B------:R-:W-:-:S07]  /*35c0*/  MOV R150, R143 ;  /* 0x0000008f00967202 */ /* 0x000fce0000000f00 */
[----:B------:R-:W-:Y:S05]  /*35d0*/  WARPSYNC.COLLECTIVE R149, `(.L_x_15647) ;  /* 0x0000000095087348 */ /* 0x000fea0003c00000 */
[----:B------:R0:W1:Y:S02]  /*35e0*/  SHFL.BFLY P6, R147, R150, R151, R152 ;  /* 0x0c00009796937389 */ /* 0x00006400000c0098 */
[----:B01----:R-:W-:Y:S01]  /*35f0*/  ENDCOLLECTIVE ;  /* 0x000000000000791b */ /* 0x003fe20003800000 */
.L_x_15647:
[----:B------:R-:W-:Y:S01]  /*3600*/  HFMA2.MMA R151, -RZ, RZ, 0, 4.76837158203125e-07 ;  /* 0x00000008ff977435 */ /* 0x000fe200000001ff */
[----:B------:R-:W-:-:S05]  /*3610*/  MOV R146, R147 ;  /* 0x0000009300927202 */ /* 0x000fca0000000f00 */
[----:B------:R-:W-:-:S05]  /*3620*/  FADD.FTZ R146, R143, R146 ;  /* 0x000000928f927221 */ /* 0x000fca0000010000 */
[----:B------:R-:W-:-:S07]  /*3630*/  MOV R150, R146 ;  /* 0x0000009200967202 */ /* 0x000fce0000000f00 */
[----:B------:R-:W-:Y:S05]  /*3640*/  WARPSYNC.COLLECTIVE R149, `(.L_x_15648) ;  /* 0x0000000095087348 */ /* 0x000fea0003c00000 */
[----:B------:R0:W1:Y:S02]  /*3650*/  SHFL.BFLY P6, R147, R150, R151, R152 ;  /* 0x0c00009796937389 */ /* 0x00006400000c0098 */
[----:B01----:R-:W-:Y:S01]  /*3660*/  ENDCOLLECTIVE ;  /* 0x000000000000791b */ /* 0x003fe20003800000 */
.L_x_15648:
[----:B------:R-:W-:Y:S01]  /*3670*/  HFMA2.MMA R151, -RZ, RZ, 0, 9.5367431640625e-07 ;  /* 0x00000010ff977435 */ /* 0x000fe200000001ff */
[----:B------:R-:W-:-:S05]  /*3680*/  MOV R145, R147 ;  /* 0x0000009300917202 */ /* 0x000fca0000000f00 */
[----:B------:R-:W-:-:S05]  /*3690*/  FADD.FTZ R145, R146, R145 ;  /* 0x0000009192917221 */ /* 0x000fca0000010000 */
[----:B------:R-:W-:-:S07]  /*36a0*/  MOV R150, R145 ;  /* 0x0000009100967202 */ /* 0x000fce0000000f00 */
[----:B------:R-:W-:Y:S05]  /*36b0*/  WARPSYNC.COLLECTIVE R149, `(.L_x_15649) ;  /* 0x0000000095087348 */ /* 0x000fea0003c00000 */
[----:B------:R0:W1:Y:S02]  /*36c0*/  SHFL.BFLY P6, R147, R150, R151, R152 ;  /* 0x0c00009796937389 */ /* 0x00006400000c0098 */
[----:B01----:R-:W-:Y:S01]  /*36d0*/  ENDCOLLECTIVE ;  /* 0x000000000000791b */ /* 0x003fe20003800000 */
.L_x_15649:
[----:B------:R-:W-:Y:S01]  /*36e0*/  MOV R148, R147 ;  /* 0x0000009300947202 */ /* 0x000fe20000000f00 */
[----:B------:R-:W-:Y:S06]  /*36f0*/  BRA `(.L_x_15650) ;  /* 0xffffffe800707947 */ /* 0x000fec000383ffff */
.L_x_15651:
        /* <DEDUP_REMOVED lines=16> */
.L_x_30268:


//--------------------- .text._ZN10layer_norm13ln_fwd_kernelINS_13Kernel_traitsIf6__halfS2_S2_fjLj4096ELj1ELj1ELj4ELj16ENS_18Kernel_traits_baseILj4096EfS2_S2_S2_fjLj128EEEEELb0ELb1ELb0ELb1EEEvNS_9FwdParamsE --------------------------
	.section	.text._ZN10layer_norm13ln_fwd_kernelINS_13Kernel_traitsIf6__halfS2_S2_fjLj4096ELj1ELj1ELj4ELj16ENS_18Kernel_traits_baseILj4096EfS2_S2_S2_fjLj128EEEEELb0ELb1ELb0ELb1EEEvNS_9FwdParamsE,"ax",@progbits
	.align	128
        .global         _ZN10layer_norm13ln_fwd_kernelINS_13Kernel_traitsIf6__halfS2_S2_fjLj4096ELj1ELj1ELj4ELj16ENS_18Kernel_traits_baseILj4096EfS2_S2_S2_fjLj128EEEEELb0ELb1ELb0ELb1EEEvNS_9FwdParamsE
        .type           _ZN10layer_norm13ln_fwd_kernelINS_13Kernel_traitsIf6__halfS2_S2_fjLj4096ELj1ELj1ELj4ELj16ENS_18Kernel_traits_baseILj4096EfS2_S2_S2_fjLj128EEEEELb0ELb1ELb0ELb1EEEvNS_9FwdParamsE,@function
        .size           _ZN10layer_norm13ln_fwd_kernelINS_13Kernel_traitsIf6__halfS2_S2_fjLj4096ELj1ELj1ELj4ELj16ENS_18Kernel_traits_baseILj4096EfS2_S2_S2_fjLj128EEEEELb0ELb1ELb0ELb1EEEvNS_9FwdParamsE,(.L_x_30269 - _ZN10layer_norm13ln_fwd_kernelINS_13Kernel_traitsIf6__halfS2_S2_fjLj4096ELj1ELj1ELj4ELj16ENS_18Kernel_traits_baseILj4096EfS2_S2_S2_fjLj128EEEEELb0ELb1ELb0ELb1EEEvNS_9FwdParamsE)
        .other          _ZN10layer_norm13ln_fwd_kernelINS_13Kernel_traitsIf6__halfS2_S2_fjLj4096ELj1ELj1ELj4ELj16ENS_18Kernel_traits_baseILj4096EfS2_S2_S2_fjLj128EEEEELb0ELb1ELb0ELb1EEEvNS_9FwdParamsE,@"STO_CUDA_ENTRY STV_DEFAULT"
_ZN10layer_norm13ln_fwd_kernelINS_13Kernel_traitsIf6__halfS2_S2_fjLj4096ELj1ELj1ELj4ELj16ENS_18Kernel_traits_baseILj4096EfS2_S2_S2_fjLj128EEEEELb0ELb1ELb0ELb1EEEvNS_9FwdParamsE:
.text._ZN10layer_norm13ln_fwd_kernelINS_13Kernel_traitsIf6__halfS2_S2_fjLj4096ELj1ELj1ELj4ELj16ENS_18Kernel_traits_baseILj4096EfS2_S2_S2_fjLj128EEEEELb0ELb1ELb0ELb1EEEvNS_9FwdParamsE:
        /* <DEDUP_REMOVED lines=81> */
.L_x_15653:
        /* <DEDUP_REMOVED lines=9> */
[----:B0-----:R-:W-:-:S06]  /*05a0*/  @P0 IMAD.WIDE R2, R12, 0x2, R2 ;  /* 0x000000020c020825 */ /* 0x001fcc00078e0202 */
[----:B------:R-:W2:Y:S01]  /*05b0*/  @P0 LDG.E.U16 R2, desc[UR4][R2.64] ;  /* 0x0000000402020981 */ /* 0x000ea2000c1e1500 */
[C---:B-1----:R-:W-:Y:S01]  /*05c0*/  IMAD.WIDE.U32 R120, R136.reuse, 0x10, R134 ;  /* 0x0000001088787825 */ /* 0x042fe200078e0086 */
[----:B------:R-:W-:-:S05]  /*05d0*/  @P1 LEA.HI.X R125, R136, UR9, RZ, 0x4, P3 ;  /* 0x00000009887d1c11 */ /* 0x000fca00098f24ff */
[----:B------:R-:W3:Y:S04]  /*05e0*/  LDG.E.128 R120, desc[UR4][R120.64] ;  /* 0x0000000478787981 */ /* 0x000ee8000c1e1d00 */
[----:B------:R0:W4:Y:S01]  /*05f0*/  @P1 LDG.E.128 R20, desc[UR4][R124.64] ;  /* 0x000000047c141981 */ /* 0x000122000c1e1d00 */
[----:B------:R-:W-:Y:S02]  /*0600*/  MOV R16, 0x3f800000 ;  /* 0x3f80000000107802 */ /* 0x000fe40000000f00 */
[----:B------:R-:W-:-:S05]  /*0610*/  IADD3 R145, R136, 0x80, RZ ;  /* 0x0000008088917810 */ /* 0x000fca0007ffe0ff */
[----:B0-----:R-:W-:-:S04]  /*0620*/  IMAD.WIDE.U32 R124, R145, 0x10, R134 ;  /* 0x00000010917c7825 */ /* 0x001fc800078e0086 */
[----:B--2---:R-:W-:Y:S02]  /*0630*/  @P0 HADD2.F32 R16, -RZ, R2.H0_H0 ;  /* 0x20000002ff100230 */ /* 0x004fe40000004100 */
[--C-:B---3--:R-:W-:Y:S02]  /*0640*/  HADD2.F32 R5, -RZ, R120.reuse.H0_H0 ;  /* 0x20000078ff057230 */ /* 0x108fe40000004100 */
[----:B------:R-:W-:-:S03]  /*0650*/  HADD2.F32 R7, -RZ, R120.H1_H1 ;  /* 0x30000078ff077230 */ /* 0x000fc60000004100 */
[-C--:B------:R-:W-:Y:S01]  /*0660*/  FMUL.FTZ R5, R5, R16.reuse ;  /* 0x0000001005057220 */ /* 0x080fe20000410000 */
[----:B------:R-:W-:Y:S02]  /*0670*/  HADD2.F32 R9, -RZ, R121.H0_H0 ;  /* 0x20000079ff097230 */ /* 0x000fe40000004100 */
[-C--:B------:R-:W-:Y:S01]  /*0680*/  FMUL.FTZ R2, R7, R16.reuse ;  /* 0x0000001007027220 */ /* 0x080fe20000410000 */
[----:B----4-:R-:W-:Y:S02]  /*0690*/  @P1 HADD2.F32 R0, -RZ, R20.H0_H0 ;  /* 0x20000014ff001230 */ /* 0x010fe40000004100 */
[----:B-----5:R-:W-:Y:S01]  /*06a0*/  FMUL.FTZ R17, R88, R5 ;  /* 0x0000000558117220 */ /* 0x020fe20000410000 */
[--C-:B------:R-:W-:Y:S02]  /*06b0*/  HADD2.F32 R5, -RZ, R123.reuse.H0_H0 ;  /* 0x2000007bff057230 */ /* 0x100fe40000004100 */
[----:B------:R-:W-:Y:S02]  /*06c0*/  HADD2.F32 R123, -RZ, R123.H1_H1 ;  /* 0x3000007bff7b7230 */ /* 0x000fe40000004100 */
[----:B------:R-:W-:Y:S01]  /*06d0*/  FMUL.FTZ R9, R9, R16 ;  /* 0x0000001009097220 */ /* 0x000fe20000410000 */
[----:B------:R-:W-:-:S02]  /*06e0*/  HADD2.F32 R11, -RZ, R122.H0_H0 ;  /* 0x2000007aff0b7230 */ /* 0x000fc40000004100 */
[----:B------:R-:W-:Y:S01]  /*06f0*/  FMUL.FTZ R15, R89, R2 ;  /* 0x00000002590f7220 */ /* 0x000fe20000410000 */
[----:B------:R-:W-:Y:S02]  /*0700*/  @P1 HADD2.F32 R18, -RZ, R20.H1_H1 ;  /* 0x30000014ff121230 */ /* 0x000fe40000004100 */
[----:B------:R-:W-:Y:S01]  /*0710*/  @P1 FADD.FTZ R17, R17, R0 ;  /* 0x0000000011111221 */ /* 0x000fe20000010000 */
[-C--:B------:R-:W-:Y:S01]  /*0720*/  FMUL.FTZ R5, R5, R16.reuse ;  /* 0x0000001005057220 */ /* 0x080fe20000410000 */
[----:B------:R-:W-:Y:S01]  /*0730*/  FMUL.FTZ R120, R123, R16 ;  /* 0x000000107b787220 */ /* 0x000fe20000410000 */
[----:B------:R-:W-:Y:S02]  /*0740*/  @P1 HADD2.F32 R0, -RZ, R21.H0_H0 ;  /* 0x20000015ff001230 */ /* 0x000fe40000004100 */
[----:B------:R-:W-:Y:S01]  /*0750*/  FMUL.FTZ R13, R90, R9 ;  /* 0x000000095a0d7220 */ /* 0x000fe20000410000 */
[----:B------:R-:W-:Y:S02]  /*0760*/  HADD2.F32 R127, -RZ, R121.H1_H1 ;  /* 0x30000079ff7f7230 */ /* 0x000fe40000004100 */
[----:B------:R-:W-:Y:S01]  /*0770*/  @P1 FADD.FTZ R15, R15, R18 ;  /* 0x000000120f0f1221 */ /* 0x000fe20000010000 */
[----:B------:R-:W-:-:S02]  /*0780*/  HADD2.F32 R3, -RZ, R122.H1_H1 ;  /* 0x3000007aff037230 */ /* 0x000fc40000004100 */
[----:B------:R-:W-:Y:S01]  /*0790*/  FMUL.FTZ R11, R11, R16 ;  /* 0x000000100b0b7220 */ /* 0x000fe20000410000 */
[--C-:B------:R-:W-:Y:S02]  /*07a0*/  @P1 HADD2.F32 R18, -RZ, R23.reuse.H0_H0 ;  /* 0x20000017ff121230 */ /* 0x100fe40000004100 */
[----:B------:R-:W-:Y:S01]  /*07b0*/  FMUL.FTZ R9, R94, R5 ;  /* 0x000000055e097220 */ /* 0x000fe20000410000 */
[----:B------:R-:W-:Y:S02]  /*07c0*/  @P1 HADD2.F32 R122, -RZ, R23.H1_H1 ;  /* 0x30000017ff7a1230 */ /* 0x000fe40000004100 */
[----:B------:R-:W-:Y:S01]  /*07d0*/  FMUL.FTZ R7, R95, R120 ;  /* 0x000000785f077220 */ /* 0x000fe20000410000 */
[----:B------:R-:W-:Y:S02]  /*07e0*/  @P1 HADD2.F32 R2, -RZ, R22.H0_H0 ;  /* 0x20000016ff021230 */ /* 0x000fe40000004100 */
[----:B------:R-:W-:Y:S01]  /*07f0*/  @P1 FADD.FTZ R13, R13, R0 ;  /* 0x000000000d0d1221 */ /* 0x000fe20000010000 */
[----:B------:R-:W-:Y:S01]  /*0800*/  FMUL.FTZ R11, R92, R11 ;  /* 0x0000000b5c0b7220 */ /* 0x000fe20000410000 */
[-C--:B------:R-:W-:Y:S01]  /*0810*/  FMUL.FTZ R120, R3, R16.reuse ;  /* 0x0000001003787220 */ /* 0x080fe20000410000 */
[----:B------:R-:W-:Y:S01]  /*0820*/  FMUL.FTZ R0, R127, R16 ;  /* 0x000000107f007220 */ /* 0x000fe20000410000 */
[----:B------:R-:W-:Y:S01]  /*0830*/  @P1 FADD.FTZ R9, R9, R18 ;  /* 0x0000001209091221 */ /* 0x000fe20000010000 */
[----:B------:R-:W-:Y:S01]  /*0840*/  @P1 FADD.FTZ R7, R7, R122 ;  /* 0x0000007a07071221 */ /* 0x000fe20000010000 */
[----:B------:R-:W-:-:S02]  /*0850*/  @P1 HADD2.F32 R18, -RZ, R21.H1_H1 ;  /* 0x30000015ff121230 */ /* 0x000fc40000004100 */
[----:B------:R-:W-:Y:S01]  /*0860*/  @P1 FADD.FTZ R11, R11, R2 ;  /* 0x000000020b0b1221 */ /* 0x000fe20000010000 */
[----:B------:R-:W-:Y:S02]  /*0870*/  @P1 HADD2.F32 R122, -RZ, R22.H1_H1 ;  /* 0x30000016ff7a1230 */ /* 0x000fe40000004100 */
[----:B------:R-:W-:Y:S01]  /*0880*/  FMUL.FTZ R5, R93, R120 ;  /* 0x000000785d057220 */ /* 0x000fe20000410000 */
[----:B------:R-:W-:Y:S01]  /*0890*/  FMUL.FTZ R3, R91, R0 ;  /* 0x000000005b037220 */ /* 0x000fe20000410000 */
[----:B------:R-:W-:Y:S02]  /*08a0*/  SHF.L.U32 R2, R136, 0x4, RZ ;  /* 0x0000000488027819 */ /* 0x000fe400000006ff */
[----:B------:R-:W-:Y:S01]  /*08b0*/  @P1 FADD.FTZ R5, R5, R122 ;  /* 0x0000007a05051221 */ /* 0x000fe20000010000 */
[----:B------:R-:W-:Y:S01]  /*08c0*/  @P1 FADD.FTZ R3, R3, R18 ;  /* 0x0000001203031221 */ /* 0x000fe20000010000 */
[----:B------:R-:W-:Y:S02]  /*08d0*/  SHF.R.U32.HI R0, RZ, 0x1c, R136 ;  /* 0x0000001cff007819 */ /* 0x000fe40000011688 */
[----:B------:R-:W-:-:S02]  /*08e0*/  IADD3 R130, P3, R2, UR10, RZ ;  /* 0x0000000a02827c10 */ /* 0x000fc4000ff7e0ff */
[----:B------:R-:W-:Y:S02]  /*08f0*/  F2FP.F16.F32.PACK_AB R123, R7, R9 ;  /* 0x00000009077b723e */ /* 0x000fe400000000ff */
        /* <DEDUP_REMOVED lines=8> */
[----:B------:R-:W3:Y:S01]  /*0980*/  @P1 LDG.E.128 R20, desc[UR4][R132.64] ;  /* 0x0000000484141981 */ /* 0x000ee2000c1e1d00 */
[----:B------:R-:W-:Y:S02]  /*0990*/  SHF.R.U32.HI R128, RZ, 0x1c, R145 ;  /* 0x0000001cff807819 */ /* 0x000fe40000011691 */
[----:B0-----:R-:W-:Y:S01]  /*09a0*/  IADD3 R130, R136, 0x100, RZ ;  /* 0x0000010088827810 */ /* 0x001fe20007ffe0ff */
[--C-:B--2---:R-:W-:Y:S02]  /*09b0*/  HADD2.F32 R137, -RZ, R124.reuse.H0_H0 ;  /* 0x2000007cff897230 */ /* 0x104fe40000004100 */
[----:B------:R-:W-:-:S02]  /*09c0*/  HADD2.F32 R139, -RZ, R124.H1_H1 ;  /* 0x3000007cff8b7230 */ /* 0x000fc40000004100 */
[----:B------:R-:W-:Y:S02]  /*09d0*/  HADD2.F32 R141, -RZ, R125.H0_H0 ;  /* 0x2000007dff8d7230 */ /* 0x000fe40000004100 */
[-C--:B------:R-:W-:Y:S01]  /*09e0*/  FMUL.FTZ R137, R137, R16.reuse ;  /* 0x0000001089897220 */ /* 0x080fe20000410000 */
[----:B------:R-:W-:Y:S02]  /*09f0*/  HADD2.F32 R143, -RZ, R126.H0_H0 ;  /* 0x2000007eff8f7230 */ /* 0x000fe40000004100 */
[----:B------:R-:W-:Y:S01]  /*0a00*/  FMUL.FTZ R18, R139, R16 ;  /* 0x000000108b127220 */ /* 0x000fe20000410000 */
[--C-:B---3--:R-:W-:Y:S02]  /*0a10*/  @P1 HADD2.F32 R120, -RZ, R20.reuse.H0_H0 ;  /* 0x20000014ff781230 */ /* 0x108fe40000004100 */
[----:B------:R-:W-:Y:S01]  /*0a20*/  FMUL.FTZ R133, R96, R137 ;  /* 0x0000008960857220 */ /* 0x000fe20000410000 */
[----:B------:R-:W-:Y:S02]  /*0a30*/  @P1 HADD2.F32 R122, -RZ, R20.H1_H1 ;  /* 0x30000014ff7a1230 */ /* 0x000fe40000004100 */
[----:B------:R-:W-:Y:S01]  /*0a40*/  FMUL.FTZ R131, R97, R18 ;  /* 0x0000001261837220 */ /* 0x000fe20000410000 */
[----:B------:R-:W-:-:S02]  /*0a50*/  HADD2.F32 R121, -RZ, R127.H0_H0 ;  /* 0x2000007fff797230 */ /* 0x000fc40000004100 */
[----:B------:R-:W-:Y:S02]  /*0a60*/  HADD2.F32 R127, -RZ, R127.H1_H1 ;  /* 0x3000007fff7f7230 */ /* 0x000fe40000004100 */
[-C--:B------:R-:W-:Y:S01]  /*0a70*/  FMUL.FTZ R141, R141, R16.reuse ;  /* 0x000000108d8d7220 */ /* 0x080fe20000410000 */
[-C--:B------:R-:W-:Y:S01]  /*0a80*/  FMUL.FTZ R143, R143, R16.reuse ;  /* 0x000000108f8f7220 */ /* 0x080fe20000410000 */
[----:B------:R-:W-:Y:S01]  /*0a90*/  @P1 FADD.FTZ R133, R120, R133 ;  /* 0x0000008578851221 */ /* 0x000fe20000010000 */
[----:B------:R-:W-:Y:S01]  /*0aa0*/  @P1 FADD.FTZ R131, R122, R131 ;  /* 0x000000837a831221 */ /* 0x000fe20000010000 */
[----:B------:R-:W-:Y:S02]  /*0ab0*/  @P1 HADD2.F32 R120, -RZ, R21.H0_H0 ;  /* 0x20000015ff781230 */ /* 0x000fe40000004100 */
[-C--:B------:R-:W-:Y:S01]  /*0ac0*/  FMUL.FTZ R121, R121, R16.reuse ;  /* 0x0000001079797220 */ /* 0x080fe20000410000 */
[----:B------:R-:W-:Y:S02]  /*0ad0*/  @P1 HADD2.F32 R122, -RZ, R22.H0_H0 ;  /* 0x20000016ff7a1230 */ /* 0x000fe40000004100 */
[----:B------:R-:W-:Y:S01]  /*0ae0*/  FMUL.FTZ R18, R127, R16 ;  /* 0x000000107f127220 */ /* 0x000fe20000410000 */
[----:B------:R-:W-:-:S02]  /*0af0*/  HADD2.F32 R151, -RZ, R125.H1_H1 ;  /* 0x3000007dff977230 */ /* 0x000fc40000004100 */
[----:B------:R-:W-:Y:S01]  /*0b00*/  FMUL.FTZ R147, R98, R141 ;  /* 0x0000008d62937220 */ /* 0x000fe20000410000 */
[----:B------:R-:W-:Y:S02]  /*0b10*/  HADD2.F32 R153, -RZ, R126.H1_H1 ;  /* 0x3000007eff997230 */ /* 0x000fe40000004100 */
[----:B------:R-:W-:Y:S01]  /*0b20*/  FMUL.FTZ R149, R100, R143 ;  /* 0x0000008f64957220 */ /* 0x000fe20000410000 */
[--C-:B------:R-:W-:Y:S02]  /*0b30*/  @P1 HADD2.F32 R124, -RZ, R23.reuse.H0_H0 ;  /* 0x20000017ff7c1230 */ /* 0x100fe40000004100 */
[----:B------:R-:W-:Y:S01]  /*0b40*/  FMUL.FTZ R143, R102, R121 ;  /* 0x00000079668f7220 */ /* 0x000fe20000410000 */
[----:B------:R-:W-:Y:S02]  /*0b50*/  @P1 HADD2.F32 R126, -RZ, R23.H1_H1 ;  /* 0x30000017ff7e1230 */ /* 0x000fe40000004100 */
[----:B------:R-:W-:Y:S01]  /*0b60*/  FMUL.FTZ R137, R103, R18 ;  /* 0x0000001267897220 */ /* 0x000fe20000410000 */
[----:B------:R-:W-:Y:S01]  /*0b70*/  @P1 FADD.FTZ R147, R120, R147 ;  /* 0x0000009378931221 */ /* 0x000fe20000010000 */
[----:B------:R-:W-:Y:S01]  /*0b80*/  @P1 FADD.FTZ R149, R122, R149 ;  /* 0x000000957a951221 */ /* 0x000fe20000010000 */
[-C--:B------:R-:W-:Y:S01]  /*0b90*/  FMUL.FTZ R122, R153, R16.reuse ;  /* 0x00000010997a7220 */ /* 0x080fe20000410000 */
[----:B------:R-:W-:Y:S01]  /*0ba0*/  FMUL.FTZ R120, R151, R16 ;  /* 0x0000001097787220 */ /* 0x000fe20000410000 */
[----:B------:R-:W-:Y:S01]  /*0bb0*/  @P1 FADD.FTZ R143, R124, R143 ;  /* 0x0000008f7c8f1221 */ /* 0x000fe20000010000 */
[----:B------:R-:W-:Y:S01]  /*0bc0*/  @P1 FADD.FTZ R137, R126, R137 ;  /* 0x000000897e891221 */ /* 0x000fe20000010000 */
[----:B------:R-:W-:-:S02]  /*0bd0*/  @P1 HADD2.F32 R124, -RZ, R21.H1_H1 ;  /* 0x30000015ff7c1230 */ /* 0x000fc40000004100 */
[----:B------:R-:W-:Y:S01]  /*0be0*/  FMUL.FTZ R139, R101, R122 ;  /* 0x0000007a658b7220 */ /* 0x000fe20000410000 */
[----:B------:R-:W-:Y:S02]  /*0bf0*/  @P1 HADD2.F32 R126, -RZ, R22.H1_H1 ;  /* 0x30000016ff7e1230 */ /* 0x000fe40000004100 */
[----:B------:R-:W-:Y:S01]  /*0c00*/  FMUL.FTZ R141, R99, R120 ;  /* 0x00000078638d7220 */ /* 0x000fe20000410000 */
[----:B------:R-:W-:Y:S02]  /*0c10*/  SHF.L.U32 R18, R145, 0x4, RZ ;  /* 0x0000000491127819 */ /* 0x000fe400000006ff */
        /* <DEDUP_REMOVED lines=13> */
[----:B------:R-:W0:Y:S01]  /*0cf0*/  @P1 LDG.E.128 R20, desc[UR4][R144.64] ;  /* 0x0000000490141981 */ /* 0x000e22000c1e1d00 */
[--C-:B--2---:R-:W-:Y:S02]  /*0d00*/  HADD2.F32 R153, -RZ, R124.reuse.H0_H0 ;  /* 0x2000007cff997230 */ /* 0x104fe40000004100 */
[----:B------:R-:W-:Y:S02]  /*0d10*/  HADD2.F32 R155, -RZ, R124.H1_H1 ;  /* 0x3000007cff9b7230 */ /* 0x000fe40000004100 */
[----:B------:R-:W-:Y:S02]  /*0d20*/  HADD2.F32 R157, -RZ, R125.H0_H0 ;  /* 0x2000007dff9d7230 */ /* 0x000fe40000004100 */
[----:B------:R-:W-:Y:S01]  /*0d30*/  FMUL.FTZ R153, R153, R16 ;  /* 0x0000001099997220 */ /* 0x000fe20000410000 */
[----:B0-----:R-:W-:-:S02]  /*0d40*/  @P1 HADD2.F32 R122, -RZ, R20.H0_H0 ;  /* 0x20000014ff7a1230 */ /* 0x001fc40000004100 */
[--C-:B------:R-:W-:Y:S02]  /*0d50*/  HADD2.F32 R121, -RZ, R127.reuse.H0_H0 ;  /* 0x2000007fff797230 */ /* 0x100fe40000004100 */
[----:B------:R-:W-:Y:S01]  /*0d60*/  FMUL.FTZ R153, R104, R153 ;  /* 0x0000009968997220 */ /* 0x000fe20000410000 */
[--C-:B------:R-:W-:Y:S02]  /*0d70*/  HADD2.F32 R159, -RZ, R126.reuse.H0_H0 ;  /* 0x2000007eff9f7230 */ /* 0x100fe40000004100 */
[-C--:B------:R-:W-:Y:S01]  /*0d80*/  FMUL.FTZ R120, R155, R16.reuse ;  /* 0x000000109b787220 */ /* 0x080fe20000410000 */
[----:B------:R-:W-:Y:S02]  /*0d90*/  HADD2.F32 R127, -RZ, R127.H1_H1 ;  /* 0x3000007fff7f7230 */ /* 0x000fe40000004100 */
[----:B------:R-:W-:Y:S01]  /*0da0*/  FMUL.FTZ R157, R157, R16 ;  /* 0x000000109d9d7220 */ /* 0x000fe20000410000 */
[----:B------:R-:W-:Y:S02]  /*0db0*/  HADD2.F32 R138, -RZ, R125.H1_H1 ;  /* 0x3000007dff8a7230 */ /* 0x000fe40000004100 */
[----:B------:R-:W-:Y:S01]  /*0dc0*/  @P1 FADD.FTZ R153, R122, R153 ;  /* 0x000000997a991221 */ /* 0x000fe20000010000 */
[----:B------:R-:W-:-:S02]  /*0dd0*/  HADD2.F32 R126, -RZ, R126.H1_H1 ;  /* 0x3000007eff7e7230 */ /* 0x000fc40000004100 */
[----:B------:R-:W-:Y:S01]  /*0de0*/  FMUL.FTZ R121, R121, R16 ;  /* 0x0000001079797220 */ /* 0x000fe20000410000 */
[----:B------:R-:W-:Y:S02]  /*0df0*/  @P1 HADD2.F32 R124, -RZ, R20.H1_H1 ;  /* 0x30000014ff7c1230 */ /* 0x000fe40000004100 */
[----:B------:R-:W-:Y:S01]  /*0e00*/  FMUL.FTZ R151, R105, R120 ;  /* 0x0000007869977220 */ /* 0x000fe20000410000 */
[----:B------:R-:W-:Y:S02]  /*0e10*/  @P1 HADD2.F32 R122, -RZ, R21.H0_H0 ;  /* 0x20000015ff7a1230 */ /* 0x000fe40000004100 */
[-C--:B------:R-:W-:Y:S01]  /*0e20*/  FMUL.FTZ R159, R159, R16.reuse ;  /* 0x000000109f9f7220 */ /* 0x080fe20000410000 */
[-C--:B------:R-:W-:Y:S01]  /*0e30*/  FMUL.FTZ R120, R127, R16.reuse ;  /* 0x000000107f787220 */ /* 0x080fe20000410000 */
[----:B------:R-:W-:Y:S01]  /*0e40*/  FMUL.FTZ R165, R106, R157 ;  /* 0x0000009d6aa57220 */ /* 0x000fe20000410000 */
[--C-:B------:R-:W-:Y:S02]  /*0e50*/  @P1 HADD2.F32 R132, -RZ, R23.reuse.H0_H0 ;  /* 0x20000017ff841230 */ /* 0x100fe40000004100 */
[----:B------:R-:W-:Y:S01]  /*0e60*/  FMUL.FTZ R161, R110, R121 ;  /* 0x000000796ea17220 */ /* 0x000fe20000410000 */
[-C--:B------:R-:W-:Y:S01]  /*0e70*/  FMUL.FTZ R126, R126, R16.reuse ;  /* 0x000000107e7e7220 */ /* 0x080fe20000410000 */
[----:B------:R-:W-:Y:S01]  /*0e80*/  FMUL.FTZ R138, R138, R16 ;  /* 0x000000108a8a7220 */ /* 0x000fe20000410000 */
[----:B------:R-:W-:Y:S01]  /*0e90*/  FMUL.FTZ R163, R108, R159 ;  /* 0x0000009f6ca37220 */ /* 0x000fe20000410000 */
[----:B------:R-:W-:Y:S01]  /*0ea0*/  @P1 FADD.FTZ R151, R124, R151 ;  /* 0x000000977c971221 */ /* 0x000fe20000010000 */
[----:B------:R-:W-:-:S02]  /*0eb0*/  @P1 HADD2.F32 R140, -RZ, R23.H1_H1 ;  /* 0x30000017ff8c1230 */ /* 0x000fc40000004100 */
[----:B------:R-:W-:Y:S01]  /*0ec0*/  FMUL.FTZ R159, R111, R120 ;  /* 0x000000786f9f7220 */ /* 0x000fe20000410000 */
[----:B------:R-:W-:Y:S01]  /*0ed0*/  @P1 FADD.FTZ R165, R122, R165 ;  /* 0x000000a57aa51221 */ /* 0x000fe20000010000 */
[--C-:B------:R-:W-:Y:S02]  /*0ee0*/  @P1 HADD2.F32 R124, -RZ, R22.reuse.H0_H0 ;  /* 0x20000016ff7c1230 */ /* 0x100fe40000004100 */
        /* <DEDUP_REMOVED lines=10> */
[----:B------:R-:W-:-:S02]  /*0f90*/  IADD3 R140, R136, 0x180, RZ ;  /* 0x00000180888c7810 */ /* 0x000fc40007ffe0ff */
[----:B------:R-:W-:Y:S02]  /*0fa0*/  SHF.R.U32.HI R130, RZ, 0x1c, R130 ;  /* 0x0000001cff827819 */ /* 0x000fe40000011682 */
[----:B------:R-:W-:Y:S01]  /*0fb0*/  IADD3 R144, P3, R132, UR10, RZ ;  /* 0x0000000a84907c10 */ /* 0x000fe2000ff7e0ff */
[----:B------:R-:W-:Y:S01]  /*0fc0*/  IMAD.WIDE.U32 R124, R140, 0x10, R134 ;  /* 0x000000108c7c7825 */ /* 0x000fe200078e0086 */
[----:B------:R-:W-:Y:S02]  /*0fd0*/  F2FP.F16.F32.PACK_AB R123, R159, R161 ;  /* 0x000000a19f7b723e */ /* 0x000fe400000000ff */
[----:B------:R-:W-:Y:S02]  /*0fe0*/  IADD3.X R145, R130, UR11, RZ, P3, !PT ;  /* 0x0000000b82917c10 */ /* 0x000fe40009ffe4ff */
[----:B------:R-:W-:Y:S02]  /*0ff0*/  F2FP.F16.F32.PACK_AB R122, R157, R163 ;  /* 0x000000a39d7a723e */ /* 0x000fe400000000ff */
[----:B------:R-:W-:-:S02]  /*1000*/  F2FP.F16.F32.PACK_AB R121, R155, R165 ;  /* 0x000000a59b79723e */ /* 0x000fc400000000ff */
[----:B------:R-:W-:Y:S02]  /*1010*/  F2FP.F16.F32.PACK_AB R120, R151, R153 ;  /* 0x000000999778723e */ /* 0x000fe400000000ff */
[----:B------:R-:W-:-:S03]  /*1020*/  @P1 LEA R134, P3, R140, UR8, 0x4 ;  /* 0x000000088c861c11 */ /* 0x000fc6000f8620ff */
[----:B------:R0:W-:Y:S04]  /*1030*/  STG.E.128 desc[UR4][R144.64], R120 ;  /* 0x0000007890007986 */ /* 0x0001e8000c101d04 */
[----:B------:R-:W2:Y:S01]  /*1040*/  LDG.E.128 R124, desc[UR4][R124.64] ;  /* 0x000000047c7c7981 */ /* 0x000ea2000c1e1d00 */
[----:B------:R-:W-:-:S05]  /*1050*/  @P1 LEA.HI.X R135, R140, UR9, RZ, 0x4, P3 ;  /* 0x000000098c871c11 */ /* 0x000fca00098f24ff */
[----:B------:R1:W3:Y:S01]  /*1060*/  @P1 LDG.E.128 R20, desc[UR4][R134.64] ;  /* 0x0000000486141981 */ /* 0x0002e2000c1e1d00 */
        /* <DEDUP_REMOVED lines=24> */
[----:B------:R-:W-:Y:S01]  /*11f0*/  UMOV UR6, 0xffffffff ;  /* 0xffffffff00067882 */ /* 0x000fe20000000000 */
[--C-:B--2---:R-:W-:Y:S02]  /*1200*/  HADD2.F32 R142, -RZ, R125.reuse.H0_H0 ;  /* 0x2000007dff8e7230 */ /* 0x104fe40000004100 */
[--C-:B------:R-:W-:Y:S02]  /*1210*/  HADD2.F32 R136, -RZ, R124.reuse.H0_H0 ;  /* 0x2000007cff887230 */ /* 0x100fe40000004100 */
[----:B------:R-:W-:Y:S02]  /*1220*/  HADD2.F32 R146, -RZ, R125.H1_H1 ;  /* 0x3000007dff927230 */ /* 0x000fe40000004100 */
[----:B------:R-:W-:Y:S02]  /*1230*/  HADD2.F32 R138, -RZ, R124.H1_H1 ;  /* 0x3000007cff8a7230 */ /* 0x000fe40000004100 */
[----:B------:R-:W-:-:S02]  /*1240*/  HADD2.F32 R148, -RZ, R126.H0_H0 ;  /* 0x2000007eff947230 */ /* 0x000fc40000004100 */
[-C--:B------:R-:W-:Y:S01]  /*1250*/  FMUL.FTZ R121, R142, R16.reuse ;  /* 0x000000108e797220 */ /* 0x080fe20000410000 */
[--C-:B------:R-:W-:Y:S02]  /*1260*/  HADD2.F32 R150, -RZ, R127.reuse.H1_H1 ;  /* 0x3000007fff967230 */ /* 0x100fe40000004100 */
[----:B------:R-:W-:Y:S02]  /*1270*/  HADD2.F32 R126, -RZ, R126.H1_H1 ;  /* 0x3000007eff7e7230 */ /* 0x000fe40000004100 */
[----:B------:R-:W-:Y:S02]  /*1280*/  HADD2.F32 R122, -RZ, R127.H0_H0 ;  /* 0x2000007fff7a7230 */ /* 0x000fe40000004100 */
[-C--:B------:R-:W-:Y:S01]  /*1290*/  FMUL.FTZ R145, R136, R16.reuse ;  /* 0x0000001088917220 */ /* 0x080fe20000410000 */
[-C--:B------:R-:W-:Y:S01]  /*12a0*/  FMUL.FTZ R146, R146, R16.reuse ;  /* 0x0000001092927220 */ /* 0x080fe20000410000 */
[-C--:B------:R-:W-:Y:S01]  /*12b0*/  FMUL.FTZ R120, R138, R16.reuse ;  /* 0x000000108a787220 */ /* 0x080fe20000410000 */
[-C--:B------:R-:W-:Y:S01]  /*12c0*/  FMUL.FTZ R150, R150, R16.reuse ;  /* 0x0000001096967220 */ /* 0x080fe20000410000 */
[-C--:B------:R-:W-:Y:S01]  /*12d0*/  FMUL.FTZ R123, R148, R16.reuse ;  /* 0x00000010947b7220 */ /* 0x080fe20000410000 */
[-C--:B-1----:R-:W-:Y:S01]  /*12e0*/  FMUL.FTZ R134, R126, R16.reuse ;  /* 0x000000107e867220 */ /* 0x082fe20000410000 */
[----:B------:R-:W-:Y:S01]  /*12f0*/  FMUL.FTZ R135, R122, R16 ;  /* 0x000000107a877220 */ /* 0x000fe20000410000 */
[----:B------:R-:W-:Y:S01]  /*1300*/  FMUL.FTZ R138, R114, R121 ;  /* 0x00000079728a7220 */ /* 0x000fe20000410000 */
[----:B---3--:R-:W-:-:S02]  /*1310*/  @P1 HADD2.F32 R16, -RZ, R20.H0_H0 ;  /* 0x20000014ff101230 */ /* 0x008fc40000004100 */
[----:B------:R-:W-:Y:S01]  /*1320*/  FMUL.FTZ R145, R112, R145 ;  /* 0x0000009170917220 */ /* 0x000fe20000410000 */
[--C-:B------:R-:W-:Y:S02]  /*1330*/  @P1 HADD2.F32 R121, -RZ, R21.reuse.H1_H1 ;  /* 0x30000015ff791230 */ /* 0x100fe40000004100 */
[----:B------:R-:W-:Y:S01]  /*1340*/  FMUL.FTZ R126, R115, R146 ;  /* 0x00000092737e7220 */ /* 0x000fe20000410000 */
[----:B------:R-:W-:Y:S02]  /*1350*/  @P1 HADD2.F32 R125, -RZ, R21.H0_H0 ;  /* 0x20000015ff7d1230 */ /* 0x000fe40000004100 */
[----:B------:R-:W-:Y:S01]  /*1360*/  @P1 FADD.FTZ R145, R16, R145 ;  /* 0x0000009110911221 */ /* 0x000fe20000010000 */
[----:B------:R-:W-:Y:S02]  /*1370*/  @P1 HADD2.F32 R16, -RZ, R23.H0_H0 ;  /* 0x20000017ff101230 */ /* 0x000fe40000004100 */
[----:B------:R-:W-:Y:S01]  /*1380*/  @P1 FADD.FTZ R126, R121, R126 ;  /* 0x0000007e797e1221 */ /* 0x000fe20000010000 */
[----:B------:R-:W-:-:S02]  /*1390*/  @P1 HADD2.F32 R121, -RZ, R22.H0_H0 ;  /* 0x20000016ff791230 */ /* 0x000fc40000004100 */
[----:B------:R-:W-:Y:S01]  /*13a0*/  FMUL.FTZ R142, R116, R123 ;  /* 0x0000007b748e7220 */ /* 0x000fe20000410000 */
[----:B------:R-:W-:Y:S01]  /*13b0*/  FMUL.FTZ R135, R118, R135 ;  /* 0x0000008776877220 */ /* 0x000fe20000410000 */
[----:B------:R-:W-:Y:S01]  /*13c0*/  @P1 FADD.FTZ R138, R125, R138 ;  /* 0x0000008a7d8a1221 */ /* 0x000fe20000010000 */
[----:B------:R-:W-:Y:S02]  /*13d0*/  @P1 HADD2.F32 R124, -RZ, R23.H1_H1 ;  /* 0x30000017ff7c1230 */ /* 0x000fe40000004100 */
[----:B------:R-:W-:Y:S01]  /*13e0*/  @P1 FADD.FTZ R142, R121, R142 ;  /* 0x0000008e798e1221 */ /* 0x000fe20000010000 */
[----:B------:R-:W-:Y:S01]  /*13f0*/  @P1 FADD.FTZ R135, R16, R135 ;  /* 0x0000008710871221 */ /* 0x000fe20000010000 */
[----:B------:R-:W-:Y:S01]  /*1400*/  @P1 HADD2.F32 R125, -RZ, R22.H1_H1 ;  /* 0x30000016ff7d1230 */ /* 0x000fe20000004100 */
[----:B------:R-:W-:Y:S01]  /*1410*/  SHF.L.U32 R136, R140, 0x4, RZ ;  /* 0x000000048c887819 */ /* 0x000fe200000006ff */
[----:B------:R-:W-:Y:S01]  /*1420*/  @P1 HADD2.F32 R121, -RZ, R20.H1_H1 ;  /* 0x30000014ff791230 */ /* 0x000fe20000004100 */
[----:B------:R-:W-:Y:S01]  /*1430*/  SHF.R.U32.HI R16, RZ, 0x1c, R140 ;  /* 0x0000001cff107819 */ /* 0x000fe2000001168c */
[----:B------:R-:W-:Y:S01]  /*1440*/  FMUL.FTZ R127, R119, R150 ;  /* 0x00000096777f7220 */ /* 0x000fe20000410000 */
[----:B------:R-:W-:Y:S01]  /*1450*/  FMUL.FTZ R134, R117, R134 ;  /* 0x0000008675867220 */ /* 0x000fe20000410000 */
[----:B------:R-:W-:-:S02]  /*1460*/  FMUL.FTZ R140, R113, R120 ;  /* 0x00000078718c7220 */ /* 0x000fc40000410000 */
[----:B------:R-:W-:Y:S01]  /*1470*/  @P1 FADD.FTZ R127, R124, R127 ;  /* 0x0000007f7c7f1221 */ /* 0x000fe20000010000 */
[----:B------:R-:W-:Y:S01]  /*1480*/  @P1 FADD.FTZ R134, R125, R134 ;  /* 0x000000867d861221 */ /* 0x000fe20000010000 */
[----:B------:R-:W-:Y:S01]  /*1490*/  @P1 FADD.FTZ R140, R121, R140 ;  /* 0x0000008c798c1221 */ /* 0x000fe20000010000 */
[----:B------:R-:W-:Y:S02]  /*14a0*/  IADD3 R124, P3, R136, UR10, RZ ;  /* 0x0000000a887c7c10 */ /* 0x000fe4000ff7e0ff */
[----:B------:R-:W-:Y:S02]  /*14b0*/  F2FP.F16.F32.PACK_AB R123, R127, R135 ;  /* 0x000000877f7b723e */ /* 0x000fe400000000ff */
[----:B------:R-:W-:Y:S02]  /*14c0*/  IADD3.X R125, R16, UR11, RZ, P3, !PT ;  /* 0x0000000b107d7c10 */ /* 0x000fe40009ffe4ff */
[----:B------:R-:W-:Y:S02]  /*14d0*/  F2FP.F16.F32.PACK_AB R122, R134, R142 ;  /* 0x0000008e867a723e */ /* 0x000fe400000000ff */
[----:B------:R-:W-:-:S02]  /*14e0*/  F2FP.F16.F32.PACK_AB R121, R126, R138 ;  /* 0x0000008a7e79723e */ /* 0x000fc400000000ff */
[----:B------:R-:W-:-:S05]  /*14f0*/  F2FP.F16.F32.PACK_AB R120, R140, R145 ;  /* 0x000000918c78723e */ /* 0x000fca00000000ff */
[----:B------:R0:W-:Y:S02]  /*1500*/  STG.E.128 desc[UR4][R124.64], R120 ;  /* 0x000000787c007986 */ /* 0x0001e4000c101d04 */
[----:B0-----:R-:W-:-:S04]  /*1510*/  FADD.FTZ R121, R144, R145 ;  /* 0x0000009190797221 */ /* 0x001fc80000010000 */
[----:B------:R-:W-:-:S04]  /*1520*/  FADD.FTZ R121, R121, R140 ;  /* 0x0000008c79797221 */ /* 0x000fc80000010000 */
[----:B------:R-:W-:-:S04]  /*1530*/  FADD.FTZ R121, R121, R138 ;  /* 0x0000008a79797221 */ /* 0x000fc80000010000 */
[----:B------:R-:W-:-:S04]  /*1540*/  FADD.FTZ R121, R121, R126 ;  /* 0x0000007e79797221 */ /* 0x000fc80000010000 */
[----:B------:R-:W-:-:S04]  /*1550*/  FADD.FTZ R121, R121, R142 ;  /* 0x0000008e79797221 */ /* 0x000fc80000010000 */
[----:B------:R-:W-:Y:S01]  /*1560*/  FADD.FTZ R120, R121, R134 ;  /* 0x0000008679787221 */ /* 0x000fe20000010000 */
[----:B------:R-:W-:-:S03]  /*1570*/  LOP3.LUT P1, RZ, R6, 0xff, RZ, 0xc0, !PT ;  /* 0x000000ff06ff7812 */ /* 0x000fc6000782c0ff */
[----:B------:R-:W-:Y:S01]  /*1580*/  FADD.FTZ R120, R120, R135 ;  /* 0x0000008778787221 */ /* 0x000fe20000010000 */
[----:B------:R-:W-:-:S03]  /*1590*/  SEL R123, R4, R19, !P1 ;  /* 0x00000013047b7207 */ /* 0x000fc60004800000 */
        /* <DEDUP_REMOVED lines=86> */
.L_x_15664:
        /* <DEDUP_REMOVED lines=108> */
[----:B------:R-:W-:Y:S01]  /*21c0*/  F2FP.F16.F32.PACK_AB R123, R120, R121 ;  /* 0x00000079787b723e */ /* 0x000fe200000000ff */
        /* <DEDUP_REMOVED lines=11> */
[----:B------:R-:W-:Y:S01]  /*2280*/  F2FP.F16.F32.PACK_AB R121, R140, R13 ;  /* 0x0000000d8c79723e */ /* 0x000fe200000000ff */
[C---:B------:R-:W-:Y:S01]  /*2290*/  FMUL.FTZ R0, R124.reuse, R131 ;  /* 0x000000837c007220 */ /* 0x040fe20000410000 */
[C---:B------:R-:W-:Y:S01]  /*22a0*/  FMUL.FTZ R147, R124.reuse, R147 ;  /* 0x000000937c937220 */ /* 0x040fe20000410000 */
[----:B------:R-:W-:Y:S01]  /*22b0*/  FMUL.FTZ R140, R124, R141 ;  /* 0x0000008d7c8c7220 */ /* 0x000fe20000410000 */
[----:B0-----:R-:W-:Y:S01]  /*22c0*/  @!P3 IMAD.WIDE R6, R12, 0x4, R6 ;  /* 0x000000040c06b825 */ /* 0x001fe200078e0206 */
[----:B------:R-:W-:-:S03]  /*22d0*/  F2FP.F16.F32.PACK_AB R122, R142, R11 ;  /* 0x0000000b8e7a723e */ /* 0x000fc600000000ff */
[----:B------:R-:W-:Y:S01]  /*22e0*/  FMUL.FTZ R153, R124, R153 ;  /* 0x000000997c997220 */ /* 0x000fe20000410000 */
[----:B------:R-:W-:Y:S01]  /*22f0*/  F2FP.F16.F32.PACK_AB R120, R120, R17 ;  /* 0x000000117878723e */ /* 0x000fe200000000ff */
        /* <DEDUP_REMOVED lines=41> */
[----:B-1----:R-:W-:Y:S01]  /*2590*/  FFMA.FTZ R3, R73, R144, R41 ;  /* 0x0000009049037223 */ /* 0x002fe20000010029 */
[----:B------:R-:W-:-:S02]  /*25a0*/  F2FP.F16.F32.PACK_AB R121, R140, R147 ;  /* 0x000000938c79723e */ /* 0x000fc400000000ff */
[----:B------:R-:W-:Y:S01]  /*25b0*/  F2FP.F16.F32.PACK_AB R120, R0, R133 ;  /* 0x000000850078723e */ /* 0x000fe200000000ff */
[----:B------:R-:W-:Y:S01]  /*25c0*/  FFMA.FTZ R133, R82, R5, R50 ;  /* 0x0000000552857223 */ /* 0x000fe20000010032 */
[----:B------:R-:W-:Y:S01]  /*25d0*/  IADD3 R2, P3, R18, UR14, RZ ;  /* 0x0000000e12027c10 */ /* 0x000fe2000ff7e0ff */
[----:B------:R-:W-:Y:S01]  /*25e0*/  FFMA.FTZ R0, R87, R126, R55 ;  /* 0x0000007e57007223 */ /* 0x000fe20000010037 */
[----:B------:R-:W-:Y:S01]  /*25f0*/  IADD3 R140, P4, R132, UR14, RZ ;  /* 0x0000000e848c7c10 */ /* 0x000fe2000ff9e0ff */
[----:B------:R-:W-:Y:S01]  /*2600*/  FFMA.FTZ R132, R80, R145, R48 ;  /* 0x0000009150847223 */ /* 0x000fe20000010030 */
[----:B------:R-:W-:Y:S01]  /*2610*/  FFMA.FTZ R5, R81, R142, R49 ;  /* 0x0000008e51057223 */ /* 0x000fe20000010031 */
[----:B------:R-:W-:Y:S02]  /*2620*/  F2FP.F16.F32.PACK_AB R124, R3, R124 ;  /* 0x0000007c037c723e */ /* 0x000fe400000000ff */
[----:B------:R-:W-:Y:S02]  /*2630*/  F2FP.F16.F32.PACK_AB R123, R152, R143 ;  /* 0x0000008f987b723e */ /* 0x000fe400000000ff */
[----:B------:R-:W-:-:S02]  /*2640*/  F2FP.F16.F32.PACK_AB R122, R146, R149 ;  /* 0x00000095927a723e */ /* 0x000fc400000000ff */
[----:B------:R-:W-:Y:S02]  /*2650*/  IADD3.X R3, R128, UR15, RZ, P3, !PT ;  /* 0x0000000f80037c10 */ /* 0x000fe40009ffe4ff */
[----:B------:R-:W-:Y:S02]  /*2660*/  F2FP.F16.F32.PACK_AB R126, R150, R163 ;  /* 0x000000a3967e723e */ /* 0x000fe400000000ff */
[----:B------:R-:W-:Y:S01]  /*2670*/  F2FP.F16.F32.PACK_AB R125, R148, R125 ;  /* 0x0000007d947d723e */ /* 0x000fe200000000ff */
[----:B------:R0:W-:Y:S01]  /*2680*/  STG.E.128 desc[UR4][R2.64], R120 ;  /* 0x0000007802007986 */ /* 0x0001e2000c101d04 */
[----:B------:R-:W-:Y:S02]  /*2690*/  IADD3.X R141, R130, UR15, RZ, P4, !PT ;  /* 0x0000000f828d7c10 */ /* 0x000fe4000a7fe4ff */
[----:B------:R-:W-:Y:S02]  /*26a0*/  F2FP.F16.F32.PACK_AB R135, R0, R135 ;  /* 0x000000870087723e */ /* 0x000fe400000000ff */
[----:B------:R-:W-:Y:S01]  /*26b0*/  F2FP.F16.F32.PACK_AB R134, R134, R9 ;  /* 0x000000098686723e */ /* 0x000fe200000000ff */
[----:B------:R0:W-:Y:S01]  /*26c0*/  STG.E.128 desc[UR4][R140.64], R124 ;  /* 0x0000007c8c007986 */ /* 0x0001e2000c101d04 */
[----:B------:R-:W-:-:S02]  /*26d0*/  F2FP.F16.F32.PACK_AB R133, R138, R133 ;  /* 0x000000858a85723e */ /* 0x000fc400000000ff */
[----:B------:R-:W-:Y:S02]  /*26e0*/  F2FP.F16.F32.PACK_AB R132, R5, R132 ;  /* 0x000000840584723e */ /* 0x000fe400000000ff */
[----:B------:R-:W-:Y:S02]  /*26f0*/  IADD3.X R137, R16, UR15, RZ, P5, !PT ;  /* 0x0000000f10897c10 */ /* 0x000fe4000affe4ff */
[----:B------:R-:W-:Y:S02]  /*2700*/  IADD3 R12, R12, UR16, RZ ;  /* 0x000000100c0c7c10 */ /* 0x000fe4000fffe0ff */
[----:B------:R-:W-:Y:S01]  /*2710*/  SEL R6, RZ, 0x1, P1 ;  /* 0x00000001ff067807 */ /* 0x000fe20000800000 */
[----:B------:R0:W-:Y:S01]  /*2720*/  STG.E.128 desc[UR4][R136.64], R132 ;  /* 0x0000008488007986 */ /* 0x0001e2000c101d04 */
[----:B------:R-:W-:-:S13]  /*2730*/  ISETP.GE.AND P3, PT, R12, UR17, PT ;  /* 0x000000110c007c0c */ /* 0x000fda000bf66270 */
[----:B------:R-:W-:Y:S05]  /*2740*/  @!P3 BRA `(.L_x_15653) ;  /* 0xffffffdc0070b947 */ /* 0x000fea000383ffff */
[----:B------:R-:W-:Y:S05]  /*2750*/  EXIT ;  /* 0x000000000000794d */ /* 0x000fea0003800000 */
.L_x_15652:
[----:B------:R-:W-:Y:S01]  /*2760*/  HFMA2.MMA R150, -RZ, RZ, 0, 5.9604644775390625e-08 ;  /* 0x00000001ff967435 */ /* 0x000fe200000001ff */
[----:B------:R-:W-:Y:S02]  /*2770*/  MOV R148, R6 ;  /* 0x0000000600947202 */ /* 0x000fe40000000f00 */
[----:B------:R-:W-:Y:S02]  /*2780*/  MOV R152, 0x1f ;  /* 0x0000001f00987802 */ /* 0x000fe40000000f00 */
[----:B------:R-:W-:-:S07]  /*2790*/  MOV R146, 0xffffffff ;  /* 0xffffffff00927802 */ /* 0x000fce0000000f00 */
[----:B------:R-:W-:Y:S05]  /*27a0*/  WARPSYNC.COLLECTIVE R146, `(.L_x_15654) ;  /* 0x0000000092087348 */ /* 0x000fea0003c00000 */
[----:B------:R0:W1:Y:S02]  /*27b0*/  SHFL.BFLY P3, R144, R148, R150, R152 ;  /* 0x0c00009694907389 */ /* 0x0000640000060098 */
[----:B01----:R-:W-:Y:S01]  /*27c0*/  ENDCOLLECTIVE ;  /* 0x000000000000791b */ /* 0x003fe20003800000 */
.L_x_15654:
[----:B------:R-:W-:Y:S01]  /*27d0*/  HFMA2.MMA R150, -RZ, RZ, 0, 1.1920928955078125e-07 ;  /* 0x00000002ff967435 */ /* 0x000fe200000001ff */
[----:B------:R-:W-:-:S05]  /*27e0*/  MOV R121, R144 ;  /* 0x0000009000797202 */ /* 0x000fca0000000f00 */
[----:B------:R-:W-:-:S05]  /*27f0*/  FADD.FTZ R121, R6, R121 ;  /* 0x0000007906797221 */ /* 0x000fca0000010000 */
[----:B------:R-:W-:-:S07]  /*2800*/  MOV R148, R121 ;  /* 0x0000007900947202 */ /* 0x000fce0000000f00 */
[----:B------:R-:W-:Y:S05]  /*2810*/  WARPSYNC.COLLECTIVE R146, `(.L_x_15655) ;  /* 0x0000000092087348 */ /* 0x000fea0003c00000 */
[----:B------:R0:W1:Y:S02]  /*2820*/  SHFL.BFLY P3, R144, R148, R150, R152 ;  /* 0x0c00009694907389 */ /* 0x0000640000060098 */
[----:B01----:R-:W-:Y:S01]  /*2830*/  ENDCOLLECTIVE ;  /* 0x000000000000791b */ /* 0x003fe20003800000 */
.L_x_15655:
[----:B------:R-:W-:Y:S01]  /*2840*/  HFMA2.MMA R150, -RZ, RZ, 0, 2.384185791015625e-07 ;  /* 0x00000004ff967435 */ /* 0x000fe200000001ff */
[----:B------:R-:W-:-:S05]  /*2850*/  MOV R120, R144 ;  /* 0x0000009000787202 */ /* 0x000fca0000000f00 */
[----:B------:R-:W-:-:S05]  /*2860*/  FADD.FTZ R122, R121, R120 ;  /* 0x00000078797a7221 */ /* 0x000fca0000010000 */
[----:B------:R-:W-:-:S07]  /*2870*/  MOV R148, R122 ;  /* 0x0000007a00947202 */ /* 0x000fce0000000f00 */
[----:B------:R-:W-:Y:S05]  /*2880*/  WARPSYNC.COLLECTIVE R146, `(.L_x_15656) ;  /* 0x0000000092087348 */ /* 0x000fea0003c00000 */
[----:B------:R0:W1:Y:S02]  /*2890*/  SHFL.BFLY P3, R144, R148, R150, R152 ;  /* 0x0c00009694907389 */ /* 0x0000640000060098 */
[----:B01----:R-:W-:Y:S01]  /*28a0*/  ENDCOLLECTIVE ;  /* 0x000000000000791b */ /* 0x003fe20003800000 */
.L_x_15656:
[----:B------:R-:W-:Y:S01]  /*28b0*/  HFMA2.MMA R150, -RZ, RZ, 0, 4.76837158203125e-07 ;  /* 0x00000008ff967435 */ /* 0x000fe200000001ff */
[----:B------:R-:W-:-:S05]  /*28c0*/  MOV R125, R144 ;  /* 0x00000090007d7202 */ /* 0x000fca0000000f00 */
[----:B------:R-:W-:-:S05]  /*28d0*/  FADD.FTZ R125, R122, R125 ;  /* 0x0000007d7a7d7221 */ /* 0x000fca0000010000 */
[----:B------:R-:W-:-:S07]  /*28e0*/  MOV R148, R125 ;  /* 0x0000007d00947202 */ /* 0x000fce0000000f00 */
[----:B------:R-:W-:Y:S05]  /*28f0*/  WARPSYNC.COLLECTIVE R146, `(.L_x_15657) ;  /* 0x0000000092087348 */ /* 0x000fea0003c00000 */
[----:B------:R0:W1:Y:S02]  /*2900*/  SHFL.BFLY P3, R144, R148, R150, R152 ;  /* 0x0c00009694907389 */ /* 0x0000640000060098 */
[----:B01----:R-:W-:Y:S01]  /*2910*/  ENDCOLLECTIVE ;  /* 0x000000000000791b */ /* 0x003fe20003800000 */
.L_x_15657:
[----:B------:R-:W-:Y:S01]  /*2920*/  HFMA2.MMA R150, -RZ, RZ, 0, 9.5367431640625e-07 ;  /* 0x00000010ff967435 */ /* 0x000fe200000001ff */
[----:B------:R-:W-:-:S05]  /*2930*/  MOV R120, R144 ;  /* 0x0000009000787202 */ /* 0x000fca0000000f00 */
[----:B------:R-:W-:-:S05]  /*2940*/  FADD.FTZ R124, R125, R120 ;  /* 0x000000787d7c7221 */ /* 0x000fca0000010000 */
[----:B------:R-:W-:-:S07]  /*2950*/  MOV R148, R124 ;  /* 0x0000007c00947202 */ /* 0x000fce0000000f00 */
[----:B------:R-:W-:Y:S05]  /*2960*/  WARPSYNC.COLLECTIVE R146, `(.L_x_15658) ;  /* 0x0000000092087348 */ /* 0x000fea0003c00000 */
[----:B------:R0:W1:Y:S02]  /*2970*/  SHFL.BFLY P3, R144, R148, R150, R152 ;  /* 0x0c00009694907389 */ /* 0x0000640000060098 */
[----:B01----:R-:W-:Y:S01]  /*2980*/  ENDCOLLECTIVE ;  /* 0x000000000000791b */ /* 0x003fe20003800000 */
.L_x_15658:
        /* <DEDUP_REMOVED lines=72> */
.L_x_15659:
[----:B------:R-:W-:Y:S01]  /*2e10*/  HFMA2.MMA R150, -RZ, RZ, 0, 1.1920928955078125e-07 ;  /* 0x00000002ff967435 */ /* 0x000fe200000001ff */
[----:B------:R-:W-:-:S05]  /*2e20*/  MOV R121, R144 ;  /* 0x0000009000797202 */ /* 0x000fca0000000f00 */
[----:B------:R-:W-:-:S05]  /*2e30*/  FADD.FTZ R121, R6, R121 ;  /* 0x0000007906797221 */ /* 0x000fca0000010000 */
[----:B------:R-:W-:-:S07]  /*2e40*/  MOV R148, R121 ;  /* 0x0000007900947202 */ /* 0x000fce0000000f00 */
[----:B------:R-:W-:Y:S05]  /*2e50*/  WARPSYNC.COLLECTIVE R146, `(.L_x_15660) ;  /* 0x0000000092087348 */ /* 0x000fea0003c00000 */
[----:B------:R0:W1:Y:S02]  /*2e60*/  SHFL.BFLY P3, R144, R148, R150, R152 ;  /* 0x0c00009694907389 */ /* 0x0000640000060098 */
[----:B01----:R-:W-:Y:S01]  /*2e70*/  ENDCOLLECTIVE ;  /* 0x000000000000791b */ /* 0x003fe20003800000 */
.L_x_15660:
[----:B------:R-:W-:Y:S01]  /*2e80*/  HFMA2.MMA R150, -RZ, RZ, 0, 2.384185791015625e-07 ;  /* 0x00000004ff967435 */ /* 0x000fe200000001ff */
[----:B------:R-:W-:-:S05]  /*2e90*/  MOV R122, R144 ;  /* 0x00000090007a7202 */ /* 0x000fca0000000f00 */
[----:B------:R-:W-:-:S05]  /*2ea0*/  FADD.FTZ R122, R121, R122 ;  /* 0x0000007a797a7221 */ /* 0x000fca0000010000 */
[----:B------:R-:W-:-:S07]  /*2eb0*/  MOV R148, R122 ;  /* 0x0000007a00947202 */ /* 0x000fce0000000f00 */
[----:B------:R-:W-:Y:S05]  /*2ec0*/  WARPSYNC.COLLECTIVE R146, `(.L_x_15661) ;  /* 0x0000000092087348 */ /* 0x000fea0003c00000 */
[----:B------:R0:W1:Y:S02]  /*2ed0*/  SHFL.BFLY P3, R144, R148, R150, R152 ;  /* 0x0c00009694907389 */ /* 0x0000640000060098 */
[----:B01----:R-:W-:Y:S01]  /*2ee0*/  ENDCOLLECTIVE ;  /* 0x000000000000791b */ /* 0x003fe20003800000 */
.L_x_15661:
[----:B------:R-:W-:Y:S01]  /*2ef0*/  HFMA2.MMA R150, -RZ, RZ, 0, 4.76837158203125e-07 ;  /* 0x00000008ff967435 */ /* 0x000fe200000001ff */
[----:B------:R-:W-:-:S05]  /*2f00*/  MOV R125, R144 ;  /* 0x00000090007d7202 */ /* 0x000fca0000000f00 */
[----:B------:R-:W-:-:S05]  /*2f10*/  FADD.FTZ R125, R122, R125 ;  /* 0x0000007d7a7d7221 */ /* 0x000fca0000010000 */
[----:B------:R-:W-:-:S07]  /*2f20*/  MOV R148, R125 ;  /* 0x0000007d00947202 */ /* 0x000fce0000000f00 */
[----:B------:R-:W-:Y:S05]  /*2f30*/  WARPSYNC.COLLECTIVE R146, `(.L_x_15662) ;  /* 0x0000000092087348 */ /* 0x000fea0003c00000 */
[----:B------:R0:W1:Y:S02]  /*2f40*/  SHFL.BFLY P3, R144, R148, R150, R152 ;  /* 0x0c00009694907389 */ /* 0x0000640000060098 */
[----:B01----:R-:W-:Y:S01]  /*2f50*/  ENDCOLLECTIVE ;  /* 0x000000000000791b */ /* 0x003fe20003800000 */
.L_x_15662:
[----:B------:R-:W-:Y:S01]  /*2f60*/  HFMA2.MMA R150, -RZ, RZ, 0, 9.5367431640625e-07 ;  /* 0x00000010ff967435 */ /* 0x000fe200000001ff */
[----:B------:R-:W-:-:S05]  /*2f70*/  MOV R124, R144 ;  /* 0x00000090007c7202 */ /* 0x000fca0000000f00 */
[----:B------:R-:W-:-:S05]  /*2f80*/  FADD.FTZ R124, R125, R124 ;  /* 0x0000007c7d7c7221 */ /* 0x000fca0000010000 */
[----:B------:R-:W-:-:S07]  /*2f90*/  MOV R148, R124 ;  /* 0x0000007c00947202 */ /* 0x000fce0000000f00 */
[----:B------:R-:W-:Y:S05]  /*2fa0*/  WARPSYNC.COLLECTIVE R146, `(.L_x_15663) ;  /* 0x0000000092087348 */ /* 0x000fea0003c00000 */
[----:B------:R0:W1:Y:S02]  /*2fb0*/  SHFL.BFLY P3, R144, R148, R150, R152 ;  /* 0x0c00009694907389 */ /* 0x0000640000060098 */
[----:B01----:R-:W-:Y:S01]  /*2fc0*/  ENDCOLLECTIVE ;  /* 0x000000000000791b */ /* 0x003fe20003800000 */
.L_x_15663:
[----:B------:R-:W-:Y:S05]  /*2fd0*/  BRA `(.L_x_15664) ;  /* 0xffffffe800c87947 */ /* 0x000fea000383ffff */
.L_x_15665:
        /* <DEDUP_REMOVED lines=10> */
.L_x_30269:


//--------------------- .text._ZN10layer_norm13ln_fwd_kernelINS_13Kernel_traitsIf6__halfS2_S2_fjLj4096ELj1ELj1ELj4ELj16ENS_18Kernel_traits_baseILj4096EfS2_S2_S2_fjLj128EEEEELb0ELb1ELb1ELb0EEEvNS_9FwdParamsE --------------------------
	.section	.text._ZN10layer_norm13ln_fwd_kernelINS_13Kernel_traitsIf6__halfS2_S2_fjLj4096ELj1ELj1ELj4ELj16ENS_18Kernel_traits_baseILj4096EfS2_S2_S2_fjLj128EEEEELb0ELb1ELb1ELb0EEEvNS_9FwdParamsE,"ax",@progbits
	.align	128
        .global         _ZN10layer_norm13ln_fwd_kernelINS_13Kernel_traitsIf6__halfS2_S2_fjLj4096ELj1ELj1ELj4ELj16ENS_18Kernel_traits_baseILj4096EfS2_S2_S2_fjLj128EEEEELb0ELb1ELb1ELb0EEEvNS_9FwdParamsE
        .type           _ZN10layer_norm13ln_fwd_kernelINS_13Kernel_traitsIf6__halfS2_S2_fjLj4096ELj1ELj1ELj4ELj16ENS_18Kernel_traits_baseILj4096EfS2_S2_S2_fjLj128EEEEELb0ELb1ELb1ELb0EEEvNS_9FwdParamsE,@function
        .size           _ZN10layer_norm13ln_fwd_kernelINS_13Kernel_traitsIf6__halfS2_S2_fjLj4096ELj1ELj1ELj4ELj16ENS_18Kernel_traits_baseILj4096EfS2_S2_S2_fjLj128EEEEELb0ELb1ELb1ELb0EEEvNS_9FwdParamsE,(.L_x_30270 - _ZN10layer_norm13ln_fwd_kernelINS_13Kernel_traitsIf6__halfS2_S2_fjLj4096ELj1ELj1ELj4ELj16ENS_18Kernel_traits_baseILj4096EfS2_S2_S2_fjLj128EEEEELb0ELb1ELb1ELb0EEEvNS_9FwdParamsE)
        .other          _ZN10layer_norm13ln_fwd_kernelINS_13Kernel_traitsIf6__halfS2_S2_fjLj4096ELj1ELj1ELj4ELj16ENS_18Kernel_traits_baseILj4096EfS2_S2_S2_fjLj128EEEEELb0ELb1ELb1ELb0EEEvNS_9FwdParamsE,@"STO_CUDA_ENTRY STV_DEFAULT"
_ZN10layer_norm13ln_fwd_kernelINS_13Kernel_traitsIf6__halfS2_S2_fjLj4096ELj1ELj1ELj4ELj16ENS_18Kernel_traits_baseILj4096EfS2_S2_S2_fjLj128EEEEELb0ELb1ELb1ELb0EEEvNS_9FwdParamsE:
.text._ZN10layer_norm13ln_fwd_kernelINS_13Kernel_traitsIf6__halfS2_S2_fjLj4096ELj1ELj1ELj4ELj16ENS_18Kernel_traits_baseILj4096EfS2_S2_S2_fjLj128EEEEELb0ELb1ELb1ELb0EEEvNS_9FwdParamsE:
        /* <DEDUP_REMOVED lines=39> */
.L_x_15667:
[----:B------:R-:W-:Y:S05]  /*0270*/  BSYNC B0 ;  /* 0x0000000000007941 */ /* 0x000fea0003800000 */
.L_x_15666:
        /* <DEDUP_REMOVED lines=23> */
.L_x_15669:
[----:B------:R-:W-:Y:S05]  /*03f0*/  BSYNC B0 ;  /* 0x0000000000007941 */ /* 0x000fea0003800000 */
.L_x_15668:
        /* <DEDUP_REMOVED lines=23> */
.L_x_15671:
[----:B------:R-:W-:Y:S05]  /*0570*/  BSYNC B0 ;  /* 0x0000000000007941 */ /* 0x000fea0003800000 */
.L_x_15670:
        /* <DEDUP_REMOVED lines=22> */
.L_x_15673:
[----:B------:R-:W-:Y:S05]  /*06e0*/  BSYNC B0 ;  /* 0x0000000000007941 */ /* 0x000fea0003800000 */
.L_x_15672:
        /* <DEDUP_REMOVED lines=29> */
.L_x_15787:
        /* <DEDUP_REMOVED lines=36> */
.L_x_15677:
[----:B-----5:R-:W-:Y:S02]  /*0b00*/  HADD2.F32 R0, -RZ, R112.H0_H0 ;  /* 0x20000070ff007230 */ /* 0x020fe40000004100 */
[----:B------:R-:W-:-:S03]  /*0b10*/  @P2 HADD2.F32 R5, -RZ, R116.H0_H0 ;  /* 0x20000074ff052230 */ /* 0x000fc60000004100 */
[----:B------:R-:W-:-:S04]  /*0b20*/  FMUL.FTZ R3, R0, UR8 ;  /* 0x0000000800037c20 */ /* 0x000fc80008410000 */
[----:B------:R-:W-:-:S04]  /*0b30*/  FMUL.FTZ R0, R36, R3 ;  /* 0x0000000324007220 */ /* 0x000fc80000410000 */
[----:B------:R-:W-:-:S07]  /*0b40*/  @P2 FADD.FTZ R0, R5, R0 ;  /* 0x0000000005002221 */ /* 0x000fce0000010000 */
.L_x_15678:
[----:B------:R-:W-:Y:S05]  /*0b50*/  BSYNC B1 ;  /* 0x0000000000017941 */ /* 0x000fea0003800000 */
.L_x_15676:
[----:B------:R-:W-:Y:S04]  /*0b60*/  BSSY B1, `(.L_x_15679) ;  /* 0x000000b000017945 */ /* 0x000fe80003800000 */
[----:B------:R-:W-:Y:S05]  /*0b70*/  @P4 BRA `(.L_x_15680) ;  /* 0x0000000000104947 */ /* 0x000fea0003800000 */
[----:B------:R-:W-:Y:S01]  /*0b80*/  HFMA2.MMA R2, -RZ, RZ, 0, 0 ;  /* 0x00000000ff027435 */ /* 0x000fe200000001ff */
[----:B------:R-:W-:Y:S10]  /*0b90*/  @!P2 BRA `(.L_x_15681) ;  /* 0x00000000001ca947 */ /* 0x000ff40003800000 */
[----:B-----5:R-:W-:Y:S01]  /*0ba0*/  HADD2.F32 R2, -RZ, R116.H1_H1 ;  /* 0x30000074ff027230 */ /* 0x020fe20000004100 */
[----:B------:R-:W-:Y:S06]  /*0bb0*/  BRA `(.L_x_15681) ;  /* 0x0000000000147947 */ /* 0x000fec0003800000 */
.L_x_15680:
[----:B-----5:R-:W-:Y:S02]  /*0bc0*/  HADD2.F32 R2, -RZ, R112.H1_H1 ;  /* 0x30000070ff027230 */ /* 0x020fe40000004100 */
[----:B------:R-:W-:-:S03]  /*0bd0*/  @P2 HADD2.F32 R3, -RZ, R116.H1_H1 ;  /* 0x30000074ff032230 */ /* 0x000fc60000004100 */
[----:B------:R-:W-:-:S04]  /*0be0*/  FMUL.FTZ R2, R2, UR8 ;  /* 0x0000000802027c20 */ /* 0x000fc80008410000 */
[----:B------:R-:W-:-:S04]  /*0bf0*/  FMUL.FTZ R2, R37, R2 ;  /* 0x0000000225027220 */ /* 0x000fc80000410000 */
[----:B------:R-:W-:-:S07]  /*0c00*/  @P2 FADD.FTZ R2, R3, R2 ;  /* 0x0000000203022221 */ /* 0x000fce0000010000 */
.L_x_15681:
[----:B------:R-:W-:Y:S05]  /*0c10*/  BSYNC B1 ;  /* 0x0000000000017941 */ /* 0x000fea0003800000 */
.L_x_15679:
[----:B------:R-:W-:Y:S04]  /*0c20*/  BSSY B1, `(.L_x_15682) ;  /* 0x000000b000017945 */ /* 0x000fe80003800000 */
[----:B------:R-:W-:Y:S05]  /*0c30*/  @P4 BRA `(.L_x_15683) ;  /* 0x0000000000104947 */ /* 0x000fea0003800000 */
[----:B------:R-:W-:Y:S01]  /*0c40*/  MOV R3, RZ ;  /* 0x000000ff00037202 */ /* 0x000fe20000000f00 */
[----:B------:R-:W-:Y:S06]  /*0c50*/  @!P2 BRA `(.L_x_15684) ;  /* 0x00000000001ca947 */ /* 0x000fec0003800000 */
[----:B-----5:R-:W-:Y:S01]  /*0c60*/  HADD2.F32 R3, -RZ, R117.H0_H0 ;  /* 0x20000075ff037230 */ /* 0x020fe20000004100 */
[----:B------:R-:W-:Y:S06]  /*0c70*/  BRA `(.L_x_15684) ;  /* 0x0000000000147947 */ /* 0x000fec0003800000 */
.L_x_15683:
[----:B-----5:R-:W-:Y:S02]  /*0c80*/  HADD2.F32 R3, -RZ, R113.H0_H0 ;  /* 0x20000071ff037230 */ /* 0x020fe40000004100 */
[----:B------:R-:W-:-:S03]  /*0c90*/  @P2 HADD2.F32 R4, -RZ, R117.H0_H0 ;  /* 0x20000075ff042230 */ /* 0x000fc60000004100 */
[----:B------:R-:W-:-:S04]  /*0ca0*/  FMUL.FTZ R3, R3, UR8 ;  /* 0x0000000803037c20 */ /* 0x000fc80008410000 */
[----:B------:R-:W-:-:S04]  /*0cb0*/  FMUL.FTZ R3, R38, R3 ;  /* 0x0000000326037220 */ /* 0x000fc80000410000 */
[----:B------:R-:W-:-:S07]  /*0cc0*/  @P2 FADD.FTZ R3, R4, R3 ;  /* 0x0000000304032221 */ /* 0x000fce0000010000 */
.L_x_15684:
[----:B------:R-:W-:Y:S05]  /*0cd0*/  BSYNC B1 ;  /* 0x0000000000017941 */ /* 0x000fea0003800000 */
.L_x_15682:
[----:B------:R-:W-:Y:S04]  /*0ce0*/  BSSY B1, `(.L_x_15685) ;  /* 0x000000b000017945 */ /* 0x000fe80003800000 */
[----:B------:R-:W-:Y:S05]  /*0cf0*/  @P4 BRA `(.L_x_15686) ;  /* 0x0000000000104947 */ /* 0x000fea0003800000 */
[----:B------:R-:W-:Y:S01]  /*0d00*/  HFMA2.MMA R4, -RZ, RZ, 0, 0 ;  /* 0x00000000ff047435 */ /* 0x000fe200000001ff */
[----:B------:R-:W-:Y:S10]  /*0d10*/  @!P2 BRA `(.L_x_15687) ;  /* 0x00000000001ca947 */ /* 0x000ff40003800000 */
[----:B-----5:R-:W-:Y:S01]  /*0d20*/  HADD2.F32 R4, -RZ, R117.H1_H1 ;  /* 0x30000075ff047230 */ /* 0x020fe20000004100 */
[----:B------:R-:W-:Y:S06]  /*0d30*/  BRA `(.L_x_15687) ;  /* 0x0000000000147947 */ /* 0x000fec0003800000 */
.L_x_15686:
[----:B-----5:R-:W-:Y:S02]  /*0d40*/  HADD2.F32 R4, -RZ, R113.H1_H1 ;  /* 0x30000071ff047230 */ /* 0x020fe40000004100 */
[----:B------:R-:W-:-:S03]  /*0d50*/  @P2 HADD2.F32 R5, -RZ, R117.H1_H1 ;  /* 0x30000075ff052230 */ /* 0x000fc60000004100 */
[----:B------:R-:W-:-:S04]  /*0d60*/  FMUL.FTZ R4, R4, UR8 ;  /* 0x0000000804047c20 */ /* 0x000fc80008410000 */
[----:B------:R-:W-:-:S04]  /*0d70*/  FMUL.FTZ R4, R39, R4 ;  /* 0x0000000427047220 */ /* 0x000fc80000410000 */
[----:B------:R-:W-:-:S07]  /*0d80*/  @P2 FADD.FTZ R4, R5, R4 ;  /* 0x0000000405042221 */ /* 0x000fce0000010000 */
.L_x_15687:
[----:B------:R-:W-:Y:S05]  /*0d90*/  BSYNC B1 ;  /* 0x0000000000017941 */ /* 0x000fea0003800000 */
.L_x_15685:
[----:B------:R-:W-:Y:S04]  /*0da0*/  BSSY B1, `(.L_x_15688) ;  /* 0x000000b000017945 */ /* 0x000fe80003800000 */
[----:B------:R-:W-:Y:S05]  /*0db0*/  @P4 BRA `(.L_x_15689) ;  /* 0x0000000000104947 */ /* 0x000fea0003800000 */
[----:B------:R-:W-:Y:S01]  /*0dc0*/  MOV R5, RZ ;  /* 0x000000ff00057202 */ /* 0x000fe20000000f00 */
[----:B------:R-:W-:Y:S06]  /*0dd0*/  @!P2 BRA `(.L_x_15690) ;  /* 0x00000000001ca947 */ /* 0x000fec0003800000 */
[----:B-----5:R-:W-:Y:S01]  /*0de0*/  HADD2.F32 R5, -RZ, R118.H0_H0 ;  /* 0x20000076ff057230 */ /* 0x020fe20000004100 */
[----:B------:R-:W-:Y:S06]  /*0df0*/  BRA `(.L_x_15690) ;  /* 0x0000000000147947 */ /* 0x000fec0003800000 */
.L_x_15689:
[----:B-----5:R-:W-:Y:S02]  /*0e00*/  HADD2.F32 R5, -RZ, R114.H0_H0 ;  /* 0x20000072ff057230 */ /* 0x020fe40000004100 */
[----:B------:R-:W-:-:S03]  /*0e10*/  @P2 HADD2.F32 R6, -RZ, R118.H0_H0 ;  /* 0x20000076ff062230 */ /* 0x000fc60000004100 */
[----:B------:R-:W-:-:S04]  /*0e20*/  FMUL.FTZ R5, R5, UR8 ;  /* 0x0000000805057c20 */ /* 0x000fc80008410000 */
[----:B------:R-:W-:-:S04]  /*0e30*/  FMUL.FTZ R5, R32, R5 ;  /* 0x0000000520057220 */ /* 0x000fc80000410000 */
[----:B------:R-:W-:-:S07]  /*0e40*/  @P2 FADD.FTZ R5, R6, R5 ;  /* 0x0000000506052221 */ /* 0x000fce0000010000 */
.L_x_15690:
[----:B------:R-:W-:Y:S05]  /*0e50*/  BSYNC B1 ;  /* 0x0000000000017941 */ /* 0x000fea0003800000 */
.L_x_15688:
[----:B------:R-:W-:Y:S04]  /*0e60*/  BSSY B1, `(.L_x_15691) ;  /* 0x000000b000017945 */ /* 0x000fe80003800000 */
[----:B------:R-:W-:Y:S05]  /*0e70*/  @P4 BRA `(.L_x_15692) ;  /* 0x0000000000104947 */ /* 0x000fea0003800000 */
[----:B------:R-:W-:Y:S01]  /*0e80*/  HFMA2.MMA R6, -RZ, RZ, 0, 0 ;  /* 0x00000000ff067435 */ /* 0x000fe200000001ff */
[----:B------:R-:W-:Y:S10]  /*0e90*/  @!P2 BRA `(.L_x_15693) ;  /* 0x00000000001ca947 */ /* 0x000ff40003800000 */
[----:B-----5:R-:W-:Y:S01]  /*0ea0*/  HADD2.F32 R6, -RZ, R118.H1_H1 ;  /* 0x30000076ff067230 */ /* 0x020fe20000004100 */
[----:B------:R-:W-:Y:S06]  /*0eb0*/  BRA `(.L_x_15693) ;  /* 0x0000000000147947 */ /* 0x000fec0003800000 */
.L_x_15692:
[----:B-----5:R-:W-:Y:S02]  /*0ec0*/  HADD2.F32 R6, -RZ, R114.H1_H1 ;  /* 0x30000072ff067230 */ /* 0x020fe40000004100 */
[----:B------:R-:W-:-:S03]  /*0ed0*/  @P2 HADD2.F32 R7, -RZ, R118.H1_H1 ;  /* 0x30000076ff072230 */ /* 0x000fc60000004100 */
[----:B------:R-:W-:-:S04]  /*0ee0*/  FMUL.FTZ R6, R6, UR8 ;  /* 0x0000000806067c20 */ /* 0x000fc80008410000 */
[----:B------:R-:W-:-:S04]  /*0ef0*/  FMUL.FTZ R6, R33, R6 ;  /* 0x0000000621067220 */ /* 0x000fc80000410000 */
[----:B------:R-:W-:-:S07]  /*0f00*/  @P2 FADD.FTZ R6, R7, R6 ;  /* 0x0000000607062221 */ /* 0x000fce0000010000 */
.L_x_15693:
[----:B------:R-:W-:Y:S05]  /*0f10*/  BSYNC B1 ;  /* 0x0000000000017941 */ /* 0x000fea0003800000 */
.L_x_15691:
[----:B------:R-:W-:Y:S04]  /*0f20*/  BSSY B1, `(.L_x_15694) ;  /* 0x000000b000017945 */ /* 0x000fe80003800000 */
[----:B------:R-:W-:Y:S05]  /*0f30*/  @P4 BRA `(.L_x_15695) ;  /* 0x0000000000104947 */ /* 0x000fea0003800000 */
[----:B------:R-:W-:Y:S01]  /*0f40*/  MOV R7, RZ ;  /* 0x000000ff00077202 */ /* 0x000fe20000000f00 */
[----:B------:R-:W-:Y:S06]  /*0f50*/  @!P2 BRA `(.L_x_15696) ;  /* 0x00000000001ca947 */ /* 0x000fec0003800000 */
[----:B-----5:R-:W-:Y:S01]  /*0f60*/  HADD2.F32 R7, -RZ, R119.H0_H0 ;  /* 0x20000077ff077230 */ /* 0x020fe20000004100 */
[----:B------:R-:W-:Y:S06]  /*0f70*/  BRA `(.L_x_15696) ;  /* 0x0000000000147947 */ /* 0x000fec0003800000 */
.L_x_15695:
[----:B-----5:R-:W-:Y:S02]  /*0f80*/  HADD2.F32 R7, -RZ, R115.H0_H0 ;  /* 0x20000073ff077230 */ /* 0x020fe40000004100 */
[----:B------:R-:W-:-:S03]  /*0f90*/  @P2 HADD2.F32 R8, -RZ, R119.H0_H0 ;  /* 0x20000077ff082230 */ /* 0x000fc60000004100 */
[----:B------:R-:W-:-:S04]  /*0fa0*/  FMUL.FTZ R7, R7, UR8 ;  /* 0x0000000807077c20 */ /* 0x000fc80008410000 */
[----:B------:R-:W-:-:S04]  /*0fb0*/  FMUL.FTZ R7, R34, R7 ;  /* 0x0000000722077220 */ /* 0x000fc80000410000 */
[----:B------:R-:W-:-:S07]  /*0fc0*/  @P2 FADD.FTZ R7, R8, R7 ;  /* 0x0000000708072221 */ /* 0x000fce0000010000 */
.L_x_15696:
[----:B------:R-:W-:Y:S05]  /*0fd0*/  BSYNC B1 ;  /* 0x0000000000017941 */ /* 0x000fea0003800000 */
.L_x_15694:
[----:B------:R-:W-:Y:S04]  /*0fe0*/  BSSY B1, `(.L_x_15697) ;  /* 0x000000b000017945 */ /* 0x000fe80003800000 */
[----:B------:R-:W-:Y:S05]  /*0ff0*/  @P4 BRA `(.L_x_15698) ;  /* 0x0000000000104947 */ /* 0x000fea0003800000 */
[----:B------:R-:W-:Y:S01]  /*1000*/  HFMA2.MMA R8, -RZ, RZ, 0, 0 ;  /* 0x00000000ff087435 */ /* 0x000fe200000001ff */
[----:B------:R-:W-:Y:S10]  /*1010*/  @!P2 BRA `(.L_x_15699) ;  /* 0x00000000001ca947 */ /* 0x000ff40003800000 */
[----:B-----5:R-:W-:Y:S01]  /*1020*/  HADD2.F32 R8, -RZ, R119.H1_H1 ;  /* 0x30000077ff087230 */ /* 0x020fe20000004100 */
[----:B------:R-:W-:Y:S06]  /*1030*/  BRA `(.L_x_15699) ;  /* 0x0000000000147947 */ /* 0x000fec0003800000 */
.L_x_15698:
[----:B-----5:R-:W-:Y:S02]  /*1040*/  HADD2.F32 R8, -RZ, R115.H1_H1 ;  /* 0x30000073ff087230 */ /* 0x020fe40000004100 */
[----:B------:R-:W-:-:S03]  /*1050*/  @P2 HADD2.F32 R121, -RZ, R119.H1_H1 ;  /* 0x30000077ff792230 */ /* 0x000fc60000004100 */
[----:B------:R-:W-:-:S04]  /*1060*/  FMUL.FTZ R8, R8, UR8 ;  /* 0x0000000808087c20 */ /* 0x000fc80008410000 */
[----:B------:R-:W-:-:S04]  /*1070*/  FMUL.FTZ R8, R35, R8 ;  /* 0x0000000823087220 */ /* 0x000fc80000410000 */
[----:B------:R-:W-:-:S07]  /*1080*/  @P2 FADD.FTZ R8, R121, R8 ;  /* 0x0000000879082221 */ /* 0x000fce0000010000 */
.L_x_15699:
[----:B------:R-:W-:Y:S05]  /*1090*/  BSYNC B1 ;  /* 0x0000000000017941 */ /* 0x000fea0003800000 */
.L_x_15697:
        /* <DEDUP_REMOVED lines=9> */
.L_x_15675:
[----:B------:R-:W-:Y:S05]  /*1130*/  BSYNC B0 ;  /* 0x0000000000007941 */ /* 0x000fea0003800000 */
.L_x_15674:
        /* <DEDUP_REMOVED lines=18> */
.L_x_15703:
[----:B-----5:R-:W-:Y:S02]  /*1260*/  HADD2.F32 R9, -RZ, R112.H0_H0 ;  /* 0x20000070ff097230 */ /* 0x020fe40000004100 */
[----:B------:R-:W-:-:S03]  /*1270*/  @P2 HADD2.F32 R10, -RZ, R116.H0_H0 ;  /* 0x20000074ff0a2230 */ /* 0x000fc60000004100 */
[----:B------:R-:W-:-:S04]  /*1280*/  FMUL.FTZ R9, R9, UR8 ;  /* 0x0000000809097c20 */ /* 0x000fc80008410000 */
[----:B------:R-:W-:-:S04]  /*1290*/  FMUL.FTZ R9, R60, R9 ;  /* 0x000000093c097220 */ /* 0x000fc80000410000 */
[----:B------:R-:W-:-:S07]  /*12a0*/  @P2 FADD.FTZ R9, R10, R9 ;  /* 0x000000090a092221 */ /* 0x000fce0000010000 */
.L_x_15704:
[----:B------:R-:W-:Y:S05]  /*12b0*/  BSYNC B1 ;  /* 0x0000000000017941 */ /* 0x000fea0003800000 */
.L_x_15702:
[----:B------:R-:W-:Y:S04]  /*12c0*/  BSSY B1, `(.L_x_15705) ;  /* 0x000000b000017945 */ /* 0x000fe80003800000 */
[----:B------:R-:W-:Y:S05]  /*12d0*/  @P4 BRA `(.L_x_15706) ;  /* 0x0000000000104947 */ /* 0x000fea0003800000 */
[----:B------:R-:W-:Y:S01]  /*12e0*/  HFMA2.MMA R10, -RZ, RZ, 0, 0 ;  /* 0x00000000ff0a7435 */ /* 0x000fe200000001ff */
[----:B------:R-:W-:Y:S10]  /*12f0*/  @!P2 BRA `(.L_x_15707) ;  /* 0x00000000001ca947 */ /* 0x000ff40003800000 */
[----:B-----5:R-:W-:Y:S01]  /*1300*/  HADD2.F32 R10, -RZ, R116.H1_H1 ;  /* 0x30000074ff0a7230 */ /* 0x020fe20000004100 */
[----:B------:R-:W-:Y:S06]  /*1310*/  BRA `(.L_x_15707) ;  /* 0x0000000000147947 */ /* 0x000fec0003800000 */
.L_x_15706:
[----:B-----5:R-:W-:Y:S02]  /*1320*/  HADD2.F32 R10, -RZ, R112.H1_H1 ;  /* 0x30000070ff0a7230 */ /* 0x020fe40000004100 */
[----:B------:R-:W-:-:S03]  /*1330*/  @P2 HADD2.F32 R11, -RZ, R116.H1_H1 ;  /* 0x30000074ff0b2230 */ /* 0x000fc60000004100 */
[----:B------:R-:W-:-:S04]  /*1340*/  FMUL.FTZ R10, R10, UR8 ;  /* 0x000000080a0a7c20 */ /* 0x000fc80008410000 */
[----:B------:R-:W-:-:S04]  /*1350*/  FMUL.FTZ R10, R61, R10 ;  /* 0x0000000a3d0a7220 */ /* 0x000fc80000410000 */
[----:B------:R-:W-:-:S07]  /*1360*/  @P2 FADD.FTZ R10, R11, R10 ;  /* 0x0000000a0b0a2221 */ /* 0x000fce0000010000 */
.L_x_15707:
[----:B------:R-:W-:Y:S05]  /*1370*/  BSYNC B1 ;  /* 0x0000000000017941 */ /* 0x000fea0003800000 */
.L_x_15705:
[----:B------:R-:W-:Y:S04]  /*1380*/  BSSY B1, `(.L_x_15708) ;  /* 0x000000b000017945 */ /* 0x000fe80003800000 */
[----:B------:R-:W-:Y:S05]  /*1390*/  @P4 BRA `(.L_x_15709) ;  /* 0x0000000000104947 */ /* 0x000fea0003800000 */
[----:B------:R-:W-:Y:S01]  /*13a0*/  MOV R11, RZ ;  /* 0x000000ff000b7202 */ /* 0x000fe20000000f00 */
[----:B------:R-:W-:Y:S06]  /*13b0*/  @!P2 BRA `(.L_x_15710) ;  /* 0x00000000001ca947 */ /* 0x000fec0003800000 */
[----:B-----5:R-:W-:Y:S01]  /*13c0*/  HADD2.F32 R11, -RZ, R117.H0_H0 ;  /* 0x20000075ff0b7230 */ /* 0x020fe20000004100 */
[----:B------:R-:W-:Y:S06]  /*13d0*/  BRA `(.L_x_15710) ;  /* 0x0000000000147947 */ /* 0x000fec0003800000 */
.L_x_15709:
[----:B-----5:R-:W-:Y:S02]  /*13e0*/  HADD2.F32 R11, -RZ, R113.H0_H0 ;  /* 0x20000071ff0b7230 */ /* 0x020fe40000004100 */
[----:B------:R-:W-:-:S03]  /*13f0*/  @P2 HADD2.F32 R12, -RZ, R117.H0_H0 ;  /* 0x20000075ff0c2230 */ /* 0x000fc60000004100 */
[----:B------:R-:W-:-:S04]  /*1400*/  FMUL.FTZ R11, R11, UR8 ;  /* 0x000000080b0b7c20 */ /* 0x000fc80008410000 */
[----:B------:R-:W-:-:S04]  /*1410*/  FMUL.FTZ R11, R62, R11 ;  /* 0x0000000b3e0b7220 */ /* 0x000fc80000410000 */
[----:B------:R-:W-:-:S07]  /*1420*/  @P2 FADD.FTZ R11, R12, R11 ;  /* 0x0000000b0c0b2221 */ /* 0x000fce0000010000 */
.L_x_15710:
[----:B------:R-:W-:Y:S05]  /*1430*/  BSYNC B1 ;  /* 0x0000000000017941 */ /* 0x000fea0003800000 */
.L_x_15708:
[----:B------:R-:W-:Y:S04]  /*1440*/  BSSY B1, `(.L_x_15711) ;  /* 0x000000b000017945 */ /* 0x000fe80003800000 */
[----:B------:R-:W-:Y:S05]  /*1450*/  @P4 BRA `(.L_x_15712) ;  /* 0x0000000000104947 */ /* 0x000fea0003800000 */
[----:B------:R-:W-:Y:S01]  /*1460*/  HFMA2.MMA R12, -RZ, RZ, 0, 0 ;  /* 0x00000000ff0c7435 */ /* 0x000fe200000001ff */
[----:B------:R-:W-:Y:S10]  /*1470*/  @!P2 BRA `(.L_x_15713) ;  /* 0x00000000001ca947 */ /* 0x000ff40003800000 */
[----:B-----5:R-:W-:Y:S01]  /*1480*/  HADD2.F32 R12, -RZ, R117.H1_H1 ;  /* 0x30000075ff0c7230 */ /* 0x020fe20000004100 */
[----:B------:R-:W-:Y:S06]  /*1490*/  BRA `(.L_x_15713) ;  /* 0x0000000000147947 */ /* 0x000fec0003800000 */
.L_x_15712:
[----:B-----5:R-:W-:Y:S02]  /*14a0*/  HADD2.F32 R12, -RZ, R113.H1_H1 ;  /* 0x30000071ff0c7230 */ /* 0x020fe40000004100 */
[----:B------:R-:W-:-:S03]  /*14b0*/  @P2 HADD2.F32 R13, -RZ, R117.H1_H1 ;  /* 0x30000075ff0d2230 */ /* 0x000fc60000004100 */
[----:B------:R-:W-:-:S04]  /*14c0*/  FMUL.FTZ R12, R12, UR8 ;  /* 0x000000080c0c7c20 */ /* 0x000fc80008410000 */
[----:B------:R-:W-:-:S04]  /*14d0*/  FMUL.FTZ R12, R63, R12 ;  /* 0x0000000c3f0c7220 */ /* 0x000fc80000410000 */
[----:B------:R-:W-:-:S07]  /*14e0*/  @P2 FADD.FTZ R12, R13, R12 ;  /* 0x0000000c0d0c2221 */ /* 0x000fce0000010000 */
.L_x_15713:
[----:B------:R-:W-:Y:S05]  /*14f0*/  BSYNC B1 ;  /* 0x0000000000017941 */ /* 0x000fea0003800000 */
.L_x_15711:
[----:B------:R-:W-:Y:S04]  /*1500*/  BSSY B1, `(.L_x_15714) ;  /* 0x000000b000017945 */ /* 0x000fe80003800000 */
[----:B------:R-:W-:Y:S05]  /*1510*/  @P4 BRA `(.L_x_15715) ;  /* 0x0000000000104947 */ /* 0x000fea0003800000 */
[----:B------:R-:W-:Y:S01]  /*1520*/  MOV R13, RZ ;  /* 0x000000ff000d7202 */ /* 0x000fe20000000f00 */
[----:B------:R-:W-:Y:S06]  /*1530*/  @!P2 BRA `(.L_x_15716) ;  /* 0x00000000001ca947 */ /* 0x000fec0003800000 */
[----:B-----5:R-:W-:Y:S01]  /*1540*/  HADD2.F32 R13, -RZ, R118.H0_H0 ;  /* 0x20000076ff0d7230 */ /* 0x020fe20000004100 */
[----:B------:R-:W-:Y:S06]  /*1550*/  BRA `(.L_x_15716) ;  /* 0x0000000000147947 */ /* 0x000fec0003800000 */
.L_x_15715:
[----:B-----5:R-:W-:Y:S02]  /*1560*/  HADD2.F32 R13, -RZ, R114.H0_H0 ;  /* 0x20000072ff0d7230 */ /* 0x020fe40000004100 */
[----:B------:R-:W-:-:S03]  /*1570*/  @P2 HADD2.F32 R14, -RZ, R118.H0_H0 ;  /* 0x20000076ff0e2230 */ /* 0x000fc60000004100 */
[----:B------:R-:W-:-:S04]  /*1580*/  FMUL.FTZ R13, R13, UR8 ;  /* 0x000000080d0d7c20 */ /* 0x000fc80008410000 */
[----:B------:R-:W-:-:S04]  /*1590*/  FMUL.FTZ R13, R56, R13 ;  /* 0x0000000d380d7220 */ /* 0x000fc80000410000 */
[----:B------:R-:W-:-:S07]  /*15a0*/  @P2 FADD.FTZ R13, R14, R13 ;  /* 0x0000000d0e0d2221 */ /* 0x000fce0000010000 */
.L_x_15716:
[----:B------:R-:W-:Y:S05]  /*15b0*/  BSYNC B1 ;  /* 0x0000000000017941 */ /* 0x000fea0003800000 */
.L_x_15714:
[----:B------:R-:W-:Y:S04]  /*15c0*/  BSSY B1, `(.L_x_15717) ;  /* 0x000000b000017945 */ /* 0x000fe80003800000 */
[----:B------:R-:W-:Y:S05]  /*15d0*/  @P4 BRA `(.L_x_15718) ;  /* 0x0000000000104947 */ /* 0x000fea0003800000 */
[----:B------:R-:W-:Y:S01]  /*15e0*/  HFMA2.MMA R14, -RZ, RZ, 0, 0 ;  /* 0x00000000ff0e7435 */ /* 0x000fe200000001ff */
[----:B------:R-:W-:Y:S10]  /*15f0*/  @!P2 BRA `(.L_x_15719) ;  /* 0x00000000001ca947 */ /* 0x000ff40003800000 */
[----:B-----5:R-:W-:Y:S01]  /*1600*/  HADD2.F32 R14, -RZ, R118.H1_H1 ;  /* 0x30000076ff0e7230 */ /* 0x020fe20000004100 */
[----:B------:R-:W-:Y:S06]  /*1610*/  BRA `(.L_x_15719) ;  /* 0x0000000000147947 */ /* 0x000fec0003800000 */
.L_x_15718:
[----:B-----5:R-:W-:Y:S02]  /*1620*/  HADD2.F32 R14, -RZ, R114.H1_H1 ;  /* 0x30000072ff0e7230 */ /* 0x020fe40000004100 */
[----:B------:R-:W-:-:S03]  /*1630*/  @P2 HADD2.F32 R15, -RZ, R118.H1_H1 ;  /* 0x30000076ff0f2230 */ /* 0x000fc60000004100 */
[----:B------:R-:W-:-:S04]  /*1640*/  FMUL.FTZ R14, R14, UR8 ;  /* 0x000000080e0e7c20 */ /* 0x000fc80008410000 */
[----:B------:R-:W-:-:S04]  /*1650*/  FMUL.FTZ R14, R57, R14 ;  /* 0x0000000e390e7220 */ /* 0x000fc80000410000 */
[----:B------:R-:W-:-:S07]  /*1660*/  @P2 FADD.FTZ R14, R15, R14 ;  /* 0x0000000e0f0e2221 */ /* 0x000fce0000010000 */
.L_x_15719:
[----:B------:R-:W-:Y:S05]  /*1670*/  BSYNC B1 ;  /* 0x0000000000017941 */ /* 0x000fea0003800000 */
.L_x_15717:
[----:B------:R-:W-:Y:S04]  /*1680*/  BSSY B1, `(.L_x_15720) ;  /* 0x000000b000017945 */ /* 0x000fe80003800000 */
[----:B------:R-:W-:Y:S05]  /*1690*/  @P4 BRA `(.L_x_15721) ;  /* 0x0000000000104947 */ /* 0x000fea0003800000 */
[----:B------:R-:W-:Y:S01]  /*16a0*/  MOV R15, RZ ;  /* 0x000000ff000f7202 */ /* 0x000fe20000000f00 */
[----:B------:R-:W-:Y:S06]  /*16b0*/  @!P2 BRA `(.L_x_15722) ;  /* 0x00000000001ca947 */ /* 0x000fec0003800000 */
[----:B-----5:R-:W-:Y:S01]  /*16c0*/  HADD2.F32 R15, -RZ, R119.H0_H0 ;  /* 0x20000077ff0f7230 */ /* 0x020fe20000004100 */
[----:B------:R-:W-:Y:S06]  /*16d0*/  BRA `(.L_x_15722) ;  /* 0x0000000000147947 */ /* 0x000fec0003800000 */
.L_x_15721:
[----:B-----5:R-:W-:Y:S02]  /*16e0*/  HADD2.F32 R15, -RZ, R115.H0_H0 ;  /* 0x20000073ff0f7230 */ /* 0x020fe40000004100 */
[----:B--2---:R-:W-:-:S03]  /*16f0*/  @P2 HADD2.F32 R120, -RZ, R119.H0_H0 ;  /* 0x20000077ff782230 */ /* 0x004fc60000004100 */
[----:B------:R-:W-:-:S04]  /*1700*/  FMUL.FTZ R15, R15, UR8 ;  /* 0x000000080f0f7c20 */ /* 0x000fc80008410000 */
[----:B------:R-:W-:-:S04]  /*1710*/  FMUL.FTZ R15, R58, R15 ;  /* 0x0000000f3a0f7220 */ /* 0x000fc80000410000 */
[----:B------:R-:W-:-:S07]  /*1720*/  @P2 FADD.FTZ R15, R120, R15 ;  /* 0x0000000f780f2221 */ /* 0x000fce0000010000 */
.L_x_15722:
[----:B------:R-:W-:Y:S05]  /*1730*/  BSYNC B1 ;  /* 0x0000000000017941 */ /* 0x000fea0003800000 */
.L_x_15720:
[----:B------:R-:W-:Y:S04]  /*1740*/  BSSY B1, `(.L_x_15723) ;  /* 0x000000b000017945 */ /* 0x000fe80003800000 */
[----:B------:R-:W-:Y:S05]  /*1750*/  @P4 BRA `(.L_x_15724) ;  /* 0x0000000000104947 */ /* 0x000fea0003800000 */
[----:B------:R-:W-:Y:S01]  /*1760*/  HFMA2.MMA R124, -RZ, RZ, 0, 0 ;  /* 0x00000000ff7c7435 */ /* 0x000fe200000001ff */
[----:B------:R-:W-:Y:S10]  /*1770*/  @!P2 BRA `(.L_x_15725) ;  /* 0x00000000001ca947 */ /* 0x000ff40003800000 */
[----:B-----5:R-:W-:Y:S01]  /*1780*/  HADD2.F32 R124, -RZ, R119.H1_H1 ;  /* 0x30000077ff7c7230 */ /* 0x020fe20000004100 */
[----:B------:R-:W-:Y:S06]  /*1790*/  BRA `(.L_x_15725) ;  /* 0x0000000000147947 */ /* 0x000fec0003800000 */
.L_x_15724:
[----:B--2--5:R-:W-:Y:S02]  /*17a0*/  HADD2.F32 R120, -RZ, R115.H1_H1 ;  /* 0x30000073ff787230 */ /* 0x024fe40000004100 */
[----:B------:R-:W-:-:S03]  /*17b0*/  @P2 HADD2.F32 R121, -RZ, R119.H1_H1 ;  /* 0x30000077ff792230 */ /* 0x000fc60000004100 */
[----:B------:R-:W-:-:S04]  /*17c0*/  FMUL.FTZ R120, R120, UR8 ;  /* 0x0000000878787c20 */ /* 0x000fc80008410000 */
[----:B------:R-:W-:-:S04]  /*17d0*/  FMUL.FTZ R124, R59, R120 ;  /* 0x000000783b7c7220 */ /* 0x000fc80000410000 */
[----:B------:R-:W-:-:S07]  /*17e0*/  @P2 FADD.FTZ R124, R121, R124 ;  /* 0x0000007c797c2221 */ /* 0x000fce0000010000 */
.L_x_15725:
[----:B------:R-:W-:Y:S05]  /*17f0*/  BSYNC B1 ;  /* 0x0000000000017941 */ /* 0x000fea0003800000 */
.L_x_15723:
        /* <DEDUP_REMOVED lines=9> */
.L_x_15701:
[----:B------:R-:W-:Y:S05]  /*1890*/  BSYNC B0 ;  /* 0x0000000000007941 */ /* 0x000fea0003800000 */
.L_x_15700:
        /* <DEDUP_REMOVED lines=18> */
.L_x_15729:
[----:B-----5:R-:W-:-:S05]  /*19c0*/  HADD2.F32 R120, -RZ, R112.H0_H0 ;  /* 0x20000070ff787230 */ /* 0x020fca0000004100 */
[----:B------:R-:W-:Y:S01]  /*19d0*/  FMUL.FTZ R125, R120, UR8 ;  /* 0x00000008787d7c20 */ /* 0x000fe20008410000 */
[----:B------:R-:W-:-:S03]  /*19e0*/  @P2 HADD2.F32 R120, -RZ, R116.H0_H0 ;  /* 0x20000074ff782230 */ /* 0x000fc60000004100 */
[----:B------:R-:W-:-:S04]  /*19f0*/  FMUL.FTZ R125, R84, R125 ;  /* 0x0000007d547d7220 */ /* 0x000fc80000410000 */
[----:B------:R-:W-:-:S07]  /*1a00*/  @P2 FADD.FTZ R125, R120, R125 ;  /* 0x0000007d787d2221 */ /* 0x000fce0000010000 */
.L_x_15730:
[----:B------:R-:W-:Y:S05]  /*1a10*/  BSYNC B1 ;  /* 0x0000000000017941 */ /* 0x000fea0003800000 */
.L_x_15728:
[----:B------:R-:W-:Y:S04]  /*1a20*/  BSSY B1, `(.L_x_15731) ;  /* 0x000000b000017945 */ /* 0x000fe80003800000 */
[----:B------:R-:W-:Y:S05]  /*1a30*/  @P4 BRA `(.L_x_15732) ;  /* 0x0000000000104947 */ /* 0x000fea0003800000 */
[----:B------:R-:W-:Y:S01]  /*1a40*/  HFMA2.MMA R126, -RZ, RZ, 0, 0 ;  /* 0x00000000ff7e7435 */ /* 0x000fe200000001ff */
[----:B------:R-:W-:Y:S10]  /*1a50*/  @!P2 BRA `(.L_x_15733) ;  /* 0x00000000001ca947 */ /* 0x000ff40003800000 */
[----:B-----5:R-:W-:Y:S01]  /*1a60*/  HADD2.F32 R126, -RZ, R116.H1_H1 ;  /* 0x30000074ff7e7230 */ /* 0x020fe20000004100 */
[----:B------:R-:W-:Y:S06]  /*1a70*/  BRA `(.L_x_15733) ;  /* 0x0000000000147947 */ /* 0x000fec0003800000 */
.L_x_15732:
[----:B-----5:R-:W-:Y:S02]  /*1a80*/  HADD2.F32 R120, -RZ, R112.H1_H1 ;  /* 0x30000070ff787230 */ /* 0x020fe40000004100 */
[----:B------:R-:W-:-:S03]  /*1a90*/  @P2 HADD2.F32 R121, -RZ, R116.H1_H1 ;  /* 0x30000074ff792230 */ /* 0x000fc60000004100 */
[----:B------:R-:W-:-:S04]  /*1aa0*/  FMUL.FTZ R120, R120, UR8 ;  /* 0x0000000878787c20 */ /* 0x000fc80008410000 */
[----:B------:R-:W-:-:S04]  /*1ab0*/  FMUL.FTZ R126, R85, R120 ;  /* 0x00000078557e7220 */ /* 0x000fc80000410000 */
[----:B------:R-:W-:-:S07]  /*1ac0*/  @P2 FADD.FTZ R126, R121, R126 ;  /* 0x0000007e797e2221 */ /* 0x000fce0000010000 */
.L_x_15733:
[----:B------:R-:W-:Y:S05]  /*1ad0*/  BSYNC B1 ;  /* 0x0000000000017941 */ /* 0x000fea0003800000 */
.L_x_15731:
[----:B------:R-:W-:Y:S04]  /*1ae0*/  BSSY B1, `(.L_x_15734) ;  /* 0x000000b000017945 */ /* 0x000fe80003800000 */
[----:B------:R-:W-:Y:S05]  /*1af0*/  @P4 BRA `(.L_x_15735) ;  /* 0x0000000000104947 */ /* 0x000fea0003800000 */
[----:B------:R-:W-:Y:S01]  /*1b00*/  MOV R127, RZ ;  /* 0x000000ff007f7202 */ /* 0x000fe20000000f00 */
[----:B------:R-:W-:Y:S06]  /*1b10*/  @!P2 BRA `(.L_x_15736) ;  /* 0x00000000001ca947 */ /* 0x000fec0003800000 */
[----:B-----5:R-:W-:Y:S01]  /*1b20*/  HADD2.F32 R127, -RZ, R117.H0_H0 ;  /* 0x20000075ff7f7230 */ /* 0x020fe20000004100 */
[----:B------:R-:W-:Y:S06]  /*1b30*/  BRA `(.L_x_15736) ;  /* 0x0000000000147947 */ /* 0x000fec0003800000 */
.L_x_15735:
[----:B-----5:R-:W-:-:S05]  /*1b40*/  HADD2.F32 R120, -RZ, R113.H0_H0 ;  /* 0x20000071ff787230 */ /* 0x020fca0000004100 */
[----:B------:R-:W-:Y:S01]  /*1b50*/  FMUL.FTZ R127, R120, UR8 ;  /* 0x00000008787f7c20 */ /* 0x000fe20008410000 */
[----:B------:R-:W-:-:S03]  /*1b60*/  @P2 HADD2.F32 R120, -RZ, R117.H0_H0 ;  /* 0x20000075ff782230 */ /* 0x000fc60000004100 */
[----:B------:R-:W-:-:S04]  /*1b70*/  FMUL.FTZ R127, R86, R127 ;  /* 0x0000007f567f7220 */ /* 0x000fc80000410000 */
[----:B------:R-:W-:-:S07]  /*1b80*/  @P2 FADD.FTZ R127, R120, R127 ;  /* 0x0000007f787f2221 */ /* 0x000fce0000010000 */
.L_x_15736:
[----:B------:R-:W-:Y:S05]  /*1b90*/  BSYNC B1 ;  /* 0x0000000000017941 */ /* 0x000fea0003800000 */
.L_x_15734:
[----:B------:R-:W-:Y:S04]  /*1ba0*/  BSSY B1, `(.L_x_15737) ;  /* 0x000000b000017945 */ /* 0x000fe80003800000 */
[----:B------:R-:W-:Y:S05]  /*1bb0*/  @P4 BRA `(.L_x_15738) ;  /* 0x0000000000104947 */ /* 0x000fea0003800000 */
[----:B------:R-:W-:Y:S01]  /*1bc0*/  HFMA2.MMA R128, -RZ, RZ, 0, 0 ;  /* 0x00000000ff807435 */ /* 0x000fe200000001ff */
[----:B------:R-:W-:Y:S10]  /*1bd0*/  @!P2 BRA `(.L_x_15739) ;  /* 0x00000000001ca947 */ /* 0x000ff40003800000 */
[----:B-----5:R-:W-:Y:S01]  /*1be0*/  HADD2.F32 R128, -RZ, R117.H1_H1 ;  /* 0x30000075ff807230 */ /* 0x020fe20000004100 */
[----:B------:R-:W-:Y:S06]  /*1bf0*/  BRA `(.L_x_15739) ;  /* 0x0000000000147947 */ /* 0x000fec0003800000 */
.L_x_15738:
[----:B-----5:R-:W-:Y:S02]  /*1c00*/  HADD2.F32 R120, -RZ, R113.H1_H1 ;  /* 0x30000071ff787230 */ /* 0x020fe40000004100 */
[----:B------:R-:W-:-:S03]  /*1c10*/  @P2 HADD2.F32 R121, -RZ, R117.H1_H1 ;  /* 0x30000075ff792230 */ /* 0x000fc60000004100 */
[----:B------:R-:W-:-:S04]  /*1c20*/  FMUL.FTZ R120, R120, UR8 ;  /* 0x0000000878787c20 */ /* 0x000fc80008410000 */
[----:B------:R-:W-:-:S04]  /*1c30*/  FMUL.FTZ R128, R87, R120 ;  /* 0x0000007857807220 */ /* 0x000fc80000410000 */
[----:B------:R-:W-:-:S07]  /*1c40*/  @P2 FADD.FTZ R128, R121, R128 ;  /* 0x0000008079802221 */ /* 0x000fce0000010000 */
.L_x_15739:
[----:B------:R-:W-:Y:S05]  /*1c50*/  BSYNC B1 ;  /* 0x0000000000017941 */ /* 0x000fea0003800000 */
.L_x_15737:
[----:B------:R-:W-:Y:S04]  /*1c60*/  BSSY B1, `(.L_x_15740) ;  /* 0x000000b000017945 */ /* 0x000fe80003800000 */
[----:B------:R-:W-:Y:S05]  /*1c70*/  @P4 BRA `(.L_x_15741) ;  /* 0x0000000000104947 */ /* 0x000fea0003800000 */
[----:B------:R-:W-:Y:S01]  /*1c80*/  MOV R129, RZ ;  /* 0x000000ff00817202 */ /* 0x000fe20000000f00 */
[----:B------:R-:W-:Y:S06]  /*1c90*/  @!P2 BRA `(.L_x_15742) ;  /* 0x00000000001ca947 */ /* 0x000fec0003800000 */
[----:B-----5:R-:W-:Y:S01]  /*1ca0*/  HADD2.F32 R129, -RZ, R118.H0_H0 ;  /* 0x20000076ff817230 */ /* 0x020fe20000004100 */
[----:B------:R-:W-:Y:S06]  /*1cb0*/  BRA `(.L_x_15742) ;  /* 0x0000000000147947 */ /* 0x000fec0003800000 */
.L_x_15741:
[----:B-----5:R-:W-:-:S05]  /*1cc0*/  HADD2.F32 R120, -RZ, R114.H0_H0 ;  /* 0x20000072ff787230 */ /* 0x020fca0000004100 */
[----:B------:R-:W-:Y:S01]  /*1cd0*/  FMUL.FTZ R129, R120, UR8 ;  /* 0x0000000878817c20 */ /* 0x000fe20008410000 */
[----:B------:R-:W-:-:S03]  /*1ce0*/  @P2 HADD2.F32 R120, -RZ, R118.H0_H0 ;  /* 0x20000076ff782230 */ /* 0x000fc60000004100 */
[----:B------:R-:W-:-:S04]  /*1cf0*/  FMUL.FTZ R129, R80, R129 ;  /* 0x0000008150817220 */ /* 0x000fc80000410000 */
[----:B------:R-:W-:-:S07]  /*1d00*/  @P2 FADD.FTZ R129, R120, R129 ;  /* 0x0000008178812221 */ /* 0x000fce0000010000 */
.L_x_15742:
[----:B------:R-:W-:Y:S05]  /*1d10*/  BSYNC B1 ;  /* 0x0000000000017941 */ /* 0x000fea0003800000 */
.L_x_15740:
[----:B------:R-:W-:Y:S04]  /*1d20*/  BSSY B1, `(.L_x_15743) ;  /* 0x000000b000017945 */ /* 0x000fe80003800000 */
[----:B------:R-:W-:Y:S05]  /*1d30*/  @P4 BRA `(.L_x_15744) ;  /* 0x0000000000104947 */ /* 0x000fea0003800000 */
[----:B------:R-:W-:Y:S01]  /*1d40*/  HFMA2.MMA R130, -RZ, RZ, 0, 0 ;  /* 0x00000000ff827435 */ /* 0x000fe200000001ff */
[----:B------:R-:W-:Y:S10]  /*1d50*/  @!P2 BRA `(.L_x_15745) ;  /* 0x00000000001ca947 */ /* 0x000ff40003800000 */
[----:B-----5:R-:W-:Y:S01]  /*1d60*/  HADD2.F32 R130, -RZ, R118.H1_H1 ;  /* 0x30000076ff827230 */ /* 0x020fe20000004100 */
[----:B------:R-:W-:Y:S06]  /*1d70*/  BRA `(.L_x_15745) ;  /* 0x0000000000147947 */ /* 0x000fec0003800000 */
.L_x_15744:
[----:B-----5:R-:W-:Y:S02]  /*1d80*/  HADD2.F32 R120, -RZ, R114.H1_H1 ;  /* 0x30000072ff787230 */ /* 0x020fe40000004100 */
[----:B------:R-:W-:-:S03]  /*1d90*/  @P2 HADD2.F32 R121, -RZ, R118.H1_H1 ;  /* 0x30000076ff792230 */ /* 0x000fc60000004100 */
[----:B------:R-:W-:-:S04]  /*1da0*/  FMUL.FTZ R120, R120, UR8 ;  /* 0x0000000878787c20 */ /* 0x000fc80008410000 */
[----:B------:R-:W-:-:S04]  /*1db0*/  FMUL.FTZ R130, R81, R120 ;  /* 0x0000007851827220 */ /* 0x000fc80000410000 */
[----:B------:R-:W-:-:S07]  /*1dc0*/  @P2 FADD.FTZ R130, R121, R130 ;  /* 0x0000008279822221 */ /* 0x000fce0000010000 */
.L_x_15745:
[----:B------:R-:W-:Y:S05]  /*1dd0*/  BSYNC B1 ;  /* 0x0000000000017941 */ /* 0x000fea0003800000 */
.L_x_15743:
[----:B------:R-:W-:Y:S04]  /*1de0*/  BSSY B1, `(.L_x_15746) ;  /* 0x000000b000017945 */ /* 0x000fe80003800000 */
[----:B------:R-:W-:Y:S05]  /*1df0*/  @P4 BRA `(.L_x_15747) ;  /* 0x0000000000104947 */ /* 0x000fea0003800000 */
[----:B------:R-:W-:Y:S01]  /*1e00*/  MOV R131, RZ ;  /* 0x000000ff00837202 */ /* 0x000fe20000000f00 */
[----:B------:R-:W-:Y:S06]  /*1e10*/  @!P2 BRA `(.L_x_15748) ;  /* 0x00000000001ca947 */ /* 0x000fec0003800000 */
[----:B-----5:R-:W-:Y:S01]  /*1e20*/  HADD2.F32 R131, -RZ, R119.H0_H0 ;  /* 0x20000077ff837230 */ /* 0x020fe20000004100 */
[----:B------:R-:W-:Y:S06]  /*1e30*/  BRA `(.L_x_15748) ;  /* 0x0000000000147947 */ /* 0x000fec0003800000 */
.L_x_15747:
[----:B-----5:R-:W-:-:S05]  /*1e40*/  HADD2.F32 R120, -RZ, R115.H0_H0 ;  /* 0x20000073ff787230 */ /* 0x020fca0000004100 */
[----:B------:R-:W-:Y:S01]  /*1e50*/  FMUL.FTZ R131, R120, UR8 ;  /* 0x0000000878837c20 */ /* 0x000fe20008410000 */
[----:B------:R-:W-:-:S03]  /*1e60*/  @P2 HADD2.F32 R120, -RZ, R119.H0_H0 ;  /* 0x20000077ff782230 */ /* 0x000fc60000004100 */
[----:B------:R-:W-:-:S04]  /*1e70*/  FMUL.FTZ R131, R82, R131 ;  /* 0x0000008352837220 */ /* 0x000fc80000410000 */
[----:B------:R-:W-:-:S07]  /*1e80*/  @P2 FADD.FTZ R131, R120, R131 ;  /* 0x0000008378832221 */ /* 0x000fce0000010000 */
.L_x_15748:
[----:B------:R-:W-:Y:S05]  /*1e90*/  BSYNC B1 ;  /* 0x0000000000017941 */ /* 0x000fea0003800000 */
.L_x_15746:
[----:B------:R-:W-:Y:S04]  /*1ea0*/  BSSY B1, `(.L_x_15749) ;  /* 0x000000b000017945 */ /* 0x000fe80003800000 */
[----:B------:R-:W-:Y:S05]  /*1eb0*/  @P4 BRA `(.L_x_15750) ;  /* 0x0000000000104947 */ /* 0x000fea0003800000 */
[----:B------:R-:W-:Y:S01]  /*1ec0*/  HFMA2.MMA R132, -RZ, RZ, 0, 0 ;  /* 0x00000000ff847435 */ /* 0x000fe200000001ff */
[----:B------:R-:W-:Y:S10]  /*1ed0*/  @!P2 BRA `(.L_x_15751) ;  /* 0x00000000001ca947 */ /* 0x000ff40003800000 */
[----:B-----5:R-:W-:Y:S01]  /*1ee0*/  HADD2.F32 R132, -RZ, R119.H1_H1 ;  /* 0x30000077ff847230 */ /* 0x020fe20000004100 */
[----:B------:R-:W-:Y:S06]  /*1ef0*/  BRA `(.L_x_15751) ;  /* 0x0000000000147947 */ /* 0x000fec0003800000 */
.L_x_15750:
[----:B-----5:R-:W-:Y:S02]  /*1f00*/  HADD2.F32 R120, -RZ, R115.H1_H1 ;  /* 0x30000073ff787230 */ /* 0x020fe40000004100 */
[----:B------:R-:W-:-:S03]  /*1f10*/  @P2 HADD2.F32 R121, -RZ, R119.H1_H1 ;  /* 0x30000077ff792230 */ /* 0x000fc60000004100 */
[----:B------:R-:W-:-:S04]  /*1f20*/  FMUL.FTZ R120, R120, UR8 ;  /* 0x0000000878787c20 */ /* 0x000fc80008410000 */
[----:B------:R-:W-:-:S04]  /*1f30*/  FMUL.FTZ R132, R83, R120 ;  /* 0x0000007853847220 */ /* 0x000fc80000410000 */
[----:B------:R-:W-:-:S07]  /*1f40*/  @P2 FADD.FTZ R132, R121, R132 ;  /* 0x0000008479842221 */ /* 0x000fce0000010000 */
.L_x_15751:
[----:B------:R-:W-:Y:S05]  /*1f50*/  BSYNC B1 ;  /* 0x0000000000017941 */ /* 0x000fea0003800000 */
.L_x_15749:
        /* <DEDUP_REMOVED lines=9> */
.L_x_15727:
[----:B------:R-:W-:Y:S05]  /*1ff0*/  BSYNC B0 ;  /* 0x0000000000007941 */ /* 0x000fea0003800000 */
.L_x_15726:
        /* <DEDUP_REMOVED lines=17> */
.L_x_15755:
[----:B-----5:R-:W-:-:S05]  /*2110*/  HADD2.F32 R120, -RZ, R112.H0_H0 ;  /* 0x20000070ff787230 */ /* 0x020fca0000004100 */
[----:B------:R-:W-:Y:S01]  /*2120*/  FMUL.FTZ R133, R120, UR8 ;  /* 0x0000000878857c20 */ /* 0x000fe20008410000 */
[----:B------:R-:W-:-:S03]  /*2130*/  @P2 HADD2.F32 R120, -RZ, R116.H0_H0 ;  /* 0x20000074ff782230 */ /* 0x000fc60000004100 */
[----:B------:R-:W-:-:S04]  /*2140*/  FMUL.FTZ R133, R108, R133 ;  /* 0x000000856c857220 */ /* 0x000fc80000410000 */
[----:B------:R-:W-:-:S07]  /*2150*/  @P2 FADD.FTZ R133, R120, R133 ;  /* 0x0000008578852221 */ /* 0x000fce0000010000 */
.L_x_15756:
[----:B------:R-:W-:Y:S05]  /*2160*/  BSYNC B1 ;  /* 0x0000000000017941 */ /* 0x000fea0003800000 */
.L_x_15754:
[----:B------:R-:W-:Y:S04]  /*2170*/  BSSY B1, `(.L_x_15757) ;  /* 0x000000b000017945 */ /* 0x000fe80003800000 */
[----:B------:R-:W-:Y:S05]  /*2180*/  @P3 BRA `(.L_x_15758) ;  /* 0x0000000000103947 */ /* 0x000fea0003800000 */
[----:B------:R-:W-:Y:S01]  /*2190*/  HFMA2.MMA R134, -RZ, RZ, 0, 0 ;  /* 0x00000000ff867435 */ /* 0x000fe200000001ff */
[----:B------:R-:W-:Y:S10]  /*21a0*/  @!P2 BRA `(.L_x_15759) ;  /* 0x00000000001ca947 */ /* 0x000ff40003800000 */
[----:B-----5:R-:W-:Y:S01]  /*21b0*/  HADD2.F32 R134, -RZ, R116.H1_H1 ;  /* 0x30000074ff867230 */ /* 0x020fe20000004100 */
[----:B------:R-:W-:Y:S06]  /*21c0*/  BRA `(.L_x_15759) ;  /* 0x0000000000147947 */ /* 0x000fec0003800000 */
.L_x_15758:
[----:B-----5:R-:W-:Y:S02]  /*21d0*/  HADD2.F32 R120, -RZ, R112.H1_H1 ;  /* 0x30000070ff787230 */ /* 0x020fe40000004100 */
[----:B------:R-:W-:-:S03]  /*21e0*/  @P2 HADD2.F32 R121, -RZ, R116.H1_H1 ;  /* 0x30000074ff792230 */ /* 0x000fc60000004100 */
[----:B------:R-:W-:-:S04]  /*21f0*/  FMUL.FTZ R120, R120, UR8 ;  /* 0x0000000878787c20 */ /* 0x000fc80008410000 */
[----:B------:R-:W-:-:S04]  /*2200*/  FMUL.FTZ R134, R109, R120 ;  /* 0x000000786d867220 */ /* 0x000fc80000410000 */
[----:B------:R-:W-:-:S07]  /*2210*/  @P2 FADD.FTZ R134, R121, R134 ;  /* 0x0000008679862221 */ /* 0x000fce0000010000 */
.L_x_15759:
[----:B------:R-:W-:Y:S05]  /*2220*/  BSYNC B1 ;  /* 0x0000000000017941 */ /* 0x000fea0003800000 */
.L_x_15757:
[----:B------:R-:W-:Y:S04]  /*2230*/  BSSY B1, `(.L_x_15760) ;  /* 0x000000b000017945 */ /* 0x000fe80003800000 */
[----:B------:R-:W-:Y:S05]  /*2240*/  @P3 BRA `(.L_x_15761) ;  /* 0x0000000000103947 */ /* 0x000fea0003800000 */
[----:B------:R-:W-:Y:S01]  /*2250*/  MOV R135, RZ ;  /* 0x000000ff00877202 */ /* 0x000fe20000000f00 */
[----:B------:R-:W-:Y:S06]  /*2260*/  @!P2 BRA `(.L_x_15762) ;  /* 0x00000000001ca947 */ /* 0x000fec0003800000 */
[----:B-----5:R-:W-:Y:S01]  /*2270*/  HADD2.F32 R135, -RZ, R117.H0_H0 ;  /* 0x20000075ff877230 */ /* 0x020fe20000004100 */
[----:B------:R-:W-:Y:S06]  /*2280*/  BRA `(.L_x_15762) ;  /* 0x0000000000147947 */ /* 0x000fec0003800000 */
.L_x_15761:
[----:B-----5:R-:W-:-:S05]  /*2290*/  HADD2.F32 R120, -RZ, R113.H0_H0 ;  /* 0x20000071ff787230 */ /* 0x020fca0000004100 */
[----:B------:R-:W-:Y:S01]  /*22a0*/  FMUL.FTZ R135, R120, UR8 ;  /* 0x0000000878877c20 */ /* 0x000fe20008410000 */
[----:B------:R-:W-:-:S03]  /*22b0*/  @P2 HADD2.F32 R120, -RZ, R117.H0_H0 ;  /* 0x20000075ff782230 */ /* 0x000fc60000004100 */
[----:B------:R-:W-:-:S04]  /*22c0*/  FMUL.FTZ R135, R110, R135 ;  /* 0x000000876e877220 */ /* 0x000fc80000410000 */
[----:B------:R-:W-:-:S07]  /*22d0*/  @P2 FADD.FTZ R135, R120, R135 ;  /* 0x0000008778872221 */ /* 0x000fce0000010000 */
.L_x_15762:
[----:B------:R-:W-:Y:S05]  /*22e0*/  BSYNC B1 ;  /* 0x0000000000017941 */ /* 0x000fea0003800000 */
.L_x_15760:
[----:B------:R-:W-:Y:S04]  /*22f0*/  BSSY B1, `(.L_x_15763) ;  /* 0x000000b000017945 */ /* 0x000fe80003800000 */
[----:B------:R-:W-:Y:S05]  /*2300*/  @P3 BRA `(.L_x_15764) ;  /* 0x0000000000103947 */ /* 0x000fea0003800000 */
[----:B------:R-:W-:Y:S01]  /*2310*/  HFMA2.MMA R136, -RZ, RZ, 0, 0 ;  /* 0x00000000ff887435 */ /* 0x000fe200000001ff */
[----:B------:R-:W-:Y:S10]  /*2320*/  @!P2 BRA `(.L_x_15765) ;  /* 0x00000000001ca947 */ /* 0x000ff40003800000 */
[----:B-----5:R-:W-:Y:S01]  /*2330*/  HADD2.F32 R136, -RZ, R117.H1_H1 ;  /* 0x30000075ff887230 */ /* 0x020fe20000004100 */
[----:B------:R-:W-:Y:S06]  /*2340*/  BRA `(.L_x_15765) ;  /* 0x0000000000147947 */ /* 0x000fec0003800000 */
.L_x_15764:
[----:B-----5:R-:W-:Y:S02]  /*2350*/  HADD2.F32 R120, -RZ, R113.H1_H1 ;  /* 0x30000071ff787230 */ /* 0x020fe40000004100 */
[----:B------:R-:W-:-:S03]  /*2360*/  @P2 HADD2.F32 R121, -RZ, R117.H1_H1 ;  /* 0x30000075ff792230 */ /* 0x000fc60000004100 */
[----:B------:R-:W-:-:S04]  /*2370*/  FMUL.FTZ R120, R120, UR8 ;  /* 0x0000000878787c20 */ /* 0x000fc80008410000 */
[----:B------:R-:W-:-:S04]  /*2380*/  FMUL.FTZ R136, R111, R120 ;  /* 0x000000786f887220 */ /* 0x000fc80000410000 */
[----:B------:R-:W-:-:S07]  /*2390*/  @P2 FADD.FTZ R136, R121, R136 ;  /* 0x0000008879882221 */ /* 0x000fce0000010000 */
.L_x_15765:
[----:B------:R-:W-:Y:S05]  /*23a0*/  BSYNC B1 ;  /* 0x0000000000017941 */ /* 0x000fea0003800000 */
.L_x_15763:
[----:B------:R-:W-:Y:S04]  /*23b0*/  BSSY B1, `(.L_x_15766) ;  /* 0x000000b000017945 */ /* 0x000fe80003800000 */
[----:B------:R-:W-:Y:S05]  /*23c0*/  @P3 BRA `(.L_x_15767) ;  /* 0x0000000000103947 */ /* 0x000fea0003800000 */
[----:B------:R-:W-:Y:S01]  /*23d0*/  MOV R137, RZ ;  /* 0x000000ff00897202 */ /* 0x000fe20000000f00 */
[----:B------:R-:W-:Y:S06]  /*23e0*/  @!P2 BRA `(.L_x_15768) ;  /* 0x00000000001ca947 */ /* 0x000fec0003800000 */
[----:B-----5:R-:W-:Y:S01]  /*23f0*/  HADD2.F32 R137, -RZ, R118.H0_H0 ;  /* 0x20000076ff897230 */ /* 0x020fe20000004100 */
[----:B------:R-:W-:Y:S06]  /*2400*/  BRA `(.L_x_15768) ;  /* 0x0000000000147947 */ /* 0x000fec0003800000 */
.L_x_15767:
[----:B-----5:R-:W-:-:S05]  /*2410*/  HADD2.F32 R120, -RZ, R114.H0_H0 ;  /* 0x20000072ff787230 */ /* 0x020fca0000004100 */
[----:B------:R-:W-:Y:S01]  /*2420*/  FMUL.FTZ R137, R120, UR8 ;  /* 0x0000000878897c20 */ /* 0x000fe20008410000 */
[----:B------:R-:W-:-:S03]  /*2430*/  @P2 HADD2.F32 R120, -RZ, R118.H0_H0 ;  /* 0x20000076ff782230 */ /* 0x000fc60000004100 */
[----:B------:R-:W-:-:S04]  /*2440*/  FMUL.FTZ R137, R104, R137 ;  /* 0x0000008968897220 */ /* 0x000fc80000410000 */
[----:B------:R-:W-:-:S07]  /*2450*/  @P2 FADD.FTZ R137, R120, R137 ;  /* 0x0000008978892221 */ /* 0x000fce0000010000 */
.L_x_15768:
[----:B------:R-:W-:Y:S05]  /*2460*/  BSYNC B1 ;  /* 0x0000000000017941 */ /* 0x000fea0003800000 */
.L_x_15766:
[----:B------:R-:W-:Y:S04]  /*2470*/  BSSY B1, `(.L_x_15769) ;  /* 0x000000b000017945 */ /* 0x000fe80003800000 */
[----:B------:R-:W-:Y:S05]  /*2480*/  @P3 BRA `(.L_x_15770) ;  /* 0x0000000000103947 */ /* 0x000fea0003800000 */
[----:B------:R-:W-:Y:S01]  /*2490*/  HFMA2.MMA R138, -RZ, RZ, 0, 0 ;  /* 0x00000000ff8a7435 */ /* 0x000fe200000001ff */
[----:B------:R-:W-:Y:S10]  /*24a0*/  @!P2 BRA `(.L_x_15771) ;  /* 0x00000000001ca947 */ /* 0x000ff40003800000 */
[----:B-----5:R-:W-:Y:S01]  /*24b0*/  HADD2.F32 R138, -RZ, R118.H1_H1 ;  /* 0x30000076ff8a7230 */ /* 0x020fe20000004100 */
[----:B------:R-:W-:Y:S06]  /*24c0*/  BRA `(.L_x_15771) ;  /* 0x0000000000147947 */ /* 0x000fec0003800000 */
.L_x_15770:
[----:B-----5:R-:W-:Y:S02]  /*24d0*/  HADD2.F32 R120, -RZ, R114.H1_H1 ;  /* 0x30000072ff787230 */ /* 0x020fe40000004100 */
[----:B------:R-:W-:-:S03]  /*24e0*/  @P2 HADD2.F32 R121, -RZ, R118.H1_H1 ;  /* 0x30000076ff792230 */ /* 0x000fc60000004100 */
[----:B------:R-:W-:-:S04]  /*24f0*/  FMUL.FTZ R120, R120, UR8 ;  /* 0x0000000878787c20 */ /* 0x000fc80008410000 */
[----:B------:R-:W-:-:S04]  /*2500*/  FMUL.FTZ R138, R105, R120 ;  /* 0x00000078698a7220 */ /* 0x000fc80000410000 */
[----:B------:R-:W-:-:S07]  /*2510*/  @P2 FADD.FTZ R138, R121, R138 ;  /* 0x0000008a798a2221 */ /* 0x000fce0000010000 */
.L_x_15771:
[----:B------:R-:W-:Y:S05]  /*2520*/  BSYNC B1 ;  /* 0x0000000000017941 */ /* 0x000fea0003800000 */
.L_x_15769:
[----:B------:R-:W-:Y:S04]  /*2530*/  BSSY B1, `(.L_x_15772) ;  /* 0x000000b000017945 */ /* 0x000fe80003800000 */
[----:B------:R-:W-:Y:S05]  /*2540*/  @P3 BRA `(.L_x_15773) ;  /* 0x0000000000103947 */ /* 0x000fea0003800000 */
[----:B------:R-:W-:Y:S01]  /*2550*/  MOV R139, RZ ;  /* 0x000000ff008b7202 */ /* 0x000fe20000000f00 */
[----:B------:R-:W-:Y:S06]  /*2560*/  @!P2 BRA `(.L_x_15774) ;  /* 0x00000000001ca947 */ /* 0x000fec0003800000 */
[----:B-----5:R-:W-:Y:S01]  /*2570*/  HADD2.F32 R139, -RZ, R119.H0_H0 ;  /* 0x20000077ff8b7230 */ /* 0x020fe20000004100 */
[----:B------:R-:W-:Y:S06]  /*2580*/  BRA `(.L_x_15774) ;  /* 0x0000000000147947 */ /* 0x000fec0003800000 */
.L_x_15773:
[----:B-----5:R-:W-:-:S05]  /*2590*/  HADD2.F32 R120, -RZ, R115.H0_H0 ;  /* 0x20000073ff787230 */ /* 0x020fca0000004100 */
[----:B------:R-:W-:Y:S01]  /*25a0*/  FMUL.FTZ R139, R120, UR8 ;  /* 0x00000008788b7c20 */ /* 0x000fe20008410000 */
[----:B------:R-:W-:-:S03]  /*25b0*/  @P2 HADD2.F32 R120, -RZ, R119.H0_H0 ;  /* 0x20000077ff782230 */ /* 0x000fc60000004100 */
[----:B------:R-:W-:-:S04]  /*25c0*/  FMUL.FTZ R139, R106, R139 ;  /* 0x0000008b6a8b7220 */ /* 0x000fc80000410000 */
[----:B------:R-:W-:-:S07]  /*25d0*/  @P2 FADD.FTZ R139, R120, R139 ;  /* 0x0000008b788b2221 */ /* 0x000fce0000010000 */
.L_x_15774:
[----:B------:R-:W-:Y:S05]  /*25e0*/  BSYNC B1 ;  /* 0x0000000000017941 */ /* 0x000fea0003800000 */
.L_x_15772:
[----:B------:R-:W-:Y:S04]  /*25f0*/  BSSY B1, `(.L_x_15775) ;  /* 0x000000b000017945 */ /* 0x000fe80003800000 */
[----:B------:R-:W-:Y:S05]  /*2600*/  @P3 BRA `(.L_x_15776) ;  /* 0x0000000000103947 */ /* 0x000fea0003800000 */
[----:B------:R-:W-:Y:S01]  /*2610*/  HFMA2.MMA R140, -RZ, RZ, 0, 0 ;  /* 0x00000000ff8c7435 */ /* 0x000fe200000001ff */
[----:B------:R-:W-:Y:S10]  /*2620*/  @!P2 BRA `(.L_x_15777) ;  /* 0x00000000001ca947 */ /* 0x000ff40003800000 */
[----:B-----5:R-:W-:Y:S01]  /*2630*/  HADD2.F32 R140, -RZ, R119.H1_H1 ;  /* 0x30000077ff8c7230 */ /* 0x020fe20000004100 */
[----:B------:R-:W-:Y:S06]  /*2640*/  BRA `(.L_x_15777) ;  /* 0x0000000000147947 */ /* 0x000fec0003800000 */
.L_x_15776:
[----:B-----5:R-:W-:Y:S02]  /*2650*/  HADD2.F32 R120, -RZ, R115.H1_H1 ;  /* 0x30000073ff787230 */ /* 0x020fe40000004100 */
[----:B------:R-:W-:-:S03]  /*2660*/  @P2 HADD2.F32 R121, -RZ, R119.H1_H1 ;  /* 0x30000077ff792230 */ /* 0x000fc60000004100 */
[----:B------:R-:W-:-:S04]  /*2670*/  FMUL.FTZ R120, R120, UR8 ;  /* 0x0000000878787c20 */ /* 0x000fc80008410000 */
[----:B------:R-:W-:-:S04]  /*2680*/  FMUL.FTZ R140, R107, R120 ;  /* 0x000000786b8c7220 */ /* 0x000fc80000410000 */
[----:B------:R-:W-:-:S07]  /*2690*/  @P2 FADD.FTZ R140, R121, R140 ;  /* 0x0000008c798c2221 */ /* 0x000fce0000010000 */
.L_x_15777:
[----:B------:R-:W-:Y:S05]  /*26a0*/  BSYNC B1 ;  /* 0x0000000000017941 */ /* 0x000fea0003800000 */
.L_x_15775:
[----:B------:R-:W2:Y:S01]  /*26b0*/  LDC.64 R120, c[0x0][0x238] ;  /* 0x00008e00ff787b82 */ /* 0x000ea20000000a00 */
[----:B------:R-:W-:Y:S02]  /*26c0*/  F2FP.F16.F32.PACK_AB R123, R140, R139 ;  /* 0x0000008b8c7b723e */ /* 0x000fe400000000ff */
[----:B------:R-:W-:Y:S01]  /*26d0*/  F2FP.F16.F32.PACK_AB R122, R138, R137 ;  /* 0x000000898a7a723e */ /* 0x000fe200000000ff */
[----:B--2---:R-:W-:Y:S01]  /*26e0*/  IMAD.WIDE.U32 R156, R156, 0x10, R120 ;  /* 0x000000109c9c7825 */ /* 0x004fe200078e0078 */
[----:B------:R-:W-:Y:S02]  /*26f0*/  F2FP.F16.F32.PACK_AB R121, R136, R135 ;  /* 0x000000878879723e */ /* 0x000fe400000000ff */
[----:B------:R-:W-:-:S05]  /*2700*/  F2FP.F16.F32.PACK_AB R120, R134, R133 ;  /* 0x000000858678723e */ /* 0x000fca00000000ff */
[----:B------:R2:W-:Y:S02]  /*2710*/  STG.E.128 desc[UR4][R156.64], R120 ;  /* 0x000000789c007986 */ /* 0x0005e4000c101d04 */
.L_x_15753:
[----:B------:R-:W-:Y:S05]  /*2720*/  BSYNC B0 ;  /* 0x0000000000007941 */ /* 0x000fea0003800000 */
.L_x_15752:
        /* <DEDUP_REMOVED lines=129> */
.L_x_15798:
        /* <DEDUP_REMOVED lines=100> */
[----:B------:R-:W-:Y:S01]  /*3580*/  F2FP.F16.F32.PACK_AB R120, R121, R120 ;  /* 0x000000787978723e */ /* 0x000fe200000000ff */
        /* <DEDUP_REMOVED lines=13> */
[----:B------:R-:W-:Y:S02]  /*3660*/  F2FP.F16.F32.PACK_AB R121, R122, R121 ;  /* 0x000000797a79723e */ /* 0x000fe400000000ff */
[----:B------:R-:W-:Y:S02]  /*3670*/  F2FP.F16.F32.PACK_AB R122, R154, R155 ;  /* 0x0000009b9a7a723e */ /* 0x000fe400000000ff */
[----:B------:R-:W-:-:S05]  /*3680*/  F2FP.F16.F32.PACK_AB R123, R156, R123 ;  /* 0x0000007b9c7b723e */ /* 0x000fca00000000ff */
[----:B------:R1:W-:Y:S02]  /*3690*/  STG.E.128 desc[UR4][R150.64], R120 ;  /* 0x0000007896007986 */ /* 0x0003e4000c101d04 */
.L_x_15782:
[----:B------:R-:W-:Y:S05]  /*36a0*/  BSYNC B1 ;  /* 0x0000000000017941 */ /* 0x000fea0003800000 */
.L_x_15781:
        /* <DEDUP_REMOVED lines=35> */
.L_x_15784:
[----:B------:R-:W-:Y:S05]  /*38e0*/  BSYNC B1 ;  /* 0x0000000000017941 */ /* 0x000fea0003800000 */
.L_x_15783:
        /* <DEDUP_REMOVED lines=35> */
.L_x_15786:
[----:B------:R-:W-:Y:S05]  /*3b20*/  BSYNC B1 ;  /* 0x0000000000017941 */ /* 0x000fea0003800000 */
.L_x_15785:
        /* <DEDUP_REMOVED lines=30> */
[----:B------:R-:W-:-:S05]  /*3d10*/  F2FP.F16.F32.PACK_AB R120, R153, R120 ;  /* 0x000000789978723e */ /* 0x000fca00000000ff */
[----:B------:R4:W-:Y:S02]  /*3d20*/  STG.E.128 desc[UR4][R150.64], R120 ;  /* 0x0000007896007986 */ /* 0x0009e4000c101d04 */
.L_x_15780:
[----:B------:R-:W-:Y:S05]  /*3d30*/  BSYNC B0 ;  /* 0x0000000000007941 */ /* 0x000fea0003800000 */
.L_x_15779:
[----:B------:R-:W-:Y:S02]  /*3d40*/  IADD3 R144, R144, UR10, RZ ;  /* 0x0000000a90907c10 */ /* 0x000fe4000fffe0ff */
[----:B------:R-:W-:Y:S02]  /*3d50*/  SEL R152, RZ, 0x1, P4 ;  /* 0x00000001ff987807 */ /* 0x000fe40002000000 */
[----:B------:R-:W-:-:S13]  /*3d60*/  ISETP.GE.AND P2, PT, R144, UR11, PT ;  /* 0x0000000b90007c0c */ /* 0x000fda000bf46270 */
[----:B------:R-:W-:Y:S05]  /*3d70*/  @!P2 BRA `(.L_x_15787) ;  /* 0xffffffc800d0a947 */ /* 0x000fea000383ffff */
[----:B------:R-:W-:Y:S05]  /*3d80*/  EXIT ;  /* 0x000000000000794d */ /* 0x000fea0003800000 */
.L_x_15778:
[----:B------:R-:W-:Y:S01]  /*3d90*/  HFMA2.MMA R159, -RZ, RZ, 0, 5.9604644775390625e-08 ;  /* 0x00000001ff9f7435 */ /* 0x000fe200000001ff */
[----:B------:R-:W-:Y:S02]  /*3da0*/  MOV R160, R122 ;  /* 0x0000007a00a07202 */ /* 0x000fe40000000f00 */
[----:B------:R-:W-:Y:S02]  /*3db0*/  MOV R162, 0x1f ;  /* 0x0000001f00a27802 */ /* 0x000fe40000000f00 */
[----:B------:R-:W-:-:S07]  /*3dc0*/  MOV R157, 0xffffffff ;  /* 0xffffffff009d7802 */ /* 0x000fce0000000f00 */
[----:B01---5:R-:W-:Y:S05]  /*3dd0*/  WARPSYNC.COLLECTIVE R157, `(.L_x_15788) ;  /* 0x000000009d087348 */ /* 0x023fea0003c00000 */
[----:B------:R2:W3:Y:S02]  /*3de0*/  SHFL.BFLY P6, R158, R160, R159, R162 ;  /* 0x0c00009fa09e7389 */ /* 0x0004e400000c00a2 */
[----:B0123-5:R-:W-:Y:S01]  /*3df0*/  ENDCOLLECTIVE ;  /* 0x000000000000791b */ /* 0x02ffe20003800000 */
.L_x_15788:
[----:B------:R-:W-:Y:S01]  /*3e00*/  HFMA2.MMA R159, -RZ, RZ, 0, 1.1920928955078125e-07 ;  /* 0x00000002ff9f7435 */ /* 0x000fe200000001ff */
[----:B------:R-:W-:-:S05]  /*3e10*/  MOV R121, R158 ;  /* 0x0000009e00797202 */ /* 0x000fca0000000f00 */
[----:B------:R-:W-:-:S05]  /*3e20*/  FADD.FTZ R153, R122, R121 ;  /* 0x000000797a997221 */ /* 0x000fca0000010000 */
[----:B------:R-:W-:-:S07]  /*3e30*/  MOV R160, R153 ;  /* 0x0000009900a07202 */ /* 0x000fce0000000f00 */
[----:B------:R-:W-:Y:S05]  /*3e40*/  WARPSYNC.COLLECTIVE R157, `(.L_x_15789) ;  /* 0x000000009d087348 */ /* 0x000fea0003c00000 */
[----:B------:R0:W1:Y:S02]  /*3e50*/  SHFL.BFLY P6, R158, R160, R159, R162 ;  /* 0x0c00009fa09e7389 */ /* 0x00006400000c00a2 */
[----:B01----:R-:W-:Y:S01]  /*3e60*/  ENDCOLLECTIVE ;  /* 0x000000000000791b */ /* 0x003fe20003800000 */
.L_x_15789:
[----:B------:R-:W-:Y:S01]  /*3e70*/  HFMA2.MMA R159, -RZ, RZ, 0, 2.384185791015625e-07 ;  /* 0x00000004ff9f7435 */ /* 0x000fe200000001ff */
[----:B------:R-:W-:-:S05]  /*3e80*/  MOV R120, R158 ;  /* 0x0000009e00787202 */ /* 0x000fca0000000f00 */
[----:B------:R-:W-:-:S05]  /*3e90*/  FADD.FTZ R154, R153, R120 ;  /* 0x00000078999a7221 */ /* 0x000fca0000010000 */
[----:B------:R-:W-:-:S07]  /*3ea0*/  MOV R160, R154 ;  /* 0x0000009a00a07202 */ /* 0x000fce0000000f00 */
[----:B------:R-:W-:Y:S05]  /*3eb0*/  WARPSYNC.COLLECTIVE R157, `(.L_x_15790) ;  /* 0x000000009d087348 */ /* 0x000fea0003c00000 */
[----:B------:R0:W1:Y:S02]  /*3ec0*/  SHFL.BFLY P6, R158, R160, R159, R162 ;  /* 0x0c00009fa09e7389 */ /* 0x00006400000c00a2 */
[----:B01----:R-:W-:Y:S01]  /*3ed0*/  ENDCOLLECTIVE ;  /* 0x000000000000791b */ /* 0x003fe20003800000 */
.L_x_15790:
[----:B------:R-:W-:Y:S01]  /*3ee0*/  HFMA2.MMA R159, -RZ, RZ, 0, 4.76837158203125e-07 ;  /* 0x00000008ff9f7435 */ /* 0x000fe200000001ff */
[----:B------:R-:W-:-:S05]  /*3ef0*/  MOV R121, R158 ;  /* 0x0000009e00797202 */ /* 0x000fca0000000f00 */
[----:B------:R-:W-:-:S05]  /*3f00*/  FADD.FTZ R155, R154, R121 ;  /* 0x000000799a9b7221 */ /* 0x000fca0000010000 */
[----:B------:R-:W-:-:S07]  /*3f10*/  MOV R160, R155 ;  /* 0x0000009b00a07202 */ /* 0x000fce0000000f00 */
[----:B------:R-:W-:Y:S05]  /*3f20*/  WARPSYNC.COLLECTIVE R157, `(.L_x_15791) ;  /* 0x000000009d087348 */ /* 0x000fea0003c00000 */
[----:B------:R0:W1:Y:S02]  /*3f30*/  SHFL.BFLY P6, R158, R160, R159, R162 ;  /* 0x0c00009fa09e7389 */ /* 0x00006400000c00a2 */
[----:B01----:R-:W-:Y:S01]  /*3f40*/  ENDCOLLECTIVE ;  /* 0x000000000000791b */ /* 0x003fe20003800000 */
.L_x_15791:
[----:B------:R-:W-:Y:S01]  /*3f50*/  HFMA2.MMA R159, -RZ, RZ, 0, 9.5367431640625e-07 ;  /* 0x00000010ff9f7435 */ /* 0x000fe200000001ff */
[----:B------:R-:W-:-:S05]  /*3f60*/  MOV R120, R158 ;  /* 0x0000009e00787202 */ /* 0x000fca0000000f00 */
[----:B------:R-:W-:-:S05]  /*3f70*/  FADD.FTZ R156, R155, R120 ;  /* 0x000000789b9c7221 */ /* 0x000fca0000010000 */
[----:B------:R-:W-:-:S07]  /*3f80*/  MOV R160, R156 ;  /* 0x0000009c00a07202 */ /* 0x000fce0000000f00 */
[----:B------:R-:W-:Y:S05]  /*3f90*/  WARPSYNC.COLLECTIVE R157, `(.L_x_15792) ;  /* 0x000000009d087348 */ /* 0x000fea0003c00000 */
[----:B------:R0:W1:Y:S02]  /*3fa0*/  SHFL.BFLY P6, R158, R160, R159, R162 ;  /* 0x0c00009fa09e7389 */ /* 0x00006400000c00a2 */
[----:B01----:R-:W-:Y:S01]  /*3fb0*/  ENDCOLLECTIVE ;  /* 0x000000000000791b */ /* 0x003fe20003800000 */
.L_x_15792:
        /* <DEDUP_REMOVED lines=73> */
.L_x_15793:
[----:B------:R-:W-:Y:S01]  /*4450*/  HFMA2.MMA R159, -RZ, RZ, 0, 1.1920928955078125e-07 ;  /* 0x00000002ff9f7435 */ /* 0x000fe200000001ff */
[----:B------:R-:W-:-:S05]  /*4460*/  MOV R122, R158 ;  /* 0x0000009e007a7202 */ /* 0x000fca0000000f00 */
[----:B------:R-:W-:-:S05]  /*4470*/  FADD.FTZ R122, R121, R122 ;  /* 0x0000007a797a7221 */ /* 0x000fca0000010000 */
[----:B------:R-:W-:-:S07]  /*4480*/  MOV R160, R122 ;  /* 0x0000007a00a07202 */ /* 0x000fce0000000f00 */
[----:B------:R-:W-:Y:S05]  /*4490*/  WARPSYNC.COLLECTIVE R157, `(.L_x_15794) ;  /* 0x000000009d087348 */ /* 0x000fea0003c00000 */
[----:B------:R0:W1:Y:S02]  /*44a0*/  SHFL.BFLY P6, R158, R160, R159, R162 ;  /* 0x0c00009fa09e7389 */ /* 0x00006400000c00a2 */
[----:B01----:R-:W-:Y:S01]  /*44b0*/  ENDCOLLECTIVE ;  /* 0x000000000000791b */ /* 0x003fe20003800000 */
.L_x_15794:
[----:B------:R-:W-:Y:S01]  /*44c0*/  HFMA2.MMA R159, -RZ, RZ, 0, 2.384185791015625e-07 ;  /* 0x00000004ff9f7435 */ /* 0x000fe200000001ff */
[----:B------:R-:W-:-:S05]  /*44d0*/  MOV R153, R158 ;  /* 0x0000009e00997202 */ /* 0x000fca0000000f00 */
[----:B------:R-:W-:-:S05]  /*44e0*/  FADD.FTZ R153, R122, R153 ;  /* 0x000000997a997221 */ /* 0x000fca0000010000 */
[----:B------:R-:W-:-:S07]  /*44f0*/  MOV R160, R153 ;  /* 0x0000009900a07202 */ /* 0x000fce0000000f00 */
[----:B------:R-:W-:Y:S05]  /*4500*/  WARPSYNC.COLLECTIVE R157, `(.L_x_15795) ;  /* 0x000000009d087348 */ /* 0x000fea0003c00000 */
[----:B------:R0:W1:Y:S02]  /*4510*/  SHFL.BFLY P6, R158, R160, R159, R162 ;  /* 0x0c00009fa09e7389 */ /* 0x00006400000c00a2 */
[----:B01----:R-:W-:Y:S01]  /*4520*/  ENDCOLLECTIVE ;  /* 0x000000000000791b */ /* 0x003fe20003800000 */
.L_x_15795:
[----:B------:R-:W-:Y:S01]  /*4530*/  HFMA2.MMA R159, -RZ, RZ, 0, 4.76837158203125e-07 ;  /* 0x00000008ff9f7435 */ /* 0x000fe200000001ff */
[----:B------:R-:W-:-:S05]  /*4540*/  MOV R154, R158 ;  /* 0x0000009e009a7202 */ /* 0x000fca0000000f00 */
[----:B------:R-:W-:-:S05]  /*4550*/  FADD.FTZ R154, R153, R154 ;  /* 0x0000009a999a7221 */ /* 0x000fca0000010000 */
[----:B------:R-:W-:-:S07]  /*4560*/  MOV R160, R154 ;  /* 0x0000009a00a07202 */ /* 0x000fce0000000f00 */
[----:B------:R-:W-:Y:S05]  /*4570*/  WARPSYNC.COLLECTIVE R157, `(.L_x_15796) ;  /* 0x000000009d087348 */ /* 0x000fea0003c00000 */
[----:B------:R0:W1:Y:S02]  /*4580*/  SHFL.BFLY P6, R158, R160, R159, R162 ;  /* 0x0c00009fa09e7389 */ /* 0x00006400000c00a2 */
[----:B01----:R-:W-:Y:S01]  /*4590*/  ENDCOLLECTIVE ;  /* 0x000000000000791b */ /* 0x003fe20003800000 */
.L_x_15796:
[----:B------:R-:W-:Y:S01]  /*45a0*/  HFMA2.MMA R159, -RZ, RZ, 0, 9.5367431640625e-07 ;  /* 0x00000010ff9f7435 */ /* 0x000fe200000001ff */
[----:B------:R-:W-:-:S05]  /*45b0*/  MOV R155, R158 ;  /* 0x0000009e009b7202 */ /* 0x000fca0000000f00 */
[----:B------:R-:W-:-:S05]  /*45c0*/  FADD.FTZ R155, R154, R155 ;  /* 0x0000009b9a9b7221 */ /* 0x000fca0000010000 */
[----:B------:R-:W-:-:S07]  /*45d0*/  MOV R160, R155 ;  /* 0x0000009b00a07202 */ /* 0x000fce0000000f00 */
[----:B------:R-:W-:Y:S05]  /*45e0*/  WARPSYNC.COLLECTIVE R157, `(.L_x_15797) ;  /* 0x000000009d087348 */ /* 0x000fea0003c00000 */
[----:B------:R0:W1:Y:S02]  /*45f0*/  SHFL.BFLY P6, R158, R160, R159, R162 ;  /* 0x0c00009fa09e7389 */ /* 0x00006400000c00a2 */
[----:B01----:R-:W-:Y:S01]  /*4600*/  ENDCOLLECTIVE ;  /* 0x000000000000791b */ /* 0x003fe20003800000 */
.L_x_15797:
[----:B------:R-:W-:Y:S01]  /*4610*/  MOV R156, R158 ;  /* 0x0000009e009c7202 */ /* 0x000fe20000000f00 */
[----:B------:R-:W-:Y:S06]  /*4620*/  BRA `(.L_x_15798) ;  /* 0xffffffe800447947 */ /* 0x000fec000383ffff */
.L_x_15799:
        /* <DEDUP_REMOVED lines=13> */
.L_x_30270:


//--------------------- .text._ZN10layer_norm13ln_fwd_kernelINS_13Kernel_traitsIf6__halfS2_S2_fjLj4096ELj1ELj1ELj4ELj16ENS_18Kernel_traits_baseILj4096EfS2_S2_S2_fjLj128EEEEELb0ELb1ELb1ELb1EEEvNS_9FwdParamsE --------------------------
	.section	.text._ZN10layer_norm13ln_fwd_kernelINS_13Kernel_traitsIf6__halfS2_S2_fjLj4096ELj1ELj1ELj4ELj16ENS_18Kernel_traits_baseILj4096EfS2_S2_S2_fjLj128EEEEELb0ELb1ELb1ELb1EEEvNS_9FwdParamsE,"ax",@progbits
	.align	128
        .global         _ZN10layer_norm13ln_fwd_kernelINS_13Kernel_traitsIf6__halfS2_S2_fjLj4096ELj1ELj1ELj4ELj16ENS_18Kernel_traits_baseILj4096EfS2_S2_S2_fjLj128EEEEELb0ELb1ELb1ELb1EEEvNS_9FwdParamsE
        .type           _ZN10layer_norm13ln_fwd_kernelINS_13Kernel_traitsIf6__halfS2_S2_fjLj4096ELj1ELj1ELj4ELj16ENS_18Kernel_traits_baseILj4096EfS2_S2_S2_fjLj128EEEEELb0ELb1ELb1ELb1EEEvNS_9FwdParamsE,@function
        .size           _ZN10layer_norm13ln_fwd_kernelINS_13Kernel_traitsIf6__halfS2_S2_fjLj4096ELj1ELj1ELj4ELj16ENS_18Kernel_traits_baseILj4096EfS2_S2_S2_fjLj128EEEEELb0ELb1ELb1ELb1EEEvNS_9FwdParamsE,(.L_x_30271 - _ZN10layer_norm13ln_fwd_kernelINS_13Kernel_traitsIf6__halfS2_S2_fjLj4096ELj1ELj1ELj4ELj16ENS_18Kernel_traits_baseILj4096EfS2_S2_S2_fjLj128EEEEELb0ELb1ELb1ELb1EEEvNS_9FwdParamsE)
        .other          _ZN10layer_norm13ln_fwd_kernelINS_13Kernel_traitsIf6__halfS2_S2_fjLj4096ELj1ELj1ELj4ELj16ENS_18Kernel_traits_baseILj4096EfS2_S2_S2_fjLj128EEEEELb0ELb1ELb1ELb1EEEvNS_9FwdParamsE,@"STO_CUDA_ENTRY STV_DEFAULT"
_ZN10layer_norm13ln_fwd_kernelINS_13Kernel_traitsIf6__halfS2_S2_fjLj4096ELj1ELj1ELj4ELj16ENS_18Kernel_traits_baseILj4096EfS2_S2_S2_fjLj128EEEEELb0ELb1ELb1ELb1EEEvNS_9FwdParamsE:
.text._ZN10layer_norm13ln_fwd_kernelINS_13Kernel_traitsIf6__halfS2_S2_fjLj4096ELj1ELj1ELj4ELj16ENS_18Kernel_traits_baseILj4096EfS2_S2_S2_fjLj128EEEEELb0ELb1ELb1ELb1EEEvNS_9FwdParamsE:
        /* <DEDUP_REMOVED lines=75> */
.L_x_15899:
        /* <DEDUP_REMOVED lines=34> */
.L_x_15801:
[----:B-----5:R-:W-:Y:S02]  /*06d0*/  HADD2.F32 R0, -RZ, R116.H0_H0 ;  /* 0x20000074ff007230 */ /* 0x020fe40000004100 */
[----:B------:R-:W-:-:S03]  /*06e0*/  @P0 HADD2.F32 R5, -RZ, R112.H0_H0 ;  /* 0x20000070ff050230 */ /* 0x000fc60000004100 */
[----:B------:R-:W-:-:S04]  /*06f0*/  FMUL.FTZ R3, R0, UR8 ;  /* 0x0000000800037c20 */ /* 0x000fc80008410000 */
[----:B------:R-:W-:-:S04]  /*0700*/  FMUL.FTZ R8, R80, R3 ;  /* 0x0000000350087220 */ /* 0x000fc80000410000 */
[----:B------:R-:W-:-:S07]  /*0710*/  @P0 FADD.FTZ R8, R8, R5 ;  /* 0x0000000508080221 */ /* 0x000fce0000010000 */
.L_x_15802:
[----:B------:R-:W-:Y:S05]  /*0720*/  BSYNC B0 ;  /* 0x0000000000007941 */ /* 0x000fea0003800000 */
.L_x_15800:
[----:B------:R-:W-:Y:S04]  /*0730*/  BSSY B0, `(.L_x_15803) ;  /* 0x000000b000007945 */ /* 0x000fe80003800000 */
[----:B------:R-:W-:Y:S05]  /*0740*/  @P3 BRA `(.L_x_15804) ;  /* 0x0000000000103947 */ /* 0x000fea0003800000 */
[----:B------:R-:W-:Y:S01]  /*0750*/  HFMA2.MMA R7, -RZ, RZ, 0, 0 ;  /* 0x00000000ff077435 */ /* 0x000fe200000001ff */
[----:B------:R-:W-:Y:S10]  /*0760*/  @!P0 BRA `(.L_x_15805) ;  /* 0x00000000001c8947 */ /* 0x000ff40003800000 */
[----:B-----5:R-:W-:Y:S01]  /*0770*/  HADD2.F32 R7, -RZ, R112.H1_H1 ;  /* 0x30000070ff077230 */ /* 0x020fe20000004100 */
[----:B------:R-:W-:Y:S06]  /*0780*/  BRA `(.L_x_15805) ;  /* 0x0000000000147947 */ /* 0x000fec0003800000 */
.L_x_15804:
[----:B-----5:R-:W-:Y:S02]  /*0790*/  HADD2.F32 R0, -RZ, R116.H1_H1 ;  /* 0x30000074ff007230 */ /* 0x020fe40000004100 */
[----:B------:R-:W-:-:S03]  /*07a0*/  @P0 HADD2.F32 R2, -RZ, R112.H1_H1 ;  /* 0x30000070ff020230 */ /* 0x000fc60000004100 */
[----:B------:R-:W-:-:S04]  /*07b0*/  FMUL.FTZ R0, R0, UR8 ;  /* 0x0000000800007c20 */ /* 0x000fc80008410000 */
[----:B------:R-:W-:-:S04]  /*07c0*/  FMUL.FTZ R7, R81, R0 ;  /* 0x0000000051077220 */ /* 0x000fc80000410000 */
[----:B------:R-:W-:-:S07]  /*07d0*/  @P0 FADD.FTZ R7, R7, R2 ;  /* 0x0000000207070221 */ /* 0x000fce0000010000 */
.L_x_15805:
[----:B------:R-:W-:Y:S05]  /*07e0*/  BSYNC B0 ;  /* 0x0000000000007941 */ /* 0x000fea0003800000 */
.L_x_15803:
[----:B------:R-:W-:Y:S04]  /*07f0*/  BSSY B0, `(.L_x_15806) ;  /* 0x000000b000007945 */ /* 0x000fe80003800000 */
[----:B------:R-:W-:Y:S05]  /*0800*/  @P3 BRA `(.L_x_15807) ;  /* 0x0000000000103947 */ /* 0x000fea0003800000 */
[----:B------:R-:W-:Y:S01]  /*0810*/  MOV R6, RZ ;  /* 0x000000ff00067202 */ /* 0x000fe20000000f00 */
[----:B------:R-:W-:Y:S06]  /*0820*/  @!P0 BRA `(.L_x_15808) ;  /* 0x00000000001c8947 */ /* 0x000fec0003800000 */
[----:B-----5:R-:W-:Y:S01]  /*0830*/  HADD2.F32 R6, -RZ, R113.H0_H0 ;  /* 0x20000071ff067230 */ /* 0x020fe20000004100 */
[----:B------:R-:W-:Y:S06]  /*0840*/  BRA `(.L_x_15808) ;  /* 0x0000000000147947 */ /* 0x000fec0003800000 */
.L_x_15807:
[----:B-----5:R-:W-:Y:S02]  /*0850*/  HADD2.F32 R0, -RZ, R117.H0_H0 ;  /* 0x20000075ff007230 */ /* 0x020fe40000004100 */
[----:B------:R-:W-:-:S03]  /*0860*/  @P0 HADD2.F32 R5, -RZ, R113.H0_H0 ;  /* 0x20000071ff050230 */ /* 0x000fc60000004100 */
[----:B------:R-:W-:-:S04]  /*0870*/  FMUL.FTZ R3, R0, UR8 ;  /* 0x0000000800037c20 */ /* 0x000fc80008410000 */
[----:B------:R-:W-:-:S04]  /*0880*/  FMUL.FTZ R6, R82, R3 ;  /* 0x0000000352067220 */ /* 0x000fc80000410000 */
[----:B------:R-:W-:-:S07]  /*0890*/  @P0 FADD.FTZ R6, R6, R5 ;  /* 0x0000000506060221 */ /* 0x000fce0000010000 */
.L_x_15808:
[----:B------:R-:W-:Y:S05]  /*08a0*/  BSYNC B0 ;  /* 0x0000000000007941 */ /* 0x000fea0003800000 */
.L_x_15806:
[----:B------:R-:W-:Y:S04]  /*08b0*/  BSSY B0, `(.L_x_15809) ;  /* 0x000000b000007945 */ /* 0x000fe80003800000 */
[----:B------:R-:W-:Y:S05]  /*08c0*/  @P3 BRA `(.L_x_15810) ;  /* 0x0000000000103947 */ /* 0x000fea0003800000 */
[----:B------:R-:W-:Y:S01]  /*08d0*/  HFMA2.MMA R5, -RZ, RZ, 0, 0 ;  /* 0x00000000ff057435 */ /* 0x000fe200000001ff */
[----:B------:R-:W-:Y:S10]  /*08e0*/  @!P0 BRA `(.L_x_15811) ;  /* 0x00000000001c8947 */ /* 0x000ff40003800000 */
[----:B-----5:R-:W-:Y:S01]  /*08f0*/  HADD2.F32 R5, -RZ, R113.H1_H1 ;  /* 0x30000071ff057230 */ /* 0x020fe20000004100 */
[----:B------:R-:W-:Y:S06]  /*0900*/  BRA `(.L_x_15811) ;  /* 0x0000000000147947 */ /* 0x000fec0003800000 */
.L_x_15810:
[----:B-----5:R-:W-:Y:S02]  /*0910*/  HADD2.F32 R0, -RZ, R117.H1_H1 ;  /* 0x30000075ff007230 */ /* 0x020fe40000004100 */
[----:B------:R-:W-:-:S03]  /*0920*/  @P0 HADD2.F32 R2, -RZ, R113.H1_H1 ;  /* 0x30000071ff020230 */ /* 0x000fc60000004100 */
[----:B------:R-:W-:-:S04]  /*0930*/  FMUL.FTZ R0, R0, UR8 ;  /* 0x0000000800007c20 */ /* 0x000fc80008410000 */
[----:B------:R-:W-:-:S04]  /*0940*/  FMUL.FTZ R5, R83, R0 ;  /* 0x0000000053057220 */ /* 0x000fc80000410000 */
[----:B------:R-:W-:-:S07]  /*0950*/  @P0 FADD.FTZ R5, R5, R2 ;  /* 0x0000000205050221 */ /* 0x000fce0000010000 */
.L_x_15811:
[----:B------:R-:W-:Y:S05]  /*0960*/  BSYNC B0 ;  /* 0x0000000000007941 */ /* 0x000fea0003800000 */
.L_x_15809:
[----:B------:R-:W-:Y:S04]  /*0970*/  BSSY B0, `(.L_x_15812) ;  /* 0x000000b000007945 */ /* 0x000fe80003800000 */
[----:B------:R-:W-:Y:S05]  /*0980*/  @P3 BRA `(.L_x_15813) ;  /* 0x0000000000103947 */ /* 0x000fea0003800000 */
[----:B------:R-:W-:Y:S01]  /*0990*/  MOV R4, RZ ;  /* 0x000000ff00047202 */ /* 0x000fe20000000f00 */
[----:B------:R-:W-:Y:S06]  /*09a0*/  @!P0 BRA `(.L_x_15814) ;  /* 0x00000000001c8947 */ /* 0x000fec0003800000 */
[----:B-----5:R-:W-:Y:S01]  /*09b0*/  HADD2.F32 R4, -RZ, R114.H0_H0 ;  /* 0x20000072ff047230 */ /* 0x020fe20000004100 */
[----:B------:R-:W-:Y:S06]  /*09c0*/  BRA `(.L_x_15814) ;  /* 0x0000000000147947 */ /* 0x000fec0003800000 */
.L_x_15813:
[----:B-----5:R-:W-:Y:S02]  /*09d0*/  HADD2.F32 R0, -RZ, R118.H0_H0 ;  /* 0x20000076ff007230 */ /* 0x020fe40000004100 */
[----:B------:R-:W-:-:S03]  /*09e0*/  @P0 HADD2.F32 R121, -RZ, R114.H0_H0 ;  /* 0x20000072ff790230 */ /* 0x000fc60000004100 */
[----:B------:R-:W-:-:S04]  /*09f0*/  FMUL.FTZ R3, R0, UR8 ;  /* 0x0000000800037c20 */ /* 0x000fc80008410000 */
[----:B------:R-:W-:-:S04]  /*0a00*/  FMUL.FTZ R4, R84, R3 ;  /* 0x0000000354047220 */ /* 0x000fc80000410000 */
[----:B------:R-:W-:-:S07]  /*0a10*/  @P0 FADD.FTZ R4, R4, R121 ;  /* 0x0000007904040221 */ /* 0x000fce0000010000 */
.L_x_15814:
[----:B------:R-:W-:Y:S05]  /*0a20*/  BSYNC B0 ;  /* 0x0000000000007941 */ /* 0x000fea0003800000 */
.L_x_15812:
[----:B------:R-:W-:Y:S04]  /*0a30*/  BSSY B0, `(.L_x_15815) ;  /* 0x000000b000007945 */ /* 0x000fe80003800000 */
[----:B------:R-:W-:Y:S05]  /*0a40*/  @P3 BRA `(.L_x_15816) ;  /* 0x0000000000103947 */ /* 0x000fea0003800000 */
[----:B------:R-:W-:Y:S01]  /*0a50*/  HFMA2.MMA R3, -RZ, RZ, 0, 0 ;  /* 0x00000000ff037435 */ /* 0x000fe200000001ff */
[----:B------:R-:W-:Y:S10]  /*0a60*/  @!P0 BRA `(.L_x_15817) ;  /* 0x00000000001c8947 */ /* 0x000ff40003800000 */
[----:B-----5:R-:W-:Y:S01]  /*0a70*/  HADD2.F32 R3, -RZ, R114.H1_H1 ;  /* 0x30000072ff037230 */ /* 0x020fe20000004100 */
[----:B------:R-:W-:Y:S06]  /*0a80*/  BRA `(.L_x_15817) ;  /* 0x0000000000147947 */ /* 0x000fec0003800000 */
.L_x_15816:
[----:B-----5:R-:W-:Y:S02]  /*0a90*/  HADD2.F32 R0, -RZ, R118.H1_H1 ;  /* 0x30000076ff007230 */ /* 0x020fe40000004100 */
[----:B------:R-:W-:-:S03]  /*0aa0*/  @P0 HADD2.F32 R2, -RZ, R114.H1_H1 ;  /* 0x30000072ff020230 */ /* 0x000fc60000004100 */
[----:B------:R-:W-:-:S04]  /*0ab0*/  FMUL.FTZ R0, R0, UR8 ;  /* 0x0000000800007c20 */ /* 0x000fc80008410000 */
[----:B------:R-:W-:-:S04]  /*0ac0*/  FMUL.FTZ R3, R85, R0 ;  /* 0x0000000055037220 */ /* 0x000fc80000410000 */
[----:B------:R-:W-:-:S07]  /*0ad0*/  @P0 FADD.FTZ R3, R3, R2 ;  /* 0x0000000203030221 */ /* 0x000fce0000010000 */
.L_x_15817:
[----:B------:R-:W-:Y:S05]  /*0ae0*/  BSYNC B0 ;  /* 0x0000000000007941 */ /* 0x000fea0003800000 */
.L_x_15815:
[----:B------:R-:W-:Y:S04]  /*0af0*/  BSSY B0, `(.L_x_15818) ;  /* 0x000000b000007945 */ /* 0x000fe80003800000 */
[----:B------:R-:W-:Y:S05]  /*0b00*/  @P3 BRA `(.L_x_15819) ;  /* 0x0000000000103947 */ /* 0x000fea0003800000 */
[----:B------:R-:W-:Y:S01]  /*0b10*/  MOV R2, RZ ;  /* 0x000000ff00027202 */ /* 0x000fe20000000f00 */
[----:B------:R-:W-:Y:S06]  /*0b20*/  @!P0 BRA `(.L_x_15820) ;  /* 0x00000000001c8947 */ /* 0x000fec0003800000 */
[----:B-----5:R-:W-:Y:S01]  /*0b30*/  HADD2.F32 R2, -RZ, R115.H0_H0 ;  /* 0x20000073ff027230 */ /* 0x020fe20000004100 */
[----:B------:R-:W-:Y:S06]  /*0b40*/  BRA `(.L_x_15820) ;  /* 0x0000000000147947 */ /* 0x000fec0003800000 */
.L_x_15819:
[----:B-----5:R-:W-:Y:S02]  /*0b50*/  HADD2.F32 R0, -RZ, R119.H0_H0 ;  /* 0x20000077ff007230 */ /* 0x020fe40000004100 */
[----:B------:R-:W-:-:S03]  /*0b60*/  @P0 HADD2.F32 R123, -RZ, R115.H0_H0 ;  /* 0x20000073ff7b0230 */ /* 0x000fc60000004100 */
[----:B------:R-:W-:-:S04]  /*0b70*/  FMUL.FTZ R121, R0, UR8 ;  /* 0x0000000800797c20 */ /* 0x000fc80008410000 */
[----:B------:R-:W-:-:S04]  /*0b80*/  FMUL.FTZ R2, R86, R121 ;  /* 0x0000007956027220 */ /* 0x000fc80000410000 */
[----:B------:R-:W-:-:S07]  /*0b90*/  @P0 FADD.FTZ R2, R2, R123 ;  /* 0x0000007b02020221 */ /* 0x000fce0000010000 */
.L_x_15820:
[----:B------:R-:W-:Y:S05]  /*0ba0*/  BSYNC B0 ;  /* 0x0000000000007941 */ /* 0x000fea0003800000 */
.L_x_15818:
[----:B------:R-:W-:Y:S04]  /*0bb0*/  BSSY B0, `(.L_x_15821) ;  /* 0x000000b000007945 */ /* 0x000fe80003800000 */
[----:B------:R-:W-:Y:S05]  /*0bc0*/  @P3 BRA `(.L_x_15822) ;  /* 0x0000000000103947 */ /* 0x000fea0003800000 */
[----:B------:R-:W-:Y:S01]  /*0bd0*/  HFMA2.MMA R0, -RZ, RZ, 0, 0 ;  /* 0x00000000ff007435 */ /* 0x000fe200000001ff */
[----:B------:R-:W-:Y:S10]  /*0be0*/  @!P0 BRA `(.L_x_15823) ;  /* 0x00000000001c8947 */ /* 0x000ff40003800000 */
[----:B-----5:R-:W-:Y:S01]  /*0bf0*/  HADD2.F32 R0, -RZ, R115.H1_H1 ;  /* 0x30000073ff007230 */ /* 0x020fe20000004100 */
[----:B------:R-:W-:Y:S06]  /*0c00*/  BRA `(.L_x_15823) ;  /* 0x0000000000147947 */ /* 0x000fec0003800000 */
.L_x_15822:
[----:B-----5:R-:W-:Y:S02]  /*0c10*/  HADD2.F32 R0, -RZ, R119.H1_H1 ;  /* 0x30000077ff007230 */ /* 0x020fe40000004100 */
[----:B------:R-:W-:-:S03]  /*0c20*/  @P0 HADD2.F32 R121, -RZ, R115.H1_H1 ;  /* 0x30000073ff790230 */ /* 0x000fc60000004100 */
[----:B------:R-:W-:-:S04]  /*0c30*/  FMUL.FTZ R0, R0, UR8 ;  /* 0x0000000800007c20 */ /* 0x000fc80008410000 */
[----:B------:R-:W-:-:S04]  /*0c40*/  FMUL.FTZ R0, R87, R0 ;  /* 0x0000000057007220 */ /* 0x000fc80000410000 */
[----:B------:R-:W-:-:S07]  /*0c50*/  @P0 FADD.FTZ R0, R0, R121 ;  /* 0x0000007900000221 */ /* 0x000fce0000010000 */
.L_x_15823:
[----:B------:R-:W-:Y:S05]  /*0c60*/  BSYNC B0 ;  /* 0x0000000000007941 */ /* 0x000fea0003800000 */
.L_x_15821:
        /* <DEDUP_REMOVED lines=21> */
.L_x_15825:
[----:B0----5:R-:W-:Y:S02]  /*0dc0*/  HADD2.F32 R120, -RZ, R116.H0_H0 ;  /* 0x20000074ff787230 */ /* 0x021fe40000004100 */
[----:B------:R-:W-:-:S03]  /*0dd0*/  @P0 HADD2.F32 R123, -RZ, R112.H0_H0 ;  /* 0x20000070ff7b0230 */ /* 0x000fc60000004100 */
[----:B------:R-:W-:-:S04]  /*0de0*/  FMUL.FTZ R121, R120, UR8 ;  /* 0x0000000878797c20 */ /* 0x000fc80008410000 */
[----:B------:R-:W-:-:S04]  /*0df0*/  FMUL.FTZ R136, R88, R121 ;  /* 0x0000007958887220 */ /* 0x000fc80000410000 */
[----:B------:R-:W-:-:S07]  /*0e00*/  @P0 FADD.FTZ R136, R123, R136 ;  /* 0x000000887b880221 */ /* 0x000fce0000010000 */
.L_x_15826:
[----:B------:R-:W-:Y:S05]  /*0e10*/  BSYNC B0 ;  /* 0x0000000000007941 */ /* 0x000fea0003800000 */
.L_x_15824:
[----:B------:R-:W-:Y:S04]  /*0e20*/  BSSY B0, `(.L_x_15827) ;  /* 0x000000b000007945 */ /* 0x000fe80003800000 */
[----:B------:R-:W-:Y:S05]  /*0e30*/  @P3 BRA `(.L_x_15828) ;  /* 0x0000000000103947 */ /* 0x000fea0003800000 */
[----:B0-----:R-:W-:Y:S01]  /*0e40*/  HFMA2.MMA R135, -RZ, RZ, 0, 0 ;  /* 0x00000000ff877435 */ /* 0x001fe200000001ff */
[----:B------:R-:W-:Y:S10]  /*0e50*/  @!P0 BRA `(.L_x_15829) ;  /* 0x00000000001c8947 */ /* 0x000ff40003800000 */
[----:B-----5:R-:W-:Y:S01]  /*0e60*/  HADD2.F32 R135, -RZ, R112.H1_H1 ;  /* 0x30000070ff877230 */ /* 0x020fe20000004100 */
[----:B------:R-:W-:Y:S06]  /*0e70*/  BRA `(.L_x_15829) ;  /* 0x0000000000147947 */ /* 0x000fec0003800000 */
.L_x_15828:
[----:B0----5:R-:W-:Y:S02]  /*0e80*/  HADD2.F32 R120, -RZ, R116.H1_H1 ;  /* 0x30000074ff787230 */ /* 0x021fe40000004100 */
[----:B------:R-:W-:-:S03]  /*0e90*/  @P0 HADD2.F32 R122, -RZ, R112.H1_H1 ;  /* 0x30000070ff7a0230 */ /* 0x000fc60000004100 */
[----:B------:R-:W-:-:S04]  /*0ea0*/  FMUL.FTZ R120, R120, UR8 ;  /* 0x0000000878787c20 */ /* 0x000fc80008410000 */
[----:B------:R-:W-:-:S04]  /*0eb0*/  FMUL.FTZ R135, R89, R120 ;  /* 0x0000007859877220 */ /* 0x000fc80000410000 */
[----:B------:R-:W-:-:S07]  /*0ec0*/  @P0 FADD.FTZ R135, R122, R135 ;  /* 0x000000877a870221 */ /* 0x000fce0000010000 */
.L_x_15829:
[----:B------:R-:W-:Y:S05]  /*0ed0*/  BSYNC B0 ;  /* 0x0000000000007941 */ /* 0x000fea0003800000 */
.L_x_15827:
[----:B------:R-:W-:Y:S04]  /*0ee0*/  BSSY B0, `(.L_x_15830) ;  /* 0x000000b000007945 */ /* 0x000fe80003800000 */
[----:B------:R-:W-:Y:S05]  /*0ef0*/  @P3 BRA `(.L_x_15831) ;  /* 0x0000000000103947 */ /* 0x000fea0003800000 */
[----:B------:R-:W-:Y:S01]  /*0f00*/  MOV R134, RZ ;  /* 0x000000ff00867202 */ /* 0x000fe20000000f00 */
[----:B------:R-:W-:Y:S06]  /*0f10*/  @!P0 BRA `(.L_x_15832) ;  /* 0x00000000001c8947 */ /* 0x000fec0003800000 */
[----:B-----5:R-:W-:Y:S01]  /*0f20*/  HADD2.F32 R134, -RZ, R113.H0_H0 ;  /* 0x20000071ff867230 */ /* 0x020fe20000004100 */
[----:B------:R-:W-:Y:S06]  /*0f30*/  BRA `(.L_x_15832) ;  /* 0x0000000000147947 */ /* 0x000fec0003800000 */
.L_x_15831:
[----:B-----5:R-:W-:Y:S02]  /*0f40*/  HADD2.F32 R120, -RZ, R117.H0_H0 ;  /* 0x20000075ff787230 */ /* 0x020fe40000004100 */
[----:B------:R-:W-:-:S03]  /*0f50*/  @P0 HADD2.F32 R123, -RZ, R113.H0_H0 ;  /* 0x20000071ff7b0230 */ /* 0x000fc60000004100 */
[----:B------:R-:W-:-:S04]  /*0f60*/  FMUL.FTZ R121, R120, UR8 ;  /* 0x0000000878797c20 */ /* 0x000fc80008410000 */
[----:B------:R-:W-:-:S04]  /*0f70*/  FMUL.FTZ R134, R90, R121 ;  /* 0x000000795a867220 */ /* 0x000fc80000410000 */
[----:B------:R-:W-:-:S07]  /*0f80*/  @P0 FADD.FTZ R134, R123, R134 ;  /* 0x000000867b860221 */ /* 0x000fce0000010000 */
.L_x_15832:
[----:B------:R-:W-:Y:S05]  /*0f90*/  BSYNC B0 ;  /* 0x0000000000007941 */ /* 0x000fea0003800000 */
.L_x_15830:
[----:B------:R-:W-:Y:S04]  /*0fa0*/  BSSY B0, `(.L_x_15833) ;  /* 0x000000b000007945 */ /* 0x000fe80003800000 */
[----:B------:R-:W-:Y:S05]  /*0fb0*/  @P3 BRA `(.L_x_15834) ;  /* 0x0000000000103947 */ /* 0x000fea0003800000 */
[----:B------:R-:W-:Y:S01]  /*0fc0*/  HFMA2.MMA R131, -RZ, RZ, 0, 0 ;  /* 0x00000000ff837435 */ /* 0x000fe200000001ff */
[----:B------:R-:W-:Y:S10]  /*0fd0*/  @!P0 BRA `(.L_x_15835) ;  /* 0x00000000001c8947 */ /* 0x000ff40003800000 */
[----:B-----5:R-:W-:Y:S01]  /*0fe0*/  HADD2.F32 R131, -RZ, R113.H1_H1 ;  /* 0x30000071ff837230 */ /* 0x020fe20000004100 */
[----:B------:R-:W-:Y:S06]  /*0ff0*/  BRA `(.L_x_15835) ;  /* 0x0000000000147947 */ /* 0x000fec0003800000 */
.L_x_15834:
[----:B-----5:R-:W-:Y:S02]  /*1000*/  HADD2.F32 R120, -RZ, R117.H1_H1 ;  /* 0x30000075ff787230 */ /* 0x020fe40000004100 */
[----:B------:R-:W-:-:S03]  /*1010*/  @P0 HADD2.F32 R122, -RZ, R113.H1_H1 ;  /* 0x30000071ff7a0230 */ /* 0x000fc60000004100 */
[----:B------:R-:W-:-:S04]  /*1020*/  FMUL.FTZ R120, R120, UR8 ;  /* 0x0000000878787c20 */ /* 0x000fc80008410000 */
[----:B------:R-:W-:-:S04]  /*1030*/  FMUL.FTZ R131, R91, R120 ;  /* 0x000000785b837220 */ /* 0x000fc80000410000 */
[----:B------:R-:W-:-:S07]  /*1040*/  @P0 FADD.FTZ R131, R122, R131 ;  /* 0x000000837a830221 */ /* 0x000fce0000010000 */
.L_x_15835:
[----:B------:R-:W-:Y:S05]  /*1050*/  BSYNC B0 ;  /* 0x0000000000007941 */ /* 0x000fea0003800000 */
.L_x_15833:
[----:B------:R-:W-:Y:S04]  /*1060*/  BSSY B0, `(.L_x_15836) ;  /* 0x000000b000007945 */ /* 0x000fe80003800000 */
[----:B------:R-:W-:Y:S05]  /*1070*/  @P3 BRA `(.L_x_15837) ;  /* 0x0000000000103947 */ /* 0x000fea0003800000 */
[----:B------:R-:W-:Y:S01]  /*1080*/  MOV R130, RZ ;  /* 0x000000ff00827202 */ /* 0x000fe20000000f00 */
[----:B------:R-:W-:Y:S06]  /*1090*/  @!P0 BRA `(.L_x_15838) ;  /* 0x00000000001c8947 */ /* 0x000fec0003800000 */
[----:B-----5:R-:W-:Y:S01]  /*10a0*/  HADD2.F32 R130, -RZ, R114.H0_H0 ;  /* 0x20000072ff827230 */ /* 0x020fe20000004100 */
[----:B------:R-:W-:Y:S06]  /*10b0*/  BRA `(.L_x_15838) ;  /* 0x0000000000147947 */ /* 0x000fec0003800000 */
.L_x_15837:
[----:B-----5:R-:W-:Y:S02]  /*10c0*/  HADD2.F32 R120, -RZ, R118.H0_H0 ;  /* 0x20000076ff787230 */ /* 0x020fe40000004100 */
[----:B------:R-:W-:-:S03]  /*10d0*/  @P0 HADD2.F32 R123, -RZ, R114.H0_H0 ;  /* 0x20000072ff7b0230 */ /* 0x000fc60000004100 */
[----:B------:R-:W-:-:S04]  /*10e0*/  FMUL.FTZ R121, R120, UR8 ;  /* 0x0000000878797c20 */ /* 0x000fc80008410000 */
[----:B------:R-:W-:-:S04]  /*10f0*/  FMUL.FTZ R130, R92, R121 ;  /* 0x000000795c827220 */ /* 0x000fc80000410000 */
[----:B------:R-:W-:-:S07]  /*1100*/  @P0 FADD.FTZ R130, R123, R130 ;  /* 0x000000827b820221 */ /* 0x000fce0000010000 */
.L_x_15838:
[----:B------:R-:W-:Y:S05]  /*1110*/  BSYNC B0 ;  /* 0x0000000000007941 */ /* 0x000fea0003800000 */
.L_x_15836:
[----:B------:R-:W-:Y:S04]  /*1120*/  BSSY B0, `(.L_x_15839) ;  /* 0x000000b000007945 */ /* 0x000fe80003800000 */
[----:B------:R-:W-:Y:S05]  /*1130*/  @P3 BRA `(.L_x_15840) ;  /* 0x0000000000103947 */ /* 0x000fea0003800000 */
[----:B------:R-:W-:Y:S01]  /*1140*/  HFMA2.MMA R129, -RZ, RZ, 0, 0 ;  /* 0x00000000ff817435 */ /* 0x000fe200000001ff */
[----:B------:R-:W-:Y:S10]  /*1150*/  @!P0 BRA `(.L_x_15841) ;  /* 0x00000000001c8947 */ /* 0x000ff40003800000 */
[----:B-----5:R-:W-:Y:S01]  /*1160*/  HADD2.F32 R129, -RZ, R114.H1_H1 ;  /* 0x30000072ff817230 */ /* 0x020fe20000004100 */
[----:B------:R-:W-:Y:S06]  /*1170*/  BRA `(.L_x_15841) ;  /* 0x0000000000147947 */ /* 0x000fec0003800000 */
.L_x_15840:
[----:B-----5:R-:W-:Y:S02]  /*1180*/  HADD2.F32 R120, -RZ, R118.H1_H1 ;  /* 0x30000076ff787230 */ /* 0x020fe40000004100 */
[----:B------:R-:W-:-:S03]  /*1190*/  @P0 HADD2.F32 R122, -RZ, R114.H1_H1 ;  /* 0x30000072ff7a0230 */ /* 0x000fc60000004100 */
[----:B------:R-:W-:-:S04]  /*11a0*/  FMUL.FTZ R120, R120, UR8 ;  /* 0x0000000878787c20 */ /* 0x000fc80008410000 */
[----:B------:R-:W-:-:S04]  /*11b0*/  FMUL.FTZ R129, R93, R120 ;  /* 0x000000785d817220 */ /* 0x000fc80000410000 */
[----:B------:R-:W-:-:S07]  /*11c0*/  @P0 FADD.FTZ R129, R122, R129 ;  /* 0x000000817a810221 */ /* 0x000fce0000010000 */
.L_x_15841:
[----:B------:R-:W-:Y:S05]  /*11d0*/  BSYNC B0 ;  /* 0x0000000000007941 */ /* 0x000fea0003800000 */
.L_x_15839:
[----:B------:R-:W-:Y:S04]  /*11e0*/  BSSY B0, `(.L_x_15842) ;  /* 0x000000b000007945 */ /* 0x000fe80003800000 */
[----:B------:R-:W-:Y:S05]  /*11f0*/  @P3 BRA `(.L_x_15843) ;  /* 0x0000000000103947 */ /* 0x000fea0003800000 */
[----:B------:R-:W-:Y:S01]  /*1200*/  MOV R128, RZ ;  /* 0x000000ff00807202 */ /* 0x000fe20000000f00 */
[----:B------:R-:W-:Y:S06]  /*1210*/  @!P0 BRA `(.L_x_15844) ;  /* 0x00000000001c8947 */ /* 0x000fec0003800000 */
[----:B-----5:R-:W-:Y:S01]  /*1220*/  HADD2.F32 R128, -RZ, R115.H0_H0 ;  /* 0x20000073ff807230 */ /* 0x020fe20000004100 */
[----:B------:R-:W-:Y:S06]  /*1230*/  BRA `(.L_x_15844) ;  /* 0x0000000000147947 */ /* 0x000fec0003800000 */
.L_x_15843:
[----:B-----5:R-:W-:Y:S02]  /*1240*/  HADD2.F32 R120, -RZ, R119.H0_H0 ;  /* 0x20000077ff787230 */ /* 0x020fe40000004100 */
[----:B------:R-:W-:-:S03]  /*1250*/  @P0 HADD2.F32 R123, -RZ, R115.H0_H0 ;  /* 0x20000073ff7b0230 */ /* 0x000fc60000004100 */
[----:B------:R-:W-:-:S04]  /*1260*/  FMUL.FTZ R121, R120, UR8 ;  /* 0x0000000878797c20 */ /* 0x000fc80008410000 */
[----:B------:R-:W-:-:S04]  /*1270*/  FMUL.FTZ R128, R94, R121 ;  /* 0x000000795e807220 */ /* 0x000fc80000410000 */
[----:B------:R-:W-:-:S07]  /*1280*/  @P0 FADD.FTZ R128, R123, R128 ;  /* 0x000000807b800221 */ /* 0x000fce0000010000 */
.L_x_15844:
[----:B------:R-:W-:Y:S05]  /*1290*/  BSYNC B0 ;  /* 0x0000000000007941 */ /* 0x000fea0003800000 */
.L_x_15842:
[----:B------:R-:W-:Y:S04]  /*12a0*/  BSSY B0, `(.L_x_15845) ;  /* 0x000000b000007945 */ /* 0x000fe80003800000 */
[----:B------:R-:W-:Y:S05]  /*12b0*/  @P3 BRA `(.L_x_15846) ;  /* 0x0000000000103947 */ /* 0x000fea0003800000 */
[----:B------:R-:W-:Y:S01]  /*12c0*/  HFMA2.MMA R127, -RZ, RZ, 0, 0 ;  /* 0x00000000ff7f7435 */ /* 0x000fe200000001ff */
[----:B------:R-:W-:Y:S10]  /*12d0*/  @!P0 BRA `(.L_x_15847) ;  /* 0x00000000001c8947 */ /* 0x000ff40003800000 */
[----:B-----5:R-:W-:Y:S01]  /*12e0*/  HADD2.F32 R127, -RZ, R115.H1_H1 ;  /* 0x30000073ff7f7230 */ /* 0x020fe20000004100 */
[----:B------:R-:W-:Y:S06]  /*12f0*/  BRA `(.L_x_15847) ;  /* 0x0000000000147947 */ /* 0x000fec0003800000 */
.L_x_15846:
[----:B-----5:R-:W-:Y:S02]  /*1300*/  HADD2.F32 R120, -RZ, R119.H1_H1 ;  /* 0x30000077ff787230 */ /* 0x020fe40000004100 */
[----:B------:R-:W-:-:S03]  /*1310*/  @P0 HADD2.F32 R122, -RZ, R115.H1_H1 ;  /* 0x30000073ff7a0230 */ /* 0x000fc60000004100 */
[----:B------:R-:W-:-:S04]  /*1320*/  FMUL.FTZ R120, R120, UR8 ;  /* 0x0000000878787c20 */ /* 0x000fc80008410000 */
[----:B------:R-:W-:-:S04]  /*1330*/  FMUL.FTZ R127, R95, R120 ;  /* 0x000000785f7f7220 */ /* 0x000fc80000410000 */
[----:B------:R-:W-:-:S07]  /*1340*/  @P0 FADD.FTZ R127, R122, R127 ;  /* 0x0000007f7a7f0221 */ /* 0x000fce0000010000 */
.L_x_15847:
[----:B------:R-:W-:Y:S05]  /*1350*/  BSYNC B0 ;  /* 0x0000000000007941 */ /* 0x000fea0003800000 */
.L_x_15845:
        /* <DEDUP_REMOVED lines=20> */
.L_x_15849:
[----:B--2--5:R-:W-:Y:S02]  /*14a0*/  HADD2.F32 R120, -RZ, R116.H0_H0 ;  /* 0x20000074ff787230 */ /* 0x024fe40000004100 */
[----:B------:R-:W-:-:S03]  /*14b0*/  @P0 HADD2.F32 R123, -RZ, R112.H0_H0 ;  /* 0x20000070ff7b0230 */ /* 0x000fc60000004100 */
[----:B------:R-:W-:-:S04]  /*14c0*/  FMUL.FTZ R121, R120, UR8 ;  /* 0x0000000878797c20 */ /* 0x000fc80008410000 */
[----:B------:R-:W-:-:S04]  /*14d0*/  FMUL.FTZ R144, R96, R121 ;  /* 0x0000007960907220 */ /* 0x000fc80000410000 */
[----:B------:R-:W-:-:S07]  /*14e0*/  @P0 FADD.FTZ R144, R123, R144 ;  /* 0x000000907b900221 */ /* 0x000fce0000010000 */
.L_x_15850:
[----:B------:R-:W-:Y:S05]  /*14f0*/  BSYNC B0 ;  /* 0x0000000000007941 */ /* 0x000fea0003800000 */
.L_x_15848:
[----:B------:R-:W-:Y:S04]  /*1500*/  BSSY B0, `(.L_x_15851) ;  /* 0x000000b000007945 */ /* 0x000fe80003800000 */
[----:B------:R-:W-:Y:S05]  /*1510*/  @P3 BRA `(.L_x_15852) ;  /* 0x0000000000103947 */ /* 0x000fea0003800000 */
[----:B--2---:R-:W-:Y:S01]  /*1520*/  HFMA2.MMA R143, -RZ, RZ, 0, 0 ;  /* 0x00000000ff8f7435 */ /* 0x004fe200000001ff */
[----:B------:R-:W-:Y:S10]  /*1530*/  @!P0 BRA `(.L_x_15853) ;  /* 0x00000000001c8947 */ /* 0x000ff40003800000 */
[----:B-----5:R-:W-:Y:S01]  /*1540*/  HADD2.F32 R143, -RZ, R112.H1_H1 ;  /* 0x30000070ff8f7230 */ /* 0x020fe20000004100 */
[----:B------:R-:W-:Y:S06]  /*1550*/  BRA `(.L_x_15853) ;  /* 0x0000000000147947 */ /* 0x000fec0003800000 */
.L_x_15852:
[----:B--2--5:R-:W-:Y:S02]  /*1560*/  HADD2.F32 R120, -RZ, R116.H1_H1 ;  /* 0x30000074ff787230 */ /* 0x024fe40000004100 */
[----:B------:R-:W-:-:S03]  /*1570*/  @P0 HADD2.F32 R122, -RZ, R112.H1_H1 ;  /* 0x30000070ff7a0230 */ /* 0x000fc60000004100 */
[----:B------:R-:W-:-:S04]  /*1580*/  FMUL.FTZ R120, R120, UR8 ;  /* 0x0000000878787c20 */ /* 0x000fc80008410000 */
[----:B------:R-:W-:-:S04]  /*1590*/  FMUL.FTZ R143, R97, R120 ;  /* 0x00000078618f7220 */ /* 0x000fc80000410000 */
[----:B------:R-:W-:-:S07]  /*15a0*/  @P0 FADD.FTZ R143, R122, R143 ;  /* 0x0000008f7a8f0221 */ /* 0x000fce0000010000 */
.L_x_15853:
[----:B------:R-:W-:Y:S05]  /*15b0*/  BSYNC B0 ;  /* 0x0000000000007941 */ /* 0x000fea0003800000 */
.L_x_15851:
[----:B------:R-:W-:Y:S04]  /*15c0*/  BSSY B0, `(.L_x_15854) ;  /* 0x000000b000007945 */ /* 0x000fe80003800000 */
[----:B------:R-:W-:Y:S05]  /*15d0*/  @P3 BRA `(.L_x_15855) ;  /* 0x0000000000103947 */ /* 0x000fea0003800000 */
[----:B------:R-:W-:Y:S01]  /*15e0*/  MOV R142, RZ ;  /* 0x000000ff008e7202 */ /* 0x000fe20000000f00 */
[----:B------:R-:W-:Y:S06]  /*15f0*/  @!P0 BRA `(.L_x_15856) ;  /* 0x00000000001c8947 */ /* 0x000fec0003800000 */
[----:B-----5:R-:W-:Y:S01]  /*1600*/  HADD2.F32 R142, -RZ, R113.H0_H0 ;  /* 0x20000071ff8e7230 */ /* 0x020fe20000004100 */
[----:B------:R-:W-:Y:S06]  /*1610*/  BRA `(.L_x_15856) ;  /* 0x0000000000147947 */ /* 0x000fec0003800000 */
.L_x_15855:
[----:B-----5:R-:W-:Y:S02]  /*1620*/  HADD2.F32 R120, -RZ, R117.H0_H0 ;  /* 0x20000075ff787230 */ /* 0x020fe40000004100 */
[----:B------:R-:W-:-:S03]  /*1630*/  @P0 HADD2.F32 R123, -RZ, R113.H0_H0 ;  /* 0x20000071ff7b0230 */ /* 0x000fc60000004100 */
[----:B------:R-:W-:-:S04]  /*1640*/  FMUL.FTZ R121, R120, UR8 ;  /* 0x0000000878797c20 */ /* 0x000fc80008410000 */
[----:B------:R-:W-:-:S04]  /*1650*/  FMUL.FTZ R142, R98, R121 ;  /* 0x00000079628e7220 */ /* 0x000fc80000410000 */
[----:B------:R-:W-:-:S07]  /*1660*/  @P0 FADD.FTZ R142, R123, R142 ;  /* 0x0000008e7b8e0221 */ /* 0x000fce0000010000 */
.L_x_15856:
[----:B------:R-:W-:Y:S05]  /*1670*/  BSYNC B0 ;  /* 0x0000000000007941 */ /* 0x000fea0003800000 */
.L_x_15854:
[----:B------:R-:W-:Y:S04]  /*1680*/  BSSY B0, `(.L_x_15857) ;  /* 0x000000b000007945 */ /* 0x000fe80003800000 */
[----:B------:R-:W-:Y:S05]  /*1690*/  @P3 BRA `(.L_x_15858) ;  /* 0x0000000000103947 */ /* 0x000fea0003800000 */
[----:B------:R-:W-:Y:S01]  /*16a0*/  HFMA2.MMA R141, -RZ, RZ, 0, 0 ;  /* 0x00000000ff8d7435 */ /* 0x000fe200000001ff */
[----:B------:R-:W-:Y:S10]  /*16b0*/  @!P0 BRA `(.L_x_15859) ;  /* 0x00000000001c8947 */ /* 0x000ff40003800000 */
[----:B-----5:R-:W-:Y:S01]  /*16c0*/  HADD2.F32 R141, -RZ, R113.H1_H1 ;  /* 0x30000071ff8d7230 */ /* 0x020fe20000004100 */
[----:B------:R-:W-:Y:S06]  /*16d0*/  BRA `(.L_x_15859) ;  /* 0x0000000000147947 */ /* 0x000fec0003800000 */
.L_x_15858:
[----:B-----5:R-:W-:Y:S02]  /*16e0*/  HADD2.F32 R120, -RZ, R117.H1_H1 ;  /* 0x30000075ff787230 */ /* 0x020fe40000004100 */
[----:B------:R-:W-:-:S03]  /*16f0*/  @P0 HADD2.F32 R122, -RZ, R113.H1_H1 ;  /* 0x30000071ff7a0230 */ /* 0x000fc60000004100 */
[----:B------:R-:W-:-:S04]  /*1700*/  FMUL.FTZ R120, R120, UR8 ;  /* 0x0000000878787c20 */ /* 0x000fc80008410000 */
[----:B------:R-:W-:-:S04]  /*1710*/  FMUL.FTZ R141, R99, R120 ;  /* 0x00000078638d7220 */ /* 0x000fc80000410000 */
[----:B------:R-:W-:-:S07]  /*1720*/  @P0 FADD.FTZ R141, R122, R141 ;  /* 0x0000008d7a8d0221 */ /* 0x000fce0000010000 */
.L_x_15859:
[----:B------:R-:W-:Y:S05]  /*1730*/  BSYNC B0 ;  /* 0x0000000000007941 */ /* 0x000fea0003800000 */
.L_x_15857:
[----:B------:R-:W-:Y:S04]  /*1740*/  BSSY B0, `(.L_x_15860) ;  /* 0x000000b000007945 */ /* 0x000fe80003800000 */
[----:B------:R-:W-:Y:S05]  /*1750*/  @P3 BRA `(.L_x_15861) ;  /* 0x0000000000103947 */ /* 0x000fea0003800000 */
[----:B------:R-:W-:Y:S01]  /*1760*/  MOV R140, RZ ;  /* 0x000000ff008c7202 */ /* 0x000fe20000000f00 */
[----:B------:R-:W-:Y:S06]  /*1770*/  @!P0 BRA `(.L_x_15862) ;  /* 0x00000000001c8947 */ /* 0x000fec0003800000 */
[----:B-----5:R-:W-:Y:S01]  /*1780*/  HADD2.F32 R140, -RZ, R114.H0_H0 ;  /* 0x20000072ff8c7230 */ /* 0x020fe20000004100 */
[----:B------:R-:W-:Y:S06]  /*1790*/  BRA `(.L_x_15862) ;  /* 0x0000000000147947 */ /* 0x000fec0003800000 */
.L_x_15861:
[----:B-----5:R-:W-:Y:S02]  /*17a0*/  HADD2.F32 R120, -RZ, R118.H0_H0 ;  /* 0x20000076ff787230 */ /* 0x020fe40000004100 */
[----:B------:R-:W-:-:S03]  /*17b0*/  @P0 HADD2.F32 R123, -RZ, R114.H0_H0 ;  /* 0x20000072ff7b0230 */ /* 0x000fc60000004100 */
[----:B------:R-:W-:-:S04]  /*17c0*/  FMUL.FTZ R121, R120, UR8 ;  /* 0x0000000878797c20 */ /* 0x000fc80008410000 */
[----:B------:R-:W-:-:S04]  /*17d0*/  FMUL.FTZ R140, R100, R121 ;  /* 0x00000079648c7220 */ /* 0x000fc80000410000 */
[----:B------:R-:W-:-:S07]  /*17e0*/  @P0 FADD.FTZ R140, R123, R140 ;  /* 0x0000008c7b8c0221 */ /* 0x000fce0000010000 */
.L_x_15862:
[----:B------:R-:W-:Y:S05]  /*17f0*/  BSYNC B0 ;  /* 0x0000000000007941 */ /* 0x000fea0003800000 */
.L_x_15860:
[----:B------:R-:W-:Y:S04]  /*1800*/  BSSY B0, `(.L_x_15863) ;  /* 0x000000b000007945 */ /* 0x000fe80003800000 */
[----:B------:R-:W-:Y:S05]  /*1810*/  @P3 BRA `(.L_x_15864) ;  /* 0x0000000000103947 */ /* 0x000fea0003800000 */
[----:B------:R-:W-:Y:S01]  /*1820*/  HFMA2.MMA R139, -RZ, RZ, 0, 0 ;  /* 0x00000000ff8b7435 */ /* 0x000fe200000001ff */
[----:B------:R-:W-:Y:S10]  /*1830*/  @!P0 BRA `(.L_x_15865) ;  /* 0x00000000001c8947 */ /* 0x000ff40003800000 */
[----:B-----5:R-:W-:Y:S01]  /*1840*/  HADD2.F32 R139, -RZ, R114.H1_H1 ;  /* 0x30000072ff8b7230 */ /* 0x020fe20000004100 */
[----:B------:R-:W-:Y:S06]  /*1850*/  BRA `(.L_x_15865) ;  /* 0x0000000000147947 */ /* 0x000fec0003800000 */
.L_x_15864:
[----:B-----5:R-:W-:Y:S02]  /*1860*/  HADD2.F32 R120, -RZ, R118.H1_H1 ;  /* 0x30000076ff787230 */ /* 0x020fe40000004100 */
[----:B------:R-:W-:-:S03]  /*1870*/  @P0 HADD2.F32 R122, -RZ, R114.H1_H1 ;  /* 0x30000072ff7a0230 */ /* 0x000fc60000004100 */
[----:B------:R-:W-:-:S04]  /*1880*/  FMUL.FTZ R120, R120, UR8 ;  /* 0x0000000878787c20 */ /* 0x000fc80008410000 */
[----:B------:R-:W-:-:S04]  /*1890*/  FMUL.FTZ R139, R101, R120 ;  /* 0x00000078658b7220 */ /* 0x000fc80000410000 */
[----:B------:R-:W-:-:S07]  /*18a0*/  @P0 FADD.FTZ R139, R122, R139 ;  /* 0x0000008b7a8b0221 */ /* 0x000fce0000010000 */
.L_x_15865:
[----:B------:R-:W-:Y:S05]  /*18b0*/  BSYNC B0 ;  /* 0x0000000000007941 */ /* 0x000fea0003800000 */
.L_x_15863:
[----:B------:R-:W-:Y:S04]  /*18c0*/  BSSY B0, `(.L_x_15866) ;  /* 0x000000b000007945 */ /* 0x000fe80003800000 */
[----:B------:R-:W-:Y:S05]  /*18d0*/  @P3 BRA `(.L_x_15867) ;  /* 0x0000000000103947 */ /* 0x000fea0003800000 */
[----:B------:R-:W-:Y:S01]  /*18e0*/  MOV R138, RZ ;  /* 0x000000ff008a7202 */ /* 0x000fe20000000f00 */
[----:B------:R-:W-:Y:S06]  /*18f0*/  @!P0 BRA `(.L_x_15868) ;  /* 0x00000000001c8947 */ /* 0x000fec0003800000 */
[----:B-----5:R-:W-:Y:S01]  /*1900*/  HADD2.F32 R138, -RZ, R115.H0_H0 ;  /* 0x20000073ff8a7230 */ /* 0x020fe20000004100 */
[----:B------:R-:W-:Y:S06]  /*1910*/  BRA `(.L_x_15868) ;  /* 0x0000000000147947 */ /* 0x000fec0003800000 */
.L_x_15867:
[----:B-----5:R-:W-:Y:S02]  /*1920*/  HADD2.F32 R120, -RZ, R119.H0_H0 ;  /* 0x20000077ff787230 */ /* 0x020fe40000004100 */
[----:B------:R-:W-:-:S03]  /*1930*/  @P0 HADD2.F32 R123, -RZ, R115.H0_H0 ;  /* 0x20000073ff7b0230 */ /* 0x000fc60000004100 */
[----:B------:R-:W-:-:S04]  /*1940*/  FMUL.FTZ R121, R120, UR8 ;  /* 0x0000000878797c20 */ /* 0x000fc80008410000 */
[----:B------:R-:W-:-:S04]  /*1950*/  FMUL.FTZ R138, R102, R121 ;  /* 0x00000079668a7220 */ /* 0x000fc80000410000 */
[----:B------:R-:W-:-:S07]  /*1960*/  @P0 FADD.FTZ R138, R123, R138 ;  /* 0x0000008a7b8a0221 */ /* 0x000fce0000010000 */
.L_x_15868:
[----:B------:R-:W-:Y:S05]  /*1970*/  BSYNC B0 ;  /* 0x0000000000007941 */ /* 0x000fea0003800000 */
.L_x_15866:
[----:B------:R-:W-:Y:S04]  /*1980*/  BSSY B0, `(.L_x_15869) ;  /* 0x000000b000007945 */ /* 0x000fe80003800000 */
[----:B------:R-:W-:Y:S05]  /*1990*/  @P3 BRA `(.L_x_15870) ;  /* 0x0000000000103947 */ /* 0x000fea0003800000 */
[----:B------:R-:W-:Y:S01]  /*19a0*/  HFMA2.MMA R137, -RZ, RZ, 0, 0 ;  /* 0x00000000ff897435 */ /* 0x000fe200000001ff */
[----:B------:R-:W-:Y:S10]  /*19b0*/  @!P0 BRA `(.L_x_15871) ;  /* 0x00000000001c8947 */ /* 0x000ff40003800000 */
[----:B-----5:R-:W-:Y:S01]  /*19c0*/  HADD2.F32 R137, -RZ, R115.H1_H1 ;  /* 0x30000073ff897230 */ /* 0x020fe20000004100 */
[----:B------:R-:W-:Y:S06]  /*19d0*/  BRA `(.L_x_15871) ;  /* 0x0000000000147947 */ /* 0x000fec0003800000 */
.L_x_15870:
[----:B-----5:R-:W-:Y:S02]  /*19e0*/  HADD2.F32 R120, -RZ, R119.H1_H1 ;  /* 0x30000077ff787230 */ /* 0x020fe40000004100 */
[----:B------:R-:W-:-:S03]  /*19f0*/  @P0 HADD2.F32 R122, -RZ, R115.H1_H1 ;  /* 0x30000073ff7a0230 */ /* 0x000fc60000004100 */
[----:B------:R-:W-:-:S04]  /*1a00*/  FMUL.FTZ R120, R120, UR8 ;  /* 0x0000000878787c20 */ /* 0x000fc80008410000 */
[----:B------:R-:W-:-:S04]  /*1a10*/  FMUL.FTZ R137, R103, R120 ;  /* 0x0000007867897220 */ /* 0x000fc80000410000 */
[----:B------:R-:W-:-:S07]  /*1a20*/  @P0 FADD.FTZ R137, R122, R137 ;  /* 0x000000897a890221 */ /* 0x000fce0000010000 */
.L_x_15871:
[----:B------:R-:W-:Y:S05]  /*1a30*/  BSYNC B0 ;  /* 0x0000000000007941 */ /* 0x000fea0003800000 */
.L_x_15869:
        /* <DEDUP_REMOVED lines=20> */
.L_x_15873:
[----:B--2--5:R-:W-:Y:S02]  /*1b80*/  HADD2.F32 R120, -RZ, R116.H0_H0 ;  /* 0x20000074ff787230 */ /* 0x024fe40000004100 */
[----:B------:R-:W-:-:S03]  /*1b90*/  @P0 HADD2.F32 R123, -RZ, R112.H0_H0 ;  /* 0x20000070ff7b0230 */ /* 0x000fc60000004100 */
[----:B------:R-:W-:-:S04]  /*1ba0*/  FMUL.FTZ R121, R120, UR8 ;  /* 0x0000000878797c20 */ /* 0x000fc80008410000 */
[----:B------:R-:W-:-:S04]  /*1bb0*/  FMUL.FTZ R150, R104, R121 ;  /* 0x0000007968967220 */ /* 0x000fc80000410000 */
[----:B------:R-:W-:-:S07]  /*1bc0*/  @P0 FADD.FTZ R150, R123, R150 ;  /* 0x000000967b960221 */ /* 0x000fce0000010000 */
.L_x_15874:
[----:B------:R-:W-:Y:S05]  /*1bd0*/  BSYNC B0 ;  /* 0x0000000000007941 */ /* 0x000fea0003800000 */
.L_x_15872:
[----:B------:R-:W-:Y:S04]  /*1be0*/  BSSY B0, `(.L_x_15875) ;  /* 0x000000b000007945 */ /* 0x000fe80003800000 */
[----:B------:R-:W-:Y:S05]  /*1bf0*/  @P3 BRA `(.L_x_15876) ;  /* 0x0000000000103947 */ /* 0x000fea0003800000 */
[----:B------:R-:W-:Y:S01]  /*1c00*/  HFMA2.MMA R151, -RZ, RZ, 0, 0 ;  /* 0x00000000ff977435 */ /* 0x000fe200000001ff */
[----:B------:R-:W-:Y:S10]  /*1c10*/  @!P0 BRA `(.L_x_15877) ;  /* 0x00000000001c8947 */ /* 0x000ff40003800000 */
[----:B-----5:R-:W-:Y:S01]  /*1c20*/  HADD2.F32 R151, -RZ, R112.H1_H1 ;  /* 0x30000070ff977230 */ /* 0x020fe20000004100 */
[----:B------:R-:W-:Y:S06]  /*1c30*/  BRA `(.L_x_15877) ;  /* 0x0000000000147947 */ /* 0x000fec0003800000 */
.L_x_15876:
[----:B-----5:R-:W-:Y:S02]  /*1c40*/  HADD2.F32 R120, -RZ, R116.H1_H1 ;  /* 0x30000074ff787230 */ /* 0x020fe40000004100 */
[----:B------:R-:W-:-:S03]  /*1c50*/  @P0 HADD2.F32 R122, -RZ, R112.H1_H1 ;  /* 0x30000070ff7a0230 */ /* 0x000fc60000004100 */
[----:B------:R-:W-:-:S04]  /*1c60*/  FMUL.FTZ R120, R120, UR8 ;  /* 0x0000000878787c20 */ /* 0x000fc80008410000 */
[----:B------:R-:W-:-:S04]  /*1c70*/  FMUL.FTZ R151, R105, R120 ;  /* 0x0000007869977220 */ /* 0x000fc80000410000 */
[----:B------:R-:W-:-:S07]  /*1c80*/  @P0 FADD.FTZ R151, R122, R151 ;  /* 0x000000977a970221 */ /* 0x000fce0000010000 */
.L_x_15877:
[----:B------:R-:W-:Y:S05]  /*1c90*/  BSYNC B0 ;  /* 0x0000000000007941 */ /* 0x000fea0003800000 */
.L_x_15875:
[----:B------:R-:W-:Y:S04]  /*1ca0*/  BSSY B0, `(.L_x_15878) ;  /* 0x000000b000007945 */ /* 0x000fe80003800000 */
[----:B------:R-:W-:Y:S05]  /*1cb0*/  @P3 BRA `(.L_x_15879) ;  /* 0x0000000000103947 */ /* 0x000fea0003800000 */
[----:B------:R-:W-:Y:S01]  /*1cc0*/  MOV R145, RZ ;  /* 0x000000ff00917202 */ /* 0x000fe20000000f00 */
[----:B------:R-:W-:Y:S06]  /*1cd0*/  @!P0 BRA `(.L_x_15880) ;  /* 0x00000000001c8947 */ /* 0x000fec0003800000 */
[----:B-----5:R-:W-:Y:S01]  /*1ce0*/  HADD2.F32 R145, -RZ, R113.H0_H0 ;  /* 0x20000071ff917230 */ /* 0x020fe20000004100 */
[----:B------:R-:W-:Y:S06]  /*1cf0*/  BRA `(.L_x_15880) ;  /* 0x0000000000147947 */ /* 0x000fec0003800000 */
.L_x_15879:
[----:B-----5:R-:W-:-:S05]  /*1d00*/  HADD2.F32 R120, -RZ, R117.H0_H0 ;  /* 0x20000075ff787230 */ /* 0x020fca0000004100 */
[----:B------:R-:W-:Y:S01]  /*1d10*/  FMUL.FTZ R145, R120, UR8 ;  /* 0x0000000878917c20 */ /* 0x000fe20008410000 */
[----:B------:R-:W-:-:S03]  /*1d20*/  @P0 HADD2.F32 R120, -RZ, R113.H0_H0 ;  /* 0x20000071ff780230 */ /* 0x000fc60000004100 */
[----:B------:R-:W-:-:S04]  /*1d30*/  FMUL.FTZ R145, R106, R145 ;  /* 0x000000916a917220 */ /* 0x000fc80000410000 */
[----:B------:R-:W-:-:S07]  /*1d40*/  @P0 FADD.FTZ R145, R120, R145 ;  /* 0x0000009178910221 */ /* 0x000fce0000010000 */
.L_x_15880:
[----:B------:R-:W-:Y:S05]  /*1d50*/  BSYNC B0 ;  /* 0x0000000000007941 */ /* 0x000fea0003800000 */
.L_x_15878:
[----:B------:R-:W-:Y:S04]  /*1d60*/  BSSY B0, `(.L_x_15881) ;  /* 0x000000b000007945 */ /* 0x000fe80003800000 */
[----:B------:R-:W-:Y:S05]  /*1d70*/  @P3 BRA `(.L_x_15882) ;  /* 0x0000000000103947 */ /* 0x000fea0003800000 */
[----:B------:R-:W-:Y:S01]  /*1d80*/  HFMA2.MMA R146, -RZ, RZ, 0, 0 ;  /* 0x00000000ff927435 */ /* 0x000fe200000001ff */
[----:B------:R-:W-:Y:S10]  /*1d90*/  @!P0 BRA `(.L_x_15883) ;  /* 0x00000000001c8947 */ /* 0x000ff40003800000 */
[----:B-----5:R-:W-:Y:S01]  /*1da0*/  HADD2.F32 R146, -RZ, R113.H1_H1 ;  /* 0x30000071ff927230 */ /* 0x020fe20000004100 */
[----:B------:R-:W-:Y:S06]  /*1db0*/  BRA `(.L_x_15883) ;  /* 0x0000000000147947 */ /* 0x000fec0003800000 */
.L_x_15882:
[----:B-----5:R-:W-:Y:S02]  /*1dc0*/  HADD2.F32 R120, -RZ, R117.H1_H1 ;  /* 0x30000075ff787230 */ /* 0x020fe40000004100 */
[----:B------:R-:W-:-:S03]  /*1dd0*/  @P0 HADD2.F32 R121, -RZ, R113.H1_H1 ;  /* 0x30000071ff790230 */ /* 0x000fc60000004100 */
[----:B------:R-:W-:-:S04]  /*1de0*/  FMUL.FTZ R120, R120, UR8 ;  /* 0x0000000878787c20 */ /* 0x000fc80008410000 */
[----:B------:R-:W-:-:S04]  /*1df0*/  FMUL.FTZ R146, R107, R120 ;  /* 0x000000786b927220 */ /* 0x000fc80000410000 */
[----:B------:R-:W-:-:S07]  /*1e00*/  @P0 FADD.FTZ R146, R121, R146 ;  /* 0x0000009279920221 */ /* 0x000fce0000010000 */
.L_x_15883:
[----:B------:R-:W-:Y:S05]  /*1e10*/  BSYNC B0 ;  /* 0x0000000000007941 */ /* 0x000fea0003800000 */
.L_x_15881:
[----:B------:R-:W-:Y:S04]  /*1e20*/  BSSY B0, `(.L_x_15884) ;  /* 0x000000b000007945 */ /* 0x000fe80003800000 */
[----:B------:R-:W-:Y:S05]  /*1e30*/  @P3 BRA `(.L_x_15885) ;  /* 0x0000000000103947 */ /* 0x000fea0003800000 */
[----:B------:R-:W-:Y:S01]  /*1e40*/  MOV R148, RZ ;  /* 0x000000ff00947202 */ /* 0x000fe20000000f00 */
[----:B------:R-:W-:Y:S06]  /*1e50*/  @!P0 BRA `(.L_x_15886) ;  /* 0x00000000001c8947 */ /* 0x000fec0003800000 */
[----:B-----5:R-:W-:Y:S01]  /*1e60*/  HADD2.F32 R148, -RZ, R114.H0_H0 ;  /* 0x20000072ff947230 */ /* 0x020fe20000004100 */
[----:B------:R-:W-:Y:S06]  /*1e70*/  BRA `(.L_x_15886) ;  /* 0x0000000000147947 */ /* 0x000fec0003800000 */
.L_x_15885:
[----:B-----5:R-:W-:Y:S02]  /*1e80*/  HADD2.F32 R120, -RZ, R118.H0_H0 ;  /* 0x20000076ff787230 */ /* 0x020fe40000004100 */
[----:B------:R-:W-:-:S03]  /*1e90*/  @P0 HADD2.F32 R123, -RZ, R114.H0_H0 ;  /* 0x20000072ff7b0230 */ /* 0x000fc60000004100 */
[----:B------:R-:W-:-:S04]  /*1ea0*/  FMUL.FTZ R121, R120, UR8 ;  /* 0x0000000878797c20 */ /* 0x000fc80008410000 */
[----:B------:R-:W-:-:S04]  /*1eb0*/  FMUL.FTZ R148, R108, R121 ;  /* 0x000000796c947220 */ /* 0x000fc80000410000 */
[----:B------:R-:W-:-:S07]  /*1ec0*/  @P0 FADD.FTZ R148, R123, R148 ;  /* 0x000000947b940221 */ /* 0x000fce0000010000 */
.L_x_15886:
[----:B------:R-:W-:Y:S05]  /*1ed0*/  BSYNC B0 ;  /* 0x0000000000007941 */ /* 0x000fea0003800000 */
.L_x_15884:
[----:B------:R-:W-:Y:S04]  /*1ee0*/  BSSY B0, `(.L_x_15887) ;  /* 0x000000b000007945 */ /* 0x000fe80003800000 */
[----:B------:R-:W-:Y:S05]  /*1ef0*/  @P3 BRA `(.L_x_15888) ;  /* 0x0000000000103947 */ /* 0x000fea0003800000 */
[----:B------:R-:W-:Y:S01]  /*1f00*/  HFMA2.MMA R152, -RZ, RZ, 0, 0 ;  /* 0x00000000ff987435 */ /* 0x000fe200000001ff */
[----:B------:R-:W-:Y:S10]  /*1f10*/  @!P0 BRA `(.L_x_15889) ;  /* 0x00000000001c8947 */ /* 0x000ff40003800000 */
[----:B-----5:R-:W-:Y:S01]  /*1f20*/  HADD2.F32 R152, -RZ, R114.H1_H1 ;  /* 0x30000072ff987230 */ /* 0x020fe20000004100 */
[----:B------:R-:W-:Y:S06]  /*1f30*/  BRA `(.L_x_15889) ;  /* 0x0000000000147947 */ /* 0x000fec0003800000 */
.L_x_15888:
[----:B-----5:R-:W-:Y:S02]  /*1f40*/  HADD2.F32 R120, -RZ, R118.H1_H1 ;  /* 0x30000076ff787230 */ /* 0x020fe40000004100 */
[----:B------:R-:W-:-:S03]  /*1f50*/  @P0 HADD2.F32 R121, -RZ, R114.H1_H1 ;  /* 0x30000072ff790230 */ /* 0x000fc60000004100 */
[----:B------:R-:W-:-:S04]  /*1f60*/  FMUL.FTZ R120, R120, UR8 ;  /* 0x0000000878787c20 */ /* 0x000fc80008410000 */
[----:B------:R-:W-:-:S04]  /*1f70*/  FMUL.FTZ R152, R109, R120 ;  /* 0x000000786d987220 */ /* 0x000fc80000410000 */
[----:B------:R-:W-:-:S07]  /*1f80*/  @P0 FADD.FTZ R152, R121, R152 ;  /* 0x0000009879980221 */ /* 0x000fce0000010000 */
.L_x_15889:
[----:B------:R-:W-:Y:S05]  /*1f90*/  BSYNC B0 ;  /* 0x0000000000007941 */ /* 0x000fea0003800000 */
.L_x_15887:
[----:B------:R-:W-:Y:S04]  /*1fa0*/  BSSY B0, `(.L_x_15890) ;  /* 0x000000b000007945 */ /* 0x000fe80003800000 */
[----:B------:R-:W-:Y:S05]  /*1fb0*/  @P3 BRA `(.L_x_15891) ;  /* 0x0000000000103947 */ /* 0x000fea0003800000 */
[----:B------:R-:W-:Y:S01]  /*1fc0*/  MOV R149, RZ ;  /* 0x000000ff00957202 */ /* 0x000fe20000000f00 */
[----:B------:R-:W-:Y:S06]  /*1fd0*/  @!P0 BRA `(.L_x_15892) ;  /* 0x00000000001c8947 */ /* 0x000fec0003800000 */
[----:B-----5:R-:W-:Y:S01]  /*1fe0*/  HADD2.F32 R149, -RZ, R115.H0_H0 ;  /* 0x20000073ff957230 */ /* 0x020fe20000004100 */
[----:B------:R-:W-:Y:S06]  /*1ff0*/  BRA `(.L_x_15892) ;  /* 0x0000000000147947 */ /* 0x000fec0003800000 */
.L_x_15891:
[----:B-----5:R-:W-:-:S05]  /*2000*/  HADD2.F32 R120, -RZ, R119.H0_H0 ;  /* 0x20000077ff787230 */ /* 0x020fca0000004100 */
[----:B------:R-:W-:Y:S01]  /*2010*/  FMUL.FTZ R149, R120, UR8 ;  /* 0x0000000878957c20 */ /* 0x000fe20008410000 */
[----:B------:R-:W-:-:S03]  /*2020*/  @P0 HADD2.F32 R120, -RZ, R115.H0_H0 ;  /* 0x20000073ff780230 */ /* 0x000fc60000004100 */
[----:B------:R-:W-:-:S04]  /*2030*/  FMUL.FTZ R149, R110, R149 ;  /* 0x000000956e957220 */ /* 0x000fc80000410000 */
[----:B------:R-:W-:-:S07]  /*2040*/  @P0 FADD.FTZ R149, R120, R149 ;  /* 0x0000009578950221 */ /* 0x000fce0000010000 */
.L_x_15892:
[----:B------:R-:W-:Y:S05]  /*2050*/  BSYNC B0 ;  /* 0x0000000000007941 */ /* 0x000fea0003800000 */
.L_x_15890:
[----:B------:R-:W-:Y:S04]  /*2060*/  BSSY B0, `(.L_x_15893) ;  /* 0x000000b000007945 */ /* 0x000fe80003800000 */
[----:B------:R-:W-:Y:S05]  /*2070*/  @P3 BRA `(.L_x_15894) ;  /* 0x0000000000103947 */ /* 0x000fea0003800000 */
[----:B------:R-:W-:Y:S01]  /*2080*/  HFMA2.MMA R147, -RZ, RZ, 0, 0 ;  /* 0x00000000ff937435 */ /* 0x000fe200000001ff */
[----:B------:R-:W-:Y:S10]  /*2090*/  @!P0 BRA `(.L_x_15895) ;  /* 0x00000000001c8947 */ /* 0x000ff40003800000 */
[----:B-----5:R-:W-:Y:S01]  /*20a0*/  HADD2.F32 R147, -RZ, R115.H1_H1 ;  /* 0x30000073ff937230 */ /* 0x020fe20000004100 */
[----:B------:R-:W-:Y:S06]  /*20b0*/  BRA `(.L_x_15895) ;  /* 0x0000000000147947 */ /* 0x000fec0003800000 */
.L_x_15894:
[----:B-----5:R-:W-:-:S05]  /*20c0*/  HADD2.F32 R120, -RZ, R119.H1_H1 ;  /* 0x30000077ff787230 */ /* 0x020fca0000004100 */
[----:B------:R-:W-:-:S04]  /*20d0*/  FMUL.FTZ R120, R120, UR8 ;  /* 0x0000000878787c20 */ /* 0x000fc80008410000 */
[----:B------:R-:W-:Y:S01]  /*20e0*/  FMUL.FTZ R147, R111, R120 ;  /* 0x000000786f937220 */ /* 0x000fe20000410000 */
[----:B------:R-:W-:-:S05]  /*20f0*/  @P0 HADD2.F32 R120, -RZ, R115.H1_H1 ;  /* 0x30000073ff780230 */ /* 0x000fca0000004100 */
[----:B------:R-:W-:-:S07]  /*2100*/  @P0 FADD.FTZ R147, R120, R147 ;  /* 0x0000009378930221 */ /* 0x000fce0000010000 */
.L_x_15895:
[----:B------:R-:W-:Y:S05]  /*2110*/  BSYNC B0 ;  /* 0x0000000000007941 */ /* 0x000fea0003800000 */
.L_x_15893:
        /* <DEDUP_REMOVED lines=126> */
.L_x_15910:
        /* <DEDUP_REMOVED lines=160> */
[----:B------:R-:W-:-:S03]  /*3300*/  F2FP.F16.F32.PACK_AB R9, R5, R6 ;  /* 0x000000060509723e */ /* 0x000fc600000000ff */
[----:B------:R-:W-:Y:S01]  /*3310*/  FFMA.FTZ R135, R57, R135, R25 ;  /* 0x0000008739877223 */ /* 0x000fe20000010019 */
[----:B------:R-:W-:Y:S01]  /*3320*/  F2FP.F16.F32.PACK_AB R8, R7, R8 ;  /* 0x000000080708723e */ /* 0x000fe200000000ff */
[----:B------:R-:W-:Y:S01]  /*3330*/  IMAD.WIDE.U32 R120, R121, 0x10, R10 ;  /* 0x0000001079787825 */ /* 0x000fe200078e000a */
[----:B------:R-:W-:-:S03]  /*3340*/  F2FP.F16.F32.PACK_AB R7, R127, R128 ;  /* 0x000000807f07723e */ /* 0x000fc600000000ff */
[----:B------:R-:W-:Y:S01]  /*3350*/  FFMA.FTZ R5, R58, R134, R26 ;  /* 0x000000863a057223 */ /* 0x000fe2000001001a */
[----:B------:R-:W-:Y:S01]  /*3360*/  F2FP.F16.F32.PACK_AB R6, R129, R130 ;  /* 0x000000828106723e */ /* 0x000fe200000000ff */
[----:B------:R-:W-:-:S04]  /*3370*/  IMAD.WIDE.U32 R122, R123, 0x10, R10 ;  /* 0x000000107b7a7825 */ /* 0x000fc800078e000a */
[----:B------:R-:W-:Y:S01]  /*3380*/  FFMA.FTZ R129, R66, R142, R34 ;  /* 0x0000008e42817223 */ /* 0x000fe20000010022 */
[----:B------:R-:W-:Y:S01]  /*3390*/  FFMA.FTZ R128, R67, R141, R35 ;  /* 0x0000008d43807223 */ /* 0x000fe20000010023 */
[----:B------:R-:W-:Y:S01]  /*33a0*/  FFMA.FTZ R134, R71, R137, R39 ;  /* 0x0000008947867223 */ /* 0x000fe20000010027 */
[----:B------:R-:W-:Y:S01]  /*33b0*/  IMAD.WIDE.U32 R154, R155, 0x10, R10 ;  /* 0x000000109b9a7825 */ /* 0x000fe200078e000a */
[----:B------:R-:W-:-:S03]  /*33c0*/  F2FP.F16.F32.PACK_AB R11, R0, R147 ;  /* 0x00000093000b723e */ /* 0x000fc600000000ff */
[----:B------:R-:W-:Y:S01]  /*33d0*/  FFMA.FTZ R0, R59, R131, R27 ;  /* 0x000000833b007223 */ /* 0x000fe2000001001b */
[----:B------:R-:W-:Y:S01]  /*33e0*/  F2FP.F16.F32.PACK_AB R10, R133, R4 ;  /* 0x00000004850a723e */ /* 0x000fe200000000ff */
        /* <DEDUP_REMOVED lines=28> */
.L_x_15898:
[----:B------:R-:W-:Y:S05]  /*35b0*/  BSYNC B0 ;  /* 0x0000000000007941 */ /* 0x000fea0003800000 */
.L_x_15897:
[----:B------:R-:W-:Y:S02]  /*35c0*/  IADD3 R15, R15, UR10, RZ ;  /* 0x0000000a0f0f7c10 */ /* 0x000fe4000fffe0ff */
[----:B------:R-:W-:Y:S02]  /*35d0*/  SEL R153, RZ, 0x1, P0 ;  /* 0x00000001ff997807 */ /* 0x000fe40000000000 */
[----:B------:R-:W-:-:S13]  /*35e0*/  ISETP.GE.AND P2, PT, R15, UR11, PT ;  /* 0x0000000b0f007c0c */ /* 0x000fda000bf46270 */
[----:B------:R-:W-:Y:S05]  /*35f0*/  @!P2 BRA `(.L_x_15899) ;  /* 0xffffffcc00aca947 */ /* 0x000fea000383ffff */
[----:B------:R-:W-:Y:S05]  /*3600*/  EXIT ;  /* 0x000000000000794d */ /* 0x000fea0003800000 */
.L_x_15896:
[----:B------:R-:W-:Y:S01]  /*3610*/  HFMA2.MMA R157, -RZ, RZ, 0, 5.9604644775390625e-08 ;  /* 0x00000001ff9d7435 */ /* 0x000fe200000001ff */
[----:B------:R-:W-:Y:S02]  /*3620*/  MOV R158, R121 ;  /* 0x00000079009e7202 */ /* 0x000fe40000000f00 */
[----:B------:R-:W-:Y:S02]  /*3630*/  MOV R160, 0x1f ;  /* 0x0000001f00a07802 */ /* 0x000fe40000000f00 */
[----:B------:R-:W-:-:S07]  /*3640*/  MOV R155, 0xffffffff ;  /* 0xffffffff009b7802 */ /* 0x000fce0000000f00 */
[----:B-----5:R-:W-:Y:S05]  /*3650*/  WARPSYNC.COLLECTIVE R155, `(.L_x_15900) ;  /* 0x000000009b087348 */ /* 0x020fea0003c00000 */
[----:B------:R0:W1:Y:S02]  /*3660*/  SHFL.BFLY P2, R156, R158, R157, R160 ;  /* 0x0c00009d9e9c7389 */ /* 0x00006400000400a0 */
[----:B01---5:R-:W-:Y:S01]  /*3670*/  ENDCOLLECTIVE ;  /* 0x000000000000791b */ /* 0x023fe20003800000 */
.L_x_15900:
[----:B------:R-:W-:Y:S01]  /*3680*/  HFMA2.MMA R157, -RZ, RZ, 0, 1.1920928955078125e-07 ;  /* 0x00000002ff9d7435 */ /* 0x000fe200000001ff */
[----:B------:R-:W-:-:S05]  /*3690*/  MOV R120, R156 ;  /* 0x0000009c00787202 */ /* 0x000fca0000000f00 */
[----:B------:R-:W-:-:S05]  /*36a0*/  FADD.FTZ R123, R121, R120 ;  /* 0x00000078797b7221 */ /* 0x000fca0000010000 */
[----:B------:R-:W-:-:S07]  /*36b0*/  MOV R158, R123 ;  /* 0x0000007b009e7202 */ /* 0x000fce0000000f00 */
[----:B------:R-:W-:Y:S05]  /*36c0*/  WARPSYNC.COLLECTIVE R155, `(.L_x_15901) ;  /* 0x000000009b087348 */ /* 0x000fea0003c00000 */
[----:B------:R0:W1:Y:S02]  /*36d0*/  SHFL.BFLY P2, R156, R158, R157, R160 ;  /* 0x0c00009d9e9c7389 */ /* 0x00006400000400a0 */
[----:B01----:R-:W-:Y:S01]  /*36e0*/  ENDCOLLECTIVE ;  /* 0x000000000000791b */ /* 0x003fe20003800000 */
.L_x_15901:
[----:B------:R-:W-:Y:S01]  /*36f0*/  HFMA2.MMA R157, -RZ, RZ, 0, 2.384185791015625e-07 ;  /* 0x00000004ff9d7435 */ /* 0x000fe200000001ff */
[----:B------:R-:W-:-:S05]  /*3700*/  MOV R120, R156 ;  /* 0x0000009c00787202 */ /* 0x000fca0000000f00 */
[----:B------:R-:W-:-:S05]  /*3710*/  FADD.FTZ R132, R123, R120 ;  /* 0x000000787b847221 */ /* 0x000fca0000010000 */
[----:B------:R-:W-:-:S07]  /*3720*/  MOV R158, R132 ;  /* 0x00000084009e7202 */ /* 0x000fce0000000f00 */
[----:B------:R-:W-:Y:S05]  /*3730*/  WARPSYNC.COLLECTIVE R155, `(.L_x_15902) ;  /* 0x000000009b087348 */ /* 0x000fea0003c00000 */
[----:B------:R0:W1:Y:S02]  /*3740*/  SHFL.BFLY P2, R156, R158, R157, R160 ;  /* 0x0c00009d9e9c7389 */ /* 0x00006400000400a0 */
[----:B01----:R-:W-:Y:S01]  /*3750*/  ENDCOLLECTIVE ;  /* 0x000000000000791b */ /* 0x003fe20003800000 */
.L_x_15902:
[----:B------:R-:W-:Y:S01]  /*3760*/  HFMA2.MMA R157, -RZ, RZ, 0, 4.76837158203125e-07 ;  /* 0x00000008ff9d7435 */ /* 0x000fe200000001ff */
[----:B------:R-:W-:-:S05]  /*3770*/  MOV R133, R156 ;  /* 0x0000009c00857202 */ /* 0x000fca0000000f00 */
[----:B------:R-:W-:-:S05]  /*3780*/  FADD.FTZ R133, R132, R133 ;  /* 0x0000008584857221 */ /* 0x000fca0000010000 */
[----:B------:R-:W-:-:S07]  /*3790*/  MOV R158, R133 ;  /* 0x00000085009e7202 */ /* 0x000fce0000000f00 */
[----:B------:R-:W-:Y:S05]  /*37a0*/  WARPSYNC.COLLECTIVE R155, `(.L_x_15903) ;  /* 0x000000009b087348 */ /* 0x000fea0003c00000 */
[----:B------:R0:W1:Y:S02]  /*37b0*/  SHFL.BFLY P2, R156, R158, R157, R160 ;  /* 0x0c00009d9e9c7389 */ /* 0x00006400000400a0 */
[----:B01----:R-:W-:Y:S01]  /*37c0*/  ENDCOLLECTIVE ;  /* 0x000000000000791b */ /* 0x003fe20003800000 */
.L_x_15903:
[----:B------:R-:W-:Y:S01]  /*37d0*/  HFMA2.MMA R157, -RZ, RZ, 0, 9.5367431640625e-07 ;  /* 0x00000010ff9d7435 */ /* 0x000fe200000001ff */
[----:B------:R-:W-:-:S05]  /*37e0*/  MOV R120, R156 ;  /* 0x0000009c00787202 */ /* 0x000fca0000000f00 */
[----:B------:R-:W-:-:S05]  /*37f0*/  FADD.FTZ R153, R133, R120 ;  /* 0x0000007885997221 */ /* 0x000fca0000010000 */
[----:B------:R-:W-:-:S07]  /*3800*/  MOV R158, R153 ;  /* 0x00000099009e7202 */ /* 0x000fce0000000f00 */
[----:B------:R-:W-:Y:S05]  /*3810*/  WARPSYNC.COLLECTIVE R155, `(.L_x_15904) ;  /* 0x000000009b087348 */ /* 0x000fea0003c00000 */
[----:B------:R0:W1:Y:S02]  /*3820*/  SHFL.BFLY P2, R156, R158, R157, R160 ;  /* 0x0c00009d9e9c7389 */ /* 0x00006400000400a0 */
[----:B01----:R-:W-:Y:S01]  /*3830*/  ENDCOLLECTIVE ;  /* 0x000000000000791b */ /* 0x003fe20003800000 */
.L_x_15904:
        /* <DEDUP_REMOVED lines=72> */
.L_x_15905:
[----:B------:R-:W-:Y:S01]  /*3cc0*/  HFMA2.MMA R157, -RZ, RZ, 0, 1.1920928955078125e-07 ;  /* 0x00000002ff9d7435 */ /* 0x000fe200000001ff */
[----:B------:R-:W-:-:S05]  /*3cd0*/  MOV R132, R156 ;  /* 0x0000009c00847202 */ /* 0x000fca0000000f00 */
[----:B------:R-:W-:-:S05]  /*3ce0*/  FADD.FTZ R132, R121, R132 ;  /* 0x0000008479847221 */ /* 0x000fca0000010000 */
[----:B------:R-:W-:-:S07]  /*3cf0*/  MOV R158, R132 ;  /* 0x00000084009e7202 */ /* 0x000fce0000000f00 */
[----:B------:R-:W-:Y:S05]  /*3d00*/  WARPSYNC.COLLECTIVE R155, `(.L_x_15906) ;  /* 0x000000009b087348 */ /* 0x000fea0003c00000 */
[----:B------:R0:W1:Y:S02]  /*3d10*/  SHFL.BFLY P2, R156, R158, R157, R160 ;  /* 0x0c00009d9e9c7389 */ /* 0x00006400000400a0 */
[----:B01----:R-:W-:Y:S01]  /*3d20*/  ENDCOLLECTIVE ;  /* 0x000000000000791b */ /* 0x003fe20003800000 */
.L_x_15906:
[----:B------:R-:W-:Y:S01]  /*3d30*/  HFMA2.MMA R157, -RZ, RZ, 0, 2.384185791015625e-07 ;  /* 0x00000004ff9d7435 */ /* 0x000fe200000001ff */
[----:B------:R-:W-:-:S05]  /*3d40*/  MOV R123, R156 ;  /* 0x0000009c007b7202 */ /* 0x000fca0000000f00 */
[----:B------:R-:W-:-:S05]  /*3d50*/  FADD.FTZ R123, R132, R123 ;  /* 0x0000007b847b7221 */ /* 0x000fca0000010000 */
[----:B------:R-:W-:-:S07]  /*3d60*/  MOV R158, R123 ;  /* 0x0000007b009e7202 */ /* 0x000fce0000000f00 */
[----:B------:R-:W-:Y:S05]  /*3d70*/  WARPSYNC.COLLECTIVE R155, `(.L_x_15907) ;  /* 0x000000009b087348 */ /* 0x000fea0003c00000 */
[----:B------:R0:W1:Y:S02]  /*3d80*/  SHFL.BFLY P2, R156, R158, R157, R160 ;  /* 0x0c00009d9e9c7389 */ /* 0x00006400000400a0 */
[----:B01----:R-:W-:Y:S01]  /*3d90*/  ENDCOLLECTIVE ;  /* 0x000000000000791b */ /* 0x003fe20003800000 */
.L_x_15907:
[----:B------:R-:W-:Y:S01]  /*3da0*/  HFMA2.MMA R157, -RZ, RZ, 0, 4.76837158203125e-07 ;  /* 0x00000008ff9d7435 */ /* 0x000fe200000001ff */
[----:B------:R-:W-:-:S05]  /*3db0*/  MOV R154, R156 ;  /* 0x0000009c009a7202 */ /* 0x000fca0000000f00 */
[----:B------:R-:W-:-:S05]  /*3dc0*/  FADD.FTZ R154, R123, R154 ;  /* 0x0000009a7b9a7221 */ /* 0x000fca0000010000 */
[----:B------:R-:W-:-:S07]  /*3dd0*/  MOV R158, R154 ;  /* 0x0000009a009e7202 */ /* 0x000fce0000000f00 */
[----:B------:R-:W-:Y:S05]  /*3de0*/  WARPSYNC.COLLECTIVE R155, `(.L_x_15908) ;  /* 0x000000009b087348 */ /* 0x000fea0003c00000 */
[----:B------:R0:W1:Y:S02]  /*3df0*/  SHFL.BFLY P2, R156, R158, R157, R160 ;  /* 0x0c00009d9e9c7389 */ /* 0x00006400000400a0 */
[----:B01----:R-:W-:Y:S01]  /*3e00*/  ENDCOLLECTIVE ;  /* 0x000000000000791b */ /* 0x003fe20003800000 */
.L_x_15908:
[----:B------:R-:W-:Y:S01]  /*3e10*/  HFMA2.MMA R157, -RZ, RZ, 0, 9.5367431640625e-07 ;  /* 0x00000010ff9d7435 */ /* 0x000fe200000001ff */
[----:B------:R-:W-:-:S05]  /*3e20*/  MOV R133, R156 ;  /* 0x0000009c00857202 */ /* 0x000fca0000000f00 */
[----:B------:R-:W-:-:S05]  /*3e30*/  FADD.FTZ R133, R154, R133 ;  /* 0x000000859a857221 */ /* 0x000fca0000010000 */
[----:B------:R-:W-:-:S07]  /*3e40*/  MOV R158, R133 ;  /* 0x00000085009e7202 */ /* 0x000fce0000000f00 */
[----:B------:R-:W-:Y:S05]  /*3e50*/  WARPSYNC.COLLECTIVE R155, `(.L_x_15909) ;  /* 0x000000009b087348 */ /* 0x000fea0003c00000 */
[----:B------:R0:W1:Y:S02]  /*3e60*/  SHFL.BFLY P2, R156, R158, R157, R160 ;  /* 0x0c00009d9e9c7389 */ /* 0x00006400000400a0 */
[----:B01----:R-:W-:Y:S01]  /*3e70*/  ENDCOLLECTIVE ;  /* 0x000000000000791b */ /* 0x003fe20003800000 */
.L_x_15909:
[----:B------:R-:W-:Y:S05]  /*3e80*/  BRA `(.L_x_15910) ;  /* 0xffffffe8009c7947 */ /* 0x000fea000383ffff */
.L_x_15911:
        /* <DEDUP_REMOVED lines=15> */
.L_x_30271:


//--------------------- .text._ZN10layer_norm13ln_fwd_kernelINS_13Kernel_traitsIf6__halfS2_S2_fjLj4096ELj1ELj1ELj4ELj16ENS_18Kernel_traits_baseILj4096EfS2_S2_S2_fjLj128EEEEELb1ELb0ELb0ELb0EEEvNS_9FwdParamsE --------------------------
	.section	.text._ZN10layer_norm13ln_fwd_kernelINS_13Kernel_traitsIf6__halfS2_S2_fjLj4096ELj1ELj1ELj4ELj16ENS_18Kernel_traits_baseILj4096EfS2_S2_S2_fjLj128EEEEELb1ELb0ELb0ELb0EEEvNS_9FwdParamsE,"ax",@progbits
	.align	128
        .global         _ZN10layer_norm13ln_fwd_kernelINS_13Kernel_traitsIf6__halfS2_S2_fjLj4096ELj1ELj1ELj4ELj16ENS_18Kernel_traits_baseILj4096EfS2_S2_S2_fjLj128EEEEELb1ELb0ELb0ELb0EEEvNS_9FwdParamsE
        .type           _ZN10layer_norm13ln_fwd_kernelINS_13Kernel_traitsIf6__halfS2_S2_fjLj4096ELj1ELj1ELj4ELj16ENS_18Kernel_traits_baseILj4096EfS2_S2_S2_fjLj128EEEEELb1ELb0ELb0ELb0EEEvNS_9FwdParamsE,@function
        .size           _ZN10layer_norm13ln_fwd_kernelINS_13Kernel_traitsIf6__halfS2_S2_fjLj4096ELj1ELj1ELj4ELj16ENS_18Kernel_traits_baseILj4096EfS2_S2_S2_fjLj128EEEEELb1ELb0ELb0ELb0EEEvNS_9FwdParamsE,(.L_x_30272 - _ZN10layer_norm13ln_fwd_kernelINS_13Kernel_traitsIf6__halfS2_S2_fjLj4096ELj1ELj1ELj4ELj16ENS_18Kernel_traits_baseILj4096EfS2_S2_S2_fjLj128EEEEELb1ELb0ELb0ELb0EEEvNS_9FwdParamsE)
        .other          _ZN10layer_norm13ln_fwd_kernelINS_13Kernel_traitsIf6__halfS2_S2_fjLj4096ELj1ELj1ELj4ELj16ENS_18Kernel_traits_baseILj4096EfS2_S2_S2_fjLj128EEEEELb1ELb0ELb0ELb0EEEvNS_9FwdParamsE,@"STO_CUDA_ENTRY STV_DEFAULT"
_ZN10layer_norm13ln_fwd_kernelINS_13Kernel_traitsIf6__halfS2_S2_fjLj4096ELj1ELj1ELj4ELj16ENS_18Kernel_traits_baseILj4096EfS2_S2_S2_fjLj128EEEEELb1ELb0ELb0ELb0EEEvNS_9FwdParamsE:
.text._ZN10layer_norm13ln_fwd_kernelINS_13Kernel_traitsIf6__halfS2_S2_fjLj4096ELj1ELj1ELj4ELj16ENS_18Kernel_traits_baseILj4096EfS2_S2_S2_fjLj128EEEEELb1ELb0ELb0ELb0EEEvNS_9FwdParamsE:
        /* <DEDUP_REMOVED lines=110> */
.L_x_15913:
[----:B------:R-:W-:Y:S05]  /*06e0*/  BSYNC B0 ;  /* 0x0000000000007941 */ /* 0x000fea0003800000 */
.L_x_15912:
        /* <DEDUP_REMOVED lines=18> */
.L_x_15915:
[----:B------:R-:W-:Y:S05]  /*0810*/  BSYNC B0 ;  /* 0x0000000000007941 */ /* 0x000fea0003800000 */
.L_x_15914:
        /* <DEDUP_REMOVED lines=18> */
.L_x_15917:
[----:B------:R-:W-:Y:S05]  /*0940*/  BSYNC B0 ;  /* 0x0000000000007941 */ /* 0x000fea0003800000 */
.L_x_15916:
        /* <DEDUP_REMOVED lines=17> */
.L_x_15919:
[----:B------:R-:W-:Y:S05]  /*0a60*/  BSYNC B0 ;  /* 0x0000000000007941 */ /* 0x000fea0003800000 */
.L_x_15918:
        /* <DEDUP_REMOVED lines=13> */
[----:B------:R-:W-:Y:S01]  /*0b40*/  UISETP.NE.U32.AND UP0, UPT, UR8, URZ, UPT ;  /* 0x0000003f0800728c */ /* 0x000fe2000bf05070 */
[----:B------:R-:W-:Y:S01]  /*0b50*/  LOP3.LUT R14, R14, 0x3fffffe0, RZ, 0xc0, !PT ;  /* 0x3fffffe00e0e7812 */ /* 0x000fe200078ec0ff */
[----:B------:R-:W-:Y:S01]  /*0b60*/  IMAD.MOV.U32 R96, RZ, RZ, 0x1 ;  /* 0x00000001ff607424 */ /* 0x000fe200078e00ff */
[----:B------:R-:W-:Y:S01]  /*0b70*/  VIMNMX R9, R9, 0x20, PT ;  /* 0x0000002009097848 */ /* 0x000fe20003fe0100 */
[----:B------:R-:W-:Y:S01]  /*0b80*/  ULDC.U8 UR8, c[0x0][0x2a0] ;  /* 0x0000a80000087ab9 */ /* 0x000fe20000000000 */
[----:B------:R-:W-:Y:S01]  /*0b90*/  LOP3.LUT R11, R11, 0x3e0, RZ, 0xc0, !PT ;  /* 0x000003e00b0b7812 */ /* 0x000fe200078ec0ff */
[----:B------:R-:W-:Y:S01]  /*0ba0*/  UISETP.NE.AND.EX UP0, UPT, UR9, URZ, UPT, UP0 ;  /* 0x0000003f0900728c */ /* 0x000fe2000bf05300 */
[----:B------:R-:W-:Y:S01]  /*0bb0*/  IADD3 R9, R9, R14, RZ ;  /* 0x0000000e09097210 */ /* 0x000fe20007ffe0ff */
[----:B------:R-:W-:Y:S01]  /*0bc0*/  ULDC UR37, c[0x0][0x218] ;  /* 0x0000860000257ab9 */ /* 0x000fe20000000800 */
        /* <DEDUP_REMOVED lines=14> */
[----:B------:R-:W-:Y:S01]  /*0cb0*/  ULDC.64 UR12, c[0x0][0x238] ;  /* 0x00008e00000c7ab9 */ /* 0x000fe20000000a00 */
[----:B------:R-:W-:Y:S01]  /*0cc0*/  IADD3 R13, R14, R11, RZ ;  /* 0x0000000b0e0d7210 */ /* 0x000fe20007ffe0ff */
[----:B------:R-:W-:Y:S01]  /*0cd0*/  HFMA2.MMA R11, -RZ, RZ, 0, 0 ;  /* 0x00000000ff0b7435 */ /* 0x000fe200000001ff */
[----:B------:R-:W-:Y:S01]  /*0ce0*/  IMAD R14, R23, -0x2daee0ad, RZ ;  /* 0xd2511f53170e7824 */ /* 0x000fe200078e02ff */
[----:B------:R-:W-:Y:S01]  /*0cf0*/  ULDC.64 UR14, c[0x0][0x240] ;  /* 0x00009000000e7ab9 */ /* 0x000fe20000000a00 */
[----:B------:R-:W-:Y:S01]  /*0d00*/  ULDC.64 UR18, c[0x0][0x210] ;  /* 0x0000840000127ab9 */ /* 0x000fe20000000a00 */
[----:B------:R-:W-:-:S07]  /*0d10*/  IMAD.SHL.U32 R13, R13, 0x8, RZ ;  /* 0x000000080d0d7824 */ /* 0x000fce00078e00ff */
.L_x_16161:
        /* <DEDUP_REMOVED lines=38> */
.L_x_15923:
[----:B------:R-:W-:-:S07]  /*0f80*/  IMAD.MOV.U32 R17, RZ, RZ, R12 ;  /* 0x000000ffff117224 */ /* 0x000fce00078e000c */
.L_x_15924:
[----:B------:R-:W-:Y:S05]  /*0f90*/  BSYNC B1 ;  /* 0x0000000000017941 */ /* 0x000fea0003800000 */
.L_x_15922:
        /* <DEDUP_REMOVED lines=16> */
.L_x_15928:
[----:B------:R-:W-:Y:S05]  /*10a0*/  BSYNC B2 ;  /* 0x0000000000027941 */ /* 0x000fea0003800000 */
.L_x_15927:
        /* <DEDUP_REMOVED lines=44> */
.L_x_15926:
[----:B------:R-:W-:Y:S05]  /*1370*/  BSYNC B1 ;  /* 0x0000000000017941 */ /* 0x000fea0003800000 */
.L_x_15925:
        /* <DEDUP_REMOVED lines=8> */
[----:B------:R-:W2:Y:S01]  /*1400*/  LDC R104, c[0x0][0x294] ;  /* 0x0000a500ff687b82 */ /* 0x000ea20000000800 */
[----:B------:R-:W-:Y:S02]  /*1410*/  FMUL.FTZ R17, R17, R98 ;  /* 0x0000006211117220 */ /* 0x000fe40000410000 */
[----:B------:R-:W-:-:S02]  /*1420*/  FFMA.FTZ R9, R9, R108, 1.1641532182693481445e-10 ;  /* 0x2f00000009097423 */ /* 0x000fc4000001006c */
[----:B0-----:R-:W-:-:S03]  /*1430*/  FMUL.FTZ R17, R17, R106 ;  /* 0x0000006a11117220 */ /* 0x001fc60000410000 */
        /* <DEDUP_REMOVED lines=13> */
.L_x_15930:
[----:B------:R-:W-:-:S07]  /*1510*/  IMAD.MOV.U32 R97, RZ, RZ, R12 ;  /* 0x000000ffff617224 */ /* 0x000fce00078e000c */
.L_x_15931:
[----:B------:R-:W-:Y:S05]  /*1520*/  BSYNC B1 ;  /* 0x0000000000017941 */ /* 0x000fea0003800000 */
.L_x_15929:
        /* <DEDUP_REMOVED lines=16> */
.L_x_15935:
[----:B------:R-:W-:Y:S05]  /*1630*/  BSYNC B2 ;  /* 0x0000000000027941 */ /* 0x000fea0003800000 */
.L_x_15934:
        /* <DEDUP_REMOVED lines=44> */
.L_x_15933:
[----:B------:R-:W-:Y:S05]  /*1900*/  BSYNC B1 ;  /* 0x0000000000017941 */ /* 0x000fea0003800000 */
.L_x_15932:
        /* <DEDUP_REMOVED lines=22> */
.L_x_15937:
[----:B------:R-:W-:-:S07]  /*1a70*/  MOV R92, R12 ;  /* 0x0000000c005c7202 */ /* 0x000fce0000000f00 */
.L_x_15938:
[----:B------:R-:W-:Y:S05]  /*1a80*/  BSYNC B1 ;  /* 0x0000000000017941 */ /* 0x000fea0003800000 */
.L_x_15936:
        /* <DEDUP_REMOVED lines=16> */
.L_x_15942:
[----:B------:R-:W-:Y:S05]  /*1b90*/  BSYNC B2 ;  /* 0x0000000000027941 */ /* 0x000fea0003800000 */
.L_x_15941:
        /* <DEDUP_REMOVED lines=44> */
.L_x_15940:
[----:B------:R-:W-:Y:S05]  /*1e60*/  BSYNC B1 ;  /* 0x0000000000017941 */ /* 0x000fea0003800000 */
.L_x_15939:
        /* <DEDUP_REMOVED lines=21> */
.L_x_15944:
[----:B------:R-:W-:-:S07]  /*1fc0*/  IMAD.MOV.U32 R92, RZ, RZ, R12 ;  /* 0x000000ffff5c7224 */ /* 0x000fce00078e000c */
.L_x_15945:
[----:B------:R-:W-:Y:S05]  /*1fd0*/  BSYNC B1 ;  /* 0x0000000000017941 */ /* 0x000fea0003800000 */
.L_x_15943:
        /* <DEDUP_REMOVED lines=16> */
.L_x_15949:
[----:B------:R-:W-:Y:S05]  /*20e0*/  BSYNC B2 ;  /* 0x0000000000027941 */ /* 0x000fea0003800000 */
.L_x_15948:
        /* <DEDUP_REMOVED lines=44> */
.L_x_15947:
[----:B------:R-:W-:Y:S05]  /*23b0*/  BSYNC B1 ;  /* 0x0000000000017941 */ /* 0x000fea0003800000 */
.L_x_15946:
        /* <DEDUP_REMOVED lines=21> */
.L_x_15951:
[----:B------:R-:W-:-:S07]  /*2510*/  MOV R110, R12 ;  /* 0x0000000c006e7202 */ /* 0x000fce0000000f00 */
.L_x_15952:
[----:B------:R-:W-:Y:S05]  /*2520*/  BSYNC B1 ;  /* 0x0000000000017941 */ /* 0x000fea0003800000 */
.L_x_15950:
        /* <DEDUP_REMOVED lines=16> */
.L_x_15956:
[----:B------:R-:W-:Y:S05]  /*2630*/  BSYNC B2 ;  /* 0x0000000000027941 */ /* 0x000fea0003800000 */
.L_x_15955:
        /* <DEDUP_REMOVED lines=44> */
.L_x_15954:
[----:B------:R-:W-:Y:S05]  /*2900*/  BSYNC B1 ;  /* 0x0000000000017941 */ /* 0x000fea0003800000 */
.L_x_15953:
        /* <DEDUP_REMOVED lines=21> */
.L_x_15958:
[----:B------:R-:W-:-:S07]  /*2a60*/  IMAD.MOV.U32 R110, RZ, RZ, R12 ;  /* 0x000000ffff6e7224 */ /* 0x000fce00078e000c */
.L_x_15959:
[----:B------:R-:W-:Y:S05]  /*2a70*/  BSYNC B1 ;  /* 0x0000000000017941 */ /* 0x000fea0003800000 */
.L_x_15957:
        /* <DEDUP_REMOVED lines=16> */
.L_x_15963:
[----:B------:R-:W-:Y:S05]  /*2b80*/  BSYNC B2 ;  /* 0x0000000000027941 */ /* 0x000fea0003800000 */
.L_x_15962:
        /* <DEDUP_REMOVED lines=44> */
.L_x_15961:
[----:B------:R-:W-:Y:S05]  /*2e50*/  BSYNC B1 ;  /* 0x0000000000017941 */ /* 0x000fea0003800000 */
.L_x_15960:
        /* <DEDUP_REMOVED lines=21> */
.L_x_15965:
[----:B------:R-:W-:-:S07]  /*2fb0*/  MOV R94, R12 ;  /* 0x0000000c005e7202 */ /* 0x000fce0000000f00 */
.L_x_15966:
[----:B------:R-:W-:Y:S05]  /*2fc0*/  BSYNC B1 ;  /* 0x0000000000017941 */ /* 0x000fea0003800000 */
.L_x_15964:
        /* <DEDUP_REMOVED lines=16> */
.L_x_15970:
[----:B------:R-:W-:Y:S05]  /*30d0*/  BSYNC B2 ;  /* 0x0000000000027941 */ /* 0x000fea0003800000 */
.L_x_15969:
        /* <DEDUP_REMOVED lines=44> */
.L_x_15968:
[----:B------:R-:W-:Y:S05]  /*33a0*/  BSYNC B1 ;  /* 0x0000000000017941 */ /* 0x000fea0003800000 */
.L_x_15967:
        /* <DEDUP_REMOVED lines=8> */
[----:B------:R-:W-:Y:S01]  /*3430*/  FSETP.GTU.FTZ.AND P5, PT, R9, R104, PT ;  /* 0x000000680900720b */ /* 0x000fe20003fbc000 */
        /* <DEDUP_REMOVED lines=12> */
.L_x_15972:
[----:B------:R-:W-:-:S07]  /*3500*/  IMAD.MOV.U32 R94, RZ, RZ, R12 ;  /* 0x000000ffff5e7224 */ /* 0x000fce00078e000c */
.L_x_15973:
[----:B------:R-:W-:Y:S05]  /*3510*/  BSYNC B1 ;  /* 0x0000000000017941 */ /* 0x000fea0003800000 */
.L_x_15971:
        /* <DEDUP_REMOVED lines=18> */
.L_x_15977:
[----:B------:R-:W-:Y:S05]  /*3640*/  BSYNC B2 ;  /* 0x0000000000027941 */ /* 0x000fea0003800000 */
.L_x_15976:
        /* <DEDUP_REMOVED lines=44> */
.L_x_15975:
[----:B------:R-:W-:Y:S05]  /*3910*/  BSYNC B1 ;  /* 0x0000000000017941 */ /* 0x000fea0003800000 */
.L_x_15974:
        /* <DEDUP_REMOVED lines=38> */
.L_x_15921:
[----:B------:R-:W-:Y:S05]  /*3b80*/  BSYNC B0 ;  /* 0x0000000000007941 */ /* 0x000fea0003800000 */
.L_x_15920:
        /* <DEDUP_REMOVED lines=23> */
.L_x_15981:
[----:B------:R-:W-:-:S07]  /*3d00*/  IMAD.MOV.U32 R19, RZ, RZ, R12 ;  /* 0x000000ffff137224 */ /* 0x000fce00078e000c */
.L_x_15982:
[----:B------:R-:W-:Y:S05]  /*3d10*/  BSYNC B1 ;  /* 0x0000000000017941 */ /* 0x000fea0003800000 */
.L_x_15980:
        /* <DEDUP_REMOVED lines=16> */
.L_x_15986:
[----:B------:R-:W-:Y:S05]  /*3e20*/  BSYNC B2 ;  /* 0x0000000000027941 */ /* 0x000fea0003800000 */
.L_x_15985:
        /* <DEDUP_REMOVED lines=44> */
.L_x_15984:
[----:B------:R-:W-:Y:S05]  /*40f0*/  BSYNC B1 ;  /* 0x0000000000017941 */ /* 0x000fea0003800000 */
.L_x_15983:
        /* <DEDUP_REMOVED lines=25> */
.L_x_15988:
[----:B------:R-:W-:-:S07]  /*4290*/  IMAD.MOV.U32 R101, RZ, RZ, R12 ;  /* 0x000000ffff657224 */ /* 0x000fce00078e000c */
.L_x_15989:
[----:B------:R-:W-:Y:S05]  /*42a0*/  BSYNC B1 ;  /* 0x0000000000017941 */ /* 0x000fea0003800000 */
.L_x_15987:
        /* <DEDUP_REMOVED lines=16> */
.L_x_15993:
[----:B------:R-:W-:Y:S05]  /*43b0*/  BSYNC B2 ;  /* 0x0000000000027941 */ /* 0x000fea0003800000 */
.L_x_15992:
        /* <DEDUP_REMOVED lines=44> */
.L_x_15991:
[----:B------:R-:W-:Y:S05]  /*4680*/  BSYNC B1 ;  /* 0x0000000000017941 */ /* 0x000fea0003800000 */
.L_x_15990:
        /* <DEDUP_REMOVED lines=22> */
.L_x_15995:
[----:B------:R-:W-:-:S07]  /*47f0*/  MOV R92, R12 ;  /* 0x0000000c005c7202 */ /* 0x000fce0000000f00 */
.L_x_15996:
[----:B------:R-:W-:Y:S05]  /*4800*/  BSYNC B1 ;  /* 0x0000000000017941 */ /* 0x000fea0003800000 */
.L_x_15994:
        /* <DEDUP_REMOVED lines=16> */
.L_x_16000:
[----:B------:R-:W-:Y:S05]  /*4910*/  BSYNC B2 ;  /* 0x0000000000027941 */ /* 0x000fea0003800000 */
.L_x_15999:
        /* <DEDUP_REMOVED lines=40> */
[----:B------:R-:W-:Y:S01]  /*4ba0*/  IMAD.WIDE.U32 R114, R114, -0x326172a9, RZ ;  /* 0xcd9e8d5772727825 */ /* 0x000fe200078e00ff */
[----:B------:R-:W-:-:S04]  /*4bb0*/  LOP3.LUT R8, R113, UR36, R8, 0x96, !PT ;  /* 0x0000002471087c12 */ /* 0x000fc8000f8e9608 */
[----:B------:R-:W-:Y:S02]  /*4bc0*/  LOP3.LUT R7, R115, UR35, R132, 0x96, !PT ;  /* 0x0000002373077c12 */ /* 0x000fe4000f8e9684 */
[----:B------:R-:W-:-:S07]  /*4bd0*/  MOV R12, R114 ;  /* 0x00000072000c7202 */ /* 0x000fce0000000f00 */
.L_x_15998:
[----:B------:R-:W-:Y:S05]  /*4be0*/  BSYNC B1 ;  /* 0x0000000000017941 */ /* 0x000fea0003800000 */
.L_x_15997:
        /* <DEDUP_REMOVED lines=21> */
.L_x_16002:
[----:B------:R-:W-:-:S07]  /*4d40*/  IMAD.MOV.U32 R92, RZ, RZ, R12 ;  /* 0x000000ffff5c7224 */ /* 0x000fce00078e000c */
.L_x_16003:
[----:B------:R-:W-:Y:S05]  /*4d50*/  BSYNC B1 ;  /* 0x0000000000017941 */ /* 0x000fea0003800000 */
.L_x_16001:
        /* <DEDUP_REMOVED lines=16> */
.L_x_16007:
[----:B------:R-:W-:Y:S05]  /*4e60*/  BSYNC B2 ;  /* 0x0000000000027941 */ /* 0x000fea0003800000 */
.L_x_16006:
        /* <DEDUP_REMOVED lines=44> */
.L_x_16005:
[----:B------:R-:W-:Y:S05]  /*5130*/  BSYNC B1 ;  /* 0x0000000000017941 */ /* 0x000fea0003800000 */
.L_x_16004:
        /* <DEDUP_REMOVED lines=21> */
.L_x_16009:
[----:B------:R-:W-:-:S07]  /*5290*/  MOV R114, R12 ;  /* 0x0000000c00727202 */ /* 0x000fce0000000f00 */
.L_x_16010:
[----:B------:R-:W-:Y:S05]  /*52a0*/  BSYNC B1 ;  /* 0x0000000000017941 */ /* 0x000fea0003800000 */
.L_x_16008:
        /* <DEDUP_REMOVED lines=16> */
.L_x_16014:
[----:B------:R-:W-:Y:S05]  /*53b0*/  BSYNC B2 ;  /* 0x0000000000027941 */ /* 0x000fea0003800000 */
.L_x_16013:
        /* <DEDUP_REMOVED lines=44> */
.L_x_16012:
[----:B------:R-:W-:Y:S05]  /*5680*/  BSYNC B1 ;  /* 0x0000000000017941 */ /* 0x000fea0003800000 */
.L_x_16011:
        /* <DEDUP_REMOVED lines=21> */
.L_x_16016:
[----:B------:R-:W-:-:S07]  /*57e0*/  IMAD.MOV.U32 R112, RZ, RZ, R12 ;  /* 0x000000ffff707224 */ /* 0x000fce00078e000c */
.L_x_16017:
[----:B------:R-:W-:Y:S05]  /*57f0*/  BSYNC B1 ;  /* 0x0000000000017941 */ /* 0x000fea0003800000 */
.L_x_16015:
        /* <DEDUP_REMOVED lines=16> */
.L_x_16021:
[----:B------:R-:W-:Y:S05]  /*5900*/  BSYNC B2 ;  /* 0x0000000000027941 */ /* 0x000fea0003800000 */
.L_x_16020:
        /* <DEDUP_REMOVED lines=44> */
.L_x_16019:
[----:B------:R-:W-:Y:S05]  /*5bd0*/  BSYNC B1 ;  /* 0x0000000000017941 */ /* 0x000fea0003800000 */
.L_x_16018:
[----:B------:R-:W-:Y:S01]  /*5be0*/  I2FP.F32.U32 R9, R112 ;  /* 0x0000007000097245 */ /* 0x000fe20000201000 */
[----:B------:R-:W-:Y:S01]  /*5bf0*/  HADD2.F32 R93, -RZ, R94.H1_H1 ;  /* 0x3000005eff5d7230 */ /* 0x000fe20000004100 */
[----:B------:R-:W-:Y:S01]  /*5c00*/  ISETP.NE.AND P5, PT, R114, 0x1, PT ;  /* 0x000000017200780c */ /* 0x000fe20003fa5270 */
[----:B------:R-:W-:Y:S01]  /*5c10*/  @P0 HADD2.F32 R92, -RZ, R26.H1_H1 ;  /* 0x3000001aff5c0230 */ /* 0x000fe20000004100 */
[----:B------:R-:W-:Y:S01]  /*5c20*/  BSSY B1, `(.L_x_16022) ;  /* 0x0000012000017945 */ /* 0x000fe20003800000 */
        /* <DEDUP_REMOVED lines=16> */
.L_x_16023:
[----:B------:R-:W-:-:S07]  /*5d30*/  MOV R94, R12 ;  /* 0x0000000c005e7202 */ /* 0x000fce0000000f00 */
.L_x_16024:
[----:B------:R-:W-:Y:S05]  /*5d40*/  BSYNC B1 ;  /* 0x0000000000017941 */ /* 0x000fea0003800000 */
.L_x_16022:
        /* <DEDUP_REMOVED lines=16> */
.L_x_16028:
[----:B------:R-:W-:Y:S05]  /*5e50*/  BSYNC B2 ;  /* 0x0000000000027941 */ /* 0x000fea0003800000 */
.L_x_16027:
        /* <DEDUP_REMOVED lines=44> */
.L_x_16026:
[----:B------:R-:W-:Y:S05]  /*6120*/  BSYNC B1 ;  /* 0x0000000000017941 */ /* 0x000fea0003800000 */
.L_x_16025:
[----:B------:R-:W-:Y:S01]  /*6130*/  I2FP.F32.U32 R9, R94 ;  /* 0x0000005e00097245 */ /* 0x000fe20000201000 */
[----:B------:R-:W-:Y:S01]  /*6140*/  @P0 HADD2.F32 R92, -RZ, R27.H0_H0 ;  /* 0x2000001bff5c0230 */ /* 0x000fe20000004100 */
[----:B------:R-:W-:Y:S01]  /*6150*/  ISETP.NE.AND P6, PT, R93, 0x1, PT ;  /* 0x000000015d00780c */ /* 0x000fe20003fc5270 */
[----:B------:R-:W-:Y:S02]  /*6160*/  BSSY B1, `(.L_x_16029) ;  /* 0x0000013000017945 */ /* 0x000fe40003800000 */
[----:B------:R-:W-:-:S05]  /*6170*/  FFMA.FTZ R9, R9, R110, 1.1641532182693481445e-10 ;  /* 0x2f00000009097423 */ /* 0x000fca000001006e */
[----:B------:R-:W-:Y:S01]  /*6180*/  FSETP.GTU.FTZ.AND P5, PT, R9, R106, PT ;  /* 0x0000006a0900720b */ /* 0x000fe20003fbc000 */
[----:B------:R-:W-:-:S05]  /*6190*/  HADD2.F32 R9, -RZ, R95.H0_H0 ;  /* 0x2000005fff097230 */ /* 0x000fca0000004100 */
        /* <DEDUP_REMOVED lines=14> */
.L_x_16030:
[----:B------:R-:W-:-:S07]  /*6280*/  IMAD.MOV.U32 R94, RZ, RZ, R12 ;  /* 0x000000ffff5e7224 */ /* 0x000fce00078e000c */
.L_x_16031:
[----:B------:R-:W-:Y:S05]  /*6290*/  BSYNC B1 ;  /* 0x0000000000017941 */ /* 0x000fea0003800000 */
.L_x_16029:
        /* <DEDUP_REMOVED lines=18> */
.L_x_16035:
[----:B------:R-:W-:Y:S05]  /*63c0*/  BSYNC B2 ;  /* 0x0000000000027941 */ /* 0x000fea0003800000 */
.L_x_16034:
        /* <DEDUP_REMOVED lines=44> */
.L_x_16033:
[----:B------:R-:W-:Y:S05]  /*6690*/  BSYNC B1 ;  /* 0x0000000000017941 */ /* 0x000fea0003800000 */
.L_x_16032:
        /* <DEDUP_REMOVED lines=38> */
.L_x_15979:
[----:B------:R-:W-:Y:S05]  /*6900*/  BSYNC B0 ;  /* 0x0000000000007941 */ /* 0x000fea0003800000 */
.L_x_15978:
        /* <DEDUP_REMOVED lines=23> */
.L_x_16039:
[----:B------:R-:W-:-:S07]  /*6a80*/  IMAD.MOV.U32 R21, RZ, RZ, R12 ;  /* 0x000000ffff157224 */ /* 0x000fce00078e000c */
.L_x_16040:
[----:B------:R-:W-:Y:S05]  /*6a90*/  BSYNC B1 ;  /* 0x0000000000017941 */ /* 0x000fea0003800000 */
.L_x_16038:
        /* <DEDUP_REMOVED lines=16> */
.L_x_16044:
[----:B------:R-:W-:Y:S05]  /*6ba0*/  BSYNC B2 ;  /* 0x0000000000027941 */ /* 0x000fea0003800000 */
.L_x_16043:
        /* <DEDUP_REMOVED lines=44> */
.L_x_16042:
[----:B------:R-:W-:Y:S05]  /*6e70*/  BSYNC B1 ;  /* 0x0000000000017941 */ /* 0x000fea0003800000 */
.L_x_16041:
        /* <DEDUP_REMOVED lines=25> */
.L_x_16046:
[----:B------:R-:W-:-:S07]  /*7010*/  IMAD.MOV.U32 R102, RZ, RZ, R12 ;  /* 0x000000ffff667224 */ /* 0x000fce00078e000c */
.L_x_16047:
[----:B------:R-:W-:Y:S05]  /*7020*/  BSYNC B1 ;  /* 0x0000000000017941 */ /* 0x000fea0003800000 */
.L_x_16045:
        /* <DEDUP_REMOVED lines=16> */
.L_x_16051:
[----:B------:R-:W-:Y:S05]  /*7130*/  BSYNC B2 ;  /* 0x0000000000027941 */ /* 0x000fea0003800000 */
.L_x_16050:
        /* <DEDUP_REMOVED lines=44> */
.L_x_16049:
[----:B------:R-:W-:Y:S05]  /*7400*/  BSYNC B1 ;  /* 0x0000000000017941 */ /* 0x000fea0003800000 */
.L_x_16048:
        /* <DEDUP_REMOVED lines=22> */
.L_x_16053:
[----:B------:R-:W-:-:S07]  /*7570*/  MOV R92, R12 ;  /* 0x0000000c005c7202 */ /* 0x000fce0000000f00 */
.L_x_16054:
[----:B------:R-:W-:Y:S05]  /*7580*/  BSYNC B1 ;  /* 0x0000000000017941 */ /* 0x000fea0003800000 */
.L_x_16052:
        /* <DEDUP_REMOVED lines=16> */
.L_x_16058:
[----:B------:R-:W-:Y:S05]  /*7690*/  BSYNC B2 ;  /* 0x0000000000027941 */ /* 0x000fea0003800000 */
.L_x_16057:
        /* <DEDUP_REMOVED lines=44> */
.L_x_16056:
[----:B------:R-:W-:Y:S05]  /*7960*/  BSYNC B1 ;  /* 0x0000000000017941 */ /* 0x000fea0003800000 */
.L_x_16055:
        /* <DEDUP_REMOVED lines=21> */
.L_x_16060:
[----:B------:R-:W-:-:S07]  /*7ac0*/  IMAD.MOV.U32 R92, RZ, RZ, R12 ;  /* 0x000000ffff5c7224 */ /* 0x000fce00078e000c */
.L_x_16061:
[----:B------:R-:W-:Y:S05]  /*7ad0*/  BSYNC B1 ;  /* 0x0000000000017941 */ /* 0x000fea0003800000 */
.L_x_16059:
        /* <DEDUP_REMOVED lines=16> */
.L_x_16065:
[----:B------:R-:W-:Y:S05]  /*7be0*/  BSYNC B2 ;  /* 0x0000000000027941 */ /* 0x000fea0003800000 */
.L_x_16064:
        /* <DEDUP_REMOVED lines=44> */
.L_x_16063:
[----:B------:R-:W-:Y:S05]  /*7eb0*/  BSYNC B1 ;  /* 0x0000000000017941 */ /* 0x000fea0003800000 */
.L_x_16062:
        /* <DEDUP_REMOVED lines=21> */
.L_x_16067:
[----:B------:R-:W-:-:S07]  /*8010*/  MOV R112, R12 ;  /* 0x0000000c00707202 */ /* 0x000fce0000000f00 */
.L_x_16068:
[----:B------:R-:W-:Y:S05]  /*8020*/  BSYNC B1 ;  /* 0x0000000000017941 */ /* 0x000fea0003800000 */
.L_x_16066:
        /* <DEDUP_REMOVED lines=16> */
.L_x_16072:
[----:B------:R-:W-:Y:S05]  /*8130*/  BSYNC B2 ;  /* 0x0000000000027941 */ /* 0x000fea0003800000 */
.L_x_16071:
        /* <DEDUP_REMOVED lines=44> */
.L_x_16070:
[----:B------:R-:W-:Y:S05]  /*8400*/  BSYNC B1 ;  /* 0x0000000000017941 */ /* 0x000fea0003800000 */
.L_x_16069:
        /* <DEDUP_REMOVED lines=21> */
.L_x_16074:
[----:B------:R-:W-:-:S07]  /*8560*/  IMAD.MOV.U32 R112, RZ, RZ, R12 ;  /* 0x000000ffff707224 */ /* 0x000fce00078e000c */
.L_x_16075:
[----:B------:R-:W-:Y:S05]  /*8570*/  BSYNC B1 ;  /* 0x0000000000017941 */ /* 0x000fea0003800000 */
.L_x_16073:
        /* <DEDUP_REMOVED lines=16> */
.L_x_16079:
[----:B------:R-:W-:Y:S05]  /*8680*/  BSYNC B2 ;  /* 0x0000000000027941 */ /* 0x000fea0003800000 */
.L_x_16078:
        /* <DEDUP_REMOVED lines=44> */
.L_x_16077:
[----:B------:R-:W-:Y:S05]  /*8950*/  BSYNC B1 ;  /* 0x0000000000017941 */ /* 0x000fea0003800000 */
.L_x_16076:
        /* <DEDUP_REMOVED lines=21> */
.L_x_16081:
[----:B------:R-:W-:-:S07]  /*8ab0*/  MOV R94, R12 ;  /* 0x0000000c005e7202 */ /* 0x000fce0000000f00 */
.L_x_16082:
[----:B------:R-:W-:Y:S05]  /*8ac0*/  BSYNC B1 ;  /* 0x0000000000017941 */ /* 0x000fea0003800000 */
.L_x_16080:
        /* <DEDUP_REMOVED lines=16> */
.L_x_16086:
[----:B------:R-:W-:Y:S05]  /*8bd0*/  BSYNC B2 ;  /* 0x0000000000027941 */ /* 0x000fea0003800000 */
.L_x_16085:
        /* <DEDUP_REMOVED lines=44> */
.L_x_16084:
[----:B------:R-:W-:Y:S05]  /*8ea0*/  BSYNC B1 ;  /* 0x0000000000017941 */ /* 0x000fea0003800000 */
.L_x_16083:
        /* <DEDUP_REMOVED lines=21> */
.L_x_16088:
[----:B------:R-:W-:-:S07]  /*9000*/  IMAD.MOV.U32 R94, RZ, RZ, R12 ;  /* 0x000000ffff5e7224 */ /* 0x000fce00078e000c */
.L_x_16089:
[----:B------:R-:W-:Y:S05]  /*9010*/  BSYNC B1 ;  /* 0x0000000000017941 */ /* 0x000fea0003800000 */
.L_x_16087:
        /* <DEDUP_REMOVED lines=18> */
.L_x_16093:
[----:B------:R-:W-:Y:S05]  /*9140*/  BSYNC B2 ;  /* 0x0000000000027941 */ /* 0x000fea0003800000 */
.L_x_16092:
        /* <DEDUP_REMOVED lines=44> */
.L_x_16091:
[----:B------:R-:W-:Y:S05]  /*9410*/  BSYNC B1 ;  /* 0x0000000000017941 */ /* 0x000fea0003800000 */
.L_x_16090:
        /* <DEDUP_REMOVED lines=38> */
.L_x_16037:
[----:B------:R-:W-:Y:S05]  /*9680*/  BSYNC B0 ;  /* 0x0000000000007941 */ /* 0x000fea0003800000 */
.L_x_16036:
        /* <DEDUP_REMOVED lines=23> */
.L_x_16097:
[----:B------:R-:W-:-:S07]  /*9800*/  IMAD.MOV.U32 R23, RZ, RZ, R12 ;  /* 0x000000ffff177224 */ /* 0x000fce00078e000c */
.L_x_16098:
[----:B------:R-:W-:Y:S05]  /*9810*/  BSYNC B1 ;  /* 0x0000000000017941 */ /* 0x000fea0003800000 */
.L_x_16096:
        /* <DEDUP_REMOVED lines=16> */
.L_x_16102:
[----:B------:R-:W-:Y:S05]  /*9920*/  BSYNC B2 ;  /* 0x0000000000027941 */ /* 0x000fea0003800000 */
.L_x_16101:
        /* <DEDUP_REMOVED lines=44> */
.L_x_16100:
[----:B------:R-:W-:Y:S05]  /*9bf0*/  BSYNC B1 ;  /* 0x0000000000017941 */ /* 0x000fea0003800000 */
.L_x_16099:
        /* <DEDUP_REMOVED lines=25> */
.L_x_16104:
[----:B------:R-:W-:-:S07]  /*9d90*/  IMAD.MOV.U32 R102, RZ, RZ, R12 ;  /* 0x000000ffff667224 */ /* 0x000fce00078e000c */
.L_x_16105:
[----:B------:R-:W-:Y:S05]  /*9da0*/  BSYNC B1 ;  /* 0x0000000000017941 */ /* 0x000fea0003800000 */
.L_x_16103:
        /* <DEDUP_REMOVED lines=16> */
.L_x_16109:
[----:B------:R-:W-:Y:S05]  /*9eb0*/  BSYNC B2 ;  /* 0x0000000000027941 */ /* 0x000fea0003800000 */
.L_x_16108:
        /* <DEDUP_REMOVED lines=44> */
.L_x_16107:
[----:B------:R-:W-:Y:S05]  /*a180*/  BSYNC B1 ;  /* 0x0000000000017941 */ /* 0x000fea0003800000 */
.L_x_16106:
        /* <DEDUP_REMOVED lines=22> */
.L_x_16111:
[----:B------:R-:W-:-:S07]  /*a2f0*/  MOV R92, R12 ;  /* 0x0000000c005c7202 */ /* 0x000fce0000000f00 */
.L_x_16112:
[----:B------:R-:W-:Y:S05]  /*a300*/  BSYNC B1 ;  /* 0x0000000000017941 */ /* 0x000fea0003800000 */
.L_x_16110:
        /* <DEDUP_REMOVED lines=16> */
.L_x_16116:
[----:B------:R-:W-:Y:S05]  /*a410*/  BSYNC B2 ;  /* 0x0000000000027941 */ /* 0x000fea0003800000 */
.L_x_16115:
        /* <DEDUP_REMOVED lines=44> */
.L_x_16114:
[----:B------:R-:W-:Y:S05]  /*a6e0*/  BSYNC B1 ;  /* 0x0000000000017941 */ /* 0x000fea0003800000 */
.L_x_16113:
        /* <DEDUP_REMOVED lines=21> */
.L_x_16118:
[----:B------:R-:W-:-:S07]  /*a840*/  IMAD.MOV.U32 R92, RZ, RZ, R12 ;  /* 0x000000ffff5c7224 */ /* 0x000fce00078e000c */
.L_x_16119:
[----:B------:R-:W-:Y:S05]  /*a850*/  BSYNC B1 ;  /* 0x0000000000017941 */ /* 0x000fea0003800000 */
.L_x_16117:
        /* <DEDUP_REMOVED lines=16> */
.L_x_16123:
[----:B------:R-:W-:Y:S05]  /*a960*/  BSYNC B2 ;  /* 0x0000000000027941 */ /* 0x000fea0003800000 */
.L_x_16122:
        /* <DEDUP_REMOVED lines=44> */
.L_x_16121:
[----:B------:R-:W-:Y:S05]  /*ac30*/  BSYNC B1 ;  /* 0x0000000000017941 */ /* 0x000fea0003800000 */
.L_x_16120:
        /* <DEDUP_REMOVED lines=21> */
.L_x_16125:
[----:B------:R-:W-:-:S07]  /*ad90*/  MOV R112, R12 ;  /* 0x0000000c00707202 */ /* 0x000fce0000000f00 */
.L_x_16126:
[----:B------:R-:W-:Y:S05]  /*ada0*/  BSYNC B1 ;  /* 0x0000000000017941 */ /* 0x000fea0003800000 */
.L_x_16124:
        /* <DEDUP_REMOVED lines=16> */
.L_x_16130:
[----:B------:R-:W-:Y:S05]  /*aeb0*/  BSYNC B2 ;  /* 0x0000000000027941 */ /* 0x000fea0003800000 */
.L_x_16129:
        /* <DEDUP_REMOVED lines=44> */
.L_x_16128:
[----:B------:R-:W-:Y:S05]  /*b180*/  BSYNC B1 ;  /* 0x0000000000017941 */ /* 0x000fea0003800000 */
.L_x_16127:
        /* <DEDUP_REMOVED lines=21> */
.L_x_16132:
[----:B------:R-:W-:-:S07]  /*b2e0*/  IMAD.MOV.U32 R112, RZ, RZ, R12 ;  /* 0x000000ffff707224 */ /* 0x000fce00078e000c */
.L_x_16133:
[----:B------:R-:W-:Y:S05]  /*b2f0*/  BSYNC B1 ;  /* 0x0000000000017941 */ /* 0x000fea0003800000 */
.L_x_16131:
        /* <DEDUP_REMOVED lines=16> */
.L_x_16137:
[----:B------:R-:W-:Y:S05]  /*b400*/  BSYNC B2 ;  /* 0x0000000000027941 */ /* 0x000fea0003800000 */
.L_x_16136:
        /* <DEDUP_REMOVED lines=44> */
.L_x_16135:
[----:B------:R-:W-:Y:S05]  /*b6d0*/  BSYNC B1 ;  /* 0x0000000000017941 */ /* 0x000fea0003800000 */
.L_x_16134:
        /* <DEDUP_REMOVED lines=21> */
.L_x_16139:
[----:B------:R-:W-:-:S07]  /*b830*/  MOV R94, R12 ;  /* 0x0000000c005e7202 */ /* 0x000fce0000000f00 */
.L_x_16140:
[----:B------:R-:W-:Y:S05]  /*b840*/  BSYNC B1 ;  /* 0x0000000000017941 */ /* 0x000fea0003800000 */
.L_x_16138:
        /* <DEDUP_REMOVED lines=16> */
.L_x_16144:
[----:B------:R-:W-:Y:S05]  /*b950*/  BSYNC B2 ;  /* 0x0000000000027941 */ /* 0x000fea0003800000 */
.L_x_16143:
        /* <DEDUP_REMOVED lines=44> */
.L_x_16142:
[----:B------:R-:W-:Y:S05]  /*bc20*/  BSYNC B1 ;  /* 0x0000000000017941 */ /* 0x000fea0003800000 */
.L_x_16141:
        /* <DEDUP_REMOVED lines=21> */
.L_x_16146:
[----:B------:R-:W-:-:S07]  /*bd80*/  IMAD.MOV.U32 R94, RZ, RZ, R12 ;  /* 0x000000ffff5e7224 */ /* 0x000fce00078e000c */
.L_x_16147:
[----:B------:R-:W-:Y:S05]  /*bd90*/  BSYNC B1 ;  /* 0x0000000000017941 */ /* 0x000fea0003800000 */
.L_x_16145:
        /* <DEDUP_REMOVED lines=18> */
.L_x_16151:
[----:B------:R-:W-:Y:S05]  /*bec0*/  BSYNC B2 ;  /* 0x0000000000027941 */ /* 0x000fea0003800000 */
.L_x_16150:
        /* <DEDUP_REMOVED lines=41> */
[----:B------:R-:W-:-:S05]  /*c160*/  IMAD.WIDE.U32 R92, R7, -0x326172a9, RZ ;  /* 0xcd9e8d57075c7825 */ /* 0x000fca00078e00ff */
[----:B------:R-:W-:Y:S02]  /*c170*/  LOP3.LUT R7, R93, UR35, R150, 0x96, !PT ;  /* 0x000000235d077c12 */ /* 0x000fe4000f8e9696 */
[----:B------:R-:W-:-:S07]  /*c180*/  MOV R12, R92 ;  /* 0x0000005c000c7202 */ /* 0x000fce0000000f00 */
.L_x_16149:
[----:B------:R-:W-:Y:S05]  /*c190*/  BSYNC B1 ;  /* 0x0000000000017941 */ /* 0x000fea0003800000 */
.L_x_16148:
        /* <DEDUP_REMOVED lines=37> */
.L_x_16095:
[----:B------:R-:W-:Y:S05]  /*c3f0*/  BSYNC B0 ;  /* 0x0000000000007941 */ /* 0x000fea0003800000 */
.L_x_16094:
        /* <DEDUP_REMOVED lines=129> */
.L_x_16172:
        /* <DEDUP_REMOVED lines=90> */
[----:B------:R-:W-:Y:S02]  /*d1b0*/  F2FP.F16.F32.PACK_AB R92, R93, R92 ;  /* 0x0000005c5d5c723e */ /* 0x000fe400000000ff */
[----:B------:R-:W-:Y:S01]  /*d1c0*/  F2FP.F16.F32.PACK_AB R93, R100, R95 ;  /* 0x0000005f645d723e */ /* 0x000fe200000000ff */
[----:B------:R-:W-:Y:S01]  /*d1d0*/  FMUL.FTZ R95, R155, R94 ;  /* 0x0000005e9b5f7220 */ /* 0x000fe20000410000 */
[----:B------:R-:W-:-:S03]  /*d1e0*/  FADD.FTZ R100, R147, -R96 ;  /* 0x8000006093647221 */ /* 0x000fc60000010000 */
[----:B------:R-:W-:Y:S01]  /*d1f0*/  FFMA.FTZ R94, R76, R95, R84 ;  /* 0x0000005f4c5e7223 */ /* 0x000fe20000010054 */
[----:B------:R-:W-:Y:S01]  /*d200*/  FFMA.FTZ R95, R77, R98, R85 ;  /* 0x000000624d5f7223 */ /* 0x000fe20000010055 */
[----:B------:R-:W-:Y:S01]  /*d210*/  FADD.FTZ R98, R129, -R96 ;  /* 0x8000006081627221 */ /* 0x000fe20000010000 */
[----:B------:R-:W-:Y:S01]  /*d220*/  FMUL.FTZ R100, R155, R100 ;  /* 0x000000649b647220 */ /* 0x000fe20000410000 */
[C---:B0-----:R-:W-:Y:S02]  /*d230*/  IMAD.WIDE.U32 R152, R16.reuse, 0x10, R152 ;  /* 0x0000001010987825 */ /* 0x041fe400078e0098 */
[----:B------:R-:W-:Y:S02]  /*d240*/  F2FP.F16.F32.PACK_AB R94, R95, R94 ;  /* 0x0000005e5f5e723e */ /* 0x000fe400000000ff */
[----:B------:R-:W-:Y:S01]  /*d250*/  FMUL.FTZ R95, R155, R98 ;  /* 0x000000629b5f7220 */ /* 0x000fe20000410000 */
[----:B------:R-:W-:Y:S01]  /*d260*/  FFMA.FTZ R100, R79, R100, R87 ;  /* 0x000000644f647223 */ /* 0x000fe20000010057 */
[----:B------:R-:W-:-:S02]  /*d270*/  VIADD R16, R16, 0x80 ;  /* 0x0000008010107836 */ /* 0x000fc40000000000 */
[----:B------:R-:W-:-:S05]  /*d280*/  FFMA.FTZ R95, R78, R95, R86 ;  /* 0x0000005f4e5f7223 */ /* 0x000fca0000010056 */
[----:B------:R-:W-:-:S05]  /*d290*/  F2FP.F16.F32.PACK_AB R95, R100, R95 ;  /* 0x0000005f645f723e */ /* 0x000fca00000000ff */
[----:B------:R1:W-:Y:S02]  /*d2a0*/  STG.E.128 desc[UR4][R152.64], R92 ;  /* 0x0000005c98007986 */ /* 0x0003e4000c101d04 */
.L_x_16154:
[----:B------:R-:W-:Y:S05]  /*d2b0*/  BSYNC B0 ;  /* 0x0000000000007941 */ /* 0x000fea0003800000 */
.L_x_16153:
        /* <DEDUP_REMOVED lines=29> */
[----:B------:R-:W-:Y:S01]  /*d490*/  F2FP.F16.F32.PACK_AB R94, R95, R94 ;  /* 0x0000005e5f5e723e */ /* 0x000fe200000000ff */
[----:B------:R-:W-:Y:S01]  /*d4a0*/  FMUL.FTZ R95, R155, R98 ;  /* 0x000000629b5f7220 */ /* 0x000fe20000410000 */
[----:B------:R-:W-:-:S03]  /*d4b0*/  FFMA.FTZ R100, R63, R100, R71 ;  /* 0x000000643f647223 */ /* 0x000fc60000010047 */
[----:B------:R-:W-:-:S05]  /*d4c0*/  FFMA.FTZ R95, R62, R95, R70 ;  /* 0x0000005f3e5f7223 */ /* 0x000fca0000010046 */
[----:B------:R-:W-:-:S05]  /*d4d0*/  F2FP.F16.F32.PACK_AB R95, R100, R95 ;  /* 0x0000005f645f723e */ /* 0x000fca00000000ff */
[----:B------:R2:W-:Y:S02]  /*d4e0*/  STG.E.128 desc[UR4][R152.64], R92 ;  /* 0x0000005c98007986 */ /* 0x0005e4000c101d04 */
.L_x_16156:
[----:B------:R-:W-:Y:S05]  /*d4f0*/  BSYNC B0 ;  /* 0x0000000000007941 */ /* 0x000fea0003800000 */
.L_x_16155:
        /* <DEDUP_REMOVED lines=35> */
.L_x_16158:
[----:B------:R-:W-:Y:S05]  /*d730*/  BSYNC B0 ;  /* 0x0000000000007941 */ /* 0x000fea0003800000 */
.L_x_16157:
        /* <DEDUP_REMOVED lines=30> */
[----:B------:R-:W-:Y:S02]  /*d920*/  F2FP.F16.F32.PACK_AB R95, R96, R95 ;  /* 0x0000005f605f723e */ /* 0x000fe400000000ff */
[----:B------:R-:W-:Y:S01]  /*d930*/  F2FP.F16.F32.PACK_AB R93, R100, R93 ;  /* 0x0000005d645d723e */ /* 0x000fe200000000ff */
[----:B0-----:R-:W-:-:S05]  /*d940*/  IMAD.WIDE.U32 R152, R16, 0x10, R152 ;  /* 0x0000001010987825 */ /* 0x001fca00078e0098 */
[----:B------:R4:W-:Y:S02]  /*d950*/  STG.E.128 desc[UR4][R152.64], R92 ;  /* 0x0000005c98007986 */ /* 0x0009e4000c101d04 */
.L_x_16160:
[----:B------:R-:W-:Y:S05]  /*d960*/  BSYNC B0 ;  /* 0x0000000000007941 */ /* 0x000fea0003800000 */
.L_x_16159:
[----:B------:R-:W-:Y:S01]  /*d970*/  VIADD R6, R6, UR18 ;  /* 0x0000001206067c36 */ /* 0x000fe20008000000 */
[----:B------:R-:W-:-:S04]  /*d980*/  SEL R96, RZ, 0x1, P3 ;  /* 0x00000001ff607807 */ /* 0x000fc80001800000 */
[----:B------:R-:W-:-:S13]  /*d990*/  ISETP.GE.AND P0, PT, R6, UR19, PT ;  /* 0x0000001306007c0c */ /* 0x000fda000bf06270 */
[----:B------:R-:W-:Y:S05]  /*d9a0*/  @!P0 BRA `(.L_x_16161) ;  /* 0xffffff3000dc8947 */ /* 0x000fea000383ffff */
[----:B------:R-:W-:Y:S05]  /*d9b0*/  EXIT ;  /* 0x000000000000794d */ /* 0x000fea0003800000 */
.L_x_16152:
[----:B------:R-:W-:Y:S01]  /*d9c0*/  HFMA2.MMA R110, -RZ, RZ, 0, 5.9604644775390625e-08 ;  /* 0x00000001ff6e7435 */ /* 0x000fe200000001ff */
[----:B------:R-:W-:Y:S01]  /*d9d0*/  MOV R157, R98 ;  /* 0x00000062009d7202 */ /* 0x000fe20000000f00 */
[----:B------:R-:W-:Y:S01]  /*d9e0*/  IMAD.MOV.U32 R159, RZ, RZ, 0x1f ;  /* 0x0000001fff9f7424 */ /* 0x000fe200078e00ff */
[----:B------:R-:W-:-:S08]  /*d9f0*/  MOV R106, 0xffffffff ;  /* 0xffffffff006a7802 */ /* 0x000fd00000000f00 */
[----:B-1---5:R-:W-:Y:S05]  /*da00*/  WARPSYNC.COLLECTIVE R106, `(.L_x_16162) ;  /* 0x000000006a087348 */ /* 0x022fea0003c00000 */
[----:B------:R0:W2:Y:S02]  /*da10*/  SHFL.BFLY P5, R108, R157, R110, R159 ;  /* 0x0c00006e9d6c7389 */ /* 0x0000a400000a009f */
[----:B012--5:R-:W-:Y:S01]  /*da20*/  ENDCOLLECTIVE ;  /* 0x000000000000791b */ /* 0x027fe20003800000 */
.L_x_16162:
[----:B------:R-:W-:Y:S01]  /*da30*/  HFMA2.MMA R110, -RZ, RZ, 0, 1.1920928955078125e-07 ;  /* 0x00000002ff6e7435 */ /* 0x000fe200000001ff */
[----:B------:R-:W-:-:S05]  /*da40*/  MOV R93, R108 ;  /* 0x0000006c005d7202 */ /* 0x000fca0000000f00 */
[----:B------:R-:W-:-:S04]  /*da50*/  FADD.FTZ R96, R98, R93 ;  /* 0x0000005d62607221 */ /* 0x000fc80000010000 */
[----:B------:R-:W-:-:S07]  /*da60*/  IMAD.MOV.U32 R157, RZ, RZ, R96 ;  /* 0x000000ffff9d7224 */ /* 0x000fce00078e0060 */
[----:B------:R-:W-:Y:S05]  /*da70*/  WARPSYNC.COLLECTIVE R106, `(.L_x_16163) ;  /* 0x000000006a087348 */ /* 0x000fea0003c00000 */
[----:B------:R0:W1:Y:S02]  /*da80*/  SHFL.BFLY P5, R108, R157, R110, R159 ;  /* 0x0c00006e9d6c7389 */ /* 0x00006400000a009f */
[----:B01----:R-:W-:Y:S01]  /*da90*/  ENDCOLLECTIVE ;  /* 0x000000000000791b */ /* 0x003fe20003800000 */
.L_x_16163:
[----:B------:R-:W-:Y:S01]  /*daa0*/  HFMA2.MMA R110, -RZ, RZ, 0, 2.384185791015625e-07 ;  /* 0x00000004ff6e7435 */ /* 0x000fe200000001ff */
[----:B------:R-:W-:-:S05]  /*dab0*/  MOV R93, R108 ;  /* 0x0000006c005d7202 */ /* 0x000fca0000000f00 */
[----:B------:R-:W-:-:S04]  /*dac0*/  FADD.FTZ R100, R96, R93 ;  /* 0x0000005d60647221 */ /* 0x000fc80000010000 */
[----:B------:R-:W-:-:S07]  /*dad0*/  IMAD.MOV.U32 R157, RZ, RZ, R100 ;  /* 0x000000ffff9d7224 */ /* 0x000fce00078e0064 */
[----:B------:R-:W-:Y:S05]  /*dae0*/  WARPSYNC.COLLECTIVE R106, `(.L_x_16164) ;  /* 0x000000006a087348 */ /* 0x000fea0003c00000 */
[----:B------:R0:W1:Y:S02]  /*daf0*/  SHFL.BFLY P5, R108, R157, R110, R159 ;  /* 0x0c00006e9d6c7389 */ /* 0x00006400000a009f */
[----:B01----:R-:W-:Y:S01]  /*db00*/  ENDCOLLECTIVE ;  /* 0x000000000000791b */ /* 0x003fe20003800000 */
.L_x_16164:
[----:B------:R-:W-:Y:S01]  /*db10*/  HFMA2.MMA R110, -RZ, RZ, 0, 4.76837158203125e-07 ;  /* 0x00000008ff6e7435 */ /* 0x000fe200000001ff */
[----:B------:R-:W-:-:S05]  /*db20*/  MOV R93, R108 ;  /* 0x0000006c005d7202 */ /* 0x000fca0000000f00 */
[----:B------:R-:W-:-:S04]  /*db30*/  FADD.FTZ R102, R100, R93 ;  /* 0x0000005d64667221 */ /* 0x000fc80000010000 */
[----:B------:R-:W-:-:S07]  /*db40*/  IMAD.MOV.U32 R157, RZ, RZ, R102 ;  /* 0x000000ffff9d7224 */ /* 0x000fce00078e0066 */
[----:B------:R-:W-:Y:S05]  /*db50*/  WARPSYNC.COLLECTIVE R106, `(.L_x_16165) ;  /* 0x000000006a087348 */ /* 0x000fea0003c00000 */
[----:B------:R0:W1:Y:S02]  /*db60*/  SHFL.BFLY P5, R108, R157, R110, R159 ;  /* 0x0c00006e9d6c7389 */ /* 0x00006400000a009f */
[----:B01----:R-:W-:Y:S01]  /*db70*/  ENDCOLLECTIVE ;  /* 0x000000000000791b */ /* 0x003fe20003800000 */
.L_x_16165:
[----:B------:R-:W-:Y:S01]  /*db80*/  HFMA2.MMA R110, -RZ, RZ, 0, 9.5367431640625e-07 ;  /* 0x00000010ff6e7435 */ /* 0x000fe200000001ff */
[----:B------:R-:W-:-:S05]  /*db90*/  MOV R93, R108 ;  /* 0x0000006c005d7202 */ /* 0x000fca0000000f00 */
[----:B------:R-:W-:-:S04]  /*dba0*/  FADD.FTZ R104, R102, R93 ;  /* 0x0000005d66687221 */ /* 0x000fc80000010000 */
[----:B------:R-:W-:-:S07]  /*dbb0*/  IMAD.MOV.U32 R157, RZ, RZ, R104 ;  /* 0x000000ffff9d7224 */ /* 0x000fce00078e0068 */
[----:B------:R-:W-:Y:S05]  /*dbc0*/  WARPSYNC.COLLECTIVE R106, `(.L_x_16166) ;  /* 0x000000006a087348 */ /* 0x000fea0003c00000 */
[----:B------:R0:W1:Y:S02]  /*dbd0*/  SHFL.BFLY P5, R108, R157, R110, R159 ;  /* 0x0c00006e9d6c7389 */ /* 0x00006400000a009f */
[----:B01----:R-:W-:Y:S01]  /*dbe0*/  ENDCOLLECTIVE ;  /* 0x000000000000791b */ /* 0x003fe20003800000 */
.L_x_16166:
        /* <DEDUP_REMOVED lines=73> */
.L_x_16167:
[----:B------:R-:W-:Y:S01]  /*e080*/  HFMA2.MMA R110, -RZ, RZ, 0, 1.1920928955078125e-07 ;  /* 0x00000002ff6e7435 */ /* 0x000fe200000001ff */
[----:B------:R-:W-:-:S05]  /*e090*/  MOV R96, R108 ;  /* 0x0000006c00607202 */ /* 0x000fca0000000f00 */
[----:B------:R-:W-:-:S04]  /*e0a0*/  FADD.FTZ R96, R93, R96 ;  /* 0x000000605d607221 */ /* 0x000fc80000010000 */
[----:B------:R-:W-:-:S07]  /*e0b0*/  IMAD.MOV.U32 R157, RZ, RZ, R96 ;  /* 0x000000ffff9d7224 */ /* 0x000fce00078e0060 */
[----:B------:R-:W-:Y:S05]  /*e0c0*/  WARPSYNC.COLLECTIVE R106, `(.L_x_16168) ;  /* 0x000000006a087348 */ /* 0x000fea0003c00000 */
[----:B------:R0:W1:Y:S02]  /*e0d0*/  SHFL.BFLY P5, R108, R157, R110, R159 ;  /* 0x0c00006e9d6c7389 */ /* 0x00006400000a009f */
[----:B01----:R-:W-:Y:S01]  /*e0e0*/  ENDCOLLECTIVE ;  /* 0x000000000000791b */ /* 0x003fe20003800000 */
.L_x_16168:
[----:B------:R-:W-:Y:S01]  /*e0f0*/  HFMA2.MMA R110, -RZ, RZ, 0, 2.384185791015625e-07 ;  /* 0x00000004ff6e7435 */ /* 0x000fe200000001ff */
[----:B------:R-:W-:-:S05]  /*e100*/  MOV R153, R108 ;  /* 0x0000006c00997202 */ /* 0x000fca0000000f00 */
[----:B------:R-:W-:-:S04]  /*e110*/  FADD.FTZ R153, R96, R153 ;  /* 0x0000009960997221 */ /* 0x000fc80000010000 */
[----:B------:R-:W-:-:S07]  /*e120*/  IMAD.MOV.U32 R157, RZ, RZ, R153 ;  /* 0x000000ffff9d7224 */ /* 0x000fce00078e0099 */
[----:B------:R-:W-:Y:S05]  /*e130*/  WARPSYNC.COLLECTIVE R106, `(.L_x_16169) ;  /* 0x000000006a087348 */ /* 0x000fea0003c00000 */
[----:B------:R0:W1:Y:S02]  /*e140*/  SHFL.BFLY P5, R108, R157, R110, R159 ;  /* 0x0c00006e9d6c7389 */ /* 0x00006400000a009f */
[----:B01----:R-:W-:Y:S01]  /*e150*/  ENDCOLLECTIVE ;  /* 0x000000000000791b */ /* 0x003fe20003800000 */
.L_x_16169:
[----:B------:R-:W-:Y:S01]  /*e160*/  HFMA2.MMA R110, -RZ, RZ, 0, 4.76837158203125e-07 ;  /* 0x00000008ff6e7435 */ /* 0x000fe200000001ff */
[----:B------:R-:W-:-:S05]  /*e170*/  MOV R98, R108 ;  /* 0x0000006c00627202 */ /* 0x000fca0000000f00 */
[----:B------:R-:W-:-:S04]  /*e180*/  FADD.FTZ R98, R153, R98 ;  /* 0x0000006299627221 */ /* 0x000fc80000010000 */
[----:B------:R-:W-:-:S07]  /*e190*/  IMAD.MOV.U32 R157, RZ, RZ, R98 ;  /* 0x000000ffff9d7224 */ /* 0x000fce00078e0062 */
[----:B------:R-:W-:Y:S05]  /*e1a0*/  WARPSYNC.COLLECTIVE R106, `(.L_x_16170) ;  /* 0x000000006a087348 */ /* 0x000fea0003c00000 */
[----:B------:R0:W1:Y:S02]  /*e1b0*/  SHFL.BFLY P5, R108, R157, R110, R159 ;  /* 0x0c00006e9d6c7389 */ /* 0x00006400000a009f */
[----:B01----:R-:W-:Y:S01]  /*e1c0*/  ENDCOLLECTIVE ;  /* 0x000000000000791b */ /* 0x003fe20003800000 */
.L_x_16170:
[----:B------:R-:W-:Y:S01]  /*e1d0*/  HFMA2.MMA R110, -RZ, RZ, 0, 9.5367431640625e-07 ;  /* 0x00000010ff6e7435 */ /* 0x000fe200000001ff */
[----:B------:R-:W-:-:S05]  /*e1e0*/  MOV R155, R108 ;  /* 0x0000006c009b7202 */ /* 0x000fca0000000f00 */
[----:B------:R-:W-:-:S04]  /*e1f0*/  FADD.FTZ R155, R98, R155 ;  /* 0x0000009b629b7221 */ /* 0x000fc80000010000 */
[----:B------:R-:W-:-:S07]  /*e200*/  IMAD.MOV.U32 R157, RZ, RZ, R155 ;  /* 0x000000ffff9d7224 */ /* 0x000fce00078e009b */
[----:B------:R-:W-:Y:S05]  /*e210*/  WARPSYNC.COLLECTIVE R106, `(.L_x_16171) ;  /* 0x000000006a087348 */ /* 0x000fea0003c00000 */
[----:B------:R0:W1:Y:S02]  /*e220*/  SHFL.BFLY P5, R108, R157, R110, R159 ;  /* 0x0c00006e9d6c7389 */ /* 0x00006400000a009f */
[----:B01----:R-:W-:Y:S01]  /*e230*/  ENDCOLLECTIVE ;  /* 0x000000000000791b */ /* 0x003fe20003800000 */
.L_x_16171:
[----:B------:R-:W-:Y:S01]  /*e240*/  MOV R100, R108 ;  /* 0x0000006c00647202 */ /* 0x000fe20000000f00 */
[----:B------:R-:W-:Y:S06]  /*e250*/  BRA `(.L_x_16172) ;  /* 0xffffffe8006c7947 */ /* 0x000fec000383ffff */
.L_x_16173:
        /* <DEDUP_REMOVED lines=10> */
.L_x_30272:


//--------------------- .text._ZN10layer_norm13ln_fwd_kernelINS_13Kernel_traitsIf6__halfS2_S2_fjLj4096ELj1ELj1ELj4ELj16ENS_18Kernel_traits_baseILj4096EfS2_S2_S2_fjLj128EEEEELb1ELb0ELb0ELb1EEEvNS_9FwdParamsE --------------------------
	.section	.text._ZN10layer_norm13ln_fwd_kernelINS_13Kernel_traitsIf6__halfS2_S2_fjLj4096ELj1ELj1ELj4ELj16ENS_18Kernel_traits_baseILj4096EfS2_S2_S2_fjLj128EEEEELb1ELb0ELb0ELb1EEEvNS_9FwdParamsE,"ax",@progbits
	.align	128
        .global         _ZN10layer_norm13ln_fwd_kernelINS_13Kernel_traitsIf6__halfS2_S2_fjLj4096ELj1ELj1ELj4ELj16ENS_18Kernel_traits_baseILj4096EfS2_S2_S2_fjLj128EEEEELb1ELb0ELb0ELb1EEEvNS_9FwdParamsE
        .type           _ZN10layer_norm13ln_fwd_kernelINS_13Kernel_traitsIf6__halfS2_S2_fjLj4096ELj1ELj1ELj4ELj16ENS_18Kernel_traits_baseILj4096EfS2_S2_S2_fjLj128EEEEELb1ELb0ELb0ELb1EEEvNS_9FwdParamsE,@function
        .size           _ZN10layer_norm13ln_fwd_kernelINS_13Kernel_traitsIf6__halfS2_S2_fjLj4096ELj1ELj1ELj4ELj16ENS_18Kernel_traits_baseILj4096EfS2_S2_S2_fjLj128EEEEELb1ELb0ELb0ELb1EEEvNS_9FwdParamsE,(.L_x_30273 - _ZN10layer_norm13ln_fwd_kernelINS_13Kernel_traitsIf6__halfS2_S2_fjLj4096ELj1ELj1ELj4ELj16ENS_18Kernel_traits_baseILj4096EfS2_S2_S2_fjLj128EEEEELb1ELb0ELb0ELb1EEEvNS_9FwdParamsE)
        .other          _ZN10layer_norm13ln_fwd_kernelINS_13Kernel_traitsIf6__halfS2_S2_fjLj4096ELj1ELj1ELj4ELj16ENS_18Kernel_traits_baseILj4096EfS2_S2_S2_fjLj128EEEEELb1ELb0ELb0ELb1EEEvNS_9FwdParamsE,@"STO_CUDA_ENTRY STV_DEFAULT"
_ZN10layer_norm13ln_fwd_kernelINS_13Kernel_traitsIf6__halfS2_S2_fjLj4096ELj1ELj1ELj4ELj16ENS_18Kernel_traits_baseILj4096EfS2_S2_S2_fjLj128EEEEELb1ELb0ELb0ELb1EEEvNS_9FwdParamsE:
.text._ZN10layer_norm13ln_fwd_kernelINS_13Kernel_traitsIf6__halfS2_S2_fjLj4096ELj1ELj1ELj4ELj16ENS_18Kernel_traits_baseILj4096EfS2_S2_S2_fjLj128EEEEELb1ELb0ELb0ELb1EEEvNS_9FwdParamsE:
        /* <DEDUP_REMOVED lines=117> */
[----:B------:R-:W-:Y:S01]  /*0750*/  IMAD R28, R28, -0x326172a9, RZ ;  /* 0xcd9e8d571c1c7824 */ /* 0x000fe200078e02ff */
[----:B------:R-:W-:Y:S01]  /*0760*/  ULDC.64 UR8, c[0x0][0x270] ;  /* 0x00009c0000087ab9 */ /* 0x000fe20000000a00 */
[----:B0-----:R-:W-:Y:S01]  /*0770*/  IMAD.HI.U32 R7, R10, -0x326172a9, RZ ;  /* 0xcd9e8d570a077827 */ /* 0x001fe200078e00ff */
[----:B------:R-:W5:Y:S03]  /*0780*/  LDG.E.128 R68, desc[UR4][R4.64] ;  /* 0x0000000404447981 */ /* 0x000f66000c1e1d00 */
[----:B------:R-:W-:Y:S01]  /*0790*/  IMAD.HI.U32 R3, R112, -0x2daee0ad, RZ ;  /* 0xd2511f5370037827 */ /* 0x000fe200078e00ff */
[----:B------:R-:W-:Y:S01]  /*07a0*/  HFMA2.MMA R6, -RZ, RZ, 0, 0 ;  /* 0x00000000ff067435 */ /* 0x000fe200000001ff */
[----:B------:R-:W5:Y:S01]  /*07b0*/  LDG.E.128 R64, desc[UR4][R4.64+0x10] ;  /* 0x0000100404407981 */ /* 0x000f62000c1e1d00 */
[----:B------:R-:W-:Y:S01]  /*07c0*/  UISETP.NE.U32.AND UP0, UPT, UR8, URZ, UPT ;  /* 0x0000003f0800728c */ /* 0x000fe2000bf05070 */
[----:B------:R-:W-:Y:S01]  /*07d0*/  LOP3.LUT R28, R7, UR34, R28, 0x96, !PT ;  /* 0x00000022071c7c12 */ /* 0x000fe2000f8e961c */
[----:B------:R-:W-:Y:S01]  /*07e0*/  IMAD R30, R10, -0x326172a9, RZ ;  /* 0xcd9e8d570a1e7824 */ /* 0x000fe200078e02ff */
[----:B------:R-:W5:Y:S01]  /*07f0*/  LDG.E.128 R60, desc[UR4][R4.64+0x1000] ;  /* 0x00100004043c7981 */ /* 0x000f62000c1e1d00 */
[----:B------:R-:W-:Y:S01]  /*0800*/  LOP3.LUT R142, R3, UR35, R142, 0x96, !PT ;  /* 0x00000023038e7c12 */ /* 0x000fe2000f8e968e */
[----:B------:R-:W-:Y:S01]  /*0810*/  IMAD.MOV.U32 R7, RZ, RZ, 0x1 ;  /* 0x00000001ff077424 */ /* 0x000fe200078e00ff */
[----:B------:R-:W-:Y:S01]  /*0820*/  MOV R3, R12 ;  /* 0x0000000c00037202 */ /* 0x000fe20000000f00 */
[----:B------:R-:W5:Y:S01]  /*0830*/  LDG.E.128 R56, desc[UR4][R4.64+0x1010] ;  /* 0x0010100404387981 */ /* 0x000f62000c1e1d00 */
[----:B------:R-:W-:Y:S01]  /*0840*/  LOP3.LUT R26, R26, 0x3, RZ, 0xc0, !PT ;  /* 0x000000031a1a7812 */ /* 0x000fe200078ec0ff */
[----:B------:R-:W-:Y:S01]  /*0850*/  IMAD R112, R112, -0x2daee0ad, RZ ;  /* 0xd2511f5370707824 */ /* 0x000fe200078e02ff */
[----:B------:R-:W-:Y:S01]  /*0860*/  ULDC.U8 UR8, c[0x0][0x2a0] ;  /* 0x0000a80000087ab9 */ /* 0x000fe20000000000 */
        /* <DEDUP_REMOVED lines=13> */
.L_x_16399:
        /* <DEDUP_REMOVED lines=22> */
[----:B------:R-:W-:Y:S01]  /*0aa0*/  MOV R12, 0x3f800000 ;  /* 0x3f800000000c7802 */ /* 0x000fe20000000f00 */
[----:B------:R-:W-:-:S10]  /*0ab0*/  VIADD R13, R26, 0x1 ;  /* 0x000000011a0d7836 */ /* 0x000fd40000000000 */
[----:B--2---:R-:W-:Y:S01]  /*0ac0*/  @P2 HADD2.F32 R12, -RZ, R10.H0_H0 ;  /* 0x2000000aff0c2230 */ /* 0x004fe20000004100 */
        /* <DEDUP_REMOVED lines=9> */
.L_x_16175:
[----:B------:R-:W-:-:S07]  /*0b60*/  IMAD.MOV.U32 R9, RZ, RZ, R30 ;  /* 0x000000ffff097224 */ /* 0x000fce00078e001e */
.L_x_16176:
[----:B------:R-:W-:Y:S05]  /*0b70*/  BSYNC B0 ;  /* 0x0000000000007941 */ /* 0x000fea0003800000 */
.L_x_16174:
        /* <DEDUP_REMOVED lines=16> */
.L_x_16180:
[----:B------:R-:W-:Y:S05]  /*0c80*/  BSYNC B1 ;  /* 0x0000000000017941 */ /* 0x000fea0003800000 */
.L_x_16179:
        /* <DEDUP_REMOVED lines=42> */
.L_x_16178:
[----:B------:R-:W-:Y:S05]  /*0f30*/  BSYNC B0 ;  /* 0x0000000000007941 */ /* 0x000fea0003800000 */
.L_x_16177:
        /* <DEDUP_REMOVED lines=25> */
.L_x_16182:
[----:B------:R-:W-:-:S07]  /*10d0*/  IMAD.MOV.U32 R15, RZ, RZ, R30 ;  /* 0x000000ffff0f7224 */ /* 0x000fce00078e001e */
.L_x_16183:
[----:B------:R-:W-:Y:S05]  /*10e0*/  BSYNC B0 ;  /* 0x0000000000007941 */ /* 0x000fea0003800000 */
.L_x_16181:
        /* <DEDUP_REMOVED lines=16> */
.L_x_16187:
[----:B------:R-:W-:Y:S05]  /*11f0*/  BSYNC B1 ;  /* 0x0000000000017941 */ /* 0x000fea0003800000 */
.L_x_16186:
        /* <DEDUP_REMOVED lines=42> */
.L_x_16185:
[----:B------:R-:W-:Y:S05]  /*14a0*/  BSYNC B0 ;  /* 0x0000000000007941 */ /* 0x000fea0003800000 */
.L_x_16184:
        /* <DEDUP_REMOVED lines=22> */
.L_x_16189:
[----:B------:R-:W-:-:S07]  /*1610*/  MOV R13, R30 ;  /* 0x0000001e000d7202 */ /* 0x000fce0000000f00 */
.L_x_16190:
[----:B------:R-:W-:Y:S05]  /*1620*/  BSYNC B0 ;  /* 0x0000000000007941 */ /* 0x000fea0003800000 */
.L_x_16188:
        /* <DEDUP_REMOVED lines=16> */
.L_x_16194:
[----:B------:R-:W-:Y:S05]  /*1730*/  BSYNC B1 ;  /* 0x0000000000017941 */ /* 0x000fea0003800000 */
.L_x_16193:
        /* <DEDUP_REMOVED lines=42> */
.L_x_16192:
[----:B------:R-:W-:Y:S05]  /*19e0*/  BSYNC B0 ;  /* 0x0000000000007941 */ /* 0x000fea0003800000 */
.L_x_16191:
[----:B------:R-:W-:Y:S01]  /*19f0*/  I2FP.F32.U32 R13, R13 ;  /* 0x0000000d000d7245 */ /* 0x000fe20000201000 */
[----:B------:R-:W-:Y:S01]  /*1a00*/  HADD2.F32 R15, -RZ, R21.H0_H0 ;  /* 0x20000015ff0f7230 */ /* 0x000fe20000004100 */
[----:B------:R-:W-:Y:S01]  /*1a10*/  ISETP.NE.AND P2, PT, R19, 0x1, PT ;  /* 0x000000011300780c */ /* 0x000fe20003f45270 */
        /* <DEDUP_REMOVED lines=18> */
.L_x_16196:
[----:B------:R-:W-:-:S07]  /*1b40*/  IMAD.MOV.U32 R15, RZ, RZ, R30 ;  /* 0x000000ffff0f7224 */ /* 0x000fce00078e001e */
.L_x_16197:
[----:B------:R-:W-:Y:S05]  /*1b50*/  BSYNC B0 ;  /* 0x0000000000007941 */ /* 0x000fea0003800000 */
.L_x_16195:
        /* <DEDUP_REMOVED lines=16> */
.L_x_16201:
[----:B------:R-:W-:Y:S05]  /*1c60*/  BSYNC B1 ;  /* 0x0000000000017941 */ /* 0x000fea0003800000 */
.L_x_16200:
        /* <DEDUP_REMOVED lines=42> */
.L_x_16199:
[----:B------:R-:W-:Y:S05]  /*1f10*/  BSYNC B0 ;  /* 0x0000000000007941 */ /* 0x000fea0003800000 */
.L_x_16198:
        /* <DEDUP_REMOVED lines=21> */
.L_x_16203:
[----:B------:R-:W-:-:S07]  /*2070*/  MOV R17, R30 ;  /* 0x0000001e00117202 */ /* 0x000fce0000000f00 */
.L_x_16204:
[----:B------:R-:W-:Y:S05]  /*2080*/  BSYNC B0 ;  /* 0x0000000000007941 */ /* 0x000fea0003800000 */
.L_x_16202:
        /* <DEDUP_REMOVED lines=16> */
.L_x_16208:
[----:B------:R-:W-:Y:S05]  /*2190*/  BSYNC B1 ;  /* 0x0000000000017941 */ /* 0x000fea0003800000 */
.L_x_16207:
        /* <DEDUP_REMOVED lines=42> */
.L_x_16206:
[----:B------:R-:W-:Y:S05]  /*2440*/  BSYNC B0 ;  /* 0x0000000000007941 */ /* 0x000fea0003800000 */
.L_x_16205:
        /* <DEDUP_REMOVED lines=21> */
.L_x_16210:
[----:B------:R-:W-:-:S07]  /*25a0*/  IMAD.MOV.U32 R19, RZ, RZ, R30 ;  /* 0x000000ffff137224 */ /* 0x000fce00078e001e */
.L_x_16211:
[----:B------:R-:W-:Y:S05]  /*25b0*/  BSYNC B0 ;  /* 0x0000000000007941 */ /* 0x000fea0003800000 */
.L_x_16209:
        /* <DEDUP_REMOVED lines=16> */
.L_x_16215:
[----:B------:R-:W-:Y:S05]  /*26c0*/  BSYNC B1 ;  /* 0x0000000000017941 */ /* 0x000fea0003800000 */
.L_x_16214:
        /* <DEDUP_REMOVED lines=42> */
.L_x_16213:
[----:B------:R-:W-:Y:S05]  /*2970*/  BSYNC B0 ;  /* 0x0000000000007941 */ /* 0x000fea0003800000 */
.L_x_16212:
        /* <DEDUP_REMOVED lines=21> */
.L_x_16217:
[----:B------:R-:W-:-:S07]  /*2ad0*/  MOV R22, R30 ;  /* 0x0000001e00167202 */ /* 0x000fce0000000f00 */
.L_x_16218:
[----:B------:R-:W-:Y:S05]  /*2ae0*/  BSYNC B0 ;  /* 0x0000000000007941 */ /* 0x000fea0003800000 */
.L_x_16216:
        /* <DEDUP_REMOVED lines=16> */
.L_x_16222:
[----:B------:R-:W-:Y:S05]  /*2bf0*/  BSYNC B1 ;  /* 0x0000000000017941 */ /* 0x000fea0003800000 */
.L_x_16221:
        /* <DEDUP_REMOVED lines=42> */
.L_x_16220:
[----:B------:R-:W-:Y:S05]  /*2ea0*/  BSYNC B0 ;  /* 0x0000000000007941 */ /* 0x000fea0003800000 */
.L_x_16219:
        /* <DEDUP_REMOVED lines=21> */
.L_x_16224:
[----:B------:R-:W-:-:S07]  /*3000*/  IMAD.MOV.U32 R20, RZ, RZ, R30 ;  /* 0x000000ffff147224 */ /* 0x000fce00078e001e */
.L_x_16225:
[----:B------:R-:W-:Y:S05]  /*3010*/  BSYNC B0 ;  /* 0x0000000000007941 */ /* 0x000fea0003800000 */
.L_x_16223:
        /* <DEDUP_REMOVED lines=18> */
.L_x_16229:
[----:B------:R-:W-:Y:S05]  /*3140*/  BSYNC B1 ;  /* 0x0000000000017941 */ /* 0x000fea0003800000 */
.L_x_16228:
        /* <DEDUP_REMOVED lines=42> */
.L_x_16227:
[----:B------:R-:W-:Y:S05]  /*33f0*/  BSYNC B0 ;  /* 0x0000000000007941 */ /* 0x000fea0003800000 */
.L_x_16226:
[----:B------:R-:W-:Y:S01]  /*3400*/  I2FP.F32.U32 R25, R20 ;  /* 0x0000001400197245 */ /* 0x000fe20000201000 */
[----:B------:R-:W-:Y:S01]  /*3410*/  HADD2.F32 R23, -RZ, R23.H1_H1 ;  /* 0x30000017ff177230 */ /* 0x000fe20000004100 */
[----:B------:R-:W-:Y:S01]  /*3420*/  ISETP.NE.AND P6, PT, R32, RZ, PT ;  /* 0x000000ff2000720c */ /* 0x000fe20003fc5270 */
[----:B------:R-:W0:Y:S01]  /*3430*/  LDC.64 R126, c[0x0][0x238] ;  /* 0x00008e00ff7e7b82 */ /* 0x000e220000000a00 */
[----:B------:R-:W-:Y:S01]  /*3440*/  SEL R27, RZ, 0x10000, P5 ;  /* 0x00010000ff1b7807 */ /* 0x000fe20002800000 */
[----:B------:R-:W-:Y:S01]  /*3450*/  FFMA.FTZ R25, R25, R18, 1.1641532182693481445e-10 ;  /* 0x2f00000019197423 */ /* 0x000fe20000010012 */
[----:B------:R-:W-:Y:S01]  /*3460*/  ISETP.NE.AND P5, PT, R10, RZ, PT ;  /* 0x000000ff0a00720c */ /* 0x000fe20003fa5270 */
[----:B------:R-:W-:Y:S01]  /*3470*/  FMUL.FTZ R23, R23, R12 ;  /* 0x0000000c17177220 */ /* 0x000fe20000410000 */
[----:B------:R-:W-:Y:S01]  /*3480*/  SEL R24, RZ, 0x1, P2 ;  /* 0x00000001ff187807 */ /* 0x000fe20001000000 */
[----:B------:R-:W-:Y:S01]  /*3490*/  @P0 HADD2.F32 R10, -RZ, R39.H1_H1 ;  /* 0x30000027ff0a0230 */ /* 0x000fe20000004100 */
[----:B------:R-:W-:Y:S01]  /*34a0*/  SEL R34, RZ, 0x1, P1 ;  /* 0x00000001ff227807 */ /* 0x000fe20000800000 */
[----:B------:R-:W1:Y:S01]  /*34b0*/  @P0 LDC.64 R32, c[0x0][0x230] ;  /* 0x00008c00ff200b82 */ /* 0x000e620000000a00 */
[----:B------:R-:W-:Y:S01]  /*34c0*/  SEL R106, RZ, 0x1, P5 ;  /* 0x00000001ff6a7807 */ /* 0x000fe20002800000 */
[----:B------:R-:W-:Y:S01]  /*34d0*/  FMUL.FTZ R23, R23, R14 ;  /* 0x0000000e17177220 */ /* 0x000fe20000410000 */
[----:B------:R-:W-:Y:S01]  /*34e0*/  FSETP.GTU.FTZ.AND P2, PT, R25, R16, PT ;  /* 0x000000101900720b */ /* 0x000fe20003f5c000 */
[----:B------:R-:W-:Y:S01]  /*34f0*/  IMAD.WIDE.U32 R24, R24, 0x1000000, RZ ;  /* 0x0100000018187825 */ /* 0x000fe200078e00ff */
[----:B------:R-:W-:-:S02]  /*3500*/  SEL R20, RZ, 0x100, P4 ;  /* 0x00000100ff147807 */ /* 0x000fc40002000000 */
[----:B------:R-:W-:Y:S01]  /*3510*/  SEL R22, RZ, 0x1000000, P2 ;  /* 0x01000000ff167807 */ /* 0x000fe20001000000 */
[----:B------:R-:W2:Y:S01]  /*3520*/  LDC.64 R124, c[0x0][0x240] ;  /* 0x00009000ff7c7b82 */ /* 0x000ea20000000a00 */
[----:B------:R-:W-:Y:S01]  /*3530*/  IMAD.WIDE.U32 R34, R34, 0x10000, RZ ;  /* 0x0001000022227825 */ /* 0x000fe200078e00ff */
[----:B------:R-:W-:Y:S02]  /*3540*/  FSEL R23, R23, RZ, !P2 ;  /* 0x000000ff17177208 */ /* 0x000fe40005000000 */
[----:B------:R-:W-:Y:S01]  /*3550*/  SEL R29, RZ, 0x1, P3 ;  /* 0x00000001ff1d7807 */ /* 0x000fe20001800000 */
[----:B------:R-:W-:Y:S01]  /*3560*/  IMAD.WIDE.U32 R106, R106, 0x100, RZ ;  /* 0x000001006a6a7825 */ /* 0x000fe200078e00ff */
[----:B------:R-:W-:-:S03]  /*3570*/  SEL R111, RZ, 0x1, P6 ;  /* 0x00000001ff6f7807 */ /* 0x000fc60003000000 */
[----:B------:R-:W-:Y:S01]  /*3580*/  @P0 FADD.FTZ R23, R23, R10 ;  /* 0x0000000a17170221 */ /* 0x000fe20000010000 */
[C---:B------:R-:W-:Y:S01]  /*3590*/  IADD3 R10, R8.reuse, 0x80, RZ ;  /* 0x00000080080a7810 */ /* 0x040fe20007ffe0ff */
[----:B0-----:R-:W-:Y:S01]  /*35a0*/  IMAD.WIDE.U32 R104, R8, 0x10, R126 ;  /* 0x0000001008687825 */ /* 0x001fe200078e007e */
[----:B------:R-:W-:Y:S02]  /*35b0*/  LOP3.LUT R110, R106, R24, R34, 0xfe, !PT ;  /* 0x000000186a6e7212 */ /* 0x000fe400078efe22 */
[----:B------:R-:W-:Y:S02]  /*35c0*/  LOP3.LUT R24, R20, R22, R27, 0xfe, !PT ;  /* 0x0000001614187212 */ /* 0x000fe400078efe1b */
[----:B------:R-:W-:Y:S02]  /*35d0*/  LOP3.LUT R110, R110, R111, RZ, 0xfc, !PT ;  /* 0x0000006f6e6e7212 */ /* 0x000fe400078efcff */
[----:B------:R-:W-:Y:S01]  /*35e0*/  LOP3.LUT R29, R25, R24, R29, 0xfe, !PT ;  /* 0x00000018191d7212 */ /* 0x000fe200078efe1d */
[----:B-1----:R-:W-:Y:S01]  /*35f0*/  @P0 IMAD.WIDE.U32 R108, R10, 0x10, R32 ;  /* 0x000000100a6c0825 */ /* 0x002fe200078e0020 */
[----:B------:R-:W-:-:S02]  /*3600*/  F2FP.F16.F32.PACK_AB R26, R19, R17 ;  /* 0x00000011131a723e */ /* 0x000fc400000000ff */
[----:B------:R-:W-:Y:S01]  /*3610*/  F2FP.F16.F32.PACK_AB R25, R15, R13 ;  /* 0x0000000d0f19723e */ /* 0x000fe200000000ff */
[----:B------:R-:W-:Y:S01]  /*3620*/  IMAD.WIDE.U32 R32, R10, 0x10, R138 ;  /* 0x000000100a207825 */ /* 0x000fe200078e008a */
[----:B------:R-:W-:Y:S02]  /*3630*/  F2FP.F16.F32.PACK_AB R24, R11, R9 ;  /* 0x000000090b18723e */ /* 0x000fe400000000ff */
[----:B------:R-:W-:Y:S02]  /*3640*/  F2FP.F16.F32.PACK_AB R27, R23, R21 ;  /* 0x00000015171b723e */ /* 0x000fe400000000ff */
        /* <DEDUP_REMOVED lines=18> */
.L_x_16231:
[----:B------:R-:W-:-:S07]  /*3770*/  IMAD.MOV.U32 R20, RZ, RZ, R30 ;  /* 0x000000ffff147224 */ /* 0x000fce00078e001e */
.L_x_16232:
[----:B------:R-:W-:Y:S05]  /*3780*/  BSYNC B0 ;  /* 0x0000000000007941 */ /* 0x000fea0003800000 */
.L_x_16230:
        /* <DEDUP_REMOVED lines=16> */
.L_x_16236:
[----:B------:R-:W-:Y:S05]  /*3890*/  BSYNC B1 ;  /* 0x0000000000017941 */ /* 0x000fea0003800000 */
.L_x_16235:
        /* <DEDUP_REMOVED lines=42> */
.L_x_16234:
[----:B------:R-:W-:Y:S05]  /*3b40*/  BSYNC B0 ;  /* 0x0000000000007941 */ /* 0x000fea0003800000 */
.L_x_16233:
[----:B------:R-:W-:Y:S01]  /*3b50*/  I2FP.F32.U32 R25, R20 ;  /* 0x0000001400197245 */ /* 0x000fe20000201000 */
[----:B-----5:R-:W-:Y:S01]  /*3b60*/  HADD2.F32 R27, -RZ, R32.H0_H0 ;  /* 0x20000020ff1b7230 */ /* 0x020fe20000004100 */
        /* <DEDUP_REMOVED lines=20> */
.L_x_16238:
[----:B------:R-:W-:-:S07]  /*3cb0*/  MOV R20, R30 ;  /* 0x0000001e00147202 */ /* 0x000fce0000000f00 */
.L_x_16239:
[----:B------:R-:W-:Y:S05]  /*3cc0*/  BSYNC B0 ;  /* 0x0000000000007941 */ /* 0x000fea0003800000 */
.L_x_16237:
        /* <DEDUP_REMOVED lines=16> */
.L_x_16243:
[----:B------:R-:W-:Y:S05]  /*3dd0*/  BSYNC B1 ;  /* 0x0000000000017941 */ /* 0x000fea0003800000 */
.L_x_16242:
        /* <DEDUP_REMOVED lines=43> */
.L_x_16241:
[----:B------:R-:W-:Y:S05]  /*4090*/  BSYNC B0 ;  /* 0x0000000000007941 */ /* 0x000fea0003800000 */
.L_x_16240:
        /* <DEDUP_REMOVED lines=22> */
.L_x_16245:
[----:B------:R-:W-:-:S07]  /*4200*/  MOV R20, R30 ;  /* 0x0000001e00147202 */ /* 0x000fce0000000f00 */
.L_x_16246:
[----:B------:R-:W-:Y:S05]  /*4210*/  BSYNC B0 ;  /* 0x0000000000007941 */ /* 0x000fea0003800000 */
.L_x_16244:
        /* <DEDUP_REMOVED lines=16> */
.L_x_16250:
[----:B------:R-:W-:Y:S05]  /*4320*/  BSYNC B1 ;  /* 0x0000000000017941 */ /* 0x000fea0003800000 */
.L_x_16249:
        /* <DEDUP_REMOVED lines=42> */
.L_x_16248:
[----:B------:R-:W-:Y:S05]  /*45d0*/  BSYNC B0 ;  /* 0x0000000000007941 */ /* 0x000fea0003800000 */
.L_x_16247:
        /* <DEDUP_REMOVED lines=21> */
.L_x_16252:
[----:B------:R-:W-:-:S07]  /*4730*/  IMAD.MOV.U32 R20, RZ, RZ, R30 ;  /* 0x000000ffff147224 */ /* 0x000fce00078e001e */
.L_x_16253:
[----:B------:R-:W-:Y:S05]  /*4740*/  BSYNC B0 ;  /* 0x0000000000007941 */ /* 0x000fea0003800000 */
.L_x_16251:
        /* <DEDUP_REMOVED lines=16> */
.L_x_16257:
[----:B------:R-:W-:Y:S05]  /*4850*/  BSYNC B1 ;  /* 0x0000000000017941 */ /* 0x000fea0003800000 */
.L_x_16256:
        /* <DEDUP_REMOVED lines=42> */
.L_x_16255:
[----:B------:R-:W-:Y:S05]  /*4b00*/  BSYNC B0 ;  /* 0x0000000000007941 */ /* 0x000fea0003800000 */
.L_x_16254:
        /* <DEDUP_REMOVED lines=21> */
.L_x_16259:
[----:B------:R-:W-:-:S07]  /*4c60*/  MOV R20, R30 ;  /* 0x0000001e00147202 */ /* 0x000fce0000000f00 */
.L_x_16260:
[----:B------:R-:W-:Y:S05]  /*4c70*/  BSYNC B0 ;  /* 0x0000000000007941 */ /* 0x000fea0003800000 */
.L_x_16258:
        /* <DEDUP_REMOVED lines=16> */
.L_x_16264:
[----:B------:R-:W-:Y:S05]  /*4d80*/  BSYNC B1 ;  /* 0x0000000000017941 */ /* 0x000fea0003800000 */
.L_x_16263:
        /* <DEDUP_REMOVED lines=43> */
.L_x_16262:
[----:B------:R-:W-:Y:S05]  /*5040*/  BSYNC B0 ;  /* 0x0000000000007941 */ /* 0x000fea0003800000 */
.L_x_16261:
        /* <DEDUP_REMOVED lines=21> */
.L_x_16266:
[----:B------:R-:W-:-:S07]  /*51a0*/  MOV R20, R30 ;  /* 0x0000001e00147202 */ /* 0x000fce0000000f00 */
.L_x_16267:
[----:B------:R-:W-:Y:S05]  /*51b0*/  BSYNC B0 ;  /* 0x0000000000007941 */ /* 0x000fea0003800000 */
.L_x_16265:
        /* <DEDUP_REMOVED lines=16> */
.L_x_16271:
[----:B------:R-:W-:Y:S05]  /*52c0*/  BSYNC B1 ;  /* 0x0000000000017941 */ /* 0x000fea0003800000 */
.L_x_16270:
        /* <DEDUP_REMOVED lines=43> */
.L_x_16269:
[----:B------:R-:W-:Y:S05]  /*5580*/  BSYNC B0 ;  /* 0x0000000000007941 */ /* 0x000fea0003800000 */
.L_x_16268:
        /* <DEDUP_REMOVED lines=21> */
.L_x_16273:
[----:B------:R-:W-:-:S07]  /*56e0*/  MOV R20, R30 ;  /* 0x0000001e00147202 */ /* 0x000fce0000000f00 */
.L_x_16274:
[----:B------:R-:W-:Y:S05]  /*56f0*/  BSYNC B0 ;  /* 0x0000000000007941 */ /* 0x000fea0003800000 */
.L_x_16272:
        /* <DEDUP_REMOVED lines=16> */
.L_x_16278:
[----:B------:R-:W-:Y:S05]  /*5800*/  BSYNC B1 ;  /* 0x0000000000017941 */ /* 0x000fea0003800000 */
.L_x_16277:
        /* <DEDUP_REMOVED lines=44> */
.L_x_16276:
[----:B------:R-:W-:Y:S05]  /*5ad0*/  BSYNC B0 ;  /* 0x0000000000007941 */ /* 0x000fea0003800000 */
.L_x_16275:
        /* <DEDUP_REMOVED lines=21> */
.L_x_16280:
[----:B------:R-:W-:-:S07]  /*5c30*/  MOV R20, R30 ;  /* 0x0000001e00147202 */ /* 0x000fce0000000f00 */
.L_x_16281:
[----:B------:R-:W-:Y:S05]  /*5c40*/  BSYNC B0 ;  /* 0x0000000000007941 */ /* 0x000fea0003800000 */
.L_x_16279:
        /* <DEDUP_REMOVED lines=18> */
.L_x_16285:
[----:B------:R-:W-:Y:S05]  /*5d70*/  BSYNC B1 ;  /* 0x0000000000017941 */ /* 0x000fea0003800000 */
.L_x_16284:
        /* <DEDUP_REMOVED lines=44> */
.L_x_16283:
[----:B------:R-:W-:Y:S05]  /*6040*/  BSYNC B0 ;  /* 0x0000000000007941 */ /* 0x000fea0003800000 */
.L_x_16282:
[----:B------:R-:W-:Y:S01]  /*6050*/  I2FP.F32.U32 R105, R20 ;  /* 0x0000001400697245 */ /* 0x000fe20000201000 */
[----:B------:R-:W-:Y:S01]  /*6060*/  HADD2.F32 R35, -RZ, R35.H1_H1 ;  /* 0x30000023ff237230 */ /* 0x000fe20000004100 */
[----:B------:R-:W-:Y:S02]  /*6070*/  SEL R108, RZ, 0x1, P2 ;  /* 0x00000001ff6c7807 */ /* 0x000fe40001000000 */
[----:B------:R-:W-:Y:S01]  /*6080*/  SEL R119, RZ, 0x10000, P5 ;  /* 0x00010000ff777807 */ /* 0x000fe20002800000 */
        /* <DEDUP_REMOVED lines=14> */
[----:B------:R-:W-:Y:S01]  /*6170*/  FSEL R35, R35, RZ, !P2 ;  /* 0x000000ff23237208 */ /* 0x000fe20005000000 */
[----:B------:R-:W-:Y:S01]  /*6180*/  @P0 HADD2.F32 R24, -RZ, R39.H1_H1 ;  /* 0x30000027ff180230 */ /* 0x000fe20000004100 */
[----:B------:R-:W-:-:S02]  /*6190*/  LOP3.LUT R116, R116, R108, R106, 0xfe, !PT ;  /* 0x0000006c74747212 */ /* 0x000fc400078efe6a */
[----:B------:R-:W-:Y:S01]  /*61a0*/  LOP3.LUT R108, R20, R22, R119, 0xfe, !PT ;  /* 0x00000016146c7212 */ /* 0x000fe200078efe77 */
[----:B------:R-:W-:Y:S01]  /*61b0*/  IMAD.WIDE.U32 R118, R10, 0x10, R126 ;  /* 0x000000100a767825 */ /* 0x000fe200078e007e */
[----:B------:R-:W-:-:S03]  /*61c0*/  SEL R121, RZ, 0x1, P3 ;  /* 0x00000001ff797807 */ /* 0x000fc60001800000 */
[----:B------:R-:W-:Y:S01]  /*61d0*/  @P0 FADD.FTZ R35, R24, R35 ;  /* 0x0000002318230221 */ /* 0x000fe20000010000 */
[----:B------:R-:W-:Y:S02]  /*61e0*/  SEL R111, RZ, 0x1, P6 ;  /* 0x00000001ff6f7807 */ /* 0x000fe40003000000 */
[----:B------:R-:W-:Y:S02]  /*61f0*/  IADD3 R20, R8, 0x100, RZ ;  /* 0x0000010008147810 */ /* 0x000fe40007ffe0ff */
[----:B------:R-:W-:Y:S02]  /*6200*/  LOP3.LUT R121, R109, R108, R121, 0xfe, !PT ;  /* 0x0000006c6d797212 */ /* 0x000fe400078efe79 */
[----:B------:R-:W-:Y:S01]  /*6210*/  LOP3.LUT R116, R116, R111, RZ, 0xfc, !PT ;  /* 0x0000006f74747212 */ /* 0x000fe200078efcff */
[C---:B0-----:R-:W-:Y:S01]  /*6220*/  @P0 IMAD.WIDE.U32 R122, R20.reuse, 0x10, R104 ;  /* 0x00000010147a0825 */ /* 0x041fe200078e0068 */
[----:B------:R-:W-:Y:S02]  /*6230*/  F2FP.F16.F32.PACK_AB R110, R113, R33 ;  /* 0x00000021716e723e */ /* 0x000fe400000000ff */
[----:B------:R-:W-:Y:S01]  /*6240*/  F2FP.F16.F32.PACK_AB R109, R31, R29 ;  /* 0x0000001d1f6d723e */ /* 0x000fe200000000ff */
[----:B------:R-:W-:Y:S01]  /*6250*/  IMAD.WIDE.U32 R104, R20, 0x10, R138 ;  /* 0x0000001014687825 */ /* 0x000fe200078e008a */
[----:B------:R-:W-:-:S02]  /*6260*/  F2FP.F16.F32.PACK_AB R108, R27, R25 ;  /* 0x000000191b6c723e */ /* 0x000fc400000000ff */
        /* <DEDUP_REMOVED lines=19> */
.L_x_16287:
[----:B------:R-:W-:-:S07]  /*63a0*/  IMAD.MOV.U32 R22, RZ, RZ, R30 ;  /* 0x000000ffff167224 */ /* 0x000fce00078e001e */
.L_x_16288:
[----:B------:R-:W-:Y:S05]  /*63b0*/  BSYNC B0 ;  /* 0x0000000000007941 */ /* 0x000fea0003800000 */
.L_x_16286:
        /* <DEDUP_REMOVED lines=16> */
.L_x_16292:
[----:B------:R-:W-:Y:S05]  /*64c0*/  BSYNC B1 ;  /* 0x0000000000017941 */ /* 0x000fea0003800000 */
.L_x_16291:
        /* <DEDUP_REMOVED lines=44> */
.L_x_16290:
[----:B------:R-:W-:Y:S05]  /*6790*/  BSYNC B0 ;  /* 0x0000000000007941 */ /* 0x000fea0003800000 */
.L_x_16289:
        /* <DEDUP_REMOVED lines=22> */
.L_x_16294:
[----:B------:R-:W-:-:S07]  /*6900*/  IMAD.MOV.U32 R24, RZ, RZ, R30 ;  /* 0x000000ffff187224 */ /* 0x000fce00078e001e */
.L_x_16295:
[----:B------:R-:W-:Y:S05]  /*6910*/  BSYNC B0 ;  /* 0x0000000000007941 */ /* 0x000fea0003800000 */
.L_x_16293:
        /* <DEDUP_REMOVED lines=16> */
.L_x_16299:
[----:B------:R-:W-:Y:S05]  /*6a20*/  BSYNC B1 ;  /* 0x0000000000017941 */ /* 0x000fea0003800000 */
.L_x_16298:
        /* <DEDUP_REMOVED lines=44> */
.L_x_16297:
[----:B------:R-:W-:Y:S05]  /*6cf0*/  BSYNC B0 ;  /* 0x0000000000007941 */ /* 0x000fea0003800000 */
.L_x_16296:
        /* <DEDUP_REMOVED lines=22> */
.L_x_16301:
[----:B------:R-:W-:-:S07]  /*6e60*/  IMAD.MOV.U32 R26, RZ, RZ, R30 ;  /* 0x000000ffff1a7224 */ /* 0x000fce00078e001e */
.L_x_16302:
[----:B------:R-:W-:Y:S05]  /*6e70*/  BSYNC B0 ;  /* 0x0000000000007941 */ /* 0x000fea0003800000 */
.L_x_16300:
        /* <DEDUP_REMOVED lines=16> */
.L_x_16306:
[----:B------:R-:W-:Y:S05]  /*6f80*/  BSYNC B1 ;  /* 0x0000000000017941 */ /* 0x000fea0003800000 */
.L_x_16305:
        /* <DEDUP_REMOVED lines=44> */
.L_x_16304:
[----:B------:R-:W-:Y:S05]  /*7250*/  BSYNC B0 ;  /* 0x0000000000007941 */ /* 0x000fea0003800000 */
.L_x_16303:
        /* <DEDUP_REMOVED lines=21> */
.L_x_16308:
[----:B------:R-:W-:-:S07]  /*73b0*/  IMAD.MOV.U32 R26, RZ, RZ, R30 ;  /* 0x000000ffff1a7224 */ /* 0x000fce00078e001e */
.L_x_16309:
[----:B------:R-:W-:Y:S05]  /*73c0*/  BSYNC B0 ;  /* 0x0000000000007941 */ /* 0x000fea0003800000 */
.L_x_16307:
        /* <DEDUP_REMOVED lines=16> */
.L_x_16313:
[----:B------:R-:W-:Y:S05]  /*74d0*/  BSYNC B1 ;  /* 0x0000000000017941 */ /* 0x000fea0003800000 */
.L_x_16312:
        /* <DEDUP_REMOVED lines=44> */
.L_x_16311:
[----:B------:R-:W-:Y:S05]  /*77a0*/  BSYNC B0 ;  /* 0x0000000000007941 */ /* 0x000fea0003800000 */
.L_x_16310:
        /* <DEDUP_REMOVED lines=21> */
.L_x_16315:
[----:B------:R-:W-:-:S07]  /*7900*/  IMAD.MOV.U32 R26, RZ, RZ, R30 ;  /* 0x000000ffff1a7224 */ /* 0x000fce00078e001e */
.L_x_16316:
[----:B------:R-:W-:Y:S05]  /*7910*/  BSYNC B0 ;  /* 0x0000000000007941 */ /* 0x000fea0003800000 */
.L_x_16314:
        /* <DEDUP_REMOVED lines=16> */
.L_x_16320:
[----:B------:R-:W-:Y:S05]  /*7a20*/  BSYNC B1 ;  /* 0x0000000000017941 */ /* 0x000fea0003800000 */
.L_x_16319:
        /* <DEDUP_REMOVED lines=44> */
.L_x_16318:
[----:B------:R-:W-:Y:S05]  /*7cf0*/  BSYNC B0 ;  /* 0x0000000000007941 */ /* 0x000fea0003800000 */
.L_x_16317:
        /* <DEDUP_REMOVED lines=21> */
.L_x_16322:
[----:B------:R-:W-:-:S07]  /*7e50*/  IMAD.MOV.U32 R26, RZ, RZ, R30 ;  /* 0x000000ffff1a7224 */ /* 0x000fce00078e001e */
.L_x_16323:
[----:B------:R-:W-:Y:S05]  /*7e60*/  BSYNC B0 ;  /* 0x0000000000007941 */ /* 0x000fea0003800000 */
.L_x_16321:
        /* <DEDUP_REMOVED lines=16> */
.L_x_16327:
[----:B------:R-:W-:Y:S05]  /*7f70*/  BSYNC B1 ;  /* 0x0000000000017941 */ /* 0x000fea0003800000 */
.L_x_16326:
        /* <DEDUP_REMOVED lines=44> */
.L_x_16325:
[----:B------:R-:W-:Y:S05]  /*8240*/  BSYNC B0 ;  /* 0x0000000000007941 */ /* 0x000fea0003800000 */
.L_x_16324:
        /* <DEDUP_REMOVED lines=21> */
.L_x_16329:
[----:B------:R-:W-:-:S07]  /*83a0*/  IMAD.MOV.U32 R26, RZ, RZ, R30 ;  /* 0x000000ffff1a7224 */ /* 0x000fce00078e001e */
.L_x_16330:
[----:B------:R-:W-:Y:S05]  /*83b0*/  BSYNC B0 ;  /* 0x0000000000007941 */ /* 0x000fea0003800000 */
.L_x_16328:
        /* <DEDUP_REMOVED lines=16> */
.L_x_16334:
[----:B------:R-:W-:Y:S05]  /*84c0*/  BSYNC B1 ;  /* 0x0000000000017941 */ /* 0x000fea0003800000 */
.L_x_16333:
        /* <DEDUP_REMOVED lines=44> */
.L_x_16332:
[----:B------:R-:W-:Y:S05]  /*8790*/  BSYNC B0 ;  /* 0x0000000000007941 */ /* 0x000fea0003800000 */
.L_x_16331:
        /* <DEDUP_REMOVED lines=21> */
.L_x_16336:
[----:B------:R-:W-:-:S07]  /*88f0*/  IMAD.MOV.U32 R26, RZ, RZ, R30 ;  /* 0x000000ffff1a7224 */ /* 0x000fce00078e001e */
.L_x_16337:
[----:B------:R-:W-:Y:S05]  /*8900*/  BSYNC B0 ;  /* 0x0000000000007941 */ /* 0x000fea0003800000 */
.L_x_16335:
        /* <DEDUP_REMOVED lines=18> */
.L_x_16341:
[----:B------:R-:W-:Y:S05]  /*8a30*/  BSYNC B1 ;  /* 0x0000000000017941 */ /* 0x000fea0003800000 */
.L_x_16340:
        /* <DEDUP_REMOVED lines=44> */
.L_x_16339:
[----:B------:R-:W-:Y:S05]  /*8d00*/  BSYNC B0 ;  /* 0x0000000000007941 */ /* 0x000fea0003800000 */
.L_x_16338:
[----:B------:R-:W-:Y:S01]  /*8d10*/  I2FP.F32.U32 R105, R26 ;  /* 0x0000001a00697245 */ /* 0x000fe20000201000 */
[----:B------:R-:W-:Y:S01]  /*8d20*/  HADD2.F32 R107, -RZ, R107.H1_H1 ;  /* 0x3000006bff6b7230 */ /* 0x000fe20000004100 */
[----:B------:R-:W-:Y:S01]  /*8d30*/  SEL R108, RZ, 0x1, P2 ;  /* 0x00000001ff6c7807 */ /* 0x000fe20001000000 */
[----:B------:R-:W-:Y:S01]  /*8d40*/  @P0 HADD2.F32 R26, -RZ, R39.H1_H1 ;  /* 0x30000027ff1a0230 */ /* 0x000fe20000004100 */
        /* <DEDUP_REMOVED lines=16> */
[----:B------:R-:W-:Y:S01]  /*8e50*/  IMAD.WIDE.U32 R146, R20, 0x10, R126 ;  /* 0x0000001014927825 */ /* 0x000fe200078e007e */
[----:B------:R-:W-:-:S02]  /*8e60*/  LOP3.LUT R140, R106, R108, R140, 0xfe, !PT ;  /* 0x0000006c6a8c7212 */ /* 0x000fc400078efe8c */
[----:B------:R-:W-:Y:S01]  /*8e70*/  FSEL R135, R111, RZ, !P2 ;  /* 0x000000ff6f877208 */ /* 0x000fe20005000000 */
[----:B------:R-:W-:Y:S01]  /*8e80*/  IMAD.WIDE.U32 R144, R20, 0x8, R124 ;  /* 0x0000000814907825 */ /* 0x000fe200078e007c */
        /* <DEDUP_REMOVED lines=12> */
[----:B------:R-:W-:-:S03]  /*8f50*/  LOP3.LUT R141, R107, R143, R141, 0xfe, !PT ;  /* 0x0000008f6b8d7212 */ /* 0x000fc600078efe8d */
        /* <DEDUP_REMOVED lines=16> */
.L_x_16343:
[----:B------:R-:W-:-:S07]  /*9060*/  MOV R22, R30 ;  /* 0x0000001e00167202 */ /* 0x000fce0000000f00 */
.L_x_16344:
[----:B------:R-:W-:Y:S05]  /*9070*/  BSYNC B0 ;  /* 0x0000000000007941 */ /* 0x000fea0003800000 */
.L_x_16342:
        /* <DEDUP_REMOVED lines=16> */
.L_x_16348:
[----:B------:R-:W-:Y:S05]  /*9180*/  BSYNC B1 ;  /* 0x0000000000017941 */ /* 0x000fea0003800000 */
.L_x_16347:
        /* <DEDUP_REMOVED lines=44> */
.L_x_16346:
[----:B------:R-:W-:Y:S05]  /*9450*/  BSYNC B0 ;  /* 0x0000000000007941 */ /* 0x000fea0003800000 */
.L_x_16345:
        /* <DEDUP_REMOVED lines=22> */
.L_x_16350:
[----:B------:R-:W-:-:S07]  /*95c0*/  MOV R24, R30 ;  /* 0x0000001e00187202 */ /* 0x000fce0000000f00 */
.L_x_16351:
[----:B------:R-:W-:Y:S05]  /*95d0*/  BSYNC B0 ;  /* 0x0000000000007941 */ /* 0x000fea0003800000 */
.L_x_16349:
        /* <DEDUP_REMOVED lines=16> */
.L_x_16355:
[----:B------:R-:W-:Y:S05]  /*96e0*/  BSYNC B1 ;  /* 0x0000000000017941 */ /* 0x000fea0003800000 */
.L_x_16354:
        /* <DEDUP_REMOVED lines=44> */
.L_x_16353:
[----:B------:R-:W-:Y:S05]  /*99b0*/  BSYNC B0 ;  /* 0x0000000000007941 */ /* 0x000fea0003800000 */
.L_x_16352:
        /* <DEDUP_REMOVED lines=22> */
.L_x_16357:
[----:B------:R-:W-:-:S07]  /*9b20*/  MOV R26, R30 ;  /* 0x0000001e001a7202 */ /* 0x000fce0000000f00 */
.L_x_16358:
[----:B------:R-:W-:Y:S05]  /*9b30*/  BSYNC B0 ;  /* 0x0000000000007941 */ /* 0x000fea0003800000 */
.L_x_16356:
        /* <DEDUP_REMOVED lines=16> */
.L_x_16362:
[----:B------:R-:W-:Y:S05]  /*9c40*/  BSYNC B1 ;  /* 0x0000000000017941 */ /* 0x000fea0003800000 */
.L_x_16361:
        /* <DEDUP_REMOVED lines=44> */
.L_x_16360:
[----:B------:R-:W-:Y:S05]  /*9f10*/  BSYNC B0 ;  /* 0x0000000000007941 */ /* 0x000fea0003800000 */
.L_x_16359:
        /* <DEDUP_REMOVED lines=21> */
.L_x_16364:
[----:B------:R-:W-:-:S07]  /*a070*/  MOV R26, R30 ;  /* 0x0000001e001a7202 */ /* 0x000fce0000000f00 */
.L_x_16365:
[----:B------:R-:W-:Y:S05]  /*a080*/  BSYNC B0 ;  /* 0x0000000000007941 */ /* 0x000fea0003800000 */
.L_x_16363:
        /* <DEDUP_REMOVED lines=16> */
.L_x_16369:
[----:B------:R-:W-:Y:S05]  /*a190*/  BSYNC B1 ;  /* 0x0000000000017941 */ /* 0x000fea0003800000 */
.L_x_16368:
        /* <DEDUP_REMOVED lines=44> */
.L_x_16367:
[----:B------:R-:W-:Y:S05]  /*a460*/  BSYNC B0 ;  /* 0x0000000000007941 */ /* 0x000fea0003800000 */
.L_x_16366:
        /* <DEDUP_REMOVED lines=21> */
.L_x_16371:
[----:B------:R-:W-:-:S07]  /*a5c0*/  MOV R26, R30 ;  /* 0x0000001e001a7202 */ /* 0x000fce0000000f00 */
.L_x_16372:
[----:B------:R-:W-:Y:S05]  /*a5d0*/  BSYNC B0 ;  /* 0x0000000000007941 */ /* 0x000fea0003800000 */
.L_x_16370:
        /* <DEDUP_REMOVED lines=16> */
.L_x_16376:
[----:B------:R-:W-:Y:S05]  /*a6e0*/  BSYNC B1 ;  /* 0x0000000000017941 */ /* 0x000fea0003800000 */
.L_x_16375:
        /* <DEDUP_REMOVED lines=44> */
.L_x_16374:
[----:B------:R-:W-:Y:S05]  /*a9b0*/  BSYNC B0 ;  /* 0x0000000000007941 */ /* 0x000fea0003800000 */
.L_x_16373:
        /* <DEDUP_REMOVED lines=21> */
.L_x_16378:
[----:B------:R-:W-:-:S07]  /*ab10*/  MOV R26, R30 ;  /* 0x0000001e001a7202 */ /* 0x000fce0000000f00 */
.L_x_16379:
[----:B------:R-:W-:Y:S05]  /*ab20*/  BSYNC B0 ;  /* 0x0000000000007941 */ /* 0x000fea0003800000 */
.L_x_16377:
        /* <DEDUP_REMOVED lines=16> */
.L_x_16383:
[----:B------:R-:W-:Y:S05]  /*ac30*/  BSYNC B1 ;  /* 0x0000000000017941 */ /* 0x000fea0003800000 */
.L_x_16382:
        /* <DEDUP_REMOVED lines=44> */
.L_x_16381:
[----:B------:R-:W-:Y:S05]  /*af00*/  BSYNC B0 ;  /* 0x0000000000007941 */ /* 0x000fea0003800000 */
.L_x_16380:
        /* <DEDUP_REMOVED lines=21> */
.L_x_16385:
[----:B------:R-:W-:-:S07]  /*b060*/  MOV R26, R30 ;  /* 0x0000001e001a7202 */ /* 0x000fce0000000f00 */
.L_x_16386:
[----:B------:R-:W-:Y:S05]  /*b070*/  BSYNC B0 ;  /* 0x0000000000007941 */ /* 0x000fea0003800000 */
.L_x_16384:
        /* <DEDUP_REMOVED lines=16> */
.L_x_16390:
[----:B------:R-:W-:Y:S05]  /*b180*/  BSYNC B1 ;  /* 0x0000000000017941 */ /* 0x000fea0003800000 */
.L_x_16389:
        /* <DEDUP_REMOVED lines=44> */
.L_x_16388:
[----:B------:R-:W-:Y:S05]  /*b450*/  BSYNC B0 ;  /* 0x0000000000007941 */ /* 0x000fea0003800000 */
.L_x_16387:
        /* <DEDUP_REMOVED lines=21> */
.L_x_16392:
[----:B------:R-:W-:-:S07]  /*b5b0*/  MOV R32, R30 ;  /* 0x0000001e00207202 */ /* 0x000fce0000000f00 */
.L_x_16393:
[----:B------:R-:W-:Y:S05]  /*b5c0*/  BSYNC B0 ;  /* 0x0000000000007941 */ /* 0x000fea0003800000 */
.L_x_16391:
        /* <DEDUP_REMOVED lines=18> */
.L_x_16397:
[----:B------:R-:W-:Y:S05]  /*b6f0*/  BSYNC B1 ;  /* 0x0000000000017941 */ /* 0x000fea0003800000 */
.L_x_16396:
        /* <DEDUP_REMOVED lines=44> */
.L_x_16395:
[----:B------:R-:W-:Y:S05]  /*b9c0*/  BSYNC B0 ;  /* 0x0000000000007941 */ /* 0x000fea0003800000 */
.L_x_16394:
[----:B------:R-:W-:Y:S01]  /*b9d0*/  ISETP.NE.AND P6, PT, R22, RZ, PT ;  /* 0x000000ff1600720c */ /* 0x000fe20003fc5270 */
        /* <DEDUP_REMOVED lines=11> */
[----:B------:R-:W-:-:S03]  /*ba90*/  SEL R138, RZ, 0x1, P2 ;  /* 0x00000001ff8a7807 */ /* 0x000fc60001000000 */
[----:B------:R-:W-:Y:S01]  /*baa0*/  FADD.FTZ R22, R22, R15 ;  /* 0x0000000f16167221 */ /* 0x000fe20000010000 */
[----:B------:R-:W-:Y:S01]  /*bab0*/  FSETP.GTU.FTZ.AND P1, PT, R105, R16, PT ;  /* 0x000000106900720b */ /* 0x000fe20003f3c000 */
[----:B------:R-:W-:Y:S01]  /*bac0*/  FMUL.FTZ R107, R107, R14 ;  /* 0x0000000e6b6b7220 */ /* 0x000fe20000410000 */
[----:B------:R-:W-:-:S04]  /*bad0*/  IMAD.WIDE.U32 R104, R104, 0x1000000, RZ ;  /* 0x0100000068687825 */ /* 0x000fc800078e00ff */
[----:B------:R-:W-:Y:S01]  /*bae0*/  FADD.FTZ R22, R22, R17 ;  /* 0x0000001116167221 */ /* 0x000fe20000010000 */
[----:B------:R-:W-:Y:S01]  /*baf0*/  SEL R157, RZ, 0x10000, P5 ;  /* 0x00010000ff9d7807 */ /* 0x000fe20002800000 */
[----:B------:R-:W-:Y:S01]  /*bb00*/  UMOV UR8, 0xffffffff ;  /* 0xffffffff00087882 */ /* 0x000fe20000000000 */
[----:B------:R-:W-:-:S04]  /*bb10*/  IMAD.WIDE.U32 R140, R140, 0x10000, RZ ;  /* 0x000100008c8c7825 */ /* 0x000fc800078e00ff */
[----:B------:R-:W-:Y:S01]  /*bb20*/  FADD.FTZ R22, R22, R19 ;  /* 0x0000001316167221 */ /* 0x000fe20000010000 */
[----:B------:R-:W-:Y:S01]  /*bb30*/  SEL R12, RZ, 0x100, P4 ;  /* 0x00000100ff0c7807 */ /* 0x000fe20002000000 */
[----:B------:R-:W-:-:S04]  /*bb40*/  IMAD.WIDE.U32 R138, R138, 0x100, RZ ;  /* 0x000001008a8a7825 */ /* 0x000fc800078e00ff */
[----:B------:R-:W-:Y:S01]  /*bb50*/  FADD.FTZ R22, R22, R21 ;  /* 0x0000001516167221 */ /* 0x000fe20000010000 */
[----:B------:R-:W-:Y:S01]  /*bb60*/  SEL R14, RZ, 0x1000000, P1 ;  /* 0x01000000ff0e7807 */ /* 0x000fe20000800000 */
[----:B------:R-:W-:Y:S02]  /*bb70*/  @P0 HADD2.F32 R16, -RZ, R39.H1_H1 ;  /* 0x30000027ff100230 */ /* 0x000fe40000004100 */
[----:B------:R-:W-:Y:S01]  /*bb80*/  FADD.FTZ R22, R22, R23 ;  /* 0x0000001716167221 */ /* 0x000fe20000010000 */
[----:B------:R-:W-:Y:S01]  /*bb90*/  FSEL R143, R107, RZ, !P1 ;  /* 0x000000ff6b8f7208 */ /* 0x000fe20004800000 */
[----:B------:R-:W-:Y:S01]  /*bba0*/  IMAD.WIDE.U32 R124, R137, 0x8, R124 ;  /* 0x00000008897c7825 */ /* 0x000fe200078e007c */
[----:B------:R-:W-:-:S03]  /*bbb0*/  SEL R155, RZ, 0x1, P6 ;  /* 0x00000001ff9b7807 */ /* 0x000fc60003000000 */
        /* <DEDUP_REMOVED lines=8> */
[----:B------:R-:W-:Y:S02]  /*bc40*/  LOP3.LUT R155, R105, R107, R104, 0xfe, !PT ;  /* 0x0000006b699b7212 */ /* 0x000fe400078efe68 */
[----:B------:R-:W-:Y:S01]  /*bc50*/  F2FP.F16.F32.PACK_AB R106, R151, R147 ;  /* 0x00000093976a723e */ /* 0x000fe200000000ff */
[----:B------:R-:W-:Y:S01]  /*bc60*/  FADD.FTZ R22, R22, R31 ;  /* 0x0000001f16167221 */ /* 0x000fe20000010000 */
[----:B------:R-:W-:-:S02]  /*bc70*/  F2FP.F16.F32.PACK_AB R105, R149, R111 ;  /* 0x0000006f9569723e */ /* 0x000fc400000000ff */
[----:B------:R-:W-:Y:S01]  /*bc80*/  F2FP.F16.F32.PACK_AB R104, R145, R109 ;  /* 0x0000006d9168723e */ /* 0x000fe200000000ff */
[----:B------:R-:W-:Y:S01]  /*bc90*/  FADD.FTZ R22, R22, R33 ;  /* 0x0000002116167221 */ /* 0x000fe20000010000 */
[----:B------:R-:W-:Y:S02]  /*bca0*/  F2FP.F16.F32.PACK_AB R107, R143, R153 ;  /* 0x000000998f6b723e */ /* 0x000fe400000000ff */
        /* <DEDUP_REMOVED lines=11> */
[----:B------:R-:W-:Y:S02]  /*bd60*/  @!P0 VIADD R12, R12, 0x4 ;  /* 0x000000040c0c8836 */ /* 0x000fe40000000000 */
        /* <DEDUP_REMOVED lines=100> */
.L_x_16410:
[----:B------:R-:W2:Y:S01]  /*c3b0*/  @!P1 S2R R105, SR_CgaCtaId ;  /* 0x0000000000699919 */ /* 0x000ea20000008800 */
[----:B------:R-:W-:Y:S01]  /*c3c0*/  LOP3.LUT R125, R0, 0x1f, RZ, 0xc0, !PT ;  /* 0x0000001f007d7812 */ /* 0x000fe200078ec0ff */
[----:B------:R-:W-:Y:S05]  /*c3d0*/  WARPSYNC.ALL ;  /* 0x0000000000007948 */ /* 0x000fea0003800000 */
[----:B------:R-:W-:Y:S02]  /*c3e0*/  ISETP.GT.U32.AND P2, PT, R125, 0x3, PT ;  /* 0x000000037d00780c */ /* 0x000fe40003f44070 */
[----:B------:R-:W-:Y:S02]  /*c3f0*/  @!P1 MOV R16, 0x400 ;  /* 0x0000040000109802 */ /* 0x000fe40000000f00 */
[----:B------:R-:W-:-:S02]  /*c400*/  LOP3.LUT R7, R14, 0x3, RZ, 0xc0, !PT ;  /* 0x000000030e077812 */ /* 0x000fc400078ec0ff */
[----:B------:R-:W-:Y:S02]  /*c410*/  PLOP3.LUT P3, PT, PT, PT, UP1, 0x40, 0x0 ;  /* 0x000000000000781c */ /* 0x000fe40003f6e818 */
[----:B------:R-:W-:-:S05]  /*c420*/  @!P1 IADD3 R14, R12, R7, RZ ;  /* 0x000000070c0e9210 */ /* 0x000fca0007ffe0ff */
        /* <DEDUP_REMOVED lines=12> */
[----:B------:R-:W-:-:S06]  /*c4f0*/  HFMA2.MMA R12, -RZ, RZ, 0, 0 ;  /* 0x00000000ff0c7435 */ /* 0x000fcc00000001ff */
[----:B------:R-:W-:-:S05]  /*c500*/  @!P2 IMAD.MOV.U32 R12, RZ, RZ, 0x400 ;  /* 0x00000400ff0ca424 */ /* 0x000fca00078e00ff */
[----:B------:R-:W0:Y:S04]  /*c510*/  SHFL.DOWN PT, R125, R12, 0x2, 0x1f ;  /* 0x08401f000c7d7f89 */ /* 0x000e2800000e0000 */
[----:B------:R1:W2:Y:S01]  /*c520*/  @!P2 LDS.64 R106, [R16] ;  /* 0x00000000106aa984 */ /* 0x0002a20000000a00 */
[----:B------:R-:W-:Y:S02]  /*c530*/  PLOP3.LUT P2, PT, PT, PT, UP1, 0x40, 0x0 ;  /* 0x000000000000781c */ /* 0x000fe40003f4e818 */
[-C--:B-1----:R-:W-:Y:S02]  /*c540*/  I2FP.F32.S32 R16, R12.reuse ;  /* 0x0000000c00107245 */ /* 0x082fe40000201400 */
[----:B0-----:R-:W-:Y:S02]  /*c550*/  IADD3 R18, R125, R12, RZ ;  /* 0x0000000c7d127210 */ /* 0x001fe40007ffe0ff */
[----:B------:R-:W-:-:S02]  /*c560*/  I2FP.F32.S32 R32, R125 ;  /* 0x0000007d00207245 */ /* 0x000fc40000201400 */
        /* <DEDUP_REMOVED lines=127> */
[----:B0-----:R-:W-:Y:S01]  /*cd60*/  FFMA.FTZ R7, R61, R116, R93 ;  /* 0x000000743d077223 */ /* 0x001fe2000001005d */
[----:B------:R-:W-:Y:S01]  /*cd70*/  F2FP.F16.F32.PACK_AB R14, R19, R14 ;  /* 0x0000000e130e723e */ /* 0x000fe200000000ff */
[----:B------:R-:W-:Y:S01]  /*cd80*/  FFMA.FTZ R17, R62, R23, R94 ;  /* 0x000000173e117223 */ /* 0x000fe2000001005e */
[----:B------:R-:W-:Y:S01]  /*cd90*/  FFMA.FTZ R19, R58, R35, R90 ;  /* 0x000000233a137223 */ /* 0x000fe2000001005a */
[----:B------:R-:W-:Y:S01]  /*cda0*/  FFMA.FTZ R128, R59, R128, R91 ;  /* 0x000000803b807223 */ /* 0x000fe2000001005b */
[----:B------:R-:W-:Y:S01]  /*cdb0*/  F2FP.F16.F32.PACK_AB R16, R7, R16 ;  /* 0x000000100710723e */ /* 0x000fe200000000ff */
[----:B------:R-:W-:Y:S01]  /*cdc0*/  FFMA.FTZ R7, R53, R132, R85 ;  /* 0x0000008435077223 */ /* 0x000fe20000010055 */
[----:B------:R-:W-:Y:S01]  /*cdd0*/  FFMA.FTZ R120, R63, R120, R95 ;  /* 0x000000783f787223 */ /* 0x000fe2000001005f */
[----:B------:R-:W-:Y:S01]  /*cde0*/  LEA R104, P1, R8, UR14, 0x4 ;  /* 0x0000000e08687c11 */ /* 0x000fe2000f8220ff */
        /* <DEDUP_REMOVED lines=15> */
[----:B------:R-:W-:Y:S01]  /*cee0*/  LEA R34, P2, R137, UR14, 0x4 ;  /* 0x0000000e89227c11 */ /* 0x000fe2000f8420ff */
[----:B------:R-:W-:Y:S01]  /*cef0*/  VIADD R2, R2, UR16 ;  /* 0x0000001002027c36 */ /* 0x000fe20008000000 */
[----:B------:R-:W-:-:S02]  /*cf00*/  F2FP.F16.F32.PACK_AB R15, R110, R15 ;  /* 0x0000000f6e0f723e */ /* 0x000fc400000000ff */
[----:B------:R-:W-:Y:S02]  /*cf10*/  LEA.HI.X R105, R8, UR15, RZ, 0x4, P1 ;  /* 0x0000000f08697c11 */ /* 0x000fe400088f24ff */
[----:B------:R-:W-:Y:S02]  /*cf20*/  F2FP.F16.F32.PACK_AB R19, R128, R19 ;  /* 0x000000138013723e */ /* 0x000fe400000000ff */
[----:B------:R-:W-:Y:S01]  /*cf30*/  F2FP.F16.F32.PACK_AB R17, R120, R17 ;  /* 0x000000117811723e */ /* 0x000fe200000000ff */
[----:B------:R0:W-:Y:S01]  /*cf40*/  STG.E.128 desc[UR4][R104.64], R12 ;  /* 0x0000000c68007986 */ /* 0x0001e2000c101d04 */
        /* <DEDUP_REMOVED lines=11> */
[----:B------:R0:W-:Y:S10]  /*d000*/  STG.E.128 desc[UR4][R34.64], R8 ;  /* 0x0000000822007986 */ /* 0x0001f4000c101d04 */
[----:B------:R-:W-:Y:S05]  /*d010*/  @!P1 BRA `(.L_x_16399) ;  /* 0xffffff3800489947 */ /* 0x000fea000383ffff */
[----:B------:R-:W-:Y:S05]  /*d020*/  EXIT ;  /* 0x000000000000794d */ /* 0x000fea0003800000 */
.L_x_16398:
[----:B------:R-:W-:Y:S01]  /*d030*/  HFMA2.MMA R108, -RZ, RZ, 0, 5.9604644775390625e-08 ;  /* 0x00000001ff6c7435 */ /* 0x000fe200000001ff */
[----:B------:R-:W-:Y:S01]  /*d040*/  MOV R125, R22 ;  /* 0x00000016007d7202 */ /* 0x000fe20000000f00 */
[----:B------:R-:W-:Y:S01]  /*d050*/  IMAD.MOV.U32 R127, RZ, RZ, 0x1f ;  /* 0x0000001fff7f7424 */ /* 0x000fe200078e00ff */
[----:B------:R-:W-:-:S08]  /*d060*/  MOV R34, 0xffffffff ;  /* 0xffffffff00227802 */ /* 0x000fd00000000f00 */
[----:B------:R-:W-:Y:S05]  /*d070*/  WARPSYNC.COLLECTIVE R34, `(.L_x_16400) ;  /* 0x0000000022087348 */ /* 0x000fea0003c00000 */
[----:B------:R0:W1:Y:S02]  /*d080*/  SHFL.BFLY P2, R106, R125, R108, R127 ;  /* 0x0c00006c7d6a7389 */ /* 0x000064000004007f */
[----:B01----:R-:W-:Y:S01]  /*d090*/  ENDCOLLECTIVE ;  /* 0x000000000000791b */ /* 0x003fe20003800000 */
.L_x_16400:
[----:B------:R-:W-:Y:S01]  /*d0a0*/  HFMA2.MMA R108, -RZ, RZ, 0, 1.1920928955078125e-07 ;  /* 0x00000002ff6c7435 */ /* 0x000fe200000001ff */
[----:B------:R-:W-:-:S05]  /*d0b0*/  MOV R7, R106 ;  /* 0x0000006a00077202 */ /* 0x000fca0000000f00 */
[----:B------:R-:W-:-:S04]  /*d0c0*/  FADD.FTZ R16, R22, R7 ;  /* 0x0000000716107221 */ /* 0x000fc80000010000 */
[----:B------:R-:W-:-:S07]  /*d0d0*/  IMAD.MOV.U32 R125, RZ, RZ, R16 ;  /* 0x000000ffff7d7224 */ /* 0x000fce00078e0010 */
[----:B------:R-:W-:Y:S05]  /*d0e0*/  WARPSYNC.COLLECTIVE R34, `(.L_x_16401) ;  /* 0x0000000022087348 */ /* 0x000fea0003c00000 */
[----:B------:R0:W1:Y:S02]  /*d0f0*/  SHFL.BFLY P2, R106, R125, R108, R127 ;  /* 0x0c00006c7d6a7389 */ /* 0x000064000004007f */
[----:B01----:R-:W-:Y:S01]  /*d100*/  ENDCOLLECTIVE ;  /* 0x000000000000791b */ /* 0x003fe20003800000 */
.L_x_16401:
[----:B------:R-:W-:Y:S01]  /*d110*/  HFMA2.MMA R108, -RZ, RZ, 0, 2.384185791015625e-07 ;  /* 0x00000004ff6c7435 */ /* 0x000fe200000001ff */
[----:B------:R-:W-:-:S05]  /*d120*/  MOV R7, R106 ;  /* 0x0000006a00077202 */ /* 0x000fca0000000f00 */
[----:B------:R-:W-:-:S04]  /*d130*/  FADD.FTZ R18, R16, R7 ;  /* 0x0000000710127221 */ /* 0x000fc80000010000 */
[----:B------:R-:W-:-:S07]  /*d140*/  IMAD.MOV.U32 R125, RZ, RZ, R18 ;  /* 0x000000ffff7d7224 */ /* 0x000fce00078e0012 */
[----:B------:R-:W-:Y:S05]  /*d150*/  WARPSYNC.COLLECTIVE R34, `(.L_x_16402) ;  /* 0x0000000022087348 */ /* 0x000fea0003c00000 */
[----:B------:R0:W1:Y:S02]  /*d160*/  SHFL.BFLY P2, R106, R125, R108, R127 ;  /* 0x0c00006c7d6a7389 */ /* 0x000064000004007f */
[----:B01----:R-:W-:Y:S01]  /*d170*/  ENDCOLLECTIVE ;  /* 0x000000000000791b */ /* 0x003fe20003800000 */
.L_x_16402:
[----:B------:R-:W-:Y:S01]  /*d180*/  HFMA2.MMA R108, -RZ, RZ, 0, 4.76837158203125e-07 ;  /* 0x00000008ff6c7435 */ /* 0x000fe200000001ff */
[----:B------:R-:W-:-:S05]  /*d190*/  MOV R7, R106 ;  /* 0x0000006a00077202 */ /* 0x000fca0000000f00 */
[----:B------:R-:W-:-:S04]  /*d1a0*/  FADD.FTZ R24, R18, R7 ;  /* 0x0000000712187221 */ /* 0x000fc80000010000 */
[----:B------:R-:W-:-:S07]  /*d1b0*/  IMAD.MOV.U32 R125, RZ, RZ, R24 ;  /* 0x000000ffff7d7224 */ /* 0x000fce00078e0018 */
[----:B------:R-:W-:Y:S05]  /*d1c0*/  WARPSYNC.COLLECTIVE R34, `(.L_x_16403) ;  /* 0x0000000022087348 */ /* 0x000fea0003c00000 */
[----:B------:R0:W1:Y:S02]  /*d1d0*/  SHFL.BFLY P2, R106, R125, R108, R127 ;  /* 0x0c00006c7d6a7389 */ /* 0x000064000004007f */
[----:B01----:R-:W-:Y:S01]  /*d1e0*/  ENDCOLLECTIVE ;  /* 0x000000000000791b */ /* 0x003fe20003800000 */
.L_x_16403:
[----:B------:R-:W-:Y:S01]  /*d1f0*/  HFMA2.MMA R108, -RZ, RZ, 0, 9.5367431640625e-07 ;  /* 0x00000010ff6c7435 */ /* 0x000fe200000001ff */
[----:B------:R-:W-:-:S05]  /*d200*/  MOV R7, R106 ;  /* 0x0000006a00077202 */ /* 0x000fca0000000f00 */
[----:B------:R-:W-:-:S04]  /*d210*/  FADD.FTZ R32, R24, R7 ;  /* 0x0000000718207221 */ /* 0x000fc80000010000 */
[----:B------:R-:W-:-:S07]  /*d220*/  IMAD.MOV.U32 R125, RZ, RZ, R32 ;  /* 0x000000ffff7d7224 */ /* 0x000fce00078e0020 */
[----:B------:R-:W-:Y:S05]  /*d230*/  WARPSYNC.COLLECTIVE R34, `(.L_x_16404) ;  /* 0x0000000022087348 */ /* 0x000fea0003c00000 */
[----:B------:R0:W1:Y:S02]  /*d240*/  SHFL.BFLY P2, R106, R125, R108, R127 ;  /* 0x0c00006c7d6a7389 */ /* 0x000064000004007f */
[----:B01----:R-:W-:Y:S01]  /*d250*/  ENDCOLLECTIVE ;  /* 0x000000000000791b */ /* 0x003fe20003800000 */
.L_x_16404:
        /* <DEDUP_REMOVED lines=72> */
.L_x_16405:
[----:B------:R-:W-:Y:S01]  /*d6e0*/  HFMA2.MMA R108, -RZ, RZ, 0, 1.1920928955078125e-07 ;  /* 0x00000002ff6c7435 */ /* 0x000fe200000001ff */
[----:B------:R-:W-:-:S05]  /*d6f0*/  MOV R16, R106 ;  /* 0x0000006a00107202 */ /* 0x000fca0000000f00 */
[----:B------:R-:W-:-:S04]  /*d700*/  FADD.FTZ R16, R7, R16 ;  /* 0x0000001007107221 */ /* 0x000fc80000010000 */
[----:B------:R-:W-:-:S07]  /*d710*/  IMAD.MOV.U32 R125, RZ, RZ, R16 ;  /* 0x000000ffff7d7224 */ /* 0x000fce00078e0010 */
[----:B------:R-:W-:Y:S05]  /*d720*/  WARPSYNC.COLLECTIVE R34, `(.L_x_16406) ;  /* 0x0000000022087348 */ /* 0x000fea0003c00000 */
[----:B------:R0:W1:Y:S02]  /*d730*/  SHFL.BFLY P2, R106, R125, R108, R127 ;  /* 0x0c00006c7d6a7389 */ /* 0x000064000004007f */
[----:B01----:R-:W-:Y:S01]  /*d740*/  ENDCOLLECTIVE ;  /* 0x000000000000791b */ /* 0x003fe20003800000 */
.L_x_16406:
[----:B------:R-:W-:Y:S01]  /*d750*/  HFMA2.MMA R108, -RZ, RZ, 0, 2.384185791015625e-07 ;  /* 0x00000004ff6c7435 */ /* 0x000fe200000001ff */
[----:B------:R-:W-:-:S05]  /*d760*/  MOV R105, R106 ;  /* 0x0000006a00697202 */ /* 0x000fca0000000f00 */
[----:B------:R-:W-:-:S04]  /*d770*/  FADD.FTZ R105, R16, R105 ;  /* 0x0000006910697221 */ /* 0x000fc80000010000 */
[----:B------:R-:W-:-:S07]  /*d780*/  IMAD.MOV.U32 R125, RZ, RZ, R105 ;  /* 0x000000ffff7d7224 */ /* 0x000fce00078e0069 */
[----:B------:R-:W-:Y:S05]  /*d790*/  WARPSYNC.COLLECTIVE R34, `(.L_x_16407) ;  /* 0x0000000022087348 */ /* 0x000fea0003c00000 */
[----:B------:R0:W1:Y:S02]  /*d7a0*/  SHFL.BFLY P2, R106, R125, R108, R127 ;  /* 0x0c00006c7d6a7389 */ /* 0x000064000004007f */
[----:B01----:R-:W-:Y:S01]  /*d7b0*/  ENDCOLLECTIVE ;  /* 0x000000000000791b */ /* 0x003fe20003800000 */
.L_x_16407:
[----:B------:R-:W-:Y:S01]  /*d7c0*/  HFMA2.MMA R108, -RZ, RZ, 0, 4.76837158203125e-07 ;  /* 0x00000008ff6c7435 */ /* 0x000fe200000001ff */
[----:B------:R-:W-:-:S05]  /*d7d0*/  MOV R18, R106 ;  /* 0x0000006a00127202 */ /* 0x000fca0000000f00 */
[----:B------:R-:W-:-:S04]  /*d7e0*/  FADD.FTZ R18, R105, R18 ;  /* 0x0000001269127221 */ /* 0x000fc80000010000 */
[----:B------:R-:W-:-:S07]  /*d7f0*/  IMAD.MOV.U32 R125, RZ, RZ, R18 ;  /* 0x000000ffff7d7224 */ /* 0x000fce00078e0012 */
[----:B------:R-:W-:Y:S05]  /*d800*/  WARPSYNC.COLLECTIVE R34, `(.L_x_16408) ;  /* 0x0000000022087348 */ /* 0x000fea0003c00000 */
[----:B------:R0:W1:Y:S02]  /*d810*/  SHFL.BFLY P2, R106, R125, R108, R127 ;  /* 0x0c00006c7d6a7389 */ /* 0x000064000004007f */
[----:B01----:R-:W-:Y:S01]  /*d820*/  ENDCOLLECTIVE ;  /* 0x000000000000791b */ /* 0x003fe20003800000 */
.L_x_16408:
[----:B------:R-:W-:Y:S01]  /*d830*/  HFMA2.MMA R108, -RZ, RZ, 0, 9.5367431640625e-07 ;  /* 0x00000010ff6c7435 */ /* 0x000fe200000001ff */
[----:B------:R-:W-:-:S05]  /*d840*/  MOV R107, R106 ;  /* 0x0000006a006b7202 */ /* 0x000fca0000000f00 */
[----:B------:R-:W-:-:S04]  /*d850*/  FADD.FTZ R107, R18, R107 ;  /* 0x0000006b126b7221 */ /* 0x000fc80000010000 */
[----:B------:R-:W-:-:S07]  /*d860*/  IMAD.MOV.U32 R125, RZ, RZ, R107 ;  /* 0x000000ffff7d7224 */ /* 0x000fce00078e006b */
[----:B------:R-:W-:Y:S05]  /*d870*/  WARPSYNC.COLLECTIVE R34, `(.L_x_16409) ;  /* 0x0000000022087348 */ /* 0x000fea0003c00000 */
[----:B------:R0:W1:Y:S02]  /*d880*/  SHFL.BFLY P2, R106, R125, R108, R127 ;  /* 0x0c00006c7d6a7389 */ /* 0x000064000004007f */
[----:B01----:R-:W-:Y:S01]  /*d890*/  ENDCOLLECTIVE ;  /* 0x000000000000791b */ /* 0x003fe20003800000 */
.L_x_16409:
[----:B------:R-:W-:Y:S01]  /*d8a0*/  MOV R22, R106 ;  /* 0x0000006a00167202 */ /* 0x000fe20000000f00 */
[----:B------:R-:W-:Y:S06]  /*d8b0*/  BRA `(.L_x_16410) ;  /* 0xffffffe800bc7947 */ /* 0x000fec000383ffff */
.L_x_16411:
        /* <DEDUP_REMOVED lines=12> */
.L_x_30273:


//--------------------- .text._ZN10layer_norm13ln_fwd_kernelINS_13Kernel_traitsIf6__halfS2_S2_fjLj4096ELj1ELj1ELj4ELj16ENS_18Kernel_traits_baseILj4096EfS2_S2_S2_fjLj128EEEEELb1ELb0ELb1ELb0EEEvNS_9FwdParamsE --------------------------
	.section	.text._ZN10layer_norm13ln_fwd_kernelINS_13Kernel_traitsIf6__halfS2_S2_fjLj4096ELj1ELj1ELj4ELj16ENS_18Kernel_traits_baseILj4096EfS2_S2_S2_fjLj128EEEEELb1ELb0ELb1ELb0EEEvNS_9FwdParamsE,"ax",@progbits
	.align	128
        .global         _ZN10layer_norm13ln_fwd_kernelINS_13Kernel_traitsIf6__halfS2_S2_fjLj4096ELj1ELj1ELj4ELj16ENS_18Kernel_traits_baseILj4096EfS2_S2_S2_fjLj128EEEEELb1ELb0ELb1ELb0EEEvNS_9FwdParamsE
        .type           _ZN10layer_norm13ln_fwd_kernelINS_13Kernel_traitsIf6__halfS2_S2_fjLj4096ELj1ELj1ELj4ELj16ENS_18Kernel_traits_baseILj4096EfS2_S2_S2_fjLj128EEEEELb1ELb0ELb1ELb0EEEvNS_9FwdParamsE,@function
        .size           _ZN10layer_norm13ln_fwd_kernelINS_13Kernel_traitsIf6__halfS2_S2_fjLj4096ELj1ELj1ELj4ELj16ENS_18Kernel_traits_baseILj4096EfS2_S2_S2_fjLj128EEEEELb1ELb0ELb1ELb0EEEvNS_9FwdParamsE,(.L_x_30274 - _ZN10layer_norm13ln_fwd_kernelINS_13Kernel_traitsIf6__halfS2_S2_fjLj4096ELj1ELj1ELj4ELj16ENS_18Kernel_traits_baseILj4096EfS2_S2_S2_fjLj128EEEEELb1ELb0ELb1ELb0EEEvNS_9FwdParamsE)
        .other          _ZN10layer_norm13ln_fwd_kernelINS_13Kernel_traitsIf6__halfS2_S2_fjLj4096ELj1ELj1ELj4ELj16ENS_18Kernel_traits_baseILj4096EfS2_S2_S2_fjLj128EEEEELb1ELb0ELb1ELb0EEEvNS_9FwdParamsE,@"STO_CUDA_ENTRY STV_DEFAULT"
_ZN10layer_norm13ln_fwd_kernelINS_13Kernel_traitsIf6__halfS2_S2_fjLj4096ELj1ELj1ELj4ELj16ENS_18Kernel_traits_baseILj4096EfS2_S2_S2_fjLj128EEEEELb1ELb0ELb1ELb0EEEvNS_9FwdParamsE:
.text._ZN10layer_norm13ln_fwd_kernelINS_13Kernel_traitsIf6__halfS2_S2_fjLj4096ELj1ELj1ELj4ELj16ENS_18Kernel_traits_baseILj4096EfS2_S2_S2_fjLj128EEEEELb1ELb0ELb1ELb0EEEvNS_9FwdParamsE:
        /* <DEDUP_REMOVED lines=26> */
[----:B---3--:R-:W-:-:S04]  /*01a0*/  @P0 IADD3 R8, P1, R6, R11, RZ ;  /* 0x0000000b06080210 */ /* 0x008fc80007f3e0ff */
        /* <DEDUP_REMOVED lines=41> */
[----:B------:R-:W-:-:S03]  /*0440*/  LOP3.LUT R13, R11, UR26, R14, 0x96, !PT ;  /* 0x0000001a0b0d7c12 */ /* 0x000fc6000f8e960e */
[----:B------:R-:W-:Y:S01]  /*0450*/  IMAD.MOV.U32 R9, RZ, RZ, R108 ;  /* 0x000000ffff097224 */ /* 0x000fe200078e006c */
[----:B------:R-:W-:-:S04]  /*0460*/  LOP3.LUT R14, R7, UR27, R12, 0x96, !PT ;  /* 0x0000001b070e7c12 */ /* 0x000fc8000f8e960c */
        /* <DEDUP_REMOVED lines=38> */
.L_x_16413:
[----:B------:R-:W-:Y:S05]  /*06d0*/  BSYNC B0 ;  /* 0x0000000000007941 */ /* 0x000fea0003800000 */
.L_x_16412:
        /* <DEDUP_REMOVED lines=18> */
.L_x_16415:
[----:B------:R-:W-:Y:S05]  /*0800*/  BSYNC B0 ;  /* 0x0000000000007941 */ /* 0x000fea0003800000 */
.L_x_16414:
        /* <DEDUP_REMOVED lines=18> */
.L_x_16417:
[----:B------:R-:W-:Y:S05]  /*0930*/  BSYNC B0 ;  /* 0x0000000000007941 */ /* 0x000fea0003800000 */
.L_x_16416:
        /* <DEDUP_REMOVED lines=17> */
.L_x_16419:
[----:B------:R-:W-:Y:S05]  /*0a50*/  BSYNC B0 ;  /* 0x0000000000007941 */ /* 0x000fea0003800000 */
.L_x_16418:
        /* <DEDUP_REMOVED lines=9> */
[----:B------:R-:W-:Y:S01]  /*0af0*/  HFMA2.MMA R116, -RZ, RZ, 0, 5.9604644775390625e-08 ;  /* 0x00000001ff747435 */ /* 0x000fe200000001ff */
[----:B------:R-:W-:Y:S01]  /*0b00*/  SHF.R.U32.HI R16, RZ, 0x2, R16 ;  /* 0x00000002ff107819 */ /* 0x000fe20000011610 */
[----:B------:R-:W-:Y:S01]  /*0b10*/  IMAD R12, R18, -0x326172a9, RZ ;  /* 0xcd9e8d57120c7824 */ /* 0x000fe200078e02ff */
[----:B------:R-:W-:Y:S01]  /*0b20*/  VIADDMNMX R7, R6, -R7, RZ, !PT ;  /* 0x8000000706077246 */ /* 0x000fe200078001ff */
[----:B------:R-:W-:Y:S01]  /*0b30*/  IMAD.HI.U32 R15, R19, -0x326172a9, RZ ;  /* 0xcd9e8d57130f7827 */ /* 0x000fe200078e00ff */
[----:B------:R-:W-:Y:S01]  /*0b40*/  LOP3.LUT R16, R16, 0x3fffffe0, RZ, 0xc0, !PT ;  /* 0x3fffffe010107812 */ /* 0x000fe200078ec0ff */
[----:B------:R-:W-:Y:S01]  /*0b50*/  ULDC.U8 UR8, c[0x0][0x2a0] ;  /* 0x0000a80000087ab9 */ /* 0x000fe20000000000 */
[----:B------:R-:W-:Y:S01]  /*0b60*/  VIMNMX R7, R7, 0x20, PT ;  /* 0x0000002007077848 */ /* 0x000fe20003fe0100 */
[----:B------:R-:W-:Y:S01]  /*0b70*/  UISETP.NE.AND UP0, UPT, UR8, URZ, UPT ;  /* 0x0000003f0800728c */ /* 0x000fe2000bf05270 */
[----:B------:R-:W-:Y:S01]  /*0b80*/  SHF.L.U32 R9, R5, 0x5, RZ ;  /* 0x0000000505097819 */ /* 0x000fe200000006ff */
[----:B------:R-:W-:Y:S01]  /*0b90*/  ULDC UR10, c[0x0][0x294] ;  /* 0x0000a500000a7ab9 */ /* 0x000fe20000000800 */
[----:B------:R-:W-:Y:S01]  /*0ba0*/  LOP3.LUT R8, R8, 0x3, RZ, 0xc0, !PT ;  /* 0x0000000308087812 */ /* 0x000fe200078ec0ff */
[----:B------:R-:W-:Y:S01]  /*0bb0*/  IMAD.IADD R7, R7, 0x1, R16 ;  /* 0x0000000107077824 */ /* 0x000fe200078e0210 */
[----:B------:R-:W-:Y:S01]  /*0bc0*/  LOP3.LUT R9, R9, 0x3e0, RZ, 0xc0, !PT ;  /* 0x000003e009097812 */ /* 0x000fe200078ec0ff */
[----:B------:R-:W-:Y:S01]  /*0bd0*/  ULDC UR11, c[0x0][0x290] ;  /* 0x0000a400000b7ab9 */ /* 0x000fe20000000800 */
[----:B------:R-:W-:Y:S01]  /*0be0*/  ULDC.64 UR12, c[0x0][0x298] ;  /* 0x0000a600000c7ab9 */ /* 0x000fe20000000a00 */
[----:B------:R-:W-:Y:S01]  /*0bf0*/  ULDC.64 UR8, c[0x0][0x230] ;  /* 0x00008c0000087ab9 */ /* 0x000fe20000000a00 */
[----:B------:R-:W-:Y:S01]  /*0c00*/  VIADDMNMX R6, R6, -R9, RZ, !PT ;  /* 0x8000000906067246 */ /* 0x000fe200078001ff */
[----:B------:R-:W-:Y:S01]  /*0c10*/  ULDC.64 UR14, c[0x0][0x210] ;  /* 0x00008400000e7ab9 */ /* 0x000fe20000000a00 */
[----:B------:R-:W-:-:S02]  /*0c20*/  SHF.L.U32 R9, R7, 0x3, RZ ;  /* 0x0000000307097819 */ /* 0x000fc400000006ff */
[----:B------:R-:W-:Y:S02]  /*0c30*/  VIMNMX R11, R6, 0x20, PT ;  /* 0x00000020060b7848 */ /* 0x000fe40003fe0100 */
[----:B------:R-:W-:Y:S02]  /*0c40*/  I2FP.F32.U32 R9, R9 ;  /* 0x0000000900097245 */ /* 0x000fe40000201000 */
[----:B------:R-:W-:Y:S01]  /*0c50*/  LOP3.LUT R7, R13, UR33, R10, 0x96, !PT ;  /* 0x000000210d077c12 */ /* 0x000fe2000f8e960a */
[----:B------:R-:W-:Y:S01]  /*0c60*/  IMAD.IADD R13, R16, 0x1, R11 ;  /* 0x00000001100d7824 */ /* 0x000fe200078e020b */
[----:B------:R-:W-:Y:S01]  /*0c70*/  LOP3.LUT R6, R15, UR32, R12, 0x96, !PT ;  /* 0x000000200f067c12 */ /* 0x000fe2000f8e960c */
[----:B------:R-:W-:Y:S01]  /*0c80*/  IMAD R10, R19, -0x326172a9, RZ ;  /* 0xcd9e8d57130a7824 */ /* 0x000fe200078e02ff */
[----:B------:R-:W0:Y:S01]  /*0c90*/  MUFU.RCP R9, R9 ;  /* 0x0000000900097308 */ /* 0x000e220000001000 */
[----:B------:R-:W-:Y:S01]  /*0ca0*/  IMAD R12, R14, -0x2daee0ad, RZ ;  /* 0xd2511f530e0c7824 */ /* 0x000fe200078e02ff */
[----:B------:R-:W-:Y:S01]  /*0cb0*/  SHF.L.U32 R13, R13, 0x3, RZ ;  /* 0x000000030d0d7819 */ /* 0x000fe200000006ff */
[----:B------:R-:W-:-:S07]  /*0cc0*/  IMAD.MOV.U32 R11, RZ, RZ, RZ ;  /* 0x000000ffff0b7224 */ /* 0x000fce00078e00ff */
.L_x_16763:
        /* <DEDUP_REMOVED lines=9> */
[----:B------:R-:W-:-:S03]  /*0d60*/  MOV R161, RZ ;  /* 0x000000ff00a17202 */ /* 0x000fc60000000f00 */
        /* <DEDUP_REMOVED lines=26> */
[----:B-----5:R-:W-:Y:S01]  /*0f10*/  HADD2.F32 R15, -RZ, R92.H0_H0 ;  /* 0x2000005cff0f7230 */ /* 0x020fe20000004100 */
[----:B------:R-:W-:Y:S06]  /*0f20*/  BRA `(.L_x_16424) ;  /* 0x00000004005c7947 */ /* 0x000fec0003800000 */
.L_x_16423:
        /* <DEDUP_REMOVED lines=12> */
.L_x_16426:
[----:B------:R-:W-:-:S07]  /*0ff0*/  MOV R17, R10 ;  /* 0x0000000a00117202 */ /* 0x000fce0000000f00 */
.L_x_16427:
[----:B------:R-:W-:Y:S05]  /*1000*/  BSYNC B2 ;  /* 0x0000000000027941 */ /* 0x000fea0003800000 */
.L_x_16425:
        /* <DEDUP_REMOVED lines=16> */
.L_x_16431:
[----:B------:R-:W-:Y:S05]  /*1110*/  BSYNC B3 ;  /* 0x0000000000037941 */ /* 0x000fea0003800000 */
.L_x_16430:
        /* <DEDUP_REMOVED lines=44> */
.L_x_16429:
[----:B------:R-:W-:Y:S05]  /*13e0*/  BSYNC B2 ;  /* 0x0000000000027941 */ /* 0x000fea0003800000 */
.L_x_16428:
[----:B------:R-:W-:Y:S01]  /*13f0*/  I2FP.F32.U32 R8, R17 ;  /* 0x0000001100087245 */ /* 0x000fe20000201000 */
[----:B-----5:R-:W-:Y:S02]  /*1400*/  HADD2.F32 R14, -RZ, R88.H0_H0 ;  /* 0x20000058ff0e7230 */ /* 0x020fe40000004100 */
[----:B------:R-:W-:-:S03]  /*1410*/  IMAD.MOV.U32 R15, RZ, RZ, 0x2f800000 ;  /* 0x2f800000ff0f7424 */ /* 0x000fc600078e00ff */
[----:B------:R-:W-:Y:S01]  /*1420*/  FMUL.FTZ R14, R14, UR13 ;  /* 0x0000000d0e0e7c20 */ /* 0x000fe20008410000 */
[----:B------:R-:W-:-:S03]  /*1430*/  FFMA.FTZ R8, R8, R15, 1.1641532182693481445e-10 ;  /* 0x2f00000008087423 */ /* 0x000fc6000001000f */
[----:B------:R-:W-:Y:S02]  /*1440*/  FMUL.FTZ R14, R14, UR12 ;  /* 0x0000000c0e0e7c20 */ /* 0x000fe40008410000 */
[----:B------:R-:W-:Y:S01]  /*1450*/  FSETP.GTU.FTZ.AND P3, PT, R8, UR10, PT ;  /* 0x0000000a08007c0b */ /* 0x000fe2000bf7c000 */
[----:B------:R-:W-:-:S03]  /*1460*/  @P1 HADD2.F32 R8, -RZ, R92.H0_H0 ;  /* 0x2000005cff081230 */ /* 0x000fc60000004100 */
[----:B------:R-:W-:Y:S02]  /*1470*/  FSEL R15, R14, RZ, !P3 ;  /* 0x000000ff0e0f7208 */ /* 0x000fe40005800000 */
[----:B------:R-:W-:-:S03]  /*1480*/  SEL R14, RZ, 0x1, P3 ;  /* 0x00000001ff0e7807 */ /* 0x000fc60001800000 */
[----:B------:R-:W-:-:S07]  /*1490*/  @P1 FADD.FTZ R15, R8, R15 ;  /* 0x0000000f080f1221 */ /* 0x000fce0000010000 */
.L_x_16424:
[----:B------:R-:W-:Y:S05]  /*14a0*/  BSYNC B1 ;  /* 0x0000000000017941 */ /* 0x000fea0003800000 */
.L_x_16422:
        /* <DEDUP_REMOVED lines=8> */
.L_x_16433:
        /* <DEDUP_REMOVED lines=12> */
.L_x_16436:
[----:B------:R-:W-:-:S07]  /*15f0*/  IMAD.MOV.U32 R8, RZ, RZ, R10 ;  /* 0x000000ffff087224 */ /* 0x000fce00078e000a */
.L_x_16437:
[----:B------:R-:W-:Y:S05]  /*1600*/  BSYNC B2 ;  /* 0x0000000000027941 */ /* 0x000fea0003800000 */
.L_x_16435:
        /* <DEDUP_REMOVED lines=16> */
.L_x_16441:
[----:B------:R-:W-:Y:S05]  /*1710*/  BSYNC B3 ;  /* 0x0000000000037941 */ /* 0x000fea0003800000 */
.L_x_16440:
        /* <DEDUP_REMOVED lines=44> */
.L_x_16439:
[----:B------:R-:W-:Y:S05]  /*19e0*/  BSYNC B2 ;  /* 0x0000000000027941 */ /* 0x000fea0003800000 */
.L_x_16438:
        /* <DEDUP_REMOVED lines=11> */
.L_x_16434:
[----:B------:R-:W-:Y:S05]  /*1aa0*/  BSYNC B1 ;  /* 0x0000000000017941 */ /* 0x000fea0003800000 */
.L_x_16432:
        /* <DEDUP_REMOVED lines=8> */
.L_x_16443:
        /* <DEDUP_REMOVED lines=12> */
.L_x_16446:
[----:B------:R-:W-:-:S07]  /*1bf0*/  MOV R8, R10 ;  /* 0x0000000a00087202 */ /* 0x000fce0000000f00 */
.L_x_16447:
[----:B------:R-:W-:Y:S05]  /*1c00*/  BSYNC B2 ;  /* 0x0000000000027941 */ /* 0x000fea0003800000 */
.L_x_16445:
        /* <DEDUP_REMOVED lines=16> */
.L_x_16451:
[----:B------:R-:W-:Y:S05]  /*1d10*/  BSYNC B3 ;  /* 0x0000000000037941 */ /* 0x000fea0003800000 */
.L_x_16450:
        /* <DEDUP_REMOVED lines=44> */
.L_x_16449:
[----:B------:R-:W-:Y:S05]  /*1fe0*/  BSYNC B2 ;  /* 0x0000000000027941 */ /* 0x000fea0003800000 */
.L_x_16448:
        /* <DEDUP_REMOVED lines=11> */
.L_x_16444:
[----:B------:R-:W-:Y:S05]  /*20a0*/  BSYNC B1 ;  /* 0x0000000000017941 */ /* 0x000fea0003800000 */
.L_x_16442:
        /* <DEDUP_REMOVED lines=8> */
.L_x_16453:
        /* <DEDUP_REMOVED lines=12> */
.L_x_16456:
[----:B------:R-:W-:-:S07]  /*21f0*/  IMAD.MOV.U32 R8, RZ, RZ, R10 ;  /* 0x000000ffff087224 */ /* 0x000fce00078e000a */
.L_x_16457:
[----:B------:R-:W-:Y:S05]  /*2200*/  BSYNC B2 ;  /* 0x0000000000027941 */ /* 0x000fea0003800000 */
.L_x_16455:
        /* <DEDUP_REMOVED lines=16> */
.L_x_16461:
[----:B------:R-:W-:Y:S05]  /*2310*/  BSYNC B3 ;  /* 0x0000000000037941 */ /* 0x000fea0003800000 */
.L_x_16460:
        /* <DEDUP_REMOVED lines=44> */
.L_x_16459:
[----:B------:R-:W-:Y:S05]  /*25e0*/  BSYNC B2 ;  /* 0x0000000000027941 */ /* 0x000fea0003800000 */
.L_x_16458:
        /* <DEDUP_REMOVED lines=11> */
.L_x_16454:
[----:B------:R-:W-:Y:S05]  /*26a0*/  BSYNC B1 ;  /* 0x0000000000017941 */ /* 0x000fea0003800000 */
.L_x_16452:
        /* <DEDUP_REMOVED lines=8> */
.L_x_16463:
        /* <DEDUP_REMOVED lines=12> */
.L_x_16466:
[----:B------:R-:W-:-:S07]  /*27f0*/  MOV R8, R10 ;  /* 0x0000000a00087202 */ /* 0x000fce0000000f00 */
.L_x_16467:
[----:B------:R-:W-:Y:S05]  /*2800*/  BSYNC B2 ;  /* 0x0000000000027941 */ /* 0x000fea0003800000 */
.L_x_16465:
        /* <DEDUP_REMOVED lines=16> */
.L_x_16471:
[----:B------:R-:W-:Y:S05]  /*2910*/  BSYNC B3 ;  /* 0x0000000000037941 */ /* 0x000fea0003800000 */
.L_x_16470:
        /* <DEDUP_REMOVED lines=44> */
.L_x_16469:
[----:B------:R-:W-:Y:S05]  /*2be0*/  BSYNC B2 ;  /* 0x0000000000027941 */ /* 0x000fea0003800000 */
.L_x_16468:
        /* <DEDUP_REMOVED lines=11> */
.L_x_16464:
[----:B------:R-:W-:Y:S05]  /*2ca0*/  BSYNC B1 ;  /* 0x0000000000017941 */ /* 0x000fea0003800000 */
.L_x_16462:
        /* <DEDUP_REMOVED lines=8> */
.L_x_16473:
        /* <DEDUP_REMOVED lines=12> */
.L_x_16476:
[----:B------:R-:W-:-:S07]  /*2df0*/  IMAD.MOV.U32 R8, RZ, RZ, R10 ;  /* 0x000000ffff087224 */ /* 0x000fce00078e000a */
.L_x_16477:
[----:B------:R-:W-:Y:S05]  /*2e00*/  BSYNC B2 ;  /* 0x0000000000027941 */ /* 0x000fea0003800000 */
.L_x_16475:
        /* <DEDUP_REMOVED lines=16> */
.L_x_16481:
[----:B------:R-:W-:Y:S05]  /*2f10*/  BSYNC B3 ;  /* 0x0000000000037941 */ /* 0x000fea0003800000 */
.L_x_16480:
        /* <DEDUP_REMOVED lines=44> */
.L_x_16479:
[----:B------:R-:W-:Y:S05]  /*31e0*/  BSYNC B2 ;  /* 0x0000000000027941 */ /* 0x000fea0003800000 */
.L_x_16478:
        /* <DEDUP_REMOVED lines=11> */
.L_x_16474:
[----:B------:R-:W-:Y:S05]  /*32a0*/  BSYNC B1 ;  /* 0x0000000000017941 */ /* 0x000fea0003800000 */
.L_x_16472:
        /* <DEDUP_REMOVED lines=8> */
.L_x_16483:
        /* <DEDUP_REMOVED lines=12> */
.L_x_16486:
[----:B------:R-:W-:-:S07]  /*33f0*/  MOV R8, R10 ;  /* 0x0000000a00087202 */ /* 0x000fce0000000f00 */
.L_x_16487:
[----:B------:R-:W-:Y:S05]  /*3400*/  BSYNC B2 ;  /* 0x0000000000027941 */ /* 0x000fea0003800000 */
.L_x_16485:
        /* <DEDUP_REMOVED lines=16> */
.L_x_16491:
[----:B------:R-:W-:Y:S05]  /*3510*/  BSYNC B3 ;  /* 0x0000000000037941 */ /* 0x000fea0003800000 */
.L_x_16490:
        /* <DEDUP_REMOVED lines=44> */
.L_x_16489:
[----:B------:R-:W-:Y:S05]  /*37e0*/  BSYNC B2 ;  /* 0x0000000000027941 */ /* 0x000fea0003800000 */
.L_x_16488:
        /* <DEDUP_REMOVED lines=11> */
.L_x_16484:
[----:B------:R-:W-:Y:S05]  /*38a0*/  BSYNC B1 ;  /* 0x0000000000017941 */ /* 0x000fea0003800000 */
.L_x_16482:
        /* <DEDUP_REMOVED lines=8> */
.L_x_16493:
        /* <DEDUP_REMOVED lines=12> */
.L_x_16496:
[----:B------:R-:W-:-:S07]  /*39f0*/  IMAD.MOV.U32 R122, RZ, RZ, R10 ;  /* 0x000000ffff7a7224 */ /* 0x000fce00078e000a */
.L_x_16497:
[----:B------:R-:W-:Y:S05]  /*3a00*/  BSYNC B2 ;  /* 0x0000000000027941 */ /* 0x000fea0003800000 */
.L_x_16495:
        /* <DEDUP_REMOVED lines=16> */
.L_x_16501:
[----:B------:R-:W-:Y:S05]  /*3b10*/  BSYNC B3 ;  /* 0x0000000000037941 */ /* 0x000fea0003800000 */
.L_x_16500:
        /* <DEDUP_REMOVED lines=44> */
.L_x_16499:
[----:B------:R-:W-:Y:S05]  /*3de0*/  BSYNC B2 ;  /* 0x0000000000027941 */ /* 0x000fea0003800000 */
.L_x_16498:
        /* <DEDUP_REMOVED lines=11> */
.L_x_16494:
[----:B------:R-:W-:Y:S05]  /*3ea0*/  BSYNC B1 ;  /* 0x0000000000017941 */ /* 0x000fea0003800000 */
.L_x_16492:
[----:B------:R-:W1:Y:S01]  /*3eb0*/  LDC.64 R154, c[0x0][0x238] ;  /* 0x00008e00ff9a7b82 */ /* 0x000e620000000a00 */
[----:B------:R-:W-:Y:S01]  /*3ec0*/  F2FP.F16.F32.PACK_AB R99, R105, R103 ;  /* 0x000000676963723e */ /* 0x000fe200000000ff */
[----:B------:R-:W-:Y:S01]  /*3ed0*/  BSSY B1, `(.L_x_16502) ;  /* 0x000001b000017945 */ /* 0x000fe20003800000 */
[----:B------:R-:W-:Y:S02]  /*3ee0*/  F2FP.F16.F32.PACK_AB R98, R101, R23 ;  /* 0x000000176562723e */ /* 0x000fe400000000ff */
[----:B------:R-:W-:Y:S02]  /*3ef0*/  F2FP.F16.F32.PACK_AB R97, R21, R19 ;  /* 0x000000131561723e */ /* 0x000fe400000000ff */
[----:B------:R-:W-:Y:S01]  /*3f00*/  F2FP.F16.F32.PACK_AB R96, R17, R15 ;  /* 0x0000000f1160723e */ /* 0x000fe200000000ff */
        /* <DEDUP_REMOVED lines=23> */
.L_x_16503:
[----:B------:R-:W-:Y:S05]  /*4080*/  BSYNC B1 ;  /* 0x0000000000017941 */ /* 0x000fea0003800000 */
.L_x_16502:
[----:B------:R-:W-:Y:S01]  /*4090*/  IADD3 R118, R118, 0x80, RZ ;  /* 0x0000008076767810 */ /* 0x000fe20007ffe0ff */
[----:B------:R-:W-:-:S07]  /*40a0*/  VIADD R161, R161, 0x80 ;  /* 0x00000080a1a17836 */ /* 0x000fce0000000000 */
.L_x_16421:
[----:B------:R-:W-:Y:S05]  /*40b0*/  BSYNC B0 ;  /* 0x0000000000007941 */ /* 0x000fea0003800000 */
.L_x_16420:
        /* <DEDUP_REMOVED lines=18> */
[----:B-----5:R-:W-:Y:S01]  /*41e0*/  HADD2.F32 R107, -RZ, R92.H0_H0 ;  /* 0x2000005cff6b7230 */ /* 0x020fe20000004100 */
[----:B------:R-:W-:Y:S06]  /*41f0*/  BRA `(.L_x_16508) ;  /* 0x00000004005c7947 */ /* 0x000fec0003800000 */
.L_x_16507:
        /* <DEDUP_REMOVED lines=12> */
.L_x_16510:
[----:B------:R-:W-:-:S07]  /*42c0*/  IMAD.MOV.U32 R14, RZ, RZ, R10 ;  /* 0x000000ffff0e7224 */ /* 0x000fce00078e000a */
.L_x_16511:
[----:B------:R-:W-:Y:S05]  /*42d0*/  BSYNC B2 ;  /* 0x0000000000027941 */ /* 0x000fea0003800000 */
.L_x_16509:
        /* <DEDUP_REMOVED lines=16> */
.L_x_16515:
[----:B------:R-:W-:Y:S05]  /*43e0*/  BSYNC B3 ;  /* 0x0000000000037941 */ /* 0x000fea0003800000 */
.L_x_16514:
        /* <DEDUP_REMOVED lines=44> */
.L_x_16513:
[----:B------:R-:W-:Y:S05]  /*46b0*/  BSYNC B2 ;  /* 0x0000000000027941 */ /* 0x000fea0003800000 */
.L_x_16512:
[----:B------:R-:W-:Y:S01]  /*46c0*/  HFMA2.MMA R97, -RZ, RZ, 0.1171875, 0 ;  /* 0x2f800000ff617435 */ /* 0x000fe200000001ff */
[----:B------:R-:W-:Y:S01]  /*46d0*/  I2FP.F32.U32 R8, R14 ;  /* 0x0000000e00087245 */ /* 0x000fe20000201000 */
[----:B-----5:R-:W-:-:S05]  /*46e0*/  HADD2.F32 R14, -RZ, R88.H0_H0 ;  /* 0x20000058ff0e7230 */ /* 0x020fca0000004100 */
[----:B------:R-:W-:-:S03]  /*46f0*/  FMUL.FTZ R14, R14, UR13 ;  /* 0x0000000d0e0e7c20 */ /* 0x000fc60008410000 */
[----:B------:R-:W-:Y:S01]  /*4700*/  FFMA.FTZ R8, R8, R97, 1.1641532182693481445e-10 ;  /* 0x2f00000008087423 */ /* 0x000fe20000010061 */
[----:B------:R-:W-:-:S04]  /*4710*/  FMUL.FTZ R14, R14, UR12 ;  /* 0x0000000c0e0e7c20 */ /* 0x000fc80008410000 */
[----:B------:R-:W-:Y:S01]  /*4720*/  FSETP.GTU.FTZ.AND P3, PT, R8, UR10, PT ;  /* 0x0000000a08007c0b */ /* 0x000fe2000bf7c000 */
[----:B------:R-:W-:-:S03]  /*4730*/  @P1 HADD2.F32 R8, -RZ, R92.H0_H0 ;  /* 0x2000005cff081230 */ /* 0x000fc60000004100 */
[----:B------:R-:W-:Y:S02]  /*4740*/  FSEL R107, R14, RZ, !P3 ;  /* 0x000000ff0e6b7208 */ /* 0x000fe40005800000 */
[----:B------:R-:W-:-:S03]  /*4750*/  SEL R14, RZ, 0x1, P3 ;  /* 0x00000001ff0e7807 */ /* 0x000fc60001800000 */
[----:B------:R-:W-:-:S07]  /*4760*/  @P1 FADD.FTZ R107, R8, R107 ;  /* 0x0000006b086b1221 */ /* 0x000fce0000010000 */
.L_x_16508:
[----:B------:R-:W-:Y:S05]  /*4770*/  BSYNC B1 ;  /* 0x0000000000017941 */ /* 0x000fea0003800000 */
.L_x_16506:
        /* <DEDUP_REMOVED lines=8> */
.L_x_16517:
        /* <DEDUP_REMOVED lines=12> */
.L_x_16520:
[----:B------:R-:W-:-:S07]  /*48c0*/  MOV R8, R10 ;  /* 0x0000000a00087202 */ /* 0x000fce0000000f00 */
.L_x_16521:
[----:B------:R-:W-:Y:S05]  /*48d0*/  BSYNC B2 ;  /* 0x0000000000027941 */ /* 0x000fea0003800000 */
.L_x_16519:
        /* <DEDUP_REMOVED lines=16> */
.L_x_16525:
[----:B------:R-:W-:Y:S05]  /*49e0*/  BSYNC B3 ;  /* 0x0000000000037941 */ /* 0x000fea0003800000 */
.L_x_16524:
        /* <DEDUP_REMOVED lines=44> */
.L_x_16523:
[----:B------:R-:W-:Y:S05]  /*4cb0*/  BSYNC B2 ;  /* 0x0000000000027941 */ /* 0x000fea0003800000 */
.L_x_16522:
        /* <DEDUP_REMOVED lines=11> */
.L_x_16518:
[----:B------:R-:W-:Y:S05]  /*4d70*/  BSYNC B1 ;  /* 0x0000000000017941 */ /* 0x000fea0003800000 */
.L_x_16516:
        /* <DEDUP_REMOVED lines=8> */
.L_x_16527:
        /* <DEDUP_REMOVED lines=12> */
.L_x_16530:
[----:B------:R-:W-:-:S07]  /*4ec0*/  IMAD.MOV.U32 R8, RZ, RZ, R10 ;  /* 0x000000ffff087224 */ /* 0x000fce00078e000a */
.L_x_16531:
[----:B------:R-:W-:Y:S05]  /*4ed0*/  BSYNC B2 ;  /* 0x0000000000027941 */ /* 0x000fea0003800000 */
.L_x_16529:
        /* <DEDUP_REMOVED lines=16> */
.L_x_16535:
[----:B------:R-:W-:Y:S05]  /*4fe0*/  BSYNC B3 ;  /* 0x0000000000037941 */ /* 0x000fea0003800000 */
.L_x_16534:
        /* <DEDUP_REMOVED lines=44> */
.L_x_16533:
[----:B------:R-:W-:Y:S05]  /*52b0*/  BSYNC B2 ;  /* 0x0000000000027941 */ /* 0x000fea0003800000 */
.L_x_16532:
        /* <DEDUP_REMOVED lines=11> */
.L_x_16528:
[----:B------:R-:W-:Y:S05]  /*5370*/  BSYNC B1 ;  /* 0x0000000000017941 */ /* 0x000fea0003800000 */
.L_x_16526:
        /* <DEDUP_REMOVED lines=8> */
.L_x_16537:
        /* <DEDUP_REMOVED lines=12> */
.L_x_16540:
[----:B------:R-:W-:-:S07]  /*54c0*/  MOV R8, R10 ;  /* 0x0000000a00087202 */ /* 0x000fce0000000f00 */
.L_x_16541:
[----:B------:R-:W-:Y:S05]  /*54d0*/  BSYNC B2 ;  /* 0x0000000000027941 */ /* 0x000fea0003800000 */
.L_x_16539:
        /* <DEDUP_REMOVED lines=16> */
.L_x_16545:
[----:B------:R-:W-:Y:S05]  /*55e0*/  BSYNC B3 ;  /* 0x0000000000037941 */ /* 0x000fea0003800000 */
.L_x_16544:
        /* <DEDUP_REMOVED lines=44> */
.L_x_16543:
[----:B------:R-:W-:Y:S05]  /*58b0*/  BSYNC B2 ;  /* 0x0000000000027941 */ /* 0x000fea0003800000 */
.L_x_16542:
        /* <DEDUP_REMOVED lines=11> */
.L_x_16538:
[----:B------:R-:W-:Y:S05]  /*5970*/  BSYNC B1 ;  /* 0x0000000000017941 */ /* 0x000fea0003800000 */
.L_x_16536:
        /* <DEDUP_REMOVED lines=8> */
.L_x_16547:
        /* <DEDUP_REMOVED lines=12> */
.L_x_16550:
[----:B------:R-:W-:-:S07]  /*5ac0*/  IMAD.MOV.U32 R8, RZ, RZ, R10 ;  /* 0x000000ffff087224 */ /* 0x000fce00078e000a */
.L_x_16551:
[----:B------:R-:W-:Y:S05]  /*5ad0*/  BSYNC B2 ;  /* 0x0000000000027941 */ /* 0x000fea0003800000 */
.L_x_16549:
        /* <DEDUP_REMOVED lines=16> */
.L_x_16555:
[----:B------:R-:W-:Y:S05]  /*5be0*/  BSYNC B3 ;  /* 0x0000000000037941 */ /* 0x000fea0003800000 */
.L_x_16554:
        /* <DEDUP_REMOVED lines=44> */
.L_x_16553:
[----:B------:R-:W-:Y:S05]  /*5eb0*/  BSYNC B2 ;  /* 0x0000000000027941 */ /* 0x000fea0003800000 */
.L_x_16552:
        /* <DEDUP_REMOVED lines=11> */
.L_x_16548:
[----:B------:R-:W-:Y:S05]  /*5f70*/  BSYNC B1 ;  /* 0x0000000000017941 */ /* 0x000fea0003800000 */
.L_x_16546:
        /* <DEDUP_REMOVED lines=8> */
.L_x_16557:
        /* <DEDUP_REMOVED lines=12> */
.L_x_16560:
[----:B------:R-:W-:-:S07]  /*60c0*/  MOV R8, R10 ;  /* 0x0000000a00087202 */ /* 0x000fce0000000f00 */
.L_x_16561:
[----:B------:R-:W-:Y:S05]  /*60d0*/  BSYNC B2 ;  /* 0x0000000000027941 */ /* 0x000fea0003800000 */
.L_x_16559:
        /* <DEDUP_REMOVED lines=16> */
.L_x_16565:
[----:B------:R-:W-:Y:S05]  /*61e0*/  BSYNC B3 ;  /* 0x0000000000037941 */ /* 0x000fea0003800000 */
.L_x_16564:
        /* <DEDUP_REMOVED lines=44> */
.L_x_16563:
[----:B------:R-:W-:Y:S05]  /*64b0*/  BSYNC B2 ;  /* 0x0000000000027941 */ /* 0x000fea0003800000 */
.L_x_16562:
        /* <DEDUP_REMOVED lines=11> */
.L_x_16558:
[----:B------:R-:W-:Y:S05]  /*6570*/  BSYNC B1 ;  /* 0x0000000000017941 */ /* 0x000fea0003800000 */
.L_x_16556:
        /* <DEDUP_REMOVED lines=8> */
.L_x_16567:
        /* <DEDUP_REMOVED lines=12> */
.L_x_16570:
[----:B------:R-:W-:-:S07]  /*66c0*/  IMAD.MOV.U32 R8, RZ, RZ, R10 ;  /* 0x000000ffff087224 */ /* 0x000fce00078e000a */
.L_x_16571:
[----:B------:R-:W-:Y:S05]  /*66d0*/  BSYNC B2 ;  /* 0x0000000000027941 */ /* 0x000fea0003800000 */
.L_x_16569:
        /* <DEDUP_REMOVED lines=16> */
.L_x_16575:
[----:B------:R-:W-:Y:S05]  /*67e0*/  BSYNC B3 ;  /* 0x0000000000037941 */ /* 0x000fea0003800000 */
.L_x_16574:
        /* <DEDUP_REMOVED lines=44> */
.L_x_16573:
[----:B------:R-:W-:Y:S05]  /*6ab0*/  BSYNC B2 ;  /* 0x0000000000027941 */ /* 0x000fea0003800000 */
.L_x_16572:
        /* <DEDUP_REMOVED lines=11> */
.L_x_16568:
[----:B------:R-:W-:Y:S05]  /*6b70*/  BSYNC B1 ;  /* 0x0000000000017941 */ /* 0x000fea0003800000 */
.L_x_16566:
        /* <DEDUP_REMOVED lines=8> */
.L_x_16577:
        /* <DEDUP_REMOVED lines=12> */
.L_x_16580:
[----:B------:R-:W-:-:S07]  /*6cc0*/  MOV R104, R10 ;  /* 0x0000000a00687202 */ /* 0x000fce0000000f00 */
.L_x_16581:
[----:B------:R-:W-:Y:S05]  /*6cd0*/  BSYNC B2 ;  /* 0x0000000000027941 */ /* 0x000fea0003800000 */
.L_x_16579:
        /* <DEDUP_REMOVED lines=16> */
.L_x_16585:
[----:B------:R-:W-:Y:S05]  /*6de0*/  BSYNC B3 ;  /* 0x0000000000037941 */ /* 0x000fea0003800000 */
.L_x_16584:
        /* <DEDUP_REMOVED lines=44> */
.L_x_16583:
[----:B------:R-:W-:Y:S05]  /*70b0*/  BSYNC B2 ;  /* 0x0000000000027941 */ /* 0x000fea0003800000 */
.L_x_16582:
        /* <DEDUP_REMOVED lines=11> */
.L_x_16578:
[----:B------:R-:W-:Y:S05]  /*7170*/  BSYNC B1 ;  /* 0x0000000000017941 */ /* 0x000fea0003800000 */
.L_x_16576:
        /* <DEDUP_REMOVED lines=29> */
.L_x_16587:
[----:B------:R-:W-:Y:S05]  /*7350*/  BSYNC B1 ;  /* 0x0000000000017941 */ /* 0x000fea0003800000 */
.L_x_16586:
[----:B------:R-:W-:Y:S01]  /*7360*/  VIADD R118, R118, 0x80 ;  /* 0x0000008076767836 */ /* 0x000fe20000000000 */
[----:B------:R-:W-:-:S07]  /*7370*/  IADD3 R161, R161, 0x80, RZ ;  /* 0x00000080a1a17810 */ /* 0x000fce0007ffe0ff */
.L_x_16505:
[----:B------:R-:W-:Y:S05]  /*7380*/  BSYNC B0 ;  /* 0x0000000000007941 */ /* 0x000fea0003800000 */
.L_x_16504:
        /* <DEDUP_REMOVED lines=20> */
.L_x_16591:
        /* <DEDUP_REMOVED lines=12> */
.L_x_16594:
[----:B------:R-:W-:-:S07]  /*7590*/  MOV R14, R10 ;  /* 0x0000000a000e7202 */ /* 0x000fce0000000f00 */
.L_x_16595:
[----:B------:R-:W-:Y:S05]  /*75a0*/  BSYNC B2 ;  /* 0x0000000000027941 */ /* 0x000fea0003800000 */
.L_x_16593:
        /* <DEDUP_REMOVED lines=16> */
.L_x_16599:
[----:B------:R-:W-:Y:S05]  /*76b0*/  BSYNC B3 ;  /* 0x0000000000037941 */ /* 0x000fea0003800000 */
.L_x_16598:
        /* <DEDUP_REMOVED lines=44> */
.L_x_16597:
[----:B------:R-:W-:Y:S05]  /*7980*/  BSYNC B2 ;  /* 0x0000000000027941 */ /* 0x000fea0003800000 */
.L_x_16596:
        /* <DEDUP_REMOVED lines=11> */
.L_x_16592:
[----:B------:R-:W-:Y:S05]  /*7a40*/  BSYNC B1 ;  /* 0x0000000000017941 */ /* 0x000fea0003800000 */
.L_x_16590:
        /* <DEDUP_REMOVED lines=8> */
.L_x_16601:
        /* <DEDUP_REMOVED lines=12> */
.L_x_16604:
[----:B------:R-:W-:-:S07]  /*7b90*/  IMAD.MOV.U32 R8, RZ, RZ, R10 ;  /* 0x000000ffff087224 */ /* 0x000fce00078e000a */
.L_x_16605:
[----:B------:R-:W-:Y:S05]  /*7ba0*/  BSYNC B2 ;  /* 0x0000000000027941 */ /* 0x000fea0003800000 */
.L_x_16603:
        /* <DEDUP_REMOVED lines=16> */
.L_x_16609:
[----:B------:R-:W-:Y:S05]  /*7cb0*/  BSYNC B3 ;  /* 0x0000000000037941 */ /* 0x000fea0003800000 */
.L_x_16608:
        /* <DEDUP_REMOVED lines=44> */
.L_x_16607:
[----:B------:R-:W-:Y:S05]  /*7f80*/  BSYNC B2 ;  /* 0x0000000000027941 */ /* 0x000fea0003800000 */
.L_x_16606:
        /* <DEDUP_REMOVED lines=11> */
.L_x_16602:
[----:B------:R-:W-:Y:S05]  /*8040*/  BSYNC B1 ;  /* 0x0000000000017941 */ /* 0x000fea0003800000 */
.L_x_16600:
        /* <DEDUP_REMOVED lines=8> */
.L_x_16611:
        /* <DEDUP_REMOVED lines=12> */
.L_x_16614:
[----:B------:R-:W-:-:S07]  /*8190*/  MOV R8, R10 ;  /* 0x0000000a00087202 */ /* 0x000fce0000000f00 */
.L_x_16615:
[----:B------:R-:W-:Y:S05]  /*81a0*/  BSYNC B2 ;  /* 0x0000000000027941 */ /* 0x000fea0003800000 */
.L_x_16613:
        /* <DEDUP_REMOVED lines=16> */
.L_x_16619:
[----:B------:R-:W-:Y:S05]  /*82b0*/  BSYNC B3 ;  /* 0x0000000000037941 */ /* 0x000fea0003800000 */
.L_x_16618:
        /* <DEDUP_REMOVED lines=44> */
.L_x_16617:
[----:B------:R-:W-:Y:S05]  /*8580*/  BSYNC B2 ;  /* 0x0000000000027941 */ /* 0x000fea0003800000 */
.L_x_16616:
        /* <DEDUP_REMOVED lines=11> */
.L_x_16612:
[----:B------:R-:W-:Y:S05]  /*8640*/  BSYNC B1 ;  /* 0x0000000000017941 */ /* 0x000fea0003800000 */
.L_x_16610:
        /* <DEDUP_REMOVED lines=8> */
.L_x_16621:
        /* <DEDUP_REMOVED lines=12> */
.L_x_16624:
[----:B------:R-:W-:-:S07]  /*8790*/  IMAD.MOV.U32 R8, RZ, RZ, R10 ;  /* 0x000000ffff087224 */ /* 0x000fce00078e000a */
.L_x_16625:
[----:B------:R-:W-:Y:S05]  /*87a0*/  BSYNC B2 ;  /* 0x0000000000027941 */ /* 0x000fea0003800000 */
.L_x_16623:
        /* <DEDUP_REMOVED lines=16> */
.L_x_16629:
[----:B------:R-:W-:Y:S05]  /*88b0*/  BSYNC B3 ;  /* 0x0000000000037941 */ /* 0x000fea0003800000 */
.L_x_16628:
        /* <DEDUP_REMOVED lines=44> */
.L_x_16627:
[----:B------:R-:W-:Y:S05]  /*8b80*/  BSYNC B2 ;  /* 0x0000000000027941 */ /* 0x000fea0003800000 */
.L_x_16626:
        /* <DEDUP_REMOVED lines=11> */
.L_x_16622:
[----:B------:R-:W-:Y:S05]  /*8c40*/  BSYNC B1 ;  /* 0x0000000000017941 */ /* 0x000fea0003800000 */
.L_x_16620:
        /* <DEDUP_REMOVED lines=8> */
.L_x_16631:
        /* <DEDUP_REMOVED lines=12> */
.L_x_16634:
[----:B------:R-:W-:-:S07]  /*8d90*/  MOV R8, R10 ;  /* 0x0000000a00087202 */ /* 0x000fce0000000f00 */
.L_x_16635:
[----:B------:R-:W-:Y:S05]  /*8da0*/  BSYNC B2 ;  /* 0x0000000000027941 */ /* 0x000fea0003800000 */
.L_x_16633:
        /* <DEDUP_REMOVED lines=16> */
.L_x_16639:
[----:B------:R-:W-:Y:S05]  /*8eb0*/  BSYNC B3 ;  /* 0x0000000000037941 */ /* 0x000fea0003800000 */
.L_x_16638:
        /* <DEDUP_REMOVED lines=44> */
.L_x_16637:
[----:B------:R-:W-:Y:S05]  /*9180*/  BSYNC B2 ;  /* 0x0000000000027941 */ /* 0x000fea0003800000 */
.L_x_16636:
        /* <DEDUP_REMOVED lines=11> */
.L_x_16632:
[----:B------:R-:W-:Y:S05]  /*9240*/  BSYNC B1 ;  /* 0x0000000000017941 */ /* 0x000fea0003800000 */
.L_x_16630:
        /* <DEDUP_REMOVED lines=8> */
.L_x_16641:
        /* <DEDUP_REMOVED lines=12> */
.L_x_16644:
[----:B------:R-:W-:-:S07]  /*9390*/  IMAD.MOV.U32 R8, RZ, RZ, R10 ;  /* 0x000000ffff087224 */ /* 0x000fce00078e000a */
.L_x_16645:
[----:B------:R-:W-:Y:S05]  /*93a0*/  BSYNC B2 ;  /* 0x0000000000027941 */ /* 0x000fea0003800000 */
.L_x_16643:
        /* <DEDUP_REMOVED lines=16> */
.L_x_16649:
[----:B------:R-:W-:Y:S05]  /*94b0*/  BSYNC B3 ;  /* 0x0000000000037941 */ /* 0x000fea0003800000 */
.L_x_16648:
        /* <DEDUP_REMOVED lines=44> */
.L_x_16647:
[----:B------:R-:W-:Y:S05]  /*9780*/  BSYNC B2 ;  /* 0x0000000000027941 */ /* 0x000fea0003800000 */
.L_x_16646:
        /* <DEDUP_REMOVED lines=11> */
.L_x_16642:
[----:B------:R-:W-:Y:S05]  /*9840*/  BSYNC B1 ;  /* 0x0000000000017941 */ /* 0x000fea0003800000 */
.L_x_16640:
        /* <DEDUP_REMOVED lines=8> */
.L_x_16651:
        /* <DEDUP_REMOVED lines=12> */
.L_x_16654:
[----:B------:R-:W-:-:S07]  /*9990*/  MOV R8, R10 ;  /* 0x0000000a00087202 */ /* 0x000fce0000000f00 */
.L_x_16655:
[----:B------:R-:W-:Y:S05]  /*99a0*/  BSYNC B2 ;  /* 0x0000000000027941 */ /* 0x000fea0003800000 */
.L_x_16653:
        /* <DEDUP_REMOVED lines=16> */
.L_x_16659:
[----:B------:R-:W-:Y:S05]  /*9ab0*/  BSYNC B3 ;  /* 0x0000000000037941 */ /* 0x000fea0003800000 */
.L_x_16658:
        /* <DEDUP_REMOVED lines=44> */
.L_x_16657:
[----:B------:R-:W-:Y:S05]  /*9d80*/  BSYNC B2 ;  /* 0x0000000000027941 */ /* 0x000fea0003800000 */
.L_x_16656:
        /* <DEDUP_REMOVED lines=11> */
.L_x_16652:
[----:B------:R-:W-:Y:S05]  /*9e40*/  BSYNC B1 ;  /* 0x0000000000017941 */ /* 0x000fea0003800000 */
.L_x_16650:
        /* <DEDUP_REMOVED lines=8> */
.L_x_16661:
        /* <DEDUP_REMOVED lines=12> */
.L_x_16664:
[----:B------:R-:W-:-:S07]  /*9f90*/  IMAD.MOV.U32 R104, RZ, RZ, R10 ;  /* 0x000000ffff687224 */ /* 0x000fce00078e000a */
.L_x_16665:
[----:B------:R-:W-:Y:S05]  /*9fa0*/  BSYNC B2 ;  /* 0x0000000000027941 */ /* 0x000fea0003800000 */
.L_x_16663:
        /* <DEDUP_REMOVED lines=16> */
.L_x_16669:
[----:B------:R-:W-:Y:S05]  /*a0b0*/  BSYNC B3 ;  /* 0x0000000000037941 */ /* 0x000fea0003800000 */
.L_x_16668:
        /* <DEDUP_REMOVED lines=44> */
.L_x_16667:
[----:B------:R-:W-:Y:S05]  /*a380*/  BSYNC B2 ;  /* 0x0000000000027941 */ /* 0x000fea0003800000 */
.L_x_16666:
        /* <DEDUP_REMOVED lines=11> */
.L_x_16662:
[----:B------:R-:W-:Y:S05]  /*a440*/  BSYNC B1 ;  /* 0x0000000000017941 */ /* 0x000fea0003800000 */
.L_x_16660:
        /* <DEDUP_REMOVED lines=29> */
.L_x_16671:
[----:B------:R-:W-:Y:S05]  /*a620*/  BSYNC B1 ;  /* 0x0000000000017941 */ /* 0x000fea0003800000 */
.L_x_16670:
[----:B------:R-:W-:Y:S01]  /*a630*/  IADD3 R118, R118, 0x80, RZ ;  /* 0x0000008076767810 */ /* 0x000fe20007ffe0ff */
[----:B------:R-:W-:-:S07]  /*a640*/  VIADD R161, R161, 0x80 ;  /* 0x00000080a1a17836 */ /* 0x000fce0000000000 */
.L_x_16589:
[----:B------:R-:W-:Y:S05]  /*a650*/  BSYNC B0 ;  /* 0x0000000000007941 */ /* 0x000fea0003800000 */
.L_x_16588:
        /* <DEDUP_REMOVED lines=19> */
.L_x_16675:
        /* <DEDUP_REMOVED lines=12> */
.L_x_16678:
[----:B------:R-:W-:-:S07]  /*a850*/  IMAD.MOV.U32 R14, RZ, RZ, R10 ;  /* 0x000000ffff0e7224 */ /* 0x000fce00078e000a */
.L_x_16679:
[----:B------:R-:W-:Y:S05]  /*a860*/  BSYNC B2 ;  /* 0x0000000000027941 */ /* 0x000fea0003800000 */
.L_x_16677:
        /* <DEDUP_REMOVED lines=16> */
.L_x_16683:
[----:B------:R-:W-:Y:S05]  /*a970*/  BSYNC B3 ;  /* 0x0000000000037941 */ /* 0x000fea0003800000 */
.L_x_16682:
        /* <DEDUP_REMOVED lines=44> */
.L_x_16681:
[----:B------:R-:W-:Y:S05]  /*ac40*/  BSYNC B2 ;  /* 0x0000000000027941 */ /* 0x000fea0003800000 */
.L_x_16680:
[----:B------:R-:W-:Y:S01]  /*ac50*/  I2FP.F32.U32 R8, R14 ;  /* 0x0000000e00087245 */ /* 0x000fe20000201000 */
[----:B-----5:R-:W-:Y:S01]  /*ac60*/  HADD2.F32 R14, -RZ, R88.H0_H0 ;  /* 0x20000058ff0e7230 */ /* 0x020fe20000004100 */
[----:B------:R-:W-:-:S04]  /*ac70*/  MOV R97, 0x2f800000 ;  /* 0x2f80000000617802 */ /* 0x000fc80000000f00 */
        /* <DEDUP_REMOVED lines=8> */
.L_x_16676:
[----:B------:R-:W-:Y:S05]  /*ad00*/  BSYNC B1 ;  /* 0x0000000000017941 */ /* 0x000fea0003800000 */
.L_x_16674:
        /* <DEDUP_REMOVED lines=8> */
.L_x_16685:
        /* <DEDUP_REMOVED lines=12> */
.L_x_16688:
[----:B------:R-:W-:-:S07]  /*ae50*/  MOV R8, R10 ;  /* 0x0000000a00087202 */ /* 0x000fce0000000f00 */
.L_x_16689:
[----:B------:R-:W-:Y:S05]  /*ae60*/  BSYNC B2 ;  /* 0x0000000000027941 */ /* 0x000fea0003800000 */
.L_x_16687:
        /* <DEDUP_REMOVED lines=16> */
.L_x_16693:
[----:B------:R-:W-:Y:S05]  /*af70*/  BSYNC B3 ;  /* 0x0000000000037941 */ /* 0x000fea0003800000 */
.L_x_16692:
        /* <DEDUP_REMOVED lines=44> */
.L_x_16691:
[----:B------:R-:W-:Y:S05]  /*b240*/  BSYNC B2 ;  /* 0x0000000000027941 */ /* 0x000fea0003800000 */
.L_x_16690:
        /* <DEDUP_REMOVED lines=11> */
.L_x_16686:
[----:B------:R-:W-:Y:S05]  /*b300*/  BSYNC B1 ;  /* 0x0000000000017941 */ /* 0x000fea0003800000 */
.L_x_16684:
        /* <DEDUP_REMOVED lines=8> */
.L_x_16695:
        /* <DEDUP_REMOVED lines=12> */
.L_x_16698:
[----:B------:R-:W-:-:S07]  /*b450*/  MOV R8, R10 ;  /* 0x0000000a00087202 */ /* 0x000fce0000000f00 */
.L_x_16699:
[----:B------:R-:W-:Y:S05]  /*b460*/  BSYNC B2 ;  /* 0x0000000000027941 */ /* 0x000fea0003800000 */
.L_x_16697:
        /* <DEDUP_REMOVED lines=16> */
.L_x_16703:
[----:B------:R-:W-:Y:S05]  /*b570*/  BSYNC B3 ;  /* 0x0000000000037941 */ /* 0x000fea0003800000 */
.L_x_16702:
        /* <DEDUP_REMOVED lines=44> */
.L_x_16701:
[----:B------:R-:W-:Y:S05]  /*b840*/  BSYNC B2 ;  /* 0x0000000000027941 */ /* 0x000fea0003800000 */
.L_x_16700:
        /* <DEDUP_REMOVED lines=11> */
.L_x_16696:
[----:B------:R-:W-:Y:S05]  /*b900*/  BSYNC B1 ;  /* 0x0000000000017941 */ /* 0x000fea0003800000 */
.L_x_16694:
        /* <DEDUP_REMOVED lines=8> */
.L_x_16705:
        /* <DEDUP_REMOVED lines=12> */
.L_x_16708:
[----:B------:R-:W-:-:S07]  /*ba50*/  IMAD.MOV.U32 R8, RZ, RZ, R10 ;  /* 0x000000ffff087224 */ /* 0x000fce00078e000a */
.L_x_16709:
[----:B------:R-:W-:Y:S05]  /*ba60*/  BSYNC B2 ;  /* 0x0000000000027941 */ /* 0x000fea0003800000 */
.L_x_16707:
        /* <DEDUP_REMOVED lines=16> */
.L_x_16713:
[----:B------:R-:W-:Y:S05]  /*bb70*/  BSYNC B3 ;  /* 0x0000000000037941 */ /* 0x000fea0003800000 */
.L_x_16712:
        /* <DEDUP_REMOVED lines=44> */
.L_x_16711:
[----:B------:R-:W-:Y:S05]  /*be40*/  BSYNC B2 ;  /* 0x0000000000027941 */ /* 0x000fea0003800000 */
.L_x_16710:
        /* <DEDUP_REMOVED lines=11> */
.L_x_16706:
[----:B------:R-:W-:Y:S05]  /*bf00*/  BSYNC B1 ;  /* 0x0000000000017941 */ /* 0x000fea0003800000 */
.L_x_16704:
        /* <DEDUP_REMOVED lines=8> */
.L_x_16715:
        /* <DEDUP_REMOVED lines=12> */
.L_x_16718:
[----:B------:R-:W-:-:S07]  /*c050*/  MOV R8, R10 ;  /* 0x0000000a00087202 */ /* 0x000fce0000000f00 */
.L_x_16719:
[----:B------:R-:W-:Y:S05]  /*c060*/  BSYNC B2 ;  /* 0x0000000000027941 */ /* 0x000fea0003800000 */
.L_x_16717:
        /* <DEDUP_REMOVED lines=16> */
.L_x_16723:
[----:B------:R-:W-:Y:S05]  /*c170*/  BSYNC B3 ;  /* 0x0000000000037941 */ /* 0x000fea0003800000 */
.L_x_16722:
        /* <DEDUP_REMOVED lines=44> */
.L_x_16721:
[----:B------:R-:W-:Y:S05]  /*c440*/  BSYNC B2 ;  /* 0x0000000000027941 */ /* 0x000fea0003800000 */
.L_x_16720:
        /* <DEDUP_REMOVED lines=11> */
.L_x_16716:
[----:B------:R-:W-:Y:S05]  /*c500*/  BSYNC B1 ;  /* 0x0000000000017941 */ /* 0x000fea0003800000 */
.L_x_16714:
        /* <DEDUP_REMOVED lines=8> */
.L_x_16725:
        /* <DEDUP_REMOVED lines=12> */
.L_x_16728:
[----:B------:R-:W-:-:S07]  /*c650*/  MOV R8, R10 ;  /* 0x0000000a00087202 */ /* 0x000fce0000000f00 */
.L_x_16729:
[----:B------:R-:W-:Y:S05]  /*c660*/  BSYNC B2 ;  /* 0x0000000000027941 */ /* 0x000fea0003800000 */
.L_x_16727:
        /* <DEDUP_REMOVED lines=16> */
.L_x_16733:
[----:B------:R-:W-:Y:S05]  /*c770*/  BSYNC B3 ;  /* 0x0000000000037941 */ /* 0x000fea0003800000 */
.L_x_16732:
        /* <DEDUP_REMOVED lines=44> */
.L_x_16731:
[----:B------:R-:W-:Y:S05]  /*ca40*/  BSYNC B2 ;  /* 0x0000000000027941 */ /* 0x000fea0003800000 */
.L_x_16730:
        /* <DEDUP_REMOVED lines=11> */
.L_x_16726:
[----:B------:R-:W-:Y:S05]  /*cb00*/  BSYNC B1 ;  /* 0x0000000000017941 */ /* 0x000fea0003800000 */
.L_x_16724:
        /* <DEDUP_REMOVED lines=8> */
.L_x_16735:
        /* <DEDUP_REMOVED lines=12> */
.L_x_16738:
[----:B------:R-:W-:-:S07]  /*cc50*/  IMAD.MOV.U32 R8, RZ, RZ, R10 ;  /* 0x000000ffff087224 */ /* 0x000fce00078e000a */
.L_x_16739:
[----:B------:R-:W-:Y:S05]  /*cc60*/  BSYNC B2 ;  /* 0x0000000000027941 */ /* 0x000fea0003800000 */
.L_x_16737:
        /* <DEDUP_REMOVED lines=16> */
.L_x_16743:
[----:B------:R-:W-:Y:S05]  /*cd70*/  BSYNC B3 ;  /* 0x0000000000037941 */ /* 0x000fea0003800000 */
.L_x_16742:
        /* <DEDUP_REMOVED lines=44> */
.L_x_16741:
[----:B------:R-:W-:Y:S05]  /*d040*/  BSYNC B2 ;  /* 0x0000000000027941 */ /* 0x000fea0003800000 */
.L_x_16740:
        /* <DEDUP_REMOVED lines=11> */
.L_x_16736:
[----:B------:R-:W-:Y:S05]  /*d100*/  BSYNC B1 ;  /* 0x0000000000017941 */ /* 0x000fea0003800000 */
.L_x_16734:
        /* <DEDUP_REMOVED lines=8> */
.L_x_16745:
        /* <DEDUP_REMOVED lines=12> */
.L_x_16748:
[----:B------:R-:W-:-:S07]  /*d250*/  MOV R104, R10 ;  /* 0x0000000a00687202 */ /* 0x000fce0000000f00 */
.L_x_16749:
[----:B------:R-:W-:Y:S05]  /*d260*/  BSYNC B2 ;  /* 0x0000000000027941 */ /* 0x000fea0003800000 */
.L_x_16747:
        /* <DEDUP_REMOVED lines=16> */
.L_x_16753:
[----:B------:R-:W-:Y:S05]  /*d370*/  BSYNC B3 ;  /* 0x0000000000037941 */ /* 0x000fea0003800000 */
.L_x_16752:
        /* <DEDUP_REMOVED lines=44> */
.L_x_16751:
[----:B------:R-:W-:Y:S05]  /*d640*/  BSYNC B2 ;  /* 0x0000000000027941 */ /* 0x000fea0003800000 */
.L_x_16750:
        /* <DEDUP_REMOVED lines=11> */
.L_x_16746:
[----:B------:R-:W-:Y:S05]  /*d700*/  BSYNC B1 ;  /* 0x0000000000017941 */ /* 0x000fea0003800000 */
.L_x_16744:
[----:B------:R-:W1:Y:S01]  /*d710*/  LDC.64 R96, c[0x0][0x238] ;  /* 0x00008e00ff607b82 */ /* 0x000e620000000a00 */
[----:B------:R-:W-:Y:S02]  /*d720*/  F2FP.F16.F32.PACK_AB R99, R153, R151 ;  /* 0x000000979963723e */ /* 0x000fe400000000ff */
[----:B------:R-:W-:Y:S01]  /*d730*/  F2FP.F16.F32.PACK_AB R98, R149, R147 ;  /* 0x000000939562723e */ /* 0x000fe200000000ff */
[----:B-1----:R-:W-:Y:S01]  /*d740*/  IMAD.WIDE.U32 R154, R118, 0x10, R96 ;  /* 0x00000010769a7825 */ /* 0x002fe200078e0060 */
[----:B------:R-:W-:Y:S02]  /*d750*/  F2FP.F16.F32.PACK_AB R97, R145, R143 ;  /* 0x0000008f9161723e */ /* 0x000fe400000000ff */
[----:B------:R-:W-:-:S05]  /*d760*/  F2FP.F16.F32.PACK_AB R96, R141, R139 ;  /* 0x0000008b8d60723e */ /* 0x000fca00000000ff */
        /* <DEDUP_REMOVED lines=22> */
.L_x_16673:
[----:B------:R-:W-:Y:S05]  /*d8d0*/  BSYNC B0 ;  /* 0x0000000000007941 */ /* 0x000fea0003800000 */
.L_x_16672:
        /* <DEDUP_REMOVED lines=129> */
.L_x_16774:
        /* <DEDUP_REMOVED lines=119> */
.L_x_16758:
[----:B------:R-:W-:Y:S05]  /*e860*/  BSYNC B1 ;  /* 0x0000000000017941 */ /* 0x000fea0003800000 */
.L_x_16757:
        /* <DEDUP_REMOVED lines=35> */
.L_x_16760:
[----:B------:R-:W-:Y:S05]  /*eaa0*/  BSYNC B1 ;  /* 0x0000000000017941 */ /* 0x000fea0003800000 */
.L_x_16759:
        /* <DEDUP_REMOVED lines=35> */
.L_x_16762:
[----:B------:R-:W-:Y:S05]  /*ece0*/  BSYNC B1 ;  /* 0x0000000000017941 */ /* 0x000fea0003800000 */
.L_x_16761:
        /* <DEDUP_REMOVED lines=32> */
.L_x_16756:
[----:B------:R-:W-:Y:S05]  /*eef0*/  BSYNC B0 ;  /* 0x0000000000007941 */ /* 0x000fea0003800000 */
.L_x_16755:
[----:B------:R-:W-:Y:S01]  /*ef00*/  VIADD R106, R106, UR14 ;  /* 0x0000000e6a6a7c36 */ /* 0x000fe20008000000 */
[----:B------:R-:W-:-:S04]  /*ef10*/  SEL R116, RZ, 0x1, P1 ;  /* 0x00000001ff747807 */ /* 0x000fc80000800000 */
[----:B------:R-:W-:-:S13]  /*ef20*/  ISETP.GE.AND P0, PT, R106, UR15, PT ;  /* 0x0000000f6a007c0c */ /* 0x000fda000bf06270 */
[----:B------:R-:W-:Y:S05]  /*ef30*/  @!P0 BRA `(.L_x_16763) ;  /* 0xffffff1c00648947 */ /* 0x000fea000383ffff */
[----:B------:R-:W-:Y:S05]  /*ef40*/  EXIT ;  /* 0x000000000000794d */ /* 0x000fea0003800000 */
.L_x_16754:
[----:B------:R-:W-:Y:S01]  /*ef50*/  HFMA2.MMA R130, -RZ, RZ, 0, 5.9604644775390625e-08 ;  /* 0x00000001ff827435 */ /* 0x000fe200000001ff */
[----:B------:R-:W-:Y:S01]  /*ef60*/  MOV R161, R118 ;  /* 0x0000007600a17202 */ /* 0x000fe20000000f00 */
[----:B------:R-:W-:Y:S01]  /*ef70*/  IMAD.MOV.U32 R163, RZ, RZ, 0x1f ;  /* 0x0000001fffa37424 */ /* 0x000fe200078e00ff */
[----:B------:R-:W-:-:S08]  /*ef80*/  MOV R126, 0xffffffff ;  /* 0xffffffff007e7802 */ /* 0x000fd00000000f00 */
[----:B0----5:R-:W-:Y:S05]  /*ef90*/  WARPSYNC.COLLECTIVE R126, `(.L_x_16764) ;  /* 0x000000007e087348 */ /* 0x021fea0003c00000 */
[----:B------:R1:W2:Y:S02]  /*efa0*/  SHFL.BFLY P6, R128, R161, R130, R163 ;  /* 0x0c000082a1807389 */ /* 0x0002a400000c00a3 */
[----:B012--5:R-:W-:Y:S01]  /*efb0*/  ENDCOLLECTIVE ;  /* 0x000000000000791b */ /* 0x027fe20003800000 */
.L_x_16764:
[----:B------:R-:W-:Y:S01]  /*efc0*/  HFMA2.MMA R130, -RZ, RZ, 0, 1.1920928955078125e-07 ;  /* 0x00000002ff827435 */ /* 0x000fe200000001ff */
[----:B------:R-:W-:-:S05]  /*efd0*/  MOV R97, R128 ;  /* 0x0000008000617202 */ /* 0x000fca0000000f00 */
[----:B------:R-:W-:-:S04]  /*efe0*/  FADD.FTZ R116, R118, R97 ;  /* 0x0000006176747221 */ /* 0x000fc80000010000 */
[----:B------:R-:W-:-:S07]  /*eff0*/  IMAD.MOV.U32 R161, RZ, RZ, R116 ;  /* 0x000000ffffa17224 */ /* 0x000fce00078e0074 */
[----:B------:R-:W-:Y:S05]  /*f000*/  WARPSYNC.COLLECTIVE R126, `(.L_x_16765) ;  /* 0x000000007e087348 */ /* 0x000fea0003c00000 */
[----:B------:R0:W1:Y:S02]  /*f010*/  SHFL.BFLY P6, R128, R161, R130, R163 ;  /* 0x0c000082a1807389 */ /* 0x00006400000c00a3 */
[----:B01----:R-:W-:Y:S01]  /*f020*/  ENDCOLLECTIVE ;  /* 0x000000000000791b */ /* 0x003fe20003800000 */
.L_x_16765:
[----:B------:R-:W-:Y:S01]  /*f030*/  HFMA2.MMA R130, -RZ, RZ, 0, 2.384185791015625e-07 ;  /* 0x00000004ff827435 */ /* 0x000fe200000001ff */
[----:B------:R-:W-:-:S05]  /*f040*/  MOV R97, R128 ;  /* 0x0000008000617202 */ /* 0x000fca0000000f00 */
[----:B------:R-:W-:-:S04]  /*f050*/  FADD.FTZ R120, R116, R97 ;  /* 0x0000006174787221 */ /* 0x000fc80000010000 */
[----:B------:R-:W-:-:S07]  /*f060*/  IMAD.MOV.U32 R161, RZ, RZ, R120 ;  /* 0x000000ffffa17224 */ /* 0x000fce00078e0078 */
[----:B------:R-:W-:Y:S05]  /*f070*/  WARPSYNC.COLLECTIVE R126, `(.L_x_16766) ;  /* 0x000000007e087348 */ /* 0x000fea0003c00000 */
[----:B------:R0:W1:Y:S02]  /*f080*/  SHFL.BFLY P6, R128, R161, R130, R163 ;  /* 0x0c000082a1807389 */ /* 0x00006400000c00a3 */
[----:B01----:R-:W-:Y:S01]  /*f090*/  ENDCOLLECTIVE ;  /* 0x000000000000791b */ /* 0x003fe20003800000 */
.L_x_16766:
[----:B------:R-:W-:Y:S01]  /*f0a0*/  HFMA2.MMA R130, -RZ, RZ, 0, 4.76837158203125e-07 ;  /* 0x00000008ff827435 */ /* 0x000fe200000001ff */
[----:B------:R-:W-:-:S05]  /*f0b0*/  MOV R97, R128 ;  /* 0x0000008000617202 */ /* 0x000fca0000000f00 */
[----:B------:R-:W-:-:S04]  /*f0c0*/  FADD.FTZ R122, R120, R97 ;  /* 0x00000061787a7221 */ /* 0x000fc80000010000 */
[----:B------:R-:W-:-:S07]  /*f0d0*/  IMAD.MOV.U32 R161, RZ, RZ, R122 ;  /* 0x000000ffffa17224 */ /* 0x000fce00078e007a */
[----:B------:R-:W-:Y:S05]  /*f0e0*/  WARPSYNC.COLLECTIVE R126, `(.L_x_16767) ;  /* 0x000000007e087348 */ /* 0x000fea0003c00000 */
[----:B------:R0:W1:Y:S02]  /*f0f0*/  SHFL.BFLY P6, R128, R161, R130, R163 ;  /* 0x0c000082a1807389 */ /* 0x00006400000c00a3 */
[----:B01----:R-:W-:Y:S01]  /*f100*/  ENDCOLLECTIVE ;  /* 0x000000000000791b */ /* 0x003fe20003800000 */
.L_x_16767:
[----:B------:R-:W-:Y:S01]  /*f110*/  HFMA2.MMA R130, -RZ, RZ, 0, 9.5367431640625e-07 ;  /* 0x00000010ff827435 */ /* 0x000fe200000001ff */
[----:B------:R-:W-:-:S05]  /*f120*/  MOV R97, R128 ;  /* 0x0000008000617202 */ /* 0x000fca0000000f00 */
[----:B------:R-:W-:-:S04]  /*f130*/  FADD.FTZ R124, R122, R97 ;  /* 0x000000617a7c7221 */ /* 0x000fc80000010000 */
[----:B------:R-:W-:-:S07]  /*f140*/  IMAD.MOV.U32 R161, RZ, RZ, R124 ;  /* 0x000000ffffa17224 */ /* 0x000fce00078e007c */
[----:B------:R-:W-:Y:S05]  /*f150*/  WARPSYNC.COLLECTIVE R126, `(.L_x_16768) ;  /* 0x000000007e087348 */ /* 0x000fea0003c00000 */
[----:B------:R0:W1:Y:S02]  /*f160*/  SHFL.BFLY P6, R128, R161, R130, R163 ;  /* 0x0c000082a1807389 */ /* 0x00006400000c00a3 */
[----:B01----:R-:W-:Y:S01]  /*f170*/  ENDCOLLECTIVE ;  /* 0x000000000000791b */ /* 0x003fe20003800000 */
.L_x_16768:
        /* <DEDUP_REMOVED lines=73> */
.L_x_16769:
[----:B------:R-:W-:Y:S01]  /*f610*/  HFMA2.MMA R130, -RZ, RZ, 0, 1.1920928955078125e-07 ;  /* 0x00000002ff827435 */ /* 0x000fe200000001ff */
[----:B------:R-:W-:-:S05]  /*f620*/  MOV R116, R128 ;  /* 0x0000008000747202 */ /* 0x000fca0000000f00 */
[----:B------:R-:W-:-:S04]  /*f630*/  FADD.FTZ R116, R97, R116 ;  /* 0x0000007461747221 */ /* 0x000fc80000010000 */
[----:B------:R-:W-:-:S07]  /*f640*/  IMAD.MOV.U32 R161, RZ, RZ, R116 ;  /* 0x000000ffffa17224 */ /* 0x000fce00078e0074 */
[----:B------:R-:W-:Y:S05]  /*f650*/  WARPSYNC.COLLECTIVE R126, `(.L_x_16770) ;  /* 0x000000007e087348 */ /* 0x000fea0003c00000 */
[----:B------:R0:W1:Y:S02]  /*f660*/  SHFL.BFLY P6, R128, R161, R130, R163 ;  /* 0x0c000082a1807389 */ /* 0x00006400000c00a3 */
[----:B01----:R-:W-:Y:S01]  /*f670*/  ENDCOLLECTIVE ;  /* 0x000000000000791b */ /* 0x003fe20003800000 */
.L_x_16770:
[----:B------:R-:W-:Y:S01]  /*f680*/  HFMA2.MMA R130, -RZ, RZ, 0, 2.384185791015625e-07 ;  /* 0x00000004ff827435 */ /* 0x000fe200000001ff */
[----:B------:R-:W-:-:S05]  /*f690*/  MOV R155, R128 ;  /* 0x00000080009b7202 */ /* 0x000fca0000000f00 */
[----:B------:R-:W-:-:S04]  /*f6a0*/  FADD.FTZ R155, R116, R155 ;  /* 0x0000009b749b7221 */ /* 0x000fc80000010000 */
[----:B------:R-:W-:-:S07]  /*f6b0*/  IMAD.MOV.U32 R161, RZ, RZ, R155 ;  /* 0x000000ffffa17224 */ /* 0x000fce00078e009b */
[----:B------:R-:W-:Y:S05]  /*f6c0*/  WARPSYNC.COLLECTIVE R126, `(.L_x_16771) ;  /* 0x000000007e087348 */ /* 0x000fea0003c00000 */
[----:B------:R0:W1:Y:S02]  /*f6d0*/  SHFL.BFLY P6, R128, R161, R130, R163 ;  /* 0x0c000082a1807389 */ /* 0x00006400000c00a3 */
[----:B01----:R-:W-:Y:S01]  /*f6e0*/  ENDCOLLECTIVE ;  /* 0x000000000000791b */ /* 0x003fe20003800000 */
.L_x_16771:
[----:B------:R-:W-:Y:S01]  /*f6f0*/  HFMA2.MMA R130, -RZ, RZ, 0, 4.76837158203125e-07 ;  /* 0x00000008ff827435 */ /* 0x000fe200000001ff */
[----:B------:R-:W-:-:S05]  /*f700*/  MOV R118, R128 ;  /* 0x0000008000767202 */ /* 0x000fca0000000f00 */
[----:B------:R-:W-:-:S04]  /*f710*/  FADD.FTZ R118, R155, R118 ;  /* 0x000000769b767221 */ /* 0x000fc80000010000 */
[----:B------:R-:W-:-:S07]  /*f720*/  IMAD.MOV.U32 R161, RZ, RZ, R118 ;  /* 0x000000ffffa17224 */ /* 0x000fce00078e0076 */
[----:B------:R-:W-:Y:S05]  /*f730*/  WARPSYNC.COLLECTIVE R126, `(.L_x_16772) ;  /* 0x000000007e087348 */ /* 0x000fea0003c00000 */
[----:B------:R0:W1:Y:S02]  /*f740*/  SHFL.BFLY P6, R128, R161, R130, R163 ;  /* 0x0c000082a1807389 */ /* 0x00006400000c00a3 */
[----:B01----:R-:W-:Y:S01]  /*f750*/  ENDCOLLECTIVE ;  /* 0x000000000000791b */ /* 0x003fe20003800000 */
.L_x_16772:
[----:B------:R-:W-:Y:S01]  /*f760*/  HFMA2.MMA R130, -RZ, RZ, 0, 9.5367431640625e-07 ;  /* 0x00000010ff827435 */ /* 0x000fe200000001ff */
[----:B------:R-:W-:-:S05]  /*f770*/  MOV R157, R128 ;  /* 0x00000080009d7202 */ /* 0x000fca0000000f00 */
[----:B------:R-:W-:-:S04]  /*f780*/  FADD.FTZ R157, R118, R157 ;  /* 0x0000009d769d7221 */ /* 0x000fc80000010000 */
[----:B------:R-:W-:-:S07]  /*f790*/  IMAD.MOV.U32 R161, RZ, RZ, R157 ;  /* 0x000000ffffa17224 */ /* 0x000fce00078e009d */
[----:B------:R-:W-:Y:S05]  /*f7a0*/  WARPSYNC.COLLECTIVE R126, `(.L_x_16773) ;  /* 0x000000007e087348 */ /* 0x000fea0003c00000 */
[----:B------:R0:W1:Y:S02]  /*f7b0*/  SHFL.BFLY P6, R128, R161, R130, R163 ;  /* 0x0c000082a1807389 */ /* 0x00006400000c00a3 */
[----:B01----:R-:W-:Y:S01]  /*f7c0*/  ENDCOLLECTIVE ;  /* 0x000000000000791b */ /* 0x003fe20003800000 */
.L_x_16773:
[----:B------:R-:W-:Y:S01]  /*f7d0*/  MOV R120, R128 ;  /* 0x0000008000787202 */ /* 0x000fe20000000f00 */
[----:B------:R-:W-:Y:S06]  /*f7e0*/  BRA `(.L_x_16774) ;  /* 0xffffffe800407947 */ /* 0x000fec000383ffff */
.L_x_16775:
        /* <DEDUP_REMOVED lines=9> */
.L_x_30274:


//--------------------- .text._ZN10layer_norm13ln_fwd_kernelINS_13Kernel_traitsIf6__halfS2_S2_fjLj4096ELj1ELj1ELj4ELj16ENS_18Kernel_traits_baseILj4096EfS2_S2_S2_fjLj128EEEEELb1ELb0ELb1ELb1EEEvNS_9FwdParamsE --------------------------
	.section	.text._ZN10layer_norm13ln_fwd_kernelINS_13Kernel_traitsIf6__halfS2_S2_fjLj4096ELj1ELj1ELj4ELj16ENS_18Kernel_traits_baseILj4096EfS2_S2_S2_fjLj128EEEEELb1ELb0ELb1ELb1EEEvNS_9FwdParamsE,"ax",@progbits
	.align	128
        .global         _ZN10layer_norm13ln_fwd_kernelINS_13Kernel_traitsIf6__halfS2_S2_fjLj4096ELj1ELj1ELj4ELj16ENS_18Kernel_traits_baseILj4096EfS2_S2_S2_fjLj128EEEEELb1ELb0ELb1ELb1EEEvNS_9FwdParamsE
        .type           _ZN10layer_norm13ln_fwd_kernelINS_13Kernel_traitsIf6__halfS2_S2_fjLj4096ELj1ELj1ELj4ELj16ENS_18Kernel_traits_baseILj4096EfS2_S2_S2_fjLj128EEEEELb1ELb0ELb1ELb1EEEvNS_9FwdParamsE,@function
        .size           _ZN10layer_norm13ln_fwd_kernelINS_13Kernel_traitsIf6__halfS2_S2_fjLj4096ELj1ELj1ELj4ELj16ENS_18Kernel_traits_baseILj4096EfS2_S2_S2_fjLj128EEEEELb1ELb0ELb1ELb1EEEvNS_9FwdParamsE,(.L_x_30275 - _ZN10layer_norm13ln_fwd_kernelINS_13Kernel_traitsIf6__halfS2_S2_fjLj4096ELj1ELj1ELj4ELj16ENS_18Kernel_traits_baseILj4096EfS2_S2_S2_fjLj128EEEEELb1ELb0ELb1ELb1EEEvNS_9FwdParamsE)
        .other          _ZN10layer_norm13ln_fwd_kernelINS_13Kernel_traitsIf6__halfS2_S2_fjLj4096ELj1ELj1ELj4ELj16ENS_18Kernel_traits_baseILj4096EfS2_S2_S2_fjLj128EEEEELb1ELb0ELb1ELb1EEEvNS_9FwdParamsE,@"STO_CUDA_ENTRY STV_DEFAULT"
_ZN10layer_norm13ln_fwd_kernelINS_13Kernel_traitsIf6__halfS2_S2_fjLj4096ELj1ELj1ELj4ELj16ENS_18Kernel_traits_baseILj4096EfS2_S2_S2_fjLj128EEEEELb1ELb0ELb1ELb1EEEvNS_9FwdParamsE:
.text._ZN10layer_norm13ln_fwd_kernelINS_13Kernel_traitsIf6__halfS2_S2_fjLj4096ELj1ELj1ELj4ELj16ENS_18Kernel_traits_baseILj4096EfS2_S2_S2_fjLj128EEEEELb1ELb0ELb1ELb1EEEvNS_9FwdParamsE:
        /* <DEDUP_REMOVED lines=91> */
[----:B------:R-:W-:Y:S02]  /*05b0*/  IMAD.SHL.U32 R7, R0, 0x20, RZ ;  /* 0x0000002000077824 */ /* 0x000fe400078e00ff */
[----:B------:R-:W-:-:S03]  /*05c0*/  IMAD.WIDE.U32 R2, R3, -0x326172a9, RZ ;  /* 0xcd9e8d5703027825 */ /* 0x000fc600078e00ff */
[----:B------:R-:W-:Y:S01]  /*05d0*/  LOP3.LUT R7, R7, 0xfe0, RZ, 0xc0, !PT ;  /* 0x00000fe007077812 */ /* 0x000fe200078ec0ff */
[----:B------:R-:W-:Y:S01]  /*05e0*/  IMAD.HI.U32 R5, R14, -0x326172a9, RZ ;  /* 0xcd9e8d570e057827 */ /* 0x000fe200078e00ff */
[----:B------:R-:W-:Y:S02]  /*05f0*/  LOP3.LUT R13, R3, UR28, R4, 0x96, !PT ;  /* 0x0000001c030d7c12 */ /* 0x000fe4000f8e9604 */
[----:B------:R-:W-:Y:S02]  /*0600*/  IADD3 R4, P2, R7, UR10, RZ ;  /* 0x0000000a07047c10 */ /* 0x000fe4000ff5e0ff */
[----:B------:R-:W-:Y:S01]  /*0610*/  LOP3.LUT R15, R5, UR30, R2, 0x96, !PT ;  /* 0x0000001e050f7c12 */ /* 0x000fe2000f8e9602 */
[----:B------:R-:W-:Y:S01]  /*0620*/  IMAD.HI.U32 R3, R13, -0x2daee0ad, RZ ;  /* 0xd2511f530d037827 */ /* 0x000fe200078e00ff */
[----:B------:R-:W-:Y:S02]  /*0630*/  IADD3.X R5, RZ, UR11, RZ, P2, !PT ;  /* 0x0000000bff057c10 */ /* 0x000fe400097fe4ff */
[----:B------:R-:W-:-:S02]  /*0640*/  IADD3 R8, P1, R7, UR12, RZ ;  /* 0x0000000c07087c10 */ /* 0x000fc4000ff3e0ff */
[----:B------:R-:W-:Y:S01]  /*0650*/  LEA.HI R2, R0, UR8, RZ, 0x19 ;  /* 0x0000000800027c11 */ /* 0x000fe2000f8fc8ff */
[----:B------:R0:W5:Y:S01]  /*0660*/  @P0 LDG.E.128 R20, desc[UR4][R4.64] ;  /* 0x0000000404140981 */ /* 0x000162000c1e1d00 */
[----:B------:R-:W-:Y:S01]  /*0670*/  LOP3.LUT R16, R3, UR31, R6, 0x96, !PT ;  /* 0x0000001f03107c12 */ /* 0x000fe2000f8e9606 */
        /* <DEDUP_REMOVED lines=19> */
[----:B------:R-:W-:Y:S01]  /*07b0*/  ULDC.U8 UR8, c[0x0][0x2a0] ;  /* 0x0000a80000087ab9 */ /* 0x000fe20000000000 */
[----:B------:R-:W5:Y:S01]  /*07c0*/  LDG.E.128 R60, desc[UR4][R8.64+0x1000] ;  /* 0x00100004083c7981 */ /* 0x000f62000c1e1d00 */
[----:B------:R-:W-:-:S03]  /*07d0*/  MOV R5, R10 ;  /* 0x0000000a00057202 */ /* 0x000fc60000000f00 */
[----:B------:R-:W5:Y:S01]  /*07e0*/  LDG.E.128 R64, desc[UR4][R8.64+0x1010] ;  /* 0x0010100408407981 */ /* 0x000f62000c1e1d00 */
[----:B------:R-:W-:-:S03]  /*07f0*/  LOP3.LUT R3, R6, UR32, R3, 0x96, !PT ;  /* 0x0000002006037c12 */ /* 0x000fc6000f8e9603 */
[----:B------:R-:W5:Y:S01]  /*0800*/  LDG.E.128 R68, desc[UR4][R8.64+0x2000] ;  /* 0x0020000408447981 */ /* 0x000f62000c1e1d00 */
[----:B------:R-:W-:-:S03]  /*0810*/  MOV R7, R11 ;  /* 0x0000000b00077202 */ /* 0x000fc60000000f00 */
[----:B------:R-:W5:Y:S01]  /*0820*/  LDG.E.128 R72, desc[UR4][R8.64+0x2010] ;  /* 0x0020100408487981 */ /* 0x000f62000c1e1d00 */
[----:B------:R-:W-:-:S03]  /*0830*/  IMAD.MOV.U32 R6, RZ, RZ, R12 ;  /* 0x000000ffff067224 */ /* 0x000fc600078e000c */
[----:B------:R-:W5:Y:S01]  /*0840*/  LDG.E.128 R76, desc[UR4][R8.64+0x3000] ;  /* 0x00300004084c7981 */ /* 0x000f62000c1e1d00 */
[----:B------:R-:W-:-:S03]  /*0850*/  LOP3.LUT R108, R108, 0x3, RZ, 0xc0, !PT ;  /* 0x000000036c6c7812 */ /* 0x000fc600078ec0ff */
[----:B------:R0:W5:Y:S01]  /*0860*/  LDG.E.128 R80, desc[UR4][R8.64+0x3010] ;  /* 0x0030100408507981 */ /* 0x000162000c1e1d00 */
[----:B------:R-:W-:Y:S01]  /*0870*/  IMAD R10, R15, -0x2daee0ad, RZ ;  /* 0xd2511f530f0a7824 */ /* 0x000fe200078e02ff */
[----:B------:R-:W-:Y:S01]  /*0880*/  LOP3.LUT R11, R0, 0x7f, RZ, 0xc0, !PT ;  /* 0x0000007f000b7812 */ /* 0x000fe200078ec0ff */
[----:B------:R-:W-:Y:S01]  /*0890*/  IMAD.MOV.U32 R102, RZ, RZ, 0x1 ;  /* 0x00000001ff667424 */ /* 0x000fe200078e00ff */
[----:B------:R-:W-:Y:S01]  /*08a0*/  ISETP.NE.AND P2, PT, RZ, UR8, PT ;  /* 0x00000008ff007c0c */ /* 0x000fe2000bf45270 */
[----:B------:R-:W-:Y:S01]  /*08b0*/  ULDC UR10, c[0x0][0x294] ;  /* 0x0000a500000a7ab9 */ /* 0x000fe20000000800 */
[----:B------:R-:W-:Y:S01]  /*08c0*/  ULDC UR11, c[0x0][0x290] ;  /* 0x0000a400000b7ab9 */ /* 0x000fe20000000800 */
[----:B------:R-:W-:Y:S01]  /*08d0*/  ULDC.64 UR12, c[0x0][0x298] ;  /* 0x0000a600000c7ab9 */ /* 0x000fe20000000a00 */
[----:B------:R-:W-:Y:S01]  /*08e0*/  ULDC.64 UR8, c[0x0][0x230] ;  /* 0x00008c0000087ab9 */ /* 0x000fe20000000a00 */
[----:B------:R-:W-:Y:S01]  /*08f0*/  ULDC.64 UR14, c[0x0][0x210] ;  /* 0x00008400000e7ab9 */ /* 0x000fe20000000a00 */
[----:B0-----:R-:W-:Y:S01]  /*0900*/  HFMA2.MMA R9, -RZ, RZ, 0, 0 ;  /* 0x00000000ff097435 */ /* 0x001fe200000001ff */
[----:B------:R-:W-:-:S10]  /*0910*/  IMAD R8, R16, -0x326172a9, RZ ;  /* 0xcd9e8d5710087824 */ /* 0x000fd400078e02ff */
.L_x_17107:
        /* <DEDUP_REMOVED lines=31> */
[----:B------:R-:W-:Y:S01]  /*0b10*/  IMAD.MOV.U32 R95, RZ, RZ, RZ ;  /* 0x000000ffff5f7224 */ /* 0x000fe200078e00ff */
[----:B------:R-:W-:Y:S01]  /*0b20*/  MOV R96, R108 ;  /* 0x0000006c00607202 */ /* 0x000fe20000000f00 */
[----:B------:R-:W-:Y:S06]  /*0b30*/  @!P0 BRA `(.L_x_16778) ;  /* 0x0000000400688947 */ /* 0x000fec0003800000 */
[----:B------:R-:W-:Y:S02]  /*0b40*/  IMAD.MOV.U32 R96, RZ, RZ, R108 ;  /* 0x000000ffff607224 */ /* 0x000fe400078e006c */
[----:B-----5:R-:W-:Y:S01]  /*0b50*/  HADD2.F32 R95, -RZ, R88.H0_H0 ;  /* 0x20000058ff5f7230 */ /* 0x020fe20000004100 */
[----:B------:R-:W-:Y:S06]  /*0b60*/  BRA `(.L_x_16778) ;  /* 0x00000004005c7947 */ /* 0x000fec0003800000 */
.L_x_16777:
        /* <DEDUP_REMOVED lines=12> */
.L_x_16780:
[----:B------:R-:W-:-:S07]  /*0c30*/  MOV R12, R8 ;  /* 0x00000008000c7202 */ /* 0x000fce0000000f00 */
.L_x_16781:
[----:B------:R-:W-:Y:S05]  /*0c40*/  BSYNC B1 ;  /* 0x0000000000017941 */ /* 0x000fea0003800000 */
.L_x_16779:
        /* <DEDUP_REMOVED lines=16> */
.L_x_16785:
[----:B------:R-:W-:Y:S05]  /*0d50*/  BSYNC B2 ;  /* 0x0000000000027941 */ /* 0x000fea0003800000 */
.L_x_16784:
        /* <DEDUP_REMOVED lines=44> */
.L_x_16783:
[----:B------:R-:W-:Y:S05]  /*1020*/  BSYNC B1 ;  /* 0x0000000000017941 */ /* 0x000fea0003800000 */
.L_x_16782:
        /* <DEDUP_REMOVED lines=10> */
[----:B------:R-:W-:-:S07]  /*10d0*/  @P0 FADD.FTZ R95, R95, R98 ;  /* 0x000000625f5f0221 */ /* 0x000fce0000010000 */
.L_x_16778:
[----:B------:R-:W-:Y:S05]  /*10e0*/  BSYNC B0 ;  /* 0x0000000000007941 */ /* 0x000fea0003800000 */
.L_x_16776:
        /* <DEDUP_REMOVED lines=8> */
.L_x_16787:
        /* <DEDUP_REMOVED lines=12> */
.L_x_16790:
[----:B------:R-:W-:-:S07]  /*1230*/  IMAD.MOV.U32 R13, RZ, RZ, R8 ;  /* 0x000000ffff0d7224 */ /* 0x000fce00078e0008 */
.L_x_16791:
[----:B------:R-:W-:Y:S05]  /*1240*/  BSYNC B1 ;  /* 0x0000000000017941 */ /* 0x000fea0003800000 */
.L_x_16789:
        /* <DEDUP_REMOVED lines=16> */
.L_x_16795:
[----:B------:R-:W-:Y:S05]  /*1350*/  BSYNC B2 ;  /* 0x0000000000027941 */ /* 0x000fea0003800000 */
.L_x_16794:
        /* <DEDUP_REMOVED lines=44> */
.L_x_16793:
[----:B------:R-:W-:Y:S05]  /*1620*/  BSYNC B1 ;  /* 0x0000000000017941 */ /* 0x000fea0003800000 */
.L_x_16792:
        /* <DEDUP_REMOVED lines=11> */
.L_x_16788:
[----:B------:R-:W-:Y:S05]  /*16e0*/  BSYNC B0 ;  /* 0x0000000000007941 */ /* 0x000fea0003800000 */
.L_x_16786:
        /* <DEDUP_REMOVED lines=8> */
.L_x_16797:
        /* <DEDUP_REMOVED lines=12> */
.L_x_16800:
[----:B------:R-:W-:-:S07]  /*1830*/  MOV R14, R8 ;  /* 0x00000008000e7202 */ /* 0x000fce0000000f00 */
.L_x_16801:
[----:B------:R-:W-:Y:S05]  /*1840*/  BSYNC B1 ;  /* 0x0000000000017941 */ /* 0x000fea0003800000 */
.L_x_16799:
        /* <DEDUP_REMOVED lines=16> */
.L_x_16805:
[----:B------:R-:W-:Y:S05]  /*1950*/  BSYNC B2 ;  /* 0x0000000000027941 */ /* 0x000fea0003800000 */
.L_x_16804:
        /* <DEDUP_REMOVED lines=44> */
.L_x_16803:
[----:B------:R-:W-:Y:S05]  /*1c20*/  BSYNC B1 ;  /* 0x0000000000017941 */ /* 0x000fea0003800000 */
.L_x_16802:
        /* <DEDUP_REMOVED lines=11> */
.L_x_16798:
[----:B------:R-:W-:Y:S05]  /*1ce0*/  BSYNC B0 ;  /* 0x0000000000007941 */ /* 0x000fea0003800000 */
.L_x_16796:
        /* <DEDUP_REMOVED lines=8> */
.L_x_16807:
        /* <DEDUP_REMOVED lines=12> */
.L_x_16810:
[----:B------:R-:W-:-:S07]  /*1e30*/  IMAD.MOV.U32 R15, RZ, RZ, R8 ;  /* 0x000000ffff0f7224 */ /* 0x000fce00078e0008 */
.L_x_16811:
[----:B------:R-:W-:Y:S05]  /*1e40*/  BSYNC B1 ;  /* 0x0000000000017941 */ /* 0x000fea0003800000 */
.L_x_16809:
        /* <DEDUP_REMOVED lines=16> */
.L_x_16815:
[----:B------:R-:W-:Y:S05]  /*1f50*/  BSYNC B2 ;  /* 0x0000000000027941 */ /* 0x000fea0003800000 */
.L_x_16814:
        /* <DEDUP_REMOVED lines=44> */
.L_x_16813:
[----:B------:R-:W-:Y:S05]  /*2220*/  BSYNC B1 ;  /* 0x0000000000017941 */ /* 0x000fea0003800000 */
.L_x_16812:
        /* <DEDUP_REMOVED lines=11> */
.L_x_16808:
[----:B------:R-:W-:Y:S05]  /*22e0*/  BSYNC B0 ;  /* 0x0000000000007941 */ /* 0x000fea0003800000 */
.L_x_16806:
        /* <DEDUP_REMOVED lines=8> */
.L_x_16817:
        /* <DEDUP_REMOVED lines=12> */
.L_x_16820:
[----:B------:R-:W-:-:S07]  /*2430*/  MOV R16, R8 ;  /* 0x0000000800107202 */ /* 0x000fce0000000f00 */
.L_x_16821:
[----:B------:R-:W-:Y:S05]  /*2440*/  BSYNC B1 ;  /* 0x0000000000017941 */ /* 0x000fea0003800000 */
.L_x_16819:
        /* <DEDUP_REMOVED lines=16> */
.L_x_16825:
[----:B------:R-:W-:Y:S05]  /*2550*/  BSYNC B2 ;  /* 0x0000000000027941 */ /* 0x000fea0003800000 */
.L_x_16824:
        /* <DEDUP_REMOVED lines=44> */
.L_x_16823:
[----:B------:R-:W-:Y:S05]  /*2820*/  BSYNC B1 ;  /* 0x0000000000017941 */ /* 0x000fea0003800000 */
.L_x_16822:
        /* <DEDUP_REMOVED lines=11> */
.L_x_16818:
[----:B------:R-:W-:Y:S05]  /*28e0*/  BSYNC B0 ;  /* 0x0000000000007941 */ /* 0x000fea0003800000 */
.L_x_16816:
        /* <DEDUP_REMOVED lines=8> */
.L_x_16827:
        /* <DEDUP_REMOVED lines=12> */
.L_x_16830:
[----:B------:R-:W-:-:S07]  /*2a30*/  IMAD.MOV.U32 R17, RZ, RZ, R8 ;  /* 0x000000ffff117224 */ /* 0x000fce00078e0008 */
.L_x_16831:
[----:B------:R-:W-:Y:S05]  /*2a40*/  BSYNC B1 ;  /* 0x0000000000017941 */ /* 0x000fea0003800000 */
.L_x_16829:
        /* <DEDUP_REMOVED lines=16> */
.L_x_16835:
[----:B------:R-:W-:Y:S05]  /*2b50*/  BSYNC B2 ;  /* 0x0000000000027941 */ /* 0x000fea0003800000 */
.L_x_16834:
        /* <DEDUP_REMOVED lines=44> */
.L_x_16833:
[----:B------:R-:W-:Y:S05]  /*2e20*/  BSYNC B1 ;  /* 0x0000000000017941 */ /* 0x000fea0003800000 */
.L_x_16832:
        /* <DEDUP_REMOVED lines=11> */
.L_x_16828:
[----:B------:R-:W-:Y:S05]  /*2ee0*/  BSYNC B0 ;  /* 0x0000000000007941 */ /* 0x000fea0003800000 */
.L_x_16826:
        /* <DEDUP_REMOVED lines=8> */
.L_x_16837:
        /* <DEDUP_REMOVED lines=12> */
.L_x_16840:
[----:B------:R-:W-:-:S07]  /*3030*/  MOV R18, R8 ;  /* 0x0000000800127202 */ /* 0x000fce0000000f00 */
.L_x_16841:
[----:B------:R-:W-:Y:S05]  /*3040*/  BSYNC B1 ;  /* 0x0000000000017941 */ /* 0x000fea0003800000 */
.L_x_16839:
        /* <DEDUP_REMOVED lines=16> */
.L_x_16845:
[----:B------:R-:W-:Y:S05]  /*3150*/  BSYNC B2 ;  /* 0x0000000000027941 */ /* 0x000fea0003800000 */
.L_x_16844:
        /* <DEDUP_REMOVED lines=44> */
.L_x_16843:
[----:B------:R-:W-:Y:S05]  /*3420*/  BSYNC B1 ;  /* 0x0000000000017941 */ /* 0x000fea0003800000 */
.L_x_16842:
        /* <DEDUP_REMOVED lines=11> */
.L_x_16838:
[----:B------:R-:W-:Y:S05]  /*34e0*/  BSYNC B0 ;  /* 0x0000000000007941 */ /* 0x000fea0003800000 */
.L_x_16836:
        /* <DEDUP_REMOVED lines=8> */
.L_x_16847:
        /* <DEDUP_REMOVED lines=12> */
.L_x_16850:
[----:B------:R-:W-:-:S07]  /*3630*/  IMAD.MOV.U32 R19, RZ, RZ, R8 ;  /* 0x000000ffff137224 */ /* 0x000fce00078e0008 */
.L_x_16851:
[----:B------:R-:W-:Y:S05]  /*3640*/  BSYNC B1 ;  /* 0x0000000000017941 */ /* 0x000fea0003800000 */
.L_x_16849:
        /* <DEDUP_REMOVED lines=16> */
.L_x_16855:
[----:B------:R-:W-:Y:S05]  /*3750*/  BSYNC B2 ;  /* 0x0000000000027941 */ /* 0x000fea0003800000 */
.L_x_16854:
        /* <DEDUP_REMOVED lines=44> */
.L_x_16853:
[----:B------:R-:W-:Y:S05]  /*3a20*/  BSYNC B1 ;  /* 0x0000000000017941 */ /* 0x000fea0003800000 */
.L_x_16852:
        /* <DEDUP_REMOVED lines=11> */
.L_x_16848:
[----:B------:R-:W-:Y:S05]  /*3ae0*/  BSYNC B0 ;  /* 0x0000000000007941 */ /* 0x000fea0003800000 */
.L_x_16846:
        /* <DEDUP_REMOVED lines=35> */
.L_x_16857:
[----:B------:R-:W-:Y:S05]  /*3d20*/  BSYNC B0 ;  /* 0x0000000000007941 */ /* 0x000fea0003800000 */
.L_x_16856:
        /* <DEDUP_REMOVED lines=8> */
[----:B-----5:R-:W-:Y:S01]  /*3db0*/  HADD2.F32 R129, -RZ, R88.H0_H0 ;  /* 0x20000058ff817230 */ /* 0x020fe20000004100 */
[----:B------:R-:W-:Y:S06]  /*3dc0*/  BRA `(.L_x_16860) ;  /* 0x00000004005c7947 */ /* 0x000fec0003800000 */
.L_x_16859:
[C---:B------:R-:W-:Y:S01]  /*3dd0*/  ISETP.NE.AND P4, PT, R104.reuse, 0x1, PT ;  /* 0x000000016800780c */ /* 0x040fe20003f85270 */
[----:B------:R-:W-:Y:S01]  /*3de0*/  BSSY B1, `(.L_x_16861) ;  /* 0x000000c000017945 */ /* 0x000fe20003800000 */
[----:B01----:R-:W-:-:S11]  /*3df0*/  VIADD R96, R104, 0x1 ;  /* 0x0000000168607836 */ /* 0x003fd60000000000 */
        /* <DEDUP_REMOVED lines=9> */
.L_x_16862:
[----:B------:R-:W-:-:S07]  /*3e90*/  IMAD.MOV.U32 R12, RZ, RZ, R8 ;  /* 0x000000ffff0c7224 */ /* 0x000fce00078e0008 */
.L_x_16863:
[----:B------:R-:W-:Y:S05]  /*3ea0*/  BSYNC B1 ;  /* 0x0000000000017941 */ /* 0x000fea0003800000 */
.L_x_16861:
        /* <DEDUP_REMOVED lines=16> */
.L_x_16867:
[----:B------:R-:W-:Y:S05]  /*3fb0*/  BSYNC B2 ;  /* 0x0000000000027941 */ /* 0x000fea0003800000 */
.L_x_16866:
        /* <DEDUP_REMOVED lines=44> */
.L_x_16865:
[----:B------:R-:W-:Y:S05]  /*4280*/  BSYNC B1 ;  /* 0x0000000000017941 */ /* 0x000fea0003800000 */
.L_x_16864:
        /* <DEDUP_REMOVED lines=10> */
[----:B------:R-:W-:-:S07]  /*4330*/  @P0 FADD.FTZ R129, R104, R129 ;  /* 0x0000008168810221 */ /* 0x000fce0000010000 */
.L_x_16860:
[----:B------:R-:W-:Y:S05]  /*4340*/  BSYNC B0 ;  /* 0x0000000000007941 */ /* 0x000fea0003800000 */
.L_x_16858:
        /* <DEDUP_REMOVED lines=8> */
.L_x_16869:
        /* <DEDUP_REMOVED lines=12> */
.L_x_16872:
[----:B------:R-:W-:-:S07]  /*4490*/  MOV R13, R8 ;  /* 0x00000008000d7202 */ /* 0x000fce0000000f00 */
.L_x_16873:
[----:B------:R-:W-:Y:S05]  /*44a0*/  BSYNC B1 ;  /* 0x0000000000017941 */ /* 0x000fea0003800000 */
.L_x_16871:
        /* <DEDUP_REMOVED lines=16> */
.L_x_16877:
[----:B------:R-:W-:Y:S05]  /*45b0*/  BSYNC B2 ;  /* 0x0000000000027941 */ /* 0x000fea0003800000 */
.L_x_16876:
        /* <DEDUP_REMOVED lines=44> */
.L_x_16875:
[----:B------:R-:W-:Y:S05]  /*4880*/  BSYNC B1 ;  /* 0x0000000000017941 */ /* 0x000fea0003800000 */
.L_x_16874:
        /* <DEDUP_REMOVED lines=11> */
.L_x_16870:
[----:B------:R-:W-:Y:S05]  /*4940*/  BSYNC B0 ;  /* 0x0000000000007941 */ /* 0x000fea0003800000 */
.L_x_16868:
        /* <DEDUP_REMOVED lines=8> */
.L_x_16879:
        /* <DEDUP_REMOVED lines=12> */
.L_x_16882:
[----:B------:R-:W-:-:S07]  /*4a90*/  IMAD.MOV.U32 R14, RZ, RZ, R8 ;  /* 0x000000ffff0e7224 */ /* 0x000fce00078e0008 */
.L_x_16883:
[----:B------:R-:W-:Y:S05]  /*4aa0*/  BSYNC B1 ;  /* 0x0000000000017941 */ /* 0x000fea0003800000 */
.L_x_16881:
        /* <DEDUP_REMOVED lines=16> */
.L_x_16887:
[----:B------:R-:W-:Y:S05]  /*4bb0*/  BSYNC B2 ;  /* 0x0000000000027941 */ /* 0x000fea0003800000 */
.L_x_16886:
        /* <DEDUP_REMOVED lines=44> */
.L_x_16885:
[----:B------:R-:W-:Y:S05]  /*4e80*/  BSYNC B1 ;  /* 0x0000000000017941 */ /* 0x000fea0003800000 */
.L_x_16884:
        /* <DEDUP_REMOVED lines=11> */
.L_x_16880:
[----:B------:R-:W-:Y:S05]  /*4f40*/  BSYNC B0 ;  /* 0x0000000000007941 */ /* 0x000fea0003800000 */
.L_x_16878:
        /* <DEDUP_REMOVED lines=8> */
.L_x_16889:
        /* <DEDUP_REMOVED lines=12> */
.L_x_16892:
[----:B------:R-:W-:-:S07]  /*5090*/  MOV R15, R8 ;  /* 0x00000008000f7202 */ /* 0x000fce0000000f00 */
.L_x_16893:
[----:B------:R-:W-:Y:S05]  /*50a0*/  BSYNC B1 ;  /* 0x0000000000017941 */ /* 0x000fea0003800000 */
.L_x_16891:
        /* <DEDUP_REMOVED lines=16> */
.L_x_16897:
[----:B------:R-:W-:Y:S05]  /*51b0*/  BSYNC B2 ;  /* 0x0000000000027941 */ /* 0x000fea0003800000 */
.L_x_16896:
        /* <DEDUP_REMOVED lines=44> */
.L_x_16895:
[----:B------:R-:W-:Y:S05]  /*5480*/  BSYNC B1 ;  /* 0x0000000000017941 */ /* 0x000fea0003800000 */
.L_x_16894:
        /* <DEDUP_REMOVED lines=11> */
.L_x_16890:
[----:B------:R-:W-:Y:S05]  /*5540*/  BSYNC B0 ;  /* 0x0000000000007941 */ /* 0x000fea0003800000 */
.L_x_16888:
        /* <DEDUP_REMOVED lines=8> */
.L_x_16899:
        /* <DEDUP_REMOVED lines=12> */
.L_x_16902:
[----:B------:R-:W-:-:S07]  /*5690*/  IMAD.MOV.U32 R16, RZ, RZ, R8 ;  /* 0x000000ffff107224 */ /* 0x000fce00078e0008 */
.L_x_16903:
[----:B------:R-:W-:Y:S05]  /*56a0*/  BSYNC B1 ;  /* 0x0000000000017941 */ /* 0x000fea0003800000 */
.L_x_16901:
        /* <DEDUP_REMOVED lines=16> */
.L_x_16907:
[----:B------:R-:W-:Y:S05]  /*57b0*/  BSYNC B2 ;  /* 0x0000000000027941 */ /* 0x000fea0003800000 */
.L_x_16906:
        /* <DEDUP_REMOVED lines=44> */
.L_x_16905:
[----:B------:R-:W-:Y:S05]  /*5a80*/  BSYNC B1 ;  /* 0x0000000000017941 */ /* 0x000fea0003800000 */
.L_x_16904:
        /* <DEDUP_REMOVED lines=11> */
.L_x_16900:
[----:B------:R-:W-:Y:S05]  /*5b40*/  BSYNC B0 ;  /* 0x0000000000007941 */ /* 0x000fea0003800000 */
.L_x_16898:
        /* <DEDUP_REMOVED lines=8> */
.L_x_16909:
        /* <DEDUP_REMOVED lines=12> */
.L_x_16912:
[----:B------:R-:W-:-:S07]  /*5c90*/  MOV R17, R8 ;  /* 0x0000000800117202 */ /* 0x000fce0000000f00 */
.L_x_16913:
[----:B------:R-:W-:Y:S05]  /*5ca0*/  BSYNC B1 ;  /* 0x0000000000017941 */ /* 0x000fea0003800000 */
.L_x_16911:
        /* <DEDUP_REMOVED lines=16> */
.L_x_16917:
[----:B------:R-:W-:Y:S05]  /*5db0*/  BSYNC B2 ;  /* 0x0000000000027941 */ /* 0x000fea0003800000 */
.L_x_16916:
        /* <DEDUP_REMOVED lines=44> */
.L_x_16915:
[----:B------:R-:W-:Y:S05]  /*6080*/  BSYNC B1 ;  /* 0x0000000000017941 */ /* 0x000fea0003800000 */
.L_x_16914:
        /* <DEDUP_REMOVED lines=11> */
.L_x_16910:
[----:B------:R-:W-:Y:S05]  /*6140*/  BSYNC B0 ;  /* 0x0000000000007941 */ /* 0x000fea0003800000 */
.L_x_16908:
        /* <DEDUP_REMOVED lines=8> */
.L_x_16919:
        /* <DEDUP_REMOVED lines=12> */
.L_x_16922:
[----:B------:R-:W-:-:S07]  /*6290*/  IMAD.MOV.U32 R18, RZ, RZ, R8 ;  /* 0x000000ffff127224 */ /* 0x000fce00078e0008 */
.L_x_16923:
[----:B------:R-:W-:Y:S05]  /*62a0*/  BSYNC B1 ;  /* 0x0000000000017941 */ /* 0x000fea0003800000 */
.L_x_16921:
        /* <DEDUP_REMOVED lines=16> */
.L_x_16927:
[----:B------:R-:W-:Y:S05]  /*63b0*/  BSYNC B2 ;  /* 0x0000000000027941 */ /* 0x000fea0003800000 */
.L_x_16926:
        /* <DEDUP_REMOVED lines=44> */
.L_x_16925:
[----:B------:R-:W-:Y:S05]  /*6680*/  BSYNC B1 ;  /* 0x0000000000017941 */ /* 0x000fea0003800000 */
.L_x_16924:
        /* <DEDUP_REMOVED lines=8> */
[----:B--2---:R-:W-:Y:S02]  /*6710*/  FSEL R117, R98, RZ, !P4 ;  /* 0x000000ff62757208 */ /* 0x004fe40006000000 */
[----:B------:R-:W-:-:S03]  /*6720*/  SEL R18, RZ, 0x1, P4 ;  /* 0x00000001ff127807 */ /* 0x000fc60002000000 */
[----:B------:R-:W-:-:S07]  /*6730*/  @P0 FADD.FTZ R117, R104, R117 ;  /* 0x0000007568750221 */ /* 0x000fce0000010000 */
.L_x_16920:
[----:B------:R-:W-:Y:S05]  /*6740*/  BSYNC B0 ;  /* 0x0000000000007941 */ /* 0x000fea0003800000 */
.L_x_16918:
        /* <DEDUP_REMOVED lines=8> */
.L_x_16929:
        /* <DEDUP_REMOVED lines=12> */
.L_x_16932:
[----:B------:R-:W-:-:S07]  /*6890*/  MOV R19, R8 ;  /* 0x0000000800137202 */ /* 0x000fce0000000f00 */
.L_x_16933:
[----:B------:R-:W-:Y:S05]  /*68a0*/  BSYNC B1 ;  /* 0x0000000000017941 */ /* 0x000fea0003800000 */
.L_x_16931:
        /* <DEDUP_REMOVED lines=16> */
.L_x_16937:
[----:B------:R-:W-:Y:S05]  /*69b0*/  BSYNC B2 ;  /* 0x0000000000027941 */ /* 0x000fea0003800000 */
.L_x_16936:
        /* <DEDUP_REMOVED lines=44> */
.L_x_16935:
[----:B------:R-:W-:Y:S05]  /*6c80*/  BSYNC B1 ;  /* 0x0000000000017941 */ /* 0x000fea0003800000 */
.L_x_16934:
        /* <DEDUP_REMOVED lines=11> */
.L_x_16930:
[----:B------:R-:W-:Y:S05]  /*6d40*/  BSYNC B0 ;  /* 0x0000000000007941 */ /* 0x000fea0003800000 */
.L_x_16928:
        /* <DEDUP_REMOVED lines=34> */
.L_x_16939:
[----:B------:R-:W-:Y:S05]  /*6f70*/  BSYNC B0 ;  /* 0x0000000000007941 */ /* 0x000fea0003800000 */
.L_x_16938:
[----:B-----5:R1:W5:Y:S04]  /*6f80*/  @P1 LDG.E.128 R84, desc[UR4][R134.64] ;  /* 0x0000000486541981 */ /* 0x020368000c1e1d00 */
[----:B------:R1:W5:Y:S01]  /*6f90*/  @P0 LDG.E.128 R88, desc[UR4][R132.64] ;  /* 0x0000000484580981 */ /* 0x000362000c1e1d00 */
[----:B------:R-:W-:Y:S04]  /*6fa0*/  BSSY B0, `(.L_x_16940) ;  /* 0x000005f000007945 */ /* 0x000fe80003800000 */
[----:B------:R-:W-:Y:S05]  /*6fb0*/  @P3 BRA `(.L_x_16941) ;  /* 0x0000000000183947 */ /* 0x000fea0003800000 */
[----:B------:R-:W-:Y:S01]  /*6fc0*/  IMAD.MOV.U32 R149, RZ, RZ, RZ ;  /* 0x000000ffff957224 */ /* 0x000fe200078e00ff */
[----:B0-----:R-:W-:Y:S01]  /*6fd0*/  MOV R96, R104 ;  /* 0x0000006800607202 */ /* 0x001fe20000000f00 */
[----:B------:R-:W-:Y:S06]  /*6fe0*/  @!P0 BRA `(.L_x_16942) ;  /* 0x0000000400688947 */ /* 0x000fec0003800000 */
[----:B------:R-:W-:Y:S02]  /*6ff0*/  IMAD.MOV.U32 R96, RZ, RZ, R104 ;  /* 0x000000ffff607224 */ /* 0x000fe400078e0068 */
[----:B-----5:R-:W-:Y:S01]  /*7000*/  HADD2.F32 R149, -RZ, R88.H0_H0 ;  /* 0x20000058ff957230 */ /* 0x020fe20000004100 */
[----:B------:R-:W-:Y:S06]  /*7010*/  BRA `(.L_x_16942) ;  /* 0x00000004005c7947 */ /* 0x000fec0003800000 */
.L_x_16941:
        /* <DEDUP_REMOVED lines=12> */
.L_x_16944:
[----:B------:R-:W-:-:S07]  /*70e0*/  MOV R12, R8 ;  /* 0x00000008000c7202 */ /* 0x000fce0000000f00 */
.L_x_16945:
[----:B------:R-:W-:Y:S05]  /*70f0*/  BSYNC B1 ;  /* 0x0000000000017941 */ /* 0x000fea0003800000 */
.L_x_16943:
        /* <DEDUP_REMOVED lines=16> */
.L_x_16949:
[----:B------:R-:W-:Y:S05]  /*7200*/  BSYNC B2 ;  /* 0x0000000000027941 */ /* 0x000fea0003800000 */
.L_x_16948:
        /* <DEDUP_REMOVED lines=44> */
.L_x_16947:
[----:B------:R-:W-:Y:S05]  /*74d0*/  BSYNC B1 ;  /* 0x0000000000017941 */ /* 0x000fea0003800000 */
.L_x_16946:
        /* <DEDUP_REMOVED lines=11> */
.L_x_16942:
[----:B------:R-:W-:Y:S05]  /*7590*/  BSYNC B0 ;  /* 0x0000000000007941 */ /* 0x000fea0003800000 */
.L_x_16940:
        /* <DEDUP_REMOVED lines=8> */
.L_x_16951:
        /* <DEDUP_REMOVED lines=12> */
.L_x_16954:
[----:B------:R-:W-:-:S07]  /*76e0*/  MOV R13, R8 ;  /* 0x00000008000d7202 */ /* 0x000fce0000000f00 */
.L_x_16955:
[----:B------:R-:W-:Y:S05]  /*76f0*/  BSYNC B1 ;  /* 0x0000000000017941 */ /* 0x000fea0003800000 */
.L_x_16953:
        /* <DEDUP_REMOVED lines=16> */
.L_x_16959:
[----:B------:R-:W-:Y:S05]  /*7800*/  BSYNC B2 ;  /* 0x0000000000027941 */ /* 0x000fea0003800000 */
.L_x_16958:
        /* <DEDUP_REMOVED lines=44> */
.L_x_16957:
[----:B------:R-:W-:Y:S05]  /*7ad0*/  BSYNC B1 ;  /* 0x0000000000017941 */ /* 0x000fea0003800000 */
.L_x_16956:
        /* <DEDUP_REMOVED lines=11> */
.L_x_16952:
[----:B------:R-:W-:Y:S05]  /*7b90*/  BSYNC B0 ;  /* 0x0000000000007941 */ /* 0x000fea0003800000 */
.L_x_16950:
        /* <DEDUP_REMOVED lines=8> */
.L_x_16961:
        /* <DEDUP_REMOVED lines=12> */
.L_x_16964:
[----:B------:R-:W-:-:S07]  /*7ce0*/  IMAD.MOV.U32 R14, RZ, RZ, R8 ;  /* 0x000000ffff0e7224 */ /* 0x000fce00078e0008 */
.L_x_16965:
[----:B------:R-:W-:Y:S05]  /*7cf0*/  BSYNC B1 ;  /* 0x0000000000017941 */ /* 0x000fea0003800000 */
.L_x_16963:
        /* <DEDUP_REMOVED lines=16> */
.L_x_16969:
[----:B------:R-:W-:Y:S05]  /*7e00*/  BSYNC B2 ;  /* 0x0000000000027941 */ /* 0x000fea0003800000 */
.L_x_16968:
        /* <DEDUP_REMOVED lines=44> */
.L_x_16967:
[----:B------:R-:W-:Y:S05]  /*80d0*/  BSYNC B1 ;  /* 0x0000000000017941 */ /* 0x000fea0003800000 */
.L_x_16966:
        /* <DEDUP_REMOVED lines=10> */
[----:B------:R-:W-:-:S07]  /*8180*/  @P0 FADD.FTZ R145, R104, R145 ;  /* 0x0000009168910221 */ /* 0x000fce0000010000 */
.L_x_16962:
[----:B------:R-:W-:Y:S05]  /*8190*/  BSYNC B0 ;  /* 0x0000000000007941 */ /* 0x000fea0003800000 */
.L_x_16960:
        /* <DEDUP_REMOVED lines=8> */
.L_x_16971:
        /* <DEDUP_REMOVED lines=12> */
.L_x_16974:
[----:B------:R-:W-:-:S07]  /*82e0*/  MOV R15, R8 ;  /* 0x00000008000f7202 */ /* 0x000fce0000000f00 */
.L_x_16975:
[----:B------:R-:W-:Y:S05]  /*82f0*/  BSYNC B1 ;  /* 0x0000000000017941 */ /* 0x000fea0003800000 */
.L_x_16973:
        /* <DEDUP_REMOVED lines=16> */
.L_x_16979:
[----:B------:R-:W-:Y:S05]  /*8400*/  BSYNC B2 ;  /* 0x0000000000027941 */ /* 0x000fea0003800000 */
.L_x_16978:
        /* <DEDUP_REMOVED lines=44> */
.L_x_16977:
[----:B------:R-:W-:Y:S05]  /*86d0*/  BSYNC B1 ;  /* 0x0000000000017941 */ /* 0x000fea0003800000 */
.L_x_16976:
        /* <DEDUP_REMOVED lines=11> */
.L_x_16972:
[----:B------:R-:W-:Y:S05]  /*8790*/  BSYNC B0 ;  /* 0x0000000000007941 */ /* 0x000fea0003800000 */
.L_x_16970:
        /* <DEDUP_REMOVED lines=8> */
.L_x_16981:
        /* <DEDUP_REMOVED lines=12> */
.L_x_16984:
[----:B------:R-:W-:-:S07]  /*88e0*/  MOV R16, R8 ;  /* 0x0000000800107202 */ /* 0x000fce0000000f00 */
.L_x_16985:
[----:B------:R-:W-:Y:S05]  /*88f0*/  BSYNC B1 ;  /* 0x0000000000017941 */ /* 0x000fea0003800000 */
.L_x_16983:
        /* <DEDUP_REMOVED lines=16> */
.L_x_16989:
[----:B------:R-:W-:Y:S05]  /*8a00*/  BSYNC B2 ;  /* 0x0000000000027941 */ /* 0x000fea0003800000 */
.L_x_16988:
        /* <DEDUP_REMOVED lines=44> */
.L_x_16987:
[----:B------:R-:W-:Y:S05]  /*8cd0*/  BSYNC B1 ;  /* 0x0000000000017941 */ /* 0x000fea0003800000 */
.L_x_16986:
        /* <DEDUP_REMOVED lines=11> */
.L_x_16982:
[----:B------:R-:W-:Y:S05]  /*8d90*/  BSYNC B0 ;  /* 0x0000000000007941 */ /* 0x000fea0003800000 */
.L_x_16980:
        /* <DEDUP_REMOVED lines=8> */
.L_x_16991:
        /* <DEDUP_REMOVED lines=12> */
.L_x_16994:
[----:B------:R-:W-:-:S07]  /*8ee0*/  IMAD.MOV.U32 R17, RZ, RZ, R8 ;  /* 0x000000ffff117224 */ /* 0x000fce00078e0008 */
.L_x_16995:
[----:B------:R-:W-:Y:S05]  /*8ef0*/  BSYNC B1 ;  /* 0x0000000000017941 */ /* 0x000fea0003800000 */
.L_x_16993:
        /* <DEDUP_REMOVED lines=16> */
.L_x_16999:
[----:B------:R-:W-:Y:S05]  /*9000*/  BSYNC B2 ;  /* 0x0000000000027941 */ /* 0x000fea0003800000 */
.L_x_16998:
        /* <DEDUP_REMOVED lines=44> */
.L_x_16997:
[----:B------:R-:W-:Y:S05]  /*92d0*/  BSYNC B1 ;  /* 0x0000000000017941 */ /* 0x000fea0003800000 */
.L_x_16996:
        /* <DEDUP_REMOVED lines=11> */
.L_x_16992:
[----:B------:R-:W-:Y:S05]  /*9390*/  BSYNC B0 ;  /* 0x0000000000007941 */ /* 0x000fea0003800000 */
.L_x_16990:
[----:B------:R-:W-:Y:S04]  /*93a0*/  BSSY B0, `(.L_x_17000) ;  /* 0x000005f000007945 */ /* 0x000fe80003800000 */
[----:B------:R-:W-:Y:S05]  /*93b0*/  @P3 BRA `(.L_x_17001) ;  /* 0x0000000000183947 */ /* 0x000fea0003800000 */
[----:B-1----:R-:W-:Y:S01]  /*93c0*/  IMAD.MOV.U32 R135, RZ, RZ, RZ ;  /* 0x000000ffff877224 */ /* 0x002fe200078e00ff */
[----:B------:R-:W-:Y:S01]  /*93d0*/  MOV R96, R97 ;  /* 0x0000006100607202 */ /* 0x000fe20000000f00 */
[----:B------:R-:W-:Y:S06]  /*93e0*/  @!P0 BRA `(.L_x_17002) ;  /* 0x0000000400688947 */ /* 0x000fec0003800000 */
[----:B------:R-:W-:Y:S01]  /*93f0*/  MOV R96, R97 ;  /* 0x0000006100607202 */ /* 0x000fe20000000f00 */
[----:B-----5:R-:W-:Y:S01]  /*9400*/  HADD2.F32 R135, -RZ, R91.H0_H0 ;  /* 0x2000005bff877230 */ /* 0x020fe20000004100 */
[----:B------:R-:W-:Y:S06]  /*9410*/  BRA `(.L_x_17002) ;  /* 0x00000004005c7947 */ /* 0x000fec0003800000 */
.L_x_17001:
        /* <DEDUP_REMOVED lines=12> */
.L_x_17004:
[----:B------:R-:W-:-:S07]  /*94e0*/  MOV R18, R8 ;  /* 0x0000000800127202 */ /* 0x000fce0000000f00 */
.L_x_17005:
[----:B------:R-:W-:Y:S05]  /*94f0*/  BSYNC B1 ;  /* 0x0000000000017941 */ /* 0x000fea0003800000 */
.L_x_17003:
        /* <DEDUP_REMOVED lines=16> */
.L_x_17009:
[----:B------:R-:W-:Y:S05]  /*9600*/  BSYNC B2 ;  /* 0x0000000000027941 */ /* 0x000fea0003800000 */
.L_x_17008:
        /* <DEDUP_REMOVED lines=44> */
.L_x_17007:
[----:B------:R-:W-:Y:S05]  /*98d0*/  BSYNC B1 ;  /* 0x0000000000017941 */ /* 0x000fea0003800000 */
.L_x_17006:
        /* <DEDUP_REMOVED lines=8> */
[----:B-1----:R-:W-:Y:S02]  /*9960*/  FSEL R135, R98, RZ, !P4 ;  /* 0x000000ff62877208 */ /* 0x002fe40006000000 */
[----:B------:R-:W-:-:S03]  /*9970*/  SEL R18, RZ, 0x1, P4 ;  /* 0x00000001ff127807 */ /* 0x000fc60002000000 */
[----:B------:R-:W-:-:S07]  /*9980*/  @P0 FADD.FTZ R135, R104, R135 ;  /* 0x0000008768870221 */ /* 0x000fce0000010000 */
.L_x_17002:
[----:B------:R-:W-:Y:S05]  /*9990*/  BSYNC B0 ;  /* 0x0000000000007941 */ /* 0x000fea0003800000 */
.L_x_17000:
        /* <DEDUP_REMOVED lines=8> */
.L_x_17011:
        /* <DEDUP_REMOVED lines=12> */
.L_x_17014:
[----:B------:R-:W-:-:S07]  /*9ae0*/  MOV R19, R8 ;  /* 0x0000000800137202 */ /* 0x000fce0000000f00 */
.L_x_17015:
[----:B------:R-:W-:Y:S05]  /*9af0*/  BSYNC B1 ;  /* 0x0000000000017941 */ /* 0x000fea0003800000 */
.L_x_17013:
        /* <DEDUP_REMOVED lines=16> */
.L_x_17019:
[----:B------:R-:W-:Y:S05]  /*9c00*/  BSYNC B2 ;  /* 0x0000000000027941 */ /* 0x000fea0003800000 */
.L_x_17018:
        /* <DEDUP_REMOVED lines=44> */
.L_x_17017:
[----:B------:R-:W-:Y:S05]  /*9ed0*/  BSYNC B1 ;  /* 0x0000000000017941 */ /* 0x000fea0003800000 */
.L_x_17016:
        /* <DEDUP_REMOVED lines=11> */
.L_x_17012:
[----:B------:R-:W-:Y:S05]  /*9f90*/  BSYNC B0 ;  /* 0x0000000000007941 */ /* 0x000fea0003800000 */
.L_x_17010:
[----:B------:R-:W-:Y:S01]  /*9fa0*/  IADD3 R104, R153, 0x180, RZ ;  /* 0x0000018099687810 */ /* 0x000fe20007ffe0ff */
[----:B------:R-:W-:Y:S01]  /*9fb0*/  IMAD.WIDE.U32 R152, R155, 0x10, R130 ;  /* 0x000000109b987825 */ /* 0x000fe200078e0082 */
[----:B------:R-:W-:Y:S01]  /*9fc0*/  F2FP.F16.F32.PACK_AB R99, R133, R135 ;  /* 0x000000878563723e */ /* 0x000fe200000000ff */
[----:B------:R-:W0:Y:S01]  /*9fd0*/  @P1 LDC.64 R150, c[0x0][0x220] ;  /* 0x00008800ff961b82 */ /* 0x000e220000000a00 */
[----:B------:R-:W-:Y:S01]  /*9fe0*/  F2FP.F16.F32.PACK_AB R98, R137, R141 ;  /* 0x0000008d8962723e */ /* 0x000fe200000000ff */
[----:B------:R-:W-:Y:S01]  /*9ff0*/  VIADD R100, R100, 0x180 ;  /* 0x0000018064647836 */ /* 0x000fe20000000000 */
[----:B------:R-:W-:Y:S01]  /*a000*/  F2FP.F16.F32.PACK_AB R97, R143, R145 ;  /* 0x000000918f61723e */ /* 0x000fe200000000ff */
[----:B------:R-:W-:Y:S01]  /*a010*/  BSSY B0, `(.L_x_17020) ;  /* 0x000001b000007945 */ /* 0x000fe20003800000 */
[----:B------:R-:W-:-:S03]  /*a020*/  F2FP.F16.F32.PACK_AB R96, R147, R149 ;  /* 0x000000959360723e */ /* 0x000fc600000000ff */
        /* <DEDUP_REMOVED lines=25> */
.L_x_17021:
[----:B------:R-:W-:Y:S05]  /*a1c0*/  BSYNC B0 ;  /* 0x0000000000007941 */ /* 0x000fea0003800000 */
.L_x_17020:
        /* <DEDUP_REMOVED lines=10> */
.L_x_17023:
        /* <DEDUP_REMOVED lines=12> */
.L_x_17026:
[----:B------:R-:W-:-:S07]  /*a330*/  IMAD.MOV.U32 R12, RZ, RZ, R8 ;  /* 0x000000ffff0c7224 */ /* 0x000fce00078e0008 */
.L_x_17027:
[----:B------:R-:W-:Y:S05]  /*a340*/  BSYNC B1 ;  /* 0x0000000000017941 */ /* 0x000fea0003800000 */
.L_x_17025:
        /* <DEDUP_REMOVED lines=16> */
.L_x_17031:
[----:B------:R-:W-:Y:S05]  /*a450*/  BSYNC B2 ;  /* 0x0000000000027941 */ /* 0x000fea0003800000 */
.L_x_17030:
        /* <DEDUP_REMOVED lines=44> */
.L_x_17029:
[----:B------:R-:W-:Y:S05]  /*a720*/  BSYNC B1 ;  /* 0x0000000000017941 */ /* 0x000fea0003800000 */
.L_x_17028:
        /* <DEDUP_REMOVED lines=11> */
.L_x_17024:
[----:B------:R-:W-:Y:S05]  /*a7e0*/  BSYNC B0 ;  /* 0x0000000000007941 */ /* 0x000fea0003800000 */
.L_x_17022:
        /* <DEDUP_REMOVED lines=8> */
.L_x_17033:
        /* <DEDUP_REMOVED lines=12> */
.L_x_17036:
[----:B------:R-:W-:-:S07]  /*a930*/  MOV R13, R8 ;  /* 0x00000008000d7202 */ /* 0x000fce0000000f00 */
.L_x_17037:
[----:B------:R-:W-:Y:S05]  /*a940*/  BSYNC B1 ;  /* 0x0000000000017941 */ /* 0x000fea0003800000 */
.L_x_17035:
        /* <DEDUP_REMOVED lines=16> */
.L_x_17041:
[----:B------:R-:W-:Y:S05]  /*aa50*/  BSYNC B2 ;  /* 0x0000000000027941 */ /* 0x000fea0003800000 */
.L_x_17040:
        /* <DEDUP_REMOVED lines=44> */
.L_x_17039:
[----:B------:R-:W-:Y:S05]  /*ad20*/  BSYNC B1 ;  /* 0x0000000000017941 */ /* 0x000fea0003800000 */
.L_x_17038:
        /* <DEDUP_REMOVED lines=11> */
.L_x_17034:
[----:B------:R-:W-:Y:S05]  /*ade0*/  BSYNC B0 ;  /* 0x0000000000007941 */ /* 0x000fea0003800000 */
.L_x_17032:
        /* <DEDUP_REMOVED lines=8> */
.L_x_17043:
        /* <DEDUP_REMOVED lines=12> */
.L_x_17046:
[----:B------:R-:W-:-:S07]  /*af30*/  MOV R14, R8 ;  /* 0x00000008000e7202 */ /* 0x000fce0000000f00 */
.L_x_17047:
[----:B------:R-:W-:Y:S05]  /*af40*/  BSYNC B1 ;  /* 0x0000000000017941 */ /* 0x000fea0003800000 */
.L_x_17045:
        /* <DEDUP_REMOVED lines=16> */
.L_x_17051:
[----:B------:R-:W-:Y:S05]  /*b050*/  BSYNC B2 ;  /* 0x0000000000027941 */ /* 0x000fea0003800000 */
.L_x_17050:
        /* <DEDUP_REMOVED lines=44> */
.L_x_17049:
[----:B------:R-:W-:Y:S05]  /*b320*/  BSYNC B1 ;  /* 0x0000000000017941 */ /* 0x000fea0003800000 */
.L_x_17048:
        /* <DEDUP_REMOVED lines=11> */
.L_x_17044:
[----:B------:R-:W-:Y:S05]  /*b3e0*/  BSYNC B0 ;  /* 0x0000000000007941 */ /* 0x000fea0003800000 */
.L_x_17042:
        /* <DEDUP_REMOVED lines=8> */
.L_x_17053:
        /* <DEDUP_REMOVED lines=12> */
.L_x_17056:
[----:B------:R-:W-:-:S07]  /*b530*/  IMAD.MOV.U32 R15, RZ, RZ, R8 ;  /* 0x000000ffff0f7224 */ /* 0x000fce00078e0008 */
.L_x_17057:
[----:B------:R-:W-:Y:S05]  /*b540*/  BSYNC B1 ;  /* 0x0000000000017941 */ /* 0x000fea0003800000 */
.L_x_17055:
        /* <DEDUP_REMOVED lines=16> */
.L_x_17061:
[----:B------:R-:W-:Y:S05]  /*b650*/  BSYNC B2 ;  /* 0x0000000000027941 */ /* 0x000fea0003800000 */
.L_x_17060:
        /* <DEDUP_REMOVED lines=44> */
.L_x_17059:
[----:B------:R-:W-:Y:S05]  /*b920*/  BSYNC B1 ;  /* 0x0000000000017941 */ /* 0x000fea0003800000 */
.L_x_17058:
        /* <DEDUP_REMOVED lines=11> */
.L_x_17054:
[----:B------:R-:W-:Y:S05]  /*b9e0*/  BSYNC B0 ;  /* 0x0000000000007941 */ /* 0x000fea0003800000 */
.L_x_17052:
        /* <DEDUP_REMOVED lines=8> */
.L_x_17063:
        /* <DEDUP_REMOVED lines=12> */
.L_x_17066:
[----:B------:R-:W-:-:S07]  /*bb30*/  MOV R16, R8 ;  /* 0x0000000800107202 */ /* 0x000fce0000000f00 */
.L_x_17067:
[----:B------:R-:W-:Y:S05]  /*bb40*/  BSYNC B1 ;  /* 0x0000000000017941 */ /* 0x000fea0003800000 */
.L_x_17065:
        /* <DEDUP_REMOVED lines=16> */
.L_x_17071:
[----:B------:R-:W-:Y:S05]  /*bc50*/  BSYNC B2 ;  /* 0x0000000000027941 */ /* 0x000fea0003800000 */
.L_x_17070:
        /* <DEDUP_REMOVED lines=44> */
.L_x_17069:
[----:B------:R-:W-:Y:S05]  /*bf20*/  BSYNC B1 ;  /* 0x0000000000017941 */ /* 0x000fea0003800000 */
.L_x_17068:
        /* <DEDUP_REMOVED lines=11> */
.L_x_17064:
[----:B------:R-:W-:Y:S05]  /*bfe0*/  BSYNC B0 ;  /* 0x0000000000007941 */ /* 0x000fea0003800000 */
.L_x_17062:
        /* <DEDUP_REMOVED lines=8> */
.L_x_17073:
        /* <DEDUP_REMOVED lines=12> */
.L_x_17076:
[----:B------:R-:W-:-:S07]  /*c130*/  MOV R17, R8 ;  /* 0x0000000800117202 */ /* 0x000fce0000000f00 */
.L_x_17077:
[----:B------:R-:W-:Y:S05]  /*c140*/  BSYNC B1 ;  /* 0x0000000000017941 */ /* 0x000fea0003800000 */
.L_x_17075:
        /* <DEDUP_REMOVED lines=16> */
.L_x_17081:
[----:B------:R-:W-:Y:S05]  /*c250*/  BSYNC B2 ;  /* 0x0000000000027941 */ /* 0x000fea0003800000 */
.L_x_17080:
        /* <DEDUP_REMOVED lines=44> */
.L_x_17079:
[----:B------:R-:W-:Y:S05]  /*c520*/  BSYNC B1 ;  /* 0x0000000000017941 */ /* 0x000fea0003800000 */
.L_x_17078:
        /* <DEDUP_REMOVED lines=11> */
.L_x_17074:
[----:B------:R-:W-:Y:S05]  /*c5e0*/  BSYNC B0 ;  /* 0x0000000000007941 */ /* 0x000fea0003800000 */
.L_x_17072:
        /* <DEDUP_REMOVED lines=8> */
.L_x_17083:
        /* <DEDUP_REMOVED lines=12> */
.L_x_17086:
[----:B------:R-:W-:-:S07]  /*c730*/  IMAD.MOV.U32 R18, RZ, RZ, R8 ;  /* 0x000000ffff127224 */ /* 0x000fce00078e0008 */
.L_x_17087:
[----:B------:R-:W-:Y:S05]  /*c740*/  BSYNC B1 ;  /* 0x0000000000017941 */ /* 0x000fea0003800000 */
.L_x_17085:
        /* <DEDUP_REMOVED lines=16> */
.L_x_17091:
[----:B------:R-:W-:Y:S05]  /*c850*/  BSYNC B2 ;  /* 0x0000000000027941 */ /* 0x000fea0003800000 */
.L_x_17090:
        /* <DEDUP_REMOVED lines=44> */
.L_x_17089:
[----:B------:R-:W-:Y:S05]  /*cb20*/  BSYNC B1 ;  /* 0x0000000000017941 */ /* 0x000fea0003800000 */
.L_x_17088:
        /* <DEDUP_REMOVED lines=11> */
.L_x_17084:
[----:B------:R-:W-:Y:S05]  /*cbe0*/  BSYNC B0 ;  /* 0x0000000000007941 */ /* 0x000fea0003800000 */
.L_x_17082:
[----:B------:R-:W-:Y:S04]  /*cbf0*/  BSSY B0, `(.L_x_17092) ;  /* 0x000005f000007945 */ /* 0x000fe80003800000 */
[----:B------:R-:W-:Y:S05]  /*cc00*/  @P3 BRA `(.L_x_17093) ;  /* 0x0000000000183947 */ /* 0x000fea0003800000 */
[----:B-1----:R-:W-:Y:S01]  /*cc10*/  IMAD.MOV.U32 R151, RZ, RZ, RZ ;  /* 0x000000ffff977224 */ /* 0x002fe200078e00ff */
[----:B------:R-:W-:Y:S01]  /*cc20*/  MOV R108, R96 ;  /* 0x00000060006c7202 */ /* 0x000fe20000000f00 */
[----:B------:R-:W-:Y:S06]  /*cc30*/  @!P0 BRA `(.L_x_17094) ;  /* 0x0000000400688947 */ /* 0x000fec0003800000 */
[----:B------:R-:W-:Y:S01]  /*cc40*/  MOV R108, R96 ;  /* 0x00000060006c7202 */ /* 0x000fe20000000f00 */
[----:B-----5:R-:W-:Y:S01]  /*cc50*/  HADD2.F32 R151, -RZ, R91.H1_H1 ;  /* 0x3000005bff977230 */ /* 0x020fe20000004100 */
[----:B------:R-:W-:Y:S06]  /*cc60*/  BRA `(.L_x_17094) ;  /* 0x00000004005c7947 */ /* 0x000fec0003800000 */
.L_x_17093:
        /* <DEDUP_REMOVED lines=12> */
.L_x_17096:
[----:B------:R-:W-:-:S07]  /*cd30*/  MOV R19, R8 ;  /* 0x0000000800137202 */ /* 0x000fce0000000f00 */
.L_x_17097:
[----:B------:R-:W-:Y:S05]  /*cd40*/  BSYNC B1 ;  /* 0x0000000000017941 */ /* 0x000fea0003800000 */
.L_x_17095:
        /* <DEDUP_REMOVED lines=16> */
.L_x_17101:
[----:B------:R-:W-:Y:S05]  /*ce50*/  BSYNC B2 ;  /* 0x0000000000027941 */ /* 0x000fea0003800000 */
.L_x_17100:
        /* <DEDUP_REMOVED lines=44> */
.L_x_17099:
[----:B------:R-:W-:Y:S05]  /*d120*/  BSYNC B1 ;  /* 0x0000000000017941 */ /* 0x000fea0003800000 */
.L_x_17098:
        /* <DEDUP_REMOVED lines=8> */
[----:B-1----:R-:W-:Y:S02]  /*d1b0*/  FSEL R151, R97, RZ, !P3 ;  /* 0x000000ff61977208 */ /* 0x002fe40005800000 */
[----:B------:R-:W-:-:S03]  /*d1c0*/  SEL R19, RZ, 0x1, P3 ;  /* 0x00000001ff137807 */ /* 0x000fc60001800000 */
[----:B------:R-:W-:-:S07]  /*d1d0*/  @P0 FADD.FTZ R151, R96, R151 ;  /* 0x0000009760970221 */ /* 0x000fce0000010000 */
.L_x_17094:
[----:B------:R-:W-:Y:S05]  /*d1e0*/  BSYNC B0 ;  /* 0x0000000000007941 */ /* 0x000fea0003800000 */
.L_x_17092:
        /* <DEDUP_REMOVED lines=63> */
.L_x_17103:
[----:B------:R-:W-:Y:S05]  /*d5e0*/  BSYNC B0 ;  /* 0x0000000000007941 */ /* 0x000fea0003800000 */
.L_x_17102:
        /* <DEDUP_REMOVED lines=88> */
.L_x_17118:
        /* <DEDUP_REMOVED lines=13> */
[----:B------:R-:W-:Y:S01]  /*dc40*/  HFMA2.MMA R98, -RZ, RZ, 0, 0 ;  /* 0x00000000ff627435 */ /* 0x000fe200000001ff */
[----:B------:R-:W-:Y:S01]  /*dc50*/  @!P1 IADD3 R102, R102, R131, RZ ;  /* 0x0000008366669210 */ /* 0x000fe20007ffe0ff */
[----:B------:R-:W-:Y:S04]  /*dc60*/  BAR.SYNC.DEFER_BLOCKING 0x0 ;  /* 0x0000000000007b1d */ /* 0x000fe80000010000 */
[----:B------:R-:W-:-:S02]  /*dc70*/  @!P1 MOV R98, 0x400 ;  /* 0x0000040000629802 */ /* 0x000fc40000000f00 */
[----:B------:R-:W-:Y:S01]  /*dc80*/  BSSY B0, `(.L_x_17105) ;  /* 0x00000bc000007945 */ /* 0x000fe20003800000 */
[----:B0-----:R-:W-:Y:S02]  /*dc90*/  @!P1 LEA R131, R97, R96, 0x18 ;  /* 0x0000006061839211 */ /* 0x001fe400078ec0ff */
[----:B------:R-:W-:-:S03]  /*dca0*/  CS2R R96, SRZ ;  /* 0x0000000000607805 */ /* 0x000fc6000001ff00 */
[----:B------:R-:W-:Y:S02]  /*dcb0*/  @!P1 IMAD R102, R102, 0x8, R131 ;  /* 0x0000000866669824 */ /* 0x000fe400078e0283 */
[----:B------:R-:W0:Y:S04]  /*dcc0*/  SHFL.DOWN PT, R131, R98, 0x2, 0x1f ;  /* 0x08401f0062837f89 */ /* 0x000e2800000e0000 */
[----:B------:R1:W2:Y:S01]  /*dcd0*/  @!P1 LDS.64 R96, [R102] ;  /* 0x0000000066609984 */ /* 0x0002a20000000a00 */
[----:B------:R-:W-:Y:S02]  /*dce0*/  LOP3.LUT P1, RZ, R99, 0x1f, R0, 0xf8, !PT ;  /* 0x0000001f63ff7812 */ /* 0x000fe4000782f800 */
        /* <DEDUP_REMOVED lines=154> */
[----:B------:R-:W-:Y:S01]  /*e690*/  IADD3 R131, R111, 0x180, RZ ;  /* 0x000001806f837810 */ /* 0x000fe20007ffe0ff */
[----:B------:R-:W-:Y:S01]  /*e6a0*/  FFMA.FTZ R119, R80, R119, R48 ;  /* 0x0000007750777223 */ /* 0x000fe20000010030 */
[----:B------:R-:W-:Y:S01]  /*e6b0*/  FFMA.FTZ R121, R82, R121, R50 ;  /* 0x0000007952797223 */ /* 0x000fe20000010032 */
[----:B------:R-:W-:Y:S01]  /*e6c0*/  FFMA.FTZ R120, R83, R120, R51 ;  /* 0x0000007853787223 */ /* 0x000fe20000010033 */
[----:B------:R-:W-:Y:S01]  /*e6d0*/  FFMA.FTZ R106, R81, R106, R49 ;  /* 0x0000006a516a7223 */ /* 0x000fe20000010031 */
[----:B------:R-:W-:Y:S01]  /*e6e0*/  FFMA.FTZ R109, R77, R100, R45 ;  /* 0x000000644d6d7223 */ /* 0x000fe2000001002d */
[----:B0-----:R-:W-:Y:S01]  /*e6f0*/  IMAD.WIDE.U32 R110, R111, 0x10, R116 ;  /* 0x000000106f6e7825 */ /* 0x001fe200078e0074 */
[----:B------:R-:W-:-:S02]  /*e700*/  F2FP.F16.F32.PACK_AB R94, R99, R94 ;  /* 0x0000005e635e723e */ /* 0x000fc400000000ff */
[----:B------:R-:W-:Y:S01]  /*e710*/  F2FP.F16.F32.PACK_AB R93, R132, R93 ;  /* 0x0000005d845d723e */ /* 0x000fe200000000ff */
[--C-:B------:R-:W-:Y:S01]  /*e720*/  IMAD.WIDE.U32 R112, R113, 0x10, R116.reuse ;  /* 0x0000001071707825 */ /* 0x100fe200078e0074 */
[----:B------:R-:W-:Y:S02]  /*e730*/  F2FP.F16.F32.PACK_AB R99, R130, R133 ;  /* 0x000000858263723e */ /* 0x000fe400000000ff */
        /* <DEDUP_REMOVED lines=11> */
[----:B------:R-:W-:Y:S01]  /*e7f0*/  F2FP.F16.F32.PACK_AB R107, R120, R121 ;  /* 0x00000079786b723e */ /* 0x000fe200000000ff */
[----:B------:R0:W-:Y:S01]  /*e800*/  STG.E.128 desc[UR4][R114.64], R100 ;  /* 0x0000006472007986 */ /* 0x0001e2000c101d04 */
[----:B------:R-:W-:Y:S02]  /*e810*/  F2FP.F16.F32.PACK_AB R106, R106, R119 ;  /* 0x000000776a6a723e */ /* 0x000fe400000000ff */
[----:B------:R-:W-:-:S05]  /*e820*/  F2FP.F16.F32.PACK_AB R104, R109, R122 ;  /* 0x0000007a6d68723e */ /* 0x000fca00000000ff */
[----:B------:R0:W-:Y:S02]  /*e830*/  STG.E.128 desc[UR4][R116.64], R104 ;  /* 0x0000006874007986 */ /* 0x0001e4000c101d04 */
.L_x_17106:
[----:B------:R-:W-:Y:S05]  /*e840*/  BSYNC B0 ;  /* 0x0000000000007941 */ /* 0x000fea0003800000 */
.L_x_17105:
[----:B------:R-:W-:Y:S01]  /*e850*/  VIADD R2, R2, UR14 ;  /* 0x0000000e02027c36 */ /* 0x000fe20008000000 */
[----:B0-----:R-:W-:-:S04]  /*e860*/  SEL R102, RZ, 0x1, P0 ;  /* 0x00000001ff667807 */ /* 0x001fc80000000000 */
[----:B------:R-:W-:-:S13]  /*e870*/  ISETP.GE.AND P1, PT, R2, UR15, PT ;  /* 0x0000000f02007c0c */ /* 0x000fda000bf26270 */
[----:B------:R-:W-:Y:S05]  /*e880*/  @!P1 BRA `(.L_x_17107) ;  /* 0xffffff2000249947 */ /* 0x000fea000383ffff */
[----:B------:R-:W-:Y:S05]  /*e890*/  EXIT ;  /* 0x000000000000794d */ /* 0x000fea0003800000 */
.L_x_17104:
[----:B------:R-:W-:Y:S01]  /*e8a0*/  HFMA2.MMA R116, -RZ, RZ, 0, 5.9604644775390625e-08 ;  /* 0x00000001ff747435 */ /* 0x000fe200000001ff */
[----:B------:R-:W-:Y:S01]  /*e8b0*/  MOV R139, R106 ;  /* 0x0000006a008b7202 */ /* 0x000fe20000000f00 */
[----:B------:R-:W-:Y:S01]  /*e8c0*/  IMAD.MOV.U32 R118, RZ, RZ, 0x1f ;  /* 0x0000001fff767424 */ /* 0x000fe200078e00ff */
[----:B------:R-:W-:-:S08]  /*e8d0*/  MOV R112, 0xffffffff ;  /* 0xffffffff00707802 */ /* 0x000fd00000000f00 */
[----:B01---5:R-:W-:Y:S05]  /*e8e0*/  WARPSYNC.COLLECTIVE R112, `(.L_x_17108) ;  /* 0x0000000070087348 */ /* 0x023fea0003c00000 */
[----:B------:R2:W3:Y:S02]  /*e8f0*/  SHFL.BFLY P1, R114, R139, R116, R118 ;  /* 0x0c0000748b727389 */ /* 0x0004e40000020076 */
[----:B0123-5:R-:W-:Y:S01]  /*e900*/  ENDCOLLECTIVE ;  /* 0x000000000000791b */ /* 0x02ffe20003800000 */
.L_x_17108:
[----:B------:R-:W-:Y:S01]  /*e910*/  HFMA2.MMA R116, -RZ, RZ, 0, 1.1920928955078125e-07 ;  /* 0x00000002ff747435 */ /* 0x000fe200000001ff */
[----:B------:R-:W-:-:S05]  /*e920*/  MOV R97, R114 ;  /* 0x0000007200617202 */ /* 0x000fca0000000f00 */
[----:B------:R-:W-:-:S04]  /*e930*/  FADD.FTZ R98, R106, R97 ;  /* 0x000000616a627221 */ /* 0x000fc80000010000 */
[----:B------:R-:W-:-:S07]  /*e940*/  IMAD.MOV.U32 R139, RZ, RZ, R98 ;  /* 0x000000ffff8b7224 */ /* 0x000fce00078e0062 */
[----:B------:R-:W-:Y:S05]  /*e950*/  WARPSYNC.COLLECTIVE R112, `(.L_x_17109) ;  /* 0x0000000070087348 */ /* 0x000fea0003c00000 */
[----:B------:R0:W1:Y:S02]  /*e960*/  SHFL.BFLY P1, R114, R139, R116, R118 ;  /* 0x0c0000748b727389 */ /* 0x0000640000020076 */
[----:B01----:R-:W-:Y:S01]  /*e970*/  ENDCOLLECTIVE ;  /* 0x000000000000791b */ /* 0x003fe20003800000 */
.L_x_17109:
[----:B------:R-:W-:Y:S01]  /*e980*/  HFMA2.MMA R116, -RZ, RZ, 0, 2.384185791015625e-07 ;  /* 0x00000004ff747435 */ /* 0x000fe200000001ff */
[----:B------:R-:W-:-:S05]  /*e990*/  MOV R97, R114 ;  /* 0x0000007200617202 */ /* 0x000fca0000000f00 */
[----:B------:R-:W-:-:S04]  /*e9a0*/  FADD.FTZ R99, R98, R97 ;  /* 0x0000006162637221 */ /* 0x000fc80000010000 */
[----:B------:R-:W-:-:S07]  /*e9b0*/  IMAD.MOV.U32 R139, RZ, RZ, R99 ;  /* 0x000000ffff8b7224 */ /* 0x000fce00078e0063 */
[----:B------:R-:W-:Y:S05]  /*e9c0*/  WARPSYNC.COLLECTIVE R112, `(.L_x_17110) ;  /* 0x0000000070087348 */ /* 0x000fea0003c00000 */
[----:B------:R0:W1:Y:S02]  /*e9d0*/  SHFL.BFLY P1, R114, R139, R116, R118 ;  /* 0x0c0000748b727389 */ /* 0x0000640000020076 */
[----:B01----:R-:W-:Y:S01]  /*e9e0*/  ENDCOLLECTIVE ;  /* 0x000000000000791b */ /* 0x003fe20003800000 */
.L_x_17110:
[----:B------:R-:W-:Y:S01]  /*e9f0*/  HFMA2.MMA R116, -RZ, RZ, 0, 4.76837158203125e-07 ;  /* 0x00000008ff747435 */ /* 0x000fe200000001ff */
[----:B------:R-:W-:-:S05]  /*ea00*/  MOV R96, R114 ;  /* 0x0000007200607202 */ /* 0x000fca0000000f00 */
[----:B------:R-:W-:-:S04]  /*ea10*/  FADD.FTZ R100, R99, R96 ;  /* 0x0000006063647221 */ /* 0x000fc80000010000 */
[----:B------:R-:W-:-:S07]  /*ea20*/  IMAD.MOV.U32 R139, RZ, RZ, R100 ;  /* 0x000000ffff8b7224 */ /* 0x000fce00078e0064 */
[----:B------:R-:W-:Y:S05]  /*ea30*/  WARPSYNC.COLLECTIVE R112, `(.L_x_17111) ;  /* 0x0000000070087348 */ /* 0x000fea0003c00000 */
[----:B------:R0:W1:Y:S02]  /*ea40*/  SHFL.BFLY P1, R114, R139, R116, R118 ;  /* 0x0c0000748b727389 */ /* 0x0000640000020076 */
[----:B01----:R-:W-:Y:S01]  /*ea50*/  ENDCOLLECTIVE ;  /* 0x000000000000791b */ /* 0x003fe20003800000 */
.L_x_17111:
[----:B------:R-:W-:Y:S01]  /*ea60*/  HFMA2.MMA R116, -RZ, RZ, 0, 9.5367431640625e-07 ;  /* 0x00000010ff747435 */ /* 0x000fe200000001ff */
[----:B------:R-:W-:-:S05]  /*ea70*/  MOV R97, R114 ;  /* 0x0000007200617202 */ /* 0x000fca0000000f00 */
[----:B------:R-:W-:-:S04]  /*ea80*/  FADD.FTZ R110, R100, R97 ;  /* 0x00000061646e7221 */ /* 0x000fc80000010000 */
[----:B------:R-:W-:-:S07]  /*ea90*/  IMAD.MOV.U32 R139, RZ, RZ, R110 ;  /* 0x000000ffff8b7224 */ /* 0x000fce00078e006e */
[----:B------:R-:W-:Y:S05]  /*eaa0*/  WARPSYNC.COLLECTIVE R112, `(.L_x_17112) ;  /* 0x0000000070087348 */ /* 0x000fea0003c00000 */
[----:B------:R0:W1:Y:S02]  /*eab0*/  SHFL.BFLY P1, R114, R139, R116, R118 ;  /* 0x0c0000748b727389 */ /* 0x0000640000020076 */
[----:B01----:R-:W-:Y:S01]  /*eac0*/  ENDCOLLECTIVE ;  /* 0x000000000000791b */ /* 0x003fe20003800000 */
.L_x_17112:
        /* <DEDUP_REMOVED lines=72> */
.L_x_17113:
[----:B------:R-:W-:Y:S01]  /*ef50*/  HFMA2.MMA R116, -RZ, RZ, 0, 1.1920928955078125e-07 ;  /* 0x00000002ff747435 */ /* 0x000fe200000001ff */
[----:B------:R-:W-:-:S05]  /*ef60*/  MOV R98, R114 ;  /* 0x0000007200627202 */ /* 0x000fca0000000f00 */
[----:B------:R-:W-:-:S04]  /*ef70*/  FADD.FTZ R98, R97, R98 ;  /* 0x0000006261627221 */ /* 0x000fc80000010000 */
[----:B------:R-:W-:-:S07]  /*ef80*/  IMAD.MOV.U32 R139, RZ, RZ, R98 ;  /* 0x000000ffff8b7224 */ /* 0x000fce00078e0062 */
[----:B------:R-:W-:Y:S05]  /*ef90*/  WARPSYNC.COLLECTIVE R112, `(.L_x_17114) ;  /* 0x0000000070087348 */ /* 0x000fea0003c00000 */
[----:B------:R0:W1:Y:S02]  /*efa0*/  SHFL.BFLY P1, R114, R139, R116, R118 ;  /* 0x0c0000748b727389 */ /* 0x0000640000020076 */
[----:B01----:R-:W-:Y:S01]  /*efb0*/  ENDCOLLECTIVE ;  /* 0x000000000000791b */ /* 0x003fe20003800000 */
.L_x_17114:
[----:B------:R-:W-:Y:S01]  /*efc0*/  HFMA2.MMA R116, -RZ, RZ, 0, 2.384185791015625e-07 ;  /* 0x00000004ff747435 */ /* 0x000fe200000001ff */
[----:B------:R-:W-:-:S05]  /*efd0*/  MOV R99, R114 ;  /* 0x0000007200637202 */ /* 0x000fca0000000f00 */
[----:B------:R-:W-:-:S04]  /*efe0*/  FADD.FTZ R99, R98, R99 ;  /* 0x0000006362637221 */ /* 0x000fc80000010000 */
[----:B------:R-:W-:-:S07]  /*eff0*/  IMAD.MOV.U32 R139, RZ, RZ, R99 ;  /* 0x000000ffff8b7224 */ /* 0x000fce00078e0063 */
[----:B------:R-:W-:Y:S05]  /*f000*/  WARPSYNC.COLLECTIVE R112, `(.L_x_17115) ;  /* 0x0000000070087348 */ /* 0x000fea0003c00000 */
[----:B------:R0:W1:Y:S02]  /*f010*/  SHFL.BFLY P1, R114, R139, R116, R118 ;  /* 0x0c0000748b727389 */ /* 0x0000640000020076 */
[----:B01----:R-:W-:Y:S01]  /*f020*/  ENDCOLLECTIVE ;  /* 0x000000000000791b */ /* 0x003fe20003800000 */
.L_x_17115:
[----:B------:R-:W-:Y:S01]  /*f030*/  HFMA2.MMA R116, -RZ, RZ, 0, 4.76837158203125e-07 ;  /* 0x00000008ff747435 */ /* 0x000fe200000001ff */
[----:B------:R-:W-:-:S05]  /*f040*/  MOV R100, R114 ;  /* 0x0000007200647202 */ /* 0x000fca0000000f00 */
[----:B------:R-:W-:-:S04]  /*f050*/  FADD.FTZ R100, R99, R100 ;  /* 0x0000006463647221 */ /* 0x000fc80000010000 */
[----:B------:R-:W-:-:S07]  /*f060*/  IMAD.MOV.U32 R139, RZ, RZ, R100 ;  /* 0x000000ffff8b7224 */ /* 0x000fce00078e0064 */
[----:B------:R-:W-:Y:S05]  /*f070*/  WARPSYNC.COLLECTIVE R112, `(.L_x_17116) ;  /* 0x0000000070087348 */ /* 0x000fea0003c00000 */
[----:B------:R0:W1:Y:S02]  /*f080*/  SHFL.BFLY P1, R114, R139, R116, R118 ;  /* 0x0c0000748b727389 */ /* 0x0000640000020076 */
[----:B01----:R-:W-:Y:S01]  /*f090*/  ENDCOLLECTIVE ;  /* 0x000000000000791b */ /* 0x003fe20003800000 */
.L_x_17116:
[----:B------:R-:W-:Y:S01]  /*f0a0*/  HFMA2.MMA R116, -RZ, RZ, 0, 9.5367431640625e-07 ;  /* 0x00000010ff747435 */ /* 0x000fe200000001ff */
[----:B------:R-:W-:-:S05]  /*f0b0*/  MOV R131, R114 ;  /* 0x0000007200837202 */ /* 0x000fca0000000f00 */
[----:B------:R-:W-:-:S04]  /*f0c0*/  FADD.FTZ R131, R100, R131 ;  /* 0x0000008364837221 */ /* 0x000fc80000010000 */
[----:B------:R-:W-:-:S07]  /*f0d0*/  IMAD.MOV.U32 R139, RZ, RZ, R131 ;  /* 0x000000ffff8b7224 */ /* 0x000fce00078e0083 */
[----:B------:R-:W-:Y:S05]  /*f0e0*/  WARPSYNC.COLLECTIVE R112, `(.L_x_17117) ;  /* 0x0000000070087348 */ /* 0x000fea0003c00000 */
[----:B------:R0:W1:Y:S02]  /*f0f0*/  SHFL.BFLY P1, R114, R139, R116, R118 ;  /* 0x0c0000748b727389 */ /* 0x0000640000020076 */
[----:B01----:R-:W-:Y:S01]  /*f100*/  ENDCOLLECTIVE ;  /* 0x000000000000791b */ /* 0x003fe20003800000 */
.L_x_17117:
[----:B------:R-:W-:Y:S01]  /*f110*/  MOV R106, R114 ;  /* 0x00000072006a7202 */ /* 0x000fe20000000f00 */
[----:B------:R-:W-:Y:S06]  /*f120*/  BRA `(.L_x_17118) ;  /* 0xffffffe800907947 */ /* 0x000fec000383ffff */
.L_x_17119:
        /* <DEDUP_REMOVED lines=13> */
.L_x_30275:


//--------------------- .text._ZN10layer_norm13ln_fwd_kernelINS_13Kernel_traitsIf6__halfS2_S2_fjLj4096ELj1ELj1ELj4ELj16ENS_18Kernel_traits_baseILj4096EfS2_S2_S2_fjLj128EEEEELb1ELb1ELb0ELb0EEEvNS_9FwdParamsE --------------------------
	.section	.text._ZN10layer_norm13ln_fwd_kernelINS_13Kernel_traitsIf6__halfS2_S2_fjLj4096ELj1ELj1ELj4ELj16ENS_18Kernel_traits_baseILj4096EfS2_S2_S2_fjLj128EEEEELb1ELb1ELb0ELb0EEEvNS_9FwdParamsE,"ax",@progbits
	.align	128
        .global         _ZN10layer_norm13ln_fwd_kernelINS_13Kernel_traitsIf6__halfS2_S2_fjLj4096ELj1ELj1ELj4ELj16ENS_18Kernel_traits_baseILj4096EfS2_S2_S2_fjLj128EEEEELb1ELb1ELb0ELb0EEEvNS_9FwdParamsE
        .type           _ZN10layer_norm13ln_fwd_kernelINS_13Kernel_traitsIf6__halfS2_S2_fjLj4096ELj1ELj1ELj4ELj16ENS_18Kernel_traits_baseILj4096EfS2_S2_S2_fjLj128EEEEELb1ELb1ELb0ELb0EEEvNS_9FwdParamsE,@function
        .size           _ZN10layer_norm13ln_fwd_kernelINS_13Kernel_traitsIf6__halfS2_S2_fjLj4096ELj1ELj1ELj4ELj16ENS_18Kernel_traits_baseILj4096EfS2_S2_S2_fjLj128EEEEELb1ELb1ELb0ELb0EEEvNS_9FwdParamsE,(.L_x_30276 - _ZN10layer_norm13ln_fwd_kernelINS_13Kernel_traitsIf6__halfS2_S2_fjLj4096ELj1ELj1ELj4ELj16ENS_18Kernel_traits_baseILj4096EfS2_S2_S2_fjLj128EEEEELb1ELb1ELb0ELb0EEEvNS_9FwdParamsE)
        .other          _ZN10layer_norm13ln_fwd_kernelINS_13Kernel_traitsIf6__halfS2_S2_fjLj4096ELj1ELj1ELj4ELj16ENS_18Kernel_traits_baseILj4096EfS2_S2_S2_fjLj128EEEEELb1ELb1ELb0ELb0EEEvNS_9FwdParamsE,@"STO_CUDA_ENTRY STV_DEFAULT"
_ZN10layer_norm13ln_fwd_kernelINS_13Kernel_traitsIf6__halfS2_S2_fjLj4096ELj1ELj1ELj4ELj16ENS_18Kernel_traits_baseILj4096EfS2_S2_S2_fjLj128EEEEELb1ELb1ELb0ELb0EEEvNS_9FwdParamsE:
.text._ZN10layer_norm13ln_fwd_kernelINS_13Kernel_traitsIf6__halfS2_S2_fjLj4096ELj1ELj1ELj4ELj16ENS_18Kernel_traits_baseILj4096EfS2_S2_S2_fjLj128EEEEELb1ELb1ELb0ELb0EEEvNS_9FwdParamsE:
        /* <DEDUP_REMOVED lines=115> */
.L_x_17121:
[----:B------:R-:W-:Y:S05]  /*0730*/  BSYNC B0 ;  /* 0x0000000000007941 */ /* 0x000fea0003800000 */
.L_x_17120:
        /* <DEDUP_REMOVED lines=23> */
.L_x_17123:
[----:B------:R-:W-:Y:S05]  /*08b0*/  BSYNC B0 ;  /* 0x0000000000007941 */ /* 0x000fea0003800000 */
.L_x_17122:
        /* <DEDUP_REMOVED lines=23> */
.L_x_17125:
[----:B------:R-:W-:Y:S05]  /*0a30*/  BSYNC B0 ;  /* 0x0000000000007941 */ /* 0x000fea0003800000 */
.L_x_17124:
        /* <DEDUP_REMOVED lines=22> */
.L_x_17127:
[----:B------:R-:W-:Y:S05]  /*0ba0*/  BSYNC B0 ;  /* 0x0000000000007941 */ /* 0x000fea0003800000 */
.L_x_17126:
        /* <DEDUP_REMOVED lines=27> */
[C---:B------:R-:W-:Y:S01]  /*0d60*/  IMAD.HI.U32 R11, R10.reuse, -0x2daee0ad, RZ ;  /* 0xd2511f530a0b7827 */ /* 0x040fe200078e00ff */
[----:B------:R-:W-:Y:S01]  /*0d70*/  ULDC UR16, c[0x0][0x290] ;  /* 0x0000a40000107ab9 */ /* 0x000fe20000000800 */
[----:B------:R-:W-:Y:S01]  /*0d80*/  UISETP.NE.AND UP1, UPT, UR8, URZ, UPT ;  /* 0x0000003f0800728c */ /* 0x000fe2000bf25270 */
[----:B------:R-:W-:Y:S01]  /*0d90*/  I2FP.F32.U32 R13, R7 ;  /* 0x00000007000d7245 */ /* 0x000fe20000201000 */
[----:B------:R-:W-:Y:S01]  /*0da0*/  IMAD R10, R10, -0x2daee0ad, RZ ;  /* 0xd2511f530a0a7824 */ /* 0x000fe200078e02ff */
[----:B------:R-:W-:Y:S01]  /*0db0*/  LOP3.LUT R7, R8, 0x3, RZ, 0xc0, !PT ;  /* 0x0000000308077812 */ /* 0x000fe200078ec0ff */
[----:B------:R-:W-:Y:S01]  /*0dc0*/  ULDC.64 UR10, c[0x0][0x230] ;  /* 0x00008c00000a7ab9 */ /* 0x000fe20000000a00 */
[----:B------:R0:W1:Y:S01]  /*0dd0*/  MUFU.RCP R8, R13 ;  /* 0x0000000d00087308 */ /* 0x0000620000001000 */
[----:B------:R-:W-:Y:S01]  /*0de0*/  IADD3 R12, R114, R9, RZ ;  /* 0x00000009720c7210 */ /* 0x000fe20007ffe0ff */
[----:B------:R-:W-:Y:S01]  /*0df0*/  IMAD R9, R14, -0x326172a9, RZ ;  /* 0xcd9e8d570e097824 */ /* 0x000fe200078e02ff */
[----:B------:R-:W-:Y:S01]  /*0e00*/  LOP3.LUT R6, R11, UR36, R6, 0x96, !PT ;  /* 0x000000240b067c12 */ /* 0x000fe2000f8e9606 */
[----:B------:R-:W-:Y:S01]  /*0e10*/  HFMA2.MMA R11, -RZ, RZ, 0, 0 ;  /* 0x00000000ff0b7435 */ /* 0x000fe200000001ff */
[----:B------:R-:W-:Y:S01]  /*0e20*/  ULDC.64 UR12, c[0x0][0x238] ;  /* 0x00008e00000c7ab9 */ /* 0x000fe20000000a00 */
[----:B------:R-:W-:Y:S01]  /*0e30*/  IMAD.SHL.U32 R12, R12, 0x8, RZ ;  /* 0x000000080c0c7824 */ /* 0x000fe200078e00ff */
[----:B------:R-:W-:Y:S01]  /*0e40*/  ULDC.64 UR14, c[0x0][0x240] ;  /* 0x00009000000e7ab9 */ /* 0x000fe20000000a00 */
[----:B------:R-:W-:-:S07]  /*0e50*/  ULDC.64 UR18, c[0x0][0x210] ;  /* 0x0000840000127ab9 */ /* 0x000fce0000000a00 */
.L_x_17369:
        /* <DEDUP_REMOVED lines=38> */
.L_x_17131:
[----:B------:R-:W-:-:S07]  /*10c0*/  IMAD.MOV.U32 R14, RZ, RZ, R9 ;  /* 0x000000ffff0e7224 */ /* 0x000fce00078e0009 */
.L_x_17132:
[----:B------:R-:W-:Y:S05]  /*10d0*/  BSYNC B1 ;  /* 0x0000000000017941 */ /* 0x000fea0003800000 */
.L_x_17130:
        /* <DEDUP_REMOVED lines=16> */
.L_x_17136:
[----:B------:R-:W-:Y:S05]  /*11e0*/  BSYNC B2 ;  /* 0x0000000000027941 */ /* 0x000fea0003800000 */
.L_x_17135:
        /* <DEDUP_REMOVED lines=44> */
.L_x_17134:
[----:B------:R-:W-:Y:S05]  /*14b0*/  BSYNC B1 ;  /* 0x0000000000017941 */ /* 0x000fea0003800000 */
.L_x_17133:
[----:B------:R-:W0:Y:S01]  /*14c0*/  LDC R152, c[0x0][0x298] ;  /* 0x0000a600ff987b82 */ /* 0x000e220000000800 */
[----:B------:R-:W-:Y:S01]  /*14d0*/  HFMA2.MMA R160, -RZ, RZ, 0.1171875, 0 ;  /* 0x2f800000ffa07435 */ /* 0x000fe200000001ff */
[----:B------:R-:W-:Y:S01]  /*14e0*/  I2FP.F32.U32 R7, R14 ;  /* 0x0000000e00077245 */ /* 0x000fe20000201000 */
[----:B-----5:R-:W-:Y:S01]  /*14f0*/  HADD2.F32 R128, -RZ, R116.H0_H0 ;  /* 0x20000074ff807230 */ /* 0x020fe20000004100 */
[----:B------:R-:W-:Y:S01]  /*1500*/  BSSY B1, `(.L_x_17137) ;  /* 0x0000017000017945 */ /* 0x000fe20003800000 */
[----:B------:R-:W-:-:S03]  /*1510*/  @P0 HADD2.F32 R129, -RZ, R112.H0_H0 ;  /* 0x20000070ff810230 */ /* 0x000fc60000004100 */
[----:B------:R-:W2:Y:S03]  /*1520*/  LDC R159, c[0x0][0x294] ;  /* 0x0000a500ff9f7b82 */ /* 0x000ea60000000800 */
[----:B------:R-:W-:Y:S01]  /*1530*/  FFMA.FTZ R14, R7, R160, 1.1641532182693481445e-10 ;  /* 0x2f000000070e7423 */ /* 0x000fe200000100a0 */
        /* <DEDUP_REMOVED lines=18> */
.L_x_17138:
[----:B------:R-:W-:-:S07]  /*1660*/  IMAD.MOV.U32 R144, RZ, RZ, R9 ;  /* 0x000000ffff907224 */ /* 0x000fce00078e0009 */
.L_x_17139:
[----:B------:R-:W-:Y:S05]  /*1670*/  BSYNC B1 ;  /* 0x0000000000017941 */ /* 0x000fea0003800000 */
.L_x_17137:
        /* <DEDUP_REMOVED lines=16> */
.L_x_17143:
[----:B------:R-:W-:Y:S05]  /*1780*/  BSYNC B2 ;  /* 0x0000000000027941 */ /* 0x000fea0003800000 */
.L_x_17142:
        /* <DEDUP_REMOVED lines=44> */
.L_x_17141:
[----:B------:R-:W-:Y:S05]  /*1a50*/  BSYNC B1 ;  /* 0x0000000000017941 */ /* 0x000fea0003800000 */
.L_x_17140:
        /* <DEDUP_REMOVED lines=9> */
[----:B------:R-:W-:Y:S01]  /*1af0*/  FSEL R128, R7, RZ, !P1 ;  /* 0x000000ff07807208 */ /* 0x000fe20004800000 */
[----:B------:R-:W-:Y:S01]  /*1b00*/  @P0 HADD2.F32 R7, -RZ, R112.H1_H1 ;  /* 0x30000070ff070230 */ /* 0x000fe20000004100 */
        /* <DEDUP_REMOVED lines=12> */
.L_x_17145:
[----:B------:R-:W-:-:S07]  /*1bd0*/  MOV R116, R9 ;  /* 0x0000000900747202 */ /* 0x000fce0000000f00 */
.L_x_17146:
[----:B------:R-:W-:Y:S05]  /*1be0*/  BSYNC B1 ;  /* 0x0000000000017941 */ /* 0x000fea0003800000 */
.L_x_17144:
        /* <DEDUP_REMOVED lines=16> */
.L_x_17150:
[----:B------:R-:W-:Y:S05]  /*1cf0*/  BSYNC B2 ;  /* 0x0000000000027941 */ /* 0x000fea0003800000 */
.L_x_17149:
        /* <DEDUP_REMOVED lines=44> */
.L_x_17148:
[----:B------:R-:W-:Y:S05]  /*1fc0*/  BSYNC B1 ;  /* 0x0000000000017941 */ /* 0x000fea0003800000 */
.L_x_17147:
        /* <DEDUP_REMOVED lines=22> */
.L_x_17152:
[----:B------:R-:W-:-:S07]  /*2130*/  IMAD.MOV.U32 R116, RZ, RZ, R9 ;  /* 0x000000ffff747224 */ /* 0x000fce00078e0009 */
.L_x_17153:
[----:B------:R-:W-:Y:S05]  /*2140*/  BSYNC B1 ;  /* 0x0000000000017941 */ /* 0x000fea0003800000 */
.L_x_17151:
        /* <DEDUP_REMOVED lines=16> */
.L_x_17157:
[----:B------:R-:W-:Y:S05]  /*2250*/  BSYNC B2 ;  /* 0x0000000000027941 */ /* 0x000fea0003800000 */
.L_x_17156:
        /* <DEDUP_REMOVED lines=44> */
.L_x_17155:
[----:B------:R-:W-:Y:S05]  /*2520*/  BSYNC B1 ;  /* 0x0000000000017941 */ /* 0x000fea0003800000 */
.L_x_17154:
        /* <DEDUP_REMOVED lines=22> */
.L_x_17159:
[----:B------:R-:W-:-:S07]  /*2690*/  MOV R137, R9 ;  /* 0x0000000900897202 */ /* 0x000fce0000000f00 */
.L_x_17160:
[----:B------:R-:W-:Y:S05]  /*26a0*/  BSYNC B1 ;  /* 0x0000000000017941 */ /* 0x000fea0003800000 */
.L_x_17158:
        /* <DEDUP_REMOVED lines=16> */
.L_x_17164:
[----:B------:R-:W-:Y:S05]  /*27b0*/  BSYNC B2 ;  /* 0x0000000000027941 */ /* 0x000fea0003800000 */
.L_x_17163:
        /* <DEDUP_REMOVED lines=44> */
.L_x_17162:
[----:B------:R-:W-:Y:S05]  /*2a80*/  BSYNC B1 ;  /* 0x0000000000017941 */ /* 0x000fea0003800000 */
.L_x_17161:
        /* <DEDUP_REMOVED lines=22> */
.L_x_17166:
[----:B------:R-:W-:-:S07]  /*2bf0*/  IMAD.MOV.U32 R162, RZ, RZ, R9 ;  /* 0x000000ffffa27224 */ /* 0x000fce00078e0009 */
.L_x_17167:
[----:B------:R-:W-:Y:S05]  /*2c00*/  BSYNC B1 ;  /* 0x0000000000017941 */ /* 0x000fea0003800000 */
.L_x_17165:
        /* <DEDUP_REMOVED lines=16> */
.L_x_17171:
[----:B------:R-:W-:Y:S05]  /*2d10*/  BSYNC B2 ;  /* 0x0000000000027941 */ /* 0x000fea0003800000 */
.L_x_17170:
        /* <DEDUP_REMOVED lines=44> */
.L_x_17169:
[----:B------:R-:W-:Y:S05]  /*2fe0*/  BSYNC B1 ;  /* 0x0000000000017941 */ /* 0x000fea0003800000 */
.L_x_17168:
        /* <DEDUP_REMOVED lines=22> */
.L_x_17173:
[----:B------:R-:W-:-:S07]  /*3150*/  MOV R118, R9 ;  /* 0x0000000900767202 */ /* 0x000fce0000000f00 */
.L_x_17174:
[----:B------:R-:W-:Y:S05]  /*3160*/  BSYNC B1 ;  /* 0x0000000000017941 */ /* 0x000fea0003800000 */
.L_x_17172:
        /* <DEDUP_REMOVED lines=16> */
.L_x_17178:
[----:B------:R-:W-:Y:S05]  /*3270*/  BSYNC B2 ;  /* 0x0000000000027941 */ /* 0x000fea0003800000 */
.L_x_17177:
        /* <DEDUP_REMOVED lines=44> */
.L_x_17176:
[----:B------:R-:W-:Y:S05]  /*3540*/  BSYNC B1 ;  /* 0x0000000000017941 */ /* 0x000fea0003800000 */
.L_x_17175:
[----:B------:R-:W-:Y:S01]  /*3550*/  I2FP.F32.U32 R7, R118 ;  /* 0x0000007600077245 */ /* 0x000fe20000201000 */
[----:B------:R-:W-:Y:S01]  /*3560*/  HADD2.F32 R118, -RZ, R119.H0_H0 ;  /* 0x20000077ff767230 */ /* 0x000fe20000004100 */
[----:B------:R-:W-:Y:S01]  /*3570*/  ISETP.NE.AND P6, PT, R117, 0x1, PT ;  /* 0x000000017500780c */ /* 0x000fe20003fc5270 */
[----:B------:R-:W-:Y:S02]  /*3580*/  BSSY B1, `(.L_x_17179) ;  /* 0x0000014000017945 */ /* 0x000fe40003800000 */
[----:B------:R-:W-:Y:S01]  /*3590*/  FFMA.FTZ R116, R7, R160, 1.1641532182693481445e-10 ;  /* 0x2f00000007747423 */ /* 0x000fe200000100a0 */
[----:B------:R-:W-:-:S04]  /*35a0*/  FMUL.FTZ R7, R118, R157 ;  /* 0x0000009d76077220 */ /* 0x000fc80000410000 */
[----:B------:R-:W-:Y:S01]  /*35b0*/  FMUL.FTZ R7, R7, R152 ;  /* 0x0000009807077220 */ /* 0x000fe20000410000 */
[----:B------:R-:W-:Y:S01]  /*35c0*/  FSETP.GTU.FTZ.AND P5, PT, R116, R159, PT ;  /* 0x0000009f7400720b */ /* 0x000fe20003fbc000 */
[----:B------:R-:W-:-:S03]  /*35d0*/  @P0 HADD2.F32 R116, -RZ, R115.H0_H0 ;  /* 0x20000073ff740230 */ /* 0x000fc60000004100 */
[----:B------:R-:W-:-:S05]  /*35e0*/  FSEL R7, R7, RZ, !P5 ;  /* 0x000000ff07077208 */ /* 0x000fca0006800000 */
[----:B------:R-:W-:Y:S01]  /*35f0*/  FMUL.FTZ R145, R90, R7 ;  /* 0x000000075a917220 */ /* 0x000fe20000410000 */
[----:B------:R-:W-:-:S03]  /*3600*/  VIADD R7, R117, 0x1 ;  /* 0x0000000175077836 */ /* 0x000fc60000000000 */
        /* <DEDUP_REMOVED lines=10> */
.L_x_17180:
[----:B------:R-:W-:-:S07]  /*36b0*/  IMAD.MOV.U32 R118, RZ, RZ, R9 ;  /* 0x000000ffff767224 */ /* 0x000fce00078e0009 */
.L_x_17181:
[----:B------:R-:W-:Y:S05]  /*36c0*/  BSYNC B1 ;  /* 0x0000000000017941 */ /* 0x000fea0003800000 */
.L_x_17179:
        /* <DEDUP_REMOVED lines=18> */
.L_x_17185:
[----:B------:R-:W-:Y:S05]  /*37f0*/  BSYNC B2 ;  /* 0x0000000000027941 */ /* 0x000fea0003800000 */
.L_x_17184:
        /* <DEDUP_REMOVED lines=44> */
.L_x_17183:
[----:B------:R-:W-:Y:S05]  /*3ac0*/  BSYNC B1 ;  /* 0x0000000000017941 */ /* 0x000fea0003800000 */
.L_x_17182:
[----:B------:R-:W-:Y:S01]  /*3ad0*/  I2FP.F32.U32 R117, R118 ;  /* 0x0000007600757245 */ /* 0x000fe20000201000 */
[----:B------:R-:W-:Y:S01]  /*3ae0*/  HADD2.F32 R116, -RZ, R119.H1_H1 ;  /* 0x30000077ff747230 */ /* 0x000fe20000004100 */
[----:B------:R-:W-:Y:S02]  /*3af0*/  F2FP.F16.F32.PACK_AB R118, R144, R137 ;  /* 0x000000899076723e */ /* 0x000fe400000000ff */
        /* <DEDUP_REMOVED lines=8> */
[----:B------:R-:W-:Y:S01]  /*3b80*/  FSEL R152, R117, RZ, !P6 ;  /* 0x000000ff75987208 */ /* 0x000fe20007000000 */
[----:B------:R-:W-:Y:S01]  /*3b90*/  @P0 HADD2.F32 R117, -RZ, R115.H1_H1 ;  /* 0x30000073ff750230 */ /* 0x000fe20000004100 */
[----:B------:R-:W-:Y:S02]  /*3ba0*/  ISETP.NE.AND P5, PT, R158, RZ, PT ;  /* 0x000000ff9e00720c */ /* 0x000fe40003fa5270 */
[----:B------:R-:W-:Y:S01]  /*3bb0*/  SEL R164, RZ, 0x1000000, P6 ;  /* 0x01000000ffa47807 */ /* 0x000fe20003000000 */
[----:B------:R-:W-:Y:S01]  /*3bc0*/  FMUL.FTZ R152, R91, R152 ;  /* 0x000000985b987220 */ /* 0x000fe20000410000 */
[----:B------:R-:W-:Y:S02]  /*3bd0*/  ISETP.NE.AND P4, PT, R161, RZ, PT ;  /* 0x000000ffa100720c */ /* 0x000fe40003f85270 */
        /* <DEDUP_REMOVED lines=22> */
.L_x_17129:
[----:B------:R-:W-:Y:S05]  /*3d40*/  BSYNC B0 ;  /* 0x0000000000007941 */ /* 0x000fea0003800000 */
.L_x_17128:
        /* <DEDUP_REMOVED lines=23> */
.L_x_17189:
[----:B------:R-:W-:-:S07]  /*3ec0*/  IMAD.MOV.U32 R15, RZ, RZ, R9 ;  /* 0x000000ffff0f7224 */ /* 0x000fce00078e0009 */
.L_x_17190:
[----:B------:R-:W-:Y:S05]  /*3ed0*/  BSYNC B1 ;  /* 0x0000000000017941 */ /* 0x000fea0003800000 */
.L_x_17188:
        /* <DEDUP_REMOVED lines=16> */
.L_x_17194:
[----:B------:R-:W-:Y:S05]  /*3fe0*/  BSYNC B2 ;  /* 0x0000000000027941 */ /* 0x000fea0003800000 */
.L_x_17193:
        /* <DEDUP_REMOVED lines=44> */
.L_x_17192:
[----:B------:R-:W-:Y:S05]  /*42b0*/  BSYNC B1 ;  /* 0x0000000000017941 */ /* 0x000fea0003800000 */
.L_x_17191:
[----:B------:R-:W0:Y:S01]  /*42c0*/  LDC R160, c[0x0][0x298] ;  /* 0x0000a600ffa07b82 */ /* 0x000e220000000800 */
[----:B------:R-:W-:Y:S01]  /*42d0*/  HFMA2.MMA R161, -RZ, RZ, 0.1171875, 0 ;  /* 0x2f800000ffa17435 */ /* 0x000fe200000001ff */
[----:B------:R-:W-:Y:S01]  /*42e0*/  I2FP.F32.U32 R130, R15 ;  /* 0x0000000f00827245 */ /* 0x000fe20000201000 */
[----:B-----5:R-:W-:Y:S01]  /*42f0*/  HADD2.F32 R146, -RZ, R116.H0_H0 ;  /* 0x20000074ff927230 */ /* 0x020fe20000004100 */
[----:B------:R-:W-:Y:S01]  /*4300*/  BSSY B1, `(.L_x_17195) ;  /* 0x0000017000017945 */ /* 0x000fe20003800000 */
[----:B------:R-:W-:-:S03]  /*4310*/  VIADD R131, R138, 0x1 ;  /* 0x000000018a837836 */ /* 0x000fc60000000000 */
[----:B------:R-:W2:Y:S01]  /*4320*/  LDC R153, c[0x0][0x294] ;  /* 0x0000a500ff997b82 */ /* 0x000ea20000000800 */
[----:B------:R-:W-:Y:S02]  /*4330*/  FMUL.FTZ R7, R146, R157 ;  /* 0x0000009d92077220 */ /* 0x000fe40000410000 */
[----:B------:R-:W-:Y:S02]  /*4340*/  FFMA.FTZ R130, R130, R161, 1.1641532182693481445e-10 ;  /* 0x2f00000082827423 */ /* 0x000fe400000100a1 */
[----:B0-----:R-:W-:-:S03]  /*4350*/  FMUL.FTZ R7, R7, R160 ;  /* 0x000000a007077220 */ /* 0x001fc60000410000 */
[----:B--2---:R-:W-:Y:S01]  /*4360*/  FSETP.GTU.FTZ.AND P1, PT, R130, R153, PT ;  /* 0x000000998200720b */ /* 0x004fe20003f3c000 */
        /* <DEDUP_REMOVED lines=15> */
.L_x_17196:
[----:B------:R-:W-:-:S07]  /*4460*/  IMAD.MOV.U32 R146, RZ, RZ, R9 ;  /* 0x000000ffff927224 */ /* 0x000fce00078e0009 */
.L_x_17197:
[----:B------:R-:W-:Y:S05]  /*4470*/  BSYNC B1 ;  /* 0x0000000000017941 */ /* 0x000fea0003800000 */
.L_x_17195:
        /* <DEDUP_REMOVED lines=16> */
.L_x_17201:
[----:B------:R-:W-:Y:S05]  /*4580*/  BSYNC B2 ;  /* 0x0000000000027941 */ /* 0x000fea0003800000 */
.L_x_17200:
        /* <DEDUP_REMOVED lines=44> */
.L_x_17199:
[----:B------:R-:W-:Y:S05]  /*4850*/  BSYNC B1 ;  /* 0x0000000000017941 */ /* 0x000fea0003800000 */
.L_x_17198:
        /* <DEDUP_REMOVED lines=23> */
.L_x_17203:
[----:B------:R-:W-:-:S07]  /*49d0*/  MOV R116, R9 ;  /* 0x0000000900747202 */ /* 0x000fce0000000f00 */
.L_x_17204:
[----:B------:R-:W-:Y:S05]  /*49e0*/  BSYNC B1 ;  /* 0x0000000000017941 */ /* 0x000fea0003800000 */
.L_x_17202:
        /* <DEDUP_REMOVED lines=16> */
.L_x_17208:
[----:B------:R-:W-:Y:S05]  /*4af0*/  BSYNC B2 ;  /* 0x0000000000027941 */ /* 0x000fea0003800000 */
.L_x_17207:
        /* <DEDUP_REMOVED lines=44> */
.L_x_17206:
[----:B------:R-:W-:Y:S05]  /*4dc0*/  BSYNC B1 ;  /* 0x0000000000017941 */ /* 0x000fea0003800000 */
.L_x_17205:
        /* <DEDUP_REMOVED lines=22> */
.L_x_17210:
[----:B------:R-:W-:-:S07]  /*4f30*/  IMAD.MOV.U32 R116, RZ, RZ, R9 ;  /* 0x000000ffff747224 */ /* 0x000fce00078e0009 */
.L_x_17211:
[----:B------:R-:W-:Y:S05]  /*4f40*/  BSYNC B1 ;  /* 0x0000000000017941 */ /* 0x000fea0003800000 */
.L_x_17209:
        /* <DEDUP_REMOVED lines=16> */
.L_x_17215:
[----:B------:R-:W-:Y:S05]  /*5050*/  BSYNC B2 ;  /* 0x0000000000027941 */ /* 0x000fea0003800000 */
.L_x_17214:
        /* <DEDUP_REMOVED lines=44> */
.L_x_17213:
[----:B------:R-:W-:Y:S05]  /*5320*/  BSYNC B1 ;  /* 0x0000000000017941 */ /* 0x000fea0003800000 */
.L_x_17212:
        /* <DEDUP_REMOVED lines=22> */
.L_x_17217:
[----:B------:R-:W-:-:S07]  /*5490*/  MOV R139, R9 ;  /* 0x00000009008b7202 */ /* 0x000fce0000000f00 */
.L_x_17218:
[----:B------:R-:W-:Y:S05]  /*54a0*/  BSYNC B1 ;  /* 0x0000000000017941 */ /* 0x000fea0003800000 */
.L_x_17216:
        /* <DEDUP_REMOVED lines=16> */
.L_x_17222:
[----:B------:R-:W-:Y:S05]  /*55b0*/  BSYNC B2 ;  /* 0x0000000000027941 */ /* 0x000fea0003800000 */
.L_x_17221:
        /* <DEDUP_REMOVED lines=44> */
.L_x_17220:
[----:B------:R-:W-:Y:S05]  /*5880*/  BSYNC B1 ;  /* 0x0000000000017941 */ /* 0x000fea0003800000 */
.L_x_17219:
        /* <DEDUP_REMOVED lines=22> */
.L_x_17224:
[----:B------:R-:W-:-:S07]  /*59f0*/  IMAD.MOV.U32 R146, RZ, RZ, R9 ;  /* 0x000000ffff927224 */ /* 0x000fce00078e0009 */
.L_x_17225:
[----:B------:R-:W-:Y:S05]  /*5a00*/  BSYNC B1 ;  /* 0x0000000000017941 */ /* 0x000fea0003800000 */
.L_x_17223:
        /* <DEDUP_REMOVED lines=16> */
.L_x_17229:
[----:B------:R-:W-:Y:S05]  /*5b10*/  BSYNC B2 ;  /* 0x0000000000027941 */ /* 0x000fea0003800000 */
.L_x_17228:
        /* <DEDUP_REMOVED lines=44> */
.L_x_17227:
[----:B------:R-:W-:Y:S05]  /*5de0*/  BSYNC B1 ;  /* 0x0000000000017941 */ /* 0x000fea0003800000 */
.L_x_17226:
[----:B------:R-:W-:Y:S01]  /*5df0*/  I2FP.F32.U32 R116, R146 ;  /* 0x0000009200747245 */ /* 0x000fe20000201000 */
[----:B------:R-:W-:Y:S01]  /*5e00*/  HADD2.F32 R118, -RZ, R118.H1_H1 ;  /* 0x30000076ff767230 */ /* 0x000fe20000004100 */
[----:B------:R-:W-:Y:S01]  /*5e10*/  ISETP.NE.AND P5, PT, R7, 0x1, PT ;  /* 0x000000010700780c */ /* 0x000fe20003fa5270 */
[----:B------:R-:W-:Y:S02]  /*5e20*/  BSSY B1, `(.L_x_17230) ;  /* 0x0000014000017945 */ /* 0x000fe40003800000 */
        /* <DEDUP_REMOVED lines=18> */
.L_x_17231:
[----:B------:R-:W-:-:S07]  /*5f50*/  MOV R118, R9 ;  /* 0x0000000900767202 */ /* 0x000fce0000000f00 */
.L_x_17232:
[----:B------:R-:W-:Y:S05]  /*5f60*/  BSYNC B1 ;  /* 0x0000000000017941 */ /* 0x000fea0003800000 */
.L_x_17230:
        /* <DEDUP_REMOVED lines=16> */
.L_x_17236:
[----:B------:R-:W-:Y:S05]  /*6070*/  BSYNC B2 ;  /* 0x0000000000027941 */ /* 0x000fea0003800000 */
.L_x_17235:
        /* <DEDUP_REMOVED lines=44> */
.L_x_17234:
[----:B------:R-:W-:Y:S05]  /*6340*/  BSYNC B1 ;  /* 0x0000000000017941 */ /* 0x000fea0003800000 */
.L_x_17233:
        /* <DEDUP_REMOVED lines=22> */
.L_x_17238:
[----:B------:R-:W-:-:S07]  /*64b0*/  IMAD.MOV.U32 R118, RZ, RZ, R9 ;  /* 0x000000ffff767224 */ /* 0x000fce00078e0009 */
.L_x_17239:
[----:B------:R-:W-:Y:S05]  /*64c0*/  BSYNC B1 ;  /* 0x0000000000017941 */ /* 0x000fea0003800000 */
.L_x_17237:
        /* <DEDUP_REMOVED lines=18> */
.L_x_17243:
[----:B------:R-:W-:Y:S05]  /*65f0*/  BSYNC B2 ;  /* 0x0000000000027941 */ /* 0x000fea0003800000 */
.L_x_17242:
        /* <DEDUP_REMOVED lines=44> */
.L_x_17241:
[----:B------:R-:W-:Y:S05]  /*68c0*/  BSYNC B1 ;  /* 0x0000000000017941 */ /* 0x000fea0003800000 */
.L_x_17240:
        /* <DEDUP_REMOVED lines=10> */
[----:B------:R-:W-:Y:S02]  /*6970*/  ISETP.NE.AND P4, PT, R162, RZ, PT ;  /* 0x000000ffa200720c */ /* 0x000fe40003f85270 */
[----:B------:R-:W-:Y:S02]  /*6980*/  FSEL R116, R117, RZ, !P6 ;  /* 0x000000ff75747208 */ /* 0x000fe40007000000 */
[----:B------:R-:W-:Y:S02]  /*6990*/  F2FP.F16.F32.PACK_AB R117, R138, R131 ;  /* 0x000000838a75723e */ /* 0x000fe400000000ff */
[----:B------:R-:W-:Y:S01]  /*69a0*/  SEL R159, RZ, 0x1, P2 ;  /* 0x00000001ff9f7807 */ /* 0x000fe20001000000 */
[----:B------:R-:W-:Y:S01]  /*69b0*/  FMUL.FTZ R153, R67, R116 ;  /* 0x0000007443997220 */ /* 0x000fe20000410000 */
[----:B------:R-:W-:Y:S01]  /*69c0*/  @P0 HADD2.F32 R116, -RZ, R115.H1_H1 ;  /* 0x30000073ff740230 */ /* 0x000fe20000004100 */
[----:B------:R-:W-:Y:S02]  /*69d0*/  SEL R162, RZ, 0x1000000, P6 ;  /* 0x01000000ffa27807 */ /* 0x000fe40003000000 */
[----:B------:R-:W-:-:S02]  /*69e0*/  SEL R165, RZ, 0x1, P3 ;  /* 0x00000001ffa57807 */ /* 0x000fc40001800000 */
[----:B------:R-:W-:Y:S01]  /*69f0*/  @P0 FADD.FTZ R153, R116, R153 ;  /* 0x0000009974990221 */ /* 0x000fe20000010000 */
[----:B------:R-:W-:Y:S02]  /*6a00*/  LEA R160, P0, R158, UR12, 0x4 ;  /* 0x0000000c9ea07c11 */ /* 0x000fe4000f8020ff */
        /* <DEDUP_REMOVED lines=19> */
.L_x_17187:
[----:B------:R-:W-:Y:S05]  /*6b40*/  BSYNC B0 ;  /* 0x0000000000007941 */ /* 0x000fea0003800000 */
.L_x_17186:
        /* <DEDUP_REMOVED lines=23> */
.L_x_17247:
[----:B------:R-:W-:-:S07]  /*6cc0*/  IMAD.MOV.U32 R120, RZ, RZ, R9 ;  /* 0x000000ffff787224 */ /* 0x000fce00078e0009 */
.L_x_17248:
[----:B------:R-:W-:Y:S05]  /*6cd0*/  BSYNC B1 ;  /* 0x0000000000017941 */ /* 0x000fea0003800000 */
.L_x_17246:
        /* <DEDUP_REMOVED lines=16> */
.L_x_17252:
[----:B------:R-:W-:Y:S05]  /*6de0*/  BSYNC B2 ;  /* 0x0000000000027941 */ /* 0x000fea0003800000 */
.L_x_17251:
        /* <DEDUP_REMOVED lines=44> */
.L_x_17250:
[----:B------:R-:W-:Y:S05]  /*70b0*/  BSYNC B1 ;  /* 0x0000000000017941 */ /* 0x000fea0003800000 */
.L_x_17249:
        /* <DEDUP_REMOVED lines=26> */
.L_x_17254:
[----:B------:R-:W-:-:S07]  /*7260*/  IMAD.MOV.U32 R148, RZ, RZ, R9 ;  /* 0x000000ffff947224 */ /* 0x000fce00078e0009 */
.L_x_17255:
[----:B------:R-:W-:Y:S05]  /*7270*/  BSYNC B1 ;  /* 0x0000000000017941 */ /* 0x000fea0003800000 */
.L_x_17253:
        /* <DEDUP_REMOVED lines=16> */
.L_x_17259:
[----:B------:R-:W-:Y:S05]  /*7380*/  BSYNC B2 ;  /* 0x0000000000027941 */ /* 0x000fea0003800000 */
.L_x_17258:
        /* <DEDUP_REMOVED lines=44> */
.L_x_17257:
[----:B------:R-:W-:Y:S05]  /*7650*/  BSYNC B1 ;  /* 0x0000000000017941 */ /* 0x000fea0003800000 */
.L_x_17256:
        /* <DEDUP_REMOVED lines=23> */
.L_x_17261:
[----:B------:R-:W-:-:S07]  /*77d0*/  MOV R116, R9 ;  /* 0x0000000900747202 */ /* 0x000fce0000000f00 */
.L_x_17262:
[----:B------:R-:W-:Y:S05]  /*77e0*/  BSYNC B1 ;  /* 0x0000000000017941 */ /* 0x000fea0003800000 */
.L_x_17260:
        /* <DEDUP_REMOVED lines=16> */
.L_x_17266:
[----:B------:R-:W-:Y:S05]  /*78f0*/  BSYNC B2 ;  /* 0x0000000000027941 */ /* 0x000fea0003800000 */
.L_x_17265:
        /* <DEDUP_REMOVED lines=39> */
[----:B------:R-:W-:Y:S01]  /*7b70*/  HFMA2.MMA R148, -RZ, RZ, 0, 0 ;  /* 0x00000000ff947435 */ /* 0x000fe200000001ff */
[----:B------:R-:W-:Y:S01]  /*7b80*/  MOV R9, R140 ;  /* 0x0000008c00097202 */ /* 0x000fe20000000f00 */
[----:B------:R-:W-:-:S04]  /*7b90*/  IMAD.WIDE.U32 R140, R7, -0x2daee0ad, RZ ;  /* 0xd2511f53078c7825 */ /* 0x000fc800078e00ff */
[----:B------:R-:W-:Y:S01]  /*7ba0*/  IMAD.MOV.U32 R10, RZ, RZ, R140 ;  /* 0x000000ffff0a7224 */ /* 0x000fe200078e008c */
[----:B------:R-:W-:-:S07]  /*7bb0*/  LOP3.LUT R6, R141, UR36, R6, 0x96, !PT ;  /* 0x000000248d067c12 */ /* 0x000fce000f8e9606 */
.L_x_17264:
[----:B------:R-:W-:Y:S05]  /*7bc0*/  BSYNC B1 ;  /* 0x0000000000017941 */ /* 0x000fea0003800000 */
.L_x_17263:
        /* <DEDUP_REMOVED lines=22> */
.L_x_17268:
[----:B------:R-:W-:-:S07]  /*7d30*/  IMAD.MOV.U32 R116, RZ, RZ, R9 ;  /* 0x000000ffff747224 */ /* 0x000fce00078e0009 */
.L_x_17269:
[----:B------:R-:W-:Y:S05]  /*7d40*/  BSYNC B1 ;  /* 0x0000000000017941 */ /* 0x000fea0003800000 */
.L_x_17267:
        /* <DEDUP_REMOVED lines=16> */
.L_x_17273:
[----:B------:R-:W-:Y:S05]  /*7e50*/  BSYNC B2 ;  /* 0x0000000000027941 */ /* 0x000fea0003800000 */
.L_x_17272:
        /* <DEDUP_REMOVED lines=44> */
.L_x_17271:
[----:B------:R-:W-:Y:S05]  /*8120*/  BSYNC B1 ;  /* 0x0000000000017941 */ /* 0x000fea0003800000 */
.L_x_17270:
        /* <DEDUP_REMOVED lines=22> */
.L_x_17275:
[----:B------:R-:W-:-:S07]  /*8290*/  MOV R141, R9 ;  /* 0x00000009008d7202 */ /* 0x000fce0000000f00 */
.L_x_17276:
[----:B------:R-:W-:Y:S05]  /*82a0*/  BSYNC B1 ;  /* 0x0000000000017941 */ /* 0x000fea0003800000 */
.L_x_17274:
        /* <DEDUP_REMOVED lines=16> */
.L_x_17280:
[----:B------:R-:W-:Y:S05]  /*83b0*/  BSYNC B2 ;  /* 0x0000000000027941 */ /* 0x000fea0003800000 */
.L_x_17279:
        /* <DEDUP_REMOVED lines=44> */
.L_x_17278:
[----:B------:R-:W-:Y:S05]  /*8680*/  BSYNC B1 ;  /* 0x0000000000017941 */ /* 0x000fea0003800000 */
.L_x_17277:
[----:B------:R-:W-:Y:S01]  /*8690*/  I2FP.F32.U32 R116, R141 ;  /* 0x0000008d00747245 */ /* 0x000fe20000201000 */
[----:B------:R-:W-:Y:S01]  /*86a0*/  HADD2.F32 R148, -RZ, R118.H0_H0 ;  /* 0x20000076ff947230 */ /* 0x000fe20000004100 */
[----:B------:R-:W-:Y:S01]  /*86b0*/  ISETP.NE.AND P4, PT, R163, 0x1, PT ;  /* 0x00000001a300780c */ /* 0x000fe20003f85270 */
[----:B------:R-:W-:Y:S02]  /*86c0*/  BSSY B1, `(.L_x_17281) ;  /* 0x0000014000017945 */ /* 0x000fe40003800000 */
[----:B------:R-:W-:Y:S01]  /*86d0*/  FFMA.FTZ R7, R116, R161, 1.1641532182693481445e-10 ;  /* 0x2f00000074077423 */ /* 0x000fe200000100a1 */
[----:B------:R-:W-:Y:S01]  /*86e0*/  FMUL.FTZ R117, R148, R157 ;  /* 0x0000009d94757220 */ /* 0x000fe20000410000 */
[----:B------:R-:W-:-:S03]  /*86f0*/  @P0 HADD2.F32 R116, -RZ, R114.H0_H0 ;  /* 0x20000072ff740230 */ /* 0x000fc60000004100 */
[----:B------:R-:W-:Y:S01]  /*8700*/  FMUL.FTZ R117, R117, R160 ;  /* 0x000000a075757220 */ /* 0x000fe20000410000 */
[----:B------:R-:W-:-:S04]  /*8710*/  FSETP.GTU.FTZ.AND P3, PT, R7, R154, PT ;  /* 0x0000009a0700720b */ /* 0x000fc80003f7c000 */
        /* <DEDUP_REMOVED lines=13> */
.L_x_17282:
[----:B------:R-:W-:-:S07]  /*87f0*/  IMAD.MOV.U32 R148, RZ, RZ, R9 ;  /* 0x000000ffff947224 */ /* 0x000fce00078e0009 */
.L_x_17283:
[----:B------:R-:W-:Y:S05]  /*8800*/  BSYNC B1 ;  /* 0x0000000000017941 */ /* 0x000fea0003800000 */
.L_x_17281:
        /* <DEDUP_REMOVED lines=16> */
.L_x_17287:
[----:B------:R-:W-:Y:S05]  /*8910*/  BSYNC B2 ;  /* 0x0000000000027941 */ /* 0x000fea0003800000 */
.L_x_17286:
        /* <DEDUP_REMOVED lines=44> */
.L_x_17285:
[----:B------:R-:W-:Y:S05]  /*8be0*/  BSYNC B1 ;  /* 0x0000000000017941 */ /* 0x000fea0003800000 */
.L_x_17284:
        /* <DEDUP_REMOVED lines=22> */
.L_x_17289:
[----:B------:R-:W-:-:S07]  /*8d50*/  MOV R118, R9 ;  /* 0x0000000900767202 */ /* 0x000fce0000000f00 */
.L_x_17290:
[----:B------:R-:W-:Y:S05]  /*8d60*/  BSYNC B1 ;  /* 0x0000000000017941 */ /* 0x000fea0003800000 */
.L_x_17288:
        /* <DEDUP_REMOVED lines=16> */
.L_x_17294:
[----:B------:R-:W-:Y:S05]  /*8e70*/  BSYNC B2 ;  /* 0x0000000000027941 */ /* 0x000fea0003800000 */
.L_x_17293:
        /* <DEDUP_REMOVED lines=44> */
.L_x_17292:
[----:B------:R-:W-:Y:S05]  /*9140*/  BSYNC B1 ;  /* 0x0000000000017941 */ /* 0x000fea0003800000 */
.L_x_17291:
        /* <DEDUP_REMOVED lines=8> */
[----:B------:R-:W-:Y:S01]  /*91d0*/  FSETP.GTU.FTZ.AND P5, PT, R7, R154, PT ;  /* 0x0000009a0700720b */ /* 0x000fe20003fbc000 */
[----:B------:R-:W-:-:S03]  /*91e0*/  VIADD R7, R163, 0x1 ;  /* 0x00000001a3077836 */ /* 0x000fc60000000000 */
        /* <DEDUP_REMOVED lines=12> */
.L_x_17296:
[----:B------:R-:W-:-:S07]  /*92b0*/  IMAD.MOV.U32 R118, RZ, RZ, R9 ;  /* 0x000000ffff767224 */ /* 0x000fce00078e0009 */
.L_x_17297:
[----:B------:R-:W-:Y:S05]  /*92c0*/  BSYNC B1 ;  /* 0x0000000000017941 */ /* 0x000fea0003800000 */
.L_x_17295:
        /* <DEDUP_REMOVED lines=18> */
.L_x_17301:
[----:B------:R-:W-:Y:S05]  /*93f0*/  BSYNC B2 ;  /* 0x0000000000027941 */ /* 0x000fea0003800000 */
.L_x_17300:
        /* <DEDUP_REMOVED lines=44> */
.L_x_17299:
[----:B------:R-:W-:Y:S05]  /*96c0*/  BSYNC B1 ;  /* 0x0000000000017941 */ /* 0x000fea0003800000 */
.L_x_17298:
        /* <DEDUP_REMOVED lines=39> */
.L_x_17245:
[----:B------:R-:W-:Y:S05]  /*9940*/  BSYNC B0 ;  /* 0x0000000000007941 */ /* 0x000fea0003800000 */
.L_x_17244:
        /* <DEDUP_REMOVED lines=23> */
.L_x_17305:
[----:B------:R-:W-:-:S07]  /*9ac0*/  IMAD.MOV.U32 R121, RZ, RZ, R9 ;  /* 0x000000ffff797224 */ /* 0x000fce00078e0009 */
.L_x_17306:
[----:B------:R-:W-:Y:S05]  /*9ad0*/  BSYNC B1 ;  /* 0x0000000000017941 */ /* 0x000fea0003800000 */
.L_x_17304:
        /* <DEDUP_REMOVED lines=16> */
.L_x_17310:
[----:B------:R-:W-:Y:S05]  /*9be0*/  BSYNC B2 ;  /* 0x0000000000027941 */ /* 0x000fea0003800000 */
.L_x_17309:
        /* <DEDUP_REMOVED lines=44> */
.L_x_17308:
[----:B------:R-:W-:Y:S05]  /*9eb0*/  BSYNC B1 ;  /* 0x0000000000017941 */ /* 0x000fea0003800000 */
.L_x_17307:
        /* <DEDUP_REMOVED lines=26> */
.L_x_17312:
[----:B------:R-:W-:-:S07]  /*a060*/  IMAD.MOV.U32 R150, RZ, RZ, R9 ;  /* 0x000000ffff967224 */ /* 0x000fce00078e0009 */
.L_x_17313:
[----:B------:R-:W-:Y:S05]  /*a070*/  BSYNC B1 ;  /* 0x0000000000017941 */ /* 0x000fea0003800000 */
.L_x_17311:
        /* <DEDUP_REMOVED lines=16> */
.L_x_17317:
[----:B------:R-:W-:Y:S05]  /*a180*/  BSYNC B2 ;  /* 0x0000000000027941 */ /* 0x000fea0003800000 */
.L_x_17316:
        /* <DEDUP_REMOVED lines=44> */
.L_x_17315:
[----:B------:R-:W-:Y:S05]  /*a450*/  BSYNC B1 ;  /* 0x0000000000017941 */ /* 0x000fea0003800000 */
.L_x_17314:
        /* <DEDUP_REMOVED lines=23> */
.L_x_17319:
[----:B------:R-:W-:-:S07]  /*a5d0*/  MOV R116, R9 ;  /* 0x0000000900747202 */ /* 0x000fce0000000f00 */
.L_x_17320:
[----:B------:R-:W-:Y:S05]  /*a5e0*/  BSYNC B1 ;  /* 0x0000000000017941 */ /* 0x000fea0003800000 */
.L_x_17318:
        /* <DEDUP_REMOVED lines=16> */
.L_x_17324:
[----:B------:R-:W-:Y:S05]  /*a6f0*/  BSYNC B2 ;  /* 0x0000000000027941 */ /* 0x000fea0003800000 */
.L_x_17323:
        /* <DEDUP_REMOVED lines=44> */
.L_x_17322:
[----:B------:R-:W-:Y:S05]  /*a9c0*/  BSYNC B1 ;  /* 0x0000000000017941 */ /* 0x000fea0003800000 */
.L_x_17321:
        /* <DEDUP_REMOVED lines=22> */
.L_x_17326:
[----:B------:R-:W-:-:S07]  /*ab30*/  IMAD.MOV.U32 R116, RZ, RZ, R9 ;  /* 0x000000ffff747224 */ /* 0x000fce00078e0009 */
.L_x_17327:
[----:B------:R-:W-:Y:S05]  /*ab40*/  BSYNC B1 ;  /* 0x0000000000017941 */ /* 0x000fea0003800000 */
.L_x_17325:
        /* <DEDUP_REMOVED lines=16> */
.L_x_17331:
[----:B------:R-:W-:Y:S05]  /*ac50*/  BSYNC B2 ;  /* 0x0000000000027941 */ /* 0x000fea0003800000 */
.L_x_17330:
        /* <DEDUP_REMOVED lines=44> */
.L_x_17329:
[----:B------:R-:W-:Y:S05]  /*af20*/  BSYNC B1 ;  /* 0x0000000000017941 */ /* 0x000fea0003800000 */
.L_x_17328:
        /* <DEDUP_REMOVED lines=22> */
.L_x_17333:
[----:B------:R-:W-:-:S07]  /*b090*/  IMAD.MOV.U32 R143, RZ, RZ, R9 ;  /* 0x000000ffff8f7224 */ /* 0x000fce00078e0009 */
.L_x_17334:
[----:B------:R-:W-:Y:S05]  /*b0a0*/  BSYNC B1 ;  /* 0x0000000000017941 */ /* 0x000fea0003800000 */
.L_x_17332:
        /* <DEDUP_REMOVED lines=16> */
.L_x_17338:
[----:B------:R-:W-:Y:S05]  /*b1b0*/  BSYNC B2 ;  /* 0x0000000000027941 */ /* 0x000fea0003800000 */
.L_x_17337:
        /* <DEDUP_REMOVED lines=44> */
.L_x_17336:
[----:B------:R-:W-:Y:S05]  /*b480*/  BSYNC B1 ;  /* 0x0000000000017941 */ /* 0x000fea0003800000 */
.L_x_17335:
        /* <DEDUP_REMOVED lines=22> */
.L_x_17340:
[----:B------:R-:W-:-:S07]  /*b5f0*/  IMAD.MOV.U32 R150, RZ, RZ, R9 ;  /* 0x000000ffff967224 */ /* 0x000fce00078e0009 */
.L_x_17341:
[----:B------:R-:W-:Y:S05]  /*b600*/  BSYNC B1 ;  /* 0x0000000000017941 */ /* 0x000fea0003800000 */
.L_x_17339:
        /* <DEDUP_REMOVED lines=16> */
.L_x_17345:
[----:B------:R-:W-:Y:S05]  /*b710*/  BSYNC B2 ;  /* 0x0000000000027941 */ /* 0x000fea0003800000 */
.L_x_17344:
        /* <DEDUP_REMOVED lines=44> */
.L_x_17343:
[----:B------:R-:W-:Y:S05]  /*b9e0*/  BSYNC B1 ;  /* 0x0000000000017941 */ /* 0x000fea0003800000 */
.L_x_17342:
        /* <DEDUP_REMOVED lines=22> */
.L_x_17347:
[----:B------:R-:W-:-:S07]  /*bb50*/  IMAD.MOV.U32 R118, RZ, RZ, R9 ;  /* 0x000000ffff767224 */ /* 0x000fce00078e0009 */
.L_x_17348:
[----:B------:R-:W-:Y:S05]  /*bb60*/  BSYNC B1 ;  /* 0x0000000000017941 */ /* 0x000fea0003800000 */
.L_x_17346:
        /* <DEDUP_REMOVED lines=16> */
.L_x_17352:
[----:B------:R-:W-:Y:S05]  /*bc70*/  BSYNC B2 ;  /* 0x0000000000027941 */ /* 0x000fea0003800000 */
.L_x_17351:
        /* <DEDUP_REMOVED lines=44> */
.L_x_17350:
[----:B------:R-:W-:Y:S05]  /*bf40*/  BSYNC B1 ;  /* 0x0000000000017941 */ /* 0x000fea0003800000 */
.L_x_17349:
        /* <DEDUP_REMOVED lines=22> */
.L_x_17354:
[----:B------:R-:W-:-:S07]  /*c0b0*/  IMAD.MOV.U32 R118, RZ, RZ, R9 ;  /* 0x000000ffff767224 */ /* 0x000fce00078e0009 */
.L_x_17355:
[----:B------:R-:W-:Y:S05]  /*c0c0*/  BSYNC B1 ;  /* 0x0000000000017941 */ /* 0x000fea0003800000 */
.L_x_17353:
        /* <DEDUP_REMOVED lines=18> */
.L_x_17359:
[----:B------:R-:W-:Y:S05]  /*c1f0*/  BSYNC B2 ;  /* 0x0000000000027941 */ /* 0x000fea0003800000 */
.L_x_17358:
        /* <DEDUP_REMOVED lines=44> */
.L_x_17357:
[----:B------:R-:W-:Y:S05]  /*c4c0*/  BSYNC B1 ;  /* 0x0000000000017941 */ /* 0x000fea0003800000 */
.L_x_17356:
        /* <DEDUP_REMOVED lines=38> */
.L_x_17303:
[----:B------:R-:W-:Y:S05]  /*c730*/  BSYNC B0 ;  /* 0x0000000000007941 */ /* 0x000fea0003800000 */
.L_x_17302:
        /* <DEDUP_REMOVED lines=129> */
.L_x_17380:
        /* <DEDUP_REMOVED lines=20> */
[----:B-1----:R-:W-:-:S05]  /*d090*/  @!P0 LEA R116, R117, R116, 0x18 ;  /* 0x0000007475748211 */ /* 0x002fca00078ec0ff */
[----:B------:R-:W-:Y:S01]  /*d0a0*/  @!P0 IMAD R161, R157, 0x8, R116 ;  /* 0x000000089da18824 */ /* 0x000fe200078e0274 */
[----:B------:R-:W-:Y:S01]  /*d0b0*/  CS2R R116, SRZ ;  /* 0x0000000000747805 */ /* 0x000fe2000001ff00 */
[----:B--2---:R-:W-:Y:S01]  /*d0c0*/  IMAD.IADD R156, R159, 0x1, R160 ;  /* 0x000000019f9c7824 */ /* 0x004fe200078e02a0 */
[----:B------:R-:W-:-:S04]  /*d0d0*/  I2FP.F32.S32 R159, R159 ;  /* 0x0000009f009f7245 */ /* 0x000fc80000201400 */
[----:B------:R1:W2:Y:S01]  /*d0e0*/  @!P0 LDS.64 R116, [R161] ;  /* 0x00000000a1748984 */ /* 0x0002a20000000a00 */
[----:B------:R-:W-:Y:S02]  /*d0f0*/  I2FP.F32.S32 R118, R156 ;  /* 0x0000009c00767245 */ /* 0x000fe40000201400 */
        /* <DEDUP_REMOVED lines=62> */
[----:B------:R-:W-:Y:S01]  /*d4e0*/  F2FP.F16.F32.PACK_AB R116, R117, R116 ;  /* 0x000000747574723e */ /* 0x000fe200000000ff */
        /* <DEDUP_REMOVED lines=12> */
[----:B------:R-:W-:Y:S02]  /*d5b0*/  F2FP.F16.F32.PACK_AB R118, R162, R119 ;  /* 0x00000077a276723e */ /* 0x000fe400000000ff */
[----:B------:R-:W-:Y:S02]  /*d5c0*/  F2FP.F16.F32.PACK_AB R117, R160, R161 ;  /* 0x000000a1a075723e */ /* 0x000fe400000000ff */
[----:B------:R-:W-:-:S05]  /*d5d0*/  F2FP.F16.F32.PACK_AB R119, R164, R163 ;  /* 0x000000a3a477723e */ /* 0x000fca00000000ff */
[----:B------:R1:W-:Y:S02]  /*d5e0*/  STG.E.128 desc[UR4][R158.64], R116 ;  /* 0x000000749e007986 */ /* 0x0003e4000c101d04 */
.L_x_17362:
[----:B------:R-:W-:Y:S05]  /*d5f0*/  BSYNC B0 ;  /* 0x0000000000007941 */ /* 0x000fea0003800000 */
.L_x_17361:
        /* <DEDUP_REMOVED lines=30> */
[----:B------:R-:W-:Y:S01]  /*d7e0*/  F2FP.F16.F32.PACK_AB R118, R162, R119 ;  /* 0x00000077a276723e */ /* 0x000fe200000000ff */
[----:B------:R-:W-:Y:S01]  /*d7f0*/  VIADD R13, R13, 0x80 ;  /* 0x000000800d0d7836 */ /* 0x000fe20000000000 */
[----:B------:R-:W-:Y:S02]  /*d800*/  F2FP.F16.F32.PACK_AB R117, R160, R161 ;  /* 0x000000a1a075723e */ /* 0x000fe400000000ff */
[----:B------:R-:W-:-:S05]  /*d810*/  F2FP.F16.F32.PACK_AB R119, R164, R163 ;  /* 0x000000a3a477723e */ /* 0x000fca00000000ff */
[----:B------:R2:W-:Y:S02]  /*d820*/  STG.E.128 desc[UR4][R158.64], R116 ;  /* 0x000000749e007986 */ /* 0x0005e4000c101d04 */
.L_x_17364:
[----:B------:R-:W-:Y:S05]  /*d830*/  BSYNC B0 ;  /* 0x0000000000007941 */ /* 0x000fea0003800000 */
.L_x_17363:
        /* <DEDUP_REMOVED lines=35> */
.L_x_17366:
[----:B------:R-:W-:Y:S05]  /*da70*/  BSYNC B0 ;  /* 0x0000000000007941 */ /* 0x000fea0003800000 */
.L_x_17365:
        /* <DEDUP_REMOVED lines=34> */
.L_x_17368:
[----:B------:R-:W-:Y:S05]  /*dca0*/  BSYNC B0 ;  /* 0x0000000000007941 */ /* 0x000fea0003800000 */
.L_x_17367:
[----:B------:R-:W-:Y:S02]  /*dcb0*/  IADD3 R123, R123, UR18, RZ ;  /* 0x000000127b7b7c10 */ /* 0x000fe4000fffe0ff */
[----:B------:R-:W-:Y:S02]  /*dcc0*/  SEL R156, RZ, 0x1, P3 ;  /* 0x00000001ff9c7807 */ /* 0x000fe40001800000 */
[----:B------:R-:W-:-:S13]  /*dcd0*/  ISETP.GE.AND P0, PT, R123, UR19, PT ;  /* 0x000000137b007c0c */ /* 0x000fda000bf06270 */
[----:B------:R-:W-:Y:S05]  /*dce0*/  @!P0 BRA `(.L_x_17369) ;  /* 0xffffff30005c8947 */ /* 0x000fea000383ffff */
[----:B------:R-:W-:Y:S05]  /*dcf0*/  EXIT ;  /* 0x000000000000794d */ /* 0x000fea0003800000 */
.L_x_17360:
[----:B------:R-:W-:Y:S01]  /*dd00*/  HFMA2.MMA R156, -RZ, RZ, 0, 5.9604644775390625e-08 ;  /* 0x00000001ff9c7435 */ /* 0x000fe200000001ff */
[----:B------:R-:W-:Y:S01]  /*dd10*/  IMAD.MOV.U32 R165, RZ, RZ, R118 ;  /* 0x000000ffffa57224 */ /* 0x000fe200078e0076 */
[----:B------:R-:W-:Y:S01]  /*dd20*/  MOV R157, 0x1f ;  /* 0x0000001f009d7802 */ /* 0x000fe20000000f00 */
[----:B------:R-:W-:-:S08]  /*dd30*/  IMAD.MOV.U32 R159, RZ, RZ, -0x1 ;  /* 0xffffffffff9f7424 */ /* 0x000fd000078e00ff */
[----:B-1---5:R-:W-:Y:S05]  /*dd40*/  WARPSYNC.COLLECTIVE R159, `(.L_x_17370) ;  /* 0x000000009f087348 */ /* 0x022fea0003c00000 */
[----:B------:R0:W2:Y:S02]  /*dd50*/  SHFL.BFLY P5, R164, R165, R156, R157 ;  /* 0x0c00009ca5a47389 */ /* 0x0000a400000a009d */
[----:B012--5:R-:W-:Y:S01]  /*dd60*/  ENDCOLLECTIVE ;  /* 0x000000000000791b */ /* 0x027fe20003800000 */
.L_x_17370:
[----:B------:R-:W-:Y:S01]  /*dd70*/  IMAD.MOV.U32 R156, RZ, RZ, 0x2 ;  /* 0x00000002ff9c7424 */ /* 0x000fe200078e00ff */
[----:B------:R-:W-:-:S05]  /*dd80*/  MOV R117, R164 ;  /* 0x000000a400757202 */ /* 0x000fca0000000f00 */
[----:B------:R-:W-:-:S05]  /*dd90*/  FADD.FTZ R160, R118, R117 ;  /* 0x0000007576a07221 */ /* 0x000fca0000010000 */
[----:B------:R-:W-:-:S07]  /*dda0*/  MOV R165, R160 ;  /* 0x000000a000a57202 */ /* 0x000fce0000000f00 */
[----:B------:R-:W-:Y:S05]  /*ddb0*/  WARPSYNC.COLLECTIVE R159, `(.L_x_17371) ;  /* 0x000000009f087348 */ /* 0x000fea0003c00000 */
[----:B------:R0:W1:Y:S02]  /*ddc0*/  SHFL.BFLY P5, R164, R165, R156, R157 ;  /* 0x0c00009ca5a47389 */ /* 0x00006400000a009d */
[----:B01----:R-:W-:Y:S01]  /*ddd0*/  ENDCOLLECTIVE ;  /* 0x000000000000791b */ /* 0x003fe20003800000 */
.L_x_17371:
[----:B------:R-:W-:Y:S01]  /*dde0*/  IMAD.MOV.U32 R156, RZ, RZ, 0x4 ;  /* 0x00000004ff9c7424 */ /* 0x000fe200078e00ff */
[----:B------:R-:W-:-:S05]  /*ddf0*/  MOV R117, R164 ;  /* 0x000000a400757202 */ /* 0x000fca0000000f00 */
[----:B------:R-:W-:-:S05]  /*de00*/  FADD.FTZ R161, R160, R117 ;  /* 0x00000075a0a17221 */ /* 0x000fca0000010000 */
[----:B------:R-:W-:-:S07]  /*de10*/  MOV R165, R161 ;  /* 0x000000a100a57202 */ /* 0x000fce0000000f00 */
[----:B------:R-:W-:Y:S05]  /*de20*/  WARPSYNC.COLLECTIVE R159, `(.L_x_17372) ;  /* 0x000000009f087348 */ /* 0x000fea0003c00000 */
[----:B------:R0:W1:Y:S02]  /*de30*/  SHFL.BFLY P5, R164, R165, R156, R157 ;  /* 0x0c00009ca5a47389 */ /* 0x00006400000a009d */
[----:B01----:R-:W-:Y:S01]  /*de40*/  ENDCOLLECTIVE ;  /* 0x000000000000791b */ /* 0x003fe20003800000 */
.L_x_17372:
[----:B------:R-:W-:Y:S01]  /*de50*/  IMAD.MOV.U32 R156, RZ, RZ, 0x8 ;  /* 0x00000008ff9c7424 */ /* 0x000fe200078e00ff */
[----:B------:R-:W-:-:S05]  /*de60*/  MOV R116, R164 ;  /* 0x000000a400747202 */ /* 0x000fca0000000f00 */
[----:B------:R-:W-:-:S05]  /*de70*/  FADD.FTZ R162, R161, R116 ;  /* 0x00000074a1a27221 */ /* 0x000fca0000010000 */
[----:B------:R-:W-:-:S07]  /*de80*/  MOV R165, R162 ;  /* 0x000000a200a57202 */ /* 0x000fce0000000f00 */
[----:B------:R-:W-:Y:S05]  /*de90*/  WARPSYNC.COLLECTIVE R159, `(.L_x_17373) ;  /* 0x000000009f087348 */ /* 0x000fea0003c00000 */
[----:B------:R0:W1:Y:S02]  /*dea0*/  SHFL.BFLY P5, R164, R165, R156, R157 ;  /* 0x0c00009ca5a47389 */ /* 0x00006400000a009d */
[----:B01----:R-:W-:Y:S01]  /*deb0*/  ENDCOLLECTIVE ;  /* 0x000000000000791b */ /* 0x003fe20003800000 */
.L_x_17373:
[----:B------:R-:W-:Y:S01]  /*dec0*/  IMAD.MOV.U32 R156, RZ, RZ, 0x10 ;  /* 0x00000010ff9c7424 */ /* 0x000fe200078e00ff */
[----:B------:R-:W-:-:S05]  /*ded0*/  MOV R117, R164 ;  /* 0x000000a400757202 */ /* 0x000fca0000000f00 */
[----:B------:R-:W-:-:S05]  /*dee0*/  FADD.FTZ R163, R162, R117 ;  /* 0x00000075a2a37221 */ /* 0x000fca0000010000 */
[----:B------:R-:W-:-:S07]  /*def0*/  MOV R165, R163 ;  /* 0x000000a300a57202 */ /* 0x000fce0000000f00 */
[----:B------:R-:W-:Y:S05]  /*df00*/  WARPSYNC.COLLECTIVE R159, `(.L_x_17374) ;  /* 0x000000009f087348 */ /* 0x000fea0003c00000 */
[----:B------:R0:W1:Y:S02]  /*df10*/  SHFL.BFLY P5, R164, R165, R156, R157 ;  /* 0x0c00009ca5a47389 */ /* 0x00006400000a009d */
[----:B01----:R-:W-:Y:S01]  /*df20*/  ENDCOLLECTIVE ;  /* 0x000000000000791b */ /* 0x003fe20003800000 */
.L_x_17374:
[----:B------:R-:W-:Y:S01]  /*df30*/  IMAD.MOV.U32 R156, RZ, RZ, 0x1 ;  /* 0x00000001ff9c7424 */ /* 0x000fe200078e00ff */
        /* <DEDUP_REMOVED lines=68> */
[----:B------:R-:W-:-:S04]  /*e380*/  HFMA2.MMA R157, -RZ, RZ, 0, 1.847743988037109375e-06 ;  /* 0x0000001fff9d7435 */ /* 0x000fc800000001ff */
[----:B------:R-:W-:-:S07]  /*e390*/  MOV R165, R117 ;  /* 0x0000007500a57202 */ /* 0x000fce0000000f00 */
[----:B------:R-:W-:Y:S05]  /*e3a0*/  WARPSYNC.COLLECTIVE R159, `(.L_x_17375) ;  /* 0x000000009f087348 */ /* 0x000fea0003c00000 */
[----:B------:R0:W1:Y:S02]  /*e3b0*/  SHFL.BFLY P5, R164, R165, R156, R157 ;  /* 0x0c00009ca5a47389 */ /* 0x00006400000a009d */
[----:B01----:R-:W-:Y:S01]  /*e3c0*/  ENDCOLLECTIVE ;  /* 0x000000000000791b */ /* 0x003fe20003800000 */
.L_x_17375:
[----:B------:R-:W-:Y:S01]  /*e3d0*/  HFMA2.MMA R156, -RZ, RZ, 0, 1.1920928955078125e-07 ;  /* 0x00000002ff9c7435 */ /* 0x000fe200000001ff */
[----:B------:R-:W-:-:S05]  /*e3e0*/  MOV R118, R164 ;  /* 0x000000a400767202 */ /* 0x000fca0000000f00 */
[----:B------:R-:W-:-:S04]  /*e3f0*/  FADD.FTZ R118, R117, R118 ;  /* 0x0000007675767221 */ /* 0x000fc80000010000 */
[----:B------:R-:W-:-:S07]  /*e400*/  IMAD.MOV.U32 R165, RZ, RZ, R118 ;  /* 0x000000ffffa57224 */ /* 0x000fce00078e0076 */
[----:B------:R-:W-:Y:S05]  /*e410*/  WARPSYNC.COLLECTIVE R159, `(.L_x_17376) ;  /* 0x000000009f087348 */ /* 0x000fea0003c00000 */
[----:B------:R0:W1:Y:S02]  /*e420*/  SHFL.BFLY P5, R164, R165, R156, R157 ;  /* 0x0c00009ca5a47389 */ /* 0x00006400000a009d */
[----:B01----:R-:W-:Y:S01]  /*e430*/  ENDCOLLECTIVE ;  /* 0x000000000000791b */ /* 0x003fe20003800000 */
.L_x_17376:
[----:B------:R-:W-:Y:S01]  /*e440*/  HFMA2.MMA R156, -RZ, RZ, 0, 2.384185791015625e-07 ;  /* 0x00000004ff9c7435 */ /* 0x000fe200000001ff */
[----:B------:R-:W-:-:S05]  /*e450*/  MOV R161, R164 ;  /* 0x000000a400a17202 */ /* 0x000fca0000000f00 */
[----:B------:R-:W-:-:S04]  /*e460*/  FADD.FTZ R161, R118, R161 ;  /* 0x000000a176a17221 */ /* 0x000fc80000010000 */
[----:B------:R-:W-:-:S07]  /*e470*/  IMAD.MOV.U32 R165, RZ, RZ, R161 ;  /* 0x000000ffffa57224 */ /* 0x000fce00078e00a1 */
[----:B------:R-:W-:Y:S05]  /*e480*/  WARPSYNC.COLLECTIVE R159, `(.L_x_17377) ;  /* 0x000000009f087348 */ /* 0x000fea0003c00000 */
[----:B------:R0:W1:Y:S02]  /*e490*/  SHFL.BFLY P5, R164, R165, R156, R157 ;  /* 0x0c00009ca5a47389 */ /* 0x00006400000a009d */
[----:B01----:R-:W-:Y:S01]  /*e4a0*/  ENDCOLLECTIVE ;  /* 0x000000000000791b */ /* 0x003fe20003800000 */
.L_x_17377:
[----:B------:R-:W-:Y:S01]  /*e4b0*/  HFMA2.MMA R156, -RZ, RZ, 0, 4.76837158203125e-07 ;  /* 0x00000008ff9c7435 */ /* 0x000fe200000001ff */
[----:B------:R-:W-:-:S05]  /*e4c0*/  MOV R160, R164 ;  /* 0x000000a400a07202 */ /* 0x000fca0000000f00 */
[----:B------:R-:W-:-:S04]  /*e4d0*/  FADD.FTZ R160, R161, R160 ;  /* 0x000000a0a1a07221 */ /* 0x000fc80000010000 */
[----:B------:R-:W-:-:S07]  /*e4e0*/  IMAD.MOV.U32 R165, RZ, RZ, R160 ;  /* 0x000000ffffa57224 */ /* 0x000fce00078e00a0 */
[----:B------:R-:W-:Y:S05]  /*e4f0*/  WARPSYNC.COLLECTIVE R159, `(.L_x_17378) ;  /* 0x000000009f087348 */ /* 0x000fea0003c00000 */
[----:B------:R0:W1:Y:S02]  /*e500*/  SHFL.BFLY P5, R164, R165, R156, R157 ;  /* 0x0c00009ca5a47389 */ /* 0x00006400000a009d */
[----:B01----:R-:W-:Y:S01]  /*e510*/  ENDCOLLECTIVE ;  /* 0x000000000000791b */ /* 0x003fe20003800000 */
.L_x_17378:
[----:B------:R-:W-:Y:S01]  /*e520*/  HFMA2.MMA R156, -RZ, RZ, 0, 9.5367431640625e-07 ;  /* 0x00000010ff9c7435 */ /* 0x000fe200000001ff */
[----:B------:R-:W-:-:S05]  /*e530*/  MOV R163, R164 ;  /* 0x000000a400a37202 */ /* 0x000fca0000000f00 */
[----:B------:R-:W-:-:S04]  /*e540*/  FADD.FTZ R163, R160, R163 ;  /* 0x000000a3a0a37221 */ /* 0x000fc80000010000 */
[----:B------:R-:W-:-:S07]  /*e550*/  IMAD.MOV.U32 R165, RZ, RZ, R163 ;  /* 0x000000ffffa57224 */ /* 0x000fce00078e00a3 */
[----:B------:R-:W-:Y:S05]  /*e560*/  WARPSYNC.COLLECTIVE R159, `(.L_x_17379) ;  /* 0x000000009f087348 */ /* 0x000fea0003c00000 */
[----:B------:R0:W1:Y:S02]  /*e570*/  SHFL.BFLY P5, R164, R165, R156, R157 ;  /* 0x0c00009ca5a47389 */ /* 0x00006400000a009d */
[----:B01----:R-:W-:Y:S01]  /*e580*/  ENDCOLLECTIVE ;  /* 0x000000000000791b */ /* 0x003fe20003800000 */
.L_x_17379:
[----:B------:R-:W-:Y:S01]  /*e590*/  MOV R162, R164 ;  /* 0x000000a400a27202 */ /* 0x000fe20000000f00 */
[----:B------:R-:W-:Y:S06]  /*e5a0*/  BRA `(.L_x_17380) ;  /* 0xffffffe800687947 */ /* 0x000fec000383ffff */
.L_x_17381:
        /* <DEDUP_REMOVED lines=13> */
.L_x_30276:


//--------------------- .text._ZN10layer_norm13ln_fwd_kernelINS_13Kernel_traitsIf6__halfS2_S2_fjLj4096ELj1ELj1ELj4ELj16ENS_18Kernel_traits_baseILj4096EfS2_S2_S2_fjLj128EEEEELb1ELb1ELb0ELb1EEEvNS_9FwdParamsE --------------------------
	.section	.text._ZN10layer_norm13ln_fwd_kernelINS_13Kernel_traitsIf6__halfS2_S2_fjLj4096ELj1ELj1ELj4ELj16ENS_18Kernel_traits_baseILj4096EfS2_S2_S2_fjLj128EEEEELb1ELb1ELb0ELb1EEEvNS_9FwdParamsE,"ax",@progbits
	.align	128
        .global         _ZN10layer_norm13ln_fwd_kernelINS_13Kernel_traitsIf6__halfS2_S2_fjLj4096ELj1ELj1ELj4ELj16ENS_18Kernel_traits_baseILj4096EfS2_S2_S2_fjLj128EEEEELb1ELb1ELb0ELb1EEEvNS_9FwdParamsE
        .type           _ZN10layer_norm13ln_fwd_kernelINS_13Kernel_traitsIf6__halfS2_S2_fjLj4096ELj1ELj1ELj4ELj16ENS_18Kernel_traits_baseILj4096EfS2_S2_S2_fjLj128EEEEELb1ELb1ELb0ELb1EEEvNS_9FwdParamsE,@function
        .size           _ZN10layer_norm13ln_fwd_kernelINS_13Kernel_traitsIf6__halfS2_S2_fjLj4096ELj1ELj1ELj4ELj16ENS_18Kernel_traits_baseILj4096EfS2_S2_S2_fjLj128EEEEELb1ELb1ELb0ELb1EEEvNS_9FwdParamsE,(.L_x_30277 - _ZN10layer_norm13ln_fwd_kernelINS_13Kernel_traitsIf6__halfS2_S2_fjLj4096ELj1ELj1ELj4ELj16ENS_18Kernel_traits_baseILj4096EfS2_S2_S2_fjLj128EEEEELb1ELb1ELb0ELb1EEEvNS_9FwdParamsE)
        .other          _ZN10layer_norm13ln_fwd_kernelINS_13Kernel_traitsIf6__halfS2_S2_fjLj4096ELj1ELj1ELj4ELj16ENS_18Kernel_traits_baseILj4096EfS2_S2_S2_fjLj128EEEEELb1ELb1ELb0ELb1EEEvNS_9FwdParamsE,@"STO_CUDA_ENTRY STV_DEFAULT"
_ZN10layer_norm13ln_fwd_kernelINS_13Kernel_traitsIf6__halfS2_S2_fjLj4096ELj1ELj1ELj4ELj16ENS_18Kernel_traits_baseILj4096EfS2_S2_S2_fjLj128EEEEELb1ELb1ELb0ELb1EEEvNS_9FwdParamsE:
.text._ZN10layer_norm13ln_fwd_kernelINS_13Kernel_traitsIf6__halfS2_S2_fjLj4096ELj1ELj1ELj4ELj16ENS_18Kernel_traits_baseILj4096EfS2_S2_S2_fjLj128EEEEELb1ELb1ELb0ELb1EEEvNS_9FwdParamsE:
        /* <DEDUP_REMOVED lines=157> */
.L_x_17607:
        /* <DEDUP_REMOVED lines=33> */
.L_x_17383:
[----:B------:R-:W-:-:S07]  /*0be0*/  IMAD.MOV.U32 R12, RZ, RZ, R7 ;  /* 0x000000ffff0c7224 */ /* 0x000fce00078e0007 */
.L_x_17384:
[----:B------:R-:W-:Y:S05]  /*0bf0*/  BSYNC B0 ;  /* 0x0000000000007941 */ /* 0x000fea0003800000 */
.L_x_17382:
        /* <DEDUP_REMOVED lines=16> */
.L_x_17388:
[----:B------:R-:W-:Y:S05]  /*0d00*/  BSYNC B1 ;  /* 0x0000000000017941 */ /* 0x000fea0003800000 */
.L_x_17387:
        /* <DEDUP_REMOVED lines=44> */
.L_x_17386:
[----:B------:R-:W-:Y:S05]  /*0fd0*/  BSYNC B0 ;  /* 0x0000000000007941 */ /* 0x000fea0003800000 */
.L_x_17385:
[----:B------:R-:W0:Y:S01]  /*0fe0*/  LDC R132, c[0x0][0x298] ;  /* 0x0000a600ff847b82 */ /* 0x000e220000000800 */
[----:B------:R-:W-:Y:S01]  /*0ff0*/  HFMA2.MMA R130, -RZ, RZ, 0.1171875, 0 ;  /* 0x2f800000ff827435 */ /* 0x000fe200000001ff */
[----:B------:R-:W-:Y:S01]  /*1000*/  I2FP.F32.U32 R15, R12 ;  /* 0x0000000c000f7245 */ /* 0x000fe20000201000 */
[----:B-----5:R-:W-:Y:S01]  /*1010*/  HADD2.F32 R14, -RZ, R116.H0_H0 ;  /* 0x20000074ff0e7230 */ /* 0x020fe20000004100 */
[----:B------:R-:W-:Y:S01]  /*1020*/  BSSY B0, `(.L_x_17389) ;  /* 0x0000017000007945 */ /* 0x000fe20003800000 */
[----:B------:R-:W-:Y:S02]  /*1030*/  @P0 HADD2.F32 R121, -RZ, R16.H0_H0 ;  /* 0x20000010ff790230 */ /* 0x000fe40000004100 */
[----:B------:R-:W-:Y:S01]  /*1040*/  VIADD R120, R122, 0x1 ;  /* 0x000000017a787836 */ /* 0x000fe20000000000 */
[----:B------:R-:W1:Y:S03]  /*1050*/  LDC R131, c[0x0][0x294] ;  /* 0x0000a500ff837b82 */ /* 0x000e660000000800 */
[----:B------:R-:W-:Y:S01]  /*1060*/  FFMA.FTZ R12, R15, R130, 1.1641532182693481445e-10 ;  /* 0x2f0000000f0c7423 */ /* 0x000fe20000010082 */
        /* <DEDUP_REMOVED lines=17> */
.L_x_17390:
[----:B------:R-:W-:-:S07]  /*1180*/  IMAD.MOV.U32 R14, RZ, RZ, R7 ;  /* 0x000000ffff0e7224 */ /* 0x000fce00078e0007 */
.L_x_17391:
[----:B------:R-:W-:Y:S05]  /*1190*/  BSYNC B0 ;  /* 0x0000000000007941 */ /* 0x000fea0003800000 */
.L_x_17389:
        /* <DEDUP_REMOVED lines=16> */
.L_x_17395:
[----:B------:R-:W-:Y:S05]  /*12a0*/  BSYNC B1 ;  /* 0x0000000000017941 */ /* 0x000fea0003800000 */
.L_x_17394:
        /* <DEDUP_REMOVED lines=44> */
.L_x_17393:
[----:B------:R-:W-:Y:S05]  /*1570*/  BSYNC B0 ;  /* 0x0000000000007941 */ /* 0x000fea0003800000 */
.L_x_17392:
        /* <DEDUP_REMOVED lines=23> */
.L_x_17397:
[----:B------:R-:W-:-:S07]  /*16f0*/  MOV R14, R7 ;  /* 0x00000007000e7202 */ /* 0x000fce0000000f00 */
.L_x_17398:
[----:B------:R-:W-:Y:S05]  /*1700*/  BSYNC B0 ;  /* 0x0000000000007941 */ /* 0x000fea0003800000 */
.L_x_17396:
        /* <DEDUP_REMOVED lines=16> */
.L_x_17402:
[----:B------:R-:W-:Y:S05]  /*1810*/  BSYNC B1 ;  /* 0x0000000000017941 */ /* 0x000fea0003800000 */
.L_x_17401:
        /* <DEDUP_REMOVED lines=44> */
.L_x_17400:
[----:B------:R-:W-:Y:S05]  /*1ae0*/  BSYNC B0 ;  /* 0x0000000000007941 */ /* 0x000fea0003800000 */
.L_x_17399:
        /* <DEDUP_REMOVED lines=22> */
.L_x_17404:
[----:B------:R-:W-:-:S07]  /*1c50*/  IMAD.MOV.U32 R116, RZ, RZ, R7 ;  /* 0x000000ffff747224 */ /* 0x000fce00078e0007 */
.L_x_17405:
[----:B------:R-:W-:Y:S05]  /*1c60*/  BSYNC B0 ;  /* 0x0000000000007941 */ /* 0x000fea0003800000 */
.L_x_17403:
        /* <DEDUP_REMOVED lines=16> */
.L_x_17409:
[----:B------:R-:W-:Y:S05]  /*1d70*/  BSYNC B1 ;  /* 0x0000000000017941 */ /* 0x000fea0003800000 */
.L_x_17408:
        /* <DEDUP_REMOVED lines=44> */
.L_x_17407:
[----:B------:R-:W-:Y:S05]  /*2040*/  BSYNC B0 ;  /* 0x0000000000007941 */ /* 0x000fea0003800000 */
.L_x_17406:
        /* <DEDUP_REMOVED lines=22> */
.L_x_17411:
[----:B------:R-:W-:-:S07]  /*21b0*/  MOV R116, R7 ;  /* 0x0000000700747202 */ /* 0x000fce0000000f00 */
.L_x_17412:
[----:B------:R-:W-:Y:S05]  /*21c0*/  BSYNC B0 ;  /* 0x0000000000007941 */ /* 0x000fea0003800000 */
.L_x_17410:
        /* <DEDUP_REMOVED lines=16> */
.L_x_17416:
[----:B------:R-:W-:Y:S05]  /*22d0*/  BSYNC B1 ;  /* 0x0000000000017941 */ /* 0x000fea0003800000 */
.L_x_17415:
        /* <DEDUP_REMOVED lines=44> */
.L_x_17414:
[----:B------:R-:W-:Y:S05]  /*25a0*/  BSYNC B0 ;  /* 0x0000000000007941 */ /* 0x000fea0003800000 */
.L_x_17413:
        /* <DEDUP_REMOVED lines=22> */
.L_x_17418:
[----:B------:R-:W-:-:S07]  /*2710*/  IMAD.MOV.U32 R116, RZ, RZ, R7 ;  /* 0x000000ffff747224 */ /* 0x000fce00078e0007 */
.L_x_17419:
[----:B------:R-:W-:Y:S05]  /*2720*/  BSYNC B0 ;  /* 0x0000000000007941 */ /* 0x000fea0003800000 */
.L_x_17417:
        /* <DEDUP_REMOVED lines=16> */
.L_x_17423:
[----:B------:R-:W-:Y:S05]  /*2830*/  BSYNC B1 ;  /* 0x0000000000017941 */ /* 0x000fea0003800000 */
.L_x_17422:
        /* <DEDUP_REMOVED lines=44> */
.L_x_17421:
[----:B------:R-:W-:Y:S05]  /*2b00*/  BSYNC B0 ;  /* 0x0000000000007941 */ /* 0x000fea0003800000 */
.L_x_17420:
        /* <DEDUP_REMOVED lines=22> */
.L_x_17425:
[----:B------:R-:W-:-:S07]  /*2c70*/  MOV R116, R7 ;  /* 0x0000000700747202 */ /* 0x000fce0000000f00 */
.L_x_17426:
[----:B------:R-:W-:Y:S05]  /*2c80*/  BSYNC B0 ;  /* 0x0000000000007941 */ /* 0x000fea0003800000 */
.L_x_17424:
        /* <DEDUP_REMOVED lines=16> */
.L_x_17430:
[----:B------:R-:W-:Y:S05]  /*2d90*/  BSYNC B1 ;  /* 0x0000000000017941 */ /* 0x000fea0003800000 */
.L_x_17429:
        /* <DEDUP_REMOVED lines=44> */
.L_x_17428:
[----:B------:R-:W-:Y:S05]  /*3060*/  BSYNC B0 ;  /* 0x0000000000007941 */ /* 0x000fea0003800000 */
.L_x_17427:
        /* <DEDUP_REMOVED lines=22> */
.L_x_17432:
[----:B------:R-:W-:-:S07]  /*31d0*/  IMAD.MOV.U32 R116, RZ, RZ, R7 ;  /* 0x000000ffff747224 */ /* 0x000fce00078e0007 */
.L_x_17433:
[----:B------:R-:W-:Y:S05]  /*31e0*/  BSYNC B0 ;  /* 0x0000000000007941 */ /* 0x000fea0003800000 */
.L_x_17431:
        /* <DEDUP_REMOVED lines=18> */
.L_x_17437:
[----:B------:R-:W-:Y:S05]  /*3310*/  BSYNC B1 ;  /* 0x0000000000017941 */ /* 0x000fea0003800000 */
.L_x_17436:
        /* <DEDUP_REMOVED lines=44> */
.L_x_17435:
[----:B------:R-:W-:Y:S05]  /*35e0*/  BSYNC B0 ;  /* 0x0000000000007941 */ /* 0x000fea0003800000 */
.L_x_17434:
[----:B------:R-:W-:Y:S01]  /*35f0*/  I2FP.F32.U32 R117, R116 ;  /* 0x0000007400757245 */ /* 0x000fe20000201000 */
[----:B------:R-:W-:Y:S01]  /*3600*/  HADD2.F32 R118, -RZ, R119.H1_H1 ;  /* 0x30000077ff767230 */ /* 0x000fe20000004100 */
[----:B------:R-:W-:Y:S01]  /*3610*/  SEL R129, RZ, 0x10000, P5 ;  /* 0x00010000ff817807 */ /* 0x000fe20002800000 */
[----:B------:R-:W0:Y:S01]  /*3620*/  LDC.64 R122, c[0x0][0x240] ;  /* 0x00009000ff7a7b82 */ /* 0x000e220000000a00 */
[----:B------:R-:W-:Y:S01]  /*3630*/  ISETP.NE.AND P6, PT, R126, RZ, PT ;  /* 0x000000ff7e00720c */ /* 0x000fe20003fc5270 */
[----:B------:R-:W-:Y:S01]  /*3640*/  FFMA.FTZ R116, R117, R130, 1.1641532182693481445e-10 ;  /* 0x2f00000075747423 */ /* 0x000fe20000010082 */
[----:B------:R-:W-:Y:S01]  /*3650*/  ISETP.NE.AND P5, PT, R127, RZ, PT ;  /* 0x000000ff7f00720c */ /* 0x000fe20003fa5270 */
[----:B------:R-:W-:Y:S01]  /*3660*/  FMUL.FTZ R117, R118, R133 ;  /* 0x0000008576757220 */ /* 0x000fe20000410000 */
[----:B------:R-:W-:Y:S01]  /*3670*/  SEL R140, RZ, 0x100, P4 ;  /* 0x00000100ff8c7807 */ /* 0x000fe20002000000 */
[----:B------:R-:W-:Y:S01]  /*3680*/  @P0 HADD2.F32 R128, -RZ, R19.H1_H1 ;  /* 0x30000013ff800230 */ /* 0x000fe20000004100 */
[----:B------:R-:W-:Y:S01]  /*3690*/  FSETP.GTU.FTZ.AND P4, PT, R116, R131, PT ;  /* 0x000000837400720b */ /* 0x000fe20003f9c000 */
[----:B------:R-:W1:Y:S01]  /*36a0*/  LDC.64 R126, c[0x0][0x238] ;  /* 0x00008e00ff7e7b82 */ /* 0x000e620000000a00 */
[----:B------:R-:W-:Y:S01]  /*36b0*/  FMUL.FTZ R118, R117, R132 ;  /* 0x0000008475767220 */ /* 0x000fe20000410000 */
[----:B------:R-:W-:-:S02]  /*36c0*/  SEL R116, RZ, 0x1, P2 ;  /* 0x00000001ff747807 */ /* 0x000fc40001000000 */
[----:B------:R-:W-:Y:S02]  /*36d0*/  SEL R138, RZ, 0x1, P1 ;  /* 0x00000001ff8a7807 */ /* 0x000fe40000800000 */
[----:B------:R-:W-:Y:S01]  /*36e0*/  SEL R136, RZ, 0x1, P5 ;  /* 0x00000001ff887807 */ /* 0x000fe20002800000 */
[----:B------:R-:W-:Y:S01]  /*36f0*/  IMAD.WIDE.U32 R116, R116, 0x1000000, RZ ;  /* 0x0100000074747825 */ /* 0x000fe200078e00ff */
[----:B------:R-:W2:Y:S01]  /*3700*/  @P0 LDC.64 R134, c[0x0][0x230] ;  /* 0x00008c00ff860b82 */ /* 0x000ea20000000a00 */
[----:B------:R-:W-:Y:S02]  /*3710*/  SEL R119, RZ, 0x1000000, P4 ;  /* 0x01000000ff777807 */ /* 0x000fe40002000000 */
[----:B------:R-:W-:Y:S01]  /*3720*/  FSEL R118, R118, RZ, !P4 ;  /* 0x000000ff76767208 */ /* 0x000fe20006000000 */
[----:B------:R-:W-:Y:S01]  /*3730*/  IMAD.WIDE.U32 R138, R138, 0x10000, RZ ;  /* 0x000100008a8a7825 */ /* 0x000fe200078e00ff */
[----:B------:R-:W-:Y:S02]  /*3740*/  LOP3.LUT R140, R140, R119, R129, 0xfe, !PT ;  /* 0x000000778c8c7212 */ /* 0x000fe400078efe81 */
[----:B------:R-:W-:Y:S01]  /*3750*/  SEL R141, RZ, 0x1, P3 ;  /* 0x00000001ff8d7807 */ /* 0x000fe20001800000 */
[----:B------:R-:W-:-:S04]  /*3760*/  IMAD.WIDE.U32 R136, R136, 0x100, RZ ;  /* 0x0000010088887825 */ /* 0x000fc800078e00ff */
[----:B------:R-:W-:Y:S01]  /*3770*/  FMUL.FTZ R129, R47, R118 ;  /* 0x000000762f817220 */ /* 0x000fe20000410000 */
[----:B------:R-:W-:Y:S02]  /*3780*/  SEL R119, RZ, 0x1, P6 ;  /* 0x00000001ff777807 */ /* 0x000fe40003000000 */
[----:B------:R-:W-:Y:S01]  /*3790*/  LOP3.LUT R141, R117, R140, R141, 0xfe, !PT ;  /* 0x0000008c758d7212 */ /* 0x000fe200078efe8d */
[----:B------:R-:W-:Y:S01]  /*37a0*/  @P0 FADD.FTZ R129, R129, R128 ;  /* 0x0000008081810221 */ /* 0x000fe20000010000 */
[----:B------:R-:W-:Y:S02]  /*37b0*/  LOP3.LUT R136, R136, R116, R138, 0xfe, !PT ;  /* 0x0000007488887212 */ /* 0x000fe400078efe8a */
[C---:B------:R-:W-:Y:S01]  /*37c0*/  IADD3 R128, R11.reuse, 0x80, RZ ;  /* 0x000000800b807810 */ /* 0x040fe20007ffe0ff */
[----:B-1----:R-:W-:Y:S01]  /*37d0*/  IMAD.WIDE.U32 R142, R11, 0x10, R126 ;  /* 0x000000100b8e7825 */ /* 0x002fe200078e007e */
[----:B------:R-:W-:Y:S02]  /*37e0*/  LOP3.LUT R136, R136, R119, RZ, 0xfc, !PT ;  /* 0x0000007788887212 */ /* 0x000fe400078efcff */
[----:B------:R-:W-:-:S02]  /*37f0*/  F2FP.F16.F32.PACK_AB R118, R125, R120 ;  /* 0x000000787d76723e */ /* 0x000fc400000000ff */
[----:B------:R-:W-:Y:S02]  /*3800*/  F2FP.F16.F32.PACK_AB R117, R121, R14 ;  /* 0x0000000e7975723e */ /* 0x000fe400000000ff */
[----:B------:R-:W-:Y:S01]  /*3810*/  F2FP.F16.F32.PACK_AB R116, R15, R12 ;  /* 0x0000000c0f74723e */ /* 0x000fe200000000ff */
[C---:B--2---:R-:W-:Y:S01]  /*3820*/  @P0 IMAD.WIDE.U32 R134, R128.reuse, 0x10, R134 ;  /* 0x0000001080860825 */ /* 0x044fe200078e0086 */
[----:B------:R-:W-:Y:S02]  /*3830*/  F2FP.F16.F32.PACK_AB R119, R129, R124 ;  /* 0x0000007c8177723e */ /* 0x000fe400000000ff */
[----:B------:R-:W-:Y:S01]  /*3840*/  LOP3.LUT R137, R137, R141, R139, 0xfe, !PT ;  /* 0x0000008d89897212 */ /* 0x000fe200078efe8b */
[----:B0-----:R-:W-:Y:S02]  /*3850*/  IMAD.WIDE.U32 R140, R11, 0x8, R122 ;  /* 0x000000080b8c7825 */ /* 0x001fe400078e007a */
        /* <DEDUP_REMOVED lines=17> */
.L_x_17439:
[----:B------:R-:W-:-:S07]  /*3970*/  IMAD.MOV.U32 R140, RZ, RZ, R7 ;  /* 0x000000ffff8c7224 */ /* 0x000fce00078e0007 */
.L_x_17440:
[----:B------:R-:W-:Y:S05]  /*3980*/  BSYNC B0 ;  /* 0x0000000000007941 */ /* 0x000fea0003800000 */
.L_x_17438:
        /* <DEDUP_REMOVED lines=16> */
.L_x_17444:
[----:B------:R-:W-:Y:S05]  /*3a90*/  BSYNC B1 ;  /* 0x0000000000017941 */ /* 0x000fea0003800000 */
.L_x_17443:
        /* <DEDUP_REMOVED lines=44> */
.L_x_17442:
[----:B------:R-:W-:Y:S05]  /*3d60*/  BSYNC B0 ;  /* 0x0000000000007941 */ /* 0x000fea0003800000 */
.L_x_17441:
        /* <DEDUP_REMOVED lines=23> */
.L_x_17446:
[----:B------:R-:W-:-:S07]  /*3ee0*/  IMAD.MOV.U32 R137, RZ, RZ, R7 ;  /* 0x000000ffff897224 */ /* 0x000fce00078e0007 */
.L_x_17447:
[----:B------:R-:W-:Y:S05]  /*3ef0*/  BSYNC B0 ;  /* 0x0000000000007941 */ /* 0x000fea0003800000 */
.L_x_17445:
        /* <DEDUP_REMOVED lines=16> */
.L_x_17451:
[----:B------:R-:W-:Y:S05]  /*4000*/  BSYNC B1 ;  /* 0x0000000000017941 */ /* 0x000fea0003800000 */
.L_x_17450:
        /* <DEDUP_REMOVED lines=44> */
.L_x_17449:
[----:B------:R-:W-:Y:S05]  /*42d0*/  BSYNC B0 ;  /* 0x0000000000007941 */ /* 0x000fea0003800000 */
.L_x_17448:
        /* <DEDUP_REMOVED lines=23> */
.L_x_17453:
[----:B------:R-:W-:-:S07]  /*4450*/  IMAD.MOV.U32 R116, RZ, RZ, R7 ;  /* 0x000000ffff747224 */ /* 0x000fce00078e0007 */
.L_x_17454:
[----:B------:R-:W-:Y:S05]  /*4460*/  BSYNC B0 ;  /* 0x0000000000007941 */ /* 0x000fea0003800000 */
.L_x_17452:
        /* <DEDUP_REMOVED lines=16> */
.L_x_17458:
[----:B------:R-:W-:Y:S05]  /*4570*/  BSYNC B1 ;  /* 0x0000000000017941 */ /* 0x000fea0003800000 */
.L_x_17457:
        /* <DEDUP_REMOVED lines=44> */
.L_x_17456:
[----:B------:R-:W-:Y:S05]  /*4840*/  BSYNC B0 ;  /* 0x0000000000007941 */ /* 0x000fea0003800000 */
.L_x_17455:
        /* <DEDUP_REMOVED lines=22> */
.L_x_17460:
[----:B------:R-:W-:-:S07]  /*49b0*/  IMAD.MOV.U32 R116, RZ, RZ, R7 ;  /* 0x000000ffff747224 */ /* 0x000fce00078e0007 */
.L_x_17461:
[----:B------:R-:W-:Y:S05]  /*49c0*/  BSYNC B0 ;  /* 0x0000000000007941 */ /* 0x000fea0003800000 */
.L_x_17459:
        /* <DEDUP_REMOVED lines=16> */
.L_x_17465:
[----:B------:R-:W-:Y:S05]  /*4ad0*/  BSYNC B1 ;  /* 0x0000000000017941 */ /* 0x000fea0003800000 */
.L_x_17464:
        /* <DEDUP_REMOVED lines=44> */
.L_x_17463:
[----:B------:R-:W-:Y:S05]  /*4da0*/  BSYNC B0 ;  /* 0x0000000000007941 */ /* 0x000fea0003800000 */
.L_x_17462:
        /* <DEDUP_REMOVED lines=22> */
.L_x_17467:
[----:B------:R-:W-:-:S07]  /*4f10*/  IMAD.MOV.U32 R142, RZ, RZ, R7 ;  /* 0x000000ffff8e7224 */ /* 0x000fce00078e0007 */
.L_x_17468:
[----:B------:R-:W-:Y:S05]  /*4f20*/  BSYNC B0 ;  /* 0x0000000000007941 */ /* 0x000fea0003800000 */
.L_x_17466:
        /* <DEDUP_REMOVED lines=16> */
.L_x_17472:
[----:B------:R-:W-:Y:S05]  /*5030*/  BSYNC B1 ;  /* 0x0000000000017941 */ /* 0x000fea0003800000 */
.L_x_17471:
        /* <DEDUP_REMOVED lines=44> */
.L_x_17470:
[----:B------:R-:W-:Y:S05]  /*5300*/  BSYNC B0 ;  /* 0x0000000000007941 */ /* 0x000fea0003800000 */
.L_x_17469:
        /* <DEDUP_REMOVED lines=22> */
.L_x_17474:
[----:B------:R-:W-:-:S07]  /*5470*/  IMAD.MOV.U32 R141, RZ, RZ, R7 ;  /* 0x000000ffff8d7224 */ /* 0x000fce00078e0007 */
.L_x_17475:
[----:B------:R-:W-:Y:S05]  /*5480*/  BSYNC B0 ;  /* 0x0000000000007941 */ /* 0x000fea0003800000 */
.L_x_17473:
        /* <DEDUP_REMOVED lines=16> */
.L_x_17479:
[----:B------:R-:W-:Y:S05]  /*5590*/  BSYNC B1 ;  /* 0x0000000000017941 */ /* 0x000fea0003800000 */
.L_x_17478:
        /* <DEDUP_REMOVED lines=44> */
.L_x_17477:
[----:B------:R-:W-:Y:S05]  /*5860*/  BSYNC B0 ;  /* 0x0000000000007941 */ /* 0x000fea0003800000 */
.L_x_17476:
        /* <DEDUP_REMOVED lines=22> */
.L_x_17481:
[----:B------:R-:W-:-:S07]  /*59d0*/  IMAD.MOV.U32 R118, RZ, RZ, R7 ;  /* 0x000000ffff767224 */ /* 0x000fce00078e0007 */
.L_x_17482:
[----:B------:R-:W-:Y:S05]  /*59e0*/  BSYNC B0 ;  /* 0x0000000000007941 */ /* 0x000fea0003800000 */
.L_x_17480:
        /* <DEDUP_REMOVED lines=16> */
.L_x_17486:
[----:B------:R-:W-:Y:S05]  /*5af0*/  BSYNC B1 ;  /* 0x0000000000017941 */ /* 0x000fea0003800000 */
.L_x_17485:
        /* <DEDUP_REMOVED lines=44> */
.L_x_17484:
[----:B------:R-:W-:Y:S05]  /*5dc0*/  BSYNC B0 ;  /* 0x0000000000007941 */ /* 0x000fea0003800000 */
.L_x_17483:
        /* <DEDUP_REMOVED lines=22> */
.L_x_17488:
[----:B------:R-:W-:-:S07]  /*5f30*/  IMAD.MOV.U32 R118, RZ, RZ, R7 ;  /* 0x000000ffff767224 */ /* 0x000fce00078e0007 */
.L_x_17489:
[----:B------:R-:W-:Y:S05]  /*5f40*/  BSYNC B0 ;  /* 0x0000000000007941 */ /* 0x000fea0003800000 */
.L_x_17487:
        /* <DEDUP_REMOVED lines=18> */
.L_x_17493:
[----:B------:R-:W-:Y:S05]  /*6070*/  BSYNC B1 ;  /* 0x0000000000017941 */ /* 0x000fea0003800000 */
.L_x_17492:
        /* <DEDUP_REMOVED lines=44> */
.L_x_17491:
[----:B------:R-:W-:Y:S05]  /*6340*/  BSYNC B0 ;  /* 0x0000000000007941 */ /* 0x000fea0003800000 */
.L_x_17490:
[----:B------:R-:W-:Y:S01]  /*6350*/  I2FP.F32.U32 R117, R118 ;  /* 0x0000007600757245 */ /* 0x000fe20000201000 */
[----:B------:R-:W-:Y:S01]  /*6360*/  HADD2.F32 R118, -RZ, R119.H1_H1 ;  /* 0x30000077ff767230 */ /* 0x000fe20000004100 */
[----:B------:R-:W-:Y:S01]  /*6370*/  SEL R151, RZ, 0x10000, P5 ;  /* 0x00010000ff977807 */ /* 0x000fe20002800000 */
[----:B------:R-:W0:Y:S01]  /*6380*/  @P0 LDC.64 R134, c[0x0][0x230] ;  /* 0x00008c00ff860b82 */ /* 0x000e220000000a00 */
[----:B------:R-:W-:Y:S01]  /*6390*/  ISETP.NE.AND P6, PT, R143, RZ, PT ;  /* 0x000000ff8f00720c */ /* 0x000fe20003fc5270 */
[----:B------:R-:W-:Y:S01]  /*63a0*/  FFMA.FTZ R116, R117, R130, 1.1641532182693481445e-10 ;  /* 0x2f00000075747423 */ /* 0x000fe20000010082 */
[----:B------:R-:W-:Y:S01]  /*63b0*/  FMUL.FTZ R117, R118, R133 ;  /* 0x0000008576757220 */ /* 0x000fe20000410000 */
[----:B------:R-:W-:Y:S01]  /*63c0*/  @P0 HADD2.F32 R118, -RZ, R19.H1_H1 ;  /* 0x30000013ff760230 */ /* 0x000fe20000004100 */
[----:B------:R-:W-:Y:S02]  /*63d0*/  SEL R145, RZ, 0x1, P2 ;  /* 0x00000001ff917807 */ /* 0x000fe40001000000 */
[----:B------:R-:W-:Y:S01]  /*63e0*/  FMUL.FTZ R117, R117, R132 ;  /* 0x0000008475757220 */ /* 0x000fe20000410000 */
[----:B------:R-:W-:-:S02]  /*63f0*/  FSETP.GTU.FTZ.AND P5, PT, R116, R131, PT ;  /* 0x000000837400720b */ /* 0x000fc40003fbc000 */
[----:B------:R-:W-:Y:S02]  /*6400*/  SEL R150, RZ, 0x100, P4 ;  /* 0x00000100ff967807 */ /* 0x000fe40002000000 */
[----:B------:R-:W-:Y:S02]  /*6410*/  FSEL R116, R117, RZ, !P5 ;  /* 0x000000ff75747208 */ /* 0x000fe40006800000 */
[----:B------:R-:W-:Y:S02]  /*6420*/  SEL R152, RZ, 0x1000000, P5 ;  /* 0x01000000ff987807 */ /* 0x000fe40002800000 */
[----:B------:R-:W-:Y:S01]  /*6430*/  ISETP.NE.AND P5, PT, R146, RZ, PT ;  /* 0x000000ff9200720c */ /* 0x000fe20003fa5270 */
[----:B------:R-:W-:Y:S01]  /*6440*/  FMUL.FTZ R143, R39, R116 ;  /* 0x00000074278f7220 */ /* 0x000fe20000410000 */
[----:B------:R-:W-:Y:S01]  /*6450*/  IMAD.WIDE.U32 R146, R128, 0x10, R126 ;  /* 0x0000001080927825 */ /* 0x000fe200078e007e */
[----:B------:R-:W-:-:S03]  /*6460*/  F2FP.F16.F32.PACK_AB R117, R139, R137 ;  /* 0x000000898b75723e */ /* 0x000fc600000000ff */
[----:B------:R-:W-:Y:S01]  /*6470*/  @P0 FADD.FTZ R143, R118, R143 ;  /* 0x0000008f768f0221 */ /* 0x000fe20000010000 */
[----:B------:R-:W-:Y:S02]  /*6480*/  F2FP.F16.F32.PACK_AB R118, R142, R140 ;  /* 0x0000008c8e76723e */ /* 0x000fe400000000ff */
[----:B------:R-:W-:Y:S02]  /*6490*/  F2FP.F16.F32.PACK_AB R116, R138, R136 ;  /* 0x000000888a74723e */ /* 0x000fe400000000ff */
[----:B------:R-:W-:Y:S02]  /*64a0*/  F2FP.F16.F32.PACK_AB R119, R143, R141 ;  /* 0x0000008d8f77723e */ /* 0x000fe400000000ff */
[----:B------:R-:W-:Y:S02]  /*64b0*/  SEL R148, RZ, 0x1, P1 ;  /* 0x00000001ff947807 */ /* 0x000fe40000800000 */
[----:B------:R-:W-:Y:S01]  /*64c0*/  SEL R149, RZ, 0x1, P5 ;  /* 0x00000001ff957807 */ /* 0x000fe20002800000 */
[----:B------:R1:W-:Y:S01]  /*64d0*/  STG.E.128 desc[UR4][R146.64], R116 ;  /* 0x0000007492007986 */ /* 0x0003e2000c101d04 */
[----:B------:R-:W-:-:S02]  /*64e0*/  LOP3.LUT R150, R150, R152, R151, 0xfe, !PT ;  /* 0x0000009896967212 */ /* 0x000fc400078efe97 */
[----:B------:R-:W-:Y:S01]  /*64f0*/  SEL R151, RZ, 0x1, P3 ;  /* 0x00000001ff977807 */ /* 0x000fe20001800000 */
[----:B-1----:R-:W-:Y:S01]  /*6500*/  IMAD.WIDE.U32 R146, R145, 0x1000000, RZ ;  /* 0x0100000091927825 */ /* 0x002fe200078e00ff */
[----:B------:R-:W-:-:S03]  /*6510*/  IADD3 R145, R11, 0x100, RZ ;  /* 0x000001000b917810 */ /* 0x000fc60007ffe0ff */
[----:B------:R-:W-:-:S04]  /*6520*/  IMAD.WIDE.U32 R118, R148, 0x10000, RZ ;  /* 0x0001000094767825 */ /* 0x000fc800078e00ff */
[----:B------:R-:W-:Y:S01]  /*6530*/  IMAD.WIDE.U32 R116, R149, 0x100, RZ ;  /* 0x0000010095747825 */ /* 0x000fe200078e00ff */
[----:B------:R-:W-:Y:S02]  /*6540*/  LOP3.LUT R149, R147, R150, R151, 0xfe, !PT ;  /* 0x0000009693957212 */ /* 0x000fe400078efe97 */
[----:B------:R-:W-:Y:S01]  /*6550*/  SEL R147, RZ, 0x1, P6 ;  /* 0x00000001ff937807 */ /* 0x000fe20003000000 */
        /* <DEDUP_REMOVED lines=21> */
.L_x_17495:
[----:B------:R-:W-:-:S07]  /*66b0*/  MOV R150, R7 ;  /* 0x0000000700967202 */ /* 0x000fce0000000f00 */
.L_x_17496:
[----:B------:R-:W-:Y:S05]  /*66c0*/  BSYNC B0 ;  /* 0x0000000000007941 */ /* 0x000fea0003800000 */
.L_x_17494:
        /* <DEDUP_REMOVED lines=16> */
.L_x_17500:
[----:B------:R-:W-:Y:S05]  /*67d0*/  BSYNC B1 ;  /* 0x0000000000017941 */ /* 0x000fea0003800000 */
.L_x_17499:
        /* <DEDUP_REMOVED lines=44> */
.L_x_17498:
[----:B------:R-:W-:Y:S05]  /*6aa0*/  BSYNC B0 ;  /* 0x0000000000007941 */ /* 0x000fea0003800000 */
.L_x_17497:
[----:B------:R-:W-:Y:S01]  /*6ab0*/  I2FP.F32.U32 R135, R150 ;  /* 0x0000009600877245 */ /* 0x000fe20000201000 */
[----:B-----5:R-:W-:Y:S01]  /*6ac0*/  HADD2.F32 R144, -RZ, R116.H0_H0 ;  /* 0x20000074ff907230 */ /* 0x020fe20000004100 */
[----:B------:R-:W-:Y:S01]  /*6ad0*/  BSSY B0, `(.L_x_17501) ;  /* 0x0000016000007945 */ /* 0x000fe20003800000 */
[----:B------:R-:W-:Y:S02]  /*6ae0*/  @P0 HADD2.F32 R147, -RZ, R16.H0_H0 ;  /* 0x20000010ff930230 */ /* 0x000fe40000004100 */
        /* <DEDUP_REMOVED lines=19> */
.L_x_17502:
[----:B------:R-:W-:-:S07]  /*6c20*/  MOV R150, R7 ;  /* 0x0000000700967202 */ /* 0x000fce0000000f00 */
.L_x_17503:
[----:B------:R-:W-:Y:S05]  /*6c30*/  BSYNC B0 ;  /* 0x0000000000007941 */ /* 0x000fea0003800000 */
.L_x_17501:
        /* <DEDUP_REMOVED lines=16> */
.L_x_17507:
[----:B------:R-:W-:Y:S05]  /*6d40*/  BSYNC B1 ;  /* 0x0000000000017941 */ /* 0x000fea0003800000 */
.L_x_17506:
        /* <DEDUP_REMOVED lines=44> */
.L_x_17505:
[----:B------:R-:W-:Y:S05]  /*7010*/  BSYNC B0 ;  /* 0x0000000000007941 */ /* 0x000fea0003800000 */
.L_x_17504:
[----:B------:R-:W-:Y:S01]  /*7020*/  I2FP.F32.U32 R135, R150 ;  /* 0x0000009600877245 */ /* 0x000fe20000201000 */
[----:B------:R-:W-:Y:S01]  /*7030*/  HADD2.F32 R134, -RZ, R116.H1_H1 ;  /* 0x30000074ff867230 */ /* 0x000fe20000004100 */
[----:B------:R-:W-:Y:S01]  /*7040*/  BSSY B0, `(.L_x_17508) ;  /* 0x0000016000007945 */ /* 0x000fe20003800000 */
[----:B------:R-:W-:Y:S02]  /*7050*/  VIADD R148, R146, 0x1 ;  /* 0x0000000192947836 */ /* 0x000fe40000000000 */
        /* <DEDUP_REMOVED lines=19> */
.L_x_17509:
[----:B------:R-:W-:-:S07]  /*7190*/  MOV R116, R7 ;  /* 0x0000000700747202 */ /* 0x000fce0000000f00 */
.L_x_17510:
[----:B------:R-:W-:Y:S05]  /*71a0*/  BSYNC B0 ;  /* 0x0000000000007941 */ /* 0x000fea0003800000 */
.L_x_17508:
        /* <DEDUP_REMOVED lines=16> */
.L_x_17514:
[----:B------:R-:W-:Y:S05]  /*72b0*/  BSYNC B1 ;  /* 0x0000000000017941 */ /* 0x000fea0003800000 */
.L_x_17513:
        /* <DEDUP_REMOVED lines=44> */
.L_x_17512:
[----:B------:R-:W-:Y:S05]  /*7580*/  BSYNC B0 ;  /* 0x0000000000007941 */ /* 0x000fea0003800000 */
.L_x_17511:
        /* <DEDUP_REMOVED lines=22> */
.L_x_17516:
[----:B------:R-:W-:-:S07]  /*76f0*/  MOV R116, R7 ;  /* 0x0000000700747202 */ /* 0x000fce0000000f00 */
.L_x_17517:
[----:B------:R-:W-:Y:S05]  /*7700*/  BSYNC B0 ;  /* 0x0000000000007941 */ /* 0x000fea0003800000 */
.L_x_17515:
        /* <DEDUP_REMOVED lines=16> */
.L_x_17521:
[----:B------:R-:W-:Y:S05]  /*7810*/  BSYNC B1 ;  /* 0x0000000000017941 */ /* 0x000fea0003800000 */
.L_x_17520:
        /* <DEDUP_REMOVED lines=44> */
.L_x_17519:
[----:B------:R-:W-:Y:S05]  /*7ae0*/  BSYNC B0 ;  /* 0x0000000000007941 */ /* 0x000fea0003800000 */
.L_x_17518:
[----:B------:R-:W-:Y:S01]  /*7af0*/  I2FP.F32.U32 R135, R116 ;  /* 0x0000007400877245 */ /* 0x000fe20000201000 */
[----:B------:R-:W-:Y:S01]  /*7b00*/  HADD2.F32 R134, -RZ, R117.H1_H1 ;  /* 0x30000075ff867230 */ /* 0x000fe20000004100 */
[C---:B------:R-:W-:Y:S01]  /*7b10*/  ISETP.NE.AND P3, PT, R150.reuse, 0x1, PT ;  /* 0x000000019600780c */ /* 0x040fe20003f65270 */
[----:B------:R-:W-:Y:S01]  /*7b20*/  BSSY B0, `(.L_x_17522) ;  /* 0x0000014000007945 */ /* 0x000fe20003800000 */
[----:B------:R-:W-:Y:S02]  /*7b30*/  VIADD R151, R150, 0x1 ;  /* 0x0000000196977836 */ /* 0x000fe40000000000 */
        /* <DEDUP_REMOVED lines=17> */
.L_x_17523:
[----:B------:R-:W-:-:S07]  /*7c50*/  MOV R148, R7 ;  /* 0x0000000700947202 */ /* 0x000fce0000000f00 */
.L_x_17524:
[----:B------:R-:W-:Y:S05]  /*7c60*/  BSYNC B0 ;  /* 0x0000000000007941 */ /* 0x000fea0003800000 */
.L_x_17522:
        /* <DEDUP_REMOVED lines=16> */
.L_x_17528:
[----:B------:R-:W-:Y:S05]  /*7d70*/  BSYNC B1 ;  /* 0x0000000000017941 */ /* 0x000fea0003800000 */
.L_x_17527:
        /* <DEDUP_REMOVED lines=42> */
[----:B------:R-:W-:Y:S02]  /*8020*/  LOP3.LUT R3, R117, UR35, R134, 0x96, !PT ;  /* 0x0000002375037c12 */ /* 0x000fe4000f8e9686 */
[----:B------:R-:W-:-:S07]  /*8030*/  MOV R8, R116 ;  /* 0x0000007400087202 */ /* 0x000fce0000000f00 */
.L_x_17526:
[----:B------:R-:W-:Y:S05]  /*8040*/  BSYNC B0 ;  /* 0x0000000000007941 */ /* 0x000fea0003800000 */
.L_x_17525:
        /* <DEDUP_REMOVED lines=22> */
.L_x_17530:
[----:B------:R-:W-:-:S07]  /*81b0*/  MOV R153, R7 ;  /* 0x0000000700997202 */ /* 0x000fce0000000f00 */
.L_x_17531:
[----:B------:R-:W-:Y:S05]  /*81c0*/  BSYNC B0 ;  /* 0x0000000000007941 */ /* 0x000fea0003800000 */
.L_x_17529:
        /* <DEDUP_REMOVED lines=16> */
.L_x_17535:
[----:B------:R-:W-:Y:S05]  /*82d0*/  BSYNC B1 ;  /* 0x0000000000017941 */ /* 0x000fea0003800000 */
.L_x_17534:
        /* <DEDUP_REMOVED lines=40> */
[----:B------:R-:W-:-:S05]  /*8560*/  IMAD.WIDE.U32 R116, R116, -0x2daee0ad, RZ ;  /* 0xd2511f5374747825 */ /* 0x000fca00078e00ff */
[----:B------:R-:W-:Y:S01]  /*8570*/  LOP3.LUT R3, R117, UR35, R134, 0x96, !PT ;  /* 0x0000002375037c12 */ /* 0x000fe2000f8e9686 */
[----:B------:R-:W-:Y:S01]  /*8580*/  HFMA2.MMA R134, -RZ, RZ, 0, 0 ;  /* 0x00000000ff867435 */ /* 0x000fe200000001ff */
[----:B------:R-:W-:-:S10]  /*8590*/  MOV R8, R116 ;  /* 0x0000007400087202 */ /* 0x000fd40000000f00 */
.L_x_17533:
[----:B------:R-:W-:Y:S05]  /*85a0*/  BSYNC B0 ;  /* 0x0000000000007941 */ /* 0x000fea0003800000 */
.L_x_17532:
        /* <DEDUP_REMOVED lines=22> */
.L_x_17537:
[----:B------:R-:W-:-:S07]  /*8710*/  MOV R118, R7 ;  /* 0x0000000700767202 */ /* 0x000fce0000000f00 */
.L_x_17538:
[----:B------:R-:W-:Y:S05]  /*8720*/  BSYNC B0 ;  /* 0x0000000000007941 */ /* 0x000fea0003800000 */
.L_x_17536:
        /* <DEDUP_REMOVED lines=16> */
.L_x_17542:
[----:B------:R-:W-:Y:S05]  /*8830*/  BSYNC B1 ;  /* 0x0000000000017941 */ /* 0x000fea0003800000 */
.L_x_17541:
        /* <DEDUP_REMOVED lines=38> */
[----:B------:R-:W-:-:S03]  /*8aa0*/  LOP3.LUT R116, R3, UR32, R116, 0x96, !PT ;  /* 0x0000002003747c12 */ /* 0x000fc6000f8e9674 */
[----:B------:R-:W-:Y:S01]  /*8ab0*/  IMAD.MOV.U32 R7, RZ, RZ, R158 ;  /* 0x000000ffff077224 */ /* 0x000fe200078e009e */
[----:B------:R-:W-:Y:S01]  /*8ac0*/  LOP3.LUT R2, R159, UR34, R2, 0x96, !PT ;  /* 0x000000229f027c12 */ /* 0x000fe2000f8e9602 */
[----:B------:R-:W-:-:S05]  /*8ad0*/  IMAD.WIDE.U32 R116, R116, -0x2daee0ad, RZ ;  /* 0xd2511f5374747825 */ /* 0x000fca00078e00ff */
[----:B------:R-:W-:Y:S02]  /*8ae0*/  LOP3.LUT R3, R117, UR35, R134, 0x96, !PT ;  /* 0x0000002375037c12 */ /* 0x000fe4000f8e9686 */
[----:B------:R-:W-:-:S07]  /*8af0*/  MOV R8, R116 ;  /* 0x0000007400087202 */ /* 0x000fce0000000f00 */
.L_x_17540:
[----:B------:R-:W-:Y:S05]  /*8b00*/  BSYNC B0 ;  /* 0x0000000000007941 */ /* 0x000fea0003800000 */
.L_x_17539:
        /* <DEDUP_REMOVED lines=22> */
.L_x_17544:
[----:B------:R-:W-:-:S07]  /*8c70*/  MOV R118, R7 ;  /* 0x0000000700767202 */ /* 0x000fce0000000f00 */
.L_x_17545:
[----:B------:R-:W-:Y:S05]  /*8c80*/  BSYNC B0 ;  /* 0x0000000000007941 */ /* 0x000fea0003800000 */
.L_x_17543:
        /* <DEDUP_REMOVED lines=18> */
.L_x_17549:
[----:B------:R-:W-:Y:S05]  /*8db0*/  BSYNC B1 ;  /* 0x0000000000017941 */ /* 0x000fea0003800000 */
.L_x_17548:
        /* <DEDUP_REMOVED lines=44> */
.L_x_17547:
[----:B------:R-:W-:Y:S05]  /*9080*/  BSYNC B0 ;  /* 0x0000000000007941 */ /* 0x000fea0003800000 */
.L_x_17546:
[----:B------:R-:W-:Y:S01]  /*9090*/  I2FP.F32.U32 R117, R118 ;  /* 0x0000007600757245 */ /* 0x000fe20000201000 */
[----:B------:R-:W-:Y:S01]  /*90a0*/  HADD2.F32 R118, -RZ, R119.H1_H1 ;  /* 0x30000077ff767230 */ /* 0x000fe20000004100 */
[----:B------:R-:W-:Y:S01]  /*90b0*/  SEL R157, RZ, 0x10000, P5 ;  /* 0x00010000ff9d7807 */ /* 0x000fe20002800000 */
[----:B------:R-:W-:Y:S01]  /*90c0*/  IMAD.WIDE.U32 R134, R145, 0x10, R126 ;  /* 0x0000001091867825 */ /* 0x000fe200078e007e */
[----:B------:R-:W-:-:S03]  /*90d0*/  ISETP.NE.AND P6, PT, R152, RZ, PT ;  /* 0x000000ff9800720c */ /* 0x000fc60003fc5270 */
[----:B------:R-:W-:Y:S01]  /*90e0*/  FFMA.FTZ R116, R117, R130, 1.1641532182693481445e-10 ;  /* 0x2f00000075747423 */ /* 0x000fe20000010082 */
[----:B------:R-:W-:Y:S01]  /*90f0*/  FMUL.FTZ R117, R118, R133 ;  /* 0x0000008576757220 */ /* 0x000fe20000410000 */
[----:B------:R-:W-:Y:S02]  /*9100*/  F2FP.F16.F32.PACK_AB R118, R150, R148 ;  /* 0x000000949676723e */ /* 0x000fe400000000ff */
[----:B------:R-:W-:Y:S01]  /*9110*/  SEL R159, RZ, 0x1, P3 ;  /* 0x00000001ff9f7807 */ /* 0x000fe20001800000 */
[----:B------:R-:W-:Y:S01]  /*9120*/  FMUL.FTZ R117, R117, R132 ;  /* 0x0000008475757220 */ /* 0x000fe20000410000 */
[----:B------:R-:W-:Y:S02]  /*9130*/  FSETP.GTU.FTZ.AND P5, PT, R116, R131, PT ;  /* 0x000000837400720b */ /* 0x000fe40003fbc000 */
[----:B------:R-:W-:Y:S02]  /*9140*/  F2FP.F16.F32.PACK_AB R116, R147, R144 ;  /* 0x000000909374723e */ /* 0x000fe400000000ff */
[----:B------:R-:W-:Y:S01]  /*9150*/  FSEL R152, R117, RZ, !P5 ;  /* 0x000000ff75987208 */ /* 0x000fe20006800000 */
[----:B------:R-:W-:Y:S01]  /*9160*/  @P0 HADD2.F32 R117, -RZ, R19.H1_H1 ;  /* 0x30000013ff750230 */ /* 0x000fe20000004100 */
[----:B------:R-:W-:-:S02]  /*9170*/  SEL R158, RZ, 0x1000000, P5 ;  /* 0x01000000ff9e7807 */ /* 0x000fc40002800000 */
[----:B------:R-:W-:Y:S01]  /*9180*/  ISETP.NE.AND P5, PT, R156, RZ, PT ;  /* 0x000000ff9c00720c */ /* 0x000fe20003fa5270 */
[----:B------:R-:W-:Y:S01]  /*9190*/  FMUL.FTZ R152, R31, R152 ;  /* 0x000000981f987220 */ /* 0x000fe20000410000 */
[----:B------:R-:W-:-:S03]  /*91a0*/  SEL R156, RZ, 0x100, P4 ;  /* 0x00000100ff9c7807 */ /* 0x000fc60002000000 */
[----:B------:R-:W-:Y:S01]  /*91b0*/  @P0 FADD.FTZ R152, R117, R152 ;  /* 0x0000009875980221 */ /* 0x000fe20000010000 */
[----:B------:R-:W-:Y:S02]  /*91c0*/  F2FP.F16.F32.PACK_AB R117, R149, R146 ;  /* 0x000000929575723e */ /* 0x000fe400000000ff */
[----:B------:R-:W-:Y:S02]  /*91d0*/  LOP3.LUT R157, R156, R158, R157, 0xfe, !PT ;  /* 0x0000009e9c9d7212 */ /* 0x000fe400078efe9d */
[----:B------:R-:W-:Y:S02]  /*91e0*/  F2FP.F16.F32.PACK_AB R119, R152, R151 ;  /* 0x000000979877723e */ /* 0x000fe400000000ff */
[----:B------:R-:W-:-:S03]  /*91f0*/  SEL R156, RZ, 0x1, P2 ;  /* 0x00000001ff9c7807 */ /* 0x000fc60001000000 */
        /* <DEDUP_REMOVED lines=9> */
[----:B------:R-:W-:Y:S02]  /*9290*/  LOP3.LUT R119, R119, R159, R117, 0xfe, !PT ;  /* 0x0000009f77777212 */ /* 0x000fe400078efe75 */
[----:B------:R-:W0:Y:S01]  /*92a0*/  @P0 LDC.64 R116, c[0x0][0x230] ;  /* 0x00008c00ff740b82 */ /* 0x000e220000000a00 */
[----:B------:R-:W-:Y:S01]  /*92b0*/  LOP3.LUT R118, R134, R135, RZ, 0xfc, !PT ;  /* 0x0000008786767212 */ /* 0x000fe200078efcff */
[----:B------:R-:W-:-:S05]  /*92c0*/  IMAD.WIDE.U32 R134, R145, 0x8, R122 ;  /* 0x0000000891867825 */ /* 0x000fca00078e007a */
[----:B------:R1:W-:Y:S02]  /*92d0*/  STG.E.64 desc[UR4][R134.64], R118 ;  /* 0x0000007686007986 */ /* 0x0003e4000c101b04 */
[----:B-1----:R-:W-:-:S04]  /*92e0*/  VIADD R135, R11, 0x180 ;  /* 0x000001800b877836 */ /* 0x002fc80000000000 */
[----:B0-----:R-:W-:-:S05]  /*92f0*/  @P0 IMAD.WIDE.U32 R116, R135, 0x10, R116 ;  /* 0x0000001087740825 */ /* 0x001fca00078e0074 */
[----:B------:R0:W5:Y:S02]  /*9300*/  @P0 LDG.E.128 R16, desc[UR4][R116.64] ;  /* 0x0000000474100981 */ /* 0x000164000c1e1d00 */
[----:B0-----:R-:W-:-:S06]  /*9310*/  IMAD.WIDE.U32 R116, R135, 0x10, R154 ;  /* 0x0000001087747825 */ /* 0x001fcc00078e009a */
[----:B------:R-:W5:Y:S01]  /*9320*/  LDG.E.128 R116, desc[UR4][R116.64] ;  /* 0x0000000474747981 */ /* 0x000f62000c1e1d00 */
        /* <DEDUP_REMOVED lines=12> */
.L_x_17551:
[----:B------:R-:W-:-:S07]  /*93f0*/  MOV R134, R7 ;  /* 0x0000000700867202 */ /* 0x000fce0000000f00 */
.L_x_17552:
[----:B------:R-:W-:Y:S05]  /*9400*/  BSYNC B0 ;  /* 0x0000000000007941 */ /* 0x000fea0003800000 */
.L_x_17550:
        /* <DEDUP_REMOVED lines=16> */
.L_x_17556:
[----:B------:R-:W-:Y:S05]  /*9510*/  BSYNC B1 ;  /* 0x0000000000017941 */ /* 0x000fea0003800000 */
.L_x_17555:
        /* <DEDUP_REMOVED lines=40> */
[----:B------:R-:W-:-:S03]  /*97a0*/  IMAD.WIDE.U32 R154, R3, -0x2daee0ad, RZ ;  /* 0xd2511f53039a7825 */ /* 0x000fc600078e00ff */
[----:B------:R-:W-:Y:S01]  /*97b0*/  MOV R8, R154 ;  /* 0x0000009a00087202 */ /* 0x000fe20000000f00 */
[----:B------:R-:W-:Y:S01]  /*97c0*/  IMAD.MOV.U32 R154, RZ, RZ, RZ ;  /* 0x000000ffff9a7224 */ /* 0x000fe200078e00ff */
[----:B------:R-:W-:-:S07]  /*97d0*/  LOP3.LUT R3, R155, UR35, R156, 0x96, !PT ;  /* 0x000000239b037c12 */ /* 0x000fce000f8e969c */
.L_x_17554:
[----:B------:R-:W-:Y:S05]  /*97e0*/  BSYNC B0 ;  /* 0x0000000000007941 */ /* 0x000fea0003800000 */
.L_x_17553:
[----:B------:R-:W-:Y:S01]  /*97f0*/  I2FP.F32.U32 R153, R134 ;  /* 0x0000008600997245 */ /* 0x000fe20000201000 */
[----:B-----5:R-:W-:Y:S01]  /*9800*/  HADD2.F32 R156, -RZ, R116.H0_H0 ;  /* 0x20000074ff9c7230 */ /* 0x020fe20000004100 */
[----:B------:R-:W-:Y:S03]  /*9810*/  BSSY B0, `(.L_x_17557) ;  /* 0x0000016000007945 */ /* 0x000fe60003800000 */
[----:B------:R-:W-:Y:S01]  /*9820*/  FFMA.FTZ R134, R153, R130, 1.1641532182693481445e-10 ;  /* 0x2f00000099867423 */ /* 0x000fe20000010082 */
[----:B------:R-:W-:Y:S01]  /*9830*/  FMUL.FTZ R153, R156, R133 ;  /* 0x000000859c997220 */ /* 0x000fe20000410000 */
[----:B------:R-:W-:-:S03]  /*9840*/  IADD3 R156, R154, 0x1, RZ ;  /* 0x000000019a9c7810 */ /* 0x000fc60007ffe0ff */
[----:B------:R-:W-:Y:S01]  /*9850*/  FMUL.FTZ R153, R153, R132 ;  /* 0x0000008499997220 */ /* 0x000fe20000410000 */
[----:B------:R-:W-:Y:S01]  /*9860*/  FSETP.GTU.FTZ.AND P1, PT, R134, R131, PT ;  /* 0x000000838600720b */ /* 0x000fe20003f3c000 */
        /* <DEDUP_REMOVED lines=15> */
.L_x_17558:
[----:B------:R-:W-:-:S07]  /*9960*/  MOV R134, R7 ;  /* 0x0000000700867202 */ /* 0x000fce0000000f00 */
.L_x_17559:
[----:B------:R-:W-:Y:S05]  /*9970*/  BSYNC B0 ;  /* 0x0000000000007941 */ /* 0x000fea0003800000 */
.L_x_17557:
        /* <DEDUP_REMOVED lines=16> */
.L_x_17563:
[----:B------:R-:W-:Y:S05]  /*9a80*/  BSYNC B1 ;  /* 0x0000000000017941 */ /* 0x000fea0003800000 */
.L_x_17562:
        /* <DEDUP_REMOVED lines=44> */
.L_x_17561:
[----:B------:R-:W-:Y:S05]  /*9d50*/  BSYNC B0 ;  /* 0x0000000000007941 */ /* 0x000fea0003800000 */
.L_x_17560:
        /* <DEDUP_REMOVED lines=23> */
.L_x_17565:
[----:B------:R-:W-:-:S07]  /*9ed0*/  MOV R116, R7 ;  /* 0x0000000700747202 */ /* 0x000fce0000000f00 */
.L_x_17566:
[----:B------:R-:W-:Y:S05]  /*9ee0*/  BSYNC B0 ;  /* 0x0000000000007941 */ /* 0x000fea0003800000 */
.L_x_17564:
        /* <DEDUP_REMOVED lines=16> */
.L_x_17570:
[----:B------:R-:W-:Y:S05]  /*9ff0*/  BSYNC B1 ;  /* 0x0000000000017941 */ /* 0x000fea0003800000 */
.L_x_17569:
        /* <DEDUP_REMOVED lines=44> */
.L_x_17568:
[----:B------:R-:W-:Y:S05]  /*a2c0*/  BSYNC B0 ;  /* 0x0000000000007941 */ /* 0x000fea0003800000 */
.L_x_17567:
        /* <DEDUP_REMOVED lines=22> */
.L_x_17572:
[----:B------:R-:W-:-:S07]  /*a430*/  MOV R116, R7 ;  /* 0x0000000700747202 */ /* 0x000fce0000000f00 */
.L_x_17573:
[----:B------:R-:W-:Y:S05]  /*a440*/  BSYNC B0 ;  /* 0x0000000000007941 */ /* 0x000fea0003800000 */
.L_x_17571:
        /* <DEDUP_REMOVED lines=16> */
.L_x_17577:
[----:B------:R-:W-:Y:S05]  /*a550*/  BSYNC B1 ;  /* 0x0000000000017941 */ /* 0x000fea0003800000 */
.L_x_17576:
        /* <DEDUP_REMOVED lines=44> */
.L_x_17575:
[----:B------:R-:W-:Y:S05]  /*a820*/  BSYNC B0 ;  /* 0x0000000000007941 */ /* 0x000fea0003800000 */
.L_x_17574:
        /* <DEDUP_REMOVED lines=22> */
.L_x_17579:
[----:B------:R-:W-:-:S07]  /*a990*/  MOV R134, R7 ;  /* 0x0000000700867202 */ /* 0x000fce0000000f00 */
.L_x_17580:
[----:B------:R-:W-:Y:S05]  /*a9a0*/  BSYNC B0 ;  /* 0x0000000000007941 */ /* 0x000fea0003800000 */
.L_x_17578:
        /* <DEDUP_REMOVED lines=16> */
.L_x_17584:
[----:B------:R-:W-:Y:S05]  /*aab0*/  BSYNC B1 ;  /* 0x0000000000017941 */ /* 0x000fea0003800000 */
.L_x_17583:
        /* <DEDUP_REMOVED lines=44> */
.L_x_17582:
[----:B------:R-:W-:Y:S05]  /*ad80*/  BSYNC B0 ;  /* 0x0000000000007941 */ /* 0x000fea0003800000 */
.L_x_17581:
        /* <DEDUP_REMOVED lines=22> */
.L_x_17586:
[----:B------:R-:W-:-:S07]  /*aef0*/  MOV R134, R7 ;  /* 0x0000000700867202 */ /* 0x000fce0000000f00 */
.L_x_17587:
[----:B------:R-:W-:Y:S05]  /*af00*/  BSYNC B0 ;  /* 0x0000000000007941 */ /* 0x000fea0003800000 */
.L_x_17585:
        /* <DEDUP_REMOVED lines=16> */
.L_x_17591:
[----:B------:R-:W-:Y:S05]  /*b010*/  BSYNC B1 ;  /* 0x0000000000017941 */ /* 0x000fea0003800000 */
.L_x_17590:
        /* <DEDUP_REMOVED lines=44> */
.L_x_17589:
[----:B------:R-:W-:Y:S05]  /*b2e0*/  BSYNC B0 ;  /* 0x0000000000007941 */ /* 0x000fea0003800000 */
.L_x_17588:
        /* <DEDUP_REMOVED lines=22> */
.L_x_17593:
[----:B------:R-:W-:-:S07]  /*b450*/  MOV R118, R7 ;  /* 0x0000000700767202 */ /* 0x000fce0000000f00 */
.L_x_17594:
[----:B------:R-:W-:Y:S05]  /*b460*/  BSYNC B0 ;  /* 0x0000000000007941 */ /* 0x000fea0003800000 */
.L_x_17592:
        /* <DEDUP_REMOVED lines=16> */
.L_x_17598:
[----:B------:R-:W-:Y:S05]  /*b570*/  BSYNC B1 ;  /* 0x0000000000017941 */ /* 0x000fea0003800000 */
.L_x_17597:
        /* <DEDUP_REMOVED lines=44> */
.L_x_17596:
[----:B------:R-:W-:Y:S05]  /*b840*/  BSYNC B0 ;  /* 0x0000000000007941 */ /* 0x000fea0003800000 */
.L_x_17595:
        /* <DEDUP_REMOVED lines=22> */
.L_x_17600:
[----:B------:R-:W-:-:S07]  /*b9b0*/  MOV R118, R7 ;  /* 0x0000000700767202 */ /* 0x000fce0000000f00 */
.L_x_17601:
[----:B------:R-:W-:Y:S05]  /*b9c0*/  BSYNC B0 ;  /* 0x0000000000007941 */ /* 0x000fea0003800000 */
.L_x_17599:
        /* <DEDUP_REMOVED lines=18> */
.L_x_17605:
[----:B------:R-:W-:Y:S05]  /*baf0*/  BSYNC B1 ;  /* 0x0000000000017941 */ /* 0x000fea0003800000 */
.L_x_17604:
        /* <DEDUP_REMOVED lines=44> */
.L_x_17603:
[----:B------:R-:W-:Y:S05]  /*bdc0*/  BSYNC B0 ;  /* 0x0000000000007941 */ /* 0x000fea0003800000 */
.L_x_17602:
[----:B------:R-:W-:Y:S01]  /*bdd0*/  I2FP.F32.U32 R117, R118 ;  /* 0x0000007600757245 */ /* 0x000fe20000201000 */
[----:B------:R-:W-:Y:S01]  /*bde0*/  HADD2.F32 R116, -RZ, R119.H1_H1 ;  /* 0x30000077ff747230 */ /* 0x000fe20000004100 */
[----:B------:R-:W-:Y:S01]  /*bdf0*/  F2FP.F16.F32.PACK_AB R118, R158, R157 ;  /* 0x0000009d9e76723e */ /* 0x000fe200000000ff */
[----:B------:R-:W-:Y:S01]  /*be00*/  IMAD.WIDE.U32 R126, R135, 0x10, R126 ;  /* 0x00000010877e7825 */ /* 0x000fe200078e007e */
[----:B------:R-:W-:-:S03]  /*be10*/  UMOV UR8, 0xffffffff ;  /* 0xffffffff00087882 */ /* 0x000fc60000000000 */
[----:B------:R-:W-:Y:S01]  /*be20*/  FFMA.FTZ R130, R117, R130, 1.1641532182693481445e-10 ;  /* 0x2f00000075827423 */ /* 0x000fe20000010082 */
[----:B------:R-:W-:Y:S01]  /*be30*/  FMUL.FTZ R133, R116, R133 ;  /* 0x0000008574857220 */ /* 0x000fe20000410000 */
[----:B------:R-:W-:Y:S01]  /*be40*/  @P0 HADD2.F32 R117, -RZ, R19.H1_H1 ;  /* 0x30000013ff750230 */ /* 0x000fe20000004100 */
[----:B------:R-:W-:Y:S01]  /*be50*/  F2FP.F16.F32.PACK_AB R116, R155, R153 ;  /* 0x000000999b74723e */ /* 0x000fe200000000ff */
[----:B------:R-:W-:-:S04]  /*be60*/  IMAD.WIDE.U32 R122, R135, 0x8, R122 ;  /* 0x00000008877a7825 */ /* 0x000fc800078e007a */
[----:B------:R-:W-:Y:S01]  /*be70*/  FMUL.FTZ R133, R133, R132 ;  /* 0x0000008485857220 */ /* 0x000fe20000410000 */
[----:B------:R-:W-:Y:S02]  /*be80*/  FSETP.GTU.FTZ.AND P6, PT, R130, R131, PT ;  /* 0x000000838200720b */ /* 0x000fe40003fdc000 */
[----:B------:R-:W-:Y:S02]  /*be90*/  SEL R131, RZ, 0x10000, P5 ;  /* 0x00010000ff837807 */ /* 0x000fe40002800000 */
[----:B------:R-:W-:Y:S02]  /*bea0*/  FSEL R130, R133, RZ, !P6 ;  /* 0x000000ff85827208 */ /* 0x000fe40007000000 */
[----:B------:R-:W-:Y:S02]  /*beb0*/  SEL R132, RZ, 0x100, P4 ;  /* 0x00000100ff847807 */ /* 0x000fe40002000000 */
[----:B------:R-:W-:Y:S01]  /*bec0*/  SEL R133, RZ, 0x1000000, P6 ;  /* 0x01000000ff857807 */ /* 0x000fe20003000000 */
[----:B------:R-:W-:Y:S01]  /*bed0*/  FMUL.FTZ R130, R23, R130 ;  /* 0x0000008217827220 */ /* 0x000fe20000410000 */
[----:B------:R-:W-:-:S02]  /*bee0*/  ISETP.NE.AND P5, PT, R163, RZ, PT ;  /* 0x000000ffa300720c */ /* 0x000fc40003fa5270 */
[----:B------:R-:W-:Y:S01]  /*bef0*/  LOP3.LUT R132, R132, R133, R131, 0xfe, !PT ;  /* 0x0000008584847212 */ /* 0x000fe200078efe83 */
[----:B------:R-:W-:Y:S01]  /*bf00*/  @P0 FADD.FTZ R130, R117, R130 ;  /* 0x0000008275820221 */ /* 0x000fe20000010000 */
[----:B------:R-:W-:Y:S02]  /*bf10*/  F2FP.F16.F32.PACK_AB R117, R156, R154 ;  /* 0x0000009a9c75723e */ /* 0x000fe400000000ff */
[----:B------:R-:W-:Y:S02]  /*bf20*/  SEL R131, RZ, 0x1, P2 ;  /* 0x00000001ff837807 */ /* 0x000fe40001000000 */
[----:B------:R-:W-:Y:S02]  /*bf30*/  F2FP.F16.F32.PACK_AB R119, R130, R159 ;  /* 0x0000009f8277723e */ /* 0x000fe400000000ff */
[----:B------:R-:W-:Y:S02]  /*bf40*/  SEL R133, RZ, 0x1, P3 ;  /* 0x00000001ff857807 */ /* 0x000fe40001800000 */
        /* <DEDUP_REMOVED lines=136> */
.L_x_17618:
        /* <DEDUP_REMOVED lines=183> */
[----:B------:R-:W-:-:S02]  /*d340*/  LEA R136, P2, R135, UR14, 0x4 ;  /* 0x0000000e87887c11 */ /* 0x000fc4000f8420ff */
        /* <DEDUP_REMOVED lines=17> */
.L_x_17606:
[----:B------:R-:W-:Y:S01]  /*d460*/  HFMA2.MMA R164, -RZ, RZ, 0, 1.847743988037109375e-06 ;  /* 0x0000001fffa47435 */ /* 0x000fe200000001ff */
[----:B------:R-:W-:Y:S01]  /*d470*/  MOV R162, R13 ;  /* 0x0000000d00a27202 */ /* 0x000fe20000000f00 */
[----:B------:R-:W-:Y:S01]  /*d480*/  IMAD.MOV.U32 R133, RZ, RZ, 0x1 ;  /* 0x00000001ff857424 */ /* 0x000fe200078e00ff */
[----:B------:R-:W-:-:S08]  /*d490*/  MOV R131, 0xffffffff ;  /* 0xffffffff00837802 */ /* 0x000fd00000000f00 */
[----:B------:R-:W-:Y:S05]  /*d4a0*/  WARPSYNC.COLLECTIVE R131, `(.L_x_17608) ;  /* 0x0000000083087348 */ /* 0x000fea0003c00000 */
[----:B------:R0:W1:Y:S02]  /*d4b0*/  SHFL.BFLY P2, R160, R162, R133, R164 ;  /* 0x0c000085a2a07389 */ /* 0x00006400000400a4 */
[----:B01----:R-:W-:Y:S01]  /*d4c0*/  ENDCOLLECTIVE ;  /* 0x000000000000791b */ /* 0x003fe20003800000 */
.L_x_17608:
[----:B------:R-:W-:Y:S01]  /*d4d0*/  HFMA2.MMA R133, -RZ, RZ, 0, 1.1920928955078125e-07 ;  /* 0x00000002ff857435 */ /* 0x000fe200000001ff */
[----:B------:R-:W-:-:S04]  /*d4e0*/  IMAD.MOV.U32 R116, RZ, RZ, R160 ;  /* 0x000000ffff747224 */ /* 0x000fc800078e00a0 */
[----:B------:R-:W-:-:S05]  /*d4f0*/  FADD.FTZ R117, R13, R116 ;  /* 0x000000740d757221 */ /* 0x000fca0000010000 */
[----:B------:R-:W-:-:S07]  /*d500*/  MOV R162, R117 ;  /* 0x0000007500a27202 */ /* 0x000fce0000000f00 */
[----:B------:R-:W-:Y:S05]  /*d510*/  WARPSYNC.COLLECTIVE R131, `(.L_x_17609) ;  /* 0x0000000083087348 */ /* 0x000fea0003c00000 */
[----:B------:R0:W1:Y:S02]  /*d520*/  SHFL.BFLY P2, R160, R162, R133, R164 ;  /* 0x0c000085a2a07389 */ /* 0x00006400000400a4 */
[----:B01----:R-:W-:Y:S01]  /*d530*/  ENDCOLLECTIVE ;  /* 0x000000000000791b */ /* 0x003fe20003800000 */
.L_x_17609:
[----:B------:R-:W-:Y:S01]  /*d540*/  HFMA2.MMA R133, -RZ, RZ, 0, 2.384185791015625e-07 ;  /* 0x00000004ff857435 */ /* 0x000fe200000001ff */
[----:B------:R-:W-:-:S04]  /*d550*/  IMAD.MOV.U32 R116, RZ, RZ, R160 ;  /* 0x000000ffff747224 */ /* 0x000fc800078e00a0 */
[----:B------:R-:W-:-:S05]  /*d560*/  FADD.FTZ R123, R117, R116 ;  /* 0x00000074757b7221 */ /* 0x000fca0000010000 */
[----:B------:R-:W-:-:S07]  /*d570*/  MOV R162, R123 ;  /* 0x0000007b00a27202 */ /* 0x000fce0000000f00 */
[----:B------:R-:W-:Y:S05]  /*d580*/  WARPSYNC.COLLECTIVE R131, `(.L_x_17610) ;  /* 0x0000000083087348 */ /* 0x000fea0003c00000 */
[----:B------:R0:W1:Y:S02]  /*d590*/  SHFL.BFLY P2, R160, R162, R133, R164 ;  /* 0x0c000085a2a07389 */ /* 0x00006400000400a4 */
[----:B01----:R-:W-:Y:S01]  /*d5a0*/  ENDCOLLECTIVE ;  /* 0x000000000000791b */ /* 0x003fe20003800000 */
.L_x_17610:
[----:B------:R-:W-:Y:S01]  /*d5b0*/  HFMA2.MMA R133, -RZ, RZ, 0, 4.76837158203125e-07 ;  /* 0x00000008ff857435 */ /* 0x000fe200000001ff */
[----:B------:R-:W-:-:S04]  /*d5c0*/  IMAD.MOV.U32 R116, RZ, RZ, R160 ;  /* 0x000000ffff747224 */ /* 0x000fc800078e00a0 */
[----:B------:R-:W-:-:S05]  /*d5d0*/  FADD.FTZ R126, R123, R116 ;  /* 0x000000747b7e7221 */ /* 0x000fca0000010000 */
[----:B------:R-:W-:-:S07]  /*d5e0*/  MOV R162, R126 ;  /* 0x0000007e00a27202 */ /* 0x000fce0000000f00 */
[----:B------:R-:W-:Y:S05]  /*d5f0*/  WARPSYNC.COLLECTIVE R131, `(.L_x_17611) ;  /* 0x0000000083087348 */ /* 0x000fea0003c00000 */
[----:B------:R0:W1:Y:S02]  /*d600*/  SHFL.BFLY P2, R160, R162, R133, R164 ;  /* 0x0c000085a2a07389 */ /* 0x00006400000400a4 */
[----:B01----:R-:W-:Y:S01]  /*d610*/  ENDCOLLECTIVE ;  /* 0x000000000000791b */ /* 0x003fe20003800000 */
.L_x_17611:
[----:B------:R-:W-:Y:S01]  /*d620*/  HFMA2.MMA R133, -RZ, RZ, 0, 9.5367431640625e-07 ;  /* 0x00000010ff857435 */ /* 0x000fe200000001ff */
[----:B------:R-:W-:-:S04]  /*d630*/  IMAD.MOV.U32 R127, RZ, RZ, R160 ;  /* 0x000000ffff7f7224 */ /* 0x000fc800078e00a0 */
[----:B------:R-:W-:-:S05]  /*d640*/  FADD.FTZ R127, R126, R127 ;  /* 0x0000007f7e7f7221 */ /* 0x000fca0000010000 */
[----:B------:R-:W-:-:S07]  /*d650*/  MOV R162, R127 ;  /* 0x0000007f00a27202 */ /* 0x000fce0000000f00 */
[----:B------:R-:W-:Y:S05]  /*d660*/  WARPSYNC.COLLECTIVE R131, `(.L_x_17612) ;  /* 0x0000000083087348 */ /* 0x000fea0003c00000 */
[----:B------:R0:W1:Y:S02]  /*d670*/  SHFL.BFLY P2, R160, R162, R133, R164 ;  /* 0x0c000085a2a07389 */ /* 0x00006400000400a4 */
[----:B01----:R-:W-:Y:S01]  /*d680*/  ENDCOLLECTIVE ;  /* 0x000000000000791b */ /* 0x003fe20003800000 */
.L_x_17612:
        /* <DEDUP_REMOVED lines=72> */
.L_x_17613:
[----:B------:R-:W-:Y:S01]  /*db10*/  HFMA2.MMA R133, -RZ, RZ, 0, 1.1920928955078125e-07 ;  /* 0x00000002ff857435 */ /* 0x000fe200000001ff */
[----:B------:R-:W-:-:S04]  /*db20*/  IMAD.MOV.U32 R126, RZ, RZ, R160 ;  /* 0x000000ffff7e7224 */ /* 0x000fc800078e00a0 */
[----:B------:R-:W-:-:S05]  /*db30*/  FADD.FTZ R126, R13, R126 ;  /* 0x0000007e0d7e7221 */ /* 0x000fca0000010000 */
[----:B------:R-:W-:-:S07]  /*db40*/  MOV R162, R126 ;  /* 0x0000007e00a27202 */ /* 0x000fce0000000f00 */
[----:B------:R-:W-:Y:S05]  /*db50*/  WARPSYNC.COLLECTIVE R131, `(.L_x_17614) ;  /* 0x0000000083087348 */ /* 0x000fea0003c00000 */
[----:B------:R0:W1:Y:S02]  /*db60*/  SHFL.BFLY P2, R160, R162, R133, R164 ;  /* 0x0c000085a2a07389 */ /* 0x00006400000400a4 */
[----:B01----:R-:W-:Y:S01]  /*db70*/  ENDCOLLECTIVE ;  /* 0x000000000000791b */ /* 0x003fe20003800000 */
.L_x_17614:
[----:B------:R-:W-:Y:S01]  /*db80*/  HFMA2.MMA R133, -RZ, RZ, 0, 2.384185791015625e-07 ;  /* 0x00000004ff857435 */ /* 0x000fe200000001ff */
[----:B------:R-:W-:-:S04]  /*db90*/  IMAD.MOV.U32 R117, RZ, RZ, R160 ;  /* 0x000000ffff757224 */ /* 0x000fc800078e00a0 */
[----:B------:R-:W-:-:S05]  /*dba0*/  FADD.FTZ R117, R126, R117 ;  /* 0x000000757e757221 */ /* 0x000fca0000010000 */
[----:B------:R-:W-:-:S07]  /*dbb0*/  MOV R162, R117 ;  /* 0x0000007500a27202 */ /* 0x000fce0000000f00 */
[----:B------:R-:W-:Y:S05]  /*dbc0*/  WARPSYNC.COLLECTIVE R131, `(.L_x_17615) ;  /* 0x0000000083087348 */ /* 0x000fea0003c00000 */
[----:B------:R0:W1:Y:S02]  /*dbd0*/  SHFL.BFLY P2, R160, R162, R133, R164 ;  /* 0x0c000085a2a07389 */ /* 0x00006400000400a4 */
[----:B01----:R-:W-:Y:S01]  /*dbe0*/  ENDCOLLECTIVE ;  /* 0x000000000000791b */ /* 0x003fe20003800000 */
.L_x_17615:
[----:B------:R-:W-:Y:S01]  /*dbf0*/  HFMA2.MMA R133, -RZ, RZ, 0, 4.76837158203125e-07 ;  /* 0x00000008ff857435 */ /* 0x000fe200000001ff */
[----:B------:R-:W-:-:S04]  /*dc00*/  IMAD.MOV.U32 R132, RZ, RZ, R160 ;  /* 0x000000ffff847224 */ /* 0x000fc800078e00a0 */
[----:B------:R-:W-:-:S05]  /*dc10*/  FADD.FTZ R132, R117, R132 ;  /* 0x0000008475847221 */ /* 0x000fca0000010000 */
[----:B------:R-:W-:-:S07]  /*dc20*/  MOV R162, R132 ;  /* 0x0000008400a27202 */ /* 0x000fce0000000f00 */
[----:B------:R-:W-:Y:S05]  /*dc30*/  WARPSYNC.COLLECTIVE R131, `(.L_x_17616) ;  /* 0x0000000083087348 */ /* 0x000fea0003c00000 */
[----:B------:R0:W1:Y:S02]  /*dc40*/  SHFL.BFLY P2, R160, R162, R133, R164 ;  /* 0x0c000085a2a07389 */ /* 0x00006400000400a4 */
[----:B01----:R-:W-:Y:S01]  /*dc50*/  ENDCOLLECTIVE ;  /* 0x000000000000791b */ /* 0x003fe20003800000 */
.L_x_17616:
[----:B------:R-:W-:Y:S01]  /*dc60*/  HFMA2.MMA R133, -RZ, RZ, 0, 9.5367431640625e-07 ;  /* 0x00000010ff857435 */ /* 0x000fe200000001ff */
[----:B------:R-:W-:-:S04]  /*dc70*/  IMAD.MOV.U32 R123, RZ, RZ, R160 ;  /* 0x000000ffff7b7224 */ /* 0x000fc800078e00a0 */
[----:B------:R-:W-:-:S05]  /*dc80*/  FADD.FTZ R123, R132, R123 ;  /* 0x0000007b847b7221 */ /* 0x000fca0000010000 */
[----:B------:R-:W-:-:S07]  /*dc90*/  MOV R162, R123 ;  /* 0x0000007b00a27202 */ /* 0x000fce0000000f00 */
[----:B------:R-:W-:Y:S05]  /*dca0*/  WARPSYNC.COLLECTIVE R131, `(.L_x_17617) ;  /* 0x0000000083087348 */ /* 0x000fea0003c00000 */
[----:B------:R0:W1:Y:S02]  /*dcb0*/  SHFL.BFLY P2, R160, R162, R133, R164 ;  /* 0x0c000085a2a07389 */ /* 0x00006400000400a4 */
[----:B01----:R-:W-:Y:S01]  /*dcc0*/  ENDCOLLECTIVE ;  /* 0x000000000000791b */ /* 0x003fe20003800000 */
.L_x_17617:
[----:B------:R-:W-:Y:S05]  /*dcd0*/  BRA `(.L_x_17618) ;  /* 0xffffffe800bc7947 */ /* 0x000fea000383ffff */
.L_x_17619:
        /* <DEDUP_REMOVED lines=10> */
.L_x_30277:


//--------------------- .text._ZN10layer_norm13ln_fwd_kernelINS_13Kernel_traitsIf6__halfS2_S2_fjLj4096ELj1ELj1ELj4ELj16ENS_18Kernel_traits_baseILj4096EfS2_S2_S2_fjLj128EEEEELb1ELb1ELb1ELb0EEEvNS_9FwdParamsE --------------------------
	.section	.text._ZN10layer_norm13ln_fwd_kernelINS_13Kernel_traitsIf6__halfS2_S2_fjLj4096ELj1ELj1ELj4ELj16ENS_18Kernel_traits_baseILj4096EfS2_S2_S2_fjLj128EEEEELb1ELb1ELb1ELb0EEEvNS_9FwdParamsE,"ax",@progbits
	.align	128
        .global         _ZN10layer_norm13ln_fwd_kernelINS_13Kernel_traitsIf6__halfS2_S2_fjLj4096ELj1ELj1ELj4ELj16ENS_18Kernel_traits_baseILj4096EfS2_S2_S2_fjLj128EEEEELb1ELb1ELb1ELb0EEEvNS_9FwdParamsE
        .type           _ZN10layer_norm13ln_fwd_kernelINS_13Kernel_traitsIf6__halfS2_S2_fjLj4096ELj1ELj1ELj4ELj16ENS_18Kernel_traits_baseILj4096EfS2_S2_S2_fjLj128EEEEELb1ELb1ELb1ELb0EEEvNS_9FwdParamsE,@function
        .size           _ZN10layer_norm13ln_fwd_kernelINS_13Kernel_traitsIf6__halfS2_S2_fjLj4096ELj1ELj1ELj4ELj16ENS_18Kernel_traits_baseILj4096EfS2_S2_S2_fjLj128EEEEELb1ELb1ELb1ELb0EEEvNS_9FwdParamsE,(.L_x_30278 - _ZN10layer_norm13ln_fwd_kernelINS_13Kernel_traitsIf6__halfS2_S2_fjLj4096ELj1ELj1ELj4ELj16ENS_18Kernel_traits_baseILj4096EfS2_S2_S2_fjLj128EEEEELb1ELb1ELb1ELb0EEEvNS_9FwdParamsE)
        .other          _ZN10layer_norm13ln_fwd_kernelINS_13Kernel_traitsIf6__halfS2_S2_fjLj4096ELj1ELj1ELj4ELj16ENS_18Kernel_traits_baseILj4096EfS2_S2_S2_fjLj128EEEEELb1ELb1ELb1ELb0EEEvNS_9FwdParamsE,@"STO_CUDA_ENTRY STV_DEFAULT"
_ZN10layer_norm13ln_fwd_kernelINS_13Kernel_traitsIf6__halfS2_S2_fjLj4096ELj1ELj1ELj4ELj16ENS_18Kernel_traits_baseILj4096EfS2_S2_S2_fjLj128EEEEELb1ELb1ELb1ELb0EEEvNS_9FwdParamsE:
.text._ZN10layer_norm13ln_fwd_kernelINS_13Kernel_traitsIf6__halfS2_S2_fjLj4096ELj1ELj1ELj4ELj16ENS_18Kernel_traits_baseILj4096EfS2_S2_S2_fjLj128EEEEELb1ELb1ELb1ELb0EEEvNS_9FwdParamsE:
        /* <DEDUP_REMOVED lines=8> */
[----:B------:R-:W2:Y:S04]  /*0080*/  S2R R0, SR_TID.X ;  /* 0x0000000000007919 */ /* 0x000ea80000002100 */
[----:B------:R-:W3:Y:S01]  /*0090*/  @P0 LDC R9, c[0x0][0x2f0] ;  /* 0x0000bc00ff090b82 */ /* 0x000ee20000000800 */
[----:B0-----:R-:W-:-:S07]  /*00a0*/  @P0 MOV R4, R35 ;  /* 0x0000002300040202 */ /* 0x001fce0000000f00 */
[----:B------:R-:W2:Y:S01]  /*00b0*/  LDC R7, c[0x0][RZ] ;  /* 0x00000000ff077b82 */ /* 0x000ea20000000800 */
[----:B-1----:R-:W-:-:S07]  /*00c0*/  @P0 IMAD.MOV.U32 R5, RZ, RZ, R6 ;  /* 0x000000ffff050224 */ /* 0x002fce00078e0006 */
[----:B------:R-:W0:Y:S01]  /*00d0*/  LDC R34, c[0x0][0x218] ;  /* 0x00008600ff227b82 */ /* 0x000e220000000800 */
[----:B------:R-:W3:Y:S01]  /*00e0*/  @P0 LDG.E.64 R2, desc[UR4][R4.64] ;  /* 0x0000000404020981 */ /* 0x000ee2000c1e1b00 */
[----:B------:R-:W-:-:S06]  /*00f0*/  IMAD.U32 R171, RZ, RZ, UR7 ;  /* 0x00000007ffab7e24 */ /* 0x000fcc000f8e00ff */
[----:B------:R-:W4:Y:S01]  /*0100*/  @P0 LDG.E.64 R170, desc[UR4][R170.64] ;  /* 0x00000004aaaa0981 */ /* 0x000f22000c1e1b00 */
[----:B------:R-:W2:Y:S01]  /*0110*/  S2UR UR6, SR_CTAID.X ;  /* 0x00000000000679c3 */ /* 0x000ea20000002500 */
[----:B------:R-:W-:Y:S01]  /*0120*/  BSSY B0, `(.L_x_17620) ;  /* 0x0000050000007945 */ /* 0x000fe20003800000 */
[----:B---3--:R-:W-:Y:S01]  /*0130*/  @P0 IADD3 R35, P1, R2, R9, RZ ;  /* 0x0000000902230210 */ /* 0x008fe20007f3e0ff */
[----:B--2---:R-:W-:-:S03]  /*0140*/  IMAD R2, R7, UR6, R0 ;  /* 0x0000000607027c24 */ /* 0x004fc6000f8e0200 */
[----:B------:R-:W-:Y:S01]  /*0150*/  @P0 IADD3.X R6, RZ, R3, RZ, P1, !PT ;  /* 0x00000003ff060210 */ /* 0x000fe20000ffe4ff */
[----:B------:R-:W-:-:S03]  /*0160*/  IMAD.WIDE.U32 R10, R2, -0x326172a9, RZ ;  /* 0xcd9e8d57020a7825 */ /* 0x000fc600078e00ff */
[--C-:B------:R-:W-:Y:S01]  /*0170*/  SHF.R.U64 R3, R35, 0x2, R6.reuse ;  /* 0x0000000223037819 */ /* 0x100fe20000001206 */
[----:B----4-:R-:W-:Y:S01]  /*0180*/  VIADD R5, R171, 0xbb67ae85 ;  /* 0xbb67ae85ab057836 */ /* 0x010fe20000000000 */
[----:B------:R-:W-:Y:S01]  /*0190*/  SHF.R.U32.HI R4, RZ, 0x2, R6 ;  /* 0x00000002ff047819 */ /* 0x000fe20000011606 */
[C---:B------:R-:W-:Y:S01]  /*01a0*/  VIADD R7, R170.reuse, 0x3c6ef372 ;  /* 0x3c6ef372aa077836 */ /* 0x040fe20000000000 */
[----:B------:R-:W-:Y:S01]  /*01b0*/  IADD3 R6, R170, -0x61c88647, RZ ;  /* 0x9e3779b9aa067810 */ /* 0x000fe20007ffe0ff */
[----:B------:R-:W-:Y:S01]  /*01c0*/  IMAD.WIDE.U32 R8, R3, -0x2daee0ad, RZ ;  /* 0xd2511f5303087825 */ /* 0x000fe200078e00ff */
[----:B------:R-:W-:Y:S02]  /*01d0*/  LOP3.LUT R12, R11, R4, R170, 0x96, !PT ;  /* 0x000000040b0c7212 */ /* 0x000fe400078e96aa */
[----:B------:R-:W-:Y:S02]  /*01e0*/  LOP3.LUT R11, R0, 0x7f, RZ, 0xc0, !PT ;  /* 0x0000007f000b7812 */ /* 0x000fe400078ec0ff */
[----:B------:R-:W-:Y:S01]  /*01f0*/  LOP3.LUT R14, R9, R171, RZ, 0x3c, !PT ;  /* 0x000000ab090e7212 */ /* 0x000fe200078e3cff */
[----:B------:R-:W-:Y:S01]  /*0200*/  IMAD.WIDE.U32 R12, R12, -0x2daee0ad, RZ ;  /* 0xd2511f530c0c7825 */ /* 0x000fe200078e00ff */
[----:B------:R-:W-:-:S03]  /*0210*/  MOV R33, R11 ;  /* 0x0000000b00217202 */ /* 0x000fc60000000f00 */
[----:B------:R-:W-:Y:S01]  /*0220*/  IMAD.WIDE.U32 R14, R14, -0x326172a9, RZ ;  /* 0xcd9e8d570e0e7825 */ /* 0x000fe200078e00ff */
[----:B------:R-:W-:Y:S02]  /*0230*/  LOP3.LUT R18, R13, R8, R5, 0x96, !PT ;  /* 0x000000080d127212 */ /* 0x000fe400078e9605 */
[C---:B------:R-:W-:Y:S01]  /*0240*/  IADD3 R8, R171.reuse, 0x76cf5d0a, RZ ;  /* 0x76cf5d0aab087810 */ /* 0x040fe20007ffe0ff */
[----:B------:R-:W-:Y:S01]  /*0250*/  VIADD R9, R171, 0x32370b8f ;  /* 0x32370b8fab097836 */ /* 0x000fe20000000000 */
[----:B------:R-:W-:Y:S01]  /*0260*/  LOP3.LUT R16, R15, R6, R10, 0x96, !PT ;  /* 0x000000060f107212 */ /* 0x000fe200078e960a */
[----:B------:R-:W-:Y:S01]  /*0270*/  IMAD.WIDE.U32 R18, R18, -0x326172a9, RZ ;  /* 0xcd9e8d5712127825 */ /* 0x000fe200078e00ff */
[----:B------:R-:W-:Y:S02]  /*0280*/  IADD3 R10, R170, -0x255992d5, RZ ;  /* 0xdaa66d2baa0a7810 */ /* 0x000fe40007ffe0ff */
[----:B0-----:R-:W-:Y:S01]  /*0290*/  SHF.R.S32.HI R13, RZ, 0x1f, R34 ;  /* 0x0000001fff0d7819 */ /* 0x001fe20000011422 */
[----:B------:R-:W-:Y:S01]  /*02a0*/  IMAD.WIDE.U32 R16, R16, -0x2daee0ad, RZ ;  /* 0xd2511f5310107825 */ /* 0x000fe200078e00ff */
[----:B------:R-:W-:-:S02]  /*02b0*/  LOP3.LUT R20, R19, R14, R7, 0x96, !PT ;  /* 0x0000000e13147212 */ /* 0x000fc400078e9607 */
[----:B------:R-:W-:Y:S01]  /*02c0*/  LEA.HI R34, R13, R34, RZ, 0x3 ;  /* 0x000000220d227211 */ /* 0x000fe200078f18ff */
[----:B------:R-:W-:Y:S01]  /*02d0*/  VIADD R13, R171, 0xed9eba14 ;  /* 0xed9eba14ab0d7836 */ /* 0x000fe20000000000 */
[----:B------:R-:W-:Y:S01]  /*02e0*/  LOP3.LUT R14, R17, R12, R8, 0x96, !PT ;  /* 0x0000000c110e7212 */ /* 0x000fe200078e9608 */
[----:B------:R-:W-:-:S04]  /*02f0*/  IMAD.WIDE.U32 R20, R20, -0x2daee0ad, RZ ;  /* 0xd2511f5314147825 */ /* 0x000fc800078e00ff */
[----:B------:R-:W-:Y:S01]  /*0300*/  IMAD.WIDE.U32 R14, R14, -0x326172a9, RZ ;  /* 0xcd9e8d570e0e7825 */ /* 0x000fe200078e00ff */
[----:B------:R-:W-:-:S03]  /*0310*/  LOP3.LUT R19, R21, R16, R9, 0x96, !PT ;  /* 0x0000001015137212 */ /* 0x000fc600078e9609 */
[----:B------:R-:W-:Y:S01]  /*0320*/  VIADD R12, R170, 0x78dde6e4 ;  /* 0x78dde6e4aa0c7836 */ /* 0x000fe20000000000 */
[----:B------:R-:W-:Y:S01]  /*0330*/  LOP3.LUT R16, R15, R18, R10, 0x96, !PT ;  /* 0x000000120f107212 */ /* 0x000fe200078e960a */
[----:B------:R-:W-:Y:S01]  /*0340*/  IMAD.WIDE.U32 R18, R19, -0x326172a9, RZ ;  /* 0xcd9e8d5713127825 */ /* 0x000fe200078e00ff */
[----:B------:R-:W-:-:S03]  /*0350*/  LOP3.LUT R15, R33, 0x7f, RZ, 0x3c, !PT ;  /* 0x0000007f210f7812 */ /* 0x000fc600078e3cff */
[----:B------:R-:W-:Y:S01]  /*0360*/  IMAD.WIDE.U32 R16, R16, -0x2daee0ad, RZ ;  /* 0xd2511f5310107825 */ /* 0x000fe200078e00ff */
[----:B------:R-:W-:Y:S02]  /*0370*/  LOP3.LUT R26, R19, R14, R12, 0x96, !PT ;  /* 0x0000000e131a7212 */ /* 0x000fe400078e960c */
[----:B------:R-:W-:Y:S02]  /*0380*/  LEA.HI.SX32 R15, R34, R15, 0x1d ;  /* 0x0000000f220f7211 */ /* 0x000fe400078feaff */
[----:B------:R-:W-:Y:S01]  /*0390*/  IADD3 R14, R171, -0x56f99767, RZ ;  /* 0xa9066899ab0e7810 */ /* 0x000fe20007ffe0ff */
[----:B------:R-:W-:Y:S01]  /*03a0*/  IMAD.WIDE.U32 R26, R26, -0x2daee0ad, RZ ;  /* 0xd2511f531a1a7825 */ /* 0x000fe200078e00ff */
[----:B------:R-:W-:Y:S02]  /*03b0*/  LOP3.LUT R20, R17, R20, R13, 0x96, !PT ;  /* 0x0000001411147212 */ /* 0x000fe400078e960d */
[----:B------:R-:W-:Y:S02]  /*03c0*/  LOP3.LUT P5, RZ, R15, 0xffffff80, RZ, 0xc0, !PT ;  /* 0xffffff800fff7812 */ /* 0x000fe400078ac0ff */
[----:B------:R-:W-:Y:S01]  /*03d0*/  LOP3.LUT R30, R27, R16, R14, 0x96, !PT ;  /* 0x000000101b1e7212 */ /* 0x000fe200078e960e */
[C---:B------:R-:W-:Y:S01]  /*03e0*/  VIADD R16, R170.reuse, 0x1715609d ;  /* 0x1715609daa107836 */ /* 0x040fe20000000000 */
[----:B------:R-:W-:Y:S01]  /*03f0*/  IADD3 R17, R170, -0x4ab325aa, RZ ;  /* 0xb54cda56aa117810 */ /* 0x000fe20007ffe0ff */
[----:B------:R-:W-:Y:S01]  /*0400*/  IMAD.WIDE.U32 R20, R20, -0x326172a9, RZ ;  /* 0xcd9e8d5714147825 */ /* 0x000fe200078e00ff */
[----:B------:R-:W-:-:S02]  /*0410*/  ISETP.GE.U32.AND P3, PT, R15, 0x100, PT ;  /* 0x000001000f00780c */ /* 0x000fc40003f66070 */
[----:B------:R-:W-:Y:S01]  /*0420*/  ISETP.GE.U32.AND P2, PT, R15, 0x180, PT ;  /* 0x000001800f00780c */ /* 0x000fe20003f46070 */
[----:B------:R-:W-:Y:S01]  /*0430*/  IMAD.WIDE.U32 R30, R30, -0x326172a9, RZ ;  /* 0xcd9e8d571e1e7825 */ /* 0x000fe200078e00ff */
[----:B------:R-:W-:Y:S02]  /*0440*/  LOP3.LUT R28, R21, R18, R16, 0x96, !PT ;  /* 0x00000012151c7212 */ /* 0x000fe400078e9610 */
[----:B------:R-:W-:Y:S01]  /*0450*/  LEA.HI R19, R0, UR6, RZ, 0x19 ;  /* 0x0000000600137c11 */ /* 0x000fe2000f8fc8ff */
[----:B------:R-:W-:Y:S01]  /*0460*/  VIADD R18, R171, 0x646e171e ;  /* 0x646e171eab127836 */ /* 0x000fe20000000000 */
[----:B------:R-:W-:Y:S01]  /*0470*/  ISETP.GE.U32.AND P4, PT, R15, 0x200, PT ;  /* 0x000002000f00780c */ /* 0x000fe20003f86070 */
[----:B------:R-:W-:Y:S01]  /*0480*/  IMAD.WIDE.U32 R28, R28, -0x2daee0ad, RZ ;  /* 0xd2511f531c1c7825 */ /* 0x000fe200078e00ff */
[----:B------:R-:W-:Y:S02]  /*0490*/  P2R R158, PR, RZ, 0x8 ;  /* 0x00000008ff9e7803 */ /* 0x000fe40000000000 */
[----:B------:R-:W-:-:S02]  /*04a0*/  P2R R160, PR, RZ, 0x4 ;  /* 0x00000004ffa07803 */ /* 0x000fc40000000000 */
        /* <DEDUP_REMOVED lines=23> */
.L_x_17621:
[----:B------:R-:W-:Y:S05]  /*0620*/  BSYNC B0 ;  /* 0x0000000000007941 */ /* 0x000fea0003800000 */
.L_x_17620:
        /* <DEDUP_REMOVED lines=23> */
.L_x_17623:
[----:B------:R-:W-:Y:S05]  /*07a0*/  BSYNC B0 ;  /* 0x0000000000007941 */ /* 0x000fea0003800000 */
.L_x_17622:
        /* <DEDUP_REMOVED lines=23> */
.L_x_17625:
[----:B------:R-:W-:Y:S05]  /*0920*/  BSYNC B0 ;  /* 0x0000000000007941 */ /* 0x000fea0003800000 */
.L_x_17624:
        /* <DEDUP_REMOVED lines=22> */
.L_x_17627:
[----:B------:R-:W-:Y:S05]  /*0a90*/  BSYNC B0 ;  /* 0x0000000000007941 */ /* 0x000fea0003800000 */
.L_x_17626:
[----:B------:R-:W-:Y:S01]  /*0aa0*/  ULDC UR6, c[0x0][0x214] ;  /* 0x0000850000067ab9 */ /* 0x000fe20000000800 */
[----:B------:R-:W-:Y:S01]  /*0ab0*/  LOP3.LUT R26, R29, R26, R18, 0x96, !PT ;  /* 0x0000001a1d1a7212 */ /* 0x000fe200078e9612 */
[----:B0123--:R-:W-:Y:S01]  /*0ac0*/  IMAD.WIDE.U32 R24, R32, -0x2daee0ad, RZ ;  /* 0xd2511f5320187825 */ /* 0x00ffe200078e00ff */
[----:B------:R-:W-:Y:S02]  /*0ad0*/  ISETP.GE.AND P0, PT, R19, UR6, PT ;  /* 0x0000000613007c0c */ /* 0x000fe4000bf06270 */
[----:B------:R-:W-:Y:S01]  /*0ae0*/  IADD3 R20, R171, 0x1fd5c5a3, RZ ;  /* 0x1fd5c5a3ab147810 */ /* 0x000fe20007ffe0ff */
[----:B------:R-:W-:Y:S01]  /*0af0*/  IMAD.WIDE.U32 R26, R26, -0x326172a9, RZ ;  /* 0xcd9e8d571a1a7825 */ /* 0x000fe200078e00ff */
[C---:B------:R-:W-:Y:S02]  /*0b00*/  IADD3 R22, R170.reuse, -0xe443238, RZ ;  /* 0xf1bbcdc8aa167810 */ /* 0x040fe40007ffe0ff */
[----:B------:R-:W-:Y:S01]  /*0b10*/  LOP3.LUT R31, R25, R28, R20, 0x96, !PT ;  /* 0x0000001c191f7212 */ /* 0x000fe200078e9614 */
[----:B------:R-:W-:-:S04]  /*0b20*/  VIADD R21, R170, 0x5384540f ;  /* 0x5384540faa157836 */ /* 0x000fc80000000000 */
[----:B------:R-:W-:Y:S01]  /*0b30*/  IMAD.HI.U32 R23, R31, -0x326172a9, RZ ;  /* 0xcd9e8d571f177827 */ /* 0x000fe200078e00ff */
[----:B------:R-:W-:Y:S01]  /*0b40*/  LOP3.LUT R30, R27, R30, R21, 0x96, !PT ;  /* 0x0000001e1b1e7212 */ /* 0x000fe200078e9615 */
[----:B------:R-:W-:Y:S06]  /*0b50*/  @P0 EXIT ;  /* 0x000000000000094d */ /* 0x000fec0003800000 */
[----:B------:R-:W-:Y:S01]  /*0b60*/  SHF.R.S32.HI R34, RZ, 0x3, R34 ;  /* 0x00000003ff227819 */ /* 0x000fe20000011422 */
[----:B------:R-:W-:Y:S01]  /*0b70*/  IMAD.SHL.U32 R28, R0, 0x20, RZ ;  /* 0x00000020001c7824 */ /* 0x000fe200078e00ff */
[----:B------:R-:W-:Y:S01]  /*0b80*/  LOP3.LUT R32, R23, R26, R22, 0x96, !PT ;  /* 0x0000001a17207212 */ /* 0x000fe200078e9616 */
[----:B------:R-:W-:Y:S01]  /*0b90*/  IMAD.HI.U32 R25, R30, -0x2daee0ad, RZ ;  /* 0xd2511f531e197827 */ /* 0x000fe200078e00ff */
[----:B------:R-:W-:Y:S01]  /*0ba0*/  LOP3.LUT R27, R0, 0x60, RZ, 0xc0, !PT ;  /* 0x00000060001b7812 */ /* 0x000fe200078ec0ff */
[----:B------:R-:W-:Y:S01]  /*0bb0*/  ULDC.U8 UR6, c[0x0][0x2a0] ;  /* 0x0000a80000067ab9 */ /* 0x000fe20000000000 */
[----:B------:R-:W-:Y:S01]  /*0bc0*/  LOP3.LUT R26, R34, 0x7f, RZ, 0xc0, !PT ;  /* 0x0000007f221a7812 */ /* 0x000fe200078ec0ff */
[----:B------:R-:W-:Y:S01]  /*0bd0*/  IMAD R33, R30, -0x2daee0ad, RZ ;  /* 0xd2511f531e217824 */ /* 0x000fe200078e02ff */
[----:B------:R-:W-:Y:S01]  /*0be0*/  SHF.R.U32.HI R34, RZ, 0x2, R34 ;  /* 0x00000002ff227819 */ /* 0x000fe20000011622 */
[----:B------:R-:W-:Y:S01]  /*0bf0*/  HFMA2.MMA R172, -RZ, RZ, 0, 5.9604644775390625e-08 ;  /* 0x00000001ffac7435 */ /* 0x000fe200000001ff */
[----:B------:R-:W-:Y:S01]  /*0c00*/  VIADDMNMX R27, R26, -R27, RZ, !PT ;  /* 0x8000001b1a1b7246 */ /* 0x000fe200078001ff */
[----:B------:R-:W-:Y:S01]  /*0c10*/  ULDC UR8, c[0x0][0x294] ;  /* 0x0000a50000087ab9 */ /* 0x000fe20000000800 */
[----:B------:R-:W-:Y:S01]  /*0c20*/  LOP3.LUT R29, R28, 0x3e0, RZ, 0xc0, !PT ;  /* 0x000003e01c1d7812 */ /* 0x000fe200078ec0ff */
[----:B------:R-:W-:Y:S01]  /*0c30*/  IMAD R28, R31, -0x326172a9, RZ ;  /* 0xcd9e8d571f1c7824 */ /* 0x000fe200078e02ff */
[----:B------:R-:W-:Y:S01]  /*0c40*/  LOP3.LUT R34, R34, 0x3fffffe0, RZ, 0xc0, !PT ;  /* 0x3fffffe022227812 */ /* 0x000fe200078ec0ff */
[----:B------:R-:W-:Y:S01]  /*0c50*/  ULDC UR9, c[0x0][0x290] ;  /* 0x0000a40000097ab9 */ /* 0x000fe20000000800 */
[----:B------:R-:W-:Y:S01]  /*0c60*/  VIMNMX R27, R27, 0x20, PT ;  /* 0x000000201b1b7848 */ /* 0x000fe20003fe0100 */
[----:B------:R-:W-:Y:S01]  /*0c70*/  ULDC.64 UR10, c[0x0][0x298] ;  /* 0x0000a600000a7ab9 */ /* 0x000fe20000000a00 */
[----:B------:R-:W-:Y:S01]  /*0c80*/  VIADDMNMX R29, R26, -R29, RZ, !PT ;  /* 0x8000001d1a1d7246 */ /* 0x000fe200078001ff */
[C---:B------:R-:W-:Y:S01]  /*0c90*/  IMAD.HI.U32 R26, R32.reuse, -0x2daee0ad, RZ ;  /* 0xd2511f53201a7827 */ /* 0x040fe200078e00ff */
[----:B------:R-:W-:Y:S01]  /*0ca0*/  IADD3 R27, R27, R34, RZ ;  /* 0x000000221b1b7210 */ /* 0x000fe20007ffe0ff */
[----:B------:R-:W-:Y:S01]  /*0cb0*/  ULDC.64 UR12, c[0x0][0x210] ;  /* 0x00008400000c7ab9 */ /* 0x000fe20000000a00 */
[----:B------:R-:W-:Y:S01]  /*0cc0*/  VIMNMX R29, R29, 0x20, PT ;  /* 0x000000201d1d7848 */ /* 0x000fe20003fe0100 */
[----:B------:R-:W-:Y:S01]  /*0cd0*/  IMAD R32, R32, -0x2daee0ad, RZ ;  /* 0xd2511f5320207824 */ /* 0x000fe200078e02ff */
[----:B------:R-:W-:Y:S01]  /*0ce0*/  IADD3 R23, R171, -0x24c28bd8, RZ ;  /* 0xdb3d7428ab177810 */ /* 0x000fe20007ffe0ff */
[----:B------:R-:W-:Y:S01]  /*0cf0*/  IMAD.SHL.U32 R27, R27, 0x8, RZ ;  /* 0x000000081b1b7824 */ /* 0x000fe200078e00ff */
[----:B------:R-:W-:Y:S01]  /*0d00*/  ISETP.NE.AND P0, PT, RZ, UR6, PT ;  /* 0x00000006ff007c0c */ /* 0x000fe2000bf05270 */
[----:B------:R-:W-:Y:S01]  /*0d10*/  IMAD.IADD R31, R34, 0x1, R29 ;  /* 0x00000001221f7824 */ /* 0x000fe200078e021d */
[----:B------:R-:W-:Y:S01]  /*0d20*/  LOP3.LUT R132, R25, R24, R23, 0x96, !PT ;  /* 0x0000001819847212 */ /* 0x000fe200078e9617 */
[----:B------:R-:W-:Y:S01]  /*0d30*/  VIADD R24, R171, 0x96a522ad ;  /* 0x96a522adab187836 */ /* 0x000fe20000000000 */
[----:B------:R-:W-:Y:S01]  /*0d40*/  I2FP.F32.U32 R29, R27 ;  /* 0x0000001b001d7245 */ /* 0x000fe20000201000 */
[----:B------:R-:W-:Y:S01]  /*0d50*/  ULDC.64 UR6, c[0x0][0x230] ;  /* 0x00008c0000067ab9 */ /* 0x000fe20000000a00 */
[----:B------:R-:W-:Y:S01]  /*0d60*/  IADD3 R25, R170, -0x700cb87f, RZ ;  /* 0x8ff34781aa197810 */ /* 0x000fe20007ffe0ff */
[----:B------:R-:W-:Y:S01]  /*0d70*/  IMAD.HI.U32 R30, R132, -0x326172a9, RZ ;  /* 0xcd9e8d57841e7827 */ /* 0x000fe200078e00ff */
[----:B------:R-:W-:-:S02]  /*0d80*/  LOP3.LUT R26, R26, R33, R24, 0x96, !PT ;  /* 0x000000211a1a7212 */ /* 0x000fc400078e9618 */
[----:B------:R-:W0:Y:S01]  /*0d90*/  MUFU.RCP R29, R29 ;  /* 0x0000001d001d7308 */ /* 0x000e220000001000 */
[----:B------:R-:W-:Y:S01]  /*0da0*/  P2R R162, PR, RZ, 0x1 ;  /* 0x00000001ffa27803 */ /* 0x000fe20000000000 */
[----:B------:R-:W-:Y:S01]  /*0db0*/  IMAD R34, R132, -0x326172a9, RZ ;  /* 0xcd9e8d5784227824 */ /* 0x000fe200078e02ff */
[----:B------:R-:W-:Y:S01]  /*0dc0*/  LOP3.LUT R27, R30, R28, R25, 0x96, !PT ;  /* 0x0000001c1e1b7212 */ /* 0x000fe200078e9619 */
[----:B------:R-:W-:Y:S01]  /*0dd0*/  IMAD.MOV.U32 R30, RZ, RZ, RZ ;  /* 0x000000ffff1e7224 */ /* 0x000fe200078e00ff */
[----:B------:R-:W-:Y:S02]  /*0de0*/  LOP3.LUT R28, R35, 0x3, RZ, 0xc0, !PT ;  /* 0x00000003231c7812 */ /* 0x000fe400078ec0ff */
[----:B------:R-:W-:-:S07]  /*0df0*/  SHF.L.U32 R31, R31, 0x3, RZ ;  /* 0x000000031f1f7819 */ /* 0x000fce00000006ff */
.L_x_17971:
        /* <DEDUP_REMOVED lines=9> */
[----:B------:R-:W-:Y:S02]  /*0e90*/  MOV R213, RZ ;  /* 0x000000ff00d57202 */ /* 0x000fe40000000f00 */
        /* <DEDUP_REMOVED lines=29> */
.L_x_17631:
        /* <DEDUP_REMOVED lines=12> */
.L_x_17634:
[----:B------:R-:W-:-:S07]  /*1130*/  MOV R142, R34 ;  /* 0x00000022008e7202 */ /* 0x000fce0000000f00 */
.L_x_17635:
[----:B------:R-:W-:Y:S05]  /*1140*/  BSYNC B2 ;  /* 0x0000000000027941 */ /* 0x000fea0003800000 */
.L_x_17633:
        /* <DEDUP_REMOVED lines=16> */
.L_x_17639:
[----:B------:R-:W-:Y:S05]  /*1250*/  BSYNC B3 ;  /* 0x0000000000037941 */ /* 0x000fea0003800000 */
.L_x_17638:
        /* <DEDUP_REMOVED lines=41> */
[----:B------:R-:W-:-:S08]  /*14f0*/  LOP3.LUT R26, R33, R26, R24, 0x96, !PT ;  /* 0x0000001a211a7212 */ /* 0x000fd000078e9618 */
.L_x_17637:
[----:B------:R-:W-:Y:S05]  /*1500*/  BSYNC B2 ;  /* 0x0000000000027941 */ /* 0x000fea0003800000 */
.L_x_17636:
        /* <DEDUP_REMOVED lines=10> */
[----:B------:R-:W-:-:S04]  /*15b0*/  FMUL.FTZ R33, R56, R33 ;  /* 0x0000002138217220 */ /* 0x000fc80000410000 */
[----:B------:R-:W-:-:S07]  /*15c0*/  @P1 FADD.FTZ R33, R28, R33 ;  /* 0x000000211c211221 */ /* 0x000fce0000010000 */
.L_x_17632:
[----:B------:R-:W-:Y:S05]  /*15d0*/  BSYNC B1 ;  /* 0x0000000000017941 */ /* 0x000fea0003800000 */
.L_x_17630:
        /* <DEDUP_REMOVED lines=8> */
.L_x_17641:
        /* <DEDUP_REMOVED lines=12> */
.L_x_17644:
[----:B------:R-:W-:-:S07]  /*1720*/  IMAD.MOV.U32 R147, RZ, RZ, R34 ;  /* 0x000000ffff937224 */ /* 0x000fce00078e0022 */
.L_x_17645:
[----:B------:R-:W-:Y:S05]  /*1730*/  BSYNC B2 ;  /* 0x0000000000027941 */ /* 0x000fea0003800000 */
.L_x_17643:
        /* <DEDUP_REMOVED lines=16> */
.L_x_17649:
[----:B------:R-:W-:Y:S05]  /*1840*/  BSYNC B3 ;  /* 0x0000000000037941 */ /* 0x000fea0003800000 */
.L_x_17648:
        /* <DEDUP_REMOVED lines=44> */
.L_x_17647:
[----:B------:R-:W-:Y:S05]  /*1b10*/  BSYNC B2 ;  /* 0x0000000000027941 */ /* 0x000fea0003800000 */
.L_x_17646:
[----:B------:R-:W-:Y:S01]  /*1b20*/  HFMA2.MMA R143, -RZ, RZ, 0.1171875, 0 ;  /* 0x2f800000ff8f7435 */ /* 0x000fe200000001ff */
[----:B------:R-:W-:Y:S01]  /*1b30*/  I2FP.F32.U32 R140, R147 ;  /* 0x00000093008c7245 */ /* 0x000fe20000201000 */
[----:B-----5:R-:W-:Y:S02]  /*1b40*/  HADD2.F32 R141, -RZ, R132.H1_H1 ;  /* 0x30000084ff8d7230 */ /* 0x020fe40000004100 */
[----:B------:R-:W-:-:S03]  /*1b50*/  @P1 HADD2.F32 R142, -RZ, R136.H1_H1 ;  /* 0x30000088ff8e1230 */ /* 0x000fc60000004100 */
        /* <DEDUP_REMOVED lines=8> */
.L_x_17642:
[----:B------:R-:W-:Y:S05]  /*1be0*/  BSYNC B1 ;  /* 0x0000000000017941 */ /* 0x000fea0003800000 */
.L_x_17640:
        /* <DEDUP_REMOVED lines=8> */
.L_x_17651:
        /* <DEDUP_REMOVED lines=12> */
.L_x_17654:
[----:B------:R-:W-:-:S07]  /*1d30*/  MOV R149, R34 ;  /* 0x0000002200957202 */ /* 0x000fce0000000f00 */
.L_x_17655:
[----:B------:R-:W-:Y:S05]  /*1d40*/  BSYNC B2 ;  /* 0x0000000000027941 */ /* 0x000fea0003800000 */
.L_x_17653:
        /* <DEDUP_REMOVED lines=16> */
.L_x_17659:
[----:B------:R-:W-:Y:S05]  /*1e50*/  BSYNC B3 ;  /* 0x0000000000037941 */ /* 0x000fea0003800000 */
.L_x_17658:
        /* <DEDUP_REMOVED lines=44> */
.L_x_17657:
[----:B------:R-:W-:Y:S05]  /*2120*/  BSYNC B2 ;  /* 0x0000000000027941 */ /* 0x000fea0003800000 */
.L_x_17656:
        /* <DEDUP_REMOVED lines=12> */
.L_x_17652:
[----:B------:R-:W-:Y:S05]  /*21f0*/  BSYNC B1 ;  /* 0x0000000000017941 */ /* 0x000fea0003800000 */
.L_x_17650:
        /* <DEDUP_REMOVED lines=8> */
.L_x_17661:
        /* <DEDUP_REMOVED lines=12> */
.L_x_17664:
[----:B------:R-:W-:-:S07]  /*2340*/  IMAD.MOV.U32 R151, RZ, RZ, R34 ;  /* 0x000000ffff977224 */ /* 0x000fce00078e0022 */
.L_x_17665:
[----:B------:R-:W-:Y:S05]  /*2350*/  BSYNC B2 ;  /* 0x0000000000027941 */ /* 0x000fea0003800000 */
.L_x_17663:
        /* <DEDUP_REMOVED lines=16> */
.L_x_17669:
[----:B------:R-:W-:Y:S05]  /*2460*/  BSYNC B3 ;  /* 0x0000000000037941 */ /* 0x000fea0003800000 */
.L_x_17668:
        /* <DEDUP_REMOVED lines=44> */
.L_x_17667:
[----:B------:R-:W-:Y:S05]  /*2730*/  BSYNC B2 ;  /* 0x0000000000027941 */ /* 0x000fea0003800000 */
.L_x_17666:
        /* <DEDUP_REMOVED lines=12> */
.L_x_17662:
[----:B------:R-:W-:Y:S05]  /*2800*/  BSYNC B1 ;  /* 0x0000000000017941 */ /* 0x000fea0003800000 */
.L_x_17660:
        /* <DEDUP_REMOVED lines=8> */
.L_x_17671:
        /* <DEDUP_REMOVED lines=12> */
.L_x_17674:
[----:B------:R-:W-:-:S07]  /*2950*/  MOV R153, R34 ;  /* 0x0000002200997202 */ /* 0x000fce0000000f00 */
.L_x_17675:
[----:B------:R-:W-:Y:S05]  /*2960*/  BSYNC B2 ;  /* 0x0000000000027941 */ /* 0x000fea0003800000 */
.L_x_17673:
        /* <DEDUP_REMOVED lines=16> */
.L_x_17679:
[----:B------:R-:W-:Y:S05]  /*2a70*/  BSYNC B3 ;  /* 0x0000000000037941 */ /* 0x000fea0003800000 */
.L_x_17678:
        /* <DEDUP_REMOVED lines=44> */
.L_x_17677:
[----:B------:R-:W-:Y:S05]  /*2d40*/  BSYNC B2 ;  /* 0x0000000000027941 */ /* 0x000fea0003800000 */
.L_x_17676:
        /* <DEDUP_REMOVED lines=12> */
.L_x_17672:
[----:B------:R-:W-:Y:S05]  /*2e10*/  BSYNC B1 ;  /* 0x0000000000017941 */ /* 0x000fea0003800000 */
.L_x_17670:
        /* <DEDUP_REMOVED lines=8> */
.L_x_17681:
        /* <DEDUP_REMOVED lines=12> */
.L_x_17684:
[----:B------:R-:W-:-:S07]  /*2f60*/  IMAD.MOV.U32 R155, RZ, RZ, R34 ;  /* 0x000000ffff9b7224 */ /* 0x000fce00078e0022 */
.L_x_17685:
[----:B------:R-:W-:Y:S05]  /*2f70*/  BSYNC B2 ;  /* 0x0000000000027941 */ /* 0x000fea0003800000 */
.L_x_17683:
        /* <DEDUP_REMOVED lines=16> */
.L_x_17689:
[----:B------:R-:W-:Y:S05]  /*3080*/  BSYNC B3 ;  /* 0x0000000000037941 */ /* 0x000fea0003800000 */
.L_x_17688:
        /* <DEDUP_REMOVED lines=44> */
.L_x_17687:
[----:B------:R-:W-:Y:S05]  /*3350*/  BSYNC B2 ;  /* 0x0000000000027941 */ /* 0x000fea0003800000 */
.L_x_17686:
        /* <DEDUP_REMOVED lines=12> */
.L_x_17682:
[----:B------:R-:W-:Y:S05]  /*3420*/  BSYNC B1 ;  /* 0x0000000000017941 */ /* 0x000fea0003800000 */
.L_x_17680:
        /* <DEDUP_REMOVED lines=8> */
.L_x_17691:
        /* <DEDUP_REMOVED lines=12> */
.L_x_17694:
[----:B------:R-:W-:-:S07]  /*3570*/  MOV R157, R34 ;  /* 0x00000022009d7202 */ /* 0x000fce0000000f00 */
.L_x_17695:
[----:B------:R-:W-:Y:S05]  /*3580*/  BSYNC B2 ;  /* 0x0000000000027941 */ /* 0x000fea0003800000 */
.L_x_17693:
        /* <DEDUP_REMOVED lines=16> */
.L_x_17699:
[----:B------:R-:W-:Y:S05]  /*3690*/  BSYNC B3 ;  /* 0x0000000000037941 */ /* 0x000fea0003800000 */
.L_x_17698:
        /* <DEDUP_REMOVED lines=44> */
.L_x_17697:
[----:B------:R-:W-:Y:S05]  /*3960*/  BSYNC B2 ;  /* 0x0000000000027941 */ /* 0x000fea0003800000 */
.L_x_17696:
        /* <DEDUP_REMOVED lines=12> */
.L_x_17692:
[----:B------:R-:W-:Y:S05]  /*3a30*/  BSYNC B1 ;  /* 0x0000000000017941 */ /* 0x000fea0003800000 */
.L_x_17690:
        /* <DEDUP_REMOVED lines=8> */
.L_x_17701:
        /* <DEDUP_REMOVED lines=12> */
.L_x_17704:
[----:B------:R-:W-:-:S07]  /*3b80*/  IMAD.MOV.U32 R176, RZ, RZ, R34 ;  /* 0x000000ffffb07224 */ /* 0x000fce00078e0022 */
.L_x_17705:
[----:B------:R-:W-:Y:S05]  /*3b90*/  BSYNC B2 ;  /* 0x0000000000027941 */ /* 0x000fea0003800000 */
.L_x_17703:
        /* <DEDUP_REMOVED lines=16> */
.L_x_17709:
[----:B------:R-:W-:Y:S05]  /*3ca0*/  BSYNC B3 ;  /* 0x0000000000037941 */ /* 0x000fea0003800000 */
.L_x_17708:
        /* <DEDUP_REMOVED lines=44> */
.L_x_17707:
[----:B------:R-:W-:Y:S05]  /*3f70*/  BSYNC B2 ;  /* 0x0000000000027941 */ /* 0x000fea0003800000 */
.L_x_17706:
        /* <DEDUP_REMOVED lines=12> */
.L_x_17702:
[----:B------:R-:W-:Y:S05]  /*4040*/  BSYNC B1 ;  /* 0x0000000000017941 */ /* 0x000fea0003800000 */
.L_x_17700:
        /* <DEDUP_REMOVED lines=29> */
.L_x_17711:
[----:B------:R-:W-:Y:S05]  /*4220*/  BSYNC B1 ;  /* 0x0000000000017941 */ /* 0x000fea0003800000 */
.L_x_17710:
[----:B------:R-:W-:Y:S01]  /*4230*/  IADD3 R215, R215, 0x80, RZ ;  /* 0x00000080d7d77810 */ /* 0x000fe20007ffe0ff */
[----:B------:R-:W-:-:S07]  /*4240*/  VIADD R213, R213, 0x80 ;  /* 0x00000080d5d57836 */ /* 0x000fce0000000000 */
.L_x_17629:
[----:B------:R-:W-:Y:S05]  /*4250*/  BSYNC B0 ;  /* 0x0000000000007941 */ /* 0x000fea0003800000 */
.L_x_17628:
        /* <DEDUP_REMOVED lines=20> */
.L_x_17715:
        /* <DEDUP_REMOVED lines=12> */
.L_x_17718:
[----:B------:R-:W-:-:S07]  /*4460*/  IMAD.MOV.U32 R159, RZ, RZ, R34 ;  /* 0x000000ffff9f7224 */ /* 0x000fce00078e0022 */
.L_x_17719:
[----:B------:R-:W-:Y:S05]  /*4470*/  BSYNC B2 ;  /* 0x0000000000027941 */ /* 0x000fea0003800000 */
.L_x_17717:
        /* <DEDUP_REMOVED lines=16> */
.L_x_17723:
[----:B------:R-:W-:Y:S05]  /*4580*/  BSYNC B3 ;  /* 0x0000000000037941 */ /* 0x000fea0003800000 */
.L_x_17722:
        /* <DEDUP_REMOVED lines=43> */
.L_x_17721:
[----:B------:R-:W-:Y:S05]  /*4840*/  BSYNC B2 ;  /* 0x0000000000027941 */ /* 0x000fea0003800000 */
.L_x_17720:
        /* <DEDUP_REMOVED lines=12> */
.L_x_17716:
[----:B------:R-:W-:Y:S05]  /*4910*/  BSYNC B1 ;  /* 0x0000000000017941 */ /* 0x000fea0003800000 */
.L_x_17714:
        /* <DEDUP_REMOVED lines=8> */
.L_x_17725:
        /* <DEDUP_REMOVED lines=12> */
.L_x_17728:
[----:B------:R-:W-:-:S07]  /*4a60*/  IMAD.MOV.U32 R144, RZ, RZ, R34 ;  /* 0x000000ffff907224 */ /* 0x000fce00078e0022 */
.L_x_17729:
[----:B------:R-:W-:Y:S05]  /*4a70*/  BSYNC B2 ;  /* 0x0000000000027941 */ /* 0x000fea0003800000 */
.L_x_17727:
        /* <DEDUP_REMOVED lines=16> */
.L_x_17733:
[----:B------:R-:W-:Y:S05]  /*4b80*/  BSYNC B3 ;  /* 0x0000000000037941 */ /* 0x000fea0003800000 */
.L_x_17732:
        /* <DEDUP_REMOVED lines=44> */
.L_x_17731:
[----:B------:R-:W-:Y:S05]  /*4e50*/  BSYNC B2 ;  /* 0x0000000000027941 */ /* 0x000fea0003800000 */
.L_x_17730:
        /* <DEDUP_REMOVED lines=12> */
.L_x_17726:
[----:B------:R-:W-:Y:S05]  /*4f20*/  BSYNC B1 ;  /* 0x0000000000017941 */ /* 0x000fea0003800000 */
.L_x_17724:
        /* <DEDUP_REMOVED lines=8> */
.L_x_17735:
        /* <DEDUP_REMOVED lines=12> */
.L_x_17738:
[----:B------:R-:W-:-:S07]  /*5070*/  MOV R146, R34 ;  /* 0x0000002200927202 */ /* 0x000fce0000000f00 */
.L_x_17739:
[----:B------:R-:W-:Y:S05]  /*5080*/  BSYNC B2 ;  /* 0x0000000000027941 */ /* 0x000fea0003800000 */
.L_x_17737:
        /* <DEDUP_REMOVED lines=16> */
.L_x_17743:
[----:B------:R-:W-:Y:S05]  /*5190*/  BSYNC B3 ;  /* 0x0000000000037941 */ /* 0x000fea0003800000 */
.L_x_17742:
        /* <DEDUP_REMOVED lines=44> */
.L_x_17741:
[----:B------:R-:W-:Y:S05]  /*5460*/  BSYNC B2 ;  /* 0x0000000000027941 */ /* 0x000fea0003800000 */
.L_x_17740:
        /* <DEDUP_REMOVED lines=12> */
.L_x_17736:
[----:B------:R-:W-:Y:S05]  /*5530*/  BSYNC B1 ;  /* 0x0000000000017941 */ /* 0x000fea0003800000 */
.L_x_17734:
        /* <DEDUP_REMOVED lines=8> */
.L_x_17745:
        /* <DEDUP_REMOVED lines=12> */
.L_x_17748:
[----:B------:R-:W-:-:S07]  /*5680*/  IMAD.MOV.U32 R148, RZ, RZ, R34 ;  /* 0x000000ffff947224 */ /* 0x000fce00078e0022 */
.L_x_17749:
[----:B------:R-:W-:Y:S05]  /*5690*/  BSYNC B2 ;  /* 0x0000000000027941 */ /* 0x000fea0003800000 */
.L_x_17747:
        /* <DEDUP_REMOVED lines=16> */
.L_x_17753:
[----:B------:R-:W-:Y:S05]  /*57a0*/  BSYNC B3 ;  /* 0x0000000000037941 */ /* 0x000fea0003800000 */
.L_x_17752:
        /* <DEDUP_REMOVED lines=44> */
.L_x_17751:
[----:B------:R-:W-:Y:S05]  /*5a70*/  BSYNC B2 ;  /* 0x0000000000027941 */ /* 0x000fea0003800000 */
.L_x_17750:
        /* <DEDUP_REMOVED lines=12> */
.L_x_17746:
[----:B------:R-:W-:Y:S05]  /*5b40*/  BSYNC B1 ;  /* 0x0000000000017941 */ /* 0x000fea0003800000 */
.L_x_17744:
        /* <DEDUP_REMOVED lines=8> */
.L_x_17755:
        /* <DEDUP_REMOVED lines=12> */
.L_x_17758:
[----:B------:R-:W-:-:S07]  /*5c90*/  MOV R150, R34 ;  /* 0x0000002200967202 */ /* 0x000fce0000000f00 */
.L_x_17759:
[----:B------:R-:W-:Y:S05]  /*5ca0*/  BSYNC B2 ;  /* 0x0000000000027941 */ /* 0x000fea0003800000 */
.L_x_17757:
        /* <DEDUP_REMOVED lines=16> */
.L_x_17763:
[----:B------:R-:W-:Y:S05]  /*5db0*/  BSYNC B3 ;  /* 0x0000000000037941 */ /* 0x000fea0003800000 */
.L_x_17762:
        /* <DEDUP_REMOVED lines=44> */
.L_x_17761:
[----:B------:R-:W-:Y:S05]  /*6080*/  BSYNC B2 ;  /* 0x0000000000027941 */ /* 0x000fea0003800000 */
.L_x_17760:
        /* <DEDUP_REMOVED lines=12> */
.L_x_17756:
[----:B------:R-:W-:Y:S05]  /*6150*/  BSYNC B1 ;  /* 0x0000000000017941 */ /* 0x000fea0003800000 */
.L_x_17754:
        /* <DEDUP_REMOVED lines=8> */
.L_x_17765:
        /* <DEDUP_REMOVED lines=12> */
.L_x_17768:
[----:B------:R-:W-:-:S07]  /*62a0*/  IMAD.MOV.U32 R152, RZ, RZ, R34 ;  /* 0x000000ffff987224 */ /* 0x000fce00078e0022 */
.L_x_17769:
[----:B------:R-:W-:Y:S05]  /*62b0*/  BSYNC B2 ;  /* 0x0000000000027941 */ /* 0x000fea0003800000 */
.L_x_17767:
        /* <DEDUP_REMOVED lines=16> */
.L_x_17773:
[----:B------:R-:W-:Y:S05]  /*63c0*/  BSYNC B3 ;  /* 0x0000000000037941 */ /* 0x000fea0003800000 */
.L_x_17772:
        /* <DEDUP_REMOVED lines=44> */
.L_x_17771:
[----:B------:R-:W-:Y:S05]  /*6690*/  BSYNC B2 ;  /* 0x0000000000027941 */ /* 0x000fea0003800000 */
.L_x_17770:
        /* <DEDUP_REMOVED lines=12> */
.L_x_17766:
[----:B------:R-:W-:Y:S05]  /*6760*/  BSYNC B1 ;  /* 0x0000000000017941 */ /* 0x000fea0003800000 */
.L_x_17764:
        /* <DEDUP_REMOVED lines=8> */
.L_x_17775:
        /* <DEDUP_REMOVED lines=12> */
.L_x_17778:
[----:B------:R-:W-:-:S07]  /*68b0*/  MOV R154, R34 ;  /* 0x00000022009a7202 */ /* 0x000fce0000000f00 */
.L_x_17779:
[----:B------:R-:W-:Y:S05]  /*68c0*/  BSYNC B2 ;  /* 0x0000000000027941 */ /* 0x000fea0003800000 */
.L_x_17777:
        /* <DEDUP_REMOVED lines=16> */
.L_x_17783:
[----:B------:R-:W-:Y:S05]  /*69d0*/  BSYNC B3 ;  /* 0x0000000000037941 */ /* 0x000fea0003800000 */
.L_x_17782:
        /* <DEDUP_REMOVED lines=44> */
.L_x_17781:
[----:B------:R-:W-:Y:S05]  /*6ca0*/  BSYNC B2 ;  /* 0x0000000000027941 */ /* 0x000fea0003800000 */
.L_x_17780:
        /* <DEDUP_REMOVED lines=12> */
.L_x_17776:
[----:B------:R-:W-:Y:S05]  /*6d70*/  BSYNC B1 ;  /* 0x0000000000017941 */ /* 0x000fea0003800000 */
.L_x_17774:
        /* <DEDUP_REMOVED lines=8> */
.L_x_17785:
        /* <DEDUP_REMOVED lines=12> */
.L_x_17788:
[----:B------:R-:W-:-:S07]  /*6ec0*/  IMAD.MOV.U32 R156, RZ, RZ, R34 ;  /* 0x000000ffff9c7224 */ /* 0x000fce00078e0022 */
.L_x_17789:
[----:B------:R-:W-:Y:S05]  /*6ed0*/  BSYNC B2 ;  /* 0x0000000000027941 */ /* 0x000fea0003800000 */
.L_x_17787:
        /* <DEDUP_REMOVED lines=16> */
.L_x_17793:
[----:B------:R-:W-:Y:S05]  /*6fe0*/  BSYNC B3 ;  /* 0x0000000000037941 */ /* 0x000fea0003800000 */
.L_x_17792:
        /* <DEDUP_REMOVED lines=44> */
.L_x_17791:
[----:B------:R-:W-:Y:S05]  /*72b0*/  BSYNC B2 ;  /* 0x0000000000027941 */ /* 0x000fea0003800000 */
.L_x_17790:
        /* <DEDUP_REMOVED lines=12> */
.L_x_17786:
[----:B------:R-:W-:Y:S05]  /*7380*/  BSYNC B1 ;  /* 0x0000000000017941 */ /* 0x000fea0003800000 */
.L_x_17784:
        /* <DEDUP_REMOVED lines=29> */
.L_x_17795:
[----:B------:R-:W-:Y:S05]  /*7560*/  BSYNC B1 ;  /* 0x0000000000017941 */ /* 0x000fea0003800000 */
.L_x_17794:
[----:B------:R-:W-:Y:S01]  /*7570*/  IADD3 R215, R215, 0x80, RZ ;  /* 0x00000080d7d77810 */ /* 0x000fe20007ffe0ff */
[----:B------:R-:W-:-:S07]  /*7580*/  VIADD R213, R213, 0x80 ;  /* 0x00000080d5d57836 */ /* 0x000fce0000000000 */
.L_x_17713:
[----:B------:R-:W-:Y:S05]  /*7590*/  BSYNC B0 ;  /* 0x0000000000007941 */ /* 0x000fea0003800000 */
.L_x_17712:
        /* <DEDUP_REMOVED lines=20> */
.L_x_17799:
        /* <DEDUP_REMOVED lines=12> */
.L_x_17802:
[----:B------:R-:W-:-:S07]  /*77a0*/  IMAD.MOV.U32 R176, RZ, RZ, R34 ;  /* 0x000000ffffb07224 */ /* 0x000fce00078e0022 */
.L_x_17803:
[----:B------:R-:W-:Y:S05]  /*77b0*/  BSYNC B2 ;  /* 0x0000000000027941 */ /* 0x000fea0003800000 */
.L_x_17801:
        /* <DEDUP_REMOVED lines=16> */
.L_x_17807:
[----:B------:R-:W-:Y:S05]  /*78c0*/  BSYNC B3 ;  /* 0x0000000000037941 */ /* 0x000fea0003800000 */
.L_x_17806:
        /* <DEDUP_REMOVED lines=43> */
.L_x_17805:
[----:B------:R-:W-:Y:S05]  /*7b80*/  BSYNC B2 ;  /* 0x0000000000027941 */ /* 0x000fea0003800000 */
.L_x_17804:
        /* <DEDUP_REMOVED lines=12> */
.L_x_17800:
[----:B------:R-:W-:Y:S05]  /*7c50*/  BSYNC B1 ;  /* 0x0000000000017941 */ /* 0x000fea0003800000 */
.L_x_17798:
        /* <DEDUP_REMOVED lines=8> */
.L_x_17809:
        /* <DEDUP_REMOVED lines=12> */
.L_x_17812:
[----:B------:R-:W-:-:S07]  /*7da0*/  IMAD.MOV.U32 R144, RZ, RZ, R34 ;  /* 0x000000ffff907224 */ /* 0x000fce00078e0022 */
.L_x_17813:
[----:B------:R-:W-:Y:S05]  /*7db0*/  BSYNC B2 ;  /* 0x0000000000027941 */ /* 0x000fea0003800000 */
.L_x_17811:
        /* <DEDUP_REMOVED lines=16> */
.L_x_17817:
[----:B------:R-:W-:Y:S05]  /*7ec0*/  BSYNC B3 ;  /* 0x0000000000037941 */ /* 0x000fea0003800000 */
.L_x_17816:
        /* <DEDUP_REMOVED lines=44> */
.L_x_17815:
[----:B------:R-:W-:Y:S05]  /*8190*/  BSYNC B2 ;  /* 0x0000000000027941 */ /* 0x000fea0003800000 */
.L_x_17814:
        /* <DEDUP_REMOVED lines=12> */
.L_x_17810:
[----:B------:R-:W-:Y:S05]  /*8260*/  BSYNC B1 ;  /* 0x0000000000017941 */ /* 0x000fea0003800000 */
.L_x_17808:
        /* <DEDUP_REMOVED lines=8> */
.L_x_17819:
        /* <DEDUP_REMOVED lines=12> */
.L_x_17822:
[----:B------:R-:W-:-:S07]  /*83b0*/  MOV R146, R34 ;  /* 0x0000002200927202 */ /* 0x000fce0000000f00 */
.L_x_17823:
[----:B------:R-:W-:Y:S05]  /*83c0*/  BSYNC B2 ;  /* 0x0000000000027941 */ /* 0x000fea0003800000 */
.L_x_17821:
        /* <DEDUP_REMOVED lines=16> */
.L_x_17827:
[----:B------:R-:W-:Y:S05]  /*84d0*/  BSYNC B3 ;  /* 0x0000000000037941 */ /* 0x000fea0003800000 */
.L_x_17826:
        /* <DEDUP_REMOVED lines=44> */
.L_x_17825:
[----:B------:R-:W-:Y:S05]  /*87a0*/  BSYNC B2 ;  /* 0x0000000000027941 */ /* 0x000fea0003800000 */
.L_x_17824:
        /* <DEDUP_REMOVED lines=12> */
.L_x_17820:
[----:B------:R-:W-:Y:S05]  /*8870*/  BSYNC B1 ;  /* 0x0000000000017941 */ /* 0x000fea0003800000 */
.L_x_17818:
        /* <DEDUP_REMOVED lines=8> */
.L_x_17829:
        /* <DEDUP_REMOVED lines=12> */
.L_x_17832:
[----:B------:R-:W-:-:S07]  /*89c0*/  IMAD.MOV.U32 R148, RZ, RZ, R34 ;  /* 0x000000ffff947224 */ /* 0x000fce00078e0022 */
.L_x_17833:
[----:B------:R-:W-:Y:S05]  /*89d0*/  BSYNC B2 ;  /* 0x0000000000027941 */ /* 0x000fea0003800000 */
.L_x_17831:
        /* <DEDUP_REMOVED lines=16> */
.L_x_17837:
[----:B------:R-:W-:Y:S05]  /*8ae0*/  BSYNC B3 ;  /* 0x0000000000037941 */ /* 0x000fea0003800000 */
.L_x_17836:
        /* <DEDUP_REMOVED lines=44> */
.L_x_17835:
[----:B------:R-:W-:Y:S05]  /*8db0*/  BSYNC B2 ;  /* 0x0000000000027941 */ /* 0x000fea0003800000 */
.L_x_17834:
        /* <DEDUP_REMOVED lines=12> */
.L_x_17830:
[----:B------:R-:W-:Y:S05]  /*8e80*/  BSYNC B1 ;  /* 0x0000000000017941 */ /* 0x000fea0003800000 */
.L_x_17828:
        /* <DEDUP_REMOVED lines=8> */
.L_x_17839:
        /* <DEDUP_REMOVED lines=12> */
.L_x_17842:
[----:B------:R-:W-:-:S07]  /*8fd0*/  IMAD.MOV.U32 R150, RZ, RZ, R34 ;  /* 0x000000ffff967224 */ /* 0x000fce00078e0022 */
.L_x_17843:
[----:B------:R-:W-:Y:S05]  /*8fe0*/  BSYNC B2 ;  /* 0x0000000000027941 */ /* 0x000fea0003800000 */
.L_x_17841:
        /* <DEDUP_REMOVED lines=16> */
.L_x_17847:
[----:B------:R-:W-:Y:S05]  /*90f0*/  BSYNC B3 ;  /* 0x0000000000037941 */ /* 0x000fea0003800000 */
.L_x_17846:
        /* <DEDUP_REMOVED lines=44> */
.L_x_17845:
[----:B------:R-:W-:Y:S05]  /*93c0*/  BSYNC B2 ;  /* 0x0000000000027941 */ /* 0x000fea0003800000 */
.L_x_17844:
        /* <DEDUP_REMOVED lines=12> */
.L_x_17840:
[----:B------:R-:W-:Y:S05]  /*9490*/  BSYNC B1 ;  /* 0x0000000000017941 */ /* 0x000fea0003800000 */
.L_x_17838:
        /* <DEDUP_REMOVED lines=8> */
.L_x_17849:
        /* <DEDUP_REMOVED lines=12> */
.L_x_17852:
[----:B------:R-:W-:-:S07]  /*95e0*/  MOV R152, R34 ;  /* 0x0000002200987202 */ /* 0x000fce0000000f00 */
.L_x_17853:
[----:B------:R-:W-:Y:S05]  /*95f0*/  BSYNC B2 ;  /* 0x0000000000027941 */ /* 0x000fea0003800000 */
.L_x_17851:
        /* <DEDUP_REMOVED lines=16> */
.L_x_17857:
[----:B------:R-:W-:Y:S05]  /*9700*/  BSYNC B3 ;  /* 0x0000000000037941 */ /* 0x000fea0003800000 */
.L_x_17856:
        /* <DEDUP_REMOVED lines=44> */
.L_x_17855:
[----:B------:R-:W-:Y:S05]  /*99d0*/  BSYNC B2 ;  /* 0x0000000000027941 */ /* 0x000fea0003800000 */
.L_x_17854:
        /* <DEDUP_REMOVED lines=12> */
.L_x_17850:
[----:B------:R-:W-:Y:S05]  /*9aa0*/  BSYNC B1 ;  /* 0x0000000000017941 */ /* 0x000fea0003800000 */
.L_x_17848:
        /* <DEDUP_REMOVED lines=8> */
.L_x_17859:
        /* <DEDUP_REMOVED lines=12> */
.L_x_17862:
[----:B------:R-:W-:-:S07]  /*9bf0*/  MOV R154, R34 ;  /* 0x00000022009a7202 */ /* 0x000fce0000000f00 */
.L_x_17863:
[----:B------:R-:W-:Y:S05]  /*9c00*/  BSYNC B2 ;  /* 0x0000000000027941 */ /* 0x000fea0003800000 */
.L_x_17861:
        /* <DEDUP_REMOVED lines=16> */
.L_x_17867:
[----:B------:R-:W-:Y:S05]  /*9d10*/  BSYNC B3 ;  /* 0x0000000000037941 */ /* 0x000fea0003800000 */
.L_x_17866:
        /* <DEDUP_REMOVED lines=44> */
.L_x_17865:
[----:B------:R-:W-:Y:S05]  /*9fe0*/  BSYNC B2 ;  /* 0x0000000000027941 */ /* 0x000fea0003800000 */
.L_x_17864:
        /* <DEDUP_REMOVED lines=10> */
[----:B------:R-:W-:-:S04]  /*a090*/  FMUL.FTZ R189, R102, R189 ;  /* 0x000000bd66bd7220 */ /* 0x000fc80000410000 */
[----:B------:R-:W-:-:S07]  /*a0a0*/  @P1 FADD.FTZ R189, R28, R189 ;  /* 0x000000bd1cbd1221 */ /* 0x000fce0000010000 */
.L_x_17860:
[----:B------:R-:W-:Y:S05]  /*a0b0*/  BSYNC B1 ;  /* 0x0000000000017941 */ /* 0x000fea0003800000 */
.L_x_17858:
        /* <DEDUP_REMOVED lines=8> */
.L_x_17869:
        /* <DEDUP_REMOVED lines=12> */
.L_x_17872:
[----:B------:R-:W-:-:S07]  /*a200*/  IMAD.MOV.U32 R156, RZ, RZ, R34 ;  /* 0x000000ffff9c7224 */ /* 0x000fce00078e0022 */
.L_x_17873:
[----:B------:R-:W-:Y:S05]  /*a210*/  BSYNC B2 ;  /* 0x0000000000027941 */ /* 0x000fea0003800000 */
.L_x_17871:
        /* <DEDUP_REMOVED lines=16> */
.L_x_17877:
[----:B------:R-:W-:Y:S05]  /*a320*/  BSYNC B3 ;  /* 0x0000000000037941 */ /* 0x000fea0003800000 */
.L_x_17876:
        /* <DEDUP_REMOVED lines=44> */
.L_x_17875:
[----:B------:R-:W-:Y:S05]  /*a5f0*/  BSYNC B2 ;  /* 0x0000000000027941 */ /* 0x000fea0003800000 */
.L_x_17874:
        /* <DEDUP_REMOVED lines=12> */
.L_x_17870:
[----:B------:R-:W-:Y:S05]  /*a6c0*/  BSYNC B1 ;  /* 0x0000000000017941 */ /* 0x000fea0003800000 */
.L_x_17868:
        /* <DEDUP_REMOVED lines=29> */
.L_x_17879:
[----:B------:R-:W-:Y:S05]  /*a8a0*/  BSYNC B1 ;  /* 0x0000000000017941 */ /* 0x000fea0003800000 */
.L_x_17878:
[----:B------:R-:W-:Y:S02]  /*a8b0*/  IADD3 R215, R215, 0x80, RZ ;  /* 0x00000080d7d77810 */ /* 0x000fe40007ffe0ff */
[----:B------:R-:W-:-:S07]  /*a8c0*/  IADD3 R213, R213, 0x80, RZ ;  /* 0x00000080d5d57810 */ /* 0x000fce0007ffe0ff */
.L_x_17797:
[----:B------:R-:W-:Y:S05]  /*a8d0*/  BSYNC B0 ;  /* 0x0000000000007941 */ /* 0x000fea0003800000 */
.L_x_17796:
        /* <DEDUP_REMOVED lines=16> */
[----:B------:R-:W-:Y:S01]  /*a9e0*/  MOV R140, R28 ;  /* 0x0000001c008c7202 */ /* 0x000fe20000000f00 */
[----:B-----5:R-:W-:Y:S01]  /*a9f0*/  HADD2.F32 R193, -RZ, R136.H0_H0 ;  /* 0x20000088ffc17230 */ /* 0x020fe20000004100 */
[----:B------:R-:W-:Y:S06]  /*aa00*/  BRA `(.L_x_17884) ;  /* 0x00000004005c7947 */ /* 0x000fec0003800000 */
.L_x_17883:
        /* <DEDUP_REMOVED lines=12> */
.L_x_17886:
[----:B------:R-:W-:-:S07]  /*aad0*/  MOV R174, R34 ;  /* 0x0000002200ae7202 */ /* 0x000fce0000000f00 */
.L_x_17887:
[----:B------:R-:W-:Y:S05]  /*aae0*/  BSYNC B2 ;  /* 0x0000000000027941 */ /* 0x000fea0003800000 */
.L_x_17885:
        /* <DEDUP_REMOVED lines=16> */
.L_x_17891:
[----:B------:R-:W-:Y:S05]  /*abf0*/  BSYNC B3 ;  /* 0x0000000000037941 */ /* 0x000fea0003800000 */
.L_x_17890:
        /* <DEDUP_REMOVED lines=43> */
.L_x_17889:
[----:B------:R-:W-:Y:S05]  /*aeb0*/  BSYNC B2 ;  /* 0x0000000000027941 */ /* 0x000fea0003800000 */
.L_x_17888:
        /* <DEDUP_REMOVED lines=12> */
.L_x_17884:
[----:B------:R-:W-:Y:S05]  /*af80*/  BSYNC B1 ;  /* 0x0000000000017941 */ /* 0x000fea0003800000 */
.L_x_17882:
        /* <DEDUP_REMOVED lines=8> */
.L_x_17893:
        /* <DEDUP_REMOVED lines=12> */
.L_x_17896:
[----:B------:R-:W-:-:S07]  /*b0d0*/  MOV R144, R34 ;  /* 0x0000002200907202 */ /* 0x000fce0000000f00 */
.L_x_17897:
[----:B------:R-:W-:Y:S05]  /*b0e0*/  BSYNC B2 ;  /* 0x0000000000027941 */ /* 0x000fea0003800000 */
.L_x_17895:
        /* <DEDUP_REMOVED lines=16> */
.L_x_17901:
[----:B------:R-:W-:Y:S05]  /*b1f0*/  BSYNC B3 ;  /* 0x0000000000037941 */ /* 0x000fea0003800000 */
.L_x_17900:
        /* <DEDUP_REMOVED lines=44> */
.L_x_17899:
[----:B------:R-:W-:Y:S05]  /*b4c0*/  BSYNC B2 ;  /* 0x0000000000027941 */ /* 0x000fea0003800000 */
.L_x_17898:
        /* <DEDUP_REMOVED lines=12> */
.L_x_17894:
[----:B------:R-:W-:Y:S05]  /*b590*/  BSYNC B1 ;  /* 0x0000000000017941 */ /* 0x000fea0003800000 */
.L_x_17892:
        /* <DEDUP_REMOVED lines=8> */
.L_x_17903:
        /* <DEDUP_REMOVED lines=12> */
.L_x_17906:
[----:B------:R-:W-:-:S07]  /*b6e0*/  MOV R146, R34 ;  /* 0x0000002200927202 */ /* 0x000fce0000000f00 */
.L_x_17907:
[----:B------:R-:W-:Y:S05]  /*b6f0*/  BSYNC B2 ;  /* 0x0000000000027941 */ /* 0x000fea0003800000 */
.L_x_17905:
        /* <DEDUP_REMOVED lines=16> */
.L_x_17911:
[----:B------:R-:W-:Y:S05]  /*b800*/  BSYNC B3 ;  /* 0x0000000000037941 */ /* 0x000fea0003800000 */
.L_x_17910:
        /* <DEDUP_REMOVED lines=44> */
.L_x_17909:
[----:B------:R-:W-:Y:S05]  /*bad0*/  BSYNC B2 ;  /* 0x0000000000027941 */ /* 0x000fea0003800000 */
.L_x_17908:
        /* <DEDUP_REMOVED lines=12> */
.L_x_17904:
[----:B------:R-:W-:Y:S05]  /*bba0*/  BSYNC B1 ;  /* 0x0000000000017941 */ /* 0x000fea0003800000 */
.L_x_17902:
        /* <DEDUP_REMOVED lines=8> */
.L_x_17913:
        /* <DEDUP_REMOVED lines=12> */
.L_x_17916:
[----:B------:R-:W-:-:S07]  /*bcf0*/  IMAD.MOV.U32 R148, RZ, RZ, R34 ;  /* 0x000000ffff947224 */ /* 0x000fce00078e0022 */
.L_x_17917:
[----:B------:R-:W-:Y:S05]  /*bd00*/  BSYNC B2 ;  /* 0x0000000000027941 */ /* 0x000fea0003800000 */
.L_x_17915:
        /* <DEDUP_REMOVED lines=16> */
.L_x_17921:
[----:B------:R-:W-:Y:S05]  /*be10*/  BSYNC B3 ;  /* 0x0000000000037941 */ /* 0x000fea0003800000 */
.L_x_17920:
        /* <DEDUP_REMOVED lines=44> */
.L_x_17919:
[----:B------:R-:W-:Y:S05]  /*c0e0*/  BSYNC B2 ;  /* 0x0000000000027941 */ /* 0x000fea0003800000 */
.L_x_17918:
        /* <DEDUP_REMOVED lines=12> */
.L_x_17914:
[----:B------:R-:W-:Y:S05]  /*c1b0*/  BSYNC B1 ;  /* 0x0000000000017941 */ /* 0x000fea0003800000 */
.L_x_17912:
        /* <DEDUP_REMOVED lines=8> */
.L_x_17923:
        /* <DEDUP_REMOVED lines=12> */
.L_x_17926:
[----:B------:R-:W-:-:S07]  /*c300*/  MOV R150, R34 ;  /* 0x0000002200967202 */ /* 0x000fce0000000f00 */
.L_x_17927:
[----:B------:R-:W-:Y:S05]  /*c310*/  BSYNC B2 ;  /* 0x0000000000027941 */ /* 0x000fea0003800000 */
.L_x_17925:
        /* <DEDUP_REMOVED lines=16> */
.L_x_17931:
[----:B------:R-:W-:Y:S05]  /*c420*/  BSYNC B3 ;  /* 0x0000000000037941 */ /* 0x000fea0003800000 */
.L_x_17930:
        /* <DEDUP_REMOVED lines=44> */
.L_x_17929:
[----:B------:R-:W-:Y:S05]  /*c6f0*/  BSYNC B2 ;  /* 0x0000000000027941 */ /* 0x000fea0003800000 */
.L_x_17928:
        /* <DEDUP_REMOVED lines=12> */
.L_x_17924:
[----:B------:R-:W-:Y:S05]  /*c7c0*/  BSYNC B1 ;  /* 0x0000000000017941 */ /* 0x000fea0003800000 */
.L_x_17922:
        /* <DEDUP_REMOVED lines=8> */
.L_x_17933:
        /* <DEDUP_REMOVED lines=12> */
.L_x_17936:
[----:B------:R-:W-:-:S07]  /*c910*/  MOV R152, R34 ;  /* 0x0000002200987202 */ /* 0x000fce0000000f00 */
.L_x_17937:
[----:B------:R-:W-:Y:S05]  /*c920*/  BSYNC B2 ;  /* 0x0000000000027941 */ /* 0x000fea0003800000 */
.L_x_17935:
        /* <DEDUP_REMOVED lines=16> */
.L_x_17941:
[----:B------:R-:W-:Y:S05]  /*ca30*/  BSYNC B3 ;  /* 0x0000000000037941 */ /* 0x000fea0003800000 */
.L_x_17940:
        /* <DEDUP_REMOVED lines=44> */
.L_x_17939:
[----:B------:R-:W-:Y:S05]  /*cd00*/  BSYNC B2 ;  /* 0x0000000000027941 */ /* 0x000fea0003800000 */
.L_x_17938:
        /* <DEDUP_REMOVED lines=12> */
.L_x_17934:
[----:B------:R-:W-:Y:S05]  /*cdd0*/  BSYNC B1 ;  /* 0x0000000000017941 */ /* 0x000fea0003800000 */
.L_x_17932:
        /* <DEDUP_REMOVED lines=8> */
.L_x_17943:
        /* <DEDUP_REMOVED lines=12> */
.L_x_17946:
[----:B------:R-:W-:-:S07]  /*cf20*/  IMAD.MOV.U32 R154, RZ, RZ, R34 ;  /* 0x000000ffff9a7224 */ /* 0x000fce00078e0022 */
.L_x_17947:
[----:B------:R-:W-:Y:S05]  /*cf30*/  BSYNC B2 ;  /* 0x0000000000027941 */ /* 0x000fea0003800000 */
.L_x_17945:
        /* <DEDUP_REMOVED lines=16> */
.L_x_17951:
[----:B------:R-:W-:Y:S05]  /*d040*/  BSYNC B3 ;  /* 0x0000000000037941 */ /* 0x000fea0003800000 */
.L_x_17950:
        /* <DEDUP_REMOVED lines=44> */
.L_x_17949:
[----:B------:R-:W-:Y:S05]  /*d310*/  BSYNC B2 ;  /* 0x0000000000027941 */ /* 0x000fea0003800000 */
.L_x_17948:
        /* <DEDUP_REMOVED lines=12> */
.L_x_17944:
[----:B------:R-:W-:Y:S05]  /*d3e0*/  BSYNC B1 ;  /* 0x0000000000017941 */ /* 0x000fea0003800000 */
.L_x_17942:
        /* <DEDUP_REMOVED lines=8> */
.L_x_17953:
        /* <DEDUP_REMOVED lines=12> */
.L_x_17956:
[----:B------:R-:W-:-:S07]  /*d530*/  MOV R156, R34 ;  /* 0x00000022009c7202 */ /* 0x000fce0000000f00 */
.L_x_17957:
[----:B------:R-:W-:Y:S05]  /*d540*/  BSYNC B2 ;  /* 0x0000000000027941 */ /* 0x000fea0003800000 */
.L_x_17955:
        /* <DEDUP_REMOVED lines=16> */
.L_x_17961:
[----:B------:R-:W-:Y:S05]  /*d650*/  BSYNC B3 ;  /* 0x0000000000037941 */ /* 0x000fea0003800000 */
.L_x_17960:
        /* <DEDUP_REMOVED lines=44> */
.L_x_17959:
[----:B------:R-:W-:Y:S05]  /*d920*/  BSYNC B2 ;  /* 0x0000000000027941 */ /* 0x000fea0003800000 */
.L_x_17958:
        /* <DEDUP_REMOVED lines=12> */
.L_x_17954:
[----:B------:R-:W-:Y:S05]  /*d9f0*/  BSYNC B1 ;  /* 0x0000000000017941 */ /* 0x000fea0003800000 */
.L_x_17952:
[----:B------:R-:W1:Y:S01]  /*da00*/  LDC.64 R194, c[0x0][0x238] ;  /* 0x00008e00ffc27b82 */ /* 0x000e620000000a00 */
[----:B------:R-:W-:Y:S02]  /*da10*/  F2FP.F16.F32.PACK_AB R143, R211, R209 ;  /* 0x000000d1d38f723e */ /* 0x000fe400000000ff */
[----:B------:R-:W-:Y:S02]  /*da20*/  F2FP.F16.F32.PACK_AB R142, R207, R205 ;  /* 0x000000cdcf8e723e */ /* 0x000fe400000000ff */
[----:B------:R-:W-:Y:S02]  /*da30*/  F2FP.F16.F32.PACK_AB R141, R203, R201 ;  /* 0x000000c9cb8d723e */ /* 0x000fe400000000ff */
[----:B------:R-:W-:Y:S01]  /*da40*/  F2FP.F16.F32.PACK_AB R140, R199, R193 ;  /* 0x000000c1c78c723e */ /* 0x000fe200000000ff */
        /* <DEDUP_REMOVED lines=23> */
.L_x_17881:
[----:B------:R-:W-:Y:S05]  /*dbc0*/  BSYNC B0 ;  /* 0x0000000000007941 */ /* 0x000fea0003800000 */
.L_x_17880:
        /* <DEDUP_REMOVED lines=129> */
.L_x_17982:
        /* <DEDUP_REMOVED lines=14> */
[----:B0-----:R-:W-:-:S10]  /*e4c0*/  IMAD.MOV.U32 R172, RZ, RZ, RZ ;  /* 0x000000ffffac7224 */ /* 0x001fd400078e00ff */
[----:B------:R-:W-:Y:S02]  /*e4d0*/  @!P0 IADD3 R142, R142, R197, RZ ;  /* 0x000000c58e8e8210 */ /* 0x000fe40007ffe0ff */
[----:B------:R-:W-:Y:S01]  /*e4e0*/  @!P0 MOV R172, R31 ;  /* 0x0000001f00ac8202 */ /* 0x000fe20000000f00 */
[----:B------:R-:W-:Y:S01]  /*e4f0*/  BSSY B0, `(.L_x_17963) ;  /* 0x00000cd000007945 */ /* 0x000fe20003800000 */
[----:B------:R-:W-:-:S03]  /*e500*/  ISETP.NE.AND P6, PT, R162, RZ, PT ;  /* 0x000000ffa200720c */ /* 0x000fc60003fc5270 */
[----:B------:R-:W0:Y:S01]  /*e510*/  SHFL.DOWN PT, R197, R172, 0x2, 0x1f ;  /* 0x08401f00acc57f89 */ /* 0x000e2200000e0000 */
[----:B------:R-:W1:Y:S01]  /*e520*/  @!P2 LDC.64 R140, c[0x0][0x250] ;  /* 0x00009400ff8cab82 */ /* 0x000e620000000a00 */
[----:B0-----:R-:W-:Y:S01]  /*e530*/  IMAD.IADD R176, R197, 0x1, R172 ;  /* 0x00000001c5b07824 */ /* 0x001fe200078e02ac */
[----:B------:R-:W-:Y:S02]  /*e540*/  I2FP.F32.S32 R182, R197 ;  /* 0x000000c500b67245 */ /* 0x000fe40000201400 */
[C---:B-1----:R-:W-:Y:S02]  /*e550*/  @!P2 LEA R194, P3, R19.reuse, R140, 0x2 ;  /* 0x0000008c13c2a211 */ /* 0x042fe400078610ff */
        /* <DEDUP_REMOVED lines=93> */
.L_x_17966:
[----:B------:R-:W-:Y:S05]  /*eb30*/  BSYNC B1 ;  /* 0x0000000000017941 */ /* 0x000fea0003800000 */
.L_x_17965:
        /* <DEDUP_REMOVED lines=35> */
.L_x_17968:
[----:B------:R-:W-:Y:S05]  /*ed70*/  BSYNC B1 ;  /* 0x0000000000017941 */ /* 0x000fea0003800000 */
.L_x_17967:
        /* <DEDUP_REMOVED lines=35> */
.L_x_17970:
[----:B------:R-:W-:Y:S05]  /*efb0*/  BSYNC B1 ;  /* 0x0000000000017941 */ /* 0x000fea0003800000 */
.L_x_17969:
        /* <DEDUP_REMOVED lines=32> */
.L_x_17964:
[----:B------:R-:W-:Y:S05]  /*f1c0*/  BSYNC B0 ;  /* 0x0000000000007941 */ /* 0x000fea0003800000 */
.L_x_17963:
[----:B------:R-:W-:Y:S01]  /*f1d0*/  VIADD R19, R19, UR12 ;  /* 0x0000000c13137c36 */ /* 0x000fe20008000000 */
[----:B------:R-:W-:-:S04]  /*f1e0*/  SEL R172, RZ, 0x1, P1 ;  /* 0x00000001ffac7807 */ /* 0x000fc80000800000 */
[----:B------:R-:W-:-:S13]  /*f1f0*/  ISETP.GE.AND P0, PT, R19, UR13, PT ;  /* 0x0000000d13007c0c */ /* 0x000fda000bf06270 */
[----:B------:R-:W-:Y:S05]  /*f200*/  @!P0 BRA `(.L_x_17971) ;  /* 0xffffff1800fc8947 */ /* 0x000fea000383ffff */
[----:B------:R-:W-:Y:S05]  /*f210*/  EXIT ;  /* 0x000000000000794d */ /* 0x000fea0003800000 */
.L_x_17962:
[----:B------:R-:W-:Y:S01]  /*f220*/  HFMA2.MMA R186, -RZ, RZ, 0, 5.9604644775390625e-08 ;  /* 0x00000001ffba7435 */ /* 0x000fe200000001ff */
[----:B------:R-:W-:Y:S01]  /*f230*/  MOV R213, R174 ;  /* 0x000000ae00d57202 */ /* 0x000fe20000000f00 */
[----:B------:R-:W-:Y:S01]  /*f240*/  IMAD.MOV.U32 R215, RZ, RZ, 0x1f ;  /* 0x0000001fffd77424 */ /* 0x000fe200078e00ff */
[----:B------:R-:W-:-:S08]  /*f250*/  MOV R182, 0xffffffff ;  /* 0xffffffff00b67802 */ /* 0x000fd00000000f00 */
[----:B0----5:R-:W-:Y:S05]  /*f260*/  WARPSYNC.COLLECTIVE R182, `(.L_x_17972) ;  /* 0x00000000b6087348 */ /* 0x021fea0003c00000 */
[----:B------:R1:W2:Y:S02]  /*f270*/  SHFL.BFLY P6, R184, R213, R186, R215 ;  /* 0x0c0000bad5b87389 */ /* 0x0002a400000c00d7 */
[----:B012--5:R-:W-:Y:S01]  /*f280*/  ENDCOLLECTIVE ;  /* 0x000000000000791b */ /* 0x027fe20003800000 */
.L_x_17972:
[----:B------:R-:W-:Y:S01]  /*f290*/  HFMA2.MMA R186, -RZ, RZ, 0, 1.1920928955078125e-07 ;  /* 0x00000002ffba7435 */ /* 0x000fe200000001ff */
[----:B------:R-:W-:-:S05]  /*f2a0*/  MOV R141, R184 ;  /* 0x000000b8008d7202 */ /* 0x000fca0000000f00 */
[----:B------:R-:W-:-:S04]  /*f2b0*/  FADD.FTZ R172, R174, R141 ;  /* 0x0000008daeac7221 */ /* 0x000fc80000010000 */
[----:B------:R-:W-:-:S07]  /*f2c0*/  IMAD.MOV.U32 R213, RZ, RZ, R172 ;  /* 0x000000ffffd57224 */ /* 0x000fce00078e00ac */
[----:B------:R-:W-:Y:S05]  /*f2d0*/  WARPSYNC.COLLECTIVE R182, `(.L_x_17973) ;  /* 0x00000000b6087348 */ /* 0x000fea0003c00000 */
[----:B------:R0:W1:Y:S02]  /*f2e0*/  SHFL.BFLY P6, R184, R213, R186, R215 ;  /* 0x0c0000bad5b87389 */ /* 0x00006400000c00d7 */
[----:B01----:R-:W-:Y:S01]  /*f2f0*/  ENDCOLLECTIVE ;  /* 0x000000000000791b */ /* 0x003fe20003800000 */
.L_x_17973:
[----:B------:R-:W-:Y:S01]  /*f300*/  HFMA2.MMA R186, -RZ, RZ, 0, 2.384185791015625e-07 ;  /* 0x00000004ffba7435 */ /* 0x000fe200000001ff */
[----:B------:R-:W-:-:S05]  /*f310*/  MOV R141, R184 ;  /* 0x000000b8008d7202 */ /* 0x000fca0000000f00 */
[----:B------:R-:W-:-:S04]  /*f320*/  FADD.FTZ R176, R172, R141 ;  /* 0x0000008dacb07221 */ /* 0x000fc80000010000 */
[----:B------:R-:W-:-:S07]  /*f330*/  IMAD.MOV.U32 R213, RZ, RZ, R176 ;  /* 0x000000ffffd57224 */ /* 0x000fce00078e00b0 */
[----:B------:R-:W-:Y:S05]  /*f340*/  WARPSYNC.COLLECTIVE R182, `(.L_x_17974) ;  /* 0x00000000b6087348 */ /* 0x000fea0003c00000 */
[----:B------:R0:W1:Y:S02]  /*f350*/  SHFL.BFLY P6, R184, R213, R186, R215 ;  /* 0x0c0000bad5b87389 */ /* 0x00006400000c00d7 */
[----:B01----:R-:W-:Y:S01]  /*f360*/  ENDCOLLECTIVE ;  /* 0x000000000000791b */ /* 0x003fe20003800000 */
.L_x_17974:
[----:B------:R-:W-:Y:S01]  /*f370*/  HFMA2.MMA R186, -RZ, RZ, 0, 4.76837158203125e-07 ;  /* 0x00000008ffba7435 */ /* 0x000fe200000001ff */
[----:B------:R-:W-:-:S05]  /*f380*/  MOV R141, R184 ;  /* 0x000000b8008d7202 */ /* 0x000fca0000000f00 */
[----:B------:R-:W-:-:S04]  /*f390*/  FADD.FTZ R178, R176, R141 ;  /* 0x0000008db0b27221 */ /* 0x000fc80000010000 */
[----:B------:R-:W-:-:S07]  /*f3a0*/  IMAD.MOV.U32 R213, RZ, RZ, R178 ;  /* 0x000000ffffd57224 */ /* 0x000fce00078e00b2 */
[----:B------:R-:W-:Y:S05]  /*f3b0*/  WARPSYNC.COLLECTIVE R182, `(.L_x_17975) ;  /* 0x00000000b6087348 */ /* 0x000fea0003c00000 */
[----:B------:R0:W1:Y:S02]  /*f3c0*/  SHFL.BFLY P6, R184, R213, R186, R215 ;  /* 0x0c0000bad5b87389 */ /* 0x00006400000c00d7 */
[----:B01----:R-:W-:Y:S01]  /*f3d0*/  ENDCOLLECTIVE ;  /* 0x000000000000791b */ /* 0x003fe20003800000 */
.L_x_17975:
[----:B------:R-:W-:Y:S01]  /*f3e0*/  HFMA2.MMA R186, -RZ, RZ, 0, 9.5367431640625e-07 ;  /* 0x00000010ffba7435 */ /* 0x000fe200000001ff */
[----:B------:R-:W-:-:S05]  /*f3f0*/  MOV R141, R184 ;  /* 0x000000b8008d7202 */ /* 0x000fca0000000f00 */
[----:B------:R-:W-:-:S04]  /*f400*/  FADD.FTZ R180, R178, R141 ;  /* 0x0000008db2b47221 */ /* 0x000fc80000010000 */
[----:B------:R-:W-:-:S07]  /*f410*/  IMAD.MOV.U32 R213, RZ, RZ, R180 ;  /* 0x000000ffffd57224 */ /* 0x000fce00078e00b4 */
[----:B------:R-:W-:Y:S05]  /*f420*/  WARPSYNC.COLLECTIVE R182, `(.L_x_17976) ;  /* 0x00000000b6087348 */ /* 0x000fea0003c00000 */
[----:B------:R0:W1:Y:S02]  /*f430*/  SHFL.BFLY P6, R184, R213, R186, R215 ;  /* 0x0c0000bad5b87389 */ /* 0x00006400000c00d7 */
[----:B01----:R-:W-:Y:S01]  /*f440*/  ENDCOLLECTIVE ;  /* 0x000000000000791b */ /* 0x003fe20003800000 */
.L_x_17976:
        /* <DEDUP_REMOVED lines=73> */
.L_x_17977:
[----:B------:R-:W-:Y:S01]  /*f8e0*/  HFMA2.MMA R186, -RZ, RZ, 0, 1.1920928955078125e-07 ;  /* 0x00000002ffba7435 */ /* 0x000fe200000001ff */
[----:B------:R-:W-:-:S05]  /*f8f0*/  MOV R172, R184 ;  /* 0x000000b800ac7202 */ /* 0x000fca0000000f00 */
[----:B------:R-:W-:-:S04]  /*f900*/  FADD.FTZ R172, R141, R172 ;  /* 0x000000ac8dac7221 */ /* 0x000fc80000010000 */
[----:B------:R-:W-:-:S07]  /*f910*/  IMAD.MOV.U32 R213, RZ, RZ, R172 ;  /* 0x000000ffffd57224 */ /* 0x000fce00078e00ac */
[----:B------:R-:W-:Y:S05]  /*f920*/  WARPSYNC.COLLECTIVE R182, `(.L_x_17978) ;  /* 0x00000000b6087348 */ /* 0x000fea0003c00000 */
[----:B------:R0:W1:Y:S02]  /*f930*/  SHFL.BFLY P6, R184, R213, R186, R215 ;  /* 0x0c0000bad5b87389 */ /* 0x00006400000c00d7 */
[----:B01----:R-:W-:Y:S01]  /*f940*/  ENDCOLLECTIVE ;  /* 0x000000000000791b */ /* 0x003fe20003800000 */
.L_x_17978:
[----:B------:R-:W-:Y:S01]  /*f950*/  HFMA2.MMA R186, -RZ, RZ, 0, 2.384185791015625e-07 ;  /* 0x00000004ffba7435 */ /* 0x000fe200000001ff */
[----:B------:R-:W-:-:S05]  /*f960*/  MOV R195, R184 ;  /* 0x000000b800c37202 */ /* 0x000fca0000000f00 */
[----:B------:R-:W-:-:S04]  /*f970*/  FADD.FTZ R195, R172, R195 ;  /* 0x000000c3acc37221 */ /* 0x000fc80000010000 */
[----:B------:R-:W-:-:S07]  /*f980*/  IMAD.MOV.U32 R213, RZ, RZ, R195 ;  /* 0x000000ffffd57224 */ /* 0x000fce00078e00c3 */
[----:B------:R-:W-:Y:S05]  /*f990*/  WARPSYNC.COLLECTIVE R182, `(.L_x_17979) ;  /* 0x00000000b6087348 */ /* 0x000fea0003c00000 */
[----:B------:R0:W1:Y:S02]  /*f9a0*/  SHFL.BFLY P6, R184, R213, R186, R215 ;  /* 0x0c0000bad5b87389 */ /* 0x00006400000c00d7 */
[----:B01----:R-:W-:Y:S01]  /*f9b0*/  ENDCOLLECTIVE ;  /* 0x000000000000791b */ /* 0x003fe20003800000 */
.L_x_17979:
[----:B------:R-:W-:Y:S01]  /*f9c0*/  HFMA2.MMA R186, -RZ, RZ, 0, 4.76837158203125e-07 ;  /* 0x00000008ffba7435 */ /* 0x000fe200000001ff */
[----:B------:R-:W-:-:S05]  /*f9d0*/  MOV R174, R184 ;  /* 0x000000b800ae7202 */ /* 0x000fca0000000f00 */
[----:B------:R-:W-:-:S04]  /*f9e0*/  FADD.FTZ R174, R195, R174 ;  /* 0x000000aec3ae7221 */ /* 0x000fc80000010000 */
[----:B------:R-:W-:-:S07]  /*f9f0*/  IMAD.MOV.U32 R213, RZ, RZ, R174 ;  /* 0x000000ffffd57224 */ /* 0x000fce00078e00ae */
[----:B------:R-:W-:Y:S05]  /*fa00*/  WARPSYNC.COLLECTIVE R182, `(.L_x_17980) ;  /* 0x00000000b6087348 */ /* 0x000fea0003c00000 */
[----:B------:R0:W1:Y:S02]  /*fa10*/  SHFL.BFLY P6, R184, R213, R186, R215 ;  /* 0x0c0000bad5b87389 */ /* 0x00006400000c00d7 */
[----:B01----:R-:W-:Y:S01]  /*fa20*/  ENDCOLLECTIVE ;  /* 0x000000000000791b */ /* 0x003fe20003800000 */
.L_x_17980:
[----:B------:R-:W-:Y:S01]  /*fa30*/  HFMA2.MMA R186, -RZ, RZ, 0, 9.5367431640625e-07 ;  /* 0x00000010ffba7435 */ /* 0x000fe200000001ff */
[----:B------:R-:W-:-:S05]  /*fa40*/  MOV R197, R184 ;  /* 0x000000b800c57202 */ /* 0x000fca0000000f00 */
[----:B------:R-:W-:-:S04]  /*fa50*/  FADD.FTZ R197, R174, R197 ;  /* 0x000000c5aec57221 */ /* 0x000fc80000010000 */
[----:B------:R-:W-:-:S07]  /*fa60*/  IMAD.MOV.U32 R213, RZ, RZ, R197 ;  /* 0x000000ffffd57224 */ /* 0x000fce00078e00c5 */
[----:B------:R-:W-:Y:S05]  /*fa70*/  WARPSYNC.COLLECTIVE R182, `(.L_x_17981) ;  /* 0x00000000b6087348 */ /* 0x000fea0003c00000 */
[----:B------:R0:W1:Y:S02]  /*fa80*/  SHFL.BFLY P6, R184, R213, R186, R215 ;  /* 0x0c0000bad5b87389 */ /* 0x00006400000c00d7 */
[----:B01----:R-:W-:Y:S01]  /*fa90*/  ENDCOLLECTIVE ;  /* 0x000000000000791b */ /* 0x003fe20003800000 */
.L_x_17981:
[----:B------:R-:W-:Y:S01]  /*faa0*/  MOV R176, R184 ;  /* 0x000000b800b07202 */ /* 0x000fe20000000f00 */
[----:B------:R-:W-:Y:S06]  /*fab0*/  BRA `(.L_x_17982) ;  /* 0xffffffe800487947 */ /* 0x000fec000383ffff */
.L_x_17983:
        /* <DEDUP_REMOVED lines=12> */
.L_x_30278:


//--------------------- .text._ZN10layer_norm13ln_fwd_kernelINS_13Kernel_traitsIf6__halfS2_S2_fjLj4096ELj1ELj1ELj4ELj16ENS_18Kernel_traits_baseILj4096EfS2_S2_S2_fjLj128EEEEELb1ELb1ELb1ELb1EEEvNS_9FwdParamsE --------------------------
	.section	.text._ZN10layer_norm13ln_fwd_kernelINS_13Kernel_traitsIf6__halfS2_S2_fjLj4096ELj1ELj1ELj4ELj16ENS_18Kernel_traits_baseILj4096EfS2_S2_S2_fjLj128EEEEELb1ELb1ELb1ELb1EEEvNS_9FwdParamsE,"ax",@progbits
	.align	128
        .global         _ZN10layer_norm13ln_fwd_kernelINS_13Kernel_traitsIf6__halfS2_S2_fjLj4096ELj1ELj1ELj4ELj16ENS_18Kernel_traits_baseILj4096EfS2_S2_S2_fjLj128EEEEELb1ELb1ELb1ELb1EEEvNS_9FwdParamsE
        .type           _ZN10layer_norm13ln_fwd_kernelINS_13Kernel_traitsIf6__halfS2_S2_fjLj4096ELj1ELj1ELj4ELj16ENS_18Kernel_traits_baseILj4096EfS2_S2_S2_fjLj128EEEEELb1ELb1ELb1ELb1EEEvNS_9FwdParamsE,@function
        .size           _ZN10layer_norm13ln_fwd_kernelINS_13Kernel_traitsIf6__halfS2_S2_fjLj4096ELj1ELj1ELj4ELj16ENS_18Kernel_traits_baseILj4096EfS2_S2_S2_fjLj128EEEEELb1ELb1ELb1ELb1EEEvNS_9FwdParamsE,(.L_x_30279 - _ZN10layer_norm13ln_fwd_kernelINS_13Kernel_traitsIf6__halfS2_S2_fjLj4096ELj1ELj1ELj4ELj16ENS_18Kernel_traits_baseILj4096EfS2_S2_S2_fjLj128EEEEELb1ELb1ELb1ELb1EEEvNS_9FwdParamsE)
        .other          _ZN10layer_norm13ln_fwd_kernelINS_13Kernel_traitsIf6__halfS2_S2_fjLj4096ELj1ELj1ELj4ELj16ENS_18Kernel_traits_baseILj4096EfS2_S2_S2_fjLj128EEEEELb1ELb1ELb1ELb1EEEvNS_9FwdParamsE,@"STO_CUDA_ENTRY STV_DEFAULT"
_ZN10layer_norm13ln_fwd_kernelINS_13Kernel_traitsIf6__halfS2_S2_fjLj4096ELj1ELj1ELj4ELj16ENS_18Kernel_traits_baseILj4096EfS2_S2_S2_fjLj128EEEEELb1ELb1ELb1ELb1EEEvNS_9FwdParamsE:
.text._ZN10layer_norm13ln_fwd_kernelINS_13Kernel_traitsIf6__halfS2_S2_fjLj4096ELj1ELj1ELj4ELj16ENS_18Kernel_traits_baseILj4096EfS2_S2_S2_fjLj128EEEEELb1ELb1ELb1ELb1EEEvNS_9FwdParamsE:
        /* <DEDUP_REMOVED lines=154> */
.L_x_18315:
        /* <DEDUP_REMOVED lines=33> */
[----:B------:R-:W-:Y:S02]  /*0bb0*/  IMAD.MOV.U32 R2, RZ, RZ, R134 ;  /* 0x000000ffff027224 */ /* 0x000fe400078e0086 */
[----:B-----5:R-:W-:Y:S01]  /*0bc0*/  HADD2.F32 R137, -RZ, R8.H0_H0 ;  /* 0x20000008ff897230 */ /* 0x020fe20000004100 */
[----:B------:R-:W-:Y:S06]  /*0bd0*/  BRA `(.L_x_17986) ;  /* 0x00000004005c7947 */ /* 0x000fec0003800000 */
.L_x_17985:
        /* <DEDUP_REMOVED lines=12> */
.L_x_17988:
[----:B------:R-:W-:-:S07]  /*0ca0*/  MOV R136, R120 ;  /* 0x0000007800887202 */ /* 0x000fce0000000f00 */
.L_x_17989:
[----:B------:R-:W-:Y:S05]  /*0cb0*/  BSYNC B1 ;  /* 0x0000000000017941 */ /* 0x000fea0003800000 */
.L_x_17987:
        /* <DEDUP_REMOVED lines=16> */
.L_x_17993:
[----:B------:R-:W-:Y:S05]  /*0dc0*/  BSYNC B2 ;  /* 0x0000000000027941 */ /* 0x000fea0003800000 */
.L_x_17992:
        /* <DEDUP_REMOVED lines=43> */
.L_x_17991:
[----:B------:R-:W-:Y:S05]  /*1080*/  BSYNC B1 ;  /* 0x0000000000017941 */ /* 0x000fea0003800000 */
.L_x_17990:
[----:B------:R-:W-:Y:S01]  /*1090*/  HFMA2.MMA R110, -RZ, RZ, 0.1171875, 0 ;  /* 0x2f800000ff6e7435 */ /* 0x000fe200000001ff */
[----:B------:R-:W-:Y:S01]  /*10a0*/  I2FP.F32.U32 R3, R136 ;  /* 0x0000008800037245 */ /* 0x000fe20000201000 */
[----:B-----5:R-:W-:-:S05]  /*10b0*/  HADD2.F32 R108, -RZ, R4.H0_H0 ;  /* 0x20000004ff6c7230 */ /* 0x020fca0000004100 */
[----:B------:R-:W-:-:S03]  /*10c0*/  FMUL.FTZ R108, R108, UR13 ;  /* 0x0000000d6c6c7c20 */ /* 0x000fc60008410000 */
[----:B------:R-:W-:Y:S01]  /*10d0*/  FFMA.FTZ R3, R3, R110, 1.1641532182693481445e-10 ;  /* 0x2f00000003037423 */ /* 0x000fe2000001006e */
[----:B------:R-:W-:-:S04]  /*10e0*/  FMUL.FTZ R108, R108, UR12 ;  /* 0x0000000c6c6c7c20 */ /* 0x000fc80008410000 */
[----:B------:R-:W-:-:S04]  /*10f0*/  FSETP.GTU.FTZ.AND P4, PT, R3, UR10, PT ;  /* 0x0000000a03007c0b */ /* 0x000fc8000bf9c000 */
[----:B------:R-:W-:Y:S01]  /*1100*/  FSEL R137, R108, RZ, !P4 ;  /* 0x000000ff6c897208 */ /* 0x000fe20006000000 */
[----:B------:R-:W-:Y:S01]  /*1110*/  @P0 HADD2.F32 R108, -RZ, R8.H0_H0 ;  /* 0x20000008ff6c0230 */ /* 0x000fe20000004100 */
[----:B------:R-:W-:-:S03]  /*1120*/  SEL R121, RZ, 0x1, P4 ;  /* 0x00000001ff797807 */ /* 0x000fc60002000000 */
[----:B------:R-:W-:-:S04]  /*1130*/  FMUL.FTZ R137, R40, R137 ;  /* 0x0000008928897220 */ /* 0x000fc80000410000 */
[----:B------:R-:W-:-:S07]  /*1140*/  @P0 FADD.FTZ R137, R137, R108 ;  /* 0x0000006c89890221 */ /* 0x000fce0000010000 */
.L_x_17986:
[----:B------:R-:W-:Y:S05]  /*1150*/  BSYNC B0 ;  /* 0x0000000000007941 */ /* 0x000fea0003800000 */
.L_x_17984:
        /* <DEDUP_REMOVED lines=8> */
.L_x_17995:
        /* <DEDUP_REMOVED lines=12> */
.L_x_17998:
[----:B------:R-:W-:-:S07]  /*12a0*/  MOV R134, R120 ;  /* 0x0000007800867202 */ /* 0x000fce0000000f00 */
.L_x_17999:
[----:B------:R-:W-:Y:S05]  /*12b0*/  BSYNC B1 ;  /* 0x0000000000017941 */ /* 0x000fea0003800000 */
.L_x_17997:
        /* <DEDUP_REMOVED lines=16> */
.L_x_18003:
[----:B------:R-:W-:Y:S05]  /*13c0*/  BSYNC B2 ;  /* 0x0000000000027941 */ /* 0x000fea0003800000 */
.L_x_18002:
        /* <DEDUP_REMOVED lines=43> */
.L_x_18001:
[----:B------:R-:W-:Y:S05]  /*1680*/  BSYNC B1 ;  /* 0x0000000000017941 */ /* 0x000fea0003800000 */
.L_x_18000:
        /* <DEDUP_REMOVED lines=12> */
.L_x_17996:
[----:B------:R-:W-:Y:S05]  /*1750*/  BSYNC B0 ;  /* 0x0000000000007941 */ /* 0x000fea0003800000 */
.L_x_17994:
        /* <DEDUP_REMOVED lines=8> */
.L_x_18005:
        /* <DEDUP_REMOVED lines=12> */
.L_x_18008:
[----:B------:R-:W-:-:S07]  /*18a0*/  MOV R124, R120 ;  /* 0x00000078007c7202 */ /* 0x000fce0000000f00 */
.L_x_18009:
[----:B------:R-:W-:Y:S05]  /*18b0*/  BSYNC B1 ;  /* 0x0000000000017941 */ /* 0x000fea0003800000 */
.L_x_18007:
        /* <DEDUP_REMOVED lines=16> */
.L_x_18013:
[----:B------:R-:W-:Y:S05]  /*19c0*/  BSYNC B2 ;  /* 0x0000000000027941 */ /* 0x000fea0003800000 */
.L_x_18012:
        /* <DEDUP_REMOVED lines=44> */
.L_x_18011:
[----:B------:R-:W-:Y:S05]  /*1c90*/  BSYNC B1 ;  /* 0x0000000000017941 */ /* 0x000fea0003800000 */
.L_x_18010:
        /* <DEDUP_REMOVED lines=9> */
[----:B------:R-:W-:-:S03]  /*1d30*/  SEL R124, RZ, 0x1, P4 ;  /* 0x00000001ff7c7807 */ /* 0x000fc60002000000 */
[----:B------:R-:W-:-:S04]  /*1d40*/  FMUL.FTZ R141, R42, R141 ;  /* 0x0000008d2a8d7220 */ /* 0x000fc80000410000 */
[----:B------:R-:W-:-:S07]  /*1d50*/  @P0 FADD.FTZ R141, R141, R108 ;  /* 0x0000006c8d8d0221 */ /* 0x000fce0000010000 */
.L_x_18006:
[----:B------:R-:W-:Y:S05]  /*1d60*/  BSYNC B0 ;  /* 0x0000000000007941 */ /* 0x000fea0003800000 */
.L_x_18004:
        /* <DEDUP_REMOVED lines=8> */
.L_x_18015:
        /* <DEDUP_REMOVED lines=12> */
.L_x_18018:
[----:B------:R-:W-:-:S07]  /*1eb0*/  IMAD.MOV.U32 R125, RZ, RZ, R120 ;  /* 0x000000ffff7d7224 */ /* 0x000fce00078e0078 */
.L_x_18019:
[----:B------:R-:W-:Y:S05]  /*1ec0*/  BSYNC B1 ;  /* 0x0000000000017941 */ /* 0x000fea0003800000 */
.L_x_18017:
        /* <DEDUP_REMOVED lines=16> */
.L_x_18023:
[----:B------:R-:W-:Y:S05]  /*1fd0*/  BSYNC B2 ;  /* 0x0000000000027941 */ /* 0x000fea0003800000 */
.L_x_18022:
        /* <DEDUP_REMOVED lines=44> */
.L_x_18021:
[----:B------:R-:W-:Y:S05]  /*22a0*/  BSYNC B1 ;  /* 0x0000000000017941 */ /* 0x000fea0003800000 */
.L_x_18020:
        /* <DEDUP_REMOVED lines=12> */
.L_x_18016:
[----:B------:R-:W-:Y:S05]  /*2370*/  BSYNC B0 ;  /* 0x0000000000007941 */ /* 0x000fea0003800000 */
.L_x_18014:
        /* <DEDUP_REMOVED lines=8> */
.L_x_18025:
        /* <DEDUP_REMOVED lines=12> */
.L_x_18028:
[----:B------:R-:W-:-:S07]  /*24c0*/  MOV R126, R120 ;  /* 0x00000078007e7202 */ /* 0x000fce0000000f00 */
.L_x_18029:
[----:B------:R-:W-:Y:S05]  /*24d0*/  BSYNC B1 ;  /* 0x0000000000017941 */ /* 0x000fea0003800000 */
.L_x_18027:
        /* <DEDUP_REMOVED lines=16> */
.L_x_18033:
[----:B------:R-:W-:Y:S05]  /*25e0*/  BSYNC B2 ;  /* 0x0000000000027941 */ /* 0x000fea0003800000 */
.L_x_18032:
        /* <DEDUP_REMOVED lines=44> */
.L_x_18031:
[----:B------:R-:W-:Y:S05]  /*28b0*/  BSYNC B1 ;  /* 0x0000000000017941 */ /* 0x000fea0003800000 */
.L_x_18030:
        /* <DEDUP_REMOVED lines=12> */
.L_x_18026:
[----:B------:R-:W-:Y:S05]  /*2980*/  BSYNC B0 ;  /* 0x0000000000007941 */ /* 0x000fea0003800000 */
.L_x_18024:
        /* <DEDUP_REMOVED lines=8> */
.L_x_18035:
        /* <DEDUP_REMOVED lines=12> */
.L_x_18038:
[----:B------:R-:W-:-:S07]  /*2ad0*/  IMAD.MOV.U32 R127, RZ, RZ, R120 ;  /* 0x000000ffff7f7224 */ /* 0x000fce00078e0078 */
.L_x_18039:
[----:B------:R-:W-:Y:S05]  /*2ae0*/  BSYNC B1 ;  /* 0x0000000000017941 */ /* 0x000fea0003800000 */
.L_x_18037:
        /* <DEDUP_REMOVED lines=16> */
.L_x_18043:
[----:B------:R-:W-:Y:S05]  /*2bf0*/  BSYNC B2 ;  /* 0x0000000000027941 */ /* 0x000fea0003800000 */
.L_x_18042:
        /* <DEDUP_REMOVED lines=44> */
.L_x_18041:
[----:B------:R-:W-:Y:S05]  /*2ec0*/  BSYNC B1 ;  /* 0x0000000000017941 */ /* 0x000fea0003800000 */
.L_x_18040:
        /* <DEDUP_REMOVED lines=12> */
.L_x_18036:
[----:B------:R-:W-:Y:S05]  /*2f90*/  BSYNC B0 ;  /* 0x0000000000007941 */ /* 0x000fea0003800000 */
.L_x_18034:
        /* <DEDUP_REMOVED lines=8> */
.L_x_18045:
        /* <DEDUP_REMOVED lines=12> */
.L_x_18048:
[----:B------:R-:W-:-:S07]  /*30e0*/  MOV R128, R120 ;  /* 0x0000007800807202 */ /* 0x000fce0000000f00 */
.L_x_18049:
[----:B------:R-:W-:Y:S05]  /*30f0*/  BSYNC B1 ;  /* 0x0000000000017941 */ /* 0x000fea0003800000 */
.L_x_18047:
        /* <DEDUP_REMOVED lines=16> */
.L_x_18053:
[----:B------:R-:W-:Y:S05]  /*3200*/  BSYNC B2 ;  /* 0x0000000000027941 */ /* 0x000fea0003800000 */
.L_x_18052:
        /* <DEDUP_REMOVED lines=44> */
.L_x_18051:
[----:B------:R-:W-:Y:S05]  /*34d0*/  BSYNC B1 ;  /* 0x0000000000017941 */ /* 0x000fea0003800000 */
.L_x_18050:
        /* <DEDUP_REMOVED lines=12> */
.L_x_18046:
[----:B------:R-:W-:Y:S05]  /*35a0*/  BSYNC B0 ;  /* 0x0000000000007941 */ /* 0x000fea0003800000 */
.L_x_18044:
        /* <DEDUP_REMOVED lines=8> */
.L_x_18055:
        /* <DEDUP_REMOVED lines=12> */
.L_x_18058:
[----:B------:R-:W-:-:S07]  /*36f0*/  IMAD.MOV.U32 R129, RZ, RZ, R120 ;  /* 0x000000ffff817224 */ /* 0x000fce00078e0078 */
.L_x_18059:
[----:B------:R-:W-:Y:S05]  /*3700*/  BSYNC B1 ;  /* 0x0000000000017941 */ /* 0x000fea0003800000 */
.L_x_18057:
        /* <DEDUP_REMOVED lines=16> */
.L_x_18063:
[----:B------:R-:W-:Y:S05]  /*3810*/  BSYNC B2 ;  /* 0x0000000000027941 */ /* 0x000fea0003800000 */
.L_x_18062:
        /* <DEDUP_REMOVED lines=44> */
.L_x_18061:
[----:B------:R-:W-:Y:S05]  /*3ae0*/  BSYNC B1 ;  /* 0x0000000000017941 */ /* 0x000fea0003800000 */
.L_x_18060:
        /* <DEDUP_REMOVED lines=12> */
.L_x_18056:
[----:B------:R-:W-:Y:S05]  /*3bb0*/  BSYNC B0 ;  /* 0x0000000000007941 */ /* 0x000fea0003800000 */
.L_x_18054:
        /* <DEDUP_REMOVED lines=35> */
.L_x_18065:
[----:B------:R-:W-:Y:S05]  /*3df0*/  BSYNC B0 ;  /* 0x0000000000007941 */ /* 0x000fea0003800000 */
.L_x_18064:
        /* <DEDUP_REMOVED lines=8> */
[----:B-----5:R-:W-:Y:S01]  /*3e80*/  HADD2.F32 R153, -RZ, R8.H0_H0 ;  /* 0x20000008ff997230 */ /* 0x020fe20000004100 */
[----:B------:R-:W-:Y:S06]  /*3e90*/  BRA `(.L_x_18068) ;  /* 0x00000004005c7947 */ /* 0x000fec0003800000 */
.L_x_18067:
        /* <DEDUP_REMOVED lines=12> */
.L_x_18070:
[----:B------:R-:W-:-:S07]  /*3f60*/  IMAD.MOV.U32 R138, RZ, RZ, R120 ;  /* 0x000000ffff8a7224 */ /* 0x000fce00078e0078 */
.L_x_18071:
[----:B------:R-:W-:Y:S05]  /*3f70*/  BSYNC B1 ;  /* 0x0000000000017941 */ /* 0x000fea0003800000 */
.L_x_18069:
        /* <DEDUP_REMOVED lines=16> */
.L_x_18075:
[----:B------:R-:W-:Y:S05]  /*4080*/  BSYNC B2 ;  /* 0x0000000000027941 */ /* 0x000fea0003800000 */
.L_x_18074:
        /* <DEDUP_REMOVED lines=43> */
.L_x_18073:
[----:B------:R-:W-:Y:S05]  /*4340*/  BSYNC B1 ;  /* 0x0000000000017941 */ /* 0x000fea0003800000 */
.L_x_18072:
        /* <DEDUP_REMOVED lines=12> */
.L_x_18068:
[----:B------:R-:W-:Y:S05]  /*4410*/  BSYNC B0 ;  /* 0x0000000000007941 */ /* 0x000fea0003800000 */
.L_x_18066:
[----:B------:R-:W-:Y:S04]  /*4420*/  BSSY B0, `(.L_x_18076) ;  /* 0x0000060000007945 */ /* 0x000fe80003800000 */
[----:B------:R-:W-:Y:S05]  /*4430*/  @P3 BRA `(.L_x_18077) ;  /* 0x0000000000183947 */ /* 0x000fea0003800000 */
[----:B--2---:R-:W-:Y:S01]  /*4440*/  MOV R157, RZ ;  /* 0x000000ff009d7202 */ /* 0x004fe20000000f00 */
[----:B------:R-:W-:Y:S01]  /*4450*/  IMAD.MOV.U32 R109, RZ, RZ, R108 ;  /* 0x000000ffff6d7224 */ /* 0x000fe200078e006c */
[----:B------:R-:W-:Y:S06]  /*4460*/  @!P0 BRA `(.L_x_18078) ;  /* 0x00000004006c8947 */ /* 0x000fec0003800000 */
[----:B------:R-:W-:Y:S01]  /*4470*/  MOV R109, R108 ;  /* 0x0000006c006d7202 */ /* 0x000fe20000000f00 */
[----:B-----5:R-:W-:Y:S01]  /*4480*/  HADD2.F32 R157, -RZ, R8.H1_H1 ;  /* 0x30000008ff9d7230 */ /* 0x020fe20000004100 */
[----:B------:R-:W-:Y:S06]  /*4490*/  BRA `(.L_x_18078) ;  /* 0x0000000400607947 */ /* 0x000fec0003800000 */
.L_x_18077:
        /* <DEDUP_REMOVED lines=12> */
.L_x_18080:
[----:B------:R-:W-:-:S07]  /*4560*/  IMAD.MOV.U32 R136, RZ, RZ, R120 ;  /* 0x000000ffff887224 */ /* 0x000fce00078e0078 */
.L_x_18081:
[----:B------:R-:W-:Y:S05]  /*4570*/  BSYNC B1 ;  /* 0x0000000000017941 */ /* 0x000fea0003800000 */
.L_x_18079:
        /* <DEDUP_REMOVED lines=16> */
.L_x_18085:
[----:B------:R-:W-:Y:S05]  /*4680*/  BSYNC B2 ;  /* 0x0000000000027941 */ /* 0x000fea0003800000 */
.L_x_18084:
        /* <DEDUP_REMOVED lines=44> */
.L_x_18083:
[----:B------:R-:W-:Y:S05]  /*4950*/  BSYNC B1 ;  /* 0x0000000000017941 */ /* 0x000fea0003800000 */
.L_x_18082:
        /* <DEDUP_REMOVED lines=10> */
[----:B--2---:R-:W-:-:S04]  /*4a00*/  FMUL.FTZ R157, R33, R108 ;  /* 0x0000006c219d7220 */ /* 0x004fc80000410000 */
[----:B------:R-:W-:-:S07]  /*4a10*/  @P0 FADD.FTZ R157, R110, R157 ;  /* 0x0000009d6e9d0221 */ /* 0x000fce0000010000 */
.L_x_18078:
[----:B------:R-:W-:Y:S05]  /*4a20*/  BSYNC B0 ;  /* 0x0000000000007941 */ /* 0x000fea0003800000 */
.L_x_18076:
        /* <DEDUP_REMOVED lines=8> */
.L_x_18087:
        /* <DEDUP_REMOVED lines=12> */
.L_x_18090:
[----:B------:R-:W-:-:S07]  /*4b70*/  MOV R124, R120 ;  /* 0x00000078007c7202 */ /* 0x000fce0000000f00 */
.L_x_18091:
[----:B------:R-:W-:Y:S05]  /*4b80*/  BSYNC B1 ;  /* 0x0000000000017941 */ /* 0x000fea0003800000 */
.L_x_18089:
        /* <DEDUP_REMOVED lines=16> */
.L_x_18095:
[----:B------:R-:W-:Y:S05]  /*4c90*/  BSYNC B2 ;  /* 0x0000000000027941 */ /* 0x000fea0003800000 */
.L_x_18094:
        /* <DEDUP_REMOVED lines=44> */
.L_x_18093:
[----:B------:R-:W-:Y:S05]  /*4f60*/  BSYNC B1 ;  /* 0x0000000000017941 */ /* 0x000fea0003800000 */
.L_x_18092:
        /* <DEDUP_REMOVED lines=12> */
.L_x_18088:
[----:B------:R-:W-:Y:S05]  /*5030*/  BSYNC B0 ;  /* 0x0000000000007941 */ /* 0x000fea0003800000 */
.L_x_18086:
        /* <DEDUP_REMOVED lines=8> */
.L_x_18097:
        /* <DEDUP_REMOVED lines=12> */
.L_x_18100:
[----:B------:R-:W-:-:S07]  /*5180*/  IMAD.MOV.U32 R125, RZ, RZ, R120 ;  /* 0x000000ffff7d7224 */ /* 0x000fce00078e0078 */
.L_x_18101:
[----:B------:R-:W-:Y:S05]  /*5190*/  BSYNC B1 ;  /* 0x0000000000017941 */ /* 0x000fea0003800000 */
.L_x_18099:
        /* <DEDUP_REMOVED lines=16> */
.L_x_18105:
[----:B------:R-:W-:Y:S05]  /*52a0*/  BSYNC B2 ;  /* 0x0000000000027941 */ /* 0x000fea0003800000 */
.L_x_18104:
        /* <DEDUP_REMOVED lines=44> */
.L_x_18103:
[----:B------:R-:W-:Y:S05]  /*5570*/  BSYNC B1 ;  /* 0x0000000000017941 */ /* 0x000fea0003800000 */
.L_x_18102:
        /* <DEDUP_REMOVED lines=12> */
.L_x_18098:
[----:B------:R-:W-:Y:S05]  /*5640*/  BSYNC B0 ;  /* 0x0000000000007941 */ /* 0x000fea0003800000 */
.L_x_18096:
        /* <DEDUP_REMOVED lines=8> */
.L_x_18107:
        /* <DEDUP_REMOVED lines=12> */
.L_x_18110:
[----:B------:R-:W-:-:S07]  /*5790*/  MOV R126, R120 ;  /* 0x00000078007e7202 */ /* 0x000fce0000000f00 */
.L_x_18111:
[----:B------:R-:W-:Y:S05]  /*57a0*/  BSYNC B1 ;  /* 0x0000000000017941 */ /* 0x000fea0003800000 */
.L_x_18109:
        /* <DEDUP_REMOVED lines=16> */
.L_x_18115:
[----:B------:R-:W-:Y:S05]  /*58b0*/  BSYNC B2 ;  /* 0x0000000000027941 */ /* 0x000fea0003800000 */
.L_x_18114:
        /* <DEDUP_REMOVED lines=44> */
.L_x_18113:
[----:B------:R-:W-:Y:S05]  /*5b80*/  BSYNC B1 ;  /* 0x0000000000017941 */ /* 0x000fea0003800000 */
.L_x_18112:
        /* <DEDUP_REMOVED lines=12> */
.L_x_18108:
[----:B------:R-:W-:Y:S05]  /*5c50*/  BSYNC B0 ;  /* 0x0000000000007941 */ /* 0x000fea0003800000 */
.L_x_18106:
        /* <DEDUP_REMOVED lines=8> */
.L_x_18117:
        /* <DEDUP_REMOVED lines=12> */
.L_x_18120:
[----:B------:R-:W-:-:S07]  /*5da0*/  MOV R127, R120 ;  /* 0x00000078007f7202 */ /* 0x000fce0000000f00 */
.L_x_18121:
[----:B------:R-:W-:Y:S05]  /*5db0*/  BSYNC B1 ;  /* 0x0000000000017941 */ /* 0x000fea0003800000 */
.L_x_18119:
        /* <DEDUP_REMOVED lines=16> */
.L_x_18125:
[----:B------:R-:W-:Y:S05]  /*5ec0*/  BSYNC B2 ;  /* 0x0000000000027941 */ /* 0x000fea0003800000 */
.L_x_18124:
        /* <DEDUP_REMOVED lines=44> */
.L_x_18123:
[----:B------:R-:W-:Y:S05]  /*6190*/  BSYNC B1 ;  /* 0x0000000000017941 */ /* 0x000fea0003800000 */
.L_x_18122:
        /* <DEDUP_REMOVED lines=12> */
.L_x_18118:
[----:B------:R-:W-:Y:S05]  /*6260*/  BSYNC B0 ;  /* 0x0000000000007941 */ /* 0x000fea0003800000 */
.L_x_18116:
        /* <DEDUP_REMOVED lines=8> */
.L_x_18127:
        /* <DEDUP_REMOVED lines=12> */
.L_x_18130:
[----:B------:R-:W-:-:S07]  /*63b0*/  IMAD.MOV.U32 R128, RZ, RZ, R120 ;  /* 0x000000ffff807224 */ /* 0x000fce00078e0078 */
.L_x_18131:
[----:B------:R-:W-:Y:S05]  /*63c0*/  BSYNC B1 ;  /* 0x0000000000017941 */ /* 0x000fea0003800000 */
.L_x_18129:
        /* <DEDUP_REMOVED lines=16> */
.L_x_18135:
[----:B------:R-:W-:Y:S05]  /*64d0*/  BSYNC B2 ;  /* 0x0000000000027941 */ /* 0x000fea0003800000 */
.L_x_18134:
        /* <DEDUP_REMOVED lines=44> */
.L_x_18133:
[----:B------:R-:W-:Y:S05]  /*67a0*/  BSYNC B1 ;  /* 0x0000000000017941 */ /* 0x000fea0003800000 */
.L_x_18132:
        /* <DEDUP_REMOVED lines=12> */
.L_x_18128:
[----:B------:R-:W-:Y:S05]  /*6870*/  BSYNC B0 ;  /* 0x0000000000007941 */ /* 0x000fea0003800000 */
.L_x_18126:
        /* <DEDUP_REMOVED lines=8> */
.L_x_18137:
        /* <DEDUP_REMOVED lines=12> */
.L_x_18140:
[----:B------:R-:W-:-:S07]  /*69c0*/  MOV R129, R120 ;  /* 0x0000007800817202 */ /* 0x000fce0000000f00 */
.L_x_18141:
[----:B------:R-:W-:Y:S05]  /*69d0*/  BSYNC B1 ;  /* 0x0000000000017941 */ /* 0x000fea0003800000 */
.L_x_18139:
        /* <DEDUP_REMOVED lines=16> */
.L_x_18145:
[----:B------:R-:W-:Y:S05]  /*6ae0*/  BSYNC B2 ;  /* 0x0000000000027941 */ /* 0x000fea0003800000 */
.L_x_18144:
        /* <DEDUP_REMOVED lines=44> */
.L_x_18143:
[----:B------:R-:W-:Y:S05]  /*6db0*/  BSYNC B1 ;  /* 0x0000000000017941 */ /* 0x000fea0003800000 */
.L_x_18142:
        /* <DEDUP_REMOVED lines=12> */
.L_x_18138:
[----:B------:R-:W-:Y:S05]  /*6e80*/  BSYNC B0 ;  /* 0x0000000000007941 */ /* 0x000fea0003800000 */
.L_x_18136:
        /* <DEDUP_REMOVED lines=34> */
.L_x_18147:
[----:B------:R-:W-:Y:S05]  /*70b0*/  BSYNC B0 ;  /* 0x0000000000007941 */ /* 0x000fea0003800000 */
.L_x_18146:
        /* <DEDUP_REMOVED lines=10> */
.L_x_18149:
        /* <DEDUP_REMOVED lines=12> */
.L_x_18152:
[----:B------:R-:W-:-:S07]  /*7220*/  MOV R134, R120 ;  /* 0x0000007800867202 */ /* 0x000fce0000000f00 */
.L_x_18153:
[----:B------:R-:W-:Y:S05]  /*7230*/  BSYNC B1 ;  /* 0x0000000000017941 */ /* 0x000fea0003800000 */
.L_x_18151:
        /* <DEDUP_REMOVED lines=16> */
.L_x_18157:
[----:B------:R-:W-:Y:S05]  /*7340*/  BSYNC B2 ;  /* 0x0000000000027941 */ /* 0x000fea0003800000 */
.L_x_18156:
        /* <DEDUP_REMOVED lines=41> */
[----:B------:R-:W-:Y:S01]  /*75e0*/  HFMA2.MMA R108, -RZ, RZ, 0, 0 ;  /* 0x00000000ff6c7435 */ /* 0x000fe200000001ff */
[----:B------:R-:W-:-:S10]  /*75f0*/  LOP3.LUT R115, R109, UR33, R170, 0x96, !PT ;  /* 0x000000216d737c12 */ /* 0x000fd4000f8e96aa */
.L_x_18155:
[----:B------:R-:W-:Y:S05]  /*7600*/  BSYNC B1 ;  /* 0x0000000000017941 */ /* 0x000fea0003800000 */
.L_x_18154:
        /* <DEDUP_REMOVED lines=12> */
.L_x_18150:
[----:B------:R-:W-:Y:S05]  /*76d0*/  BSYNC B0 ;  /* 0x0000000000007941 */ /* 0x000fea0003800000 */
.L_x_18148:
[----:B------:R-:W-:Y:S04]  /*76e0*/  BSSY B0, `(.L_x_18158) ;  /* 0x0000060000007945 */ /* 0x000fe80003800000 */
[----:B------:R-:W-:Y:S05]  /*76f0*/  @P3 BRA `(.L_x_18159) ;  /* 0x0000000000183947 */ /* 0x000fea0003800000 */
[----:B-1----:R-:W-:Y:S02]  /*7700*/  MOV R173, RZ ;  /* 0x000000ff00ad7202 */ /* 0x002fe40000000f00 */
[----:B------:R-:W-:Y:S01]  /*7710*/  MOV R109, R108 ;  /* 0x0000006c006d7202 */ /* 0x000fe20000000f00 */
[----:B------:R-:W-:Y:S06]  /*7720*/  @!P0 BRA `(.L_x_18160) ;  /* 0x00000004006c8947 */ /* 0x000fec0003800000 */
[----:B------:R-:W-:Y:S02]  /*7730*/  IMAD.MOV.U32 R109, RZ, RZ, R108 ;  /* 0x000000ffff6d7224 */ /* 0x000fe400078e006c */
[----:B-----5:R-:W-:Y:S01]  /*7740*/  HADD2.F32 R173, -RZ, R8.H1_H1 ;  /* 0x30000008ffad7230 */ /* 0x020fe20000004100 */
[----:B------:R-:W-:Y:S06]  /*7750*/  BRA `(.L_x_18160) ;  /* 0x0000000400607947 */ /* 0x000fec0003800000 */
.L_x_18159:
        /* <DEDUP_REMOVED lines=12> */
.L_x_18162:
[----:B------:R-:W-:-:S07]  /*7820*/  MOV R134, R120 ;  /* 0x0000007800867202 */ /* 0x000fce0000000f00 */
.L_x_18163:
[----:B------:R-:W-:Y:S05]  /*7830*/  BSYNC B1 ;  /* 0x0000000000017941 */ /* 0x000fea0003800000 */
.L_x_18161:
        /* <DEDUP_REMOVED lines=16> */
.L_x_18167:
[----:B------:R-:W-:Y:S05]  /*7940*/  BSYNC B2 ;  /* 0x0000000000027941 */ /* 0x000fea0003800000 */
.L_x_18166:
        /* <DEDUP_REMOVED lines=44> */
.L_x_18165:
[----:B------:R-:W-:Y:S05]  /*7c10*/  BSYNC B1 ;  /* 0x0000000000017941 */ /* 0x000fea0003800000 */
.L_x_18164:
        /* <DEDUP_REMOVED lines=10> */
[----:B-1----:R-:W-:-:S04]  /*7cc0*/  FMUL.FTZ R173, R25, R108 ;  /* 0x0000006c19ad7220 */ /* 0x002fc80000410000 */
[----:B------:R-:W-:-:S07]  /*7cd0*/  @P0 FADD.FTZ R173, R110, R173 ;  /* 0x000000ad6ead0221 */ /* 0x000fce0000010000 */
.L_x_18160:
[----:B------:R-:W-:Y:S05]  /*7ce0*/  BSYNC B0 ;  /* 0x0000000000007941 */ /* 0x000fea0003800000 */
.L_x_18158:
        /* <DEDUP_REMOVED lines=8> */
.L_x_18169:
        /* <DEDUP_REMOVED lines=12> */
.L_x_18172:
[----:B------:R-:W-:-:S07]  /*7e30*/  IMAD.MOV.U32 R124, RZ, RZ, R120 ;  /* 0x000000ffff7c7224 */ /* 0x000fce00078e0078 */
.L_x_18173:
[----:B------:R-:W-:Y:S05]  /*7e40*/  BSYNC B1 ;  /* 0x0000000000017941 */ /* 0x000fea0003800000 */
.L_x_18171:
        /* <DEDUP_REMOVED lines=16> */
.L_x_18177:
[----:B------:R-:W-:Y:S05]  /*7f50*/  BSYNC B2 ;  /* 0x0000000000027941 */ /* 0x000fea0003800000 */
.L_x_18176:
        /* <DEDUP_REMOVED lines=44> */
.L_x_18175:
[----:B------:R-:W-:Y:S05]  /*8220*/  BSYNC B1 ;  /* 0x0000000000017941 */ /* 0x000fea0003800000 */
.L_x_18174:
        /* <DEDUP_REMOVED lines=12> */
.L_x_18170:
[----:B------:R-:W-:Y:S05]  /*82f0*/  BSYNC B0 ;  /* 0x0000000000007941 */ /* 0x000fea0003800000 */
.L_x_18168:
        /* <DEDUP_REMOVED lines=8> */
.L_x_18179:
        /* <DEDUP_REMOVED lines=12> */
.L_x_18182:
[----:B------:R-:W-:-:S07]  /*8440*/  MOV R125, R120 ;  /* 0x00000078007d7202 */ /* 0x000fce0000000f00 */
.L_x_18183:
[----:B------:R-:W-:Y:S05]  /*8450*/  BSYNC B1 ;  /* 0x0000000000017941 */ /* 0x000fea0003800000 */
.L_x_18181:
        /* <DEDUP_REMOVED lines=16> */
.L_x_18187:
[----:B------:R-:W-:Y:S05]  /*8560*/  BSYNC B2 ;  /* 0x0000000000027941 */ /* 0x000fea0003800000 */
.L_x_18186:
        /* <DEDUP_REMOVED lines=44> */
.L_x_18185:
[----:B------:R-:W-:Y:S05]  /*8830*/  BSYNC B1 ;  /* 0x0000000000017941 */ /* 0x000fea0003800000 */
.L_x_18184:
        /* <DEDUP_REMOVED lines=12> */
.L_x_18180:
[----:B------:R-:W-:Y:S05]  /*8900*/  BSYNC B0 ;  /* 0x0000000000007941 */ /* 0x000fea0003800000 */
.L_x_18178:
        /* <DEDUP_REMOVED lines=8> */
.L_x_18189:
        /* <DEDUP_REMOVED lines=12> */
.L_x_18192:
[----:B------:R-:W-:-:S07]  /*8a50*/  MOV R126, R120 ;  /* 0x00000078007e7202 */ /* 0x000fce0000000f00 */
.L_x_18193:
[----:B------:R-:W-:Y:S05]  /*8a60*/  BSYNC B1 ;  /* 0x0000000000017941 */ /* 0x000fea0003800000 */
.L_x_18191:
        /* <DEDUP_REMOVED lines=16> */
.L_x_18197:
[----:B------:R-:W-:Y:S05]  /*8b70*/  BSYNC B2 ;  /* 0x0000000000027941 */ /* 0x000fea0003800000 */
.L_x_18196:
        /* <DEDUP_REMOVED lines=44> */
.L_x_18195:
[----:B------:R-:W-:Y:S05]  /*8e40*/  BSYNC B1 ;  /* 0x0000000000017941 */ /* 0x000fea0003800000 */
.L_x_18194:
        /* <DEDUP_REMOVED lines=12> */
.L_x_18190:
[----:B------:R-:W-:Y:S05]  /*8f10*/  BSYNC B0 ;  /* 0x0000000000007941 */ /* 0x000fea0003800000 */
.L_x_18188:
        /* <DEDUP_REMOVED lines=8> */
.L_x_18199:
        /* <DEDUP_REMOVED lines=12> */
.L_x_18202:
[----:B------:R-:W-:-:S07]  /*9060*/  IMAD.MOV.U32 R127, RZ, RZ, R120 ;  /* 0x000000ffff7f7224 */ /* 0x000fce00078e0078 */
.L_x_18203:
[----:B------:R-:W-:Y:S05]  /*9070*/  BSYNC B1 ;  /* 0x0000000000017941 */ /* 0x000fea0003800000 */
.L_x_18201:
        /* <DEDUP_REMOVED lines=16> */
.L_x_18207:
[----:B------:R-:W-:Y:S05]  /*9180*/  BSYNC B2 ;  /* 0x0000000000027941 */ /* 0x000fea0003800000 */
.L_x_18206:
        /* <DEDUP_REMOVED lines=44> */
.L_x_18205:
[----:B------:R-:W-:Y:S05]  /*9450*/  BSYNC B1 ;  /* 0x0000000000017941 */ /* 0x000fea0003800000 */
.L_x_18204:
        /* <DEDUP_REMOVED lines=12> */
.L_x_18200:
[----:B------:R-:W-:Y:S05]  /*9520*/  BSYNC B0 ;  /* 0x0000000000007941 */ /* 0x000fea0003800000 */
.L_x_18198:
        /* <DEDUP_REMOVED lines=8> */
.L_x_18209:
        /* <DEDUP_REMOVED lines=12> */
.L_x_18212:
[----:B------:R-:W-:-:S07]  /*9670*/  MOV R128, R120 ;  /* 0x0000007800807202 */ /* 0x000fce0000000f00 */
.L_x_18213:
[----:B------:R-:W-:Y:S05]  /*9680*/  BSYNC B1 ;  /* 0x0000000000017941 */ /* 0x000fea0003800000 */
.L_x_18211:
        /* <DEDUP_REMOVED lines=16> */
.L_x_18217:
[----:B------:R-:W-:Y:S05]  /*9790*/  BSYNC B2 ;  /* 0x0000000000027941 */ /* 0x000fea0003800000 */
.L_x_18216:
        /* <DEDUP_REMOVED lines=44> */
.L_x_18215:
[----:B------:R-:W-:Y:S05]  /*9a60*/  BSYNC B1 ;  /* 0x0000000000017941 */ /* 0x000fea0003800000 */
.L_x_18214:
        /* <DEDUP_REMOVED lines=12> */
.L_x_18210:
[----:B------:R-:W-:Y:S05]  /*9b30*/  BSYNC B0 ;  /* 0x0000000000007941 */ /* 0x000fea0003800000 */
.L_x_18208:
        /* <DEDUP_REMOVED lines=8> */
.L_x_18219:
        /* <DEDUP_REMOVED lines=12> */
.L_x_18222:
[----:B------:R-:W-:-:S07]  /*9c80*/  MOV R129, R120 ;  /* 0x0000007800817202 */ /* 0x000fce0000000f00 */
.L_x_18223:
[----:B------:R-:W-:Y:S05]  /*9c90*/  BSYNC B1 ;  /* 0x0000000000017941 */ /* 0x000fea0003800000 */
.L_x_18221:
        /* <DEDUP_REMOVED lines=16> */
.L_x_18227:
[----:B------:R-:W-:Y:S05]  /*9da0*/  BSYNC B2 ;  /* 0x0000000000027941 */ /* 0x000fea0003800000 */
.L_x_18226:
        /* <DEDUP_REMOVED lines=44> */
.L_x_18225:
[----:B------:R-:W-:Y:S05]  /*a070*/  BSYNC B1 ;  /* 0x0000000000017941 */ /* 0x000fea0003800000 */
.L_x_18224:
        /* <DEDUP_REMOVED lines=12> */
.L_x_18220:
[----:B------:R-:W-:Y:S05]  /*a140*/  BSYNC B0 ;  /* 0x0000000000007941 */ /* 0x000fea0003800000 */
.L_x_18218:
[----:B------:R-:W0:Y:S01]  /*a150*/  @P2 LDC.64 R186, c[0x0][0x220] ;  /* 0x00008800ffba2b82 */ /* 0x000e220000000a00 */
[----:B------:R-:W-:Y:S01]  /*a160*/  IMAD.WIDE.U32 R188, R155, 0x10, R2 ;  /* 0x000000109bbc7825 */ /* 0x000fe200078e0002 */
[----:B------:R-:W-:Y:S01]  /*a170*/  F2FP.F16.F32.PACK_AB R111, R185, R183 ;  /* 0x000000b7b96f723e */ /* 0x000fe200000000ff */
[----:B------:R-:W-:Y:S01]  /*a180*/  BSSY B0, `(.L_x_18228) ;  /* 0x000001f000007945 */ /* 0x000fe20003800000 */
[----:B------:R-:W-:Y:S01]  /*a190*/  F2FP.F16.F32.PACK_AB R110, R181, R179 ;  /* 0x000000b3b56e723e */ /* 0x000fe200000000ff */
[----:B------:R-:W-:Y:S01]  /*a1a0*/  VIADD R133, R133, 0x180 ;  /* 0x0000018085857836 */ /* 0x000fe20000000000 */
[----:B------:R-:W-:Y:S02]  /*a1b0*/  F2FP.F16.F32.PACK_AB R109, R177, R175 ;  /* 0x000000afb16d723e */ /* 0x000fe400000000ff */
[----:B------:R-:W-:Y:S01]  /*a1c0*/  F2FP.F16.F32.PACK_AB R108, R173, R171 ;  /* 0x000000abad6c723e */ /* 0x000fe200000000ff */
[----:B------:R-:W1:Y:S01]  /*a1d0*/  @P0 LDC.64 R190, c[0x0][0x230] ;  /* 0x00008c00ffbe0b82 */ /* 0x000e620000000a00 */
[----:B------:R-:W-:-:S03]  /*a1e0*/  IADD3 R135, R135, 0x180, RZ ;  /* 0x0000018087877810 */ /* 0x000fc60007ffe0ff */
        /* <DEDUP_REMOVED lines=24> */
.L_x_18229:
[----:B------:R-:W-:Y:S05]  /*a370*/  BSYNC B0 ;  /* 0x0000000000007941 */ /* 0x000fea0003800000 */
.L_x_18228:
        /* <DEDUP_REMOVED lines=8> */
[----:B-----5:R-:W-:Y:S01]  /*a400*/  HADD2.F32 R155, -RZ, R8.H0_H0 ;  /* 0x20000008ff9b7230 */ /* 0x020fe20000004100 */
[----:B------:R-:W-:Y:S06]  /*a410*/  BRA `(.L_x_18232) ;  /* 0x00000004005c7947 */ /* 0x000fec0003800000 */
.L_x_18231:
        /* <DEDUP_REMOVED lines=12> */
.L_x_18234:
[----:B------:R-:W-:-:S07]  /*a4e0*/  IMAD.MOV.U32 R136, RZ, RZ, R120 ;  /* 0x000000ffff887224 */ /* 0x000fce00078e0078 */
.L_x_18235:
[----:B------:R-:W-:Y:S05]  /*a4f0*/  BSYNC B1 ;  /* 0x0000000000017941 */ /* 0x000fea0003800000 */
.L_x_18233:
        /* <DEDUP_REMOVED lines=16> */
.L_x_18239:
[----:B------:R-:W-:Y:S05]  /*a600*/  BSYNC B2 ;  /* 0x0000000000027941 */ /* 0x000fea0003800000 */
.L_x_18238:
        /* <DEDUP_REMOVED lines=43> */
.L_x_18237:
[----:B------:R-:W-:Y:S05]  /*a8c0*/  BSYNC B1 ;  /* 0x0000000000017941 */ /* 0x000fea0003800000 */
.L_x_18236:
        /* <DEDUP_REMOVED lines=10> */
[----:B------:R-:W-:-:S04]  /*a970*/  FMUL.FTZ R155, R16, R155 ;  /* 0x0000009b109b7220 */ /* 0x000fc80000410000 */
[----:B------:R-:W-:-:S07]  /*a980*/  @P0 FADD.FTZ R155, R110, R155 ;  /* 0x0000009b6e9b0221 */ /* 0x000fce0000010000 */
.L_x_18232:
[----:B------:R-:W-:Y:S05]  /*a990*/  BSYNC B0 ;  /* 0x0000000000007941 */ /* 0x000fea0003800000 */
.L_x_18230:
        /* <DEDUP_REMOVED lines=8> */
.L_x_18241:
        /* <DEDUP_REMOVED lines=12> */
.L_x_18244:
[----:B------:R-:W-:-:S07]  /*aae0*/  IMAD.MOV.U32 R134, RZ, RZ, R120 ;  /* 0x000000ffff867224 */ /* 0x000fce00078e0078 */
.L_x_18245:
[----:B------:R-:W-:Y:S05]  /*aaf0*/  BSYNC B1 ;  /* 0x0000000000017941 */ /* 0x000fea0003800000 */
.L_x_18243:
        /* <DEDUP_REMOVED lines=16> */
.L_x_18249:
[----:B------:R-:W-:Y:S05]  /*ac00*/  BSYNC B2 ;  /* 0x0000000000027941 */ /* 0x000fea0003800000 */
.L_x_18248:
        /* <DEDUP_REMOVED lines=43> */
[----:B------:R-:W-:-:S10]  /*aec0*/  IMAD.MOV.U32 R122, RZ, RZ, R108 ;  /* 0x000000ffff7a7224 */ /* 0x000fd400078e006c */
.L_x_18247:
[----:B------:R-:W-:Y:S05]  /*aed0*/  BSYNC B1 ;  /* 0x0000000000017941 */ /* 0x000fea0003800000 */
.L_x_18246:
        /* <DEDUP_REMOVED lines=12> */
.L_x_18242:
[----:B------:R-:W-:Y:S05]  /*afa0*/  BSYNC B0 ;  /* 0x0000000000007941 */ /* 0x000fea0003800000 */
.L_x_18240:
        /* <DEDUP_REMOVED lines=8> */
.L_x_18251:
        /* <DEDUP_REMOVED lines=12> */
.L_x_18254:
[----:B------:R-:W-:-:S07]  /*b0f0*/  MOV R124, R120 ;  /* 0x00000078007c7202 */ /* 0x000fce0000000f00 */
.L_x_18255:
[----:B------:R-:W-:Y:S05]  /*b100*/  BSYNC B1 ;  /* 0x0000000000017941 */ /* 0x000fea0003800000 */
.L_x_18253:
        /* <DEDUP_REMOVED lines=16> */
.L_x_18259:
[----:B------:R-:W-:Y:S05]  /*b210*/  BSYNC B2 ;  /* 0x0000000000027941 */ /* 0x000fea0003800000 */
.L_x_18258:
        /* <DEDUP_REMOVED lines=44> */
.L_x_18257:
[----:B------:R-:W-:Y:S05]  /*b4e0*/  BSYNC B1 ;  /* 0x0000000000017941 */ /* 0x000fea0003800000 */
.L_x_18256:
        /* <DEDUP_REMOVED lines=12> */
.L_x_18252:
[----:B------:R-:W-:Y:S05]  /*b5b0*/  BSYNC B0 ;  /* 0x0000000000007941 */ /* 0x000fea0003800000 */
.L_x_18250:
        /* <DEDUP_REMOVED lines=8> */
.L_x_18261:
        /* <DEDUP_REMOVED lines=12> */
.L_x_18264:
[----:B------:R-:W-:-:S07]  /*b700*/  MOV R125, R120 ;  /* 0x00000078007d7202 */ /* 0x000fce0000000f00 */
.L_x_18265:
[----:B------:R-:W-:Y:S05]  /*b710*/  BSYNC B1 ;  /* 0x0000000000017941 */ /* 0x000fea0003800000 */
.L_x_18263:
        /* <DEDUP_REMOVED lines=16> */
.L_x_18269:
[----:B------:R-:W-:Y:S05]  /*b820*/  BSYNC B2 ;  /* 0x0000000000027941 */ /* 0x000fea0003800000 */
.L_x_18268:
        /* <DEDUP_REMOVED lines=44> */
.L_x_18267:
[----:B------:R-:W-:Y:S05]  /*baf0*/  BSYNC B1 ;  /* 0x0000000000017941 */ /* 0x000fea0003800000 */
.L_x_18266:
        /* <DEDUP_REMOVED lines=12> */
.L_x_18262:
[----:B------:R-:W-:Y:S05]  /*bbc0*/  BSYNC B0 ;  /* 0x0000000000007941 */ /* 0x000fea0003800000 */
.L_x_18260:
        /* <DEDUP_REMOVED lines=8> */
.L_x_18271:
        /* <DEDUP_REMOVED lines=12> */
.L_x_18274:
[----:B------:R-:W-:-:S07]  /*bd10*/  IMAD.MOV.U32 R126, RZ, RZ, R120 ;  /* 0x000000ffff7e7224 */ /* 0x000fce00078e0078 */
.L_x_18275:
[----:B------:R-:W-:Y:S05]  /*bd20*/  BSYNC B1 ;  /* 0x0000000000017941 */ /* 0x000fea0003800000 */
.L_x_18273:
        /* <DEDUP_REMOVED lines=16> */
.L_x_18279:
[----:B------:R-:W-:Y:S05]  /*be30*/  BSYNC B2 ;  /* 0x0000000000027941 */ /* 0x000fea0003800000 */
.L_x_18278:
        /* <DEDUP_REMOVED lines=44> */
.L_x_18277:
[----:B------:R-:W-:Y:S05]  /*c100*/  BSYNC B1 ;  /* 0x0000000000017941 */ /* 0x000fea0003800000 */
.L_x_18276:
        /* <DEDUP_REMOVED lines=12> */
.L_x_18272:
[----:B------:R-:W-:Y:S05]  /*c1d0*/  BSYNC B0 ;  /* 0x0000000000007941 */ /* 0x000fea0003800000 */
.L_x_18270:
        /* <DEDUP_REMOVED lines=8> */
.L_x_18281:
        /* <DEDUP_REMOVED lines=12> */
.L_x_18284:
[----:B------:R-:W-:-:S07]  /*c320*/  MOV R127, R120 ;  /* 0x00000078007f7202 */ /* 0x000fce0000000f00 */
.L_x_18285:
[----:B------:R-:W-:Y:S05]  /*c330*/  BSYNC B1 ;  /* 0x0000000000017941 */ /* 0x000fea0003800000 */
.L_x_18283:
        /* <DEDUP_REMOVED lines=16> */
.L_x_18289:
[----:B------:R-:W-:Y:S05]  /*c440*/  BSYNC B2 ;  /* 0x0000000000027941 */ /* 0x000fea0003800000 */
.L_x_18288:
        /* <DEDUP_REMOVED lines=44> */
.L_x_18287:
[----:B------:R-:W-:Y:S05]  /*c710*/  BSYNC B1 ;  /* 0x0000000000017941 */ /* 0x000fea0003800000 */
.L_x_18286:
        /* <DEDUP_REMOVED lines=12> */
.L_x_18282:
[----:B------:R-:W-:Y:S05]  /*c7e0*/  BSYNC B0 ;  /* 0x0000000000007941 */ /* 0x000fea0003800000 */
.L_x_18280:
        /* <DEDUP_REMOVED lines=8> */
.L_x_18291:
        /* <DEDUP_REMOVED lines=12> */
.L_x_18294:
[----:B------:R-:W-:-:S07]  /*c930*/  MOV R128, R120 ;  /* 0x0000007800807202 */ /* 0x000fce0000000f00 */
.L_x_18295:
[----:B------:R-:W-:Y:S05]  /*c940*/  BSYNC B1 ;  /* 0x0000000000017941 */ /* 0x000fea0003800000 */
.L_x_18293:
        /* <DEDUP_REMOVED lines=16> */
.L_x_18299:
[----:B------:R-:W-:Y:S05]  /*ca50*/  BSYNC B2 ;  /* 0x0000000000027941 */ /* 0x000fea0003800000 */
.L_x_18298:
        /* <DEDUP_REMOVED lines=44> */
.L_x_18297:
[----:B------:R-:W-:Y:S05]  /*cd20*/  BSYNC B1 ;  /* 0x0000000000017941 */ /* 0x000fea0003800000 */
.L_x_18296:
        /* <DEDUP_REMOVED lines=12> */
.L_x_18292:
[----:B------:R-:W-:Y:S05]  /*cdf0*/  BSYNC B0 ;  /* 0x0000000000007941 */ /* 0x000fea0003800000 */
.L_x_18290:
        /* <DEDUP_REMOVED lines=8> */
.L_x_18301:
        /* <DEDUP_REMOVED lines=12> */
.L_x_18304:
[----:B------:R-:W-:-:S07]  /*cf40*/  IMAD.MOV.U32 R129, RZ, RZ, R120 ;  /* 0x000000ffff817224 */ /* 0x000fce00078e0078 */
.L_x_18305:
[----:B------:R-:W-:Y:S05]  /*cf50*/  BSYNC B1 ;  /* 0x0000000000017941 */ /* 0x000fea0003800000 */
.L_x_18303:
        /* <DEDUP_REMOVED lines=16> */
.L_x_18309:
[----:B------:R-:W-:Y:S05]  /*d060*/  BSYNC B2 ;  /* 0x0000000000027941 */ /* 0x000fea0003800000 */
.L_x_18308:
        /* <DEDUP_REMOVED lines=44> */
.L_x_18307:
[----:B------:R-:W-:Y:S05]  /*d330*/  BSYNC B1 ;  /* 0x0000000000017941 */ /* 0x000fea0003800000 */
.L_x_18306:
        /* <DEDUP_REMOVED lines=12> */
.L_x_18302:
[----:B------:R-:W-:Y:S05]  /*d400*/  BSYNC B0 ;  /* 0x0000000000007941 */ /* 0x000fea0003800000 */
.L_x_18300:
        /* <DEDUP_REMOVED lines=64> */
.L_x_18311:
[----:B------:R-:W-:Y:S05]  /*d810*/  BSYNC B0 ;  /* 0x0000000000007941 */ /* 0x000fea0003800000 */
.L_x_18310:
        /* <DEDUP_REMOVED lines=88> */
.L_x_18326:
[----:B------:R-:W2:Y:S01]  /*dda0*/  @!P3 S2R R109, SR_CgaCtaId ;  /* 0x00000000006db919 */ /* 0x000ea20000008800 */
[----:B------:R-:W-:Y:S01]  /*ddb0*/  @!P3 MOV R108, 0x400 ;  /* 0x00000400006cb802 */ /* 0x000fe20000000f00 */
[----:B------:R-:W-:Y:S05]  /*ddc0*/  WARPSYNC.ALL ;  /* 0x0000000000007948 */ /* 0x000fea0003800000 */
[----:B------:R-:W-:Y:S01]  /*ddd0*/  LOP3.LUT R0, R3, 0x3, RZ, 0xc0, !PT ;  /* 0x0000000303007812 */ /* 0x000fe200078ec0ff */
[----:B-1----:R-:W-:Y:S01]  /*dde0*/  FADD.FTZ R3, R110, R133 ;  /* 0x000000856e037221 */ /* 0x002fe20000010000 */
[----:B0-----:R-:W-:-:S04]  /*ddf0*/  LOP3.LUT R110, R136, 0x1f, RZ, 0xc0, !PT ;  /* 0x0000001f886e7812 */ /* 0x001fc800078ec0ff */
[----:B------:R-:W-:Y:S02]  /*de00*/  ISETP.GT.U32.AND P2, PT, R110, 0x3, PT ;  /* 0x000000036e00780c */ /* 0x000fe40003f44070 */
[----:B--2---:R-:W-:Y:S02]  /*de10*/  @!P3 LEA R109, R109, R108, 0x18 ;  /* 0x0000006c6d6db211 */ /* 0x004fe400078ec0ff */
[----:B------:R-:W-:-:S05]  /*de20*/  @!P3 IADD3 R108, R135, R0, RZ ;  /* 0x00000000876cb210 */ /* 0x000fca0007ffe0ff */
[----:B------:R-:W-:-:S05]  /*de30*/  @!P3 IMAD R108, R108, 0x8, R109 ;  /* 0x000000086c6cb824 */ /* 0x000fca00078e026d */
[----:B------:R0:W-:Y:S02]  /*de40*/  @!P3 STS.64 [R108], R2 ;  /* 0x000000026c00b388 */ /* 0x0001e40000000a00 */
        /* <DEDUP_REMOVED lines=11> */
[----:B------:R-:W1:Y:S01]  /*df00*/  @!P2 LDS.64 R2, [R110] ;  /* 0x000000006e02a984 */ /* 0x000e620000000a00 */
[----:B------:R-:W-:-:S02]  /*df10*/  LOP3.LUT P2, RZ, R0, 0x1f, R136, 0xf8, !PT ;  /* 0x0000001f00ff7812 */ /* 0x000fc4000784f888 */
[-C--:B0-----:R-:W-:Y:S02]  /*df20*/  IADD3 R133, R109, R108.reuse, RZ ;  /* 0x0000006c6d857210 */ /* 0x081fe40007ffe0ff */
[----:B------:R-:W-:Y:S02]  /*df30*/  I2FP.F32.S32 R142, R109 ;  /* 0x0000006d008e7245 */ /* 0x000fe40000201400 */
[----:B------:R-:W-:Y:S01]  /*df40*/  I2FP.F32.S32 R135, R133 ;  /* 0x0000008500877245 */ /* 0x000fe20000201400 */
[----:B------:R-:W0:Y:S01]  /*df50*/  SHFL.DOWN PT, R144, R133, 0x1, 0x1f ;  /* 0x08201f0085907f89 */ /* 0x000e2200000e0000 */
[----:B------:R-:W-:Y:S02]  /*df60*/  I2FP.F32.S32 R109, R108 ;  /* 0x0000006c006d7245 */ /* 0x000fe40000201400 */
[----:B------:R-:W2:Y:S01]  /*df70*/  MUFU.RCP R140, R135 ;  /* 0x00000087008c7308 */ /* 0x000ea20000001000 */
[----:B-1----:R-:W1:Y:S04]  /*df80*/  SHFL.DOWN PT, R111, R2, 0x2, 0x1f ;  /* 0x08401f00026f7f89 */ /* 0x002e6800000e0000 */
[----:B------:R-:W3:Y:S01]  /*df90*/  SHFL.DOWN PT, R138, R3, 0x2, 0x1f ;  /* 0x08401f00038a7f89 */ /* 0x000ee200000e0000 */
[----:B0-----:R-:W-:Y:S01]  /*dfa0*/  IMAD.IADD R133, R133, 0x1, R144 ;  /* 0x0000000185857824 */ /* 0x001fe200078e0290 */
[----:B------:R-:W-:-:S04]  /*dfb0*/  I2FP.F32.S32 R144, R144 ;  /* 0x0000009000907245 */ /* 0x000fc80000201400 */
        /* <DEDUP_REMOVED lines=40> */
[----:B------:R-:W-:Y:S01]  /*e240*/  IADD3 R131, R131, -0x1, RZ ;  /* 0xffffffff83837810 */ /* 0x000fe20007ffe0ff */
[----:B------:R-:W0:Y:S01]  /*e250*/  LDC.64 R108, c[0x0][0x2b8] ;  /* 0x0000ae00ff6c7b82 */ /* 0x000e220000000a00 */
        /* <DEDUP_REMOVED lines=117> */
[----:B------:R0:W-:Y:S01]  /*e9b0*/  STG.E.128 desc[UR4][R2.64], R108 ;  /* 0x0000006c02007986 */ /* 0x0001e2000c101d04 */
[----:B------:R-:W-:Y:S02]  /*e9c0*/  F2FP.F16.F32.PACK_AB R146, R143, R146 ;  /* 0x000000928f92723e */ /* 0x000fe400000000ff */
[----:B------:R-:W-:Y:S01]  /*e9d0*/  F2FP.F16.F32.PACK_AB R145, R152, R145 ;  /* 0x000000919891723e */ /* 0x000fe200000000ff */
[----:B------:R0:W-:Y:S01]  /*e9e0*/  STG.E.128 desc[UR4][R130.64], R136 ;  /* 0x0000008882007986 */ /* 0x0001e2000c101d04 */
[----:B------:R-:W-:Y:S02]  /*e9f0*/  F2FP.F16.F32.PACK_AB R144, R135, R144 ;  /* 0x000000908790723e */ /* 0x000fe400000000ff */
[----:B------:R-:W-:-:S02]  /*ea00*/  F2FP.F16.F32.PACK_AB R161, R160, R189 ;  /* 0x000000bda0a1723e */ /* 0x000fc400000000ff */
[----:B------:R-:W-:Y:S01]  /*ea10*/  F2FP.F16.F32.PACK_AB R163, R164, R197 ;  /* 0x000000c5a4a3723e */ /* 0x000fe200000000ff */
[----:B------:R0:W-:Y:S01]  /*ea20*/  STG.E.128 desc[UR4][R132.64], R144 ;  /* 0x0000009084007986 */ /* 0x0001e2000c101d04 */
[----:B------:R-:W-:Y:S02]  /*ea30*/  F2FP.F16.F32.PACK_AB R162, R162, R193 ;  /* 0x000000c1a2a2723e */ /* 0x000fe400000000ff */
[----:B------:R-:W-:-:S05]  /*ea40*/  F2FP.F16.F32.PACK_AB R160, R158, R155 ;  /* 0x0000009b9ea0723e */ /* 0x000fca00000000ff */
[----:B------:R0:W-:Y:S02]  /*ea50*/  STG.E.128 desc[UR4][R140.64], R160 ;  /* 0x000000a08c007986 */ /* 0x0001e4000c101d04 */
.L_x_18314:
[----:B------:R-:W-:Y:S05]  /*ea60*/  BSYNC B0 ;  /* 0x0000000000007941 */ /* 0x000fea0003800000 */
.L_x_18313:
[----:B------:R-:W-:Y:S02]  /*ea70*/  IADD3 R113, R113, UR14, RZ ;  /* 0x0000000e71717c10 */ /* 0x000fe4000fffe0ff */
[----:B------:R-:W-:Y:S02]  /*ea80*/  SEL R0, RZ, 0x1, P0 ;  /* 0x00000001ff007807 */ /* 0x000fe40000000000 */
[----:B------:R-:W-:-:S13]  /*ea90*/  ISETP.GE.AND P2, PT, R113, UR15, PT ;  /* 0x0000000f71007c0c */ /* 0x000fda000bf46270 */
[----:B------:R-:W-:Y:S05]  /*eaa0*/  @!P2 BRA `(.L_x_18315) ;  /* 0xffffff1c00bca947 */ /* 0x000fea000383ffff */
[----:B------:R-:W-:Y:S05]  /*eab0*/  EXIT ;  /* 0x000000000000794d */ /* 0x000fea0003800000 */
.L_x_18312:
[----:B------:R-:W-:Y:S01]  /*eac0*/  HFMA2.MMA R140, -RZ, RZ, 0, 5.9604644775390625e-08 ;  /* 0x00000001ff8c7435 */ /* 0x000fe200000001ff */
[----:B0-----:R-:W-:Y:S01]  /*ead0*/  IMAD.MOV.U32 R201, RZ, RZ, R0 ;  /* 0x000000ffffc97224 */ /* 0x001fe200078e0000 */
[----:B------:R-:W-:Y:S01]  /*eae0*/  MOV R203, 0x1f ;  /* 0x0000001f00cb7802 */ /* 0x000fe20000000f00 */
[----:B------:R-:W-:-:S08]  /*eaf0*/  IMAD.MOV.U32 R138, RZ, RZ, -0x1 ;  /* 0xffffffffff8a7424 */ /* 0x000fd000078e00ff */
[----:B-1---5:R-:W-:Y:S05]  /*eb00*/  WARPSYNC.COLLECTIVE R138, `(.L_x_18316) ;  /* 0x000000008a087348 */ /* 0x022fea0003c00000 */
[----:B------:R0:W2:Y:S02]  /*eb10*/  SHFL.BFLY P2, R133, R201, R140, R203 ;  /* 0x0c00008cc9857389 */ /* 0x0000a400000400cb */
[----:B012--5:R-:W-:Y:S01]  /*eb20*/  ENDCOLLECTIVE ;  /* 0x000000000000791b */ /* 0x027fe20003800000 */
.L_x_18316:
[----:B------:R-:W-:Y:S01]  /*eb30*/  IMAD.MOV.U32 R140, RZ, RZ, 0x2 ;  /* 0x00000002ff8c7424 */ /* 0x000fe200078e00ff */
[----:B------:R-:W-:-:S05]  /*eb40*/  MOV R109, R133 ;  /* 0x00000085006d7202 */ /* 0x000fca0000000f00 */
[----:B------:R-:W-:-:S05]  /*eb50*/  FADD.FTZ R109, R0, R109 ;  /* 0x0000006d006d7221 */ /* 0x000fca0000010000 */
[----:B------:R-:W-:-:S07]  /*eb60*/  MOV R201, R109 ;  /* 0x0000006d00c97202 */ /* 0x000fce0000000f00 */
[----:B------:R-:W-:Y:S05]  /*eb70*/  WARPSYNC.COLLECTIVE R138, `(.L_x_18317) ;  /* 0x000000008a087348 */ /* 0x000fea0003c00000 */
[----:B------:R0:W1:Y:S02]  /*eb80*/  SHFL.BFLY P2, R133, R201, R140, R203 ;  /* 0x0c00008cc9857389 */ /* 0x00006400000400cb */
[----:B01----:R-:W-:Y:S01]  /*eb90*/  ENDCOLLECTIVE ;  /* 0x000000000000791b */ /* 0x003fe20003800000 */
.L_x_18317:
[----:B------:R-:W-:Y:S01]  /*eba0*/  IMAD.MOV.U32 R140, RZ, RZ, 0x4 ;  /* 0x00000004ff8c7424 */ /* 0x000fe200078e00ff */
[----:B------:R-:W-:-:S05]  /*ebb0*/  MOV R2, R133 ;  /* 0x0000008500027202 */ /* 0x000fca0000000f00 */
[----:B------:R-:W-:-:S05]  /*ebc0*/  FADD.FTZ R108, R109, R2 ;  /* 0x000000026d6c7221 */ /* 0x000fca0000010000 */
[----:B------:R-:W-:-:S07]  /*ebd0*/  MOV R201, R108 ;  /* 0x0000006c00c97202 */ /* 0x000fce0000000f00 */
[----:B------:R-:W-:Y:S05]  /*ebe0*/  WARPSYNC.COLLECTIVE R138, `(.L_x_18318) ;  /* 0x000000008a087348 */ /* 0x000fea0003c00000 */
[----:B------:R0:W1:Y:S02]  /*ebf0*/  SHFL.BFLY P2, R133, R201, R140, R203 ;  /* 0x0c00008cc9857389 */ /* 0x00006400000400cb */
[----:B01----:R-:W-:Y:S01]  /*ec00*/  ENDCOLLECTIVE ;  /* 0x000000000000791b */ /* 0x003fe20003800000 */
.L_x_18318:
[----:B------:R-:W-:Y:S01]  /*ec10*/  IMAD.MOV.U32 R140, RZ, RZ, 0x8 ;  /* 0x00000008ff8c7424 */ /* 0x000fe200078e00ff */
[----:B------:R-:W-:-:S05]  /*ec20*/  MOV R111, R133 ;  /* 0x00000085006f7202 */ /* 0x000fca0000000f00 */
[----:B------:R-:W-:-:S05]  /*ec30*/  FADD.FTZ R111, R108, R111 ;  /* 0x0000006f6c6f7221 */ /* 0x000fca0000010000 */
[----:B------:R-:W-:-:S07]  /*ec40*/  MOV R201, R111 ;  /* 0x0000006f00c97202 */ /* 0x000fce0000000f00 */
[----:B------:R-:W-:Y:S05]  /*ec50*/  WARPSYNC.COLLECTIVE R138, `(.L_x_18319) ;  /* 0x000000008a087348 */ /* 0x000fea0003c00000 */
[----:B------:R0:W1:Y:S02]  /*ec60*/  SHFL.BFLY P2, R133, R201, R140, R203 ;  /* 0x0c00008cc9857389 */ /* 0x00006400000400cb */
[----:B01----:R-:W-:Y:S01]  /*ec70*/  ENDCOLLECTIVE ;  /* 0x000000000000791b */ /* 0x003fe20003800000 */
.L_x_18319:
[----:B------:R-:W-:Y:S01]  /*ec80*/  IMAD.MOV.U32 R140, RZ, RZ, 0x10 ;  /* 0x00000010ff8c7424 */ /* 0x000fe200078e00ff */
[----:B------:R-:W-:-:S05]  /*ec90*/  MOV R2, R133 ;  /* 0x0000008500027202 */ /* 0x000fca0000000f00 */
[----:B------:R-:W-:-:S05]  /*eca0*/  FADD.FTZ R110, R111, R2 ;  /* 0x000000026f6e7221 */ /* 0x000fca0000010000 */
[----:B------:R-:W-:-:S07]  /*ecb0*/  MOV R201, R110 ;  /* 0x0000006e00c97202 */ /* 0x000fce0000000f00 */
[----:B------:R-:W-:Y:S05]  /*ecc0*/  WARPSYNC.COLLECTIVE R138, `(.L_x_18320) ;  /* 0x000000008a087348 */ /* 0x000fea0003c00000 */
[----:B------:R0:W1:Y:S02]  /*ecd0*/  SHFL.BFLY P2, R133, R201, R140, R203 ;  /* 0x0c00008cc9857389 */ /* 0x00006400000400cb */
[----:B01----:R-:W-:Y:S01]  /*ece0*/  ENDCOLLECTIVE ;  /* 0x000000000000791b */ /* 0x003fe20003800000 */
.L_x_18320:
        /* <DEDUP_REMOVED lines=71> */
.L_x_18321:
[----:B------:R-:W-:Y:S01]  /*f160*/  HFMA2.MMA R140, -RZ, RZ, 0, 1.1920928955078125e-07 ;  /* 0x00000002ff8c7435 */ /* 0x000fe200000001ff */
[----:B------:R-:W-:-:S04]  /*f170*/  IMAD.MOV.U32 R109, RZ, RZ, R133 ;  /* 0x000000ffff6d7224 */ /* 0x000fc800078e0085 */
[----:B------:R-:W-:-:S05]  /*f180*/  FADD.FTZ R109, R0, R109 ;  /* 0x0000006d006d7221 */ /* 0x000fca0000010000 */
[----:B------:R-:W-:-:S07]  /*f190*/  MOV R201, R109 ;  /* 0x0000006d00c97202 */ /* 0x000fce0000000f00 */
[----:B------:R-:W-:Y:S05]  /*f1a0*/  WARPSYNC.COLLECTIVE R138, `(.L_x_18322) ;  /* 0x000000008a087348 */ /* 0x000fea0003c00000 */
[----:B------:R0:W1:Y:S02]  /*f1b0*/  SHFL.BFLY P2, R133, R201, R140, R203 ;  /* 0x0c00008cc9857389 */ /* 0x00006400000400cb */
[----:B01----:R-:W-:Y:S01]  /*f1c0*/  ENDCOLLECTIVE ;  /* 0x000000000000791b */ /* 0x003fe20003800000 */
.L_x_18322:
[----:B------:R-:W-:Y:S01]  /*f1d0*/  HFMA2.MMA R140, -RZ, RZ, 0, 2.384185791015625e-07 ;  /* 0x00000004ff8c7435 */ /* 0x000fe200000001ff */
[----:B------:R-:W-:-:S04]  /*f1e0*/  IMAD.MOV.U32 R108, RZ, RZ, R133 ;  /* 0x000000ffff6c7224 */ /* 0x000fc800078e0085 */
[----:B------:R-:W-:-:S05]  /*f1f0*/  FADD.FTZ R108, R109, R108 ;  /* 0x0000006c6d6c7221 */ /* 0x000fca0000010000 */
[----:B------:R-:W-:-:S07]  /*f200*/  MOV R201, R108 ;  /* 0x0000006c00c97202 */ /* 0x000fce0000000f00 */
[----:B------:R-:W-:Y:S05]  /*f210*/  WARPSYNC.COLLECTIVE R138, `(.L_x_18323) ;  /* 0x000000008a087348 */ /* 0x000fea0003c00000 */
[----:B------:R0:W1:Y:S02]  /*f220*/  SHFL.BFLY P2, R133, R201, R140, R203 ;  /* 0x0c00008cc9857389 */ /* 0x00006400000400cb */
[----:B01----:R-:W-:Y:S01]  /*f230*/  ENDCOLLECTIVE ;  /* 0x000000000000791b */ /* 0x003fe20003800000 */
.L_x_18323:
[----:B------:R-:W-:Y:S01]  /*f240*/  HFMA2.MMA R140, -RZ, RZ, 0, 4.76837158203125e-07 ;  /* 0x00000008ff8c7435 */ /* 0x000fe200000001ff */
[----:B------:R-:W-:-:S04]  /*f250*/  IMAD.MOV.U32 R111, RZ, RZ, R133 ;  /* 0x000000ffff6f7224 */ /* 0x000fc800078e0085 */
[----:B------:R-:W-:-:S05]  /*f260*/  FADD.FTZ R111, R108, R111 ;  /* 0x0000006f6c6f7221 */ /* 0x000fca0000010000 */
[----:B------:R-:W-:-:S07]  /*f270*/  MOV R201, R111 ;  /* 0x0000006f00c97202 */ /* 0x000fce0000000f00 */
[----:B------:R-:W-:Y:S05]  /*f280*/  WARPSYNC.COLLECTIVE R138, `(.L_x_18324) ;  /* 0x000000008a087348 */ /* 0x000fea0003c00000 */
[----:B------:R0:W1:Y:S02]  /*f290*/  SHFL.BFLY P2, R133, R201, R140, R203 ;  /* 0x0c00008cc9857389 */ /* 0x00006400000400cb */
[----:B01----:R-:W-:Y:S01]  /*f2a0*/  ENDCOLLECTIVE ;  /* 0x000000000000791b */ /* 0x003fe20003800000 */
.L_x_18324:
[----:B------:R-:W-:Y:S01]  /*f2b0*/  HFMA2.MMA R140, -RZ, RZ, 0, 9.5367431640625e-07 ;  /* 0x00000010ff8c7435 */ /* 0x000fe200000001ff */
[----:B------:R-:W-:-:S04]  /*f2c0*/  IMAD.MOV.U32 R110, RZ, RZ, R133 ;  /* 0x000000ffff6e7224 */ /* 0x000fc800078e0085 */
[----:B------:R-:W-:-:S05]  /*f2d0*/  FADD.FTZ R110, R111, R110 ;  /* 0x0000006e6f6e7221 */ /* 0x000fca0000010000 */
[----:B------:R-:W-:-:S07]  /*f2e0*/  MOV R201, R110 ;  /* 0x0000006e00c97202 */ /* 0x000fce0000000f00 */
[----:B------:R-:W-:Y:S05]  /*f2f0*/  WARPSYNC.COLLECTIVE R138, `(.L_x_18325) ;  /* 0x000000008a087348 */ /* 0x000fea0003c00000 */
[----:B------:R0:W1:Y:S02]  /*f300*/  SHFL.BFLY P2, R133, R201, R140, R203 ;  /* 0x0c00008cc9857389 */ /* 0x00006400000400cb */
[----:B01----:R-:W-:Y:S01]  /*f310*/  ENDCOLLECTIVE ;  /* 0x000000000000791b */ /* 0x003fe20003800000 */
.L_x_18325:
[----:B------:R-:W-:Y:S05]  /*f320*/  BRA `(.L_x_18326) ;  /* 0xffffffe8009c7947 */ /* 0x000fea000383ffff */
.L_x_18327:
        /* <DEDUP_REMOVED lines=13> */
.L_x_30279:


//--------------------- .text._ZN10layer_norm13ln_fwd_kernelINS_13Kernel_traitsI6__halfS2_fS2_fjLj4096ELj1ELj1ELj4ELj16ENS_18Kernel_traits_baseILj4096ES2_S2_fS2_fjLj128EEEEELb0ELb0ELb0ELb0EEEvNS_9FwdParamsE --------------------------
	.section	.text._ZN10layer_norm13ln_fwd_kernelINS_13Kernel_traitsI6__halfS2_fS2_fjLj4096ELj1ELj1ELj4ELj16ENS_18Kernel_traits_baseILj4096ES2_S2_fS2_fjLj128EEEEELb0ELb0ELb0ELb0EEEvNS_9FwdParamsE,"ax",@progbits
	.align	128
        .global         _ZN10layer_norm13ln_fwd_kernelINS_13Kernel_traitsI6__halfS2_fS2_fjLj4096ELj1ELj1ELj4ELj16ENS_18Kernel_traits_baseILj4096ES2_S2_fS2_fjLj128EEEEELb0ELb0ELb0ELb0EEEvNS_9FwdParamsE
        .type           _ZN10layer_norm13ln_fwd_kernelINS_13Kernel_traitsI6__halfS2_fS2_fjLj4096ELj1ELj1ELj4ELj16ENS_18Kernel_traits_baseILj4096ES2_S2_fS2_fjLj128EEEEELb0ELb0ELb0ELb0EEEvNS_9FwdParamsE,@function
        .size           _ZN10layer_norm13ln_fwd_kernelINS_13Kernel_traitsI6__halfS2_fS2_fjLj4096ELj1ELj1ELj4ELj16ENS_18Kernel_traits_baseILj4096ES2_S2_fS2_fjLj128EEEEELb0ELb0ELb0ELb0EEEvNS_9FwdParamsE,(.L_x_30280 - _ZN10layer_norm13ln_fwd_kernelINS_13Kernel_traitsI6__halfS2_fS2_fjLj4096ELj1ELj1ELj4ELj16ENS_18Kernel_traits_baseILj4096ES2_S2_fS2_fjLj128EEEEELb0ELb0ELb0ELb0EEEvNS_9FwdParamsE)
        .other          _ZN10layer_norm13ln_fwd_kernelINS_13Kernel_traitsI6__halfS2_fS2_fjLj4096ELj1ELj1ELj4ELj16ENS_18Kernel_traits_baseILj4096ES2_S2_fS2_fjLj128EEEEELb0ELb0ELb0ELb0EEEvNS_9FwdParamsE,@"STO_CUDA_ENTRY STV_DEFAULT"
_ZN10layer_norm13ln_fwd_kernelINS_13Kernel_traitsI6__halfS2_fS2_fjLj4096ELj1ELj1ELj4ELj16ENS_18Kernel_traits_baseILj4096ES2_S2_fS2_fjLj128EEEEELb0ELb0ELb0ELb0EEEvNS_9FwdParamsE:
.text._ZN10layer_norm13ln_fwd_kernelINS_13Kernel_traitsI6__halfS2_fS2_fjLj4096ELj1ELj1ELj4ELj16ENS_18Kernel_traits_baseILj4096ES2_S2_fS2_fjLj128EEEEELb0ELb0ELb0ELb0EEEvNS_9FwdParamsE:
        /* <DEDUP_REMOVED lines=29> */
.L_x_18329:
[----:B------:R-:W-:Y:S05]  /*01d0*/  BSYNC B0 ;  /* 0x0000000000007941 */ /* 0x000fea0003800000 */
.L_x_18328:
        /* <DEDUP_REMOVED lines=14> */
.L_x_18331:
[----:B------:R-:W-:Y:S05]  /*02c0*/  BSYNC B0 ;  /* 0x0000000000007941 */ /* 0x000fea0003800000 */
.L_x_18330:
        /* <DEDUP_REMOVED lines=14> */
.L_x_18333:
[----:B------:R-:W-:Y:S05]  /*03b0*/  BSYNC B0 ;  /* 0x0000000000007941 */ /* 0x000fea0003800000 */
.L_x_18332:
        /* <DEDUP_REMOVED lines=13> */
.L_x_18335:
[----:B------:R-:W-:Y:S05]  /*0490*/  BSYNC B0 ;  /* 0x0000000000007941 */ /* 0x000fea0003800000 */
.L_x_18334:
[----:B------:R-:W0:Y:S02]  /*04a0*/  S2UR UR6, SR_CTAID.X ;  /* 0x00000000000679c3 */ /* 0x000e240000002500 */
[----:B0-----:R-:W-:Y:S01]  /*04b0*/  LEA.HI R114, R19, UR6, RZ, 0x19 ;  /* 0x0000000613727c11 */ /* 0x001fe2000f8fc8ff */
[----:B------:R-:W-:-:S03]  /*04c0*/  ULDC UR6, c[0x0][0x214] ;  /* 0x0000850000067ab9 */ /* 0x000fc60000000800 */
[----:B------:R-:W-:-:S13]  /*04d0*/  ISETP.GE.AND P2, PT, R114, UR6, PT ;  /* 0x0000000672007c0c */ /* 0x000fda000bf46270 */
[----:B------:R-:W-:Y:S05]  /*04e0*/  @P2 EXIT ;  /* 0x000000000000294d */ /* 0x000fea0003800000 */
[----:B------:R-:W-:Y:S01]  /*04f0*/  SHF.R.S32.HI R48, RZ, 0x3, R48 ;  /* 0x00000003ff307819 */ /* 0x000fe20000011430 */
[--C-:B-----5:R-:W-:Y:S01]  /*0500*/  HADD2.F32 R94, -RZ, R20.reuse.H0_H0 ;  /* 0x20000014ff5e7230 */ /* 0x120fe20000004100 */
        /* <DEDUP_REMOVED lines=8> */
[----:B------:R-:W-:Y:S01]  /*0590*/  LOP3.LUT R48, R48, 0x3fffffe0, RZ, 0xc0, !PT ;  /* 0x3fffffe030307812 */ /* 0x000fe200078ec0ff */
[----:B------:R-:W-:Y:S01]  /*05a0*/  HADD2.F32 R101, -RZ, R22.H1_H1 ;  /* 0x30000016ff657230 */ /* 0x000fe20000004100 */
[----:B------:R-:W-:Y:S01]  /*05b0*/  VIADDMNMX R21, R20, -R21, RZ, !PT ;  /* 0x8000001514157246 */ /* 0x000fe200078001ff */
[--C-:B------:R-:W-:Y:S01]  /*05c0*/  HADD2.F32 R80, -RZ, R29.reuse.H0_H0 ;  /* 0x2000001dff507230 */ /* 0x100fe20000004100 */
[----:B------:R-:W-:Y:S01]  /*05d0*/  SHF.L.U32 R22, R19, 0x5, RZ ;  /* 0x0000000513167819 */ /* 0x000fe200000006ff */
[----:B------:R-:W-:Y:S01]  /*05e0*/  HADD2.F32 R83, -RZ, R29.H1_H1 ;  /* 0x3000001dff537230 */ /* 0x000fe20000004100 */
[----:B------:R-:W-:Y:S01]  /*05f0*/  VIMNMX R21, R21, 0x20, PT ;  /* 0x0000002015157848 */ /* 0x000fe20003fe0100 */
[--C-:B------:R-:W-:Y:S01]  /*0600*/  HADD2.F32 R12, -RZ, R10.reuse.H0_H0 ;  /* 0x2000000aff0c7230 */ /* 0x100fe20000004100 */
[----:B------:R-:W-:Y:S01]  /*0610*/  LOP3.LUT R29, R22, 0x3e0, RZ, 0xc0, !PT ;  /* 0x000003e0161d7812 */ /* 0x000fe200078ec0ff */
[----:B------:R-:W-:Y:S01]  /*0620*/  HADD2.F32 R13, -RZ, R10.H1_H1 ;  /* 0x3000000aff0d7230 */ /* 0x000fe20000004100 */
[----:B------:R-:W-:Y:S01]  /*0630*/  IADD3 R21, R21, R48, RZ ;  /* 0x0000003015157210 */ /* 0x000fe20007ffe0ff */
[----:B------:R-:W-:Y:S01]  /*0640*/  HFMA2.MMA R61, -RZ, RZ, 0, 5.9604644775390625e-08 ;  /* 0x00000001ff3d7435 */ /* 0x000fe200000001ff */
[----:B------:R-:W-:Y:S01]  /*0650*/  VIADDMNMX R29, R20, -R29, RZ, !PT ;  /* 0x8000001d141d7246 */ /* 0x000fe200078001ff */
[--C-:B------:R-:W-:Y:S01]  /*0660*/  HADD2.F32 R16, -RZ, R8.reuse.H0_H0 ;  /* 0x20000008ff107230 */ /* 0x100fe20000004100 */
[----:B------:R-:W-:Y:S01]  /*0670*/  SHF.L.U32 R21, R21, 0x3, RZ ;  /* 0x0000000315157819 */ /* 0x000fe200000006ff */
[----:B------:R-:W-:Y:S01]  /*0680*/  HADD2.F32 R17, -RZ, R8.H1_H1 ;  /* 0x30000008ff117230 */ /* 0x000fe20000004100 */
[----:B------:R-:W-:Y:S01]  /*0690*/  VIMNMX R29, R29, 0x20, PT ;  /* 0x000000201d1d7848 */ /* 0x000fe20003fe0100 */
[--C-:B------:R-:W-:Y:S01]  /*06a0*/  HADD2.F32 R14, -RZ, R9.reuse.H0_H0 ;  /* 0x20000009ff0e7230 */ /* 0x100fe20000004100 */
[----:B------:R-:W-:Y:S01]  /*06b0*/  I2FP.F32.U32 R21, R21 ;  /* 0x0000001500157245 */ /* 0x000fe20000201000 */
[----:B------:R-:W-:Y:S01]  /*06c0*/  HADD2.F32 R15, -RZ, R9.H1_H1 ;  /* 0x30000009ff0f7230 */ /* 0x000fe20000004100 */
[----:B------:R-:W-:Y:S01]  /*06d0*/  IADD3 R29, R48, R29, RZ ;  /* 0x0000001d301d7210 */ /* 0x000fe20007ffe0ff */
[--C-:B------:R-:W-:Y:S01]  /*06e0*/  HADD2.F32 R10, -RZ, R11.reuse.H0_H0 ;  /* 0x2000000bff0a7230 */ /* 0x100fe20000004100 */
[----:B------:R0:W1:Y:S01]  /*06f0*/  MUFU.RCP R113, R21 ;  /* 0x0000001500717308 */ /* 0x0000620000001000 */
[----:B------:R-:W-:Y:S01]  /*0700*/  UISETP.NE.U32.AND UP0, UPT, UR6, URZ, UPT ;  /* 0x0000003f0600728c */ /* 0x000fe2000bf05070 */
[----:B------:R-:W-:Y:S01]  /*0710*/  HADD2.F32 R11, -RZ, R11.H1_H1 ;  /* 0x3000000bff0b7230 */ /* 0x000fe20000004100 */
[----:B------:R-:W-:Y:S01]  /*0720*/  SHF.L.U32 R112, R29, 0x3, RZ ;  /* 0x000000031d707819 */ /* 0x000fe200000006ff */
[--C-:B------:R-:W-:Y:S01]  /*0730*/  HADD2.F32 R9, -RZ, R44.reuse.H0_H0 ;  /* 0x2000002cff097230 */ /* 0x100fe20000004100 */
[----:B------:R-:W-:Y:S01]  /*0740*/  ULDC.U8 UR6, c[0x0][0x2a0] ;  /* 0x0000a80000067ab9 */ /* 0x000fe20000000000 */
[----:B------:R-:W-:Y:S01]  /*0750*/  HADD2.F32 R8, -RZ, R44.H1_H1 ;  /* 0x3000002cff087230 */ /* 0x000fe20000004100 */
[----:B------:R-:W-:Y:S01]  /*0760*/  UISETP.NE.AND.EX UP0, UPT, UR7, URZ, UPT, UP0 ;  /* 0x0000003f0700728c */ /* 0x000fe2000bf05300 */
[--C-:B------:R-:W-:Y:S01]  /*0770*/  HADD2.F32 R7, -RZ, R45.reuse.H0_H0 ;  /* 0x2000002dff077230 */ /* 0x100fe20000004100 */
[----:B------:R-:W-:Y:S01]  /*0780*/  ULDC UR13, c[0x0][0x218] ;  /* 0x00008600000d7ab9 */ /* 0x000fe20000000800 */
[----:B------:R-:W-:Y:S01]  /*0790*/  HADD2.F32 R6, -RZ, R45.H1_H1 ;  /* 0x3000002dff067230 */ /* 0x000fe20000004100 */
[----:B------:R-:W-:Y:S01]  /*07a0*/  UISETP.NE.AND UP1, UPT, UR6, URZ, UPT ;  /* 0x0000003f0600728c */ /* 0x000fe2000bf25270 */
        /* <DEDUP_REMOVED lines=47> */
[----:B01----:R-:W-:-:S07]  /*0aa0*/  HADD2.F32 R111, -RZ, R27.H1_H1 ;  /* 0x3000001bff6f7230 */ /* 0x003fce0000004100 */
.L_x_18353:
        /* <DEDUP_REMOVED lines=14> */
[----:B------:R-:W-:Y:S01]  /*0b90*/  MOV R62, R110 ;  /* 0x0000006e003e7202 */ /* 0x000fe20000000f00 */
[----:B--2---:R-:W-:Y:S01]  /*0ba0*/  @P2 HADD2.F32 R60, -RZ, R116.H0_H0 ;  /* 0x20000074ff3c2230 */ /* 0x004fe20000004100 */
        /* <DEDUP_REMOVED lines=11> */
[C---:B------:R-:W-:Y:S02]  /*0c60*/  LEA R116, P3, R110.reuse, UR10, 0x5 ;  /* 0x0000000a6e747c11 */ /* 0x040fe4000f8628ff */
[----:B------:R-:W-:Y:S02]  /*0c70*/  ISETP.NE.AND.EX P2, PT, RZ, UR9, PT, P2 ;  /* 0x00000009ff007c0c */ /* 0x000fe4000bf45320 */
[----:B------:R-:W-:Y:S01]  /*0c80*/  IADD3 R62, R110, 0x80, RZ ;  /* 0x000000806e3e7810 */ /* 0x000fe20007ffe0ff */
[----:B--2---:R-:W-:-:S02]  /*0c90*/  HADD2.F32 R35, -RZ, R28.H0_H0 ;  /* 0x2000001cff237230 */ /* 0x004fc40000004100 */
[----:B------:R-:W-:Y:S02]  /*0ca0*/  HADD2.F32 R63, -RZ, R28.H1_H1 ;  /* 0x3000001cff3f7230 */ /* 0x000fe40000004100 */
[--C-:B------:R-:W-:Y:S02]  /*0cb0*/  HADD2.F32 R115, -RZ, R29.reuse.H0_H0 ;  /* 0x2000001dff737230 */ /* 0x100fe40000004100 */
[-C--:B------:R-:W-:Y:S01]  /*0cc0*/  FMUL.FTZ R28, R35, R60.reuse ;  /* 0x0000003c231c7220 */ /* 0x080fe20000410000 */
[----:B------:R-:W-:Y:S02]  /*0cd0*/  HADD2.F32 R117, -RZ, R29.H1_H1 ;  /* 0x3000001dff757230 */ /* 0x000fe40000004100 */
[----:B------:R-:W-:Y:S01]  /*0ce0*/  FMUL.FTZ R29, R63, R60 ;  /* 0x0000003c3f1d7220 */ /* 0x000fe20000410000 */
[--C-:B------:R-:W-:Y:S02]  /*0cf0*/  HADD2.F32 R119, -RZ, R30.reuse.H0_H0 ;  /* 0x2000001eff777230 */ /* 0x100fe40000004100 */
[----:B---3--:R-:W-:Y:S01]  /*0d00*/  @P2 FADD.FTZ R28, R20, R28 ;  /* 0x0000001c141c2221 */ /* 0x008fe20000010000 */
[----:B------:R-:W-:-:S02]  /*0d10*/  HADD2.F32 R121, -RZ, R30.H1_H1 ;  /* 0x3000001eff797230 */ /* 0x000fc40000004100 */
[-C--:B------:R-:W-:Y:S01]  /*0d20*/  FMUL.FTZ R30, R115, R60.reuse ;  /* 0x0000003c731e7220 */ /* 0x080fe20000410000 */
[--C-:B------:R-:W-:Y:S02]  /*0d30*/  HADD2.F32 R123, -RZ, R31.reuse.H0_H0 ;  /* 0x2000001fff7b7230 */ /* 0x100fe40000004100 */
[-C--:B0-----:R-:W-:Y:S01]  /*0d40*/  FMUL.FTZ R32, R119, R60.reuse ;  /* 0x0000003c77207220 */ /* 0x081fe20000410000 */
[----:B------:R-:W-:Y:S02]  /*0d50*/  HADD2.F32 R125, -RZ, R31.H1_H1 ;  /* 0x3000001fff7d7230 */ /* 0x000fe40000004100 */
[-C--:B------:R-:W-:Y:S01]  /*0d60*/  FMUL.FTZ R31, R117, R60.reuse ;  /* 0x0000003c751f7220 */ /* 0x080fe20000410000 */
[-C--:B------:R-:W-:Y:S01]  /*0d70*/  FMUL.FTZ R33, R121, R60.reuse ;  /* 0x0000003c79217220 */ /* 0x080fe20000410000 */
[-C--:B------:R-:W-:Y:S01]  /*0d80*/  FMUL.FTZ R34, R123, R60.reuse ;  /* 0x0000003c7b227220 */ /* 0x080fe20000410000 */
[----:B------:R-:W-:Y:S01]  /*0d90*/  @P2 FADD.FTZ R29, R21, R29 ;  /* 0x0000001d151d2221 */ /* 0x000fe20000010000 */
[----:B------:R-:W-:Y:S01]  /*0da0*/  FMUL.FTZ R35, R125, R60 ;  /* 0x0000003c7d237220 */ /* 0x000fe20000410000 */
[----:B------:R-:W-:Y:S01]  /*0db0*/  @P2 FADD.FTZ R30, R22, R30 ;  /* 0x0000001e161e2221 */ /* 0x000fe20000010000 */
[----:B------:R-:W-:Y:S01]  /*0dc0*/  @P2 FADD.FTZ R31, R23, R31 ;  /* 0x0000001f171f2221 */ /* 0x000fe20000010000 */
[----:B----4-:R-:W-:Y:S01]  /*0dd0*/  @P2 FADD.FTZ R32, R24, R32 ;  /* 0x0000002018202221 */ /* 0x010fe20000010000 */
[----:B------:R-:W-:Y:S01]  /*0de0*/  @P2 FADD.FTZ R33, R25, R33 ;  /* 0x0000002119212221 */ /* 0x000fe20000010000 */
[----:B------:R-:W-:Y:S01]  /*0df0*/  LEA.HI.X R117, R110, UR11, RZ, 0x5, P3 ;  /* 0x0000000b6e757c11 */ /* 0x000fe200098f2cff */
[----:B------:R-:W-:Y:S01]  /*0e00*/  @P2 FADD.FTZ R34, R26, R34 ;  /* 0x000000221a222221 */ /* 0x000fe20000010000 */
[----:B------:R-:W-:-:S03]  /*0e10*/  @P2 FADD.FTZ R35, R27, R35 ;  /* 0x000000231b232221 */ /* 0x000fc60000010000 */
[----:B------:R0:W-:Y:S04]  /*0e20*/  STG.E.128 desc[UR4][R116.64], R28 ;  /* 0x0000001c74007986 */ /* 0x0001e8000c101d04 */
[----:B------:R0:W-:Y:S02]  /*0e30*/  STG.E.128 desc[UR4][R116.64+0x10], R32 ;  /* 0x0000102074007986 */ /* 0x0001e4000c101d04 */
.L_x_18337:
[----:B------:R-:W-:Y:S05]  /*0e40*/  BSYNC B0 ;  /* 0x0000000000007941 */ /* 0x000fea0003800000 */
.L_x_18336:
        /* <DEDUP_REMOVED lines=13> */
[----:B0-----:R-:W-:Y:S02]  /*0f20*/  LEA R116, P3, R62, UR10, 0x5 ;  /* 0x0000000a3e747c11 */ /* 0x001fe4000f8628ff */
[----:B------:R-:W-:Y:S01]  /*0f30*/  ISETP.NE.AND.EX P2, PT, RZ, UR9, PT, P2 ;  /* 0x00000009ff007c0c */ /* 0x000fe2000bf45320 */
        /* <DEDUP_REMOVED lines=11> */
[-C--:B-1----:R-:W-:Y:S01]  /*0ff0*/  FMUL.FTZ R40, R119, R60.reuse ;  /* 0x0000003c77287220 */ /* 0x082fe20000410000 */
        /* <DEDUP_REMOVED lines=16> */
.L_x_18339:
[----:B------:R-:W-:Y:S05]  /*1100*/  BSYNC B0 ;  /* 0x0000000000007941 */ /* 0x000fea0003800000 */
.L_x_18338:
        /* <DEDUP_REMOVED lines=12> */
[----:B------:R-:W-:Y:S02]  /*11d0*/  ISETP.NE.U32.AND P2, PT, RZ, UR8, PT ;  /* 0x00000008ff007c0c */ /* 0x000fe4000bf45070 */
[----:B01----:R-:W-:Y:S02]  /*11e0*/  LEA R116, P3, R62, UR10, 0x5 ;  /* 0x0000000a3e747c11 */ /* 0x003fe4000f8628ff */
        /* <DEDUP_REMOVED lines=12> */
[-C--:B----4-:R-:W-:Y:S01]  /*12b0*/  FMUL.FTZ R48, R119, R60.reuse ;  /* 0x0000003c77307220 */ /* 0x090fe20000410000 */
        /* <DEDUP_REMOVED lines=16> */
.L_x_18341:
[----:B------:R-:W-:Y:S05]  /*13c0*/  BSYNC B0 ;  /* 0x0000000000007941 */ /* 0x000fea0003800000 */
.L_x_18340:
        /* <DEDUP_REMOVED lines=10> */
[----:B------:R5:W5:Y:S01]  /*1470*/  @P2 LDG.E.128 R24, desc[UR4][R56.64+0x10] ;  /* 0x0000100438182981 */ /* 0x000b62000c1e1d00 */
[----:B------:R-:W-:Y:S02]  /*1480*/  ISETP.NE.U32.AND P2, PT, RZ, UR8, PT ;  /* 0x00000008ff007c0c */ /* 0x000fe4000bf45070 */
[----:B012---:R-:W-:Y:S02]  /*1490*/  LEA R116, P3, R62, UR10, 0x5 ;  /* 0x0000000a3e747c11 */ /* 0x007fe4000f8628ff */
[----:B------:R-:W-:Y:S01]  /*14a0*/  ISETP.NE.AND.EX P2, PT, RZ, UR9, PT, P2 ;  /* 0x00000009ff007c0c */ /* 0x000fe2000bf45320 */
[----:B---3--:R-:W-:-:S02]  /*14b0*/  HADD2.F32 R59, -RZ, R52.H0_H0 ;  /* 0x20000034ff3b7230 */ /* 0x008fc40000004100 */
[----:B------:R-:W-:Y:S02]  /*14c0*/  HADD2.F32 R63, -RZ, R52.H1_H1 ;  /* 0x30000034ff3f7230 */ /* 0x000fe40000004100 */
[--C-:B------:R-:W-:Y:S02]  /*14d0*/  HADD2.F32 R115, -RZ, R53.reuse.H0_H0 ;  /* 0x20000035ff737230 */ /* 0x100fe40000004100 */
[-C--:B------:R-:W-:Y:S01]  /*14e0*/  FMUL.FTZ R52, R59, R60.reuse ;  /* 0x0000003c3b347220 */ /* 0x080fe20000410000 */
[----:B------:R-:W-:Y:S02]  /*14f0*/  HADD2.F32 R117, -RZ, R53.H1_H1 ;  /* 0x30000035ff757230 */ /* 0x000fe40000004100 */
[----:B------:R-:W-:Y:S01]  /*1500*/  FMUL.FTZ R53, R63, R60 ;  /* 0x0000003c3f357220 */ /* 0x000fe20000410000 */
[--C-:B------:R-:W-:Y:S02]  /*1510*/  HADD2.F32 R119, -RZ, R54.reuse.H0_H0 ;  /* 0x20000036ff777230 */ /* 0x100fe40000004100 */
[----:B----4-:R-:W-:Y:S01]  /*1520*/  @P2 FADD.FTZ R52, R20, R52 ;  /* 0x0000003414342221 */ /* 0x010fe20000010000 */
[----:B------:R-:W-:-:S02]  /*1530*/  HADD2.F32 R121, -RZ, R54.H1_H1 ;  /* 0x30000036ff797230 */ /* 0x000fc40000004100 */
[-C--:B------:R-:W-:Y:S01]  /*1540*/  FMUL.FTZ R54, R115, R60.reuse ;  /* 0x0000003c73367220 */ /* 0x080fe20000410000 */
[--C-:B------:R-:W-:Y:S02]  /*1550*/  HADD2.F32 R123, -RZ, R55.reuse.H0_H0 ;  /* 0x20000037ff7b7230 */ /* 0x100fe40000004100 */
[-C--:B-----5:R-:W-:Y:S01]  /*1560*/  FMUL.FTZ R56, R119, R60.reuse ;  /* 0x0000003c77387220 */ /* 0x0a0fe20000410000 */
[----:B------:R-:W-:Y:S02]  /*1570*/  HADD2.F32 R125, -RZ, R55.H1_H1 ;  /* 0x30000037ff7d7230 */ /* 0x000fe40000004100 */
[-C--:B------:R-:W-:Y:S01]  /*1580*/  FMUL.FTZ R55, R117, R60.reuse ;  /* 0x0000003c75377220 */ /* 0x080fe20000410000 */
[-C--:B------:R-:W-:Y:S01]  /*1590*/  FMUL.FTZ R57, R121, R60.reuse ;  /* 0x0000003c79397220 */ /* 0x080fe20000410000 */
[-C--:B------:R-:W-:Y:S01]  /*15a0*/  FMUL.FTZ R58, R123, R60.reuse ;  /* 0x0000003c7b3a7220 */ /* 0x080fe20000410000 */
[----:B------:R-:W-:Y:S01]  /*15b0*/  LEA.HI.X R117, R62, UR11, RZ, 0x5, P3 ;  /* 0x0000000b3e757c11 */ /* 0x000fe200098f2cff */
[----:B------:R-:W-:Y:S01]  /*15c0*/  FMUL.FTZ R59, R125, R60 ;  /* 0x0000003c7d3b7220 */ /* 0x000fe20000410000 */
        /* <DEDUP_REMOVED lines=9> */
.L_x_18343:
[----:B------:R-:W-:Y:S05]  /*1660*/  BSYNC B0 ;  /* 0x0000000000007941 */ /* 0x000fea0003800000 */
.L_x_18342:
        /* <DEDUP_REMOVED lines=129> */
.L_x_18364:
        /* <DEDUP_REMOVED lines=41> */
[----:B------:R-:W-:Y:S02]  /*2110*/  FMUL.FTZ R122, R122, R117 ;  /* 0x000000757a7a7220 */ /* 0x000fe40000410000 */
[----:B------:R-:W1:Y:S02]  /*2120*/  SHFL.DOWN PT, R117, R120, 0x1, 0x1f ;  /* 0x08201f0078757f89 */ /* 0x000e6400000e0000 */
[----:B------:R-:W-:-:S05]  /*2130*/  FFMA.FTZ R116, R116, R122, R61 ;  /* 0x0000007a74747223 */ /* 0x000fca000001003d */
[----:B------:R-:W2:Y:S01]  /*2140*/  SHFL.DOWN PT, R61, R116, 0x1, 0x1f ;  /* 0x08201f00743d7f89 */ /* 0x000ea200000e0000 */
[-C--:B0-----:R-:W-:Y:S02]  /*2150*/  IADD3 R118, R115, R60.reuse, RZ ;  /* 0x0000003c73767210 */ /* 0x081fe40007ffe0ff */
[----:B------:R-:W-:Y:S01]  /*2160*/  I2FP.F32.S32 R60, R60 ;  /* 0x0000003c003c7245 */ /* 0x000fe20000201400 */
[----:B------:R-:W0:Y:S01]  /*2170*/  LDC R115, c[0x0][0x2d8] ;  /* 0x0000b600ff737b82 */ /* 0x000e220000000800 */
[----:B------:R-:W-:Y:S01]  /*2180*/  I2FP.F32.S32 R118, R118 ;  /* 0x0000007600767245 */ /* 0x000fe20000201400 */
[----:B-1----:R-:W-:-:S05]  /*2190*/  FADD.FTZ R119, R120, -R117 ;  /* 0x8000007578777221 */ /* 0x002fca0000010000 */
[----:B------:R-:W1:Y:S01]  /*21a0*/  MUFU.RCP R118, R118 ;  /* 0x0000007600767308 */ /* 0x000e620000001000 */
[----:B------:R-:W-:Y:S01]  /*21b0*/  FMUL.FTZ R124, R117, R60 ;  /* 0x0000003c757c7220 */ /* 0x000fe20000410000 */
[----:B------:R-:W-:Y:S01]  /*21c0*/  FMUL.FTZ R122, R119, R119 ;  /* 0x00000077777a7220 */ /* 0x000fe20000410000 */
[----:B--2---:R-:W-:-:S03]  /*21d0*/  FADD.FTZ R61, R116, R61 ;  /* 0x0000003d743d7221 */ /* 0x004fc60000010000 */
[C---:B------:R-:W-:Y:S01]  /*21e0*/  FMUL.FTZ R122, R63.reuse, R122 ;  /* 0x0000007a3f7a7220 */ /* 0x040fe20000410000 */
[----:B------:R-:W-:-:S03]  /*21f0*/  FFMA.FTZ R63, R63, R120, R124 ;  /* 0x000000783f3f7223 */ /* 0x000fc6000001007c */
[----:B------:R-:W-:Y:S01]  /*2200*/  FMUL.FTZ R122, R122, R60 ;  /* 0x0000003c7a7a7220 */ /* 0x000fe20000410000 */
[----:B-1----:R-:W-:-:S03]  /*2210*/  FMUL.FTZ R117, R118, R63 ;  /* 0x0000003f76757220 */ /* 0x002fc60000410000 */
[----:B------:R-:W-:Y:S01]  /*2220*/  FFMA.FTZ R122, R118, R122, R61 ;  /* 0x0000007a767a7223 */ /* 0x000fe2000001003d */
[----:B------:R-:W1:Y:S02]  /*2230*/  @!P2 LDC.64 R62, c[0x0][0x250] ;  /* 0x00009400ff3eab82 */ /* 0x000e640000000a00 */
[----:B------:R-:W2:Y:S04]  /*2240*/  SHFL.IDX PT, R117, R117, RZ, 0x1f ;  /* 0x00001fff75757589 */ /* 0x000ea800000e0000 */
[----:B------:R-:W0:Y:S02]  /*2250*/  SHFL.IDX PT, R122, R122, RZ, 0x1f ;  /* 0x00001fff7a7a7589 */ /* 0x000e2400000e0000 */
[----:B------:R-:W3:Y:S01]  /*2260*/  @!P2 LDC.64 R60, c[0x0][0x258] ;  /* 0x00009600ff3cab82 */ /* 0x000ee20000000a00 */
[----:B-1----:R-:W-:-:S04]  /*2270*/  @!P2 IMAD.WIDE R62, R114, 0x4, R62 ;  /* 0x00000004723ea825 */ /* 0x002fc800078e023e */
[----:B--2---:R-:W-:Y:S01]  /*2280*/  FMUL.FTZ R116, R117, R117 ;  /* 0x0000007575747220 */ /* 0x004fe20000410000 */
[----:B------:R1:W-:Y:S01]  /*2290*/  @!P2 STG.E desc[UR4][R62.64], R117 ;  /* 0x000000753e00a986 */ /* 0x0003e2000c101904 */
[----:B0-----:R-:W-:-:S03]  /*22a0*/  FFMA.FTZ R115, R122, UR12, R115 ;  /* 0x0000000c7a737c23 */ /* 0x001fc60008010073 */
[----:B------:R-:W-:Y:S01]  /*22b0*/  FSEL R116, R116, RZ, !P3 ;  /* 0x000000ff74747208 */ /* 0x000fe20005800000 */
[----:B---3--:R-:W-:Y:S01]  /*22c0*/  @!P2 IMAD.WIDE R60, R114, 0x4, R60 ;  /* 0x00000004723ca825 */ /* 0x008fe200078e023c */
[----:B------:R-:W-:-:S03]  /*22d0*/  PLOP3.LUT P3, PT, PT, PT, UP1, 0x40, 0x0 ;  /* 0x000000000000781c */ /* 0x000fc60003f6e818 */
[----:B------:R-:W-:Y:S01]  /*22e0*/  FADD.FTZ R115, R115, R116 ;  /* 0x0000007473737221 */ /* 0x000fe20000010000 */
[----:B------:R-:W-:-:S04]  /*22f0*/  FSEL R116, R117, RZ, P3 ;  /* 0x000000ff75747208 */ /* 0x000fc80001800000 */
[----:B------:R-:W-:Y:S01]  /*2300*/  R2UR UR6, R116 ;  /* 0x00000000740672ca */ /* 0x000fe200000e0000 */
[----:B------:R-:W0:Y:S02]  /*2310*/  MUFU.RSQ R115, R115 ;  /* 0x0000007300737308 */ /* 0x000e240000001400 */
[----:B0-----:R1:W-:Y:S01]  /*2320*/  @!P2 STG.E desc[UR4][R60.64], R115 ;  /* 0x000000733c00a986 */ /* 0x0013e2000c101904 */
[----:B------:R-:W-:Y:S11]  /*2330*/  @!P0 BRA `(.L_x_18346) ;  /* 0x0000000000808947 */ /* 0x000ff60003800000 */
[----:B-1----:R-:W-:Y:S01]  /*2340*/  FADD.FTZ R60, R28, -UR6 ;  /* 0x800000061c3c7e21 */ /* 0x002fe20008010000 */
        /* <DEDUP_REMOVED lines=13> */
[----:B------:R-:W-:Y:S01]  /*2420*/  F2FP.F16.F32.PACK_AB R60, R61, R60 ;  /* 0x0000003c3d3c723e */ /* 0x000fe200000000ff */
        /* <DEDUP_REMOVED lines=17> */
.L_x_18346:
[----:B------:R-:W-:Y:S05]  /*2540*/  BSYNC B0 ;  /* 0x0000000000007941 */ /* 0x000fea0003800000 */
.L_x_18345:
        /* <DEDUP_REMOVED lines=35> */
.L_x_18348:
[----:B------:R-:W-:Y:S05]  /*2780*/  BSYNC B0 ;  /* 0x0000000000007941 */ /* 0x000fea0003800000 */
.L_x_18347:
        /* <DEDUP_REMOVED lines=35> */
.L_x_18350:
[----:B------:R-:W-:Y:S05]  /*29c0*/  BSYNC B0 ;  /* 0x0000000000007941 */ /* 0x000fea0003800000 */
.L_x_18349:
        /* <DEDUP_REMOVED lines=16> */
[----:B------:R-:W-:Y:S01]  /*2ad0*/  F2FP.F16.F32.PACK_AB R63, R62, R63 ;  /* 0x0000003f3e3f723e */ /* 0x000fe200000000ff */
        /* <DEDUP_REMOVED lines=12> */
[----:B------:R-:W-:Y:S02]  /*2ba0*/  F2FP.F16.F32.PACK_AB R62, R119, R62 ;  /* 0x0000003e773e723e */ /* 0x000fe400000000ff */
[----:B------:R-:W-:Y:S02]  /*2bb0*/  F2FP.F16.F32.PACK_AB R61, R61, R118 ;  /* 0x000000763d3d723e */ /* 0x000fe400000000ff */
[----:B------:R-:W-:-:S05]  /*2bc0*/  F2FP.F16.F32.PACK_AB R60, R60, R115 ;  /* 0x000000733c3c723e */ /* 0x000fca00000000ff */
[----:B------:R4:W-:Y:S02]  /*2bd0*/  STG.E.128 desc[UR4][R116.64], R60 ;  /* 0x0000003c74007986 */ /* 0x0009e4000c101d04 */
.L_x_18352:
[----:B------:R-:W-:Y:S05]  /*2be0*/  BSYNC B0 ;  /* 0x0000000000007941 */ /* 0x000fea0003800000 */
.L_x_18351:
[----:B------:R-:W-:Y:S02]  /*2bf0*/  IADD3 R114, R114, UR14, RZ ;  /* 0x0000000e72727c10 */ /* 0x000fe4000fffe0ff */
[----:B01234-:R-:W-:Y:S02]  /*2c00*/  SEL R61, RZ, 0x1, P5 ;  /* 0x00000001ff3d7807 */ /* 0x01ffe40002800000 */
[----:B------:R-:W-:-:S13]  /*2c10*/  ISETP.GE.AND P2, PT, R114, UR15, PT ;  /* 0x0000000f72007c0c */ /* 0x000fda000bf46270 */
[----:B------:R-:W-:Y:S05]  /*2c20*/  @!P2 BRA `(.L_x_18353) ;  /* 0xffffffdc00a0a947 */ /* 0x000fea000383ffff */
[----:B------:R-:W-:Y:S05]  /*2c30*/  EXIT ;  /* 0x000000000000794d */ /* 0x000fea0003800000 */
.L_x_18344:
[----:B0123--:R-:W-:Y:S01]  /*2c40*/  HFMA2.MMA R116, -RZ, RZ, 0, 5.9604644775390625e-08 ;  /* 0x00000001ff747435 */ /* 0x00ffe200000001ff */
[----:B------:R-:W-:Y:S02]  /*2c50*/  MOV R123, R63 ;  /* 0x0000003f007b7202 */ /* 0x000fe40000000f00 */
[----:B------:R-:W-:Y:S02]  /*2c60*/  MOV R117, 0x1f ;  /* 0x0000001f00757802 */ /* 0x000fe40000000f00 */
[----:B------:R-:W-:-:S07]  /*2c70*/  MOV R118, 0xffffffff ;  /* 0xffffffff00767802 */ /* 0x000fce0000000f00 */
[----:B------:R-:W-:Y:S05]  /*2c80*/  WARPSYNC.COLLECTIVE R118, `(.L_x_18354) ;  /* 0x0000000076087348 */ /* 0x000fea0003c00000 */
[----:B------:R0:W1:Y:S02]  /*2c90*/  SHFL.BFLY P6, R124, R123, R116, R117 ;  /* 0x0c0000747b7c7389 */ /* 0x00006400000c0075 */
[----:B01----:R-:W-:Y:S01]  /*2ca0*/  ENDCOLLECTIVE ;  /* 0x000000000000791b */ /* 0x003fe20003800000 */
.L_x_18354:
[----:B------:R-:W-:Y:S01]  /*2cb0*/  HFMA2.MMA R116, -RZ, RZ, 0, 1.1920928955078125e-07 ;  /* 0x00000002ff747435 */ /* 0x000fe200000001ff */
[----:B------:R-:W-:-:S05]  /*2cc0*/  MOV R60, R124 ;  /* 0x0000007c003c7202 */ /* 0x000fca0000000f00 */
[----:B------:R-:W-:-:S05]  /*2cd0*/  FADD.FTZ R119, R63, R60 ;  /* 0x0000003c3f777221 */ /* 0x000fca0000010000 */
[----:B------:R-:W-:-:S07]  /*2ce0*/  MOV R123, R119 ;  /* 0x00000077007b7202 */ /* 0x000fce0000000f00 */
[----:B------:R-:W-:Y:S05]  /*2cf0*/  WARPSYNC.COLLECTIVE R118, `(.L_x_18355) ;  /* 0x0000000076087348 */ /* 0x000fea0003c00000 */
[----:B------:R0:W1:Y:S02]  /*2d00*/  SHFL.BFLY P6, R124, R123, R116, R117 ;  /* 0x0c0000747b7c7389 */ /* 0x00006400000c0075 */
[----:B01----:R-:W-:Y:S01]  /*2d10*/  ENDCOLLECTIVE ;  /* 0x000000000000791b */ /* 0x003fe20003800000 */
.L_x_18355:
[----:B------:R-:W-:Y:S01]  /*2d20*/  HFMA2.MMA R116, -RZ, RZ, 0, 2.384185791015625e-07 ;  /* 0x00000004ff747435 */ /* 0x000fe200000001ff */
[----:B------:R-:W-:-:S05]  /*2d30*/  MOV R60, R124 ;  /* 0x0000007c003c7202 */ /* 0x000fca0000000f00 */
[----:B------:R-:W-:-:S05]  /*2d40*/  FADD.FTZ R120, R119, R60 ;  /* 0x0000003c77787221 */ /* 0x000fca0000010000 */
[----:B------:R-:W-:-:S07]  /*2d50*/  MOV R123, R120 ;  /* 0x00000078007b7202 */ /* 0x000fce0000000f00 */
[----:B------:R-:W-:Y:S05]  /*2d60*/  WARPSYNC.COLLECTIVE R118, `(.L_x_18356) ;  /* 0x0000000076087348 */ /* 0x000fea0003c00000 */
[----:B------:R0:W1:Y:S02]  /*2d70*/  SHFL.BFLY P6, R124, R123, R116, R117 ;  /* 0x0c0000747b7c7389 */ /* 0x00006400000c0075 */
[----:B01----:R-:W-:Y:S01]  /*2d80*/  ENDCOLLECTIVE ;  /* 0x000000000000791b */ /* 0x003fe20003800000 */
.L_x_18356:
[----:B------:R-:W-:Y:S01]  /*2d90*/  HFMA2.MMA R116, -RZ, RZ, 0, 4.76837158203125e-07 ;  /* 0x00000008ff747435 */ /* 0x000fe200000001ff */
[----:B------:R-:W-:-:S05]  /*2da0*/  MOV R61, R124 ;  /* 0x0000007c003d7202 */ /* 0x000fca0000000f00 */
[----:B------:R-:W-:-:S05]  /*2db0*/  FADD.FTZ R121, R120, R61 ;  /* 0x0000003d78797221 */ /* 0x000fca0000010000 */
[----:B------:R-:W-:-:S07]  /*2dc0*/  MOV R123, R121 ;  /* 0x00000079007b7202 */ /* 0x000fce0000000f00 */
[----:B------:R-:W-:Y:S05]  /*2dd0*/  WARPSYNC.COLLECTIVE R118, `(.L_x_18357) ;  /* 0x0000000076087348 */ /* 0x000fea0003c00000 */
[----:B------:R0:W1:Y:S02]  /*2de0*/  SHFL.BFLY P6, R124, R123, R116, R117 ;  /* 0x0c0000747b7c7389 */ /* 0x00006400000c0075 */
[----:B01----:R-:W-:Y:S01]  /*2df0*/  ENDCOLLECTIVE ;  /* 0x000000000000791b */ /* 0x003fe20003800000 */
.L_x_18357:
[----:B------:R-:W-:Y:S01]  /*2e00*/  HFMA2.MMA R116, -RZ, RZ, 0, 9.5367431640625e-07 ;  /* 0x00000010ff747435 */ /* 0x000fe200000001ff */
[----:B------:R-:W-:-:S05]  /*2e10*/  MOV R60, R124 ;  /* 0x0000007c003c7202 */ /* 0x000fca0000000f00 */
[----:B------:R-:W-:-:S05]  /*2e20*/  FADD.FTZ R122, R121, R60 ;  /* 0x0000003c797a7221 */ /* 0x000fca0000010000 */
[----:B------:R-:W-:-:S07]  /*2e30*/  MOV R123, R122 ;  /* 0x0000007a007b7202 */ /* 0x000fce0000000f00 */
[----:B------:R-:W-:Y:S05]  /*2e40*/  WARPSYNC.COLLECTIVE R118, `(.L_x_18358) ;  /* 0x0000000076087348 */ /* 0x000fea0003c00000 */
[----:B------:R0:W1:Y:S02]  /*2e50*/  SHFL.BFLY P6, R124, R123, R116, R117 ;  /* 0x0c0000747b7c7389 */ /* 0x00006400000c0075 */
[----:B01----:R-:W-:Y:S01]  /*2e60*/  ENDCOLLECTIVE ;  /* 0x000000000000791b */ /* 0x003fe20003800000 */
.L_x_18358:
        /* <DEDUP_REMOVED lines=73> */
.L_x_18359:
[----:B------:R-:W-:Y:S01]  /*3300*/  HFMA2.MMA R116, -RZ, RZ, 0, 1.1920928955078125e-07 ;  /* 0x00000002ff747435 */ /* 0x000fe200000001ff */
[----:B------:R-:W-:-:S05]  /*3310*/  MOV R120, R124 ;  /* 0x0000007c00787202 */ /* 0x000fca0000000f00 */
[----:B------:R-:W-:-:S05]  /*3320*/  FADD.FTZ R120, R61, R120 ;  /* 0x000000783d787221 */ /* 0x000fca0000010000 */
[----:B------:R-:W-:-:S07]  /*3330*/  MOV R123, R120 ;  /* 0x00000078007b7202 */ /* 0x000fce0000000f00 */
[----:B------:R-:W-:Y:S05]  /*3340*/  WARPSYNC.COLLECTIVE R118, `(.L_x_18360) ;  /* 0x0000000076087348 */ /* 0x000fea0003c00000 */
[----:B------:R0:W1:Y:S02]  /*3350*/  SHFL.BFLY P6, R124, R123, R116, R117 ;  /* 0x0c0000747b7c7389 */ /* 0x00006400000c0075 */
[----:B01----:R-:W-:Y:S01]  /*3360*/  ENDCOLLECTIVE ;  /* 0x000000000000791b */ /* 0x003fe20003800000 */
.L_x_18360:
[----:B------:R-:W-:Y:S01]  /*3370*/  HFMA2.MMA R116, -RZ, RZ, 0, 2.384185791015625e-07 ;  /* 0x00000004ff747435 */ /* 0x000fe200000001ff */
[----:B------:R-:W-:-:S05]  /*3380*/  MOV R63, R124 ;  /* 0x0000007c003f7202 */ /* 0x000fca0000000f00 */
[----:B------:R-:W-:-:S05]  /*3390*/  FADD.FTZ R63, R120, R63 ;  /* 0x0000003f783f7221 */ /* 0x000fca0000010000 */
[----:B------:R-:W-:-:S07]  /*33a0*/  MOV R123, R63 ;  /* 0x0000003f007b7202 */ /* 0x000fce0000000f00 */
[----:B------:R-:W-:Y:S05]  /*33b0*/  WARPSYNC.COLLECTIVE R118, `(.L_x_18361) ;  /* 0x0000000076087348 */ /* 0x000fea0003c00000 */
[----:B------:R0:W1:Y:S02]  /*33c0*/  SHFL.BFLY P6, R124, R123, R116, R117 ;  /* 0x0c0000747b7c7389 */ /* 0x00006400000c0075 */
[----:B01----:R-:W-:Y:S01]  /*33d0*/  ENDCOLLECTIVE ;  /* 0x000000000000791b */ /* 0x003fe20003800000 */
.L_x_18361:
[----:B------:R-:W-:Y:S01]  /*33e0*/  HFMA2.MMA R116, -RZ, RZ, 0, 4.76837158203125e-07 ;  /* 0x00000008ff747435 */ /* 0x000fe200000001ff */
[----:B------:R-:W-:-:S05]  /*33f0*/  MOV R122, R124 ;  /* 0x0000007c007a7202 */ /* 0x000fca0000000f00 */
[----:B------:R-:W-:-:S05]  /*3400*/  FADD.FTZ R122, R63, R122 ;  /* 0x0000007a3f7a7221 */ /* 0x000fca0000010000 */
[----:B------:R-:W-:-:S07]  /*3410*/  MOV R123, R122 ;  /* 0x0000007a007b7202 */ /* 0x000fce0000000f00 */
[----:B------:R-:W-:Y:S05]  /*3420*/  WARPSYNC.COLLECTIVE R118, `(.L_x_18362) ;  /* 0x0000000076087348 */ /* 0x000fea0003c00000 */
[----:B------:R0:W1:Y:S02]  /*3430*/  SHFL.BFLY P6, R124, R123, R116, R117 ;  /* 0x0c0000747b7c7389 */ /* 0x00006400000c0075 */
[----:B01----:R-:W-:Y:S01]  /*3440*/  ENDCOLLECTIVE ;  /* 0x000000000000791b */ /* 0x003fe20003800000 */
.L_x_18362:
[----:B------:R-:W-:Y:S01]  /*3450*/  HFMA2.MMA R116, -RZ, RZ, 0, 9.5367431640625e-07 ;  /* 0x00000010ff747435 */ /* 0x000fe200000001ff */
[----:B------:R-:W-:-:S05]  /*3460*/  MOV R119, R124 ;  /* 0x0000007c00777202 */ /* 0x000fca0000000f00 */
[----:B------:R-:W-:-:S05]  /*3470*/  FADD.FTZ R119, R122, R119 ;  /* 0x000000777a777221 */ /* 0x000fca0000010000 */
[----:B------:R-:W-:-:S07]  /*3480*/  MOV R123, R119 ;  /* 0x00000077007b7202 */ /* 0x000fce0000000f00 */
[----:B------:R-:W-:Y:S05]  /*3490*/  WARPSYNC.COLLECTIVE R118, `(.L_x_18363) ;  /* 0x0000000076087348 */ /* 0x000fea0003c00000 */
[----:B------:R0:W1:Y:S02]  /*34a0*/  SHFL.BFLY P6, R124, R123, R116, R117 ;  /* 0x0c0000747b7c7389 */ /* 0x00006400000c0075 */
[----:B01----:R-:W-:Y:S01]  /*34b0*/  ENDCOLLECTIVE ;  /* 0x000000000000791b */ /* 0x003fe20003800000 */
.L_x_18363:
[----:B------:R-:W-:Y:S05]  /*34c0*/  BRA `(.L_x_18364) ;  /* 0xffffffe8006c7947 */ /* 0x000fea000383ffff */
.L_x_18365:
        /* <DEDUP_REMOVED lines=11> */
.L_x_30280:


//--------------------- .text._ZN10layer_norm13ln_fwd_kernelINS_13Kernel_traitsI6__halfS2_fS2_fjLj4096ELj1ELj1ELj4ELj16ENS_18Kernel_traits_baseILj4096ES2_S2_fS2_fjLj128EEEEELb0ELb0ELb0ELb1EEEvNS_9FwdParamsE --------------------------
	.section	.text._ZN10layer_norm13ln_fwd_kernelINS_13Kernel_traitsI6__halfS2_fS2_fjLj4096ELj1ELj1ELj4ELj16ENS_18Kernel_traits_baseILj4096ES2_S2_fS2_fjLj128EEEEELb0ELb0ELb0ELb1EEEvNS_9FwdParamsE,"ax",@progbits
	.align	128
        .global         _ZN10layer_norm13ln_fwd_kernelINS_13Kernel_traitsI6__halfS2_fS2_fjLj4096ELj1ELj1ELj4ELj16ENS_18Kernel_traits_baseILj4096ES2_S2_fS2_fjLj128EEEEELb0ELb0ELb0ELb1EEEvNS_9FwdParamsE
        .type           _ZN10layer_norm13ln_fwd_kernelINS_13Kernel_traitsI6__halfS2_fS2_fjLj4096ELj1ELj1ELj4ELj16ENS_18Kernel_traits_baseILj4096ES2_S2_fS2_fjLj128EEEEELb0ELb0ELb0ELb1EEEvNS_9FwdParamsE,@function
        .size           _ZN10layer_norm13ln_fwd_kernelINS_13Kernel_traitsI6__halfS2_fS2_fjLj4096ELj1ELj1ELj4ELj16ENS_18Kernel_traits_baseILj4096ES2_S2_fS2_fjLj128EEEEELb0ELb0ELb0ELb1EEEvNS_9FwdParamsE,(.L_x_30281 - _ZN10layer_norm13ln_fwd_kernelINS_13Kernel_traitsI6__halfS2_fS2_fjLj4096ELj1ELj1ELj4ELj16ENS_18Kernel_traits_baseILj4096ES2_S2_fS2_fjLj128EEEEELb0ELb0ELb0ELb1EEEvNS_9FwdParamsE)
        .other          _ZN10layer_norm13ln_fwd_kernelINS_13Kernel_traitsI6__halfS2_fS2_fjLj4096ELj1ELj1ELj4ELj16ENS_18Kernel_traits_baseILj4096ES2_S2_fS2_fjLj128EEEEELb0ELb0ELb0ELb1EEEvNS_9FwdParamsE,@"STO_CUDA_ENTRY STV_DEFAULT"
_ZN10layer_norm13ln_fwd_kernelINS_13Kernel_traitsI6__halfS2_fS2_fjLj4096ELj1ELj1ELj4ELj16ENS_18Kernel_traits_baseILj4096ES2_S2_fS2_fjLj128EEEEELb0ELb0ELb0ELb1EEEvNS_9FwdParamsE:
.text._ZN10layer_norm13ln_fwd_kernelINS_13Kernel_traitsI6__halfS2_fS2_fjLj4096ELj1ELj1ELj4ELj16ENS_18Kernel_traits_baseILj4096ES2_S2_fS2_fjLj128EEEEELb0ELb0ELb0ELb1EEEvNS_9FwdParamsE:
        /* <DEDUP_REMOVED lines=36> */
[----:B------:R-:W-:Y:S01]  /*0240*/  SHF.R.U32.HI R116, RZ, 0x5, R0 ;  /* 0x00000005ff747819 */ /* 0x000fe20000011600 */
[--C-:B------:R-:W-:Y:S01]  /*0250*/  HADD2.F32 R2, -RZ, R12.reuse.H0_H0 ;  /* 0x2000000cff027230 */ /* 0x100fe20000004100 */
[----:B------:R-:W-:Y:S01]  /*0260*/  ISETP.NE.U32.AND P0, PT, RZ, UR6, PT ;  /* 0x00000006ff007c0c */ /* 0x000fe2000bf05070 */
[----:B------:R-:W-:Y:S01]  /*0270*/  HADD2.F32 R3, -RZ, R12.H1_H1 ;  /* 0x3000000cff037230 */ /* 0x000fe20000004100 */
[----:B------:R-:W-:Y:S01]  /*0280*/  ULDC.U8 UR6, c[0x0][0x2a0] ;  /* 0x0000a80000067ab9 */ /* 0x000fe20000000000 */
[--C-:B------:R-:W-:Y:S01]  /*0290*/  HADD2.F32 R4, -RZ, R13.reuse.H0_H0 ;  /* 0x2000000dff047230 */ /* 0x100fe20000004100 */
[----:B------:R-:W-:Y:S01]  /*02a0*/  HFMA2.MMA R123, -RZ, RZ, 0, 5.9604644775390625e-08 ;  /* 0x00000001ff7b7435 */ /* 0x000fe200000001ff */
[----:B------:R-:W-:Y:S01]  /*02b0*/  HADD2.F32 R5, -RZ, R13.H1_H1 ;  /* 0x3000000dff057230 */ /* 0x000fe20000004100 */
[----:B------:R-:W-:Y:S01]  /*02c0*/  LEA R114, R114, 0x4, 0x2 ;  /* 0x0000000472727811 */ /* 0x000fe200078e10ff */
[--C-:B------:R-:W-:Y:S01]  /*02d0*/  HADD2.F32 R6, -RZ, R14.reuse.H0_H0 ;  /* 0x2000000eff067230 */ /* 0x100fe20000004100 */
[----:B------:R-:W-:Y:S01]  /*02e0*/  ISETP.NE.AND P3, PT, RZ, UR6, PT ;  /* 0x00000006ff007c0c */ /* 0x000fe2000bf65270 */
[----:B------:R-:W-:Y:S01]  /*02f0*/  HADD2.F32 R7, -RZ, R14.H1_H1 ;  /* 0x3000000eff077230 */ /* 0x000fe20000004100 */
[----:B------:R-:W-:Y:S01]  /*0300*/  LOP3.LUT R118, R0, 0x1f, RZ, 0xc0, !PT ;  /* 0x0000001f00767812 */ /* 0x000fe200078ec0ff */
[--C-:B0-----:R-:W-:Y:S01]  /*0310*/  HADD2.F32 R8, -RZ, R15.reuse.H0_H0 ;  /* 0x2000000fff087230 */ /* 0x101fe20000004100 */
[----:B------:R-:W-:Y:S01]  /*0320*/  LOP3.LUT R115, R116, 0x3, RZ, 0xc0, !PT ;  /* 0x0000000374737812 */ /* 0x000fe200078ec0ff */
[----:B------:R-:W-:Y:S01]  /*0330*/  HADD2.F32 R9, -RZ, R15.H1_H1 ;  /* 0x3000000fff097230 */ /* 0x000fe20000004100 */
[----:B------:R-:W-:Y:S01]  /*0340*/  ISETP.NE.AND.EX P0, PT, RZ, UR7, PT, P0 ;  /* 0x00000007ff007c0c */ /* 0x000fe2000bf05300 */
        /* <DEDUP_REMOVED lines=30> */
[----:B--2---:R-:W-:-:S02]  /*0530*/  HADD2.F32 R83, -RZ, R26.H0_H0 ;  /* 0x2000001aff537230 */ /* 0x004fc40000004100 */
[----:B------:R-:W-:Y:S02]  /*0540*/  HADD2.F32 R82, -RZ, R26.H1_H1 ;  /* 0x3000001aff527230 */ /* 0x000fe40000004100 */
[--C-:B------:R-:W-:Y:S02]  /*0550*/  HADD2.F32 R85, -RZ, R24.reuse.H0_H0 ;  /* 0x20000018ff557230 */ /* 0x100fe40000004100 */
[----:B------:R-:W-:Y:S02]  /*0560*/  HADD2.F32 R84, -RZ, R24.H1_H1 ;  /* 0x30000018ff547230 */ /* 0x000fe40000004100 */
[--C-:B------:R-:W-:Y:S02]  /*0570*/  HADD2.F32 R87, -RZ, R25.reuse.H0_H0 ;  /* 0x20000019ff577230 */ /* 0x100fe40000004100 */
[----:B------:R-:W-:Y:S02]  /*0580*/  HADD2.F32 R86, -RZ, R25.H1_H1 ;  /* 0x30000019ff567230 */ /* 0x000fe40000004100 */
[----:B------:R-:W-:-:S02]  /*0590*/  HADD2.F32 R89, -RZ, R27.H0_H0 ;  /* 0x2000001bff597230 */ /* 0x000fc40000004100 */
[----:B------:R-:W-:Y:S02]  /*05a0*/  HADD2.F32 R88, -RZ, R27.H1_H1 ;  /* 0x3000001bff587230 */ /* 0x000fe40000004100 */
        /* <DEDUP_REMOVED lines=24> */
.L_x_18367:
[----:B0-----:R-:W0:Y:S01]  /*0730*/  S2R R122, SR_TID.X ;  /* 0x00000000007a7919 */ /* 0x001e220000002100 */
[----:B------:R-:W1:Y:S01]  /*0740*/  @P0 LDC.64 R26, c[0x0][0x270] ;  /* 0x00009c00ff1a0b82 */ /* 0x000e620000000a00 */
[----:B------:R-:W-:Y:S01]  /*0750*/  IMAD R20, R117, UR7, RZ ;  /* 0x0000000775147c24 */ /* 0x000fe2000f8e02ff */
[----:B------:R-:W-:-:S04]  /*0760*/  ISETP.NE.U32.AND P1, PT, RZ, UR8, PT ;  /* 0x00000008ff007c0c */ /* 0x000fc8000bf25070 */
[----:B------:R-:W-:Y:S02]  /*0770*/  SHF.R.S32.HI R21, RZ, 0x1f, R20 ;  /* 0x0000001fff157819 */ /* 0x000fe40000011414 */
[----:B------:R-:W2:Y:S01]  /*0780*/  LDC.64 R64, c[0x0][0x220] ;  /* 0x00008800ff407b82 */ /* 0x000ea20000000a00 */
[----:B------:R-:W-:Y:S02]  /*0790*/  ISETP.NE.AND.EX P1, PT, RZ, UR9, PT, P1 ;  /* 0x00000009ff007c0c */ /* 0x000fe4000bf25310 */
[----:B------:R-:W-:Y:S01]  /*07a0*/  LEA.HI R21, R21, R20, RZ, 0x3 ;  /* 0x0000001415157211 */ /* 0x000fe200078f18ff */
[----:B-1----:R-:W-:-:S06]  /*07b0*/  @P0 IMAD.WIDE R26, R117, 0x2, R26 ;  /* 0x00000002751a0825 */ /* 0x002fcc00078e021a */
[----:B------:R-:W3:Y:S01]  /*07c0*/  @P0 LDG.E.U16 R26, desc[UR4][R26.64] ;  /* 0x000000041a1a0981 */ /* 0x000ee2000c1e1500 */
[----:B0-----:R-:W-:-:S04]  /*07d0*/  LOP3.LUT R122, R122, 0x7f, RZ, 0xc0, !PT ;  /* 0x0000007f7a7a7812 */ /* 0x001fc800078ec0ff */
[----:B------:R-:W-:-:S05]  /*07e0*/  LEA.HI.SX32 R122, R21, R122, 0x1d ;  /* 0x0000007a157a7211 */ /* 0x000fca00078feaff */
[C---:B--2---:R-:W-:Y:S01]  /*07f0*/  IMAD.WIDE.U32 R20, R122.reuse, 0x10, R64 ;  /* 0x000000107a147825 */ /* 0x044fe200078e0040 */
[----:B------:R-:W-:-:S05]  /*0800*/  @P1 LEA R24, P2, R122, UR8, 0x5 ;  /* 0x000000087a181c11 */ /* 0x000fca000f8428ff */
[----:B------:R-:W2:Y:S01]  /*0810*/  LDG.E.128 R20, desc[UR4][R20.64] ;  /* 0x0000000414147981 */ /* 0x000ea2000c1e1d00 */
        /* <DEDUP_REMOVED lines=9> */
[----:B------:R-:W-:-:S04]  /*08b0*/  @P1 LEA R44, P4, R119, UR8, 0x5 ;  /* 0x00000008772c1c11 */ /* 0x000fc8000f8828ff */
[----:B------:R-:W-:Y:S01]  /*08c0*/  @P1 LEA.HI.X R45, R119, UR9, RZ, 0x5, P4 ;  /* 0x00000009772d1c11 */ /* 0x000fe2000a0f2cff */
[----:B---3--:R-:W-:Y:S02]  /*08d0*/  @P0 HADD2.F32 R124, -RZ, R26.H0_H0 ;  /* 0x2000001aff7c0230 */ /* 0x008fe40000004100 */
[----:B--2---:R-:W-:Y:S02]  /*08e0*/  HADD2.F32 R39, -RZ, R21.H0_H0 ;  /* 0x20000015ff277230 */ /* 0x004fe40000004100 */
[----:B------:R-:W-:Y:S02]  /*08f0*/  HADD2.F32 R41, -RZ, R22.H0_H0 ;  /* 0x20000016ff297230 */ /* 0x000fe40000004100 */
[----:B------:R-:W-:Y:S02]  /*0900*/  HADD2.F32 R43, -RZ, R23.H0_H0 ;  /* 0x20000017ff2b7230 */ /* 0x000fe40000004100 */
[--C-:B------:R-:W-:Y:S02]  /*0910*/  HADD2.F32 R27, -RZ, R20.reuse.H0_H0 ;  /* 0x20000014ff1b7230 */ /* 0x100fe40000004100 */
[----:B------:R-:W-:-:S02]  /*0920*/  HADD2.F32 R37, -RZ, R20.H1_H1 ;  /* 0x30000014ff257230 */ /* 0x000fc40000004100 */
[----:B------:R-:W-:Y:S02]  /*0930*/  HADD2.F32 R21, -RZ, R21.H1_H1 ;  /* 0x30000015ff157230 */ /* 0x000fe40000004100 */
[----:B0-----:R-:W-:Y:S02]  /*0940*/  HADD2.F32 R25, -RZ, R22.H1_H1 ;  /* 0x30000016ff197230 */ /* 0x001fe40000004100 */
[----:B------:R-:W-:Y:S02]  /*0950*/  HADD2.F32 R23, -RZ, R23.H1_H1 ;  /* 0x30000017ff177230 */ /* 0x000fe40000004100 */
        /* <DEDUP_REMOVED lines=10> */
[----:B------:R-:W-:Y:S01]  /*0a00*/  @P2 FADD.FTZ R38, R30, R38 ;  /* 0x000000261e262221 */ /* 0x000fe20000010000 */
[----:B------:R-:W-:Y:S01]  /*0a10*/  @P2 FADD.FTZ R39, R31, R39 ;  /* 0x000000271f272221 */ /* 0x000fe20000010000 */
[----:B-----5:R-:W-:Y:S01]  /*0a20*/  @P2 FADD.FTZ R40, R32, R40 ;  /* 0x0000002820282221 */ /* 0x020fe20000010000 */
[----:B------:R-:W-:Y:S01]  /*0a30*/  @P2 FADD.FTZ R41, R33, R41 ;  /* 0x0000002921292221 */ /* 0x000fe20000010000 */
[----:B------:R-:W-:Y:S01]  /*0a40*/  @P2 FADD.FTZ R42, R34, R42 ;  /* 0x0000002a222a2221 */ /* 0x000fe20000010000 */
[----:B------:R-:W-:Y:S01]  /*0a50*/  @P2 FADD.FTZ R43, R35, R43 ;  /* 0x0000002b232b2221 */ /* 0x000fe20000010000 */
[----:B------:R-:W-:Y:S01]  /*0a60*/  IMAD.WIDE.U32 R20, R119, 0x10, R64 ;  /* 0x0000001077147825 */ /* 0x000fe200078e0040 */
[----:B------:R-:W-:Y:S04]  /*0a70*/  STG.E.128 desc[UR4][R46.64], R36 ;  /* 0x000000242e007986 */ /* 0x000fe8000c101d04 */
[----:B------:R0:W-:Y:S04]  /*0a80*/  STG.E.128 desc[UR4][R46.64+0x10], R40 ;  /* 0x000010282e007986 */ /* 0x0001e8000c101d04 */
[----:B------:R-:W0:Y:S01]  /*0a90*/  LDG.E.128 R20, desc[UR4][R20.64] ;  /* 0x0000000414147981 */ /* 0x000e22000c1e1d00 */
[----:B------:R-:W-:-:S02]  /*0aa0*/  MOV R24, R28 ;  /* 0x0000001c00187202 */ /* 0x000fc40000000f00 */
[----:B------:R-:W-:Y:S02]  /*0ab0*/  MOV R25, R29 ;  /* 0x0000001d00197202 */ /* 0x000fe40000000f00 */
        /* <DEDUP_REMOVED lines=11> */
[----:B------:R-:W-:Y:S01]  /*0b70*/  @P1 LEA R54, P4, R120, UR8, 0x5 ;  /* 0x0000000878361c11 */ /* 0x000fe2000f8828ff */
[--C-:B0-----:R-:W-:Y:S02]  /*0b80*/  HADD2.F32 R47, -RZ, R20.reuse.H0_H0 ;  /* 0x20000014ff2f7230 */ /* 0x101fe40000004100 */
[----:B------:R-:W-:Y:S02]  /*0b90*/  HADD2.F32 R49, -RZ, R20.H1_H1 ;  /* 0x30000014ff317230 */ /* 0x000fe40000004100 */
[----:B------:R-:W-:Y:S02]  /*0ba0*/  HADD2.F32 R51, -RZ, R21.H0_H0 ;  /* 0x20000015ff337230 */ /* 0x000fe40000004100 */
[----:B------:R-:W-:Y:S02]  /*0bb0*/  HADD2.F32 R59, -RZ, R23.H0_H0 ;  /* 0x20000017ff3b7230 */ /* 0x000fe40000004100 */
[----:B------:R-:W-:-:S02]  /*0bc0*/  HADD2.F32 R21, -RZ, R21.H1_H1 ;  /* 0x30000015ff157230 */ /* 0x000fc40000004100 */
[--C-:B------:R-:W-:Y:S02]  /*0bd0*/  HADD2.F32 R55, -RZ, R22.reuse.H0_H0 ;  /* 0x20000016ff377230 */ /* 0x100fe40000004100 */
[----:B------:R-:W-:Y:S02]  /*0be0*/  HADD2.F32 R57, -RZ, R22.H1_H1 ;  /* 0x30000016ff397230 */ /* 0x000fe40000004100 */
[----:B------:R-:W-:Y:S02]  /*0bf0*/  HADD2.F32 R23, -RZ, R23.H1_H1 ;  /* 0x30000017ff177230 */ /* 0x000fe40000004100 */
[-C--:B-1----:R-:W-:Y:S01]  /*0c00*/  FMUL.FTZ R44, R47, R124.reuse ;  /* 0x0000007c2f2c7220 */ /* 0x082fe20000410000 */
[-C--:B------:R-:W-:Y:S01]  /*0c10*/  FMUL.FTZ R45, R49, R124.reuse ;  /* 0x0000007c312d7220 */ /* 0x080fe20000410000 */
[-C--:B------:R-:W-:Y:S01]  /*0c20*/  FMUL.FTZ R46, R51, R124.reuse ;  /* 0x0000007c332e7220 */ /* 0x080fe20000410000 */
[-C--:B------:R-:W-:Y:S01]  /*0c30*/  FMUL.FTZ R47, R21, R124.reuse ;  /* 0x0000007c152f7220 */ /* 0x080fe20000410000 */
[-C--:B------:R-:W-:Y:S01]  /*0c40*/  FMUL.FTZ R48, R55, R124.reuse ;  /* 0x0000007c37307220 */ /* 0x080fe20000410000 */
[-C--:B------:R-:W-:Y:S01]  /*0c50*/  FMUL.FTZ R49, R57, R124.reuse ;  /* 0x0000007c39317220 */ /* 0x080fe20000410000 */
[-C--:B------:R-:W-:Y:S01]  /*0c60*/  FMUL.FTZ R50, R59, R124.reuse ;  /* 0x0000007c3b327220 */ /* 0x080fe20000410000 */
[----:B------:R-:W-:Y:S01]  /*0c70*/  FMUL.FTZ R51, R23, R124 ;  /* 0x0000007c17337220 */ /* 0x000fe20000410000 */
[----:B--2---:R-:W-:Y:S01]  /*0c80*/  @P2 FADD.FTZ R44, R24, R44 ;  /* 0x0000002c182c2221 */ /* 0x004fe20000010000 */
[----:B------:R-:W-:Y:S01]  /*0c90*/  @P2 FADD.FTZ R45, R25, R45 ;  /* 0x0000002d192d2221 */ /* 0x000fe20000010000 */
[----:B------:R-:W-:Y:S01]  /*0ca0*/  @P2 FADD.FTZ R46, R26, R46 ;  /* 0x0000002e1a2e2221 */ /* 0x000fe20000010000 */
[----:B------:R-:W-:Y:S01]  /*0cb0*/  @P2 FADD.FTZ R47, R27, R47 ;  /* 0x0000002f1b2f2221 */ /* 0x000fe20000010000 */
[----:B---3--:R-:W-:Y:S01]  /*0cc0*/  @P2 FADD.FTZ R48, R60, R48 ;  /* 0x000000303c302221 */ /* 0x008fe20000010000 */
[----:B------:R-:W-:Y:S01]  /*0cd0*/  @P2 FADD.FTZ R49, R61, R49 ;  /* 0x000000313d312221 */ /* 0x000fe20000010000 */
[----:B------:R-:W-:Y:S01]  /*0ce0*/  @P2 FADD.FTZ R50, R62, R50 ;  /* 0x000000323e322221 */ /* 0x000fe20000010000 */
[----:B------:R-:W-:Y:S01]  /*0cf0*/  @P2 FADD.FTZ R51, R63, R51 ;  /* 0x000000333f332221 */ /* 0x000fe20000010000 */
[C---:B------:R-:W-:Y:S01]  /*0d00*/  IMAD.WIDE.U32 R20, R120.reuse, 0x10, R64 ;  /* 0x0000001078147825 */ /* 0x040fe200078e0040 */
[----:B------:R-:W-:Y:S04]  /*0d10*/  STG.E.128 desc[UR4][R52.64], R44 ;  /* 0x0000002c34007986 */ /* 0x000fe8000c101d04 */
[----:B------:R0:W-:Y:S04]  /*0d20*/  STG.E.128 desc[UR4][R52.64+0x10], R48 ;  /* 0x0000103034007986 */ /* 0x0001e8000c101d04 */
[----:B------:R-:W0:Y:S01]  /*0d30*/  LDG.E.128 R20, desc[UR4][R20.64] ;  /* 0x0000000414147981 */ /* 0x000e22000c1e1d00 */
[----:B------:R-:W-:-:S02]  /*0d40*/  @P1 LEA.HI.X R55, R120, UR9, RZ, 0x5, P4 ;  /* 0x0000000978371c11 */ /* 0x000fc4000a0f2cff */
        /* <DEDUP_REMOVED lines=10> */
[--C-:B0-----:R-:W-:Y:S02]  /*0df0*/  HADD2.F32 R53, -RZ, R20.reuse.H0_H0 ;  /* 0x20000014ff357230 */ /* 0x101fe40000004100 */
[----:B------:R-:W-:Y:S02]  /*0e00*/  HADD2.F32 R57, -RZ, R20.H1_H1 ;  /* 0x30000014ff397230 */ /* 0x000fe40000004100 */
[----:B------:R-:W-:Y:S02]  /*0e10*/  HADD2.F32 R121, -RZ, R22.H1_H1 ;  /* 0x30000016ff797230 */ /* 0x000fe40000004100 */
[----:B------:R-:W-:-:S02]  /*0e20*/  HADD2.F32 R59, -RZ, R21.H0_H0 ;  /* 0x20000015ff3b7230 */ /* 0x000fc40000004100 */
[----:B------:R-:W-:Y:S02]  /*0e30*/  HADD2.F32 R125, -RZ, R23.H0_H0 ;  /* 0x20000017ff7d7230 */ /* 0x000fe40000004100 */
[-C--:B------:R-:W-:Y:S01]  /*0e40*/  FMUL.FTZ R52, R53, R124.reuse ;  /* 0x0000007c35347220 */ /* 0x080fe20000410000 */
[----:B------:R-:W-:Y:S02]  /*0e50*/  HADD2.F32 R21, -RZ, R21.H1_H1 ;  /* 0x30000015ff157230 */ /* 0x000fe40000004100 */
[----:B------:R-:W-:Y:S02]  /*0e60*/  HADD2.F32 R67, -RZ, R22.H0_H0 ;  /* 0x20000016ff437230 */ /* 0x000fe40000004100 */
[----:B------:R-:W-:Y:S02]  /*0e70*/  HADD2.F32 R23, -RZ, R23.H1_H1 ;  /* 0x30000017ff177230 */ /* 0x000fe40000004100 */
[-C--:B------:R-:W-:Y:S01]  /*0e80*/  FMUL.FTZ R53, R57, R124.reuse ;  /* 0x0000007c39357220 */ /* 0x080fe20000410000 */
[-C--:B------:R-:W-:Y:S01]  /*0e90*/  FMUL.FTZ R57, R121, R124.reuse ;  /* 0x0000007c79397220 */ /* 0x080fe20000410000 */
[-C--:B-1----:R-:W-:Y:S01]  /*0ea0*/  FMUL.FTZ R54, R59, R124.reuse ;  /* 0x0000007c3b367220 */ /* 0x082fe20000410000 */
[----:B------:R-:W-:Y:S01]  /*0eb0*/  IADD3 R121, R122, 0x180, RZ ;  /* 0x000001807a797810 */ /* 0x000fe20007ffe0ff */
[-C--:B------:R-:W-:Y:S01]  /*0ec0*/  FMUL.FTZ R55, R21, R124.reuse ;  /* 0x0000007c15377220 */ /* 0x080fe20000410000 */
[-C--:B------:R-:W-:Y:S01]  /*0ed0*/  FMUL.FTZ R56, R67, R124.reuse ;  /* 0x0000007c43387220 */ /* 0x080fe20000410000 */
[-C--:B------:R-:W-:Y:S01]  /*0ee0*/  FMUL.FTZ R58, R125, R124.reuse ;  /* 0x0000007c7d3a7220 */ /* 0x080fe20000410000 */
[----:B------:R-:W-:Y:S01]  /*0ef0*/  FMUL.FTZ R59, R23, R124 ;  /* 0x0000007c173b7220 */ /* 0x000fe20000410000 */
[----:B------:R-:W-:Y:S01]  /*0f00*/  LEA R20, P4, R120, UR10, 0x5 ;  /* 0x0000000a78147c11 */ /* 0x000fe2000f8828ff */
[----:B--2---:R-:W-:Y:S01]  /*0f10*/  @P2 FADD.FTZ R52, R24, R52 ;  /* 0x0000003418342221 */ /* 0x004fe20000010000 */
[----:B------:R-:W-:Y:S01]  /*0f20*/  @P2 FADD.FTZ R53, R25, R53 ;  /* 0x0000003519352221 */ /* 0x000fe20000010000 */
[----:B------:R-:W-:Y:S01]  /*0f30*/  @P2 FADD.FTZ R54, R26, R54 ;  /* 0x000000361a362221 */ /* 0x000fe20000010000 */
[----:B------:R-:W-:Y:S01]  /*0f40*/  @P2 FADD.FTZ R55, R27, R55 ;  /* 0x000000371b372221 */ /* 0x000fe20000010000 */
[----:B---3--:R-:W-:Y:S01]  /*0f50*/  @P2 FADD.FTZ R56, R60, R56 ;  /* 0x000000383c382221 */ /* 0x008fe20000010000 */
        /* <DEDUP_REMOVED lines=19> */
[----:B------:R1:W4:Y:S01]  /*1090*/  @P1 LDG.E.128 R32, desc[UR4][R22.64+0x10] ;  /* 0x0000100416201981 */ /* 0x000322000c1e1d00 */
[----:B------:R-:W-:Y:S01]  /*10a0*/  UMOV UR6, 0xffffffff ;  /* 0xffffffff00067882 */ /* 0x000fe20000000000 */
[--C-:B--2---:R-:W-:Y:S02]  /*10b0*/  HADD2.F32 R125, -RZ, R65.reuse.H0_H0 ;  /* 0x20000041ff7d7230 */ /* 0x104fe40000004100 */
[----:B-1----:R-:W-:Y:S01]  /*10c0*/  HADD2.F32 R23, -RZ, R65.H1_H1 ;  /* 0x30000041ff177230 */ /* 0x002fe20000004100 */
[----:B---3--:R-:W-:Y:S02]  /*10d0*/  @P1 MOV R26, R30 ;  /* 0x0000001e001a1202 */ /* 0x008fe40000000f00 */
[-C--:B------:R-:W-:Y:S01]  /*10e0*/  FMUL.FTZ R22, R125, R124.reuse ;  /* 0x0000007c7d167220 */ /* 0x080fe20000410000 */
[----:B------:R-:W-:Y:S01]  /*10f0*/  @P1 MOV R27, R31 ;  /* 0x0000001f001b1202 */ /* 0x000fe20000000f00 */
[----:B------:R-:W-:Y:S02]  /*1100*/  FMUL.FTZ R23, R23, R124 ;  /* 0x0000007c17177220 */ /* 0x000fe40000410000 */
[----:B------:R-:W-:Y:S01]  /*1110*/  @P2 FADD.FTZ R22, R22, R26 ;  /* 0x0000001a16162221 */ /* 0x000fe20000010000 */
[----:B------:R-:W-:Y:S01]  /*1120*/  FADD.FTZ R26, RZ, R36 ;  /* 0x00000024ff1a7221 */ /* 0x000fe20000010000 */
[----:B------:R-:W-:-:S03]  /*1130*/  @P2 FADD.FTZ R23, R23, R27 ;  /* 0x0000001b17172221 */ /* 0x000fc60000010000 */
[----:B------:R-:W-:Y:S01]  /*1140*/  FADD.FTZ R27, R37, R26 ;  /* 0x0000001a251b7221 */ /* 0x000fe20000010000 */
[----:B0-----:R-:W-:-:S03]  /*1150*/  HADD2.F32 R21, -RZ, R64.H0_H0 ;  /* 0x20000040ff157230 */ /* 0x001fc60000004100 */
[----:B------:R-:W-:Y:S02]  /*1160*/  FADD.FTZ R26, R38, R27 ;  /* 0x0000001b261a7221 */ /* 0x000fe40000010000 */
[----:B------:R-:W-:Y:S02]  /*1170*/  FMUL.FTZ R20, R21, R124 ;  /* 0x0000007c15147220 */ /* 0x000fe40000410000 */
[----:B------:R-:W-:Y:S01]  /*1180*/  FADD.FTZ R27, R39, R26 ;  /* 0x0000001a271b7221 */ /* 0x000fe20000010000 */
[----:B------:R-:W-:-:S03]  /*1190*/  HADD2.F32 R21, -RZ, R64.H1_H1 ;  /* 0x30000040ff157230 */ /* 0x000fc60000004100 */
[----:B------:R-:W-:Y:S01]  /*11a0*/  FADD.FTZ R26, R40, R27 ;  /* 0x0000001b281a7221 */ /* 0x000fe20000010000 */
[----:B------:R-:W-:Y:S01]  /*11b0*/  @P1 MOV R25, R29 ;  /* 0x0000001d00191202 */ /* 0x000fe20000000f00 */
[----:B------:R-:W-:Y:S02]  /*11c0*/  FMUL.FTZ R21, R21, R124 ;  /* 0x0000007c15157220 */ /* 0x000fe40000410000 */
[----:B------:R-:W-:Y:S01]  /*11d0*/  FADD.FTZ R27, R41, R26 ;  /* 0x0000001a291b7221 */ /* 0x000fe20000010000 */
[----:B------:R-:W-:Y:S01]  /*11e0*/  @P1 MOV R24, R28 ;  /* 0x0000001c00181202 */ /* 0x000fe20000000f00 */
[----:B------:R-:W-:Y:S01]  /*11f0*/  @P2 FADD.FTZ R21, R21, R25 ;  /* 0x0000001915152221 */ /* 0x000fe20000010000 */
[----:B------:R-:W-:Y:S02]  /*1200*/  HADD2.F32 R125, -RZ, R67.H0_H0 ;  /* 0x20000043ff7d7230 */ /* 0x000fe40000004100 */
[----:B------:R-:W-:Y:S01]  /*1210*/  FADD.FTZ R26, R42, R27 ;  /* 0x0000001b2a1a7221 */ /* 0x000fe20000010000 */
[----:B------:R-:W-:-:S02]  /*1220*/  HADD2.F32 R25, -RZ, R66.H0_H0 ;  /* 0x20000042ff197230 */ /* 0x000fc40000004100 */
[----:B------:R-:W-:Y:S02]  /*1230*/  HADD2.F32 R65, -RZ, R66.H1_H1 ;  /* 0x30000042ff417230 */ /* 0x000fe40000004100 */
[----:B------:R-:W-:Y:S02]  /*1240*/  HADD2.F32 R67, -RZ, R67.H1_H1 ;  /* 0x30000043ff437230 */ /* 0x000fe40000004100 */
[----:B------:R-:W-:Y:S01]  /*1250*/  FADD.FTZ R27, R43, R26 ;  /* 0x0000001a2b1b7221 */ /* 0x000fe20000010000 */
[----:B------:R-:W-:Y:S01]  /*1260*/  @P2 FADD.FTZ R20, R20, R24 ;  /* 0x0000001814142221 */ /* 0x000fe20000010000 */
[----:B----4-:R-:W-:Y:S01]  /*1270*/  @P1 MOV R60, R32 ;  /* 0x00000020003c1202 */ /* 0x010fe20000000f00 */
[-C--:B------:R-:W-:Y:S01]  /*1280*/  FMUL.FTZ R64, R25, R124.reuse ;  /* 0x0000007c19407220 */ /* 0x080fe20000410000 */
[----:B------:R-:W-:Y:S01]  /*1290*/  @P1 MOV R61, R33 ;  /* 0x00000021003d1202 */ /* 0x000fe20000000f00 */
[----:B------:R-:W-:Y:S01]  /*12a0*/  FMUL.FTZ R65, R65, R124 ;  /* 0x0000007c41417220 */ /* 0x000fe20000410000 */
[----:B------:R-:W-:Y:S01]  /*12b0*/  @P1 MOV R62, R34 ;  /* 0x00000022003e1202 */ /* 0x000fe20000000f00 */
[-C--:B------:R-:W-:Y:S01]  /*12c0*/  FMUL.FTZ R66, R125, R124.reuse ;  /* 0x0000007c7d427220 */ /* 0x080fe20000410000 */
[----:B------:R-:W-:Y:S01]  /*12d0*/  @P1 MOV R63, R35 ;  /* 0x00000023003f1202 */ /* 0x000fe20000000f00 */
[----:B------:R-:W-:Y:S01]  /*12e0*/  FMUL.FTZ R67, R67, R124 ;  /* 0x0000007c43437220 */ /* 0x000fe20000410000 */
[----:B------:R-:W-:Y:S01]  /*12f0*/  LEA R24, P1, R121, UR10, 0x5 ;  /* 0x0000000a79187c11 */ /* 0x000fe2000f8228ff */
[----:B------:R-:W-:Y:S01]  /*1300*/  FADD.FTZ R26, R44, R27 ;  /* 0x0000001b2c1a7221 */ /* 0x000fe20000010000 */
        /* <DEDUP_REMOVED lines=28> */
[----:B------:R-:W-:-:S03]  /*14d0*/  LOP3.LUT P1, RZ, R123, 0xff, RZ, 0xc0, !PT ;  /* 0x000000ff7bff7812 */ /* 0x000fc6000782c0ff */
        /* <DEDUP_REMOVED lines=89> */
.L_x_18378:
        /* <DEDUP_REMOVED lines=14> */
[----:B------:R-:W-:Y:S01]  /*1b50*/  @!P2 STS.64 [R60], R24 ;  /* 0x000000183c00a388 */ /* 0x000fe20000000a00 */
[----:B------:R-:W-:Y:S02]  /*1b60*/  @!P4 LEA R62, R26, R27, 0x3 ;  /* 0x0000001b1a3ec211 */ /* 0x000fe400078e18ff */
[----:B------:R-:W-:Y:S02]  /*1b70*/  CS2R R26, SRZ ;  /* 0x00000000001a7805 */ /* 0x000fe4000001ff00 */
[----:B------:R-:W-:Y:S01]  /*1b80*/  @!P4 MOV R61, 0x400 ;  /* 0x00000400003dc802 */ /* 0x000fe20000000f00 */
[----:B------:R-:W-:Y:S01]  /*1b90*/  BAR.SYNC.DEFER_BLOCKING 0x0 ;  /* 0x0000000000007b1d */ /* 0x000fe20000010000 */
[----:B------:R-:W-:Y:S02]  /*1ba0*/  LOP3.LUT P2, RZ, R115, 0x1f, R0, 0xf8, !PT ;  /* 0x0000001f73ff7812 */ /* 0x000fe4000784f800 */
[----:B------:R-:W-:-:S03]  /*1bb0*/  I2FP.F32.S32 R123, R61 ;  /* 0x0000003d007b7245 */ /* 0x000fc60000201400 */
[----:B------:R-:W1:Y:S04]  /*1bc0*/  SHFL.DOWN PT, R24, R61, 0x2, 0x1f ;  /* 0x08401f003d187f89 */ /* 0x000e6800000e0000 */
[----:B------:R-:W2:Y:S01]  /*1bd0*/  @!P4 LDS.64 R26, [R62] ;  /* 0x000000003e1ac984 */ /* 0x000ea20000000a00 */
[----:B-1----:R-:W-:Y:S02]  /*1be0*/  I2FP.F32.S32 R25, R24 ;  /* 0x0000001800197245 */ /* 0x002fe40000201400 */
[----:B------:R-:W-:Y:S01]  /*1bf0*/  IADD3 R24, R24, R61, RZ ;  /* 0x0000003d18187210 */ /* 0x000fe20007ffe0ff */
[----:B--2---:R-:W1:Y:S04]  /*1c00*/  SHFL.DOWN PT, R60, R26, 0x2, 0x1f ;  /* 0x08401f001a3c7f89 */ /* 0x004e6800000e0000 */
[----:B------:R-:W2:Y:S01]  /*1c10*/  SHFL.DOWN PT, R62, R27, 0x2, 0x1f ;  /* 0x08401f001b3e7f89 */ /* 0x000ea200000e0000 */
[C---:B-1----:R-:W-:Y:S01]  /*1c20*/  FADD.FTZ R63, -R60.reuse, R26 ;  /* 0x0000001a3c3f7221 */ /* 0x042fe20000010100 */
[----:B------:R-:W-:-:S03]  /*1c30*/  FMUL.FTZ R60, R60, R25 ;  /* 0x000000193c3c7220 */ /* 0x000fc60000410000 */
[----:B------:R-:W-:Y:S01]  /*1c40*/  FMUL.FTZ R63, R63, R63 ;  /* 0x0000003f3f3f7220 */ /* 0x000fe20000410000 */
[----:B------:R-:W-:Y:S01]  /*1c50*/  FFMA.FTZ R60, R123, R26, R60 ;  /* 0x0000001a7b3c7223 */ /* 0x000fe2000001003c */
[----:B--2---:R-:W-:Y:S02]  /*1c60*/  FADD.FTZ R26, R62, R27 ;  /* 0x0000001b3e1a7221 */ /* 0x004fe40000010000 */
[----:B------:R-:W-:-:S04]  /*1c70*/  FMUL.FTZ R124, R63, R123 ;  /* 0x0000007b3f7c7220 */ /* 0x000fc80000410000 */
[----:B------:R-:W-:Y:S01]  /*1c80*/  FMUL.FTZ R124, R124, R25 ;  /* 0x000000197c7c7220 */ /* 0x000fe20000410000 */
[----:B------:R-:W-:-:S04]  /*1c90*/  I2FP.F32.S32 R25, R24 ;  /* 0x0000001800197245 */ /* 0x000fc80000201400 */
[----:B------:R-:W1:Y:S02]  /*1ca0*/  MUFU.RCP R61, R25 ;  /* 0x00000019003d7308 */ /* 0x000e640000001000 */
[C---:B-1----:R-:W-:Y:S01]  /*1cb0*/  FFMA.FTZ R26, R61.reuse, R124, R26 ;  /* 0x0000007c3d1a7223 */ /* 0x042fe2000001001a */
[----:B------:R-:W-:Y:S02]  /*1cc0*/  FMUL.FTZ R124, R61, R60 ;  /* 0x0000003c3d7c7220 */ /* 0x000fe40000410000 */
[----:B------:R-:W1:Y:S04]  /*1cd0*/  SHFL.DOWN PT, R61, R24, 0x1, 0x1f ;  /* 0x08201f00183d7f89 */ /* 0x000e6800000e0000 */
[----:B------:R-:W2:Y:S01]  /*1ce0*/  SHFL.DOWN PT, R63, R124, 0x1, 0x1f ;  /* 0x08201f007c3f7f89 */ /* 0x000ea200000e0000 */
[----:B-1----:R-:W-:-:S02]  /*1cf0*/  IADD3 R62, R24, R61, RZ ;  /* 0x0000003d183e7210 */ /* 0x002fc40007ffe0ff */
[----:B------:R-:W-:Y:S02]  /*1d00*/  I2FP.F32.S32 R60, R61 ;  /* 0x0000003d003c7245 */ /* 0x000fe40000201400 */
[----:B------:R-:W-:Y:S01]  /*1d10*/  I2FP.F32.S32 R62, R62 ;  /* 0x0000003e003e7245 */ /* 0x000fe20000201400 */
[----:B------:R-:W1:Y:S02]  /*1d20*/  SHFL.DOWN PT, R61, R26, 0x1, 0x1f ;  /* 0x08201f001a3d7f89 */ /* 0x000e6400000e0000 */
[----:B--2---:R-:W-:Y:S01]  /*1d30*/  FMUL.FTZ R27, R63, R60 ;  /* 0x0000003c3f1b7220 */ /* 0x004fe20000410000 */
[----:B------:R-:W-:Y:S02]  /*1d40*/  FADD.FTZ R63, R124, -R63 ;  /* 0x8000003f7c3f7221 */ /* 0x000fe40000010000 */
[----:B------:R-:W2:Y:S01]  /*1d50*/  MUFU.RCP R62, R62 ;  /* 0x0000003e003e7308 */ /* 0x000ea20000001000 */
[----:B------:R-:W-:Y:S01]  /*1d60*/  FFMA.FTZ R27, R25, R124, R27 ;  /* 0x0000007c191b7223 */ /* 0x000fe2000001001b */
[----:B------:R-:W-:-:S04]  /*1d70*/  FMUL.FTZ R63, R63, R63 ;  /* 0x0000003f3f3f7220 */ /* 0x000fc80000410000 */
[----:B------:R-:W-:-:S04]  /*1d80*/  FMUL.FTZ R63, R25, R63 ;  /* 0x0000003f193f7220 */ /* 0x000fc80000410000 */
[----:B------:R-:W-:Y:S02]  /*1d90*/  FMUL.FTZ R63, R63, R60 ;  /* 0x0000003c3f3f7220 */ /* 0x000fe40000410000 */
[----:B------:R-:W3:Y:S01]  /*1da0*/  LDC R60, c[0x0][0x2d8] ;  /* 0x0000b600ff3c7b82 */ /* 0x000ee20000000800 */
[----:B--2---:R-:W-:Y:S01]  /*1db0*/  FMUL.FTZ R124, R62, R27 ;  /* 0x0000001b3e7c7220 */ /* 0x004fe20000410000 */
[----:B-1----:R-:W-:-:S06]  /*1dc0*/  FADD.FTZ R61, R26, R61 ;  /* 0x0000003d1a3d7221 */ /* 0x002fcc0000010000 */
[----:B------:R-:W1:Y:S01]  /*1dd0*/  @!P2 LDC.64 R26, c[0x0][0x250] ;  /* 0x00009400ff1aab82 */ /* 0x000e620000000a00 */
[----:B------:R-:W-:Y:S01]  /*1de0*/  FFMA.FTZ R61, R62, R63, R61 ;  /* 0x0000003f3e3d7223 */ /* 0x000fe2000001003d */
[----:B------:R-:W2:Y:S05]  /*1df0*/  SHFL.IDX PT, R124, R124, RZ, 0x1f ;  /* 0x00001fff7c7c7589 */ /* 0x000eaa00000e0000 */
[----:B------:R-:W3:Y:S01]  /*1e00*/  SHFL.IDX PT, R61, R61, RZ, 0x1f ;  /* 0x00001fff3d3d7589 */ /* 0x000ee200000e0000 */
[----:B-1----:R-:W-:-:S04]  /*1e10*/  @!P2 IMAD.WIDE R26, R117, 0x4, R26 ;  /* 0x00000004751aa825 */ /* 0x002fc800078e021a */
[C---:B--2---:R-:W-:Y:S01]  /*1e20*/  FMUL.FTZ R24, R124.reuse, R124 ;  /* 0x0000007c7c187220 */ /* 0x044fe20000410000 */
[----:B------:R-:W-:Y:S01]  /*1e30*/  FSEL R62, R124, RZ, !P3 ;  /* 0x000000ff7c3e7208 */ /* 0x000fe20005800000 */
[----:B------:R1:W-:Y:S03]  /*1e40*/  @!P2 STG.E desc[UR4][R26.64], R124 ;  /* 0x0000007c1a00a986 */ /* 0x0003e6000c101904 */
[----:B------:R-:W-:Y:S01]  /*1e50*/  FSEL R63, R24, RZ, P3 ;  /* 0x000000ff183f7208 */ /* 0x000fe20001800000 */
[----:B---3--:R-:W-:Y:S01]  /*1e60*/  FFMA.FTZ R60, R61, UR12, R60 ;  /* 0x0000000c3d3c7c23 */ /* 0x008fe2000801003c */
[----:B------:R-:W2:Y:S01]  /*1e70*/  @!P2 LDC.64 R24, c[0x0][0x258] ;  /* 0x00009600ff18ab82 */ /* 0x000ea20000000a00 */
[--C-:B------:R-:W-:Y:S01]  /*1e80*/  FADD.FTZ R42, R42, -R62.reuse ;  /* 0x8000003e2a2a7221 */ /* 0x100fe20000010000 */
[--C-:B------:R-:W-:Y:S01]  /*1e90*/  FADD.FTZ R61, R36, -R62.reuse ;  /* 0x8000003e243d7221 */ /* 0x100fe20000010000 */
[----:B------:R-:W-:Y:S01]  /*1ea0*/  FADD.FTZ R60, R60, R63 ;  /* 0x0000003f3c3c7221 */ /* 0x000fe20000010000 */
[--C-:B------:R-:W-:Y:S01]  /*1eb0*/  FADD.FTZ R63, R38, -R62.reuse ;  /* 0x8000003e263f7221 */ /* 0x100fe20000010000 */
[--C-:B------:R-:W-:Y:S01]  /*1ec0*/  FADD.FTZ R38, R21, -R62.reuse ;  /* 0x8000003e15267221 */ /* 0x100fe20000010000 */
[--C-:B------:R-:W-:Y:S01]  /*1ed0*/  FADD.FTZ R37, R37, -R62.reuse ;  /* 0x8000003e25257221 */ /* 0x100fe20000010000 */
[--C-:B-1----:R-:W-:Y:S01]  /*1ee0*/  FADD.FTZ R26, R43, -R62.reuse ;  /* 0x8000003e2b1a7221 */ /* 0x102fe20000010000 */
[--C-:B------:R-:W-:Y:S01]  /*1ef0*/  FADD.FTZ R39, R39, -R62.reuse ;  /* 0x8000003e27277221 */ /* 0x100fe20000010000 */
[----:B------:R-:W1:Y:S01]  /*1f00*/  MUFU.RSQ R60, R60 ;  /* 0x0000003c003c7308 */ /* 0x000e620000001400 */
[--C-:B------:R-:W-:Y:S01]  /*1f10*/  FADD.FTZ R123, R40, -R62.reuse ;  /* 0x8000003e287b7221 */ /* 0x100fe20000010000 */
[--C-:B0-----:R-:W-:Y:S01]  /*1f20*/  FADD.FTZ R125, R41, -R62.reuse ;  /* 0x8000003e297d7221 */ /* 0x101fe20000010000 */
        /* <DEDUP_REMOVED lines=12> */
[----:B--2---:R-:W-:-:S04]  /*1ff0*/  @!P2 IMAD.WIDE R24, R117, 0x4, R24 ;  /* 0x000000047518a825 */ /* 0x004fc800078e0218 */
[----:B------:R-:W-:Y:S01]  /*2000*/  FADD.FTZ R55, R55, -R62 ;  /* 0x8000003e37377221 */ /* 0x000fe20000010000 */
[C---:B-1----:R-:W-:Y:S01]  /*2010*/  FMUL.FTZ R21, R60.reuse, R42 ;  /* 0x0000002a3c157220 */ /* 0x042fe20000410000 */
[C---:B------:R-:W-:Y:S01]  /*2020*/  FMUL.FTZ R26, R60.reuse, R26 ;  /* 0x0000001a3c1a7220 */ /* 0x040fe20000410000 */
[----:B------:R-:W-:Y:S01]  /*2030*/  FMUL.FTZ R61, R60, R61 ;  /* 0x0000003d3c3d7220 */ /* 0x000fe20000410000 */
[----:B------:R0:W-:Y:S01]  /*2040*/  @!P2 STG.E desc[UR4][R24.64], R60 ;  /* 0x0000003c1800a986 */ /* 0x0001e2000c101904 */
[----:B------:R-:W-:Y:S01]  /*2050*/  FFMA.FTZ R21, R21, R89, R8 ;  /* 0x0000005915157223 */ /* 0x000fe20000010008 */
[----:B------:R-:W-:Y:S01]  /*2060*/  FFMA.FTZ R26, R26, R88, R9 ;  /* 0x000000581a1a7223 */ /* 0x000fe20000010009 */
[C---:B------:R-:W-:Y:S01]  /*2070*/  FMUL.FTZ R123, R60.reuse, R123 ;  /* 0x0000007b3c7b7220 */ /* 0x040fe20000410000 */
[C---:B------:R-:W-:Y:S01]  /*2080*/  FMUL.FTZ R125, R60.reuse, R125 ;  /* 0x0000007d3c7d7220 */ /* 0x040fe20000410000 */
[----:B------:R-:W-:Y:S01]  /*2090*/  FMUL.FTZ R63, R60, R63 ;  /* 0x0000003f3c3f7220 */ /* 0x000fe20000410000 */
[----:B------:R-:W-:Y:S01]  /*20a0*/  FFMA.FTZ R20, R61, R85, R2 ;  /* 0x000000553d147223 */ /* 0x000fe20000010002 */
[----:B------:R-:W-:Y:S01]  /*20b0*/  F2FP.F16.F32.PACK_AB R23, R26, R21 ;  /* 0x000000151a17723e */ /* 0x000fe200000000ff */
[----:B------:R-:W-:Y:S01]  /*20c0*/  FMUL.FTZ R26, R60, R39 ;  /* 0x000000273c1a7220 */ /* 0x000fe20000410000 */
[----:B------:R-:W-:Y:S01]  /*20d0*/  FFMA.FTZ R22, R83, R123, R6 ;  /* 0x0000007b53167223 */ /* 0x000fe20000010006 */
[----:B------:R-:W-:Y:S01]  /*20e0*/  FFMA.FTZ R125, R82, R125, R7 ;  /* 0x0000007d527d7223 */ /* 0x000fe20000010007 */
[----:B------:R-:W-:Y:S01]  /*20f0*/  FFMA.FTZ R21, R63, R87, R4 ;  /* 0x000000573f157223 */ /* 0x000fe20000010004 */
[----:B0-----:R-:W-:Y:S01]  /*2100*/  FMUL.FTZ R24, R60, R37 ;  /* 0x000000253c187220 */ /* 0x001fe20000410000 */
[----:B------:R-:W-:Y:S01]  /*2110*/  FFMA.FTZ R26, R26, R86, R5 ;  /* 0x000000561a1a7223 */ /* 0x000fe20000010005 */
[C---:B------:R-:W-:Y:S01]  /*2120*/  FMUL.FTZ R41, R60.reuse, R41 ;  /* 0x000000293c297220 */ /* 0x040fe20000410000 */
[----:B------:R-:W-:Y:S01]  /*2130*/  FMUL.FTZ R42, R60, R47 ;  /* 0x0000002f3c2a7220 */ /* 0x000fe20000410000 */
[----:B------:R-:W-:Y:S01]  /*2140*/  FFMA.FTZ R25, R24, R84, R3 ;  /* 0x0000005418197223 */ /* 0x000fe20000010003 */
[----:B------:R-:W-:Y:S01]  /*2150*/  LEA R24, P2, R122, UR14, 0x4 ;  /* 0x0000000e7a187c11 */ /* 0x000fe2000f8420ff */
[C---:B------:R-:W-:Y:S01]  /*2160*/  FMUL.FTZ R43, R60.reuse, R43 ;  /* 0x0000002b3c2b7220 */ /* 0x040fe20000410000 */
[----:B------:R-:W-:Y:S01]  /*2170*/  F2FP.F16.F32.PACK_AB R22, R125, R22 ;  /* 0x000000167d16723e */ /* 0x000fe200000000ff */
[----:B------:R-:W-:Y:S01]  /*2180*/  FMUL.FTZ R46, R60, R49 ;  /* 0x000000313c2e7220 */ /* 0x000fe20000410000 */
[----:B------:R-:W-:Y:S01]  /*2190*/  F2FP.F16.F32.PACK_AB R20, R25, R20 ;  /* 0x000000141914723e */ /* 0x000fe200000000ff */
[----:B------:R-:W-:Y:S01]  /*21a0*/  FFMA.FTZ R41, R41, R109, R12 ;  /* 0x0000006d29297223 */ /* 0x000fe2000001000c */
[----:B------:R-:W-:Y:S01]  /*21b0*/  F2FP.F16.F32.PACK_AB R21, R26, R21 ;  /* 0x000000151a15723e */ /* 0x000fe200000000ff */
[----:B------:R-:W-:Y:S01]  /*21c0*/  FFMA.FTZ R42, R42, R108, R13 ;  /* 0x0000006c2a2a7223 */ /* 0x000fe2000001000d */
[----:B------:R-:W-:Y:S01]  /*21d0*/  LEA.HI.X R25, R122, UR15, RZ, 0x4, P2 ;  /* 0x0000000f7a197c11 */ /* 0x000fe200090f24ff */
[C---:B------:R-:W-:Y:S01]  /*21e0*/  FMUL.FTZ R27, R60.reuse, R27 ;  /* 0x0000001b3c1b7220 */ /* 0x040fe20000410000 */
[C---:B------:R-:W-:Y:S01]  /*21f0*/  FMUL.FTZ R26, R60.reuse, R45 ;  /* 0x0000002d3c1a7220 */ /* 0x040fe20000410000 */
[C---:B------:R-:W-:Y:S01]  /*2200*/  FMUL.FTZ R39, R60.reuse, R50 ;  /* 0x000000323c277220 */ /* 0x040fe20000410000 */
        /* <DEDUP_REMOVED lines=10> */
[C---:B------:R-:W-:Y:S01]  /*22b0*/  FMUL.FTZ R54, R60.reuse, R54 ;  /* 0x000000363c367220 */ /* 0x040fe20000410000 */
[----:B------:R-:W-:Y:S01]  /*22c0*/  FMUL.FTZ R55, R60, R55 ;  /* 0x000000373c377220 */ /* 0x000fe20000410000 */
[----:B------:R-:W-:Y:S01]  /*22d0*/  FADD.FTZ R67, R67, -R62 ;  /* 0x8000003e43437221 */ /* 0x000fe20000010000 */
[----:B------:R0:W-:Y:S01]  /*22e0*/  STG.E.128 desc[UR4][R24.64], R20 ;  /* 0x0000001418007986 */ /* 0x0001e2000c101d04 */
        /* <DEDUP_REMOVED lines=17> */
[----:B0-----:R-:W-:Y:S01]  /*2400*/  F2FP.F16.F32.PACK_AB R21, R42, R41 ;  /* 0x000000292a15723e */ /* 0x001fe200000000ff */
[C---:B------:R-:W-:Y:S01]  /*2410*/  FMUL.FTZ R65, R60.reuse, R65 ;  /* 0x000000413c417220 */ /* 0x040fe20000410000 */
[----:B------:R-:W-:Y:S01]  /*2420*/  FMUL.FTZ R38, R60, R123 ;  /* 0x0000007b3c267220 */ /* 0x000fe20000410000 */
[----:B------:R-:W-:Y:S01]  /*2430*/  FFMA.FTZ R25, R93, R54, R68 ;  /* 0x000000365d197223 */ /* 0x000fe20000010044 */
[----:B------:R-:W-:Y:S01]  /*2440*/  FFMA.FTZ R42, R92, R55, R69 ;  /* 0x000000375c2a7223 */ /* 0x000fe20000010045 */
        /* <DEDUP_REMOVED lines=20> */
[----:B------:R-:W-:-:S02]  /*2590*/  LEA R42, P4, R120, UR14, 0x4 ;  /* 0x0000000e782a7c11 */ /* 0x000fc4000f8820ff */
[----:B------:R-:W-:Y:S02]  /*25a0*/  LEA R40, P5, R121, UR14, 0x4 ;  /* 0x0000000e79287c11 */ /* 0x000fe4000f8a20ff */
[----:B------:R-:W-:Y:S02]  /*25b0*/  LEA.HI.X R45, R119, UR15, RZ, 0x4, P2 ;  /* 0x0000000f772d7c11 */ /* 0x000fe400090f24ff */
[----:B------:R-:W-:Y:S02]  /*25c0*/  F2FP.F16.F32.PACK_AB R37, R46, R43 ;  /* 0x0000002b2e25723e */ /* 0x000fe400000000ff */
[----:B------:R-:W-:Y:S01]  /*25d0*/  F2FP.F16.F32.PACK_AB R27, R50, R47 ;  /* 0x0000002f321b723e */ /* 0x000fe200000000ff */
[----:B------:R0:W-:Y:S01]  /*25e0*/  STG.E.128 desc[UR4][R44.64], R20 ;  /* 0x000000142c007986 */ /* 0x0001e2000c101d04 */
[----:B------:R-:W-:Y:S02]  /*25f0*/  F2FP.F16.F32.PACK_AB R26, R57, R26 ;  /* 0x0000001a391a723e */ /* 0x000fe400000000ff */
[----:B------:R-:W-:-:S02]  /*2600*/  F2FP.F16.F32.PACK_AB R24, R53, R24 ;  /* 0x000000183518723e */ /* 0x000fc400000000ff */
[----:B------:R-:W-:Y:S02]  /*2610*/  F2FP.F16.F32.PACK_AB R39, R39, R38 ;  /* 0x000000262727723e */ /* 0x000fe400000000ff */
[----:B------:R-:W-:Y:S02]  /*2620*/  LEA.HI.X R43, R120, UR15, RZ, 0x4, P4 ;  /* 0x0000000f782b7c11 */ /* 0x000fe4000a0f24ff */
[----:B------:R-:W-:Y:S02]  /*2630*/  F2FP.F16.F32.PACK_AB R36, R41, R36 ;  /* 0x000000242924723e */ /* 0x000fe400000000ff */
[----:B------:R-:W-:Y:S01]  /*2640*/  F2FP.F16.F32.PACK_AB R38, R65, R64 ;  /* 0x000000404126723e */ /* 0x000fe200000000ff */
[----:B------:R0:W-:Y:S01]  /*2650*/  STG.E.128 desc[UR4][R42.64], R24 ;  /* 0x000000182a007986 */ /* 0x0001e2000c101d04 */
[----:B------:R-:W-:Y:S02]  /*2660*/  LEA.HI.X R41, R121, UR15, RZ, 0x4, P5 ;  /* 0x0000000f79297c11 */ /* 0x000fe4000a8f24ff */
[----:B------:R-:W-:-:S02]  /*2670*/  IADD3 R117, R117, UR16, RZ ;  /* 0x0000001075757c10 */ /* 0x000fc4000fffe0ff */
[----:B------:R-:W-:Y:S01]  /*2680*/  SEL R123, RZ, 0x1, P1 ;  /* 0x00000001ff7b7807 */ /* 0x000fe20000800000 */
[----:B------:R0:W-:Y:S01]  /*2690*/  STG.E.128 desc[UR4][R40.64], R36 ;  /* 0x0000002428007986 */ /* 0x0001e2000c101d04 */
[----:B------:R-:W-:-:S13]  /*26a0*/  ISETP.GE.AND P2, PT, R117, UR17, PT ;  /* 0x0000001175007c0c */ /* 0x000fda000bf46270 */
[----:B------:R-:W-:Y:S05]  /*26b0*/  @!P2 BRA `(.L_x_18367) ;  /* 0xffffffe0001ca947 */ /* 0x000fea000383ffff */
[----:B------:R-:W-:Y:S05]  /*26c0*/  EXIT ;  /* 0x000000000000794d */ /* 0x000fea0003800000 */
.L_x_18366:
[----:B------:R-:W-:Y:S01]  /*26d0*/  HFMA2.MMA R61, -RZ, RZ, 0, 5.9604644775390625e-08 ;  /* 0x00000001ff3d7435 */ /* 0x000fe200000001ff */
[----:B------:R-:W-:Y:S02]  /*26e0*/  MOV R60, 0x1f ;  /* 0x0000001f003c7802 */ /* 0x000fe40000000f00 */
[----:B------:R-:W-:-:S08]  /*26f0*/  MOV R27, 0xffffffff ;  /* 0xffffffff001b7802 */ /* 0x000fd00000000f00 */
[----:B------:R-:W-:Y:S05]  /*2700*/  WARPSYNC.COLLECTIVE R27, `(.L_x_18368) ;  /* 0x000000001b087348 */ /* 0x000fea0003c00000 */
[----:B------:R0:W1:Y:S02]  /*2710*/  SHFL.BFLY P2, R25, R62, R61, R60 ;  /* 0x0c00003d3e197389 */ /* 0x000064000004003c */
[----:B01----:R-:W-:Y:S01]  /*2720*/  ENDCOLLECTIVE ;  /* 0x000000000000791b */ /* 0x003fe20003800000 */
.L_x_18368:
[----:B------:R-:W-:Y:S01]  /*2730*/  HFMA2.MMA R61, -RZ, RZ, 0, 1.1920928955078125e-07 ;  /* 0x00000002ff3d7435 */ /* 0x000fe200000001ff */
[----:B------:R-:W-:-:S05]  /*2740*/  FADD.FTZ R63, R62, R25 ;  /* 0x000000193e3f7221 */ /* 0x000fca0000010000 */
[----:B------:R-:W-:-:S07]  /*2750*/  MOV R62, R63 ;  /* 0x0000003f003e7202 */ /* 0x000fce0000000f00 */
[----:B------:R-:W-:Y:S05]  /*2760*/  WARPSYNC.COLLECTIVE R27, `(.L_x_18369) ;  /* 0x000000001b087348 */ /* 0x000fea0003c00000 */
[----:B------:R0:W1:Y:S02]  /*2770*/  SHFL.BFLY P2, R25, R62, R61, R60 ;  /* 0x0c00003d3e197389 */ /* 0x000064000004003c */
[----:B01----:R-:W-:Y:S01]  /*2780*/  ENDCOLLECTIVE ;  /* 0x000000000000791b */ /* 0x003fe20003800000 */
.L_x_18369:
[----:B------:R-:W-:Y:S01]  /*2790*/  HFMA2.MMA R61, -RZ, RZ, 0, 2.384185791015625e-07 ;  /* 0x00000004ff3d7435 */ /* 0x000fe200000001ff */
[----:B------:R-:W-:-:S05]  /*27a0*/  FADD.FTZ R123, R63, R25 ;  /* 0x000000193f7b7221 */ /* 0x000fca0000010000 */
[----:B------:R-:W-:-:S07]  /*27b0*/  MOV R62, R123 ;  /* 0x0000007b003e7202 */ /* 0x000fce0000000f00 */
[----:B------:R-:W-:Y:S05]  /*27c0*/  WARPSYNC.COLLECTIVE R27, `(.L_x_18370) ;  /* 0x000000001b087348 */ /* 0x000fea0003c00000 */
[----:B------:R0:W1:Y:S02]  /*27d0*/  SHFL.BFLY P2, R25, R62, R61, R60 ;  /* 0x0c00003d3e197389 */ /* 0x000064000004003c */
[----:B01----:R-:W-:Y:S01]  /*27e0*/  ENDCOLLECTIVE ;  /* 0x000000000000791b */ /* 0x003fe20003800000 */
.L_x_18370:
[----:B------:R-:W-:Y:S01]  /*27f0*/  HFMA2.MMA R61, -RZ, RZ, 0, 4.76837158203125e-07 ;  /* 0x00000008ff3d7435 */ /* 0x000fe200000001ff */
[----:B------:R-:W-:-:S05]  /*2800*/  FADD.FTZ R124, R123, R25 ;  /* 0x000000197b7c7221 */ /* 0x000fca0000010000 */
[----:B------:R-:W-:-:S07]  /*2810*/  MOV R62, R124 ;  /* 0x0000007c003e7202 */ /* 0x000fce0000000f00 */
[----:B------:R-:W-:Y:S05]  /*2820*/  WARPSYNC.COLLECTIVE R27, `(.L_x_18371) ;  /* 0x000000001b087348 */ /* 0x000fea0003c00000 */
[----:B------:R0:W1:Y:S02]  /*2830*/  SHFL.BFLY P2, R25, R62, R61, R60 ;  /* 0x0c00003d3e197389 */ /* 0x000064000004003c */
[----:B01----:R-:W-:Y:S01]  /*2840*/  ENDCOLLECTIVE ;  /* 0x000000000000791b */ /* 0x003fe20003800000 */
.L_x_18371:
[----:B------:R-:W-:Y:S01]  /*2850*/  HFMA2.MMA R61, -RZ, RZ, 0, 9.5367431640625e-07 ;  /* 0x00000010ff3d7435 */ /* 0x000fe200000001ff */
[----:B------:R-:W-:-:S05]  /*2860*/  FADD.FTZ R125, R124, R25 ;  /* 0x000000197c7d7221 */ /* 0x000fca0000010000 */
[----:B------:R-:W-:-:S07]  /*2870*/  MOV R62, R125 ;  /* 0x0000007d003e7202 */ /* 0x000fce0000000f00 */
[----:B------:R-:W-:Y:S05]  /*2880*/  WARPSYNC.COLLECTIVE R27, `(.L_x_18372) ;  /* 0x000000001b087348 */ /* 0x000fea0003c00000 */
[----:B------:R0:W1:Y:S02]  /*2890*/  SHFL.BFLY P2, R25, R62, R61, R60 ;  /* 0x0c00003d3e197389 */ /* 0x000064000004003c */
[----:B01----:R-:W-:Y:S01]  /*28a0*/  ENDCOLLECTIVE ;  /* 0x000000000000791b */ /* 0x003fe20003800000 */
.L_x_18372:
[----:B------:R-:W-:Y:S01]  /*28b0*/  MOV R61, 0x1 ;  /* 0x00000001003d7802 */ /* 0x000fe20000000f00 */
        /* <DEDUP_REMOVED lines=65> */
[----:B------:R-:W-:-:S03]  /*2cd0*/  HFMA2.MMA R60, -RZ, RZ, 0, 1.847743988037109375e-06 ;  /* 0x0000001fff3c7435 */ /* 0x000fc600000001ff */
[----:B------:R-:W-:-:S08]  /*2ce0*/  FFMA.FTZ R62, R62, R62, R25 ;  /* 0x0000003e3e3e7223 */ /* 0x000fd00000010019 */
[----:B------:R-:W-:Y:S05]  /*2cf0*/  WARPSYNC.COLLECTIVE R27, `(.L_x_18373) ;  /* 0x000000001b087348 */ /* 0x000fea0003c00000 */
[----:B------:R0:W1:Y:S02]  /*2d00*/  SHFL.BFLY P2, R25, R62, R61, R60 ;  /* 0x0c00003d3e197389 */ /* 0x000064000004003c */
[----:B01----:R-:W-:Y:S01]  /*2d10*/  ENDCOLLECTIVE ;  /* 0x000000000000791b */ /* 0x003fe20003800000 */
.L_x_18373:
[----:B------:R-:W-:Y:S01]  /*2d20*/  HFMA2.MMA R61, -RZ, RZ, 0, 1.1920928955078125e-07 ;  /* 0x00000002ff3d7435 */ /* 0x000fe200000001ff */
[----:B------:R-:W-:-:S05]  /*2d30*/  FADD.FTZ R63, R62, R25 ;  /* 0x000000193e3f7221 */ /* 0x000fca0000010000 */
[----:B------:R-:W-:-:S07]  /*2d40*/  MOV R62, R63 ;  /* 0x0000003f003e7202 */ /* 0x000fce0000000f00 */
[----:B------:R-:W-:Y:S05]  /*2d50*/  WARPSYNC.COLLECTIVE R27, `(.L_x_18374) ;  /* 0x000000001b087348 */ /* 0x000fea0003c00000 */
[----:B------:R0:W1:Y:S02]  /*2d60*/  SHFL.BFLY P2, R25, R62, R61, R60 ;  /* 0x0c00003d3e197389 */ /* 0x000064000004003c */
[----:B01----:R-:W-:Y:S01]  /*2d70*/  ENDCOLLECTIVE ;  /* 0x000000000000791b */ /* 0x003fe20003800000 */
.L_x_18374:
[----:B------:R-:W-:Y:S01]  /*2d80*/  HFMA2.MMA R61, -RZ, RZ, 0, 2.384185791015625e-07 ;  /* 0x00000004ff3d7435 */ /* 0x000fe200000001ff */
[----:B------:R-:W-:-:S05]  /*2d90*/  FADD.FTZ R123, R63, R25 ;  /* 0x000000193f7b7221 */ /* 0x000fca0000010000 */
[----:B------:R-:W-:-:S07]  /*2da0*/  MOV R62, R123 ;  /* 0x0000007b003e7202 */ /* 0x000fce0000000f00 */
[----:B------:R-:W-:Y:S05]  /*2db0*/  WARPSYNC.COLLECTIVE R27, `(.L_x_18375) ;  /* 0x000000001b087348 */ /* 0x000fea0003c00000 */
[----:B------:R0:W1:Y:S02]  /*2dc0*/  SHFL.BFLY P2, R25, R62, R61, R60 ;  /* 0x0c00003d3e197389 */ /* 0x000064000004003c */
[----:B01----:R-:W-:Y:S01]  /*2dd0*/  ENDCOLLECTIVE ;  /* 0x000000000000791b */ /* 0x003fe20003800000 */
.L_x_18375:
[----:B------:R-:W-:Y:S01]  /*2de0*/  HFMA2.MMA R61, -RZ, RZ, 0, 4.76837158203125e-07 ;  /* 0x00000008ff3d7435 */ /* 0x000fe200000001ff */
[----:B------:R-:W-:-:S05]  /*2df0*/  FADD.FTZ R124, R123, R25 ;  /* 0x000000197b7c7221 */ /* 0x000fca0000010000 */
[----:B------:R-:W-:-:S07]  /*2e00*/  MOV R62, R124 ;  /* 0x0000007c003e7202 */ /* 0x000fce0000000f00 */
[----:B------:R-:W-:Y:S05]  /*2e10*/  WARPSYNC.COLLECTIVE R27, `(.L_x_18376) ;  /* 0x000000001b087348 */ /* 0x000fea0003c00000 */
[----:B------:R0:W1:Y:S02]  /*2e20*/  SHFL.BFLY P2, R25, R62, R61, R60 ;  /* 0x0c00003d3e197389 */ /* 0x000064000004003c */
[----:B01----:R-:W-:Y:S01]  /*2e30*/  ENDCOLLECTIVE ;  /* 0x000000000000791b */ /* 0x003fe20003800000 */
.L_x_18376:
[----:B------:R-:W-:Y:S01]  /*2e40*/  HFMA2.MMA R61, -RZ, RZ, 0, 9.5367431640625e-07 ;  /* 0x00000010ff3d7435 */ /* 0x000fe200000001ff */
[----:B------:R-:W-:-:S05]  /*2e50*/  FADD.FTZ R125, R124, R25 ;  /* 0x000000197c7d7221 */ /* 0x000fca0000010000 */
[----:B------:R-:W-:-:S07]  /*2e60*/  MOV R62, R125 ;  /* 0x0000007d003e7202 */ /* 0x000fce0000000f00 */
[----:B------:R-:W-:Y:S05]  /*2e70*/  WARPSYNC.COLLECTIVE R27, `(.L_x_18377) ;  /* 0x000000001b087348 */ /* 0x000fea0003c00000 */
[----:B------:R0:W1:Y:S02]  /*2e80*/  SHFL.BFLY P2, R25, R62, R61, R60 ;  /* 0x0c00003d3e197389 */ /* 0x000064000004003c */
[----:B01----:R-:W-:Y:S01]  /*2e90*/  ENDCOLLECTIVE ;  /* 0x000000000000791b */ /* 0x003fe20003800000 */
.L_x_18377:
[----:B------:R-:W-:Y:S05]  /*2ea0*/  BRA `(.L_x_18378) ;  /* 0xffffffe800f07947 */ /* 0x000fea000383ffff */
.L_x_18379:
        /* <DEDUP_REMOVED lines=13> */
.L_x_30281:


//--------------------- .text._ZN10layer_norm13ln_fwd_kernelINS_13Kernel_traitsI6__halfS2_fS2_fjLj4096ELj1ELj1ELj4ELj16ENS_18Kernel_traits_baseILj4096ES2_S2_fS2_fjLj128EEEEELb0ELb0ELb1ELb0EEEvNS_9FwdParamsE --------------------------
	.section	.text._ZN10layer_norm13ln_fwd_kernelINS_13Kernel_traitsI6__halfS2_fS2_fjLj4096ELj1ELj1ELj4ELj16ENS_18Kernel_traits_baseILj4096ES2_S2_fS2_fjLj128EEEEELb0ELb0ELb1ELb0EEEvNS_9FwdParamsE,"ax",@progbits
	.align	128
        .global         _ZN10layer_norm13ln_fwd_kernelINS_13Kernel_traitsI6__halfS2_fS2_fjLj4096ELj1ELj1ELj4ELj16ENS_18Kernel_traits_baseILj4096ES2_S2_fS2_fjLj128EEEEELb0ELb0ELb1ELb0EEEvNS_9FwdParamsE
        .type           _ZN10layer_norm13ln_fwd_kernelINS_13Kernel_traitsI6__halfS2_fS2_fjLj4096ELj1ELj1ELj4ELj16ENS_18Kernel_traits_baseILj4096ES2_S2_fS2_fjLj128EEEEELb0ELb0ELb1ELb0EEEvNS_9FwdParamsE,@function
        .size           _ZN10layer_norm13ln_fwd_kernelINS_13Kernel_traitsI6__halfS2_fS2_fjLj4096ELj1ELj1ELj4ELj16ENS_18Kernel_traits_baseILj4096ES2_S2_fS2_fjLj128EEEEELb0ELb0ELb1ELb0EEEvNS_9FwdParamsE,(.L_x_30282 - _ZN10layer_norm13ln_fwd_kernelINS_13Kernel_traitsI6__halfS2_fS2_fjLj4096ELj1ELj1ELj4ELj16ENS_18Kernel_traits_baseILj4096ES2_S2_fS2_fjLj128EEEEELb0ELb0ELb1ELb0EEEvNS_9FwdParamsE)
        .other          _ZN10layer_norm13ln_fwd_kernelINS_13Kernel_traitsI6__halfS2_fS2_fjLj4096ELj1ELj1ELj4ELj16ENS_18Kernel_traits_baseILj4096ES2_S2_fS2_fjLj128EEEEELb0ELb0ELb1ELb0EEEvNS_9FwdParamsE,@"STO_CUDA_ENTRY STV_DEFAULT"
_ZN10layer_norm13ln_fwd_kernelINS_13Kernel_traitsI6__halfS2_fS2_fjLj4096ELj1ELj1ELj4ELj16ENS_18Kernel_traits_baseILj4096ES2_S2_fS2_fjLj128EEEEELb0ELb0ELb1ELb0EEEvNS_9FwdParamsE:
.text._ZN10layer_norm13ln_fwd_kernelINS_13Kernel_traitsI6__halfS2_fS2_fjLj4096ELj1ELj1ELj4ELj16ENS_18Kernel_traits_baseILj4096ES2_S2_fS2_fjLj128EEEEELb0ELb0ELb1ELb0EEEvNS_9FwdParamsE:
        /* <DEDUP_REMOVED lines=30> */
.L_x_18381:
[----:B------:R-:W-:Y:S05]  /*01e0*/  BSYNC B0 ;  /* 0x0000000000007941 */ /* 0x000fea0003800000 */
.L_x_18380:
        /* <DEDUP_REMOVED lines=14> */
.L_x_18383:
[----:B------:R-:W-:Y:S05]  /*02d0*/  BSYNC B0 ;  /* 0x0000000000007941 */ /* 0x000fea0003800000 */
.L_x_18382:
        /* <DEDUP_REMOVED lines=14> */
.L_x_18385:
[----:B------:R-:W-:Y:S05]  /*03c0*/  BSYNC B0 ;  /* 0x0000000000007941 */ /* 0x000fea0003800000 */
.L_x_18384:
        /* <DEDUP_REMOVED lines=13> */
.L_x_18387:
[----:B------:R-:W-:Y:S05]  /*04a0*/  BSYNC B0 ;  /* 0x0000000000007941 */ /* 0x000fea0003800000 */
.L_x_18386:
[----:B------:R-:W0:Y:S02]  /*04b0*/  S2UR UR6, SR_CTAID.X ;  /* 0x00000000000679c3 */ /* 0x000e240000002500 */
[----:B0-----:R-:W-:Y:S01]  /*04c0*/  LEA.HI R117, R0, UR6, RZ, 0x19 ;  /* 0x0000000600757c11 */ /* 0x001fe2000f8fc8ff */
[----:B------:R-:W-:-:S03]  /*04d0*/  ULDC UR6, c[0x0][0x214] ;  /* 0x0000850000067ab9 */ /* 0x000fc60000000800 */
[----:B------:R-:W-:-:S13]  /*04e0*/  ISETP.GE.AND P0, PT, R117, UR6, PT ;  /* 0x0000000675007c0c */ /* 0x000fda000bf06270 */
[----:B------:R-:W-:Y:S05]  /*04f0*/  @P0 EXIT ;  /* 0x000000000000094d */ /* 0x000fea0003800000 */
[----:B------:R-:W-:Y:S01]  /*0500*/  SHF.R.S32.HI R52, RZ, 0x3, R52 ;  /* 0x00000003ff347819 */ /* 0x000fe20000011434 */
[--C-:B-----5:R-:W-:Y:S01]  /*0510*/  HADD2.F32 R29, -RZ, R32.reuse.H0_H0 ;  /* 0x20000020ff1d7230 */ /* 0x120fe20000004100 */
[----:B------:R-:W-:Y:S01]  /*0520*/  HFMA2.MMA R125, -RZ, RZ, 0, 5.9604644775390625e-08 ;  /* 0x00000001ff7d7435 */ /* 0x000fe200000001ff */
[----:B------:R-:W-:Y:S01]  /*0530*/  HADD2.F32 R80, -RZ, R32.H1_H1 ;  /* 0x30000020ff507230 */ /* 0x000fe20000004100 */
[----:B------:R-:W-:Y:S01]  /*0540*/  LOP3.LUT R32, R52, 0x7f, RZ, 0xc0, !PT ;  /* 0x0000007f34207812 */ /* 0x000fe200078ec0ff */
[--C-:B------:R-:W-:Y:S01]  /*0550*/  HADD2.F32 R31, -RZ, R33.reuse.H0_H0 ;  /* 0x20000021ff1f7230 */ /* 0x100fe20000004100 */
[----:B------:R-:W-:Y:S01]  /*0560*/  SHF.R.U32.HI R52, RZ, 0x2, R52 ;  /* 0x00000002ff347819 */ /* 0x000fe20000011634 */
[----:B------:R-:W-:Y:S01]  /*0570*/  HADD2.F32 R82, -RZ, R33.H1_H1 ;  /* 0x30000021ff527230 */ /* 0x000fe20000004100 */
[----:B------:R-:W-:Y:S01]  /*0580*/  LOP3.LUT R33, R0, 0x60, RZ, 0xc0, !PT ;  /* 0x0000006000217812 */ /* 0x000fe200078ec0ff */
        /* <DEDUP_REMOVED lines=12> */
[--C-:B------:R-:W-:Y:S01]  /*0650*/  HADD2.F32 R6, -RZ, R13.reuse.H0_H0 ;  /* 0x2000000dff067230 */ /* 0x100fe20000004100 */
[----:B------:R-:W-:Y:S01]  /*0660*/  VIADDMNMX R35, R32, -R35, RZ, !PT ;  /* 0x8000002320237246 */ /* 0x000fe200078001ff */
[----:B------:R-:W-:Y:S01]  /*0670*/  HADD2.F32 R7, -RZ, R13.H1_H1 ;  /* 0x3000000dff077230 */ /* 0x000fe20000004100 */
[----:B------:R-:W-:Y:S01]  /*0680*/  SHF.L.U32 R33, R33, 0x3, RZ ;  /* 0x0000000321217819 */ /* 0x000fe200000006ff */
[--C-:B------:R-:W-:Y:S01]  /*0690*/  HADD2.F32 R8, -RZ, R14.reuse.H0_H0 ;  /* 0x2000000eff087230 */ /* 0x100fe20000004100 */
[----:B------:R-:W-:Y:S01]  /*06a0*/  VIMNMX R35, R35, 0x20, PT ;  /* 0x0000002023237848 */ /* 0x000fe20003fe0100 */
[----:B------:R-:W-:Y:S01]  /*06b0*/  HADD2.F32 R9, -RZ, R14.H1_H1 ;  /* 0x3000000eff097230 */ /* 0x000fe20000004100 */
[----:B------:R-:W-:Y:S01]  /*06c0*/  I2FP.F32.U32 R33, R33 ;  /* 0x0000002100217245 */ /* 0x000fe20000201000 */
[--C-:B------:R-:W-:Y:S01]  /*06d0*/  HADD2.F32 R10, -RZ, R15.reuse.H0_H0 ;  /* 0x2000000fff0a7230 */ /* 0x100fe20000004100 */
[----:B------:R-:W-:Y:S01]  /*06e0*/  IADD3 R35, R52, R35, RZ ;  /* 0x0000002334237210 */ /* 0x000fe20007ffe0ff */
[----:B------:R-:W-:Y:S01]  /*06f0*/  HADD2.F32 R11, -RZ, R15.H1_H1 ;  /* 0x3000000fff0b7230 */ /* 0x000fe20000004100 */
[----:B------:R0:W1:Y:S01]  /*0700*/  MUFU.RCP R116, R33 ;  /* 0x0000002100747308 */ /* 0x0000620000001000 */
[--C-:B------:R-:W-:Y:S01]  /*0710*/  HADD2.F32 R13, -RZ, R20.reuse.H0_H0 ;  /* 0x20000014ff0d7230 */ /* 0x100fe20000004100 */
[----:B------:R-:W-:Y:S01]  /*0720*/  ULDC.U8 UR6, c[0x0][0x2a0] ;  /* 0x0000a80000067ab9 */ /* 0x000fe20000000000 */
[----:B------:R-:W-:Y:S01]  /*0730*/  HADD2.F32 R12, -RZ, R20.H1_H1 ;  /* 0x30000014ff0c7230 */ /* 0x000fe20000004100 */
[----:B------:R-:W-:Y:S01]  /*0740*/  SHF.L.U32 R119, R35, 0x3, RZ ;  /* 0x0000000323777819 */ /* 0x000fe200000006ff */
        /* <DEDUP_REMOVED lines=50> */
.L_x_18469:
        /* <DEDUP_REMOVED lines=9> */
[----:B--2---:R-:W-:Y:S02]  /*0b00*/  MOV R129, RZ ;  /* 0x000000ff00817202 */ /* 0x004fe40000000f00 */
[----:B------:R-:W-:Y:S02]  /*0b10*/  SHF.R.S32.HI R126, RZ, 0x1f, R117 ;  /* 0x0000001fff7e7819 */ /* 0x000fe40000011475 */
[----:B---3--:R-:W-:-:S13]  /*0b20*/  ISETP.GE.AND P0, PT, R128, 0x1, PT ;  /* 0x000000018000780c */ /* 0x008fda0003f06270 */
[----:B------:R-:W-:-:S05]  /*0b30*/  @P0 IADD3 R79, R128, -0x1, RZ ;  /* 0xffffffff804f0810 */ /* 0x000fca0007ffe0ff */
[----:B------:R-:W-:Y:S01]  /*0b40*/  @P0 IMAD R122, R79, R124, RZ ;  /* 0x0000007c4f7a0224 */ /* 0x000fe200078e02ff */
[----:B------:R-:W-:-:S04]  /*0b50*/  SHF.R.S32.HI R79, RZ, 0x1f, R78 ;  /* 0x0000001fff4f7819 */ /* 0x000fc8000001144e */
[----:B------:R-:W-:Y:S02]  /*0b60*/  @P0 SHF.R.S32.HI R123, RZ, 0x1f, R122 ;  /* 0x0000001fff7b0819 */ /* 0x000fe4000001147a */
[----:B------:R-:W-:Y:S02]  /*0b70*/  LEA.HI R79, R79, R78, RZ, 0x3 ;  /* 0x0000004e4f4f7211 */ /* 0x000fe400078f18ff */
[----:B------:R-:W-:Y:S02]  /*0b80*/  @P0 LEA.HI R123, R123, R122, RZ, 0x3 ;  /* 0x0000007a7b7b0211 */ /* 0x000fe400078f18ff */
[-C--:B------:R-:W-:Y:S02]  /*0b90*/  LEA.HI.SX32 R127, R79, R2.reuse, 0x1d ;  /* 0x000000024f7f7211 */ /* 0x080fe400078feaff */
        /* <DEDUP_REMOVED lines=39> */
[----:B-----5:R-:W-:-:S05]  /*0e10*/  HADD2.F32 R48, -RZ, R44.H0_H0 ;  /* 0x2000002cff307230 */ /* 0x020fca0000004100 */
[----:B------:R-:W-:-:S04]  /*0e20*/  FMUL.FTZ R48, R48, UR6 ;  /* 0x0000000630307c20 */ /* 0x000fc80008410000 */
[----:B------:R-:W-:-:S07]  /*0e30*/  @P1 FADD.FTZ R48, R32, R48 ;  /* 0x0000003020301221 */ /* 0x000fce0000010000 */
.L_x_18391:
[----:B------:R-:W-:Y:S05]  /*0e40*/  BSYNC B1 ;  /* 0x0000000000017941 */ /* 0x000fea0003800000 */
.L_x_18390:
[----:B------:R-:W-:Y:S04]  /*0e50*/  BSSY B1, `(.L_x_18392) ;  /* 0x0000005000017945 */ /* 0x000fe80003800000 */
[----:B------:R-:W-:Y:S05]  /*0e60*/  @!P2 BRA `(.L_x_18393) ;  /* 0x00000000000ca947 */ /* 0x000fea0003800000 */
[----:B-----5:R-:W-:-:S05]  /*0e70*/  HADD2.F32 R49, -RZ, R44.H1_H1 ;  /* 0x3000002cff317230 */ /* 0x020fca0000004100 */
[----:B------:R-:W-:-:S04]  /*0e80*/  FMUL.FTZ R49, R49, UR6 ;  /* 0x0000000631317c20 */ /* 0x000fc80008410000 */
[----:B------:R-:W-:-:S07]  /*0e90*/  @P1 FADD.FTZ R49, R33, R49 ;  /* 0x0000003121311221 */ /* 0x000fce0000010000 */
.L_x_18393:
[----:B------:R-:W-:Y:S05]  /*0ea0*/  BSYNC B1 ;  /* 0x0000000000017941 */ /* 0x000fea0003800000 */
.L_x_18392:
[----:B------:R-:W-:Y:S04]  /*0eb0*/  BSSY B1, `(.L_x_18394) ;  /* 0x0000005000017945 */ /* 0x000fe80003800000 */
[----:B------:R-:W-:Y:S05]  /*0ec0*/  @!P2 BRA `(.L_x_18395) ;  /* 0x00000000000ca947 */ /* 0x000fea0003800000 */
[----:B-----5:R-:W-:-:S05]  /*0ed0*/  HADD2.F32 R50, -RZ, R45.H0_H0 ;  /* 0x2000002dff327230 */ /* 0x020fca0000004100 */
[----:B------:R-:W-:-:S04]  /*0ee0*/  FMUL.FTZ R50, R50, UR6 ;  /* 0x0000000632327c20 */ /* 0x000fc80008410000 */
[----:B------:R-:W-:-:S07]  /*0ef0*/  @P1 FADD.FTZ R50, R34, R50 ;  /* 0x0000003222321221 */ /* 0x000fce0000010000 */
.L_x_18395:
[----:B------:R-:W-:Y:S05]  /*0f00*/  BSYNC B1 ;  /* 0x0000000000017941 */ /* 0x000fea0003800000 */
.L_x_18394:
[----:B------:R-:W-:Y:S04]  /*0f10*/  BSSY B1, `(.L_x_18396) ;  /* 0x0000005000017945 */ /* 0x000fe80003800000 */
[----:B------:R-:W-:Y:S05]  /*0f20*/  @!P2 BRA `(.L_x_18397) ;  /* 0x00000000000ca947 */ /* 0x000fea0003800000 */
[----:B-----5:R-:W-:-:S05]  /*0f30*/  HADD2.F32 R51, -RZ, R45.H1_H1 ;  /* 0x3000002dff337230 */ /* 0x020fca0000004100 */
[----:B------:R-:W-:-:S04]  /*0f40*/  FMUL.FTZ R51, R51, UR6 ;  /* 0x0000000633337c20 */ /* 0x000fc80008410000 */
[----:B------:R-:W-:-:S07]  /*0f50*/  @P1 FADD.FTZ R51, R35, R51 ;  /* 0x0000003323331221 */ /* 0x000fce0000010000 */
.L_x_18397:
[----:B------:R-:W-:Y:S05]  /*0f60*/  BSYNC B1 ;  /* 0x0000000000017941 */ /* 0x000fea0003800000 */
.L_x_18396:
[----:B------:R-:W-:Y:S04]  /*0f70*/  BSSY B1, `(.L_x_18398) ;  /* 0x0000005000017945 */ /* 0x000fe80003800000 */
[----:B------:R-:W-:Y:S05]  /*0f80*/  @!P2 BRA `(.L_x_18399) ;  /* 0x00000000000ca947 */ /* 0x000fea0003800000 */
[----:B-----5:R-:W-:-:S05]  /*0f90*/  HADD2.F32 R40, -RZ, R46.H0_H0 ;  /* 0x2000002eff287230 */ /* 0x020fca0000004100 */
[----:B------:R-:W-:-:S04]  /*0fa0*/  FMUL.FTZ R40, R40, UR6 ;  /* 0x0000000628287c20 */ /* 0x000fc80008410000 */
[----:B------:R-:W-:-:S07]  /*0fb0*/  @P1 FADD.FTZ R40, R36, R40 ;  /* 0x0000002824281221 */ /* 0x000fce0000010000 */
.L_x_18399:
[----:B------:R-:W-:Y:S05]  /*0fc0*/  BSYNC B1 ;  /* 0x0000000000017941 */ /* 0x000fea0003800000 */
.L_x_18398:
[----:B------:R-:W-:Y:S04]  /*0fd0*/  BSSY B1, `(.L_x_18400) ;  /* 0x0000005000017945 */ /* 0x000fe80003800000 */
[----:B------:R-:W-:Y:S05]  /*0fe0*/  @!P2 BRA `(.L_x_18401) ;  /* 0x00000000000ca947 */ /* 0x000fea0003800000 */
[----:B-----5:R-:W-:-:S05]  /*0ff0*/  HADD2.F32 R41, -RZ, R46.H1_H1 ;  /* 0x3000002eff297230 */ /* 0x020fca0000004100 */
[----:B------:R-:W-:-:S04]  /*1000*/  FMUL.FTZ R41, R41, UR6 ;  /* 0x0000000629297c20 */ /* 0x000fc80008410000 */
[----:B------:R-:W-:-:S07]  /*1010*/  @P1 FADD.FTZ R41, R37, R41 ;  /* 0x0000002925291221 */ /* 0x000fce0000010000 */
.L_x_18401:
[----:B------:R-:W-:Y:S05]  /*1020*/  BSYNC B1 ;  /* 0x0000000000017941 */ /* 0x000fea0003800000 */
.L_x_18400:
[----:B------:R-:W-:Y:S04]  /*1030*/  BSSY B1, `(.L_x_18402) ;  /* 0x0000005000017945 */ /* 0x000fe80003800000 */
[----:B------:R-:W-:Y:S05]  /*1040*/  @!P2 BRA `(.L_x_18403) ;  /* 0x00000000000ca947 */ /* 0x000fea0003800000 */
[----:B-----5:R-:W-:-:S05]  /*1050*/  HADD2.F32 R42, -RZ, R47.H0_H0 ;  /* 0x2000002fff2a7230 */ /* 0x020fca0000004100 */
[----:B------:R-:W-:-:S04]  /*1060*/  FMUL.FTZ R42, R42, UR6 ;  /* 0x000000062a2a7c20 */ /* 0x000fc80008410000 */
[----:B------:R-:W-:-:S07]  /*1070*/  @P1 FADD.FTZ R42, R38, R42 ;  /* 0x0000002a262a1221 */ /* 0x000fce0000010000 */
.L_x_18403:
[----:B------:R-:W-:Y:S05]  /*1080*/  BSYNC B1 ;  /* 0x0000000000017941 */ /* 0x000fea0003800000 */
.L_x_18402:
[----:B------:R-:W-:Y:S04]  /*1090*/  BSSY B1, `(.L_x_18404) ;  /* 0x0000005000017945 */ /* 0x000fe80003800000 */
[----:B------:R-:W-:Y:S05]  /*10a0*/  @!P2 BRA `(.L_x_18405) ;  /* 0x00000000000ca947 */ /* 0x000fea0003800000 */
[----:B-----5:R-:W-:-:S05]  /*10b0*/  HADD2.F32 R43, -RZ, R47.H1_H1 ;  /* 0x3000002fff2b7230 */ /* 0x020fca0000004100 */
[----:B------:R-:W-:-:S04]  /*10c0*/  FMUL.FTZ R43, R43, UR6 ;  /* 0x000000062b2b7c20 */ /* 0x000fc80008410000 */
[----:B------:R-:W-:-:S07]  /*10d0*/  @P1 FADD.FTZ R43, R39, R43 ;  /* 0x0000002b272b1221 */ /* 0x000fce0000010000 */
.L_x_18405:
[----:B------:R-:W-:Y:S05]  /*10e0*/  BSYNC B1 ;  /* 0x0000000000017941 */ /* 0x000fea0003800000 */
.L_x_18404:
[----:B------:R-:W0:Y:S01]  /*10f0*/  LDC.64 R76, c[0x0][0x238] ;  /* 0x00008e00ff4c7b82 */ /* 0x000e220000000a00 */
[----:B------:R-:W-:Y:S01]  /*1100*/  IADD3 R129, R129, 0x80, RZ ;  /* 0x0000008081817810 */ /* 0x000fe20007ffe0ff */
[C---:B0-----:R-:W-:Y:S01]  /*1110*/  IMAD.WIDE.U32 R76, R127.reuse, 0x20, R76 ;  /* 0x000000207f4c7825 */ /* 0x041fe200078e004c */
[----:B------:R-:W-:-:S04]  /*1120*/  IADD3 R127, R127, 0x80, RZ ;  /* 0x000000807f7f7810 */ /* 0x000fc80007ffe0ff */
[----:B------:R0:W-:Y:S04]  /*1130*/  STG.E.128 desc[UR4][R76.64], R48 ;  /* 0x000000304c007986 */ /* 0x0001e8000c101d04 */
[----:B------:R0:W-:Y:S02]  /*1140*/  STG.E.128 desc[UR4][R76.64+0x10], R40 ;  /* 0x000010284c007986 */ /* 0x0001e4000c101d04 */
.L_x_18389:
[----:B------:R-:W-:Y:S05]  /*1150*/  BSYNC B0 ;  /* 0x0000000000007941 */ /* 0x000fea0003800000 */
.L_x_18388:
        /* <DEDUP_REMOVED lines=43> */
.L_x_18409:
[----:B------:R-:W-:Y:S05]  /*1410*/  BSYNC B1 ;  /* 0x0000000000017941 */ /* 0x000fea0003800000 */
.L_x_18408:
[----:B------:R-:W-:Y:S04]  /*1420*/  BSSY B1, `(.L_x_18410) ;  /* 0x0000005000017945 */ /* 0x000fe80003800000 */
[----:B------:R-:W-:Y:S05]  /*1430*/  @!P2 BRA `(.L_x_18411) ;  /* 0x00000000000ca947 */ /* 0x000fea0003800000 */
[----:B-----5:R-:W-:-:S05]  /*1440*/  HADD2.F32 R57, -RZ, R44.H1_H1 ;  /* 0x3000002cff397230 */ /* 0x020fca0000004100 */
[----:B------:R-:W-:-:S04]  /*1450*/  FMUL.FTZ R57, R57, UR6 ;  /* 0x0000000639397c20 */ /* 0x000fc80008410000 */
[----:B------:R-:W-:-:S07]  /*1460*/  @P1 FADD.FTZ R57, R33, R57 ;  /* 0x0000003921391221 */ /* 0x000fce0000010000 */
.L_x_18411:
[----:B------:R-:W-:Y:S05]  /*1470*/  BSYNC B1 ;  /* 0x0000000000017941 */ /* 0x000fea0003800000 */
.L_x_18410:
[----:B------:R-:W-:Y:S04]  /*1480*/  BSSY B1, `(.L_x_18412) ;  /* 0x0000005000017945 */ /* 0x000fe80003800000 */
[----:B------:R-:W-:Y:S05]  /*1490*/  @!P2 BRA `(.L_x_18413) ;  /* 0x00000000000ca947 */ /* 0x000fea0003800000 */
[----:B-----5:R-:W-:-:S05]  /*14a0*/  HADD2.F32 R58, -RZ, R45.H0_H0 ;  /* 0x2000002dff3a7230 */ /* 0x020fca0000004100 */
[----:B------:R-:W-:-:S04]  /*14b0*/  FMUL.FTZ R58, R58, UR6 ;  /* 0x000000063a3a7c20 */ /* 0x000fc80008410000 */
[----:B------:R-:W-:-:S07]  /*14c0*/  @P1 FADD.FTZ R58, R34, R58 ;  /* 0x0000003a223a1221 */ /* 0x000fce0000010000 */
.L_x_18413:
[----:B------:R-:W-:Y:S05]  /*14d0*/  BSYNC B1 ;  /* 0x0000000000017941 */ /* 0x000fea0003800000 */
.L_x_18412:
[----:B------:R-:W-:Y:S04]  /*14e0*/  BSSY B1, `(.L_x_18414) ;  /* 0x0000005000017945 */ /* 0x000fe80003800000 */
[----:B------:R-:W-:Y:S05]  /*14f0*/  @!P2 BRA `(.L_x_18415) ;  /* 0x00000000000ca947 */ /* 0x000fea0003800000 */
[----:B-----5:R-:W-:-:S05]  /*1500*/  HADD2.F32 R59, -RZ, R45.H1_H1 ;  /* 0x3000002dff3b7230 */ /* 0x020fca0000004100 */
[----:B------:R-:W-:-:S04]  /*1510*/  FMUL.FTZ R59, R59, UR6 ;  /* 0x000000063b3b7c20 */ /* 0x000fc80008410000 */
[----:B------:R-:W-:-:S07]  /*1520*/  @P1 FADD.FTZ R59, R35, R59 ;  /* 0x0000003b233b1221 */ /* 0x000fce0000010000 */
.L_x_18415:
[----:B------:R-:W-:Y:S05]  /*1530*/  BSYNC B1 ;  /* 0x0000000000017941 */ /* 0x000fea0003800000 */
.L_x_18414:
[----:B------:R-:W-:Y:S04]  /*1540*/  BSSY B1, `(.L_x_18416) ;  /* 0x0000005000017945 */ /* 0x000fe80003800000 */
[----:B------:R-:W-:Y:S05]  /*1550*/  @!P2 BRA `(.L_x_18417) ;  /* 0x00000000000ca947 */ /* 0x000fea0003800000 */
[----:B-----5:R-:W-:-:S05]  /*1560*/  HADD2.F32 R52, -RZ, R46.H0_H0 ;  /* 0x2000002eff347230 */ /* 0x020fca0000004100 */
[----:B------:R-:W-:-:S04]  /*1570*/  FMUL.FTZ R52, R52, UR6 ;  /* 0x0000000634347c20 */ /* 0x000fc80008410000 */
[----:B------:R-:W-:-:S07]  /*1580*/  @P1 FADD.FTZ R52, R36, R52 ;  /* 0x0000003424341221 */ /* 0x000fce0000010000 */
.L_x_18417:
[----:B------:R-:W-:Y:S05]  /*1590*/  BSYNC B1 ;  /* 0x0000000000017941 */ /* 0x000fea0003800000 */
.L_x_18416:
[----:B------:R-:W-:Y:S04]  /*15a0*/  BSSY B1, `(.L_x_18418) ;  /* 0x0000005000017945 */ /* 0x000fe80003800000 */
[----:B------:R-:W-:Y:S05]  /*15b0*/  @!P2 BRA `(.L_x_18419) ;  /* 0x00000000000ca947 */ /* 0x000fea0003800000 */
[----:B-----5:R-:W-:-:S05]  /*15c0*/  HADD2.F32 R53, -RZ, R46.H1_H1 ;  /* 0x3000002eff357230 */ /* 0x020fca0000004100 */
[----:B------:R-:W-:-:S04]  /*15d0*/  FMUL.FTZ R53, R53, UR6 ;  /* 0x0000000635357c20 */ /* 0x000fc80008410000 */
[----:B------:R-:W-:-:S07]  /*15e0*/  @P1 FADD.FTZ R53, R37, R53 ;  /* 0x0000003525351221 */ /* 0x000fce0000010000 */
.L_x_18419:
[----:B------:R-:W-:Y:S05]  /*15f0*/  BSYNC B1 ;  /* 0x0000000000017941 */ /* 0x000fea0003800000 */
.L_x_18418:
[----:B------:R-:W-:Y:S04]  /*1600*/  BSSY B1, `(.L_x_18420) ;  /* 0x0000005000017945 */ /* 0x000fe80003800000 */
[----:B------:R-:W-:Y:S05]  /*1610*/  @!P2 BRA `(.L_x_18421) ;  /* 0x00000000000ca947 */ /* 0x000fea0003800000 */
[----:B-----5:R-:W-:-:S05]  /*1620*/  HADD2.F32 R54, -RZ, R47.H0_H0 ;  /* 0x2000002fff367230 */ /* 0x020fca0000004100 */
[----:B------:R-:W-:-:S04]  /*1630*/  FMUL.FTZ R54, R54, UR6 ;  /* 0x0000000636367c20 */ /* 0x000fc80008410000 */
[----:B------:R-:W-:-:S07]  /*1640*/  @P1 FADD.FTZ R54, R38, R54 ;  /* 0x0000003626361221 */ /* 0x000fce0000010000 */
.L_x_18421:
[----:B------:R-:W-:Y:S05]  /*1650*/  BSYNC B1 ;  /* 0x0000000000017941 */ /* 0x000fea0003800000 */
.L_x_18420:
[----:B------:R-:W-:Y:S04]  /*1660*/  BSSY B1, `(.L_x_18422) ;  /* 0x0000005000017945 */ /* 0x000fe80003800000 */
[----:B------:R-:W-:Y:S05]  /*1670*/  @!P2 BRA `(.L_x_18423) ;  /* 0x00000000000ca947 */ /* 0x000fea0003800000 */
[----:B-----5:R-:W-:-:S05]  /*1680*/  HADD2.F32 R55, -RZ, R47.H1_H1 ;  /* 0x3000002fff377230 */ /* 0x020fca0000004100 */
[----:B------:R-:W-:-:S04]  /*1690*/  FMUL.FTZ R55, R55, UR6 ;  /* 0x0000000637377c20 */ /* 0x000fc80008410000 */
[----:B------:R-:W-:-:S07]  /*16a0*/  @P1 FADD.FTZ R55, R39, R55 ;  /* 0x0000003727371221 */ /* 0x000fce0000010000 */
.L_x_18423:
[----:B------:R-:W-:Y:S05]  /*16b0*/  BSYNC B1 ;  /* 0x0000000000017941 */ /* 0x000fea0003800000 */
.L_x_18422:
[----:B------:R-:W0:Y:S01]  /*16c0*/  LDC.64 R76, c[0x0][0x238] ;  /* 0x00008e00ff4c7b82 */ /* 0x000e220000000a00 */
[----:B------:R-:W-:Y:S01]  /*16d0*/  IADD3 R129, R129, 0x80, RZ ;  /* 0x0000008081817810 */ /* 0x000fe20007ffe0ff */
[C---:B0-----:R-:W-:Y:S01]  /*16e0*/  IMAD.WIDE.U32 R76, R127.reuse, 0x20, R76 ;  /* 0x000000207f4c7825 */ /* 0x041fe200078e004c */
[----:B------:R-:W-:-:S04]  /*16f0*/  IADD3 R127, R127, 0x80, RZ ;  /* 0x000000807f7f7810 */ /* 0x000fc80007ffe0ff */
[----:B------:R1:W-:Y:S04]  /*1700*/  STG.E.128 desc[UR4][R76.64], R56 ;  /* 0x000000384c007986 */ /* 0x0003e8000c101d04 */
[----:B------:R1:W-:Y:S02]  /*1710*/  STG.E.128 desc[UR4][R76.64+0x10], R52 ;  /* 0x000010344c007986 */ /* 0x0003e4000c101d04 */
.L_x_18407:
[----:B------:R-:W-:Y:S05]  /*1720*/  BSYNC B0 ;  /* 0x0000000000007941 */ /* 0x000fea0003800000 */
.L_x_18406:
        /* <DEDUP_REMOVED lines=43> */
.L_x_18427:
[----:B------:R-:W-:Y:S05]  /*19e0*/  BSYNC B1 ;  /* 0x0000000000017941 */ /* 0x000fea0003800000 */
.L_x_18426:
[----:B------:R-:W-:Y:S04]  /*19f0*/  BSSY B1, `(.L_x_18428) ;  /* 0x0000005000017945 */ /* 0x000fe80003800000 */
[----:B------:R-:W-:Y:S05]  /*1a00*/  @!P2 BRA `(.L_x_18429) ;  /* 0x00000000000ca947 */ /* 0x000fea0003800000 */
[----:B-----5:R-:W-:-:S05]  /*1a10*/  HADD2.F32 R65, -RZ, R44.H1_H1 ;  /* 0x3000002cff417230 */ /* 0x020fca0000004100 */
[----:B------:R-:W-:-:S04]  /*1a20*/  FMUL.FTZ R65, R65, UR6 ;  /* 0x0000000641417c20 */ /* 0x000fc80008410000 */
[----:B------:R-:W-:-:S07]  /*1a30*/  @P1 FADD.FTZ R65, R33, R65 ;  /* 0x0000004121411221 */ /* 0x000fce0000010000 */
.L_x_18429:
[----:B------:R-:W-:Y:S05]  /*1a40*/  BSYNC B1 ;  /* 0x0000000000017941 */ /* 0x000fea0003800000 */
.L_x_18428:
[----:B------:R-:W-:Y:S04]  /*1a50*/  BSSY B1, `(.L_x_18430) ;  /* 0x0000005000017945 */ /* 0x000fe80003800000 */
[----:B------:R-:W-:Y:S05]  /*1a60*/  @!P2 BRA `(.L_x_18431) ;  /* 0x00000000000ca947 */ /* 0x000fea0003800000 */
[----:B-----5:R-:W-:-:S05]  /*1a70*/  HADD2.F32 R66, -RZ, R45.H0_H0 ;  /* 0x2000002dff427230 */ /* 0x020fca0000004100 */
[----:B------:R-:W-:-:S04]  /*1a80*/  FMUL.FTZ R66, R66, UR6 ;  /* 0x0000000642427c20 */ /* 0x000fc80008410000 */
[----:B------:R-:W-:-:S07]  /*1a90*/  @P1 FADD.FTZ R66, R34, R66 ;  /* 0x0000004222421221 */ /* 0x000fce0000010000 */
.L_x_18431:
[----:B------:R-:W-:Y:S05]  /*1aa0*/  BSYNC B1 ;  /* 0x0000000000017941 */ /* 0x000fea0003800000 */
.L_x_18430:
[----:B------:R-:W-:Y:S04]  /*1ab0*/  BSSY B1, `(.L_x_18432) ;  /* 0x0000005000017945 */ /* 0x000fe80003800000 */
[----:B------:R-:W-:Y:S05]  /*1ac0*/  @!P2 BRA `(.L_x_18433) ;  /* 0x00000000000ca947 */ /* 0x000fea0003800000 */
[----:B-----5:R-:W-:-:S05]  /*1ad0*/  HADD2.F32 R67, -RZ, R45.H1_H1 ;  /* 0x3000002dff437230 */ /* 0x020fca0000004100 */
[----:B------:R-:W-:-:S04]  /*1ae0*/  FMUL.FTZ R67, R67, UR6 ;  /* 0x0000000643437c20 */ /* 0x000fc80008410000 */
[----:B------:R-:W-:-:S07]  /*1af0*/  @P1 FADD.FTZ R67, R35, R67 ;  /* 0x0000004323431221 */ /* 0x000fce0000010000 */
.L_x_18433:
[----:B------:R-:W-:Y:S05]  /*1b00*/  BSYNC B1 ;  /* 0x0000000000017941 */ /* 0x000fea0003800000 */
.L_x_18432:
[----:B------:R-:W-:Y:S04]  /*1b10*/  BSSY B1, `(.L_x_18434) ;  /* 0x0000005000017945 */ /* 0x000fe80003800000 */
[----:B------:R-:W-:Y:S05]  /*1b20*/  @!P2 BRA `(.L_x_18435) ;  /* 0x00000000000ca947 */ /* 0x000fea0003800000 */
[----:B-----5:R-:W-:-:S05]  /*1b30*/  HADD2.F32 R60, -RZ, R46.H0_H0 ;  /* 0x2000002eff3c7230 */ /* 0x020fca0000004100 */
[----:B------:R-:W-:-:S04]  /*1b40*/  FMUL.FTZ R60, R60, UR6 ;  /* 0x000000063c3c7c20 */ /* 0x000fc80008410000 */
[----:B------:R-:W-:-:S07]  /*1b50*/  @P1 FADD.FTZ R60, R36, R60 ;  /* 0x0000003c243c1221 */ /* 0x000fce0000010000 */
.L_x_18435:
[----:B------:R-:W-:Y:S05]  /*1b60*/  BSYNC B1 ;  /* 0x0000000000017941 */ /* 0x000fea0003800000 */
.L_x_18434:
[----:B------:R-:W-:Y:S04]  /*1b70*/  BSSY B1, `(.L_x_18436) ;  /* 0x0000005000017945 */ /* 0x000fe80003800000 */
[----:B------:R-:W-:Y:S05]  /*1b80*/  @!P2 BRA `(.L_x_18437) ;  /* 0x00000000000ca947 */ /* 0x000fea0003800000 */
[----:B-----5:R-:W-:-:S05]  /*1b90*/  HADD2.F32 R61, -RZ, R46.H1_H1 ;  /* 0x3000002eff3d7230 */ /* 0x020fca0000004100 */
[----:B------:R-:W-:-:S04]  /*1ba0*/  FMUL.FTZ R61, R61, UR6 ;  /* 0x000000063d3d7c20 */ /* 0x000fc80008410000 */
[----:B------:R-:W-:-:S07]  /*1bb0*/  @P1 FADD.FTZ R61, R37, R61 ;  /* 0x0000003d253d1221 */ /* 0x000fce0000010000 */
.L_x_18437:
[----:B------:R-:W-:Y:S05]  /*1bc0*/  BSYNC B1 ;  /* 0x0000000000017941 */ /* 0x000fea0003800000 */
.L_x_18436:
[----:B------:R-:W-:Y:S04]  /*1bd0*/  BSSY B1, `(.L_x_18438) ;  /* 0x0000005000017945 */ /* 0x000fe80003800000 */
[----:B------:R-:W-:Y:S05]  /*1be0*/  @!P2 BRA `(.L_x_18439) ;  /* 0x00000000000ca947 */ /* 0x000fea0003800000 */
[----:B-----5:R-:W-:-:S05]  /*1bf0*/  HADD2.F32 R62, -RZ, R47.H0_H0 ;  /* 0x2000002fff3e7230 */ /* 0x020fca0000004100 */
[----:B------:R-:W-:-:S04]  /*1c00*/  FMUL.FTZ R62, R62, UR6 ;  /* 0x000000063e3e7c20 */ /* 0x000fc80008410000 */
[----:B------:R-:W-:-:S07]  /*1c10*/  @P1 FADD.FTZ R62, R38, R62 ;  /* 0x0000003e263e1221 */ /* 0x000fce0000010000 */
.L_x_18439:
[----:B------:R-:W-:Y:S05]  /*1c20*/  BSYNC B1 ;  /* 0x0000000000017941 */ /* 0x000fea0003800000 */
.L_x_18438:
[----:B------:R-:W-:Y:S04]  /*1c30*/  BSSY B1, `(.L_x_18440) ;  /* 0x0000005000017945 */ /* 0x000fe80003800000 */
[----:B------:R-:W-:Y:S05]  /*1c40*/  @!P2 BRA `(.L_x_18441) ;  /* 0x00000000000ca947 */ /* 0x000fea0003800000 */
[----:B-----5:R-:W-:-:S05]  /*1c50*/  HADD2.F32 R63, -RZ, R47.H1_H1 ;  /* 0x3000002fff3f7230 */ /* 0x020fca0000004100 */
[----:B------:R-:W-:-:S04]  /*1c60*/  FMUL.FTZ R63, R63, UR6 ;  /* 0x000000063f3f7c20 */ /* 0x000fc80008410000 */
[----:B------:R-:W-:-:S07]  /*1c70*/  @P1 FADD.FTZ R63, R39, R63 ;  /* 0x0000003f273f1221 */ /* 0x000fce0000010000 */
.L_x_18441:
[----:B------:R-:W-:Y:S05]  /*1c80*/  BSYNC B1 ;  /* 0x0000000000017941 */ /* 0x000fea0003800000 */
.L_x_18440:
[----:B------:R-:W0:Y:S01]  /*1c90*/  LDC.64 R76, c[0x0][0x238] ;  /* 0x00008e00ff4c7b82 */ /* 0x000e220000000a00 */
[----:B------:R-:W-:Y:S01]  /*1ca0*/  IADD3 R129, R129, 0x80, RZ ;  /* 0x0000008081817810 */ /* 0x000fe20007ffe0ff */
[C---:B0-----:R-:W-:Y:S01]  /*1cb0*/  IMAD.WIDE.U32 R76, R127.reuse, 0x20, R76 ;  /* 0x000000207f4c7825 */ /* 0x041fe200078e004c */
[----:B------:R-:W-:-:S04]  /*1cc0*/  IADD3 R127, R127, 0x80, RZ ;  /* 0x000000807f7f7810 */ /* 0x000fc80007ffe0ff */
[----:B------:R2:W-:Y:S04]  /*1cd0*/  STG.E.128 desc[UR4][R76.64], R64 ;  /* 0x000000404c007986 */ /* 0x0005e8000c101d04 */
[----:B------:R2:W-:Y:S02]  /*1ce0*/  STG.E.128 desc[UR4][R76.64+0x10], R60 ;  /* 0x0000103c4c007986 */ /* 0x0005e4000c101d04 */
.L_x_18425:
[----:B------:R-:W-:Y:S05]  /*1cf0*/  BSYNC B0 ;  /* 0x0000000000007941 */ /* 0x000fea0003800000 */
.L_x_18424:
        /* <DEDUP_REMOVED lines=40> */
[----:B-----5:R-:W-:-:S05]  /*1f80*/  HADD2.F32 R68, -RZ, R44.H0_H0 ;  /* 0x2000002cff447230 */ /* 0x020fca0000004100 */
[----:B------:R-:W-:-:S04]  /*1f90*/  FMUL.FTZ R68, R68, UR6 ;  /* 0x0000000644447c20 */ /* 0x000fc80008410000 */
[----:B------:R-:W-:-:S07]  /*1fa0*/  @P1 FADD.FTZ R68, R32, R68 ;  /* 0x0000004420441221 */ /* 0x000fce0000010000 */
.L_x_18445:
[----:B------:R-:W-:Y:S05]  /*1fb0*/  BSYNC B1 ;  /* 0x0000000000017941 */ /* 0x000fea0003800000 */
.L_x_18444:
[----:B------:R-:W-:Y:S04]  /*1fc0*/  BSSY B1, `(.L_x_18446) ;  /* 0x0000005000017945 */ /* 0x000fe80003800000 */
[----:B------:R-:W-:Y:S05]  /*1fd0*/  @!P2 BRA `(.L_x_18447) ;  /* 0x00000000000ca947 */ /* 0x000fea0003800000 */
[----:B-----5:R-:W-:-:S05]  /*1fe0*/  HADD2.F32 R69, -RZ, R44.H1_H1 ;  /* 0x3000002cff457230 */ /* 0x020fca0000004100 */
[----:B------:R-:W-:-:S04]  /*1ff0*/  FMUL.FTZ R69, R69, UR6 ;  /* 0x0000000645457c20 */ /* 0x000fc80008410000 */
[----:B------:R-:W-:-:S07]  /*2000*/  @P1 FADD.FTZ R69, R33, R69 ;  /* 0x0000004521451221 */ /* 0x000fce0000010000 */
.L_x_18447:
[----:B------:R-:W-:Y:S05]  /*2010*/  BSYNC B1 ;  /* 0x0000000000017941 */ /* 0x000fea0003800000 */
.L_x_18446:
[----:B------:R-:W-:Y:S04]  /*2020*/  BSSY B1, `(.L_x_18448) ;  /* 0x0000005000017945 */ /* 0x000fe80003800000 */
[----:B------:R-:W-:Y:S05]  /*2030*/  @!P2 BRA `(.L_x_18449) ;  /* 0x00000000000ca947 */ /* 0x000fea0003800000 */
[----:B-----5:R-:W-:-:S05]  /*2040*/  HADD2.F32 R70, -RZ, R45.H0_H0 ;  /* 0x2000002dff467230 */ /* 0x020fca0000004100 */
[----:B------:R-:W-:-:S04]  /*2050*/  FMUL.FTZ R70, R70, UR6 ;  /* 0x0000000646467c20 */ /* 0x000fc80008410000 */
[----:B------:R-:W-:-:S07]  /*2060*/  @P1 FADD.FTZ R70, R34, R70 ;  /* 0x0000004622461221 */ /* 0x000fce0000010000 */
.L_x_18449:
[----:B------:R-:W-:Y:S05]  /*2070*/  BSYNC B1 ;  /* 0x0000000000017941 */ /* 0x000fea0003800000 */
.L_x_18448:
[----:B------:R-:W-:Y:S04]  /*2080*/  BSSY B1, `(.L_x_18450) ;  /* 0x0000005000017945 */ /* 0x000fe80003800000 */
[----:B------:R-:W-:Y:S05]  /*2090*/  @!P2 BRA `(.L_x_18451) ;  /* 0x00000000000ca947 */ /* 0x000fea0003800000 */
[----:B-----5:R-:W-:-:S05]  /*20a0*/  HADD2.F32 R71, -RZ, R45.H1_H1 ;  /* 0x3000002dff477230 */ /* 0x020fca0000004100 */
[----:B------:R-:W-:-:S04]  /*20b0*/  FMUL.FTZ R71, R71, UR6 ;  /* 0x0000000647477c20 */ /* 0x000fc80008410000 */
[----:B------:R-:W-:-:S07]  /*20c0*/  @P1 FADD.FTZ R71, R35, R71 ;  /* 0x0000004723471221 */ /* 0x000fce0000010000 */
.L_x_18451:
[----:B------:R-:W-:Y:S05]  /*20d0*/  BSYNC B1 ;  /* 0x0000000000017941 */ /* 0x000fea0003800000 */
.L_x_18450:
[----:B------:R-:W-:Y:S04]  /*20e0*/  BSSY B1, `(.L_x_18452) ;  /* 0x0000005000017945 */ /* 0x000fe80003800000 */
[----:B------:R-:W-:Y:S05]  /*20f0*/  @!P2 BRA `(.L_x_18453) ;  /* 0x00000000000ca947 */ /* 0x000fea0003800000 */
[----:B-----5:R-:W-:-:S05]  /*2100*/  HADD2.F32 R72, -RZ, R46.H0_H0 ;  /* 0x2000002eff487230 */ /* 0x020fca0000004100 */
[----:B------:R-:W-:-:S04]  /*2110*/  FMUL.FTZ R72, R72, UR6 ;  /* 0x0000000648487c20 */ /* 0x000fc80008410000 */
[----:B------:R-:W-:-:S07]  /*2120*/  @P1 FADD.FTZ R72, R36, R72 ;  /* 0x0000004824481221 */ /* 0x000fce0000010000 */
.L_x_18453:
[----:B------:R-:W-:Y:S05]  /*2130*/  BSYNC B1 ;  /* 0x0000000000017941 */ /* 0x000fea0003800000 */
.L_x_18452:
[----:B------:R-:W-:Y:S04]  /*2140*/  BSSY B1, `(.L_x_18454) ;  /* 0x0000005000017945 */ /* 0x000fe80003800000 */
[----:B------:R-:W-:Y:S05]  /*2150*/  @!P2 BRA `(.L_x_18455) ;  /* 0x00000000000ca947 */ /* 0x000fea0003800000 */
[----:B-----5:R-:W-:-:S05]  /*2160*/  HADD2.F32 R73, -RZ, R46.H1_H1 ;  /* 0x3000002eff497230 */ /* 0x020fca0000004100 */
[----:B------:R-:W-:-:S04]  /*2170*/  FMUL.FTZ R73, R73, UR6 ;  /* 0x0000000649497c20 */ /* 0x000fc80008410000 */
[----:B------:R-:W-:-:S07]  /*2180*/  @P1 FADD.FTZ R73, R37, R73 ;  /* 0x0000004925491221 */ /* 0x000fce0000010000 */
.L_x_18455:
[----:B------:R-:W-:Y:S05]  /*2190*/  BSYNC B1 ;  /* 0x0000000000017941 */ /* 0x000fea0003800000 */
.L_x_18454:
[----:B------:R-:W-:Y:S04]  /*21a0*/  BSSY B1, `(.L_x_18456) ;  /* 0x0000005000017945 */ /* 0x000fe80003800000 */
[----:B------:R-:W-:Y:S05]  /*21b0*/  @!P2 BRA `(.L_x_18457) ;  /* 0x00000000000ca947 */ /* 0x000fea0003800000 */
[----:B-----5:R-:W-:-:S05]  /*21c0*/  HADD2.F32 R74, -RZ, R47.H0_H0 ;  /* 0x2000002fff4a7230 */ /* 0x020fca0000004100 */
[----:B------:R-:W-:-:S04]  /*21d0*/  FMUL.FTZ R74, R74, UR6 ;  /* 0x000000064a4a7c20 */ /* 0x000fc80008410000 */
[----:B------:R-:W-:-:S07]  /*21e0*/  @P1 FADD.FTZ R74, R38, R74 ;  /* 0x0000004a264a1221 */ /* 0x000fce0000010000 */
.L_x_18457:
[----:B------:R-:W-:Y:S05]  /*21f0*/  BSYNC B1 ;  /* 0x0000000000017941 */ /* 0x000fea0003800000 */
.L_x_18456:
[----:B------:R-:W-:Y:S01]  /*2200*/  BSSY B1, `(.L_x_18458) ;  /* 0x0000006000017945 */ /* 0x000fe20003800000 */
[----:B------:R-:W-:-:S03]  /*2210*/  @!P2 FSEL R75, R39, RZ, P0 ;  /* 0x000000ff274ba208 */ /* 0x000fc60000000000 */
[----:B------:R-:W-:Y:S05]  /*2220*/  @!P2 BRA `(.L_x_18459) ;  /* 0x00000000000ca947 */ /* 0x000fea0003800000 */
[----:B-----5:R-:W-:-:S05]  /*2230*/  HADD2.F32 R75, -RZ, R47.H1_H1 ;  /* 0x3000002fff4b7230 */ /* 0x020fca0000004100 */
[----:B------:R-:W-:-:S04]  /*2240*/  FMUL.FTZ R75, R75, UR6 ;  /* 0x000000064b4b7c20 */ /* 0x000fc80008410000 */
[----:B------:R-:W-:-:S07]  /*2250*/  @P1 FADD.FTZ R75, R39, R75 ;  /* 0x0000004b274b1221 */ /* 0x000fce0000010000 */
.L_x_18459:
[----:B------:R-:W-:Y:S05]  /*2260*/  BSYNC B1 ;  /* 0x0000000000017941 */ /* 0x000fea0003800000 */
.L_x_18458:
[----:B------:R3:W-:Y:S04]  /*2270*/  STG.E.128 desc[UR4][R78.64], R68 ;  /* 0x000000444e007986 */ /* 0x0007e8000c101d04 */
[----:B------:R3:W-:Y:S02]  /*2280*/  STG.E.128 desc[UR4][R78.64+0x10], R72 ;  /* 0x000010484e007986 */ /* 0x0007e4000c101d04 */
.L_x_18443:
[----:B------:R-:W-:Y:S05]  /*2290*/  BSYNC B0 ;  /* 0x0000000000007941 */ /* 0x000fea0003800000 */
.L_x_18442:
        /* <DEDUP_REMOVED lines=129> */
.L_x_18480:
        /* <DEDUP_REMOVED lines=14> */
[----:B------:R-:W-:Y:S01]  /*2b90*/  BSSY B0, `(.L_x_18461) ;  /* 0x00000d1000007945 */ /* 0x000fe20003800000 */
[----:B------:R-:W-:Y:S01]  /*2ba0*/  @!P2 IADD3 R79, R79, R128, RZ ;  /* 0x000000804f4fa210 */ /* 0x000fe20007ffe0ff */
[----:B------:R-:W-:Y:S01]  /*2bb0*/  BAR.SYNC.DEFER_BLOCKING 0x0 ;  /* 0x0000000000007b1d */ /* 0x000fe20000010000 */
[----:B------:R-:W-:Y:S01]  /*2bc0*/  LOP3.LUT P1, RZ, R78, 0x1f, R0, 0xf8, !PT ;  /* 0x0000001f4eff7812 */ /* 0x000fe2000782f800 */
[----:B------:R-:W-:-:S06]  /*2bd0*/  HFMA2.MMA R78, -RZ, RZ, 0, 0 ;  /* 0x00000000ff4e7435 */ /* 0x000fcc00000001ff */
[----:B------:R-:W-:-:S04]  /*2be0*/  @!P2 MOV R78, R119 ;  /* 0x00000077004ea202 */ /* 0x000fc80000000f00 */
[----:B------:R-:W-:Y:S01]  /*2bf0*/  I2FP.F32.S32 R128, R78 ;  /* 0x0000004e00807245 */ /* 0x000fe20000201400 */
[----:B------:R-:W2:Y:S01]  /*2c00*/  SHFL.DOWN PT, R123, R78, 0x2, 0x1f ;  /* 0x08401f004e7b7f89 */ /* 0x000ea200000e0000 */
[----:B-1----:R-:W-:-:S04]  /*2c10*/  @!P2 LEA R76, R77, R76, 0x18 ;  /* 0x0000004c4d4ca211 */ /* 0x002fc800078ec0ff */
[----:B------:R-:W-:Y:S02]  /*2c20*/  @!P2 LEA R79, R79, R76, 0x3 ;  /* 0x0000004c4f4fa211 */ /* 0x000fe400078e18ff */
[----:B------:R-:W-:Y:S02]  /*2c30*/  CS2R R76, SRZ ;  /* 0x00000000004c7805 */ /* 0x000fe4000001ff00 */
[----:B--2---:R-:W-:-:S04]  /*2c40*/  I2FP.F32.S32 R130, R123 ;  /* 0x0000007b00827245 */ /* 0x004fc80000201400 */
[----:B------:R-:W0:Y:S04]  /*2c50*/  @!P2 LDS.64 R76, [R79] ;  /* 0x000000004f4ca984 */ /* 0x000e280000000a00 */
[----:B0-----:R-:W0:Y:S02]  /*2c60*/  SHFL.DOWN PT, R125, R76, 0x2, 0x1f ;  /* 0x08401f004c7d7f89 */ /* 0x001e2400000e0000 */
[C---:B0-----:R-:W-:Y:S01]  /*2c70*/  FADD.FTZ R122, -R125.reuse, R76 ;  /* 0x0000004c7d7a7221 */ /* 0x041fe20000010100 */
[----:B------:R-:W-:-:S03]  /*2c80*/  FMUL.FTZ R125, R125, R130 ;  /* 0x000000827d7d7220 */ /* 0x000fc60000410000 */
[----:B------:R-:W-:Y:S01]  /*2c90*/  FMUL.FTZ R127, R122, R122 ;  /* 0x0000007a7a7f7220 */ /* 0x000fe20000410000 */
[----:B------:R-:W-:Y:S01]  /*2ca0*/  FFMA.FTZ R125, R128, R76, R125 ;  /* 0x0000004c807d7223 */ /* 0x000fe2000001007d */
[----:B------:R-:W-:Y:S01]  /*2cb0*/  IADD3 R122, R123, R78, RZ ;  /* 0x0000004e7b7a7210 */ /* 0x000fe20007ffe0ff */
[----:B------:R-:W0:Y:S01]  /*2cc0*/  SHFL.DOWN PT, R76, R77, 0x2, 0x1f ;  /* 0x08401f004d4c7f89 */ /* 0x000e2200000e0000 */
[----:B------:R-:W-:-:S04]  /*2cd0*/  FMUL.FTZ R127, R127, R128 ;  /* 0x000000807f7f7220 */ /* 0x000fc80000410000 */
[----:B------:R-:W-:Y:S01]  /*2ce0*/  FMUL.FTZ R127, R127, R130 ;  /* 0x000000827f7f7220 */ /* 0x000fe20000410000 */
[----:B0-----:R-:W-:Y:S01]  /*2cf0*/  FADD.FTZ R79, R76, R77 ;  /* 0x0000004d4c4f7221 */ /* 0x001fe20000010000 */
[----:B------:R-:W-:-:S04]  /*2d00*/  I2FP.F32.S32 R76, R122 ;  /* 0x0000007a004c7245 */ /* 0x000fc80000201400 */
[----:B------:R-:W0:Y:S02]  /*2d10*/  MUFU.RCP R78, R76 ;  /* 0x0000004c004e7308 */ /* 0x000e240000001000 */
[C---:B0-----:R-:W-:Y:S01]  /*2d20*/  FMUL.FTZ R125, R78.reuse, R125 ;  /* 0x0000007d4e7d7220 */ /* 0x041fe20000410000 */
[----:B------:R-:W-:Y:S02]  /*2d30*/  FFMA.FTZ R127, R78, R127, R79 ;  /* 0x0000007f4e7f7223 */ /* 0x000fe4000001004f */
[----:B------:R-:W-:Y:S04]  /*2d40*/  SHFL.DOWN PT, R79, R122, 0x1, 0x1f ;  /* 0x08201f007a4f7f89 */ /* 0x000fe800000e0000 */
        /* <DEDUP_REMOVED lines=10> */
[----:B------:R-:W-:Y:S02]  /*2df0*/  FFMA.FTZ R78, R76, R125, R79 ;  /* 0x0000007d4c4e7223 */ /* 0x000fe4000001004f */
[----:B------:R-:W1:Y:S02]  /*2e00*/  SHFL.DOWN PT, R76, R127, 0x1, 0x1f ;  /* 0x08201f007f4c7f89 */ /* 0x000e6400000e0000 */
[----:B0-----:R-:W-:-:S05]  /*2e10*/  FMUL.FTZ R122, R123, R78 ;  /* 0x0000004e7b7a7220 */ /* 0x001fca0000410000 */
[----:B------:R-:W0:Y:S01]  /*2e20*/  SHFL.IDX PT, R131, R122, RZ, 0x1f ;  /* 0x00001fff7a837589 */ /* 0x000e2200000e0000 */
[----:B-1----:R-:W-:-:S04]  /*2e30*/  FADD.FTZ R76, R127, R76 ;  /* 0x0000004c7f4c7221 */ /* 0x002fc80000010000 */
[----:B------:R-:W-:Y:S02]  /*2e40*/  FFMA.FTZ R129, R123, R129, R76 ;  /* 0x000000817b817223 */ /* 0x000fe4000001004c */
[----:B------:R-:W1:Y:S04]  /*2e50*/  @!P1 LDC.64 R76, c[0x0][0x250] ;  /* 0x00009400ff4c9b82 */ /* 0x000e680000000a00 */
[----:B------:R-:W2:Y:S01]  /*2e60*/  SHFL.IDX PT, R129, R129, RZ, 0x1f ;  /* 0x00001fff81817589 */ /* 0x000ea200000e0000 */
[----:B-1----:R-:W-:-:S03]  /*2e70*/  @!P1 LEA R78, P2, R117, R76, 0x2 ;  /* 0x0000004c754e9211 */ /* 0x002fc600078410ff */
[----:B------:R-:W2:Y:S01]  /*2e80*/  LDC R76, c[0x0][0x2d8] ;  /* 0x0000b600ff4c7b82 */ /* 0x000ea20000000800 */
[----:B------:R-:W-:Y:S01]  /*2e90*/  @!P1 LEA.HI.X R79, R117, R77, R126, 0x2, P2 ;  /* 0x0000004d754f9211 */ /* 0x000fe200010f147e */
[----:B0-----:R-:W-:Y:S01]  /*2ea0*/  FMUL.FTZ R77, R131, R131 ;  /* 0x00000083834d7220 */ /* 0x001fe20000410000 */
[----:B------:R-:W-:-:S03]  /*2eb0*/  PLOP3.LUT P2, PT, PT, PT, UP0, 0x40, 0x0 ;  /* 0x000000000000781c */ /* 0x000fc60003f4e808 */
[----:B------:R0:W-:Y:S01]  /*2ec0*/  @!P1 STG.E desc[UR4][R78.64], R131 ;  /* 0x000000834e009986 */ /* 0x0001e2000c101904 */
[----:B------:R-:W-:Y:S01]  /*2ed0*/  FSEL R77, R77, RZ, !P2 ;  /* 0x000000ff4d4d7208 */ /* 0x000fe20005000000 */
[----:B--2---:R-:W-:-:S04]  /*2ee0*/  FFMA.FTZ R76, R129, UR7, R76 ;  /* 0x00000007814c7c23 */ /* 0x004fc8000801004c */
[----:B------:R-:W-:Y:S02]  /*2ef0*/  FADD.FTZ R125, R76, R77 ;  /* 0x0000004d4c7d7221 */ /* 0x000fe40000010000 */
[----:B------:R-:W1:Y:S04]  /*2f00*/  @!P1 LDC.64 R76, c[0x0][0x258] ;  /* 0x00009600ff4c9b82 */ /* 0x000e680000000a00 */
[----:B------:R-:W2:Y:S01]  /*2f10*/  MUFU.RSQ R125, R125 ;  /* 0x0000007d007d7308 */ /* 0x000ea20000001400 */
[----:B-1----:R-:W-:-:S04]  /*2f20*/  @!P1 LEA R76, P2, R117, R76, 0x2 ;  /* 0x0000004c754c9211 */ /* 0x002fc800078410ff */
[----:B------:R-:W-:-:S05]  /*2f30*/  @!P1 LEA.HI.X R77, R117, R77, R126, 0x2, P2 ;  /* 0x0000004d754d9211 */ /* 0x000fca00010f147e */
[----:B--2---:R0:W-:Y:S01]  /*2f40*/  @!P1 STG.E desc[UR4][R76.64], R125 ;  /* 0x0000007d4c009986 */ /* 0x0041e2000c101904 */
        /* <DEDUP_REMOVED lines=26> */
[----:B------:R-:W-:-:S02]  /*30f0*/  F2FP.F16.F32.PACK_AB R76, R77, R76 ;  /* 0x0000004c4d4c723e */ /* 0x000fc400000000ff */
[----:B------:R-:W-:Y:S01]  /*3100*/  F2FP.F16.F32.PACK_AB R77, R79, R122 ;  /* 0x0000007a4f4d723e */ /* 0x000fe200000000ff */
        /* <DEDUP_REMOVED lines=9> */
[----:B------:R-:W-:-:S03]  /*31a0*/  F2FP.F16.F32.PACK_AB R78, R79, R78 ;  /* 0x0000004e4f4e723e */ /* 0x000fc600000000ff */
[----:B------:R-:W-:Y:S02]  /*31b0*/  FFMA.FTZ R79, R10, R122, R19 ;  /* 0x0000007a0a4f7223 */ /* 0x000fe40000010013 */
[----:B------:R-:W0:Y:S03]  /*31c0*/  LDC.64 R122, c[0x0][0x2b8] ;  /* 0x0000ae00ff7a7b82 */ /* 0x000e260000000a00 */
[----:B------:R-:W-:Y:S01]  /*31d0*/  F2FP.F16.F32.PACK_AB R79, R126, R79 ;  /* 0x0000004f7e4f723e */ /* 0x000fe200000000ff */
[C---:B0-----:R-:W-:Y:S01]  /*31e0*/  IMAD.WIDE.U32 R122, R121.reuse, 0x10, R122 ;  /* 0x00000010797a7825 */ /* 0x041fe200078e007a */
[----:B------:R-:W-:-:S04]  /*31f0*/  IADD3 R121, R121, 0x80, RZ ;  /* 0x0000008079797810 */ /* 0x000fc80007ffe0ff */
[----:B------:R0:W-:Y:S03]  /*3200*/  STG.E.128 desc[UR4][R122.64], R76 ;  /* 0x0000004c7a007986 */ /* 0x0001e6000c101d04 */
.L_x_18464:
[----:B------:R-:W-:Y:S05]  /*3210*/  BSYNC B1 ;  /* 0x0000000000017941 */ /* 0x000fea0003800000 */
.L_x_18463:
        /* <DEDUP_REMOVED lines=35> */
.L_x_18466:
[----:B------:R-:W-:Y:S05]  /*3450*/  BSYNC B1 ;  /* 0x0000000000017941 */ /* 0x000fea0003800000 */
.L_x_18465:
        /* <DEDUP_REMOVED lines=35> */
.L_x_18468:
[----:B------:R-:W-:Y:S05]  /*3690*/  BSYNC B1 ;  /* 0x0000000000017941 */ /* 0x000fea0003800000 */
.L_x_18467:
        /* <DEDUP_REMOVED lines=15> */
[----:B------:R-:W-:Y:S01]  /*3790*/  F2FP.F16.F32.PACK_AB R76, R123, R76 ;  /* 0x0000004c7b4c723e */ /* 0x000fe200000000ff */
        /* <DEDUP_REMOVED lines=16> */
.L_x_18462:
[----:B------:R-:W-:Y:S05]  /*38a0*/  BSYNC B0 ;  /* 0x0000000000007941 */ /* 0x000fea0003800000 */
.L_x_18461:
[----:B------:R-:W-:Y:S02]  /*38b0*/  IADD3 R117, R117, UR8, RZ ;  /* 0x0000000875757c10 */ /* 0x000fe4000fffe0ff */
[----:B------:R-:W-:Y:S02]  /*38c0*/  SEL R125, RZ, 0x1, P0 ;  /* 0x00000001ff7d7807 */ /* 0x000fe40000000000 */
[----:B------:R-:W-:-:S13]  /*38d0*/  ISETP.GE.AND P1, PT, R117, UR9, PT ;  /* 0x0000000975007c0c */ /* 0x000fda000bf26270 */
[----:B------:R-:W-:Y:S05]  /*38e0*/  @!P1 BRA `(.L_x_18469) ;  /* 0xffffffd000609947 */ /* 0x000fea000383ffff */
[----:B------:R-:W-:Y:S05]  /*38f0*/  EXIT ;  /* 0x000000000000794d */ /* 0x000fea0003800000 */
.L_x_18460:
[----:B------:R-:W-:Y:S01]  /*3900*/  HFMA2.MMA R131, -RZ, RZ, 0, 5.9604644775390625e-08 ;  /* 0x00000001ff837435 */ /* 0x000fe200000001ff */
[----:B------:R-:W-:Y:S02]  /*3910*/  MOV R132, R77 ;  /* 0x0000004d00847202 */ /* 0x000fe40000000f00 */
[----:B------:R-:W-:Y:S02]  /*3920*/  MOV R134, 0x1f ;  /* 0x0000001f00867802 */ /* 0x000fe40000000f00 */
[----:B------:R-:W-:-:S07]  /*3930*/  MOV R129, 0xffffffff ;  /* 0xffffffff00817802 */ /* 0x000fce0000000f00 */
[----:B-----5:R-:W-:Y:S05]  /*3940*/  WARPSYNC.COLLECTIVE R129, `(.L_x_18470) ;  /* 0x0000000081087348 */ /* 0x020fea0003c00000 */
[----:B------:R0:W1:Y:S02]  /*3950*/  SHFL.BFLY P6, R130, R132, R131, R134 ;  /* 0x0c00008384827389 */ /* 0x00006400000c0086 */
[----:B01---5:R-:W-:Y:S01]  /*3960*/  ENDCOLLECTIVE ;  /* 0x000000000000791b */ /* 0x023fe20003800000 */
.L_x_18470:
[----:B------:R-:W-:Y:S01]  /*3970*/  HFMA2.MMA R131, -RZ, RZ, 0, 1.1920928955078125e-07 ;  /* 0x00000002ff837435 */ /* 0x000fe200000001ff */
[----:B------:R-:W-:-:S05]  /*3980*/  MOV R76, R130 ;  /* 0x00000082004c7202 */ /* 0x000fca0000000f00 */
[----:B------:R-:W-:-:S05]  /*3990*/  FADD.FTZ R122, R77, R76 ;  /* 0x0000004c4d7a7221 */ /* 0x000fca0000010000 */
[----:B------:R-:W-:-:S07]  /*39a0*/  MOV R132, R122 ;  /* 0x0000007a00847202 */ /* 0x000fce0000000f00 */
[----:B------:R-:W-:Y:S05]  /*39b0*/  WARPSYNC.COLLECTIVE R129, `(.L_x_18471) ;  /* 0x0000000081087348 */ /* 0x000fea0003c00000 */
[----:B------:R0:W1:Y:S02]  /*39c0*/  SHFL.BFLY P6, R130, R132, R131, R134 ;  /* 0x0c00008384827389 */ /* 0x00006400000c0086 */
[----:B01----:R-:W-:Y:S01]  /*39d0*/  ENDCOLLECTIVE ;  /* 0x000000000000791b */ /* 0x003fe20003800000 */
.L_x_18471:
[----:B------:R-:W-:Y:S01]  /*39e0*/  HFMA2.MMA R131, -RZ, RZ, 0, 2.384185791015625e-07 ;  /* 0x00000004ff837435 */ /* 0x000fe200000001ff */
[----:B------:R-:W-:-:S05]  /*39f0*/  MOV R123, R130 ;  /* 0x00000082007b7202 */ /* 0x000fca0000000f00 */
[----:B------:R-:W-:-:S05]  /*3a00*/  FADD.FTZ R123, R122, R123 ;  /* 0x0000007b7a7b7221 */ /* 0x000fca0000010000 */
[----:B------:R-:W-:-:S07]  /*3a10*/  MOV R132, R123 ;  /* 0x0000007b00847202 */ /* 0x000fce0000000f00 */
[----:B------:R-:W-:Y:S05]  /*3a20*/  WARPSYNC.COLLECTIVE R129, `(.L_x_18472) ;  /* 0x0000000081087348 */ /* 0x000fea0003c00000 */
[----:B------:R0:W1:Y:S02]  /*3a30*/  SHFL.BFLY P6, R130, R132, R131, R134 ;  /* 0x0c00008384827389 */ /* 0x00006400000c0086 */
[----:B01----:R-:W-:Y:S01]  /*3a40*/  ENDCOLLECTIVE ;  /* 0x000000000000791b */ /* 0x003fe20003800000 */
.L_x_18472:
[----:B------:R-:W-:Y:S01]  /*3a50*/  HFMA2.MMA R131, -RZ, RZ, 0, 4.76837158203125e-07 ;  /* 0x00000008ff837435 */ /* 0x000fe200000001ff */
[----:B------:R-:W-:-:S05]  /*3a60*/  MOV R76, R130 ;  /* 0x00000082004c7202 */ /* 0x000fca0000000f00 */
[----:B------:R-:W-:-:S05]  /*3a70*/  FADD.FTZ R125, R123, R76 ;  /* 0x0000004c7b7d7221 */ /* 0x000fca0000010000 */
[----:B------:R-:W-:-:S07]  /*3a80*/  MOV R132, R125 ;  /* 0x0000007d00847202 */ /* 0x000fce0000000f00 */
[----:B------:R-:W-:Y:S05]  /*3a90*/  WARPSYNC.COLLECTIVE R129, `(.L_x_18473) ;  /* 0x0000000081087348 */ /* 0x000fea0003c00000 */
[----:B------:R0:W1:Y:S02]  /*3aa0*/  SHFL.BFLY P6, R130, R132, R131, R134 ;  /* 0x0c00008384827389 */ /* 0x00006400000c0086 */
[----:B01----:R-:W-:Y:S01]  /*3ab0*/  ENDCOLLECTIVE ;  /* 0x000000000000791b */ /* 0x003fe20003800000 */
.L_x_18473:
[----:B------:R-:W-:Y:S01]  /*3ac0*/  HFMA2.MMA R131, -RZ, RZ, 0, 9.5367431640625e-07 ;  /* 0x00000010ff837435 */ /* 0x000fe200000001ff */
[----:B------:R-:W-:-:S05]  /*3ad0*/  MOV R76, R130 ;  /* 0x00000082004c7202 */ /* 0x000fca0000000f00 */
[----:B------:R-:W-:-:S05]  /*3ae0*/  FADD.FTZ R127, R125, R76 ;  /* 0x0000004c7d7f7221 */ /* 0x000fca0000010000 */
[----:B------:R-:W-:-:S07]  /*3af0*/  MOV R132, R127 ;  /* 0x0000007f00847202 */ /* 0x000fce0000000f00 */
[----:B------:R-:W-:Y:S05]  /*3b00*/  WARPSYNC.COLLECTIVE R129, `(.L_x_18474) ;  /* 0x0000000081087348 */ /* 0x000fea0003c00000 */
[----:B------:R0:W1:Y:S02]  /*3b10*/  SHFL.BFLY P6, R130, R132, R131, R134 ;  /* 0x0c00008384827389 */ /* 0x00006400000c0086 */
[----:B01----:R-:W-:Y:S01]  /*3b20*/  ENDCOLLECTIVE ;  /* 0x000000000000791b */ /* 0x003fe20003800000 */
.L_x_18474:
        /* <DEDUP_REMOVED lines=73> */
.L_x_18475:
[----:B------:R-:W-:Y:S01]  /*3fc0*/  HFMA2.MMA R131, -RZ, RZ, 0, 1.1920928955078125e-07 ;  /* 0x00000002ff837435 */ /* 0x000fe200000001ff */
[----:B------:R-:W-:-:S05]  /*3fd0*/  MOV R122, R130 ;  /* 0x00000082007a7202 */ /* 0x000fca0000000f00 */
[----:B------:R-:W-:-:S05]  /*3fe0*/  FADD.FTZ R122, R77, R122 ;  /* 0x0000007a4d7a7221 */ /* 0x000fca0000010000 */
[----:B------:R-:W-:-:S07]  /*3ff0*/  MOV R132, R122 ;  /* 0x0000007a00847202 */ /* 0x000fce0000000f00 */
[----:B------:R-:W-:Y:S05]  /*4000*/  WARPSYNC.COLLECTIVE R129, `(.L_x_18476) ;  /* 0x0000000081087348 */ /* 0x000fea0003c00000 */
[----:B------:R0:W1:Y:S02]  /*4010*/  SHFL.BFLY P6, R130, R132, R131, R134 ;  /* 0x0c00008384827389 */ /* 0x00006400000c0086 */
[----:B01----:R-:W-:Y:S01]  /*4020*/  ENDCOLLECTIVE ;  /* 0x000000000000791b */ /* 0x003fe20003800000 */
.L_x_18476:
[----:B------:R-:W-:Y:S01]  /*4030*/  HFMA2.MMA R131, -RZ, RZ, 0, 2.384185791015625e-07 ;  /* 0x00000004ff837435 */ /* 0x000fe200000001ff */
[----:B------:R-:W-:-:S05]  /*4040*/  MOV R123, R130 ;  /* 0x00000082007b7202 */ /* 0x000fca0000000f00 */
[----:B------:R-:W-:-:S05]  /*4050*/  FADD.FTZ R123, R122, R123 ;  /* 0x0000007b7a7b7221 */ /* 0x000fca0000010000 */
[----:B------:R-:W-:-:S07]  /*4060*/  MOV R132, R123 ;  /* 0x0000007b00847202 */ /* 0x000fce0000000f00 */
[----:B------:R-:W-:Y:S05]  /*4070*/  WARPSYNC.COLLECTIVE R129, `(.L_x_18477) ;  /* 0x0000000081087348 */ /* 0x000fea0003c00000 */
[----:B------:R0:W1:Y:S02]  /*4080*/  SHFL.BFLY P6, R130, R132, R131, R134 ;  /* 0x0c00008384827389 */ /* 0x00006400000c0086 */
[----:B01----:R-:W-:Y:S01]  /*4090*/  ENDCOLLECTIVE ;  /* 0x000000000000791b */ /* 0x003fe20003800000 */
.L_x_18477:
[----:B------:R-:W-:Y:S01]  /*40a0*/  HFMA2.MMA R131, -RZ, RZ, 0, 4.76837158203125e-07 ;  /* 0x00000008ff837435 */ /* 0x000fe200000001ff */
[----:B------:R-:W-:-:S05]  /*40b0*/  MOV R128, R130 ;  /* 0x0000008200807202 */ /* 0x000fca0000000f00 */
[----:B------:R-:W-:-:S05]  /*40c0*/  FADD.FTZ R128, R123, R128 ;  /* 0x000000807b807221 */ /* 0x000fca0000010000 */
[----:B------:R-:W-:-:S07]  /*40d0*/  MOV R132, R128 ;  /* 0x0000008000847202 */ /* 0x000fce0000000f00 */
[----:B------:R-:W-:Y:S05]  /*40e0*/  WARPSYNC.COLLECTIVE R129, `(.L_x_18478) ;  /* 0x0000000081087348 */ /* 0x000fea0003c00000 */
[----:B------:R0:W1:Y:S02]  /*40f0*/  SHFL.BFLY P6, R130, R132, R131, R134 ;  /* 0x0c00008384827389 */ /* 0x00006400000c0086 */
[----:B01----:R-:W-:Y:S01]  /*4100*/  ENDCOLLECTIVE ;  /* 0x000000000000791b */ /* 0x003fe20003800000 */
.L_x_18478:
[----:B------:R-:W-:Y:S01]  /*4110*/  HFMA2.MMA R131, -RZ, RZ, 0, 9.5367431640625e-07 ;  /* 0x00000010ff837435 */ /* 0x000fe200000001ff */
[----:B------:R-:W-:-:S05]  /*4120*/  MOV R125, R130 ;  /* 0x00000082007d7202 */ /* 0x000fca0000000f00 */
[----:B------:R-:W-:-:S05]  /*4130*/  FADD.FTZ R125, R128, R125 ;  /* 0x0000007d807d7221 */ /* 0x000fca0000010000 */
[----:B------:R-:W-:-:S07]  /*4140*/  MOV R132, R125 ;  /* 0x0000007d00847202 */ /* 0x000fce0000000f00 */
[----:B------:R-:W-:Y:S05]  /*4150*/  WARPSYNC.COLLECTIVE R129, `(.L_x_18479) ;  /* 0x0000000081087348 */ /* 0x000fea0003c00000 */
[----:B------:R0:W1:Y:S02]  /*4160*/  SHFL.BFLY P6, R130, R132, R131, R134 ;  /* 0x0c00008384827389 */ /* 0x00006400000c0086 */
[----:B01----:R-:W-:Y:S01]  /*4170*/  ENDCOLLECTIVE ;  /* 0x000000000000791b */ /* 0x003fe20003800000 */
.L_x_18479:
[----:B------:R-:W-:Y:S05]  /*4180*/  BRA `(.L_x_18480) ;  /* 0xffffffe800487947 */ /* 0x000fea000383ffff */
.L_x_18481:
        /* <DEDUP_REMOVED lines=15> */
.L_x_30282:


//--------------------- .text._ZN10layer_norm13ln_fwd_kernelINS_13Kernel_traitsI6__halfS2_fS2_fjLj4096ELj1ELj1ELj4ELj16ENS_18Kernel_traits_baseILj4096ES2_S2_fS2_fjLj128EEEEELb0ELb0ELb1ELb1EEEvNS_9FwdParamsE --------------------------
	.section	.text._ZN10layer_norm13ln_fwd_kernelINS_13Kernel_traitsI6__halfS2_fS2_fjLj4096ELj1ELj1ELj4ELj16ENS_18Kernel_traits_baseILj4096ES2_S2_fS2_fjLj128EEEEELb0ELb0ELb1ELb1EEEvNS_9FwdParamsE,"ax",@progbits
	.align	128
        .global         _ZN10layer_norm13ln_fwd_kernelINS_13Kernel_traitsI6__halfS2_fS2_fjLj4096ELj1ELj1ELj4ELj16ENS_18Kernel_traits_baseILj4096ES2_S2_fS2_fjLj128EEEEELb0ELb0ELb1ELb1EEEvNS_9FwdParamsE
        .type           _ZN10layer_norm13ln_fwd_kernelINS_13Kernel_traitsI6__halfS2_fS2_fjLj4096ELj1ELj1ELj4ELj16ENS_18Kernel_traits_baseILj4096ES2_S2_fS2_fjLj128EEEEELb0ELb0ELb1ELb1EEEvNS_9FwdParamsE,@function
        .size           _ZN10layer_norm13ln_fwd_kernelINS_13Kernel_traitsI6__halfS2_fS2_fjLj4096ELj1ELj1ELj4ELj16ENS_18Kernel_traits_baseILj4096ES2_S2_fS2_fjLj128EEEEELb0ELb0ELb1ELb1EEEvNS_9FwdParamsE,(.L_x_30283 - _ZN10layer_norm13ln_fwd_kernelINS_13Kernel_traitsI6__halfS2_fS2_fjLj4096ELj1ELj1ELj4ELj16ENS_18Kernel_traits_baseILj4096ES2_S2_fS2_fjLj128EEEEELb0ELb0ELb1ELb1EEEvNS_9FwdParamsE)
        .other          _ZN10layer_norm13ln_fwd_kernelINS_13Kernel_traitsI6__halfS2_fS2_fjLj4096ELj1ELj1ELj4ELj16ENS_18Kernel_traits_baseILj4096ES2_S2_fS2_fjLj128EEEEELb0ELb0ELb1ELb1EEEvNS_9FwdParamsE,@"STO_CUDA_ENTRY STV_DEFAULT"
_ZN10layer_norm13ln_fwd_kernelINS_13Kernel_traitsI6__halfS2_fS2_fjLj4096ELj1ELj1ELj4ELj16ENS_18Kernel_traits_baseILj4096ES2_S2_fS2_fjLj128EEEEELb0ELb0ELb1ELb1EEEvNS_9FwdParamsE:
.text._ZN10layer_norm13ln_fwd_kernelINS_13Kernel_traitsI6__halfS2_fS2_fjLj4096ELj1ELj1ELj4ELj16ENS_18Kernel_traits_baseILj4096ES2_S2_fS2_fjLj128EEEEELb0ELb0ELb1ELb1EEEvNS_9FwdParamsE:
        /* <DEDUP_REMOVED lines=33> */
[----:B------:R-:W-:Y:S01]  /*0210*/  SHF.L.U32 R99, R99, 0x2, RZ ;  /* 0x0000000263637819 */ /* 0x000fe200000006ff */
[----:B------:R-:W5:Y:S01]  /*0220*/  LDG.E.128 R20, desc[UR4][R2.64] ;  /* 0x0000000402147981 */ /* 0x000f62000c1e1d00 */
[----:B------:R-:W-:Y:S01]  /*0230*/  SHF.R.U32.HI R109, RZ, 0x5, R86 ;  /* 0x00000005ff6d7819 */ /* 0x000fe20000011656 */
[----:B------:R-:W-:Y:S01]  /*0240*/  HFMA2.MMA R92, -RZ, RZ, 0, 5.9604644775390625e-08 ;  /* 0x00000001ff5c7435 */ /* 0x000fe200000001ff */
[--C-:B------:R-:W-:Y:S01]  /*0250*/  HADD2.F32 R85, -RZ, R8.reuse.H0_H0 ;  /* 0x20000008ff557230 */ /* 0x100fe20000004100 */
[----:B------:R0:W5:Y:S01]  /*0260*/  LDG.E.128 R16, desc[UR4][R2.64+0x800] ;  /* 0x0008000402107981 */ /* 0x000162000c1e1d00 */
[----:B------:R-:W-:Y:S01]  /*0270*/  HADD2.F32 R84, -RZ, R8.H1_H1 ;  /* 0x30000008ff547230 */ /* 0x000fe20000004100 */
[----:B------:R-:W-:Y:S01]  /*0280*/  ULDC.U8 UR6, c[0x0][0x2a0] ;  /* 0x0000a80000067ab9 */ /* 0x000fe20000000000 */
[--C-:B------:R-:W-:Y:S01]  /*0290*/  HADD2.F32 R83, -RZ, R9.reuse.H0_H0 ;  /* 0x20000009ff537230 */ /* 0x100fe20000004100 */
[C---:B------:R-:W-:Y:S01]  /*02a0*/  LOP3.LUT R97, R86.reuse, 0x1f, RZ, 0xc0, !PT ;  /* 0x0000001f56617812 */ /* 0x040fe200078ec0ff */
[----:B------:R-:W-:Y:S01]  /*02b0*/  HADD2.F32 R82, -RZ, R9.H1_H1 ;  /* 0x30000009ff527230 */ /* 0x000fe20000004100 */
[----:B------:R-:W-:Y:S01]  /*02c0*/  LOP3.LUT R96, R86, 0x7f, RZ, 0xc0, !PT ;  /* 0x0000007f56607812 */ /* 0x000fe200078ec0ff */
[--C-:B------:R-:W-:Y:S01]  /*02d0*/  HADD2.F32 R81, -RZ, R10.reuse.H0_H0 ;  /* 0x2000000aff517230 */ /* 0x100fe20000004100 */
[----:B------:R-:W-:Y:S01]  /*02e0*/  LOP3.LUT R109, R109, 0x3, RZ, 0xc0, !PT ;  /* 0x000000036d6d7812 */ /* 0x000fe200078ec0ff */
        /* <DEDUP_REMOVED lines=31> */
[--C-:B--2---:R-:W-:Y:S02]  /*04e0*/  HADD2.F32 R104, -RZ, R74.reuse.H0_H0 ;  /* 0x2000004aff687230 */ /* 0x104fe40000004100 */
[----:B------:R-:W-:Y:S01]  /*04f0*/  HADD2.F32 R105, -RZ, R74.H1_H1 ;  /* 0x3000004aff697230 */ /* 0x000fe20000004100 */
[----:B------:R-:W-:Y:S01]  /*0500*/  IADD3 R74, R99, 0x4, RZ ;  /* 0x00000004634a7810 */ /* 0x000fe20007ffe0ff */
[----:B------:R-:W-:-:S02]  /*0510*/  HADD2.F32 R95, -RZ, R72.H0_H0 ;  /* 0x20000048ff5f7230 */ /* 0x000fc40000004100 */
[----:B------:R-:W-:Y:S02]  /*0520*/  HADD2.F32 R101, -RZ, R72.H1_H1 ;  /* 0x30000048ff657230 */ /* 0x000fe40000004100 */
[--C-:B------:R-:W-:Y:S02]  /*0530*/  HADD2.F32 R102, -RZ, R73.reuse.H0_H0 ;  /* 0x20000049ff667230 */ /* 0x100fe40000004100 */
[----:B------:R-:W-:Y:S02]  /*0540*/  HADD2.F32 R103, -RZ, R73.H1_H1 ;  /* 0x30000049ff677230 */ /* 0x000fe40000004100 */
[----:B---3--:R-:W-:-:S07]  /*0550*/  HADD2.F32 R107, -RZ, R26.H1_H1 ;  /* 0x3000001aff6b7230 */ /* 0x008fce0000004100 */
.L_x_18549:
        /* <DEDUP_REMOVED lines=60> */
[----:B-----5:R-:W-:-:S05]  /*0920*/  HADD2.F32 R44, -RZ, R36.H0_H0 ;  /* 0x20000024ff2c7230 */ /* 0x020fca0000004100 */
[----:B------:R-:W-:-:S04]  /*0930*/  FMUL.FTZ R44, R44, UR7 ;  /* 0x000000072c2c7c20 */ /* 0x000fc80008410000 */
[----:B------:R-:W-:-:S07]  /*0940*/  @P0 FADD.FTZ R44, R28, R44 ;  /* 0x0000002c1c2c0221 */ /* 0x000fce0000010000 */
.L_x_18483:
[----:B------:R-:W-:Y:S05]  /*0950*/  BSYNC B0 ;  /* 0x0000000000007941 */ /* 0x000fea0003800000 */
.L_x_18482:
[----:B------:R-:W-:Y:S04]  /*0960*/  BSSY B0, `(.L_x_18484) ;  /* 0x0000005000007945 */ /* 0x000fe80003800000 */
[----:B------:R-:W-:Y:S05]  /*0970*/  @!P6 BRA `(.L_x_18485) ;  /* 0x00000000000ce947 */ /* 0x000fea0003800000 */
[----:B-----5:R-:W-:-:S05]  /*0980*/  HADD2.F32 R45, -RZ, R36.H1_H1 ;  /* 0x30000024ff2d7230 */ /* 0x020fca0000004100 */
[----:B------:R-:W-:-:S04]  /*0990*/  FMUL.FTZ R45, R45, UR7 ;  /* 0x000000072d2d7c20 */ /* 0x000fc80008410000 */
[----:B------:R-:W-:-:S07]  /*09a0*/  @P0 FADD.FTZ R45, R29, R45 ;  /* 0x0000002d1d2d0221 */ /* 0x000fce0000010000 */
.L_x_18485:
[----:B------:R-:W-:Y:S05]  /*09b0*/  BSYNC B0 ;  /* 0x0000000000007941 */ /* 0x000fea0003800000 */
.L_x_18484:
[----:B------:R-:W-:Y:S04]  /*09c0*/  BSSY B0, `(.L_x_18486) ;  /* 0x0000005000007945 */ /* 0x000fe80003800000 */
[----:B------:R-:W-:Y:S05]  /*09d0*/  @!P6 BRA `(.L_x_18487) ;  /* 0x00000000000ce947 */ /* 0x000fea0003800000 */
[----:B-----5:R-:W-:-:S05]  /*09e0*/  HADD2.F32 R46, -RZ, R37.H0_H0 ;  /* 0x20000025ff2e7230 */ /* 0x020fca0000004100 */
[----:B------:R-:W-:-:S04]  /*09f0*/  FMUL.FTZ R46, R46, UR7 ;  /* 0x000000072e2e7c20 */ /* 0x000fc80008410000 */
[----:B------:R-:W-:-:S07]  /*0a00*/  @P0 FADD.FTZ R46, R30, R46 ;  /* 0x0000002e1e2e0221 */ /* 0x000fce0000010000 */
.L_x_18487:
[----:B------:R-:W-:Y:S05]  /*0a10*/  BSYNC B0 ;  /* 0x0000000000007941 */ /* 0x000fea0003800000 */
.L_x_18486:
[----:B------:R-:W-:Y:S04]  /*0a20*/  BSSY B0, `(.L_x_18488) ;  /* 0x0000005000007945 */ /* 0x000fe80003800000 */
[----:B------:R-:W-:Y:S05]  /*0a30*/  @!P6 BRA `(.L_x_18489) ;  /* 0x00000000000ce947 */ /* 0x000fea0003800000 */
[----:B-----5:R-:W-:-:S05]  /*0a40*/  HADD2.F32 R47, -RZ, R37.H1_H1 ;  /* 0x30000025ff2f7230 */ /* 0x020fca0000004100 */
[----:B------:R-:W-:-:S04]  /*0a50*/  FMUL.FTZ R47, R47, UR7 ;  /* 0x000000072f2f7c20 */ /* 0x000fc80008410000 */
[----:B------:R-:W-:-:S07]  /*0a60*/  @P0 FADD.FTZ R47, R31, R47 ;  /* 0x0000002f1f2f0221 */ /* 0x000fce0000010000 */
.L_x_18489:
[----:B------:R-:W-:Y:S05]  /*0a70*/  BSYNC B0 ;  /* 0x0000000000007941 */ /* 0x000fea0003800000 */
.L_x_18488:
[----:B------:R-:W-:Y:S04]  /*0a80*/  BSSY B0, `(.L_x_18490) ;  /* 0x0000005000007945 */ /* 0x000fe80003800000 */
[----:B------:R-:W-:Y:S05]  /*0a90*/  @!P6 BRA `(.L_x_18491) ;  /* 0x00000000000ce947 */ /* 0x000fea0003800000 */
[----:B-----5:R-:W-:-:S05]  /*0aa0*/  HADD2.F32 R40, -RZ, R38.H0_H0 ;  /* 0x20000026ff287230 */ /* 0x020fca0000004100 */
[----:B------:R-:W-:-:S04]  /*0ab0*/  FMUL.FTZ R40, R40, UR7 ;  /* 0x0000000728287c20 */ /* 0x000fc80008410000 */
[----:B------:R-:W-:-:S07]  /*0ac0*/  @P0 FADD.FTZ R40, R32, R40 ;  /* 0x0000002820280221 */ /* 0x000fce0000010000 */
.L_x_18491:
[----:B------:R-:W-:Y:S05]  /*0ad0*/  BSYNC B0 ;  /* 0x0000000000007941 */ /* 0x000fea0003800000 */
.L_x_18490:
[----:B------:R-:W-:Y:S04]  /*0ae0*/  BSSY B0, `(.L_x_18492) ;  /* 0x0000005000007945 */ /* 0x000fe80003800000 */
[----:B------:R-:W-:Y:S05]  /*0af0*/  @!P6 BRA `(.L_x_18493) ;  /* 0x00000000000ce947 */ /* 0x000fea0003800000 */
[----:B-----5:R-:W-:-:S05]  /*0b00*/  HADD2.F32 R41, -RZ, R38.H1_H1 ;  /* 0x30000026ff297230 */ /* 0x020fca0000004100 */
[----:B------:R-:W-:-:S04]  /*0b10*/  FMUL.FTZ R41, R41, UR7 ;  /* 0x0000000729297c20 */ /* 0x000fc80008410000 */
[----:B------:R-:W-:-:S07]  /*0b20*/  @P0 FADD.FTZ R41, R33, R41 ;  /* 0x0000002921290221 */ /* 0x000fce0000010000 */
.L_x_18493:
[----:B------:R-:W-:Y:S05]  /*0b30*/  BSYNC B0 ;  /* 0x0000000000007941 */ /* 0x000fea0003800000 */
.L_x_18492:
[----:B------:R-:W-:Y:S04]  /*0b40*/  BSSY B0, `(.L_x_18494) ;  /* 0x0000005000007945 */ /* 0x000fe80003800000 */
[----:B------:R-:W-:Y:S05]  /*0b50*/  @!P6 BRA `(.L_x_18495) ;  /* 0x00000000000ce947 */ /* 0x000fea0003800000 */
[----:B-----5:R-:W-:-:S05]  /*0b60*/  HADD2.F32 R42, -RZ, R39.H0_H0 ;  /* 0x20000027ff2a7230 */ /* 0x020fca0000004100 */
[----:B------:R-:W-:-:S04]  /*0b70*/  FMUL.FTZ R42, R42, UR7 ;  /* 0x000000072a2a7c20 */ /* 0x000fc80008410000 */
[----:B------:R-:W-:-:S07]  /*0b80*/  @P0 FADD.FTZ R42, R34, R42 ;  /* 0x0000002a222a0221 */ /* 0x000fce0000010000 */
.L_x_18495:
[----:B------:R-:W-:Y:S05]  /*0b90*/  BSYNC B0 ;  /* 0x0000000000007941 */ /* 0x000fea0003800000 */
.L_x_18494:
[----:B------:R-:W-:Y:S04]  /*0ba0*/  BSSY B0, `(.L_x_18496) ;  /* 0x0000005000007945 */ /* 0x000fe80003800000 */
[----:B------:R-:W-:Y:S05]  /*0bb0*/  @!P6 BRA `(.L_x_18497) ;  /* 0x00000000000ce947 */ /* 0x000fea0003800000 */
[----:B-----5:R-:W-:-:S05]  /*0bc0*/  HADD2.F32 R43, -RZ, R39.H1_H1 ;  /* 0x30000027ff2b7230 */ /* 0x020fca0000004100 */
[----:B------:R-:W-:-:S04]  /*0bd0*/  FMUL.FTZ R43, R43, UR7 ;  /* 0x000000072b2b7c20 */ /* 0x000fc80008410000 */
[----:B------:R-:W-:-:S07]  /*0be0*/  @P0 FADD.FTZ R43, R35, R43 ;  /* 0x0000002b232b0221 */ /* 0x000fce0000010000 */
.L_x_18497:
[----:B------:R-:W-:Y:S05]  /*0bf0*/  BSYNC B0 ;  /* 0x0000000000007941 */ /* 0x000fea0003800000 */
.L_x_18496:
        /* <DEDUP_REMOVED lines=41> */
.L_x_18499:
[----:B------:R-:W-:Y:S05]  /*0e90*/  BSYNC B0 ;  /* 0x0000000000007941 */ /* 0x000fea0003800000 */
.L_x_18498:
[----:B------:R-:W-:Y:S04]  /*0ea0*/  BSSY B0, `(.L_x_18500) ;  /* 0x0000005000007945 */ /* 0x000fe80003800000 */
[----:B------:R-:W-:Y:S05]  /*0eb0*/  @!P6 BRA `(.L_x_18501) ;  /* 0x00000000000ce947 */ /* 0x000fea0003800000 */
[----:B-----5:R-:W-:-:S05]  /*0ec0*/  HADD2.F32 R53, -RZ, R36.H1_H1 ;  /* 0x30000024ff357230 */ /* 0x020fca0000004100 */
[----:B------:R-:W-:-:S04]  /*0ed0*/  FMUL.FTZ R53, R53, UR7 ;  /* 0x0000000735357c20 */ /* 0x000fc80008410000 */
[----:B------:R-:W-:-:S07]  /*0ee0*/  @P0 FADD.FTZ R53, R29, R53 ;  /* 0x000000351d350221 */ /* 0x000fce0000010000 */
.L_x_18501:
[----:B------:R-:W-:Y:S05]  /*0ef0*/  BSYNC B0 ;  /* 0x0000000000007941 */ /* 0x000fea0003800000 */
.L_x_18500:
[----:B------:R-:W-:Y:S04]  /*0f00*/  BSSY B0, `(.L_x_18502) ;  /* 0x0000005000007945 */ /* 0x000fe80003800000 */
[----:B------:R-:W-:Y:S05]  /*0f10*/  @!P6 BRA `(.L_x_18503) ;  /* 0x00000000000ce947 */ /* 0x000fea0003800000 */
[----:B-----5:R-:W-:-:S05]  /*0f20*/  HADD2.F32 R54, -RZ, R37.H0_H0 ;  /* 0x20000025ff367230 */ /* 0x020fca0000004100 */
[----:B------:R-:W-:-:S04]  /*0f30*/  FMUL.FTZ R54, R54, UR7 ;  /* 0x0000000736367c20 */ /* 0x000fc80008410000 */
[----:B------:R-:W-:-:S07]  /*0f40*/  @P0 FADD.FTZ R54, R30, R54 ;  /* 0x000000361e360221 */ /* 0x000fce0000010000 */
.L_x_18503:
[----:B------:R-:W-:Y:S05]  /*0f50*/  BSYNC B0 ;  /* 0x0000000000007941 */ /* 0x000fea0003800000 */
.L_x_18502:
[----:B------:R-:W-:Y:S04]  /*0f60*/  BSSY B0, `(.L_x_18504) ;  /* 0x0000005000007945 */ /* 0x000fe80003800000 */
[----:B------:R-:W-:Y:S05]  /*0f70*/  @!P6 BRA `(.L_x_18505) ;  /* 0x00000000000ce947 */ /* 0x000fea0003800000 */
[----:B-----5:R-:W-:-:S05]  /*0f80*/  HADD2.F32 R55, -RZ, R37.H1_H1 ;  /* 0x30000025ff377230 */ /* 0x020fca0000004100 */
[----:B------:R-:W-:-:S04]  /*0f90*/  FMUL.FTZ R55, R55, UR7 ;  /* 0x0000000737377c20 */ /* 0x000fc80008410000 */
[----:B------:R-:W-:-:S07]  /*0fa0*/  @P0 FADD.FTZ R55, R31, R55 ;  /* 0x000000371f370221 */ /* 0x000fce0000010000 */
.L_x_18505:
[----:B------:R-:W-:Y:S05]  /*0fb0*/  BSYNC B0 ;  /* 0x0000000000007941 */ /* 0x000fea0003800000 */
.L_x_18504:
[----:B------:R-:W-:Y:S04]  /*0fc0*/  BSSY B0, `(.L_x_18506) ;  /* 0x0000005000007945 */ /* 0x000fe80003800000 */
[----:B------:R-:W-:Y:S05]  /*0fd0*/  @!P6 BRA `(.L_x_18507) ;  /* 0x00000000000ce947 */ /* 0x000fea0003800000 */
[----:B-----5:R-:W-:-:S05]  /*0fe0*/  HADD2.F32 R48, -RZ, R38.H0_H0 ;  /* 0x20000026ff307230 */ /* 0x020fca0000004100 */
[----:B------:R-:W-:-:S04]  /*0ff0*/  FMUL.FTZ R48, R48, UR7 ;  /* 0x0000000730307c20 */ /* 0x000fc80008410000 */
[----:B------:R-:W-:-:S07]  /*1000*/  @P0 FADD.FTZ R48, R32, R48 ;  /* 0x0000003020300221 */ /* 0x000fce0000010000 */
.L_x_18507:
[----:B------:R-:W-:Y:S05]  /*1010*/  BSYNC B0 ;  /* 0x0000000000007941 */ /* 0x000fea0003800000 */
.L_x_18506:
[----:B------:R-:W-:Y:S04]  /*1020*/  BSSY B0, `(.L_x_18508) ;  /* 0x0000005000007945 */ /* 0x000fe80003800000 */
[----:B------:R-:W-:Y:S05]  /*1030*/  @!P6 BRA `(.L_x_18509) ;  /* 0x00000000000ce947 */ /* 0x000fea0003800000 */
[----:B-----5:R-:W-:-:S05]  /*1040*/  HADD2.F32 R49, -RZ, R38.H1_H1 ;  /* 0x30000026ff317230 */ /* 0x020fca0000004100 */
[----:B------:R-:W-:-:S04]  /*1050*/  FMUL.FTZ R49, R49, UR7 ;  /* 0x0000000731317c20 */ /* 0x000fc80008410000 */
[----:B------:R-:W-:-:S07]  /*1060*/  @P0 FADD.FTZ R49, R33, R49 ;  /* 0x0000003121310221 */ /* 0x000fce0000010000 */
.L_x_18509:
[----:B------:R-:W-:Y:S05]  /*1070*/  BSYNC B0 ;  /* 0x0000000000007941 */ /* 0x000fea0003800000 */
.L_x_18508:
[----:B------:R-:W-:Y:S04]  /*1080*/  BSSY B0, `(.L_x_18510) ;  /* 0x0000005000007945 */ /* 0x000fe80003800000 */
[----:B------:R-:W-:Y:S05]  /*1090*/  @!P6 BRA `(.L_x_18511) ;  /* 0x00000000000ce947 */ /* 0x000fea0003800000 */
[----:B-----5:R-:W-:-:S05]  /*10a0*/  HADD2.F32 R50, -RZ, R39.H0_H0 ;  /* 0x20000027ff327230 */ /* 0x020fca0000004100 */
[----:B------:R-:W-:-:S04]  /*10b0*/  FMUL.FTZ R50, R50, UR7 ;  /* 0x0000000732327c20 */ /* 0x000fc80008410000 */
[----:B------:R-:W-:-:S07]  /*10c0*/  @P0 FADD.FTZ R50, R34, R50 ;  /* 0x0000003222320221 */ /* 0x000fce0000010000 */
.L_x_18511:
[----:B------:R-:W-:Y:S05]  /*10d0*/  BSYNC B0 ;  /* 0x0000000000007941 */ /* 0x000fea0003800000 */
.L_x_18510:
[----:B------:R-:W-:Y:S04]  /*10e0*/  BSSY B0, `(.L_x_18512) ;  /* 0x0000005000007945 */ /* 0x000fe80003800000 */
[----:B------:R-:W-:Y:S05]  /*10f0*/  @!P6 BRA `(.L_x_18513) ;  /* 0x00000000000ce947 */ /* 0x000fea0003800000 */
[----:B-----5:R-:W-:-:S05]  /*1100*/  HADD2.F32 R51, -RZ, R39.H1_H1 ;  /* 0x30000027ff337230 */ /* 0x020fca0000004100 */
[----:B------:R-:W-:-:S04]  /*1110*/  FMUL.FTZ R51, R51, UR7 ;  /* 0x0000000733337c20 */ /* 0x000fc80008410000 */
[----:B------:R-:W-:-:S07]  /*1120*/  @P0 FADD.FTZ R51, R35, R51 ;  /* 0x0000003323330221 */ /* 0x000fce0000010000 */
.L_x_18513:
[----:B------:R-:W-:Y:S05]  /*1130*/  BSYNC B0 ;  /* 0x0000000000007941 */ /* 0x000fea0003800000 */
.L_x_18512:
        /* <DEDUP_REMOVED lines=38> */
[----:B-----5:R-:W-:-:S05]  /*13a0*/  HADD2.F32 R60, -RZ, R36.H0_H0 ;  /* 0x20000024ff3c7230 */ /* 0x020fca0000004100 */
[----:B------:R-:W-:-:S04]  /*13b0*/  FMUL.FTZ R60, R60, UR7 ;  /* 0x000000073c3c7c20 */ /* 0x000fc80008410000 */
[----:B------:R-:W-:-:S07]  /*13c0*/  @P0 FADD.FTZ R60, R28, R60 ;  /* 0x0000003c1c3c0221 */ /* 0x000fce0000010000 */
.L_x_18515:
[----:B------:R-:W-:Y:S05]  /*13d0*/  BSYNC B0 ;  /* 0x0000000000007941 */ /* 0x000fea0003800000 */
.L_x_18514:
[----:B------:R-:W-:Y:S04]  /*13e0*/  BSSY B0, `(.L_x_18516) ;  /* 0x0000005000007945 */ /* 0x000fe80003800000 */
[----:B------:R-:W-:Y:S05]  /*13f0*/  @!P6 BRA `(.L_x_18517) ;  /* 0x00000000000ce947 */ /* 0x000fea0003800000 */
[----:B-----5:R-:W-:-:S05]  /*1400*/  HADD2.F32 R61, -RZ, R36.H1_H1 ;  /* 0x30000024ff3d7230 */ /* 0x020fca0000004100 */
[----:B------:R-:W-:-:S04]  /*1410*/  FMUL.FTZ R61, R61, UR7 ;  /* 0x000000073d3d7c20 */ /* 0x000fc80008410000 */
[----:B------:R-:W-:-:S07]  /*1420*/  @P0 FADD.FTZ R61, R29, R61 ;  /* 0x0000003d1d3d0221 */ /* 0x000fce0000010000 */
.L_x_18517:
[----:B------:R-:W-:Y:S05]  /*1430*/  BSYNC B0 ;  /* 0x0000000000007941 */ /* 0x000fea0003800000 */
.L_x_18516:
[----:B------:R-:W-:Y:S04]  /*1440*/  BSSY B0, `(.L_x_18518) ;  /* 0x0000005000007945 */ /* 0x000fe80003800000 */
[----:B------:R-:W-:Y:S05]  /*1450*/  @!P6 BRA `(.L_x_18519) ;  /* 0x00000000000ce947 */ /* 0x000fea0003800000 */
[----:B-----5:R-:W-:-:S05]  /*1460*/  HADD2.F32 R62, -RZ, R37.H0_H0 ;  /* 0x20000025ff3e7230 */ /* 0x020fca0000004100 */
[----:B------:R-:W-:-:S04]  /*1470*/  FMUL.FTZ R62, R62, UR7 ;  /* 0x000000073e3e7c20 */ /* 0x000fc80008410000 */
[----:B------:R-:W-:-:S07]  /*1480*/  @P0 FADD.FTZ R62, R30, R62 ;  /* 0x0000003e1e3e0221 */ /* 0x000fce0000010000 */
.L_x_18519:
[----:B------:R-:W-:Y:S05]  /*1490*/  BSYNC B0 ;  /* 0x0000000000007941 */ /* 0x000fea0003800000 */
.L_x_18518:
[----:B------:R-:W-:Y:S04]  /*14a0*/  BSSY B0, `(.L_x_18520) ;  /* 0x0000005000007945 */ /* 0x000fe80003800000 */
[----:B------:R-:W-:Y:S05]  /*14b0*/  @!P6 BRA `(.L_x_18521) ;  /* 0x00000000000ce947 */ /* 0x000fea0003800000 */
[----:B-----5:R-:W-:-:S05]  /*14c0*/  HADD2.F32 R63, -RZ, R37.H1_H1 ;  /* 0x30000025ff3f7230 */ /* 0x020fca0000004100 */
[----:B------:R-:W-:-:S04]  /*14d0*/  FMUL.FTZ R63, R63, UR7 ;  /* 0x000000073f3f7c20 */ /* 0x000fc80008410000 */
[----:B------:R-:W-:-:S07]  /*14e0*/  @P0 FADD.FTZ R63, R31, R63 ;  /* 0x0000003f1f3f0221 */ /* 0x000fce0000010000 */
.L_x_18521:
[----:B------:R-:W-:Y:S05]  /*14f0*/  BSYNC B0 ;  /* 0x0000000000007941 */ /* 0x000fea0003800000 */
.L_x_18520:
[----:B------:R-:W-:Y:S04]  /*1500*/  BSSY B0, `(.L_x_18522) ;  /* 0x0000005000007945 */ /* 0x000fe80003800000 */
[----:B------:R-:W-:Y:S05]  /*1510*/  @!P6 BRA `(.L_x_18523) ;  /* 0x00000000000ce947 */ /* 0x000fea0003800000 */
[----:B-----5:R-:W-:-:S05]  /*1520*/  HADD2.F32 R56, -RZ, R38.H0_H0 ;  /* 0x20000026ff387230 */ /* 0x020fca0000004100 */
[----:B------:R-:W-:-:S04]  /*1530*/  FMUL.FTZ R56, R56, UR7 ;  /* 0x0000000738387c20 */ /* 0x000fc80008410000 */
[----:B------:R-:W-:-:S07]  /*1540*/  @P0 FADD.FTZ R56, R32, R56 ;  /* 0x0000003820380221 */ /* 0x000fce0000010000 */
.L_x_18523:
[----:B------:R-:W-:Y:S05]  /*1550*/  BSYNC B0 ;  /* 0x0000000000007941 */ /* 0x000fea0003800000 */
.L_x_18522:
[----:B------:R-:W-:Y:S04]  /*1560*/  BSSY B0, `(.L_x_18524) ;  /* 0x0000005000007945 */ /* 0x000fe80003800000 */
[----:B------:R-:W-:Y:S05]  /*1570*/  @!P6 BRA `(.L_x_18525) ;  /* 0x00000000000ce947 */ /* 0x000fea0003800000 */
[----:B-----5:R-:W-:-:S05]  /*1580*/  HADD2.F32 R57, -RZ, R38.H1_H1 ;  /* 0x30000026ff397230 */ /* 0x020fca0000004100 */
[----:B------:R-:W-:-:S04]  /*1590*/  FMUL.FTZ R57, R57, UR7 ;  /* 0x0000000739397c20 */ /* 0x000fc80008410000 */
[----:B------:R-:W-:-:S07]  /*15a0*/  @P0 FADD.FTZ R57, R33, R57 ;  /* 0x0000003921390221 */ /* 0x000fce0000010000 */
.L_x_18525:
[----:B------:R-:W-:Y:S05]  /*15b0*/  BSYNC B0 ;  /* 0x0000000000007941 */ /* 0x000fea0003800000 */
.L_x_18524:
[----:B------:R-:W-:Y:S04]  /*15c0*/  BSSY B0, `(.L_x_18526) ;  /* 0x0000005000007945 */ /* 0x000fe80003800000 */
[----:B------:R-:W-:Y:S05]  /*15d0*/  @!P6 BRA `(.L_x_18527) ;  /* 0x00000000000ce947 */ /* 0x000fea0003800000 */
[----:B-----5:R-:W-:-:S05]  /*15e0*/  HADD2.F32 R58, -RZ, R39.H0_H0 ;  /* 0x20000027ff3a7230 */ /* 0x020fca0000004100 */
[----:B------:R-:W-:-:S04]  /*15f0*/  FMUL.FTZ R58, R58, UR7 ;  /* 0x000000073a3a7c20 */ /* 0x000fc80008410000 */
[----:B------:R-:W-:-:S07]  /*1600*/  @P0 FADD.FTZ R58, R34, R58 ;  /* 0x0000003a223a0221 */ /* 0x000fce0000010000 */
.L_x_18527:
[----:B------:R-:W-:Y:S05]  /*1610*/  BSYNC B0 ;  /* 0x0000000000007941 */ /* 0x000fea0003800000 */
.L_x_18526:
[----:B------:R-:W-:Y:S04]  /*1620*/  BSSY B0, `(.L_x_18528) ;  /* 0x0000005000007945 */ /* 0x000fe80003800000 */
[----:B------:R-:W-:Y:S05]  /*1630*/  @!P6 BRA `(.L_x_18529) ;  /* 0x00000000000ce947 */ /* 0x000fea0003800000 */
[----:B-----5:R-:W-:-:S05]  /*1640*/  HADD2.F32 R59, -RZ, R39.H1_H1 ;  /* 0x30000027ff3b7230 */ /* 0x020fca0000004100 */
[----:B------:R-:W-:-:S04]  /*1650*/  FMUL.FTZ R59, R59, UR7 ;  /* 0x000000073b3b7c20 */ /* 0x000fc80008410000 */
[----:B------:R-:W-:-:S07]  /*1660*/  @P0 FADD.FTZ R59, R35, R59 ;  /* 0x0000003b233b0221 */ /* 0x000fce0000010000 */
.L_x_18529:
[----:B------:R-:W-:Y:S05]  /*1670*/  BSYNC B0 ;  /* 0x0000000000007941 */ /* 0x000fea0003800000 */
.L_x_18528:
        /* <DEDUP_REMOVED lines=34> */
[----:B-----5:R-:W-:-:S05]  /*18a0*/  HADD2.F32 R68, -RZ, R36.H0_H0 ;  /* 0x20000024ff447230 */ /* 0x020fca0000004100 */
[----:B------:R-:W-:-:S04]  /*18b0*/  FMUL.FTZ R68, R68, UR7 ;  /* 0x0000000744447c20 */ /* 0x000fc80008410000 */
[----:B------:R-:W-:-:S07]  /*18c0*/  @P0 FADD.FTZ R68, R28, R68 ;  /* 0x000000441c440221 */ /* 0x000fce0000010000 */
.L_x_18531:
[----:B------:R-:W-:Y:S05]  /*18d0*/  BSYNC B0 ;  /* 0x0000000000007941 */ /* 0x000fea0003800000 */
.L_x_18530:
[----:B------:R-:W-:Y:S04]  /*18e0*/  BSSY B0, `(.L_x_18532) ;  /* 0x0000005000007945 */ /* 0x000fe80003800000 */
[----:B------:R-:W-:Y:S05]  /*18f0*/  @!P6 BRA `(.L_x_18533) ;  /* 0x00000000000ce947 */ /* 0x000fea0003800000 */
[----:B-----5:R-:W-:-:S05]  /*1900*/  HADD2.F32 R69, -RZ, R36.H1_H1 ;  /* 0x30000024ff457230 */ /* 0x020fca0000004100 */
[----:B------:R-:W-:-:S04]  /*1910*/  FMUL.FTZ R69, R69, UR7 ;  /* 0x0000000745457c20 */ /* 0x000fc80008410000 */
[----:B------:R-:W-:-:S07]  /*1920*/  @P0 FADD.FTZ R69, R29, R69 ;  /* 0x000000451d450221 */ /* 0x000fce0000010000 */
.L_x_18533:
[----:B------:R-:W-:Y:S05]  /*1930*/  BSYNC B0 ;  /* 0x0000000000007941 */ /* 0x000fea0003800000 */
.L_x_18532:
[----:B------:R-:W-:Y:S04]  /*1940*/  BSSY B0, `(.L_x_18534) ;  /* 0x0000005000007945 */ /* 0x000fe80003800000 */
[----:B------:R-:W-:Y:S05]  /*1950*/  @!P6 BRA `(.L_x_18535) ;  /* 0x00000000000ce947 */ /* 0x000fea0003800000 */
[----:B-----5:R-:W-:-:S05]  /*1960*/  HADD2.F32 R70, -RZ, R37.H0_H0 ;  /* 0x20000025ff467230 */ /* 0x020fca0000004100 */
[----:B------:R-:W-:-:S04]  /*1970*/  FMUL.FTZ R70, R70, UR7 ;  /* 0x0000000746467c20 */ /* 0x000fc80008410000 */
[----:B------:R-:W-:-:S07]  /*1980*/  @P0 FADD.FTZ R70, R30, R70 ;  /* 0x000000461e460221 */ /* 0x000fce0000010000 */
.L_x_18535:
[----:B------:R-:W-:Y:S05]  /*1990*/  BSYNC B0 ;  /* 0x0000000000007941 */ /* 0x000fea0003800000 */
.L_x_18534:
[----:B------:R-:W-:Y:S04]  /*19a0*/  BSSY B0, `(.L_x_18536) ;  /* 0x0000005000007945 */ /* 0x000fe80003800000 */
[----:B------:R-:W-:Y:S05]  /*19b0*/  @!P6 BRA `(.L_x_18537) ;  /* 0x00000000000ce947 */ /* 0x000fea0003800000 */
[----:B-----5:R-:W-:-:S05]  /*19c0*/  HADD2.F32 R71, -RZ, R37.H1_H1 ;  /* 0x30000025ff477230 */ /* 0x020fca0000004100 */
[----:B------:R-:W-:-:S04]  /*19d0*/  FMUL.FTZ R71, R71, UR7 ;  /* 0x0000000747477c20 */ /* 0x000fc80008410000 */
[----:B------:R-:W-:-:S07]  /*19e0*/  @P0 FADD.FTZ R71, R31, R71 ;  /* 0x000000471f470221 */ /* 0x000fce0000010000 */
.L_x_18537:
[----:B------:R-:W-:Y:S05]  /*19f0*/  BSYNC B0 ;  /* 0x0000000000007941 */ /* 0x000fea0003800000 */
.L_x_18536:
[----:B------:R-:W-:Y:S04]  /*1a00*/  BSSY B0, `(.L_x_18538) ;  /* 0x0000005000007945 */ /* 0x000fe80003800000 */
[----:B------:R-:W-:Y:S05]  /*1a10*/  @!P6 BRA `(.L_x_18539) ;  /* 0x00000000000ce947 */ /* 0x000fea0003800000 */
[----:B-----5:R-:W-:-:S05]  /*1a20*/  HADD2.F32 R64, -RZ, R38.H0_H0 ;  /* 0x20000026ff407230 */ /* 0x020fca0000004100 */
[----:B------:R-:W-:-:S04]  /*1a30*/  FMUL.FTZ R64, R64, UR7 ;  /* 0x0000000740407c20 */ /* 0x000fc80008410000 */
[----:B------:R-:W-:-:S07]  /*1a40*/  @P0 FADD.FTZ R64, R32, R64 ;  /* 0x0000004020400221 */ /* 0x000fce0000010000 */
.L_x_18539:
[----:B------:R-:W-:Y:S05]  /*1a50*/  BSYNC B0 ;  /* 0x0000000000007941 */ /* 0x000fea0003800000 */
.L_x_18538:
[----:B------:R-:W-:Y:S04]  /*1a60*/  BSSY B0, `(.L_x_18540) ;  /* 0x0000005000007945 */ /* 0x000fe80003800000 */
[----:B------:R-:W-:Y:S05]  /*1a70*/  @!P6 BRA `(.L_x_18541) ;  /* 0x00000000000ce947 */ /* 0x000fea0003800000 */
[----:B-----5:R-:W-:-:S05]  /*1a80*/  HADD2.F32 R65, -RZ, R38.H1_H1 ;  /* 0x30000026ff417230 */ /* 0x020fca0000004100 */
[----:B------:R-:W-:-:S04]  /*1a90*/  FMUL.FTZ R65, R65, UR7 ;  /* 0x0000000741417c20 */ /* 0x000fc80008410000 */
[----:B------:R-:W-:-:S07]  /*1aa0*/  @P0 FADD.FTZ R65, R33, R65 ;  /* 0x0000004121410221 */ /* 0x000fce0000010000 */
.L_x_18541:
[----:B------:R-:W-:Y:S05]  /*1ab0*/  BSYNC B0 ;  /* 0x0000000000007941 */ /* 0x000fea0003800000 */
.L_x_18540:
[----:B------:R-:W-:Y:S04]  /*1ac0*/  BSSY B0, `(.L_x_18542) ;  /* 0x0000005000007945 */ /* 0x000fe80003800000 */
[----:B------:R-:W-:Y:S05]  /*1ad0*/  @!P6 BRA `(.L_x_18543) ;  /* 0x00000000000ce947 */ /* 0x000fea0003800000 */
[----:B-----5:R-:W-:-:S05]  /*1ae0*/  HADD2.F32 R66, -RZ, R39.H0_H0 ;  /* 0x20000027ff427230 */ /* 0x020fca0000004100 */
[----:B------:R-:W-:-:S04]  /*1af0*/  FMUL.FTZ R66, R66, UR7 ;  /* 0x0000000742427c20 */ /* 0x000fc80008410000 */
[----:B------:R-:W-:-:S07]  /*1b00*/  @P0 FADD.FTZ R66, R34, R66 ;  /* 0x0000004222420221 */ /* 0x000fce0000010000 */
.L_x_18543:
[----:B------:R-:W-:Y:S05]  /*1b10*/  BSYNC B0 ;  /* 0x0000000000007941 */ /* 0x000fea0003800000 */
.L_x_18542:
[----:B------:R-:W-:Y:S04]  /*1b20*/  BSSY B0, `(.L_x_18544) ;  /* 0x0000005000007945 */ /* 0x000fe80003800000 */
[----:B------:R-:W-:Y:S05]  /*1b30*/  @!P6 BRA `(.L_x_18545) ;  /* 0x00000000000ce947 */ /* 0x000fea0003800000 */
[----:B-----5:R-:W-:-:S05]  /*1b40*/  HADD2.F32 R67, -RZ, R39.H1_H1 ;  /* 0x30000027ff437230 */ /* 0x020fca0000004100 */
[----:B------:R-:W-:-:S04]  /*1b50*/  FMUL.FTZ R67, R67, UR7 ;  /* 0x0000000743437c20 */ /* 0x000fc80008410000 */
[----:B------:R-:W-:-:S07]  /*1b60*/  @P0 FADD.FTZ R67, R35, R67 ;  /* 0x0000004323430221 */ /* 0x000fce0000010000 */
.L_x_18545:
[----:B------:R-:W-:Y:S05]  /*1b70*/  BSYNC B0 ;  /* 0x0000000000007941 */ /* 0x000fea0003800000 */
.L_x_18544:
[----:B------:R-:W-:Y:S01]  /*1b80*/  FADD.FTZ R108, RZ, R44 ;  /* 0x0000002cff6c7221 */ /* 0x000fe20000010000 */
[----:B------:R-:W-:Y:S01]  /*1b90*/  IMAD.WIDE.U32 R72, R113, 0x20, R72 ;  /* 0x0000002071487825 */ /* 0x000fe200078e0048 */
[----:B------:R-:W-:Y:S01]  /*1ba0*/  UMOV UR10, 0xffffffff ;  /* 0xffffffff000a7882 */ /* 0x000fe20000000000 */
[----:B------:R-:W-:Y:S02]  /*1bb0*/  LOP3.LUT P0, RZ, R92, 0xff, RZ, 0xc0, !PT ;  /* 0x000000ff5cff7812 */ /* 0x000fe4000780c0ff */
[----:B------:R-:W-:Y:S01]  /*1bc0*/  FADD.FTZ R93, R108, R45 ;  /* 0x0000002d6c5d7221 */ /* 0x000fe20000010000 */
[----:B------:R0:W-:Y:S01]  /*1bd0*/  STG.E.128 desc[UR4][R72.64], R68 ;  /* 0x0000004448007986 */ /* 0x0001e2000c101d04 */
[----:B------:R-:W-:Y:S02]  /*1be0*/  SEL R92, R74, R99, !P0 ;  /* 0x000000634a5c7207 */ /* 0x000fe40004000000 */
        /* <DEDUP_REMOVED lines=117> */
.L_x_18560:
        /* <DEDUP_REMOVED lines=22> */
[----:B------:R-:W0:Y:S01]  /*24a0*/  @!P1 LDS.64 R72, [R112] ;  /* 0x0000000070489984 */ /* 0x000e220000000a00 */
[----:B------:R-:W-:-:S02]  /*24b0*/  LOP3.LUT P1, RZ, R109, 0x1f, R86, 0xf8, !PT ;  /* 0x0000001f6dff7812 */ /* 0x000fc4000782f856 */
[----:B-1----:R-:W-:Y:S02]  /*24c0*/  IADD3 R92, R93, R110, RZ ;  /* 0x0000006e5d5c7210 */ /* 0x002fe40007ffe0ff */
[----:B------:R-:W-:Y:S02]  /*24d0*/  I2FP.F32.S32 R116, R93 ;  /* 0x0000005d00747245 */ /* 0x000fe40000201400 */
[----:B------:R-:W-:-:S04]  /*24e0*/  I2FP.F32.S32 R93, R92 ;  /* 0x0000005c005d7245 */ /* 0x000fc80000201400 */
[----:B------:R-:W1:Y:S01]  /*24f0*/  MUFU.RCP R115, R93 ;  /* 0x0000005d00737308 */ /* 0x000e620000001000 */
[----:B0-----:R-:W0:Y:S04]  /*2500*/  SHFL.DOWN PT, R113, R72, 0x2, 0x1f ;  /* 0x08401f0048717f89 */ /* 0x001e2800000e0000 */
[----:B------:R-:W2:Y:S01]  /*2510*/  SHFL.DOWN PT, R114, R73, 0x2, 0x1f ;  /* 0x08401f0049727f89 */ /* 0x000ea200000e0000 */
[C---:B0-----:R-:W-:Y:S01]  /*2520*/  FMUL.FTZ R118, R113.reuse, R116 ;  /* 0x0000007471767220 */ /* 0x041fe20000410000 */
[----:B------:R-:W-:Y:S02]  /*2530*/  FADD.FTZ R112, -R113, R72 ;  /* 0x0000004871707221 */ /* 0x000fe40000010100 */
[----:B------:R-:W0:Y:S01]  /*2540*/  SHFL.DOWN PT, R113, R92, 0x1, 0x1f ;  /* 0x08201f005c717f89 */ /* 0x000e2200000e0000 */
[----:B------:R-:W-:Y:S01]  /*2550*/  FFMA.FTZ R118, R117, R72, R118 ;  /* 0x0000004875767223 */ /* 0x000fe20000010076 */
[----:B------:R-:W-:Y:S01]  /*2560*/  FMUL.FTZ R112, R112, R112 ;  /* 0x0000007070707220 */ /* 0x000fe20000410000 */
[----:B--2---:R-:W-:-:S02]  /*2570*/  FADD.FTZ R114, R114, R73 ;  /* 0x0000004972727221 */ /* 0x004fc40000010000 */
[----:B-1----:R-:W-:Y:S01]  /*2580*/  FMUL.FTZ R72, R115, R118 ;  /* 0x0000007673487220 */ /* 0x002fe20000410000 */
[----:B------:R-:W-:-:S04]  /*2590*/  FMUL.FTZ R112, R112, R117 ;  /* 0x0000007570707220 */ /* 0x000fc80000410000 */
[----:B------:R-:W1:Y:S01]  /*25a0*/  SHFL.DOWN PT, R73, R72, 0x1, 0x1f ;  /* 0x08201f0048497f89 */ /* 0x000e6200000e0000 */
[----:B------:R-:W-:Y:S02]  /*25b0*/  FMUL.FTZ R112, R112, R116 ;  /* 0x0000007470707220 */ /* 0x000fe40000410000 */
[----:B------:R-:W2:Y:S02]  /*25c0*/  LDC R116, c[0x0][0x2d8] ;  /* 0x0000b600ff747b82 */ /* 0x000ea40000000800 */
[----:B------:R-:W-:-:S05]  /*25d0*/  FFMA.FTZ R112, R115, R112, R114 ;  /* 0x0000007073707223 */ /* 0x000fca0000010072 */
[----:B------:R-:W3:Y:S01]  /*25e0*/  SHFL.DOWN PT, R115, R112, 0x1, 0x1f ;  /* 0x08201f0070737f89 */ /* 0x000ee200000e0000 */
[-C--:B0-----:R-:W-:Y:S02]  /*25f0*/  IADD3 R110, R92, R113.reuse, RZ ;  /* 0x000000715c6e7210 */ /* 0x081fe40007ffe0ff */
[----:B------:R-:W-:Y:S02]  /*2600*/  I2FP.F32.S32 R113, R113 ;  /* 0x0000007100717245 */ /* 0x000fe40000201400 */
[----:B------:R-:W-:-:S06]  /*2610*/  I2FP.F32.S32 R110, R110 ;  /* 0x0000006e006e7245 */ /* 0x000fcc0000201400 */
[----:B------:R-:W0:Y:S01]  /*2620*/  MUFU.RCP R110, R110 ;  /* 0x0000006e006e7308 */ /* 0x000e220000001000 */
[----:B-1----:R-:W-:Y:S01]  /*2630*/  FADD.FTZ R92, R72, -R73 ;  /* 0x80000049485c7221 */ /* 0x002fe20000010000 */
[----:B------:R-:W-:-:S03]  /*2640*/  FMUL.FTZ R114, R73, R113 ;  /* 0x0000007149727220 */ /* 0x000fc60000410000 */
[----:B------:R-:W-:Y:S01]  /*2650*/  FMUL.FTZ R92, R92, R92 ;  /* 0x0000005c5c5c7220 */ /* 0x000fe20000410000 */
[----:B------:R-:W-:-:S03]  /*2660*/  FFMA.FTZ R73, R93, R72, R114 ;  /* 0x000000485d497223 */ /* 0x000fc60000010072 */
[----:B------:R-:W-:-:S04]  /*2670*/  FMUL.FTZ R92, R93, R92 ;  /* 0x0000005c5d5c7220 */ /* 0x000fc80000410000 */
[----:B------:R-:W-:Y:S01]  /*2680*/  FMUL.FTZ R92, R92, R113 ;  /* 0x000000715c5c7220 */ /* 0x000fe20000410000 */
[----:B0-----:R-:W-:Y:S01]  /*2690*/  FMUL.FTZ R114, R110, R73 ;  /* 0x000000496e727220 */ /* 0x001fe20000410000 */
        /* <DEDUP_REMOVED lines=19> */
[----:B------:R-:W-:Y:S01]  /*27d0*/  IADD3 R106, R106, -0x1, RZ ;  /* 0xffffffff6a6a7810 */ /* 0x000fe20007ffe0ff */
[----:B------:R-:W-:Y:S01]  /*27e0*/  HADD2.F32 R93, -RZ, R27.H1_H1 ;  /* 0x3000001bff5d7230 */ /* 0x000fe20000004100 */
[----:B------:R-:W-:Y:S01]  /*27f0*/  FSEL R72, R115, RZ, !P4 ;  /* 0x000000ff73487208 */ /* 0x000fe20006000000 */
[----:B------:R-:W-:Y:S02]  /*2800*/  HADD2.F32 R73, -RZ, R25.H0_H0 ;  /* 0x20000019ff497230 */ /* 0x000fe40000004100 */
        /* <DEDUP_REMOVED lines=33> */
[----:B------:R-:W-:Y:S01]  /*2a20*/  FADD.FTZ R72, -R72, R67 ;  /* 0x0000004348487221 */ /* 0x000fe20000010100 */
        /* <DEDUP_REMOVED lines=32> */
[----:B------:R-:W-:Y:S01]  /*2c30*/  FMUL.FTZ R113, R113, R72 ;  /* 0x0000004871717220 */ /* 0x000fe20000410000 */
[----:B------:R-:W-:Y:S02]  /*2c40*/  HADD2.F32 R69, -RZ, R22.H1_H1 ;  /* 0x30000016ff457230 */ /* 0x000fe40000004100 */
[----:B------:R-:W-:Y:S01]  /*2c50*/  FFMA.FTZ R40, R40, R56, R81 ;  /* 0x0000003828287223 */ /* 0x000fe20000010051 */
[----:B------:R-:W-:Y:S02]  /*2c60*/  HADD2.F32 R72, -RZ, R23.H1_H1 ;  /* 0x30000017ff487230 */ /* 0x000fe40000004100 */
[----:B------:R-:W-:Y:S01]  /*2c70*/  FFMA.FTZ R43, R42, R43, R79 ;  /* 0x0000002b2a2b7223 */ /* 0x000fe2000001004f */
[--C-:B------:R-:W-:Y:S02]  /*2c80*/  HADD2.F32 R41, -RZ, R21.reuse.H0_H0 ;  /* 0x20000015ff297230 */ /* 0x100fe40000004100 */
[----:B------:R-:W-:Y:S01]  /*2c90*/  FFMA.FTZ R49, R49, R69, R80 ;  /* 0x0000004531317223 */ /* 0x000fe20000010050 */
[----:B------:R-:W-:-:S02]  /*2ca0*/  HADD2.F32 R56, -RZ, R21.H1_H1 ;  /* 0x30000015ff387230 */ /* 0x000fc40000004100 */
[----:B------:R-:W-:Y:S01]  /*2cb0*/  FFMA.FTZ R42, R53, R72, R78 ;  /* 0x00000048352a7223 */ /* 0x000fe2000001004e */
[--C-:B------:R-:W-:Y:S02]  /*2cc0*/  HADD2.F32 R69, -RZ, R20.reuse.H1_H1 ;  /* 0x30000014ff457230 */ /* 0x100fe40000004100 */
[----:B------:R-:W-:Y:S01]  /*2cd0*/  FFMA.FTZ R41, R46, R41, R83 ;  /* 0x000000292e297223 */ /* 0x000fe20000010053 */
[----:B------:R-:W-:Y:S02]  /*2ce0*/  HADD2.F32 R53, -RZ, R20.H0_H0 ;  /* 0x20000014ff357230 */ /* 0x000fe40000004100 */
[----:B------:R-:W-:Y:S01]  /*2cf0*/  FFMA.FTZ R46, R47, R56, R82 ;  /* 0x000000382f2e7223 */ /* 0x000fe20000010052 */
[----:B------:R-:W-:Y:S01]  /*2d00*/  SHF.R.S32.HI R56, RZ, 0x1f, R111 ;  /* 0x0000001fff387819 */ /* 0x000fe2000001146f */
[--C-:B------:R-:W-:Y:S02]  /*2d10*/  HADD2.F32 R47, -RZ, R19.reuse.H0_H0 ;  /* 0x20000013ff2f7230 */ /* 0x100fe40000004100 */
[----:B------:R-:W-:Y:S01]  /*2d20*/  FFMA.FTZ R45, R45, R69, R84 ;  /* 0x000000452d2d7223 */ /* 0x000fe20000010054 */
[----:B------:R-:W-:Y:S01]  /*2d30*/  FFMA.FTZ R44, R44, R53, R85 ;  /* 0x000000352c2c7223 */ /* 0x000fe20000010055 */
[----:B------:R-:W-:Y:S01]  /*2d40*/  HADD2.F32 R69, -RZ, R19.H1_H1 ;  /* 0x30000013ff457230 */ /* 0x000fe20000004100 */
[----:B------:R-:W-:Y:S01]  /*2d50*/  LEA.HI R111, R56, R111, RZ, 0x3 ;  /* 0x0000006f386f7211 */ /* 0x000fe200078f18ff */
[----:B------:R-:W-:-:S02]  /*2d60*/  HADD2.F32 R53, -RZ, R18.H0_H0 ;  /* 0x20000012ff357230 */ /* 0x000fc40000004100 */
[----:B------:R-:W-:Y:S01]  /*2d70*/  FFMA.FTZ R47, R50, R47, R11 ;  /* 0x0000002f322f7223 */ /* 0x000fe2000001000b */
[----:B------:R-:W-:Y:S02]  /*2d80*/  HADD2.F32 R72, -RZ, R18.H1_H1 ;  /* 0x30000012ff487230 */ /* 0x000fe40000004100 */
[----:B------:R-:W-:Y:S01]  /*2d90*/  FFMA.FTZ R50, R63, R69, R10 ;  /* 0x000000453f327223 */ /* 0x000fe2000001000a */
[--C-:B------:R-:W-:Y:S02]  /*2da0*/  HADD2.F32 R56, -RZ, R17.reuse.H0_H0 ;  /* 0x20000011ff387230 */ /* 0x100fe40000004100 */
[----:B------:R-:W-:Y:S01]  /*2db0*/  FFMA.FTZ R92, R92, R53, R13 ;  /* 0x000000355c5c7223 */ /* 0x000fe2000001000d */
[----:B------:R-:W-:Y:S02]  /*2dc0*/  HADD2.F32 R69, -RZ, R17.H1_H1 ;  /* 0x30000011ff457230 */ /* 0x000fe40000004100 */
[----:B------:R-:W-:Y:S01]  /*2dd0*/  FFMA.FTZ R53, R57, R72, R12 ;  /* 0x0000004839357223 */ /* 0x000fe2000001000c */
[----:B------:R-:W-:-:S02]  /*2de0*/  HADD2.F32 R72, -RZ, R27.H0_H0 ;  /* 0x2000001bff487230 */ /* 0x000fc40000004100 */
[----:B------:R-:W-:Y:S01]  /*2df0*/  FFMA.FTZ R54, R54, R56, R15 ;  /* 0x0000003836367223 */ /* 0x000fe2000001000f */
[--C-:B------:R-:W-:Y:S01]  /*2e00*/  HADD2.F32 R63, -RZ, R16.reuse.H0_H0 ;  /* 0x20000010ff3f7230 */ /* 0x100fe20000004100 */
[----:B------:R-:W0:Y:S01]  /*2e10*/  LDC.64 R56, c[0x0][0x2b8] ;  /* 0x0000ae00ff387b82 */ /* 0x000e220000000a00 */
[----:B------:R-:W-:Y:S01]  /*2e20*/  FFMA.FTZ R55, R55, R69, R14 ;  /* 0x0000004537377223 */ /* 0x000fe2000001000e */
[----:B------:R-:W-:Y:S01]  /*2e30*/  HADD2.F32 R69, -RZ, R16.H1_H1 ;  /* 0x30000010ff457230 */ /* 0x000fe20000004100 */
[----:B------:R-:W-:Y:S01]  /*2e40*/  LEA.HI.SX32 R111, R111, R96, 0x1d ;  /* 0x000000606f6f7211 */ /* 0x000fe200078feaff */
[----:B------:R-:W-:Y:S02]  /*2e50*/  HADD2.F32 R108, -RZ, R25.H1_H1 ;  /* 0x30000019ff6c7230 */ /* 0x000fe40000004100 */
[----:B------:R-:W-:Y:S01]  /*2e60*/  FFMA.FTZ R52, R52, R63, R77 ;  /* 0x0000003f34347223 */ /* 0x000fe2000001004d */
[--C-:B------:R-:W-:Y:S02]  /*2e70*/  HADD2.F32 R110, -RZ, R24.reuse.H1_H1 ;  /* 0x30000018ff6e7230 */ /* 0x100fe40000004100 */
[----:B------:R-:W-:Y:S01]  /*2e80*/  FFMA.FTZ R51, R51, R69, R76 ;  /* 0x0000004533337223 */ /* 0x000fe2000001004c */
[----:B------:R-:W-:Y:S01]  /*2e90*/  FFMA.FTZ R69, R58, R72, R3 ;  /* 0x000000483a457223 */ /* 0x000fe20000010003 */
[----:B------:R-:W-:-:S02]  /*2ea0*/  HADD2.F32 R58, -RZ, R24.H0_H0 ;  /* 0x20000018ff3a7230 */ /* 0x000fc40000004100 */
[----:B------:R-:W-:Y:S01]  /*2eb0*/  FFMA.FTZ R72, R59, R93, R2 ;  /* 0x0000005d3b487223 */ /* 0x000fe20000010002 */
[----:B------:R-:W-:Y:S02]  /*2ec0*/  HADD2.F32 R63, -RZ, R26.H0_H0 ;  /* 0x2000001aff3f7230 */ /* 0x000fe40000004100 */
[----:B------:R-:W-:Y:S01]  /*2ed0*/  FFMA.FTZ R108, R67, R108, R6 ;  /* 0x0000006c436c7223 */ /* 0x000fe20000010006 */
[--C-:B------:R-:W-:Y:S02]  /*2ee0*/  HADD2.F32 R59, -RZ, R75.reuse.H0_H0 ;  /* 0x2000004bff3b7230 */ /* 0x100fe40000004100 */
[----:B------:R-:W-:Y:S01]  /*2ef0*/  FFMA.FTZ R67, R60, R58, R9 ;  /* 0x0000003a3c437223 */ /* 0x000fe20000010009 */
[----:B------:R-:W-:Y:S01]  /*2f00*/  F2FP.F16.F32.PACK_AB R43, R42, R43 ;  /* 0x0000002b2a2b723e */ /* 0x000fe200000000ff */
[----:B------:R-:W-:Y:S01]  /*2f10*/  HADD2.F32 R58, -RZ, R75.H1_H1 ;  /* 0x3000004bff3a7230 */ /* 0x000fe20000004100 */
[----:B------:R-:W-:Y:S01]  /*2f20*/  F2FP.F16.F32.PACK_AB R42, R49, R40 ;  /* 0x00000028312a723e */ /* 0x000fe200000000ff */
[----:B------:R-:W-:Y:S01]  /*2f30*/  FFMA.FTZ R110, R61, R110, R8 ;  /* 0x0000006e3d6e7223 */ /* 0x000fe20000010008 */
[----:B------:R-:W-:Y:S01]  /*2f40*/  F2FP.F16.F32.PACK_AB R40, R45, R44 ;  /* 0x0000002c2d28723e */ /* 0x000fe200000000ff */
[----:B------:R-:W-:Y:S01]  /*2f50*/  FFMA.FTZ R106, R106, R63, R5 ;  /* 0x0000003f6a6a7223 */ /* 0x000fe20000010005 */
[----:B------:R-:W-:Y:S01]  /*2f60*/  F2FP.F16.F32.PACK_AB R44, R51, R52 ;  /* 0x00000034332c723e */ /* 0x000fe200000000ff */
        /* <DEDUP_REMOVED lines=13> */
[----:B------:R-:W-:Y:S01]  /*3040*/  IADD3 R93, R111, 0x180, RZ ;  /* 0x000001806f5d7810 */ /* 0x000fe20007ffe0ff */
[----:B------:R-:W-:Y:S01]  /*3050*/  FFMA.FTZ R53, R102, R70, R87 ;  /* 0x0000004666357223 */ /* 0x000fe20000010057 */
[----:B------:R-:W-:Y:S01]  /*3060*/  FFMA.FTZ R64, R103, R71, R90 ;  /* 0x0000004767407223 */ /* 0x000fe2000001005a */
[----:B------:R-:W-:Y:S01]  /*3070*/  FFMA.FTZ R65, R101, R68, R88 ;  /* 0x0000004465417223 */ /* 0x000fe20000010058 */
[----:B0-----:R-:W-:Y:S01]  /*3080*/  IMAD.WIDE.U32 R62, R111, 0x10, R56 ;  /* 0x000000106f3e7825 */ /* 0x001fe200078e0038 */
[----:B------:R-:W-:-:S02]  /*3090*/  F2FP.F16.F32.PACK_AB R47, R50, R47 ;  /* 0x0000002f322f723e */ /* 0x000fc400000000ff */
[----:B------:R-:W-:Y:S01]  /*30a0*/  F2FP.F16.F32.PACK_AB R50, R49, R106 ;  /* 0x0000006a3132723e */ /* 0x000fe200000000ff */
[--C-:B------:R-:W-:Y:S01]  /*30b0*/  IMAD.WIDE.U32 R60, R61, 0x10, R56.reuse ;  /* 0x000000103d3c7825 */ /* 0x100fe200078e0038 */
[----:B------:R-:W-:Y:S01]  /*30c0*/  F2FP.F16.F32.PACK_AB R49, R108, R73 ;  /* 0x000000496c31723e */ /* 0x000fe200000000ff */
[----:B------:R0:W-:Y:S01]  /*30d0*/  STG.E.128 desc[UR4][R62.64], R40 ;  /* 0x000000283e007986 */ /* 0x0001e2000c101d04 */
        /* <DEDUP_REMOVED lines=8> */
[----:B------:R-:W-:-:S05]  /*3160*/  F2FP.F16.F32.PACK_AB R52, R65, R52 ;  /* 0x000000344134723e */ /* 0x000fca00000000ff */
[----:B------:R0:W-:Y:S02]  /*3170*/  STG.E.128 desc[UR4][R56.64], R52 ;  /* 0x0000003438007986 */ /* 0x0001e4000c101d04 */
.L_x_18548:
[----:B------:R-:W-:Y:S05]  /*3180*/  BSYNC B0 ;  /* 0x0000000000007941 */ /* 0x000fea0003800000 */
.L_x_18547:
[----:B------:R-:W-:Y:S02]  /*3190*/  IADD3 R98, R98, UR8, RZ ;  /* 0x0000000862627c10 */ /* 0x000fe4000fffe0ff */
[----:B------:R-:W-:Y:S02]  /*31a0*/  SEL R92, RZ, 0x1, P0 ;  /* 0x00000001ff5c7807 */ /* 0x000fe40000000000 */
[----:B------:R-:W-:-:S13]  /*31b0*/  ISETP.GE.AND P1, PT, R98, UR9, PT ;  /* 0x0000000962007c0c */ /* 0x000fda000bf26270 */
[----:B------:R-:W-:Y:S05]  /*31c0*/  @!P1 BRA `(.L_x_18549) ;  /* 0xffffffd000e49947 */ /* 0x000fea000383ffff */
[----:B------:R-:W-:Y:S05]  /*31d0*/  EXIT ;  /* 0x000000000000794d */ /* 0x000fea0003800000 */
.L_x_18546:
[----:B------:R-:W-:Y:S01]  /*31e0*/  HFMA2.MMA R117, -RZ, RZ, 0, 5.9604644775390625e-08 ;  /* 0x00000001ff757435 */ /* 0x000fe200000001ff */
[----:B------:R-:W-:Y:S02]  /*31f0*/  MOV R118, R110 ;  /* 0x0000006e00767202 */ /* 0x000fe40000000f00 */
[----:B------:R-:W-:Y:S02]  /*3200*/  MOV R120, 0x1f ;  /* 0x0000001f00787802 */ /* 0x000fe40000000f00 */
[----:B------:R-:W-:-:S07]  /*3210*/  MOV R115, 0xffffffff ;  /* 0xffffffff00737802 */ /* 0x000fce0000000f00 */
[----:B-----5:R-:W-:Y:S05]  /*3220*/  WARPSYNC.COLLECTIVE R115, `(.L_x_18550) ;  /* 0x0000000073087348 */ /* 0x020fea0003c00000 */
[----:B------:R0:W1:Y:S02]  /*3230*/  SHFL.BFLY P1, R116, R118, R117, R120 ;  /* 0x0c00007576747389 */ /* 0x0000640000020078 */
[----:B01---5:R-:W-:Y:S01]  /*3240*/  ENDCOLLECTIVE ;  /* 0x000000000000791b */ /* 0x023fe20003800000 */
.L_x_18550:
[----:B------:R-:W-:Y:S01]  /*3250*/  HFMA2.MMA R117, -RZ, RZ, 0, 1.1920928955078125e-07 ;  /* 0x00000002ff757435 */ /* 0x000fe200000001ff */
[----:B------:R-:W-:-:S05]  /*3260*/  MOV R73, R116 ;  /* 0x0000007400497202 */ /* 0x000fca0000000f00 */
[----:B------:R-:W-:-:S05]  /*3270*/  FADD.FTZ R93, R110, R73 ;  /* 0x000000496e5d7221 */ /* 0x000fca0000010000 */
[----:B------:R-:W-:-:S07]  /*3280*/  MOV R118, R93 ;  /* 0x0000005d00767202 */ /* 0x000fce0000000f00 */
[----:B------:R-:W-:Y:S05]  /*3290*/  WARPSYNC.COLLECTIVE R115, `(.L_x_18551) ;  /* 0x0000000073087348 */ /* 0x000fea0003c00000 */
[----:B------:R0:W1:Y:S02]  /*32a0*/  SHFL.BFLY P1, R116, R118, R117, R120 ;  /* 0x0c00007576747389 */ /* 0x0000640000020078 */
[----:B01----:R-:W-:Y:S01]  /*32b0*/  ENDCOLLECTIVE ;  /* 0x000000000000791b */ /* 0x003fe20003800000 */
.L_x_18551:
[----:B------:R-:W-:Y:S01]  /*32c0*/  HFMA2.MMA R117, -RZ, RZ, 0, 2.384185791015625e-07 ;  /* 0x00000004ff757435 */ /* 0x000fe200000001ff */
[----:B------:R-:W-:-:S05]  /*32d0*/  MOV R72, R116 ;  /* 0x0000007400487202 */ /* 0x000fca0000000f00 */
[----:B------:R-:W-:-:S05]  /*32e0*/  FADD.FTZ R112, R93, R72 ;  /* 0x000000485d707221 */ /* 0x000fca0000010000 */
[----:B------:R-:W-:-:S07]  /*32f0*/  MOV R118, R112 ;  /* 0x0000007000767202 */ /* 0x000fce0000000f00 */
[----:B------:R-:W-:Y:S05]  /*3300*/  WARPSYNC.COLLECTIVE R115, `(.L_x_18552) ;  /* 0x0000000073087348 */ /* 0x000fea0003c00000 */
[----:B------:R0:W1:Y:S02]  /*3310*/  SHFL.BFLY P1, R116, R118, R117, R120 ;  /* 0x0c00007576747389 */ /* 0x0000640000020078 */
[----:B01----:R-:W-:Y:S01]  /*3320*/  ENDCOLLECTIVE ;  /* 0x000000000000791b */ /* 0x003fe20003800000 */
.L_x_18552:
[----:B------:R-:W-:Y:S01]  /*3330*/  HFMA2.MMA R117, -RZ, RZ, 0, 4.76837158203125e-07 ;  /* 0x00000008ff757435 */ /* 0x000fe200000001ff */
[----:B------:R-:W-:-:S05]  /*3340*/  MOV R73, R116 ;  /* 0x0000007400497202 */ /* 0x000fca0000000f00 */
[----:B------:R-:W-:-:S05]  /*3350*/  FADD.FTZ R113, R112, R73 ;  /* 0x0000004970717221 */ /* 0x000fca0000010000 */
[----:B------:R-:W-:-:S07]  /*3360*/  MOV R118, R113 ;  /* 0x0000007100767202 */ /* 0x000fce0000000f00 */
[----:B------:R-:W-:Y:S05]  /*3370*/  WARPSYNC.COLLECTIVE R115, `(.L_x_18553) ;  /* 0x0000000073087348 */ /* 0x000fea0003c00000 */
[----:B------:R0:W1:Y:S02]  /*3380*/  SHFL.BFLY P1, R116, R118, R117, R120 ;  /* 0x0c00007576747389 */ /* 0x0000640000020078 */
[----:B01----:R-:W-:Y:S01]  /*3390*/  ENDCOLLECTIVE ;  /* 0x000000000000791b */ /* 0x003fe20003800000 */
.L_x_18553:
[----:B------:R-:W-:Y:S01]  /*33a0*/  HFMA2.MMA R117, -RZ, RZ, 0, 9.5367431640625e-07 ;  /* 0x00000010ff757435 */ /* 0x000fe200000001ff */
[----:B------:R-:W-:-:S05]  /*33b0*/  MOV R72, R116 ;  /* 0x0000007400487202 */ /* 0x000fca0000000f00 */
[----:B------:R-:W-:-:S05]  /*33c0*/  FADD.FTZ R114, R113, R72 ;  /* 0x0000004871727221 */ /* 0x000fca0000010000 */
[----:B------:R-:W-:-:S07]  /*33d0*/  MOV R118, R114 ;  /* 0x0000007200767202 */ /* 0x000fce0000000f00 */
[----:B------:R-:W-:Y:S05]  /*33e0*/  WARPSYNC.COLLECTIVE R115, `(.L_x_18554) ;  /* 0x0000000073087348 */ /* 0x000fea0003c00000 */
[----:B------:R0:W1:Y:S02]  /*33f0*/  SHFL.BFLY P1, R116, R118, R117, R120 ;  /* 0x0c00007576747389 */ /* 0x0000640000020078 */
[----:B01----:R-:W-:Y:S01]  /*3400*/  ENDCOLLECTIVE ;  /* 0x000000000000791b */ /* 0x003fe20003800000 */
.L_x_18554:
        /* <DEDUP_REMOVED lines=72> */
.L_x_18555:
[----:B------:R-:W-:Y:S01]  /*3890*/  HFMA2.MMA R117, -RZ, RZ, 0, 1.1920928955078125e-07 ;  /* 0x00000002ff757435 */ /* 0x000fe200000001ff */
[----:B------:R-:W-:-:S05]  /*38a0*/  MOV R110, R116 ;  /* 0x00000074006e7202 */ /* 0x000fca0000000f00 */
[----:B------:R-:W-:-:S05]  /*38b0*/  FADD.FTZ R110, R73, R110 ;  /* 0x0000006e496e7221 */ /* 0x000fca0000010000 */
[----:B------:R-:W-:-:S07]  /*38c0*/  MOV R118, R110 ;  /* 0x0000006e00767202 */ /* 0x000fce0000000f00 */
[----:B------:R-:W-:Y:S05]  /*38d0*/  WARPSYNC.COLLECTIVE R115, `(.L_x_18556) ;  /* 0x0000000073087348 */ /* 0x000fea0003c00000 */
[----:B------:R0:W1:Y:S02]  /*38e0*/  SHFL.BFLY P1, R116, R118, R117, R120 ;  /* 0x0c00007576747389 */ /* 0x0000640000020078 */
[----:B01----:R-:W-:Y:S01]  /*38f0*/  ENDCOLLECTIVE ;  /* 0x000000000000791b */ /* 0x003fe20003800000 */
.L_x_18556:
[----:B------:R-:W-:Y:S01]  /*3900*/  HFMA2.MMA R117, -RZ, RZ, 0, 2.384185791015625e-07 ;  /* 0x00000004ff757435 */ /* 0x000fe200000001ff */
[----:B------:R-:W-:-:S05]  /*3910*/  MOV R93, R116 ;  /* 0x00000074005d7202 */ /* 0x000fca0000000f00 */
[----:B------:R-:W-:-:S05]  /*3920*/  FADD.FTZ R93, R110, R93 ;  /* 0x0000005d6e5d7221 */ /* 0x000fca0000010000 */
[----:B------:R-:W-:-:S07]  /*3930*/  MOV R118, R93 ;  /* 0x0000005d00767202 */ /* 0x000fce0000000f00 */
[----:B------:R-:W-:Y:S05]  /*3940*/  WARPSYNC.COLLECTIVE R115, `(.L_x_18557) ;  /* 0x0000000073087348 */ /* 0x000fea0003c00000 */
[----:B------:R0:W1:Y:S02]  /*3950*/  SHFL.BFLY P1, R116, R118, R117, R120 ;  /* 0x0c00007576747389 */ /* 0x0000640000020078 */
[----:B01----:R-:W-:Y:S01]  /*3960*/  ENDCOLLECTIVE ;  /* 0x000000000000791b */ /* 0x003fe20003800000 */
.L_x_18557:
[----:B------:R-:W-:Y:S01]  /*3970*/  HFMA2.MMA R117, -RZ, RZ, 0, 4.76837158203125e-07 ;  /* 0x00000008ff757435 */ /* 0x000fe200000001ff */
[----:B------:R-:W-:-:S05]  /*3980*/  MOV R112, R116 ;  /* 0x0000007400707202 */ /* 0x000fca0000000f00 */
[----:B------:R-:W-:-:S05]  /*3990*/  FADD.FTZ R112, R93, R112 ;  /* 0x000000705d707221 */ /* 0x000fca0000010000 */
[----:B------:R-:W-:-:S07]  /*39a0*/  MOV R118, R112 ;  /* 0x0000007000767202 */ /* 0x000fce0000000f00 */
[----:B------:R-:W-:Y:S05]  /*39b0*/  WARPSYNC.COLLECTIVE R115, `(.L_x_18558) ;  /* 0x0000000073087348 */ /* 0x000fea0003c00000 */
[----:B------:R0:W1:Y:S02]  /*39c0*/  SHFL.BFLY P1, R116, R118, R117, R120 ;  /* 0x0c00007576747389 */ /* 0x0000640000020078 */
[----:B01----:R-:W-:Y:S01]  /*39d0*/  ENDCOLLECTIVE ;  /* 0x000000000000791b */ /* 0x003fe20003800000 */
.L_x_18558:
[----:B------:R-:W-:Y:S01]  /*39e0*/  HFMA2.MMA R117, -RZ, RZ, 0, 9.5367431640625e-07 ;  /* 0x00000010ff757435 */ /* 0x000fe200000001ff */
[----:B------:R-:W-:-:S05]  /*39f0*/  MOV R113, R116 ;  /* 0x0000007400717202 */ /* 0x000fca0000000f00 */
[----:B------:R-:W-:-:S05]  /*3a00*/  FADD.FTZ R113, R112, R113 ;  /* 0x0000007170717221 */ /* 0x000fca0000010000 */
[----:B------:R-:W-:-:S07]  /*3a10*/  MOV R118, R113 ;  /* 0x0000007100767202 */ /* 0x000fce0000000f00 */
[----:B------:R-:W-:Y:S05]  /*3a20*/  WARPSYNC.COLLECTIVE R115, `(.L_x_18559) ;  /* 0x0000000073087348 */ /* 0x000fea0003c00000 */
[----:B------:R0:W1:Y:S02]  /*3a30*/  SHFL.BFLY P1, R116, R118, R117, R120 ;  /* 0x0c00007576747389 */ /* 0x0000640000020078 */
[----:B01----:R-:W-:Y:S01]  /*3a40*/  ENDCOLLECTIVE ;  /* 0x000000000000791b */ /* 0x003fe20003800000 */
.L_x_18559:
[----:B------:R-:W-:Y:S01]  /*3a50*/  MOV R114, R116 ;  /* 0x0000007400727202 */ /* 0x000fe20000000f00 */
[----:B------:R-:W-:Y:S06]  /*3a60*/  BRA `(.L_x_18560) ;  /* 0xffffffe800347947 */ /* 0x000fec000383ffff */
.L_x_18561:
        /* <DEDUP_REMOVED lines=9> */
.L_x_30283:


//--------------------- .text._ZN10layer_norm13ln_fwd_kernelINS_13Kernel_traitsI6__halfS2_fS2_fjLj4096ELj1ELj1ELj4ELj16ENS_18Kernel_traits_baseILj4096ES2_S2_fS2_fjLj128EEEEELb0ELb1ELb0ELb0EEEvNS_9FwdParamsE --------------------------
	.section	.text._ZN10layer_norm13ln_fwd_kernelINS_13Kernel_traitsI6__halfS2_fS2_fjLj4096ELj1ELj1ELj4ELj16ENS_18Kernel_traits_baseILj4096ES2_S2_fS2_fjLj128EEEEELb0ELb1ELb0ELb0EEEvNS_9FwdParamsE,"ax",@progbits
	.align	128
        .global         _ZN10layer_norm13ln_fwd_kernelINS_13Kernel_traitsI6__halfS2_fS2_fjLj4096ELj1ELj1ELj4ELj16ENS_18Kernel_traits_baseILj4096ES2_S2_fS2_fjLj128EEEEELb0ELb1ELb0ELb0EEEvNS_9FwdParamsE
        .type           _ZN10layer_norm13ln_fwd_kernelINS_13Kernel_traitsI6__halfS2_fS2_fjLj4096ELj1ELj1ELj4ELj16ENS_18Kernel_traits_baseILj4096ES2_S2_fS2_fjLj128EEEEELb0ELb1ELb0ELb0EEEvNS_9FwdParamsE,@function
        .size           _ZN10layer_norm13ln_fwd_kernelINS_13Kernel_traitsI6__halfS2_fS2_fjLj4096ELj1ELj1ELj4ELj16ENS_18Kernel_traits_baseILj4096ES2_S2_fS2_fjLj128EEEEELb0ELb1ELb0ELb0EEEvNS_9FwdParamsE,(.L_x_30284 - _ZN10layer_norm13ln_fwd_kernelINS_13Kernel_traitsI6__halfS2_fS2_fjLj4096ELj1ELj1ELj4ELj16ENS_18Kernel_traits_baseILj4096ES2_S2_fS2_fjLj128EEEEELb0ELb1ELb0ELb0EEEvNS_9FwdParamsE)
        .other          _ZN10layer_norm13ln_fwd_kernelINS_13Kernel_traitsI6__halfS2_fS2_fjLj4096ELj1ELj1ELj4ELj16ENS_18Kernel_traits_baseILj4096ES2_S2_fS2_fjLj128EEEEELb0ELb1ELb0ELb0EEEvNS_9FwdParamsE,@"STO_CUDA_ENTRY STV_DEFAULT"
_ZN10layer_norm13ln_fwd_kernelINS_13Kernel_traitsI6__halfS2_fS2_fjLj4096ELj1ELj1ELj4ELj16ENS_18Kernel_traits_baseILj4096ES2_S2_fS2_fjLj128EEEEELb0ELb1ELb0ELb0EEEvNS_9FwdParamsE:
.text._ZN10layer_norm13ln_fwd_kernelINS_13Kernel_traitsI6__halfS2_fS2_fjLj4096ELj1ELj1ELj4ELj16ENS_18Kernel_traits_baseILj4096ES2_S2_fS2_fjLj128EEEEELb0ELb1ELb0ELb0EEEvNS_9FwdParamsE:
        /* <DEDUP_REMOVED lines=33> */
.L_x_18563:
[----:B------:R-:W-:Y:S05]  /*0210*/  BSYNC B0 ;  /* 0x0000000000007941 */ /* 0x000fea0003800000 */
.L_x_18562:
        /* <DEDUP_REMOVED lines=18> */
.L_x_18565:
[----:B------:R-:W-:Y:S05]  /*0340*/  BSYNC B0 ;  /* 0x0000000000007941 */ /* 0x000fea0003800000 */
.L_x_18564:
        /* <DEDUP_REMOVED lines=18> */
.L_x_18567:
[----:B------:R-:W-:Y:S05]  /*0470*/  BSYNC B0 ;  /* 0x0000000000007941 */ /* 0x000fea0003800000 */
.L_x_18566:
        /* <DEDUP_REMOVED lines=17> */
.L_x_18569:
[----:B------:R-:W-:Y:S05]  /*0590*/  BSYNC B0 ;  /* 0x0000000000007941 */ /* 0x000fea0003800000 */
.L_x_18568:
        /* <DEDUP_REMOVED lines=9> */
[----:B------:R-:W-:Y:S01]  /*0630*/  UISETP.NE.U32.AND UP0, UPT, UR6, URZ, UPT ;  /* 0x0000003f0600728c */ /* 0x000fe2000bf05070 */
[--C-:B------:R-:W-:Y:S01]  /*0640*/  HADD2.F32 R7, -RZ, R29.reuse.H0_H0 ;  /* 0x2000001dff077230 */ /* 0x100fe20000004100 */
[----:B------:R-:W-:Y:S01]  /*0650*/  ULDC UR13, c[0x0][0x218] ;  /* 0x00008600000d7ab9 */ /* 0x000fe20000000800 */
[----:B------:R-:W-:Y:S01]  /*0660*/  HADD2.F32 R6, -RZ, R29.H1_H1 ;  /* 0x3000001dff067230 */ /* 0x000fe20000004100 */
[----:B------:R-:W-:Y:S01]  /*0670*/  ULDC.U8 UR6, c[0x0][0x2a0] ;  /* 0x0000a80000067ab9 */ /* 0x000fe20000000000 */
[--C-:B------:R-:W-:Y:S01]  /*0680*/  HADD2.F32 R3, -RZ, R31.reuse.H0_H0 ;  /* 0x2000001fff037230 */ /* 0x100fe20000004100 */
[----:B------:R-:W-:Y:S01]  /*0690*/  UISETP.NE.AND.EX UP0, UPT, UR7, URZ, UPT, UP0 ;  /* 0x0000003f0700728c */ /* 0x000fe2000bf05300 */
[----:B------:R-:W-:Y:S01]  /*06a0*/  HADD2.F32 R2, -RZ, R31.H1_H1 ;  /* 0x3000001fff027230 */ /* 0x000fe20000004100 */
[----:B------:R-:W-:Y:S01]  /*06b0*/  UISETP.NE.AND UP1, UPT, UR6, URZ, UPT ;  /* 0x0000003f0600728c */ /* 0x000fe2000bf25270 */
[--C-:B------:R-:W-:Y:S01]  /*06c0*/  HADD2.F32 R0, -RZ, R32.reuse.H0_H0 ;  /* 0x20000020ff007230 */ /* 0x100fe20000004100 */
[----:B------:R-:W-:Y:S01]  /*06d0*/  ULDC UR12, c[0x0][0x290] ;  /* 0x0000a400000c7ab9 */ /* 0x000fe20000000800 */
        /* <DEDUP_REMOVED lines=11> */
[----:B------:R-:W-:Y:S01]  /*0790*/  ULDC.64 UR8, c[0x0][0x230] ;  /* 0x00008c0000087ab9 */ /* 0x000fe20000000a00 */
        /* <DEDUP_REMOVED lines=18> */
[----:B------:R-:W-:Y:S01]  /*08c0*/  HFMA2.MMA R74, -RZ, RZ, 0, 5.9604644775390625e-08 ;  /* 0x00000001ff4a7435 */ /* 0x000fe200000001ff */
[----:B------:R-:W-:Y:S01]  /*08d0*/  IADD3 R35, R68, R35, RZ ;  /* 0x0000002344237210 */ /* 0x000fe20007ffe0ff */
[--C-:B------:R-:W-:Y:S01]  /*08e0*/  HADD2.F32 R21, -RZ, R14.reuse.H0_H0 ;  /* 0x2000000eff157230 */ /* 0x100fe20000004100 */
[----:B------:R-:W-:Y:S01]  /*08f0*/  ULDC.64 UR10, c[0x0][0x238] ;  /* 0x00008e00000a7ab9 */ /* 0x000fe20000000a00 */
[----:B------:R-:W-:Y:S01]  /*0900*/  HADD2.F32 R20, -RZ, R14.H1_H1 ;  /* 0x3000000eff147230 */ /* 0x000fe20000004100 */
[----:B------:R-:W-:Y:S01]  /*0910*/  SHF.L.U32 R143, R35, 0x3, RZ ;  /* 0x00000003238f7819 */ /* 0x000fe200000006ff */
        /* <DEDUP_REMOVED lines=73> */
.L_x_18587:
        /* <DEDUP_REMOVED lines=29> */
[----:B------:R-:W-:-:S02]  /*0f80*/  LEA.HI.X R73, R146, UR11, RZ, 0x5, P3 ;  /* 0x0000000b92497c11 */ /* 0x000fc400098f2cff */
[----:B------:R-:W-:Y:S01]  /*0f90*/  IADD3 R147, R146, 0x80, RZ ;  /* 0x0000008092937810 */ /* 0x000fe20007ffe0ff */
[--C-:B--2---:R-:W-:Y:S02]  /*0fa0*/  HADD2.F32 R46, -RZ, R40.reuse.H0_H0 ;  /* 0x20000028ff2e7230 */ /* 0x104fe40000004100 */
[----:B------:R-:W-:Y:S02]  /*0fb0*/  HADD2.F32 R148, -RZ, R40.H1_H1 ;  /* 0x30000028ff947230 */ /* 0x000fe40000004100 */
[----:B------:R-:W-:Y:S02]  /*0fc0*/  HADD2.F32 R152, -RZ, R42.H0_H0 ;  /* 0x2000002aff987230 */ /* 0x000fe40000004100 */
[----:B------:R-:W-:Y:S01]  /*0fd0*/  FMUL.FTZ R46, R46, R75 ;  /* 0x0000004b2e2e7220 */ /* 0x000fe20000410000 */
[--C-:B------:R-:W-:Y:S02]  /*0fe0*/  HADD2.F32 R150, -RZ, R41.reuse.H0_H0 ;  /* 0x20000029ff967230 */ /* 0x100fe40000004100 */
[----:B------:R-:W-:-:S02]  /*0ff0*/  HADD2.F32 R40, -RZ, R41.H1_H1 ;  /* 0x30000029ff287230 */ /* 0x000fc40000004100 */
[-C--:B------:R-:W-:Y:S01]  /*1000*/  FMUL.FTZ R41, R148, R75.reuse ;  /* 0x0000004b94297220 */ /* 0x080fe20000410000 */
[----:B------:R-:W-:Y:S02]  /*1010*/  HADD2.F32 R42, -RZ, R42.H1_H1 ;  /* 0x3000002aff2a7230 */ /* 0x000fe40000004100 */
[-C--:B------:R-:W-:Y:S01]  /*1020*/  FMUL.FTZ R150, R150, R75.reuse ;  /* 0x0000004b96967220 */ /* 0x080fe20000410000 */
[--C-:B------:R-:W-:Y:S02]  /*1030*/  HADD2.F32 R154, -RZ, R43.reuse.H0_H0 ;  /* 0x2000002bff9a7230 */ /* 0x100fe40000004100 */
[-C--:B------:R-:W-:Y:S01]  /*1040*/  FMUL.FTZ R152, R152, R75.reuse ;  /* 0x0000004b98987220 */ /* 0x080fe20000410000 */
[----:B------:R-:W-:Y:S02]  /*1050*/  HADD2.F32 R156, -RZ, R43.H1_H1 ;  /* 0x3000002bff9c7230 */ /* 0x000fe40000004100 */
[-C--:B------:R-:W-:Y:S01]  /*1060*/  FMUL.FTZ R43, R40, R75.reuse ;  /* 0x0000004b282b7220 */ /* 0x080fe20000410000 */
[-C--:B0-----:R-:W-:Y:S01]  /*1070*/  FMUL.FTZ R45, R42, R75.reuse ;  /* 0x0000004b2a2d7220 */ /* 0x081fe20000410000 */
        /* <DEDUP_REMOVED lines=17> */
[----:B------:R-:W-:Y:S01]  /*1190*/  @P2 FADD.FTZ R47, R39, R47 ;  /* 0x0000002f272f2221 */ /* 0x000fe20000010000 */
[----:B------:R0:W-:Y:S04]  /*11a0*/  STG.E.128 desc[UR4][R72.64], R40 ;  /* 0x0000002848007986 */ /* 0x0001e8000c101d04 */
[----:B------:R0:W-:Y:S02]  /*11b0*/  STG.E.128 desc[UR4][R72.64+0x10], R44 ;  /* 0x0000102c48007986 */ /* 0x0001e4000c101d04 */
.L_x_18571:
[----:B------:R-:W-:Y:S05]  /*11c0*/  BSYNC B0 ;  /* 0x0000000000007941 */ /* 0x000fea0003800000 */
.L_x_18570:
        /* <DEDUP_REMOVED lines=13> */
[C---:B0-----:R-:W-:Y:S02]  /*12a0*/  LEA R72, P3, R147.reuse, UR10, 0x5 ;  /* 0x0000000a93487c11 */ /* 0x041fe4000f8628ff */
        /* <DEDUP_REMOVED lines=16> */
[-C--:B-1----:R-:W-:Y:S01]  /*13b0*/  FMUL.FTZ R53, R50, R75.reuse ;  /* 0x0000004b32357220 */ /* 0x082fe20000410000 */
        /* <DEDUP_REMOVED lines=20> */
.L_x_18573:
[----:B------:R-:W-:Y:S05]  /*1500*/  BSYNC B0 ;  /* 0x0000000000007941 */ /* 0x000fea0003800000 */
.L_x_18572:
        /* <DEDUP_REMOVED lines=13> */
[C---:B01----:R-:W-:Y:S02]  /*15e0*/  LEA R72, P3, R147.reuse, UR10, 0x5 ;  /* 0x0000000a93487c11 */ /* 0x043fe4000f8628ff */
        /* <DEDUP_REMOVED lines=16> */
[-C--:B----4-:R-:W-:Y:S01]  /*16f0*/  FMUL.FTZ R61, R58, R75.reuse ;  /* 0x0000004b3a3d7220 */ /* 0x090fe20000410000 */
        /* <DEDUP_REMOVED lines=17> */
[----:B------:R-:W-:Y:S01]  /*1810*/  @P2 FADD.FTZ R63, R39, R63 ;  /* 0x0000003f273f2221 */ /* 0x000fe20000010000 */
[----:B------:R2:W-:Y:S04]  /*1820*/  STG.E.128 desc[UR4][R72.64], R56 ;  /* 0x0000003848007986 */ /* 0x0005e8000c101d04 */
[----:B------:R2:W-:Y:S02]  /*1830*/  STG.E.128 desc[UR4][R72.64+0x10], R60 ;  /* 0x0000103c48007986 */ /* 0x0005e4000c101d04 */
.L_x_18575:
[----:B------:R-:W-:Y:S05]  /*1840*/  BSYNC B0 ;  /* 0x0000000000007941 */ /* 0x000fea0003800000 */
.L_x_18574:
        /* <DEDUP_REMOVED lines=12> */
[C---:B012---:R-:W-:Y:S02]  /*1910*/  LEA R72, P3, R147.reuse, UR10, 0x5 ;  /* 0x0000000a93487c11 */ /* 0x047fe4000f8628ff */
[----:B------:R-:W-:Y:S02]  /*1920*/  ISETP.NE.AND.EX P2, PT, RZ, UR9, PT, P2 ;  /* 0x00000009ff007c0c */ /* 0x000fe4000bf45320 */
[----:B------:R-:W-:Y:S01]  /*1930*/  LEA.HI.X R73, R147, UR11, RZ, 0x5, P3 ;  /* 0x0000000b93497c11 */ /* 0x000fe200098f2cff */
[----:B---3--:R-:W-:-:S02]  /*1940*/  HADD2.F32 R70, -RZ, R64.H0_H0 ;  /* 0x20000040ff467230 */ /* 0x008fc40000004100 */
[----:B------:R-:W-:Y:S02]  /*1950*/  HADD2.F32 R148, -RZ, R64.H1_H1 ;  /* 0x30000040ff947230 */ /* 0x000fe40000004100 */
[--C-:B------:R-:W-:Y:S02]  /*1960*/  HADD2.F32 R64, -RZ, R66.reuse.H0_H0 ;  /* 0x20000042ff407230 */ /* 0x100fe40000004100 */
[----:B------:R-:W-:Y:S02]  /*1970*/  HADD2.F32 R66, -RZ, R66.H1_H1 ;  /* 0x30000042ff427230 */ /* 0x000fe40000004100 */
[-C--:B------:R-:W-:Y:S01]  /*1980*/  FMUL.FTZ R148, R148, R75.reuse ;  /* 0x0000004b94947220 */ /* 0x080fe20000410000 */
[--C-:B------:R-:W-:Y:S02]  /*1990*/  HADD2.F32 R150, -RZ, R65.reuse.H0_H0 ;  /* 0x20000041ff967230 */ /* 0x100fe40000004100 */
[----:B-----5:R-:W-:Y:S01]  /*19a0*/  FMUL.FTZ R69, R64, R75 ;  /* 0x0000004b40457220 */ /* 0x020fe20000410000 */
[----:B------:R-:W-:-:S02]  /*19b0*/  HADD2.F32 R152, -RZ, R65.H1_H1 ;  /* 0x30000041ff987230 */ /* 0x000fc40000004100 */
[-C--:B------:R-:W-:Y:S01]  /*19c0*/  FMUL.FTZ R65, R70, R75.reuse ;  /* 0x0000004b46417220 */ /* 0x080fe20000410000 */
[--C-:B------:R-:W-:Y:S02]  /*19d0*/  HADD2.F32 R154, -RZ, R67.reuse.H0_H0 ;  /* 0x20000043ff9a7230 */ /* 0x100fe40000004100 */
[-C--:B------:R-:W-:Y:S01]  /*19e0*/  FMUL.FTZ R70, R66, R75.reuse ;  /* 0x0000004b42467220 */ /* 0x080fe20000410000 */
[----:B------:R-:W-:Y:S02]  /*19f0*/  HADD2.F32 R156, -RZ, R67.H1_H1 ;  /* 0x30000043ff9c7230 */ /* 0x000fe40000004100 */
        /* <DEDUP_REMOVED lines=22> */
.L_x_18577:
[----:B------:R-:W-:Y:S05]  /*1b60*/  BSYNC B0 ;  /* 0x0000000000007941 */ /* 0x000fea0003800000 */
.L_x_18576:
        /* <DEDUP_REMOVED lines=129> */
.L_x_18598:
        /* <DEDUP_REMOVED lines=86> */
[--C-:B------:R-:W-:Y:S01]  /*28e0*/  FADD.FTZ R157, R47, -R147.reuse ;  /* 0x800000932f9d7221 */ /* 0x100fe20000010000 */
[C---:B------:R-:W-:Y:S01]  /*28f0*/  FMUL.FTZ R151, R150.reuse, R151 ;  /* 0x0000009796977220 */ /* 0x040fe20000410000 */
        /* <DEDUP_REMOVED lines=19> */
.L_x_18580:
[----:B------:R-:W-:Y:S05]  /*2a30*/  BSYNC B0 ;  /* 0x0000000000007941 */ /* 0x000fea0003800000 */
.L_x_18579:
        /* <DEDUP_REMOVED lines=35> */
.L_x_18582:
[----:B------:R-:W-:Y:S05]  /*2c70*/  BSYNC B0 ;  /* 0x0000000000007941 */ /* 0x000fea0003800000 */
.L_x_18581:
        /* <DEDUP_REMOVED lines=35> */
.L_x_18584:
[----:B------:R-:W-:Y:S05]  /*2eb0*/  BSYNC B0 ;  /* 0x0000000000007941 */ /* 0x000fea0003800000 */
.L_x_18583:
        /* <DEDUP_REMOVED lines=31> */
[----:B------:R-:W-:-:S05]  /*30b0*/  F2FP.F16.F32.PACK_AB R72, R149, R148 ;  /* 0x000000949548723e */ /* 0x000fca00000000ff */
[----:B------:R4:W-:Y:S02]  /*30c0*/  STG.E.128 desc[UR4][R146.64], R72 ;  /* 0x0000004892007986 */ /* 0x0009e4000c101d04 */
.L_x_18586:
[----:B------:R-:W-:Y:S05]  /*30d0*/  BSYNC B0 ;  /* 0x0000000000007941 */ /* 0x000fea0003800000 */
.L_x_18585:
[----:B------:R-:W-:Y:S02]  /*30e0*/  IADD3 R145, R145, UR14, RZ ;  /* 0x0000000e91917c10 */ /* 0x000fe4000fffe0ff */
[----:B01234-:R-:W-:Y:S02]  /*30f0*/  SEL R74, RZ, 0x1, P4 ;  /* 0x00000001ff4a7807 */ /* 0x01ffe40002000000 */
[----:B------:R-:W-:-:S13]  /*3100*/  ISETP.GE.AND P2, PT, R145, UR15, PT ;  /* 0x0000000f91007c0c */ /* 0x000fda000bf46270 */
[----:B------:R-:W-:Y:S05]  /*3110*/  @!P2 BRA `(.L_x_18587) ;  /* 0xffffffdc0024a947 */ /* 0x000fea000383ffff */
[----:B------:R-:W-:Y:S05]  /*3120*/  EXIT ;  /* 0x000000000000794d */ /* 0x000fea0003800000 */
.L_x_18578:
[----:B------:R-:W-:Y:S01]  /*3130*/  HFMA2.MMA R155, -RZ, RZ, 0, 5.9604644775390625e-08 ;  /* 0x00000001ff9b7435 */ /* 0x000fe200000001ff */
[----:B------:R-:W-:Y:S02]  /*3140*/  MOV R154, R73 ;  /* 0x00000049009a7202 */ /* 0x000fe40000000f00 */
[----:B------:R-:W-:Y:S02]  /*3150*/  MOV R156, 0x1f ;  /* 0x0000001f009c7802 */ /* 0x000fe40000000f00 */
[----:B------:R-:W-:-:S07]  /*3160*/  MOV R153, 0xffffffff ;  /* 0xffffffff00997802 */ /* 0x000fce0000000f00 */
[----:B------:R-:W-:Y:S05]  /*3170*/  WARPSYNC.COLLECTIVE R153, `(.L_x_18588) ;  /* 0x0000000099087348 */ /* 0x000fea0003c00000 */
[----:B------:R0:W1:Y:S02]  /*3180*/  SHFL.BFLY P6, R151, R154, R155, R156 ;  /* 0x0c00009b9a977389 */ /* 0x00006400000c009c */
[----:B01----:R-:W-:Y:S01]  /*3190*/  ENDCOLLECTIVE ;  /* 0x000000000000791b */ /* 0x003fe20003800000 */
.L_x_18588:
[----:B------:R-:W-:Y:S01]  /*31a0*/  HFMA2.MMA R155, -RZ, RZ, 0, 1.1920928955078125e-07 ;  /* 0x00000002ff9b7435 */ /* 0x000fe200000001ff */
[----:B------:R-:W-:-:S05]  /*31b0*/  MOV R72, R151 ;  /* 0x0000009700487202 */ /* 0x000fca0000000f00 */
[----:B------:R-:W-:-:S05]  /*31c0*/  FADD.FTZ R147, R73, R72 ;  /* 0x0000004849937221 */ /* 0x000fca0000010000 */
[----:B------:R-:W-:-:S07]  /*31d0*/  MOV R154, R147 ;  /* 0x00000093009a7202 */ /* 0x000fce0000000f00 */
[----:B------:R-:W-:Y:S05]  /*31e0*/  WARPSYNC.COLLECTIVE R153, `(.L_x_18589) ;  /* 0x0000000099087348 */ /* 0x000fea0003c00000 */
[----:B------:R0:W1:Y:S02]  /*31f0*/  SHFL.BFLY P6, R151, R154, R155, R156 ;  /* 0x0c00009b9a977389 */ /* 0x00006400000c009c */
[----:B01----:R-:W-:Y:S01]  /*3200*/  ENDCOLLECTIVE ;  /* 0x000000000000791b */ /* 0x003fe20003800000 */
.L_x_18589:
[----:B------:R-:W-:Y:S01]  /*3210*/  HFMA2.MMA R155, -RZ, RZ, 0, 2.384185791015625e-07 ;  /* 0x00000004ff9b7435 */ /* 0x000fe200000001ff */
[----:B------:R-:W-:-:S05]  /*3220*/  MOV R72, R151 ;  /* 0x0000009700487202 */ /* 0x000fca0000000f00 */
[----:B------:R-:W-:-:S05]  /*3230*/  FADD.FTZ R148, R147, R72 ;  /* 0x0000004893947221 */ /* 0x000fca0000010000 */
[----:B------:R-:W-:-:S07]  /*3240*/  MOV R154, R148 ;  /* 0x00000094009a7202 */ /* 0x000fce0000000f00 */
[----:B------:R-:W-:Y:S05]  /*3250*/  WARPSYNC.COLLECTIVE R153, `(.L_x_18590) ;  /* 0x0000000099087348 */ /* 0x000fea0003c00000 */
[----:B------:R0:W1:Y:S02]  /*3260*/  SHFL.BFLY P6, R151, R154, R155, R156 ;  /* 0x0c00009b9a977389 */ /* 0x00006400000c009c */
[----:B01----:R-:W-:Y:S01]  /*3270*/  ENDCOLLECTIVE ;  /* 0x000000000000791b */ /* 0x003fe20003800000 */
.L_x_18590:
[----:B------:R-:W-:Y:S01]  /*3280*/  HFMA2.MMA R155, -RZ, RZ, 0, 4.76837158203125e-07 ;  /* 0x00000008ff9b7435 */ /* 0x000fe200000001ff */
[----:B------:R-:W-:-:S05]  /*3290*/  MOV R149, R151 ;  /* 0x0000009700957202 */ /* 0x000fca0000000f00 */
[----:B------:R-:W-:-:S05]  /*32a0*/  FADD.FTZ R149, R148, R149 ;  /* 0x0000009594957221 */ /* 0x000fca0000010000 */
[----:B------:R-:W-:-:S07]  /*32b0*/  MOV R154, R149 ;  /* 0x00000095009a7202 */ /* 0x000fce0000000f00 */
[----:B------:R-:W-:Y:S05]  /*32c0*/  WARPSYNC.COLLECTIVE R153, `(.L_x_18591) ;  /* 0x0000000099087348 */ /* 0x000fea0003c00000 */
[----:B------:R0:W1:Y:S02]  /*32d0*/  SHFL.BFLY P6, R151, R154, R155, R156 ;  /* 0x0c00009b9a977389 */ /* 0x00006400000c009c */
[----:B01----:R-:W-:Y:S01]  /*32e0*/  ENDCOLLECTIVE ;  /* 0x000000000000791b */ /* 0x003fe20003800000 */
.L_x_18591:
[----:B------:R-:W-:Y:S01]  /*32f0*/  HFMA2.MMA R155, -RZ, RZ, 0, 9.5367431640625e-07 ;  /* 0x00000010ff9b7435 */ /* 0x000fe200000001ff */
[----:B------:R-:W-:-:S05]  /*3300*/  MOV R72, R151 ;  /* 0x0000009700487202 */ /* 0x000fca0000000f00 */
[----:B------:R-:W-:-:S05]  /*3310*/  FADD.FTZ R150, R149, R72 ;  /* 0x0000004895967221 */ /* 0x000fca0000010000 */
[----:B------:R-:W-:-:S07]  /*3320*/  MOV R154, R150 ;  /* 0x00000096009a7202 */ /* 0x000fce0000000f00 */
[----:B------:R-:W-:Y:S05]  /*3330*/  WARPSYNC.COLLECTIVE R153, `(.L_x_18592) ;  /* 0x0000000099087348 */ /* 0x000fea0003c00000 */
[----:B------:R0:W1:Y:S02]  /*3340*/  SHFL.BFLY P6, R151, R154, R155, R156 ;  /* 0x0c00009b9a977389 */ /* 0x00006400000c009c */
[----:B01----:R-:W-:Y:S01]  /*3350*/  ENDCOLLECTIVE ;  /* 0x000000000000791b */ /* 0x003fe20003800000 */
.L_x_18592:
        /* <DEDUP_REMOVED lines=72> */
.L_x_18593:
[----:B------:R-:W-:Y:S01]  /*37e0*/  HFMA2.MMA R155, -RZ, RZ, 0, 1.1920928955078125e-07 ;  /* 0x00000002ff9b7435 */ /* 0x000fe200000001ff */
[----:B------:R-:W-:-:S05]  /*37f0*/  MOV R148, R151 ;  /* 0x0000009700947202 */ /* 0x000fca0000000f00 */
[----:B------:R-:W-:-:S05]  /*3800*/  FADD.FTZ R148, R73, R148 ;  /* 0x0000009449947221 */ /* 0x000fca0000010000 */
[----:B------:R-:W-:-:S07]  /*3810*/  MOV R154, R148 ;  /* 0x00000094009a7202 */ /* 0x000fce0000000f00 */
[----:B------:R-:W-:Y:S05]  /*3820*/  WARPSYNC.COLLECTIVE R153, `(.L_x_18594) ;  /* 0x0000000099087348 */ /* 0x000fea0003c00000 */
[----:B------:R0:W1:Y:S02]  /*3830*/  SHFL.BFLY P6, R151, R154, R155, R156 ;  /* 0x0c00009b9a977389 */ /* 0x00006400000c009c */
[----:B01----:R-:W-:Y:S01]  /*3840*/  ENDCOLLECTIVE ;  /* 0x000000000000791b */ /* 0x003fe20003800000 */
.L_x_18594:
[----:B------:R-:W-:Y:S01]  /*3850*/  HFMA2.MMA R155, -RZ, RZ, 0, 2.384185791015625e-07 ;  /* 0x00000004ff9b7435 */ /* 0x000fe200000001ff */
[----:B------:R-:W-:-:S05]  /*3860*/  MOV R147, R151 ;  /* 0x0000009700937202 */ /* 0x000fca0000000f00 */
[----:B------:R-:W-:-:S05]  /*3870*/  FADD.FTZ R147, R148, R147 ;  /* 0x0000009394937221 */ /* 0x000fca0000010000 */
[----:B------:R-:W-:-:S07]  /*3880*/  MOV R154, R147 ;  /* 0x00000093009a7202 */ /* 0x000fce0000000f00 */
[----:B------:R-:W-:Y:S05]  /*3890*/  WARPSYNC.COLLECTIVE R153, `(.L_x_18595) ;  /* 0x0000000099087348 */ /* 0x000fea0003c00000 */
[----:B------:R0:W1:Y:S02]  /*38a0*/  SHFL.BFLY P6, R151, R154, R155, R156 ;  /* 0x0c00009b9a977389 */ /* 0x00006400000c009c */
[----:B01----:R-:W-:Y:S01]  /*38b0*/  ENDCOLLECTIVE ;  /* 0x000000000000791b */ /* 0x003fe20003800000 */
.L_x_18595:
[----:B------:R-:W-:Y:S01]  /*38c0*/  HFMA2.MMA R155, -RZ, RZ, 0, 4.76837158203125e-07 ;  /* 0x00000008ff9b7435 */ /* 0x000fe200000001ff */
[----:B------:R-:W-:-:S05]  /*38d0*/  MOV R150, R151 ;  /* 0x0000009700967202 */ /* 0x000fca0000000f00 */
[----:B------:R-:W-:-:S05]  /*38e0*/  FADD.FTZ R150, R147, R150 ;  /* 0x0000009693967221 */ /* 0x000fca0000010000 */
[----:B------:R-:W-:-:S07]  /*38f0*/  MOV R154, R150 ;  /* 0x00000096009a7202 */ /* 0x000fce0000000f00 */
[----:B------:R-:W-:Y:S05]  /*3900*/  WARPSYNC.COLLECTIVE R153, `(.L_x_18596) ;  /* 0x0000000099087348 */ /* 0x000fea0003c00000 */
[----:B------:R0:W1:Y:S02]  /*3910*/  SHFL.BFLY P6, R151, R154, R155, R156 ;  /* 0x0c00009b9a977389 */ /* 0x00006400000c009c */
[----:B01----:R-:W-:Y:S01]  /*3920*/  ENDCOLLECTIVE ;  /* 0x000000000000791b */ /* 0x003fe20003800000 */
.L_x_18596:
[----:B------:R-:W-:Y:S01]  /*3930*/  HFMA2.MMA R155, -RZ, RZ, 0, 9.5367431640625e-07 ;  /* 0x00000010ff9b7435 */ /* 0x000fe200000001ff */
[----:B------:R-:W-:-:S05]  /*3940*/  MOV R149, R151 ;  /* 0x0000009700957202 */ /* 0x000fca0000000f00 */
[----:B------:R-:W-:-:S05]  /*3950*/  FADD.FTZ R149, R150, R149 ;  /* 0x0000009596957221 */ /* 0x000fca0000010000 */
[----:B------:R-:W-:-:S07]  /*3960*/  MOV R154, R149 ;  /* 0x00000095009a7202 */ /* 0x000fce0000000f00 */
[----:B------:R-:W-:Y:S05]  /*3970*/  WARPSYNC.COLLECTIVE R153, `(.L_x_18597) ;  /* 0x0000000099087348 */ /* 0x000fea0003c00000 */
[----:B------:R0:W1:Y:S02]  /*3980*/  SHFL.BFLY P6, R151, R154, R155, R156 ;  /* 0x0c00009b9a977389 */ /* 0x00006400000c009c */
[----:B01----:R-:W-:Y:S01]  /*3990*/  ENDCOLLECTIVE ;  /* 0x000000000000791b */ /* 0x003fe20003800000 */
.L_x_18597:
[----:B------:R-:W-:Y:S01]  /*39a0*/  MOV R152, R151 ;  /* 0x0000009700987202 */ /* 0x000fe20000000f00 */
[----:B------:R-:W-:Y:S06]  /*39b0*/  BRA `(.L_x_18598) ;  /* 0xffffffe800707947 */ /* 0x000fec000383ffff */
.L_x_18599:
        /* <DEDUP_REMOVED lines=12> */
.L_x_30284:


//--------------------- .text._ZN10layer_norm13ln_fwd_kernelINS_13Kernel_traitsI6__halfS2_fS2_fjLj4096ELj1ELj1ELj4ELj16ENS_18Kernel_traits_baseILj4096ES2_S2_fS2_fjLj128EEEEELb0ELb1ELb0ELb1EEEvNS_9FwdParamsE --------------------------
	.section	.text._ZN10layer_norm13ln_fwd_kernelINS_13Kernel_traitsI6__halfS2_fS2_fjLj4096ELj1ELj1ELj4ELj16ENS_18Kernel_traits_baseILj4096ES2_S2_fS2_fjLj128EEEEELb0ELb1ELb0ELb1EEEvNS_9FwdParamsE,"ax",@progbits
	.align	128
        .global         _ZN10layer_norm13ln_fwd_kernelINS_13Kernel_traitsI6__halfS2_fS2_fjLj4096ELj1ELj1ELj4ELj16ENS_18Kernel_traits_baseILj4096ES2_S2_fS2_fjLj128EEEEELb0ELb1ELb0ELb1EEEvNS_9FwdParamsE
        .type           _ZN10layer_norm13ln_fwd_kernelINS_13Kernel_traitsI6__halfS2_fS2_fjLj4096ELj1ELj1ELj4ELj16ENS_18Kernel_traits_baseILj4096ES2_S2_fS2_fjLj128EEEEELb0ELb1ELb0ELb1EEEvNS_9FwdParamsE,@function
        .size           _ZN10layer_norm13ln_fwd_kernelINS_13Kernel_traitsI6__halfS2_fS2_fjLj4096ELj1ELj1ELj4ELj16ENS_18Kernel_traits_baseILj4096ES2_S2_fS2_fjLj128EEEEELb0ELb1ELb0ELb1EEEvNS_9FwdParamsE,(.L_x_30285 - _ZN10layer_norm13ln_fwd_kernelINS_13Kernel_traitsI6__halfS2_fS2_fjLj4096ELj1ELj1ELj4ELj16ENS_18Kernel_traits_baseILj4096ES2_S2_fS2_fjLj128EEEEELb0ELb1ELb0ELb1EEEvNS_9FwdParamsE)
        .other          _ZN10layer_norm13ln_fwd_kernelINS_13Kernel_traitsI6__halfS2_fS2_fjLj4096ELj1ELj1ELj4ELj16ENS_18Kernel_traits_baseILj4096ES2_S2_fS2_fjLj128EEEEELb0ELb1ELb0ELb1EEEvNS_9FwdParamsE,@"STO_CUDA_ENTRY STV_DEFAULT"
_ZN10layer_norm13ln_fwd_kernelINS_13Kernel_traitsI6__halfS2_fS2_fjLj4096ELj1ELj1ELj4ELj16ENS_18Kernel_traits_baseILj4096ES2_S2_fS2_fjLj128EEEEELb0ELb1ELb0ELb1EEEvNS_9FwdParamsE:
.text._ZN10layer_norm13ln_fwd_kernelINS_13Kernel_traitsI6__halfS2_fS2_fjLj4096ELj1ELj1ELj4ELj16ENS_18Kernel_traits_baseILj4096ES2_S2_fS2_fjLj128EEEEELb0ELb1ELb0ELb1EEEvNS_9FwdParamsE:
        /* <DEDUP_REMOVED lines=42> */
[----:B------:R-:W-:Y:S01]  /*02a0*/  HFMA2.MMA R142, -RZ, RZ, 0, 5.9604644775390625e-08 ;  /* 0x00000001ff8e7435 */ /* 0x000fe200000001ff */
[----:B------:R-:W-:Y:S01]  /*02b0*/  ISETP.NE.U32.AND P0, PT, RZ, UR6, PT ;  /* 0x00000006ff007c0c */ /* 0x000fe2000bf05070 */
[----:B------:R-:W-:Y:S01]  /*02c0*/  ULDC.U8 UR6, c[0x0][0x2a0] ;  /* 0x0000a80000067ab9 */ /* 0x000fe20000000000 */
[----:B------:R-:W5:Y:S01]  /*02d0*/  LDG.E.128 R76, desc[UR4][R6.64] ;  /* 0x00000004064c7981 */ /* 0x000f62000c1e1d00 */
[--C-:B------:R-:W-:Y:S01]  /*02e0*/  HADD2.F32 R25, -RZ, R8.reuse.H0_H0 ;  /* 0x20000008ff197230 */ /* 0x100fe20000004100 */
[----:B------:R-:W-:Y:S01]  /*02f0*/  LEA R131, R131, 0x4, 0x2 ;  /* 0x0000000483837811 */ /* 0x000fe200078e10ff */
[----:B------:R-:W-:Y:S01]  /*0300*/  HADD2.F32 R24, -RZ, R8.H1_H1 ;  /* 0x30000008ff187230 */ /* 0x000fe20000004100 */
[----:B------:R-:W5:Y:S01]  /*0310*/  LDG.E.128 R72, desc[UR4][R6.64+0x800] ;  /* 0x0008000406487981 */ /* 0x000f62000c1e1d00 */
[--C-:B------:R-:W-:Y:S01]  /*0320*/  HADD2.F32 R23, -RZ, R9.reuse.H0_H0 ;  /* 0x20000009ff177230 */ /* 0x100fe20000004100 */
[----:B------:R-:W-:Y:S01]  /*0330*/  ISETP.NE.AND P3, PT, RZ, UR6, PT ;  /* 0x00000006ff007c0c */ /* 0x000fe2000bf65270 */
[----:B------:R-:W-:Y:S01]  /*0340*/  HADD2.F32 R22, -RZ, R9.H1_H1 ;  /* 0x30000009ff167230 */ /* 0x000fe20000004100 */
[----:B------:R0:W5:Y:S01]  /*0350*/  LDG.E.128 R68, desc[UR4][R6.64+0x1000] ;  /* 0x0010000406447981 */ /* 0x000162000c1e1d00 */
[--C-:B------:R-:W-:Y:S01]  /*0360*/  HADD2.F32 R21, -RZ, R10.reuse.H0_H0 ;  /* 0x2000000aff157230 */ /* 0x100fe20000004100 */
[----:B------:R-:W-:Y:S01]  /*0370*/  LOP3.LUT R135, R27, 0x1f, RZ, 0xc0, !PT ;  /* 0x0000001f1b877812 */ /* 0x000fe200078ec0ff */
[----:B------:R-:W-:Y:S01]  /*0380*/  HADD2.F32 R20, -RZ, R10.H1_H1 ;  /* 0x3000000aff147230 */ /* 0x000fe20000004100 */
[----:B------:R-:W-:Y:S01]  /*0390*/  LOP3.LUT R132, R133, 0x3, RZ, 0xc0, !PT ;  /* 0x0000000385847812 */ /* 0x000fe200078ec0ff */
[--C-:B------:R-:W-:Y:S01]  /*03a0*/  HADD2.F32 R19, -RZ, R11.reuse.H0_H0 ;  /* 0x2000000bff137230 */ /* 0x100fe20000004100 */
[----:B------:R-:W-:Y:S01]  /*03b0*/  ISETP.NE.AND.EX P0, PT, RZ, UR7, PT, P0 ;  /* 0x00000007ff007c0c */ /* 0x000fe2000bf05300 */
        /* <DEDUP_REMOVED lines=17> */
[--C-:B0-----:R-:W-:Y:S02]  /*04d0*/  HADD2.F32 R7, -RZ, R53.reuse.H0_H0 ;  /* 0x20000035ff077230 */ /* 0x101fe40000004100 */
        /* <DEDUP_REMOVED lines=13> */
[--C-:B--2---:R-:W-:Y:S02]  /*05b0*/  HADD2.F32 R90, -RZ, R32.reuse.H0_H0 ;  /* 0x20000020ff5a7230 */ /* 0x104fe40000004100 */
[----:B------:R-:W-:Y:S02]  /*05c0*/  HADD2.F32 R92, -RZ, R32.H1_H1 ;  /* 0x30000020ff5c7230 */ /* 0x000fe40000004100 */
[--C-:B------:R-:W-:Y:S02]  /*05d0*/  HADD2.F32 R93, -RZ, R33.reuse.H0_H0 ;  /* 0x20000021ff5d7230 */ /* 0x100fe40000004100 */
[----:B------:R-:W-:Y:S02]  /*05e0*/  HADD2.F32 R95, -RZ, R33.H1_H1 ;  /* 0x30000021ff5f7230 */ /* 0x000fe40000004100 */
[--C-:B------:R-:W-:Y:S02]  /*05f0*/  HADD2.F32 R94, -RZ, R34.reuse.H0_H0 ;  /* 0x20000022ff5e7230 */ /* 0x100fe40000004100 */
[----:B------:R-:W-:-:S02]  /*0600*/  HADD2.F32 R96, -RZ, R34.H1_H1 ;  /* 0x30000022ff607230 */ /* 0x000fc40000004100 */
[--C-:B------:R-:W-:Y:S02]  /*0610*/  HADD2.F32 R97, -RZ, R35.reuse.H0_H0 ;  /* 0x20000023ff617230 */ /* 0x100fe40000004100 */
[----:B------:R-:W-:Y:S02]  /*0620*/  HADD2.F32 R98, -RZ, R35.H1_H1 ;  /* 0x30000023ff627230 */ /* 0x000fe40000004100 */
[--C-:B---3--:R-:W-:Y:S02]  /*0630*/  HADD2.F32 R99, -RZ, R37.reuse.H0_H0 ;  /* 0x20000025ff637230 */ /* 0x108fe40000004100 */
[----:B------:R-:W-:Y:S02]  /*0640*/  HADD2.F32 R100, -RZ, R37.H1_H1 ;  /* 0x30000025ff647230 */ /* 0x000fe40000004100 */
[--C-:B------:R-:W-:Y:S02]  /*0650*/  HADD2.F32 R101, -RZ, R38.reuse.H0_H0 ;  /* 0x20000026ff657230 */ /* 0x100fe40000004100 */
[----:B------:R-:W-:-:S02]  /*0660*/  HADD2.F32 R102, -RZ, R38.H1_H1 ;  /* 0x30000026ff667230 */ /* 0x000fc40000004100 */
[--C-:B------:R-:W-:Y:S02]  /*0670*/  HADD2.F32 R103, -RZ, R36.reuse.H0_H0 ;  /* 0x20000024ff677230 */ /* 0x100fe40000004100 */
[----:B------:R-:W-:Y:S02]  /*0680*/  HADD2.F32 R104, -RZ, R36.H1_H1 ;  /* 0x30000024ff687230 */ /* 0x000fe40000004100 */
[--C-:B------:R-:W-:Y:S02]  /*0690*/  HADD2.F32 R105, -RZ, R39.reuse.H0_H0 ;  /* 0x20000027ff697230 */ /* 0x100fe40000004100 */
[----:B------:R-:W-:Y:S02]  /*06a0*/  HADD2.F32 R108, -RZ, R39.H1_H1 ;  /* 0x30000027ff6c7230 */ /* 0x000fe40000004100 */
[--C-:B----4-:R-:W-:Y:S02]  /*06b0*/  HADD2.F32 R106, -RZ, R40.reuse.H0_H0 ;  /* 0x20000028ff6a7230 */ /* 0x110fe40000004100 */
        /* <DEDUP_REMOVED lines=22> */
[----:B------:R-:W-:-:S07]  /*0820*/  HADD2.F32 R129, -RZ, R51.H1_H1 ;  /* 0x30000033ff817230 */ /* 0x000fce0000004100 */
.L_x_18601:
[----:B0-----:R-:W0:Y:S01]  /*0830*/  @P0 LDC.64 R34, c[0x0][0x270] ;  /* 0x00009c00ff220b82 */ /* 0x001e220000000a00 */
[----:B------:R-:W-:-:S05]  /*0840*/  IMAD R28, R134, UR7, RZ ;  /* 0x00000007861c7c24 */ /* 0x000fca000f8e02ff */
[----:B------:R-:W-:Y:S02]  /*0850*/  SHF.R.S32.HI R29, RZ, 0x1f, R28 ;  /* 0x0000001fff1d7819 */ /* 0x000fe4000001141c */
[----:B------:R-:W1:Y:S02]  /*0860*/  LDC.64 R140, c[0x0][0x220] ;  /* 0x00008800ff8c7b82 */ /* 0x000e640000000a00 */
[----:B------:R-:W-:-:S04]  /*0870*/  LEA.HI R29, R29, R28, RZ, 0x3 ;  /* 0x0000001c1d1d7211 */ /* 0x000fc800078f18ff */
[----:B------:R-:W-:Y:S02]  /*0880*/  LEA.HI.SX32 R139, R29, R26, 0x1d ;  /* 0x0000001a1d8b7211 */ /* 0x000fe400078feaff */
[----:B------:R-:W-:-:S04]  /*0890*/  ISETP.NE.U32.AND P1, PT, RZ, UR8, PT ;  /* 0x00000008ff007c0c */ /* 0x000fc8000bf25070 */
[----:B------:R-:W-:Y:S01]  /*08a0*/  ISETP.NE.AND.EX P1, PT, RZ, UR9, PT, P1 ;  /* 0x00000009ff007c0c */ /* 0x000fe2000bf25310 */
[----:B0-----:R-:W-:-:S06]  /*08b0*/  @P0 IMAD.WIDE R34, R134, 0x2, R34 ;  /* 0x0000000286220825 */ /* 0x001fcc00078e0222 */
[----:B------:R-:W2:Y:S01]  /*08c0*/  @P0 LDG.E.U16 R34, desc[UR4][R34.64] ;  /* 0x0000000422220981 */ /* 0x000ea2000c1e1500 */
[----:B-1----:R-:W-:-:S06]  /*08d0*/  IMAD.WIDE.U32 R28, R139, 0x10, R140 ;  /* 0x000000108b1c7825 */ /* 0x002fcc00078e008c */
[----:B------:R-:W3:Y:S01]  /*08e0*/  LDG.E.128 R28, desc[UR4][R28.64] ;  /* 0x000000041c1c7981 */ /* 0x000ee2000c1e1d00 */
[----:B------:R-:W-:-:S04]  /*08f0*/  @P1 LEA R32, P2, R139, UR8, 0x5 ;  /* 0x000000088b201c11 */ /* 0x000fc8000f8428ff */
[----:B------:R-:W-:-:S05]  /*0900*/  @P1 LEA.HI.X R33, R139, UR9, RZ, 0x5, P2 ;  /* 0x000000098b211c11 */ /* 0x000fca00090f2cff */
[----:B------:R-:W4:Y:S04]  /*0910*/  @P1 LDG.E.128 R64, desc[UR4][R32.64] ;  /* 0x0000000420401981 */ /* 0x000f28000c1e1d00 */
[----:B------:R0:W4:Y:S01]  /*0920*/  @P1 LDG.E.128 R60, desc[UR4][R32.64+0x10] ;  /* 0x00001004203c1981 */ /* 0x000122000c1e1d00 */
[----:B------:R-:W-:Y:S02]  /*0930*/  MOV R143, 0x3f800000 ;  /* 0x3f800000008f7802 */ /* 0x000fe40000000f00 */
[----:B------:R-:W-:Y:S01]  /*0940*/  ISETP.NE.U32.AND P2, PT, RZ, UR8, PT ;  /* 0x00000008ff007c0c */ /* 0x000fe2000bf45070 */
[----:B-----5:R-:W-:-:S03]  /*0950*/  HADD2.F32 R37, -RZ, R76.H0_H0 ;  /* 0x2000004cff257230 */ /* 0x020fc60000004100 */
[----:B------:R-:W-:Y:S01]  /*0960*/  ISETP.NE.AND.EX P2, PT, RZ, UR9, PT, P2 ;  /* 0x00000009ff007c0c */ /* 0x000fe2000bf45320 */
[----:B------:R-:W-:Y:S02]  /*0970*/  HADD2.F32 R57, -RZ, R76.H1_H1 ;  /* 0x3000004cff397230 */ /* 0x000fe40000004100 */
[----:B------:R-:W-:Y:S02]  /*0980*/  HADD2.F32 R59, -RZ, R77.H1_H1 ;  /* 0x3000004dff3b7230 */ /* 0x000fe40000004100 */
[----:B------:R-:W-:Y:S02]  /*0990*/  HADD2.F32 R53, -RZ, R78.H1_H1 ;  /* 0x3000004eff357230 */ /* 0x000fe40000004100 */
[----:B------:R-:W-:Y:S01]  /*09a0*/  HADD2.F32 R55, -RZ, R79.H1_H1 ;  /* 0x3000004fff377230 */ /* 0x000fe20000004100 */
[----:B------:R-:W-:Y:S01]  /*09b0*/  IADD3 R136, R139, 0x80, RZ ;  /* 0x000000808b887810 */ /* 0x000fe20007ffe0ff */
[----:B--2---:R-:W-:Y:S02]  /*09c0*/  @P0 HADD2.F32 R143, -RZ, R34.H0_H0 ;  /* 0x20000022ff8f0230 */ /* 0x004fe40000004100 */
[----:B---3--:R-:W-:-:S02]  /*09d0*/  HADD2.F32 R36, -RZ, R29.H0_H0 ;  /* 0x2000001dff247230 */ /* 0x008fc40000004100 */
[----:B------:R-:W-:Y:S02]  /*09e0*/  HADD2.F32 R38, -RZ, R29.H1_H1 ;  /* 0x3000001dff267230 */ /* 0x000fe40000004100 */
[----:B------:R-:W-:Y:S02]  /*09f0*/  HADD2.F32 R29, -RZ, R77.H0_H0 ;  /* 0x2000004dff1d7230 */ /* 0x000fe40000004100 */
[----:B------:R-:W-:Y:S01]  /*0a00*/  FMUL.FTZ R36, R36, R143 ;  /* 0x0000008f24247220 */ /* 0x000fe20000410000 */
[----:B------:R-:W-:Y:S02]  /*0a10*/  HADD2.F32 R34, -RZ, R28.H0_H0 ;  /* 0x2000001cff227230 */ /* 0x000fe40000004100 */
[----:B------:R-:W-:Y:S02]  /*0a20*/  HADD2.F32 R40, -RZ, R30.H0_H0 ;  /* 0x2000001eff287230 */ /* 0x000fe40000004100 */
[----:B------:R-:W-:Y:S02]  /*0a30*/  HADD2.F32 R28, -RZ, R28.H1_H1 ;  /* 0x3000001cff1c7230 */ /* 0x000fe40000004100 */
[----:B------:R-:W-:-:S02]  /*0a40*/  HADD2.F32 R30, -RZ, R30.H1_H1 ;  /* 0x3000001eff1e7230 */ /* 0x000fc40000004100 */
[--C-:B0-----:R-:W-:Y:S02]  /*0a50*/  HADD2.F32 R32, -RZ, R31.reuse.H0_H0 ;  /* 0x2000001fff207230 */ /* 0x101fe40000004100 */
[----:B------:R-:W-:Y:S02]  /*0a60*/  HADD2.F32 R42, -RZ, R31.H1_H1 ;  /* 0x3000001fff2a7230 */ /* 0x000fe40000004100 */
[----:B------:R-:W-:Y:S01]  /*0a70*/  FMUL.FTZ R58, R36, R29 ;  /* 0x0000001d243a7220 */ /* 0x000fe20000410000 */
[-C--:B------:R-:W-:Y:S01]  /*0a80*/  FMUL.FTZ R34, R34, R143.reuse ;  /* 0x0000008f22227220 */ /* 0x080fe20000410000 */
[----:B------:R-:W-:Y:S02]  /*0a90*/  HADD2.F32 R31, -RZ, R78.H0_H0 ;  /* 0x2000004eff1f7230 */ /* 0x000fe40000004100 */
[-C--:B------:R-:W-:Y:S01]  /*0aa0*/  FMUL.FTZ R28, R28, R143.reuse ;  /* 0x0000008f1c1c7220 */ /* 0x080fe20000410000 */
[----:B------:R-:W-:Y:S02]  /*0ab0*/  HADD2.F32 R29, -RZ, R79.H0_H0 ;  /* 0x2000004fff1d7230 */ /* 0x000fe40000004100 */
        /* <DEDUP_REMOVED lines=10> */
[C---:B------:R-:W-:Y:S01]  /*0b60*/  LEA R34, P4, R139.reuse, UR10, 0x5 ;  /* 0x0000000a8b227c11 */ /* 0x040fe2000f8828ff */
[----:B------:R-:W-:Y:S01]  /*0b70*/  FMUL.FTZ R54, R32, R29 ;  /* 0x0000001d20367220 */ /* 0x000fe20000410000 */
[----:B------:R-:W-:Y:S01]  /*0b80*/  FMUL.FTZ R55, R42, R55 ;  /* 0x000000372a377220 */ /* 0x000fe20000410000 */
[----:B----4-:R-:W-:Y:S01]  /*0b90*/  @P2 FADD.FTZ R56, R64, R56 ;  /* 0x0000003840382221 */ /* 0x010fe20000010000 */
        /* <DEDUP_REMOVED lines=8> */
[C---:B------:R-:W-:Y:S01]  /*0c20*/  IMAD.WIDE.U32 R28, R136.reuse, 0x10, R140 ;  /* 0x00000010881c7825 */ /* 0x040fe200078e008c */
[----:B------:R-:W-:Y:S04]  /*0c30*/  STG.E.128 desc[UR4][R34.64], R56 ;  /* 0x0000003822007986 */ /* 0x000fe8000c101d04 */
[----:B------:R0:W-:Y:S04]  /*0c40*/  STG.E.128 desc[UR4][R34.64+0x10], R52 ;  /* 0x0000103422007986 */ /* 0x0001e8000c101d04 */
[----:B------:R-:W2:Y:S01]  /*0c50*/  LDG.E.128 R28, desc[UR4][R28.64] ;  /* 0x000000041c1c7981 */ /* 0x000ea2000c1e1d00 */
[----:B------:R-:W-:-:S02]  /*0c60*/  @P1 LEA R32, P4, R136, UR8, 0x5 ;  /* 0x0000000888201c11 */ /* 0x000fc4000f8828ff */
[----:B------:R-:W-:Y:S02]  /*0c70*/  MOV R80, R64 ;  /* 0x0000004000507202 */ /* 0x000fe40000000f00 */
[----:B------:R-:W-:Y:S02]  /*0c80*/  MOV R81, R65 ;  /* 0x0000004100517202 */ /* 0x000fe40000000f00 */
[----:B------:R-:W-:Y:S02]  /*0c90*/  MOV R82, R66 ;  /* 0x0000004200527202 */ /* 0x000fe40000000f00 */
[----:B------:R-:W-:Y:S02]  /*0ca0*/  MOV R83, R67 ;  /* 0x0000004300537202 */ /* 0x000fe40000000f00 */
[----:B------:R-:W-:Y:S02]  /*0cb0*/  MOV R48, R60 ;  /* 0x0000003c00307202 */ /* 0x000fe40000000f00 */
[----:B------:R-:W-:-:S02]  /*0cc0*/  MOV R49, R61 ;  /* 0x0000003d00317202 */ /* 0x000fc40000000f00 */
[----:B------:R-:W-:Y:S02]  /*0cd0*/  MOV R50, R62 ;  /* 0x0000003e00327202 */ /* 0x000fe40000000f00 */
[----:B------:R-:W-:Y:S02]  /*0ce0*/  MOV R51, R63 ;  /* 0x0000003f00337202 */ /* 0x000fe40000000f00 */
[----:B------:R-:W-:-:S05]  /*0cf0*/  @P1 LEA.HI.X R33, R136, UR9, RZ, 0x5, P4 ;  /* 0x0000000988211c11 */ /* 0x000fca000a0f2cff */
[----:B------:R-:W3:Y:S04]  /*0d00*/  @P1 LDG.E.128 R80, desc[UR4][R32.64] ;  /* 0x0000000420501981 */ /* 0x000ee8000c1e1d00 */
[----:B------:R-:W4:Y:S01]  /*0d10*/  @P1 LDG.E.128 R48, desc[UR4][R32.64+0x10] ;  /* 0x0000100420301981 */ /* 0x000f22000c1e1d00 */
[--C-:B0-----:R-:W-:Y:S02]  /*0d20*/  HADD2.F32 R35, -RZ, R72.reuse.H0_H0 ;  /* 0x20000048ff237230 */ /* 0x101fe40000004100 */
[----:B------:R-:W-:Y:S02]  /*0d30*/  HADD2.F32 R45, -RZ, R72.H1_H1 ;  /* 0x30000048ff2d7230 */ /* 0x000fe40000004100 */
[----:B------:R-:W-:Y:S02]  /*0d40*/  HADD2.F32 R47, -RZ, R73.H1_H1 ;  /* 0x30000049ff2f7230 */ /* 0x000fe40000004100 */
[----:B------:R-:W-:-:S02]  /*0d50*/  HADD2.F32 R41, -RZ, R74.H1_H1 ;  /* 0x3000004aff297230 */ /* 0x000fc40000004100 */
[----:B------:R-:W-:Y:S01]  /*0d60*/  HADD2.F32 R43, -RZ, R75.H1_H1 ;  /* 0x3000004bff2b7230 */ /* 0x000fe20000004100 */
[----:B------:R-:W-:Y:S01]  /*0d70*/  IADD3 R137, R139, 0x100, RZ ;  /* 0x000001008b897810 */ /* 0x000fe20007ffe0ff */
[--C-:B--2---:R-:W-:Y:S02]  /*0d80*/  HADD2.F32 R36, -RZ, R29.reuse.H0_H0 ;  /* 0x2000001dff247230 */ /* 0x104fe40000004100 */
[----:B------:R-:W-:Y:S02]  /*0d90*/  HADD2.F32 R38, -RZ, R29.H1_H1 ;  /* 0x3000001dff267230 */ /* 0x000fe40000004100 */
[----:B------:R-:W-:Y:S02]  /*0da0*/  HADD2.F32 R29, -RZ, R73.H0_H0 ;  /* 0x20000049ff1d7230 */ /* 0x000fe40000004100 */
[----:B------:R-:W-:Y:S01]  /*0db0*/  FMUL.FTZ R36, R36, R143 ;  /* 0x0000008f24247220 */ /* 0x000fe20000410000 */
[----:B------:R-:W-:Y:S02]  /*0dc0*/  HADD2.F32 R34, -RZ, R28.H0_H0 ;  /* 0x2000001cff227230 */ /* 0x000fe40000004100 */
[----:B------:R-:W-:-:S02]  /*0dd0*/  HADD2.F32 R40, -RZ, R30.H0_H0 ;  /* 0x2000001eff287230 */ /* 0x000fc40000004100 */
[----:B------:R-:W-:Y:S02]  /*0de0*/  HADD2.F32 R28, -RZ, R28.H1_H1 ;  /* 0x3000001cff1c7230 */ /* 0x000fe40000004100 */
[----:B------:R-:W-:Y:S02]  /*0df0*/  HADD2.F32 R30, -RZ, R30.H1_H1 ;  /* 0x3000001eff1e7230 */ /* 0x000fe40000004100 */
[--C-:B------:R-:W-:Y:S02]  /*0e00*/  HADD2.F32 R42, -RZ, R31.reuse.H0_H0 ;  /* 0x2000001fff2a7230 */ /* 0x100fe40000004100 */
[----:B------:R-:W-:Y:S02]  /*0e10*/  HADD2.F32 R138, -RZ, R31.H1_H1 ;  /* 0x3000001fff8a7230 */ /* 0x000fe40000004100 */
[----:B------:R-:W-:Y:S01]  /*0e20*/  FMUL.FTZ R46, R36, R29 ;  /* 0x0000001d242e7220 */ /* 0x000fe20000410000 */
[----:B------:R-:W-:Y:S01]  /*0e30*/  FMUL.FTZ R34, R34, R143 ;  /* 0x0000008f22227220 */ /* 0x000fe20000410000 */
[----:B------:R-:W-:-:S02]  /*0e40*/  HADD2.F32 R31, -RZ, R74.H0_H0 ;  /* 0x2000004aff1f7230 */ /* 0x000fc40000004100 */
        /* <DEDUP_REMOVED lines=12> */
[----:B------:R-:W-:Y:S01]  /*0f10*/  LEA R34, P4, R136, UR10, 0x5 ;  /* 0x0000000a88227c11 */ /* 0x000fe2000f8828ff */
[----:B------:R-:W-:Y:S01]  /*0f20*/  FMUL.FTZ R42, R42, R29 ;  /* 0x0000001d2a2a7220 */ /* 0x000fe20000410000 */
[----:B------:R-:W-:Y:S01]  /*0f30*/  FMUL.FTZ R43, R138, R43 ;  /* 0x0000002b8a2b7220 */ /* 0x000fe20000410000 */
[----:B---3--:R-:W-:Y:S01]  /*0f40*/  @P2 FADD.FTZ R44, R80, R44 ;  /* 0x0000002c502c2221 */ /* 0x008fe20000010000 */
[----:B------:R-:W-:Y:S01]  /*0f50*/  LEA.HI.X R35, R136, UR11, RZ, 0x5, P4 ;  /* 0x0000000b88237c11 */ /* 0x000fe2000a0f2cff */
[----:B------:R-:W-:Y:S01]  /*0f60*/  @P2 FADD.FTZ R45, R81, R45 ;  /* 0x0000002d512d2221 */ /* 0x000fe20000010000 */
[----:B------:R-:W-:Y:S01]  /*0f70*/  @P2 FADD.FTZ R46, R82, R46 ;  /* 0x0000002e522e2221 */ /* 0x000fe20000010000 */
[----:B------:R-:W-:Y:S01]  /*0f80*/  @P2 FADD.FTZ R47, R83, R47 ;  /* 0x0000002f532f2221 */ /* 0x000fe20000010000 */
[----:B----4-:R-:W-:Y:S01]  /*0f90*/  @P2 FADD.FTZ R40, R48, R40 ;  /* 0x0000002830282221 */ /* 0x010fe20000010000 */
[----:B------:R-:W-:Y:S01]  /*0fa0*/  @P2 FADD.FTZ R41, R49, R41 ;  /* 0x0000002931292221 */ /* 0x000fe20000010000 */
[----:B------:R-:W-:Y:S01]  /*0fb0*/  @P2 FADD.FTZ R42, R50, R42 ;  /* 0x0000002a322a2221 */ /* 0x000fe20000010000 */
[----:B------:R-:W-:Y:S01]  /*0fc0*/  @P2 FADD.FTZ R43, R51, R43 ;  /* 0x0000002b332b2221 */ /* 0x000fe20000010000 */
[C---:B------:R-:W-:Y:S01]  /*0fd0*/  IMAD.WIDE.U32 R28, R137.reuse, 0x10, R140 ;  /* 0x00000010891c7825 */ /* 0x040fe200078e008c */
        /* <DEDUP_REMOVED lines=15> */
[--C-:B0-----:R-:W-:Y:S02]  /*10d0*/  HADD2.F32 R35, -RZ, R68.reuse.H0_H0 ;  /* 0x20000044ff237230 */ /* 0x101fe40000004100 */
[----:B------:R-:W-:Y:S02]  /*10e0*/  HADD2.F32 R39, -RZ, R69.H1_H1 ;  /* 0x30000045ff277230 */ /* 0x000fe40000004100 */
[----:B------:R-:W-:Y:S02]  /*10f0*/  HADD2.F32 R37, -RZ, R68.H1_H1 ;  /* 0x30000044ff257230 */ /* 0x000fe40000004100 */
[----:B-1----:R-:W-:-:S02]  /*1100*/  HADD2.F32 R33, -RZ, R70.H1_H1 ;  /* 0x30000046ff217230 */ /* 0x002fc40000004100 */
[----:B--2---:R-:W-:Y:S02]  /*1110*/  HADD2.F32 R34, -RZ, R28.H0_H0 ;  /* 0x2000001cff227230 */ /* 0x004fe40000004100 */
[--C-:B------:R-:W-:Y:S02]  /*1120*/  HADD2.F32 R38, -RZ, R29.reuse.H0_H0 ;  /* 0x2000001dff267230 */ /* 0x100fe40000004100 */
[----:B------:R-:W-:Y:S02]  /*1130*/  HADD2.F32 R138, -RZ, R29.H1_H1 ;  /* 0x3000001dff8a7230 */ /* 0x000fe40000004100 */
[-C--:B------:R-:W-:Y:S01]  /*1140*/  FMUL.FTZ R34, R34, R143.reuse ;  /* 0x0000008f22227220 */ /* 0x080fe20000410000 */
[----:B------:R-:W-:Y:S02]  /*1150*/  HADD2.F32 R29, -RZ, R69.H0_H0 ;  /* 0x20000045ff1d7230 */ /* 0x000fe40000004100 */
[----:B------:R-:W-:Y:S01]  /*1160*/  FMUL.FTZ R38, R38, R143 ;  /* 0x0000008f26267220 */ /* 0x000fe20000410000 */
[----:B------:R-:W-:-:S02]  /*1170*/  HADD2.F32 R144, -RZ, R30.H0_H0 ;  /* 0x2000001eff907230 */ /* 0x000fc40000004100 */
[----:B------:R-:W-:Y:S02]  /*1180*/  HADD2.F32 R28, -RZ, R28.H1_H1 ;  /* 0x3000001cff1c7230 */ /* 0x000fe40000004100 */
[----:B------:R-:W-:Y:S02]  /*1190*/  HADD2.F32 R30, -RZ, R30.H1_H1 ;  /* 0x3000001eff1e7230 */ /* 0x000fe40000004100 */
[--C-:B------:R-:W-:Y:S02]  /*11a0*/  HADD2.F32 R146, -RZ, R31.reuse.H0_H0 ;  /* 0x2000001fff927230 */ /* 0x100fe40000004100 */
[----:B------:R-:W-:Y:S02]  /*11b0*/  HADD2.F32 R148, -RZ, R31.H1_H1 ;  /* 0x3000001fff947230 */ /* 0x000fe40000004100 */
[----:B------:R-:W-:Y:S01]  /*11c0*/  FMUL.FTZ R36, R34, R35 ;  /* 0x0000002322247220 */ /* 0x000fe20000410000 */
[----:B------:R-:W-:Y:S02]  /*11d0*/  HADD2.F32 R31, -RZ, R70.H0_H0 ;  /* 0x20000046ff1f7230 */ /* 0x000fe40000004100 */
[----:B------:R-:W-:Y:S01]  /*11e0*/  FMUL.FTZ R138, R138, R143 ;  /* 0x0000008f8a8a7220 */ /* 0x000fe20000410000 */
[----:B------:R-:W-:Y:S01]  /*11f0*/  FMUL.FTZ R38, R38, R29 ;  /* 0x0000001d26267220 */ /* 0x000fe20000410000 */
[----:B------:R-:W-:Y:S01]  /*1200*/  FMUL.FTZ R144, R144, R143 ;  /* 0x0000008f90907220 */ /* 0x000fe20000410000 */
[----:B------:R-:W-:-:S02]  /*1210*/  HADD2.F32 R29, -RZ, R71.H0_H0 ;  /* 0x20000047ff1d7230 */ /* 0x000fc40000004100 */
[-C--:B------:R-:W-:Y:S01]  /*1220*/  FMUL.FTZ R28, R28, R143.reuse ;  /* 0x0000008f1c1c7220 */ /* 0x080fe20000410000 */
[----:B------:R-:W-:Y:S02]  /*1230*/  HADD2.F32 R35, -RZ, R71.H1_H1 ;  /* 0x30000047ff237230 */ /* 0x000fe40000004100 */
[-C--:B------:R-:W-:Y:S01]  /*1240*/  FMUL.FTZ R30, R30, R143.reuse ;  /* 0x0000008f1e1e7220 */ /* 0x080fe20000410000 */
[-C--:B------:R-:W-:Y:S01]  /*1250*/  FMUL.FTZ R146, R146, R143.reuse ;  /* 0x0000008f92927220 */ /* 0x080fe20000410000 */
[----:B------:R-:W-:Y:S01]  /*1260*/  FMUL.FTZ R148, R148, R143 ;  /* 0x0000008f94947220 */ /* 0x000fe20000410000 */
[----:B------:R-:W-:Y:S01]  /*1270*/  FMUL.FTZ R39, R138, R39 ;  /* 0x000000278a277220 */ /* 0x000fe20000410000 */
[----:B------:R-:W-:Y:S01]  /*1280*/  FMUL.FTZ R32, R144, R31 ;  /* 0x0000001f90207220 */ /* 0x000fe20000410000 */
[----:B------:R-:W-:Y:S01]  /*1290*/  IADD3 R138, R139, 0x180, RZ ;  /* 0x000001808b8a7810 */ /* 0x000fe20007ffe0ff */
[----:B------:R-:W-:Y:S01]  /*12a0*/  FMUL.FTZ R37, R28, R37 ;  /* 0x000000251c257220 */ /* 0x000fe20000410000 */
[----:B------:R-:W-:Y:S01]  /*12b0*/  FMUL.FTZ R33, R30, R33 ;  /* 0x000000211e217220 */ /* 0x000fe20000410000 */
[C---:B------:R-:W-:Y:S01]  /*12c0*/  LEA R144, P4, R137.reuse, UR10, 0x5 ;  /* 0x0000000a89907c11 */ /* 0x040fe2000f8828ff */
        /* <DEDUP_REMOVED lines=16> */
[----:B------:R-:W-:Y:S02]  /*13d0*/  @P1 MOV R64, R80 ;  /* 0x0000005000401202 */ /* 0x000fe40000000f00 */
        /* <DEDUP_REMOVED lines=25> */
[----:B------:R-:W-:Y:S01]  /*1570*/  FADD.FTZ R145, R43, R154 ;  /* 0x0000009a2b917221 */ /* 0x000fe20000010000 */
[----:B------:R-:W-:Y:S01]  /*1580*/  UMOV UR6, 0xffffffff ;  /* 0xffffffff00067882 */ /* 0x000fe20000000000 */
[--C-:B--2---:R-:W-:Y:S02]  /*1590*/  HADD2.F32 R140, -RZ, R28.reuse.H0_H0 ;  /* 0x2000001cff8c7230 */ /* 0x104fe40000004100 */
[----:B------:R-:W-:Y:S02]  /*15a0*/  HADD2.F32 R28, -RZ, R28.H1_H1 ;  /* 0x3000001cff1c7230 */ /* 0x000fe40000004100 */
[--C-:B------:R-:W-:Y:S02]  /*15b0*/  HADD2.F32 R150, -RZ, R31.reuse.H0_H0 ;  /* 0x2000001fff967230 */ /* 0x100fe40000004100 */
[----:B------:R-:W-:Y:S02]  /*15c0*/  HADD2.F32 R152, -RZ, R31.H1_H1 ;  /* 0x3000001fff987230 */ /* 0x000fe40000004100 */
[----:B------:R-:W-:Y:S01]  /*15d0*/  FMUL.FTZ R31, R28, R143 ;  /* 0x0000008f1c1f7220 */ /* 0x000fe20000410000 */
[----:B------:R-:W-:Y:S01]  /*15e0*/  FADD.FTZ R28, R36, R145 ;  /* 0x00000091241c7221 */ /* 0x000fe20000010000 */
[----:B------:R-:W-:-:S02]  /*15f0*/  HADD2.F32 R144, -RZ, R29.H0_H0 ;  /* 0x2000001dff907230 */ /* 0x000fc40000004100 */
[----:B------:R-:W-:Y:S02]  /*1600*/  HADD2.F32 R146, -RZ, R29.H1_H1 ;  /* 0x3000001dff927230 */ /* 0x000fe40000004100 */
[----:B------:R-:W-:Y:S01]  /*1610*/  FADD.FTZ R147, R37, R28 ;  /* 0x0000001c25937221 */ /* 0x000fe20000010000 */
[----:B------:R-:W-:-:S03]  /*1620*/  FMUL.FTZ R29, R140, R143 ;  /* 0x0000008f8c1d7220 */ /* 0x000fc60000410000 */
[----:B------:R-:W-:Y:S01]  /*1630*/  FADD.FTZ R140, R38, R147 ;  /* 0x00000093268c7221 */ /* 0x000fe20000010000 */
[----:B---3--:R-:W-:Y:S01]  /*1640*/  @P1 MOV R80, R64 ;  /* 0x0000004000501202 */ /* 0x008fe20000000f00 */
[----:B------:R-:W-:Y:S01]  /*1650*/  FMUL.FTZ R28, R90, R29 ;  /* 0x0000001d5a1c7220 */ /* 0x000fe20000410000 */
[----:B------:R-:W-:Y:S01]  /*1660*/  FMUL.FTZ R29, R92, R31 ;  /* 0x0000001f5c1d7220 */ /* 0x000fe20000410000 */
[--C-:B------:R-:W-:Y:S02]  /*1670*/  HADD2.F32 R148, -RZ, R30.reuse.H0_H0 ;  /* 0x2000001eff947230 */ /* 0x100fe40000004100 */
[----:B------:R-:W-:Y:S01]  /*1680*/  FADD.FTZ R31, R39, R140 ;  /* 0x0000008c271f7221 */ /* 0x000fe20000010000 */
[----:B------:R-:W-:Y:S02]  /*1690*/  HADD2.F32 R30, -RZ, R30.H1_H1 ;  /* 0x3000001eff1e7230 */ /* 0x000fe40000004100 */
[----:B------:R-:W-:Y:S01]  /*16a0*/  FMUL.FTZ R144, R144, R143 ;  /* 0x0000008f90907220 */ /* 0x000fe20000410000 */
[----:B------:R-:W-:Y:S01]  /*16b0*/  @P2 FADD.FTZ R28, R28, R80 ;  /* 0x000000501c1c2221 */ /* 0x000fe20000010000 */
[----:B------:R-:W-:Y:S01]  /*16c0*/  FADD.FTZ R80, R32, R31 ;  /* 0x0000001f20507221 */ /* 0x000fe20000010000 */
[----:B------:R-:W-:Y:S01]  /*16d0*/  @P1 MOV R81, R65 ;  /* 0x0000004100511202 */ /* 0x000fe20000000f00 */
[-C--:B------:R-:W-:Y:S01]  /*16e0*/  FMUL.FTZ R145, R30, R143.reuse ;  /* 0x0000008f1e917220 */ /* 0x080fe20000410000 */
[----:B------:R-:W-:Y:S01]  /*16f0*/  @P1 MOV R82, R66 ;  /* 0x0000004200521202 */ /* 0x000fe20000000f00 */
[----:B------:R-:W-:Y:S01]  /*1700*/  FMUL.FTZ R30, R93, R144 ;  /* 0x000000905d1e7220 */ /* 0x000fe20000410000 */
[----:B------:R-:W-:Y:S01]  /*1710*/  FADD.FTZ R147, R33, R80 ;  /* 0x0000005021937221 */ /* 0x000fe20000010000 */
[-C--:B------:R-:W-:Y:S01]  /*1720*/  FMUL.FTZ R146, R146, R143.reuse ;  /* 0x0000008f92927220 */ /* 0x080fe20000410000 */
[----:B------:R-:W-:Y:S01]  /*1730*/  FMUL.FTZ R141, R148, R143 ;  /* 0x0000008f948d7220 */ /* 0x000fe20000410000 */
[----:B------:R-:W-:Y:S01]  /*1740*/  @P2 FADD.FTZ R29, R29, R81 ;  /* 0x000000511d1d2221 */ /* 0x000fe20000010000 */
[----:B----4-:R-:W-:Y:S01]  /*1750*/  @P1 MOV R49, R61 ;  /* 0x0000003d00311202 */ /* 0x010fe20000000f00 */
[----:B------:R-:W-:Y:S01]  /*1760*/  @P2 FADD.FTZ R30, R30, R82 ;  /* 0x000000521e1e2221 */ /* 0x000fe20000010000 */
[----:B------:R-:W-:Y:S01]  /*1770*/  FMUL.FTZ R81, R96, R145 ;  /* 0x0000009160517220 */ /* 0x000fe20000410000 */
[----:B------:R-:W-:Y:S01]  /*1780*/  FADD.FTZ R82, R34, R147 ;  /* 0x0000009322527221 */ /* 0x000fe20000010000 */
[----:B------:R-:W-:Y:S01]  /*1790*/  @P1 MOV R83, R67 ;  /* 0x0000004300531202 */ /* 0x000fe20000000f00 */
[----:B------:R-:W-:Y:S01]  /*17a0*/  FMUL.FTZ R150, R150, R143 ;  /* 0x0000008f96967220 */ /* 0x000fe20000410000 */
[----:B------:R-:W-:Y:S01]  /*17b0*/  @P1 MOV R48, R60 ;  /* 0x0000003c00301202 */ /* 0x000fe20000000f00 */
[----:B------:R-:W-:Y:S01]  /*17c0*/  FMUL.FTZ R31, R95, R146 ;  /* 0x000000925f1f7220 */ /* 0x000fe20000410000 */
[----:B------:R-:W-:Y:S01]  /*17d0*/  FMUL.FTZ R80, R94, R141 ;  /* 0x0000008d5e507220 */ /* 0x000fe20000410000 */
[----:B------:R-:W-:Y:S01]  /*17e0*/  FMUL.FTZ R143, R152, R143 ;  /* 0x0000008f988f7220 */ /* 0x000fe20000410000 */
[----:B------:R-:W-:Y:S01]  /*17f0*/  @P2 FADD.FTZ R81, R81, R49 ;  /* 0x0000003151512221 */ /* 0x000fe20000010000 */
[----:B------:R-:W-:Y:S01]  /*1800*/  FADD.FTZ R49, R35, R82 ;  /* 0x0000005223317221 */ /* 0x000fe20000010000 */
[----:B------:R-:W-:Y:S01]  /*1810*/  @P2 FADD.FTZ R31, R31, R83 ;  /* 0x000000531f1f2221 */ /* 0x000fe20000010000 */
[----:B------:R-:W-:Y:S01]  /*1820*/  @P2 FADD.FTZ R80, R80, R48 ;  /* 0x0000003050502221 */ /* 0x000fe20000010000 */
        /* <DEDUP_REMOVED lines=8> */
[----:B------:R-:W-:Y:S01]  /*18b0*/  LEA.HI.X R49, R138, UR11, RZ, 0x5, P4 ;  /* 0x0000000b8a317c11 */ /* 0x000fe2000a0f2cff */
[----:B------:R-:W-:-:S04]  /*18c0*/  FADD.FTZ R141, R29, R140 ;  /* 0x0000008c1d8d7221 */ /* 0x000fc80000010000 */
[----:B------:R-:W-:Y:S01]  /*18d0*/  FADD.FTZ R50, R30, R141 ;  /* 0x0000008d1e327221 */ /* 0x000fe20000010000 */
[----:B------:R0:W-:Y:S04]  /*18e0*/  STG.E.128 desc[UR4][R48.64], R28 ;  /* 0x0000001c30007986 */ /* 0x0001e8000c101d04 */
[----:B------:R0:W-:Y:S01]  /*18f0*/  STG.E.128 desc[UR4][R48.64+0x10], R80 ;  /* 0x0000105030007986 */ /* 0x0001e2000c101d04 */
        /* <DEDUP_REMOVED lines=93> */
.L_x_18612:
        /* <DEDUP_REMOVED lines=47> */
[----:B------:R-:W-:-:S03]  /*21c0*/  FADD.FTZ R141, R141, -R142 ;  /* 0x8000008e8d8d7221 */ /* 0x000fc60000010000 */
[----:B---3--:R-:W-:Y:S01]  /*21d0*/  FMUL.FTZ R51, R143, R50 ;  /* 0x000000328f337220 */ /* 0x008fe20000410000 */
[----:B------:R-:W-:-:S04]  /*21e0*/  FMUL.FTZ R141, R141, R141 ;  /* 0x0000008d8d8d7220 */ /* 0x000fc80000410000 */
[----:B------:R-:W-:Y:S01]  /*21f0*/  FMUL.FTZ R141, R140, R141 ;  /* 0x0000008d8c8d7220 */ /* 0x000fe20000410000 */
[----:B-1----:R-:W-:Y:S01]  /*2200*/  FADD.FTZ R50, R48, R49 ;  /* 0x0000003130327221 */ /* 0x002fe20000010000 */
[----:B------:R-:W0:Y:S01]  /*2210*/  SHFL.IDX PT, R51, R51, RZ, 0x1f ;  /* 0x00001fff33337589 */ /* 0x000e2200000e0000 */
[----:B------:R-:W1:Y:S01]  /*2220*/  LDC R140, c[0x0][0x2d8] ;  /* 0x0000b600ff8c7b82 */ /* 0x000e620000000800 */
[----:B------:R-:W-:-:S04]  /*2230*/  FMUL.FTZ R141, R141, R149 ;  /* 0x000000958d8d7220 */ /* 0x000fc80000410000 */
[----:B------:R-:W-:-:S03]  /*2240*/  FFMA.FTZ R141, R143, R141, R50 ;  /* 0x0000008d8f8d7223 */ /* 0x000fc60000010032 */
[----:B------:R-:W2:Y:S02]  /*2250*/  @!P2 LDC.64 R48, c[0x0][0x250] ;  /* 0x00009400ff30ab82 */ /* 0x000ea40000000a00 */
[----:B------:R0:W1:Y:S02]  /*2260*/  SHFL.IDX PT, R143, R141, RZ, 0x1f ;  /* 0x00001fff8d8f7589 */ /* 0x00006400000e0000 */
[C---:B0-----:R-:W-:Y:S01]  /*2270*/  FMUL.FTZ R141, R51.reuse, R51 ;  /* 0x00000033338d7220 */ /* 0x041fe20000410000 */
[----:B------:R-:W-:-:S04]  /*2280*/  FSEL R50, R51, RZ, !P3 ;  /* 0x000000ff33327208 */ /* 0x000fc80005800000 */
[----:B------:R-:W-:Y:S01]  /*2290*/  FSEL R141, R141, RZ, P3 ;  /* 0x000000ff8d8d7208 */ /* 0x000fe20001800000 */
[--C-:B------:R-:W-:Y:S01]  /*22a0*/  FADD.FTZ R142, R32, -R50.reuse ;  /* 0x80000032208e7221 */ /* 0x100fe20000010000 */
[--C-:B------:R-:W-:Y:S01]  /*22b0*/  FADD.FTZ R144, R33, -R50.reuse ;  /* 0x8000003221907221 */ /* 0x100fe20000010000 */
[--C-:B------:R-:W-:Y:S01]  /*22c0*/  FADD.FTZ R54, R54, -R50.reuse ;  /* 0x8000003236367221 */ /* 0x100fe20000010000 */
[----:B------:R-:W0:Y:S01]  /*22d0*/  @!P2 LDC.64 R32, c[0x0][0x258] ;  /* 0x00009600ff20ab82 */ /* 0x000e220000000a00 */
[----:B------:R-:W-:Y:S01]  /*22e0*/  FADD.FTZ R55, R55, -R50 ;  /* 0x8000003237377221 */ /* 0x000fe20000010000 */
[----:B-1----:R-:W-:Y:S01]  /*22f0*/  FFMA.FTZ R140, R143, UR12, R140 ;  /* 0x0000000c8f8c7c23 */ /* 0x002fe2000801008c */
[--C-:B------:R-:W-:Y:S01]  /*2300*/  FADD.FTZ R56, R56, -R50.reuse ;  /* 0x8000003238387221 */ /* 0x100fe20000010000 */
[--C-:B------:R-:W-:Y:S01]  /*2310*/  FADD.FTZ R57, R57, -R50.reuse ;  /* 0x8000003239397221 */ /* 0x100fe20000010000 */
[--C-:B------:R-:W-:Y:S01]  /*2320*/  FADD.FTZ R58, R58, -R50.reuse ;  /* 0x800000323a3a7221 */ /* 0x100fe20000010000 */
[----:B------:R-:W-:Y:S01]  /*2330*/  FADD.FTZ R141, R140, R141 ;  /* 0x0000008d8c8d7221 */ /* 0x000fe20000010000 */
[--C-:B------:R-:W-:Y:S01]  /*2340*/  FADD.FTZ R59, R59, -R50.reuse ;  /* 0x800000323b3b7221 */ /* 0x100fe20000010000 */
[--C-:B------:R-:W-:Y:S01]  /*2350*/  FADD.FTZ R52, R52, -R50.reuse ;  /* 0x8000003234347221 */ /* 0x100fe20000010000 */
[--C-:B------:R-:W-:Y:S01]  /*2360*/  FADD.FTZ R53, R53, -R50.reuse ;  /* 0x8000003235357221 */ /* 0x100fe20000010000 */
[--C-:B------:R-:W-:Y:S01]  /*2370*/  FADD.FTZ R146, R34, -R50.reuse ;  /* 0x8000003222927221 */ /* 0x100fe20000010000 */
[----:B------:R-:W-:Y:S01]  /*2380*/  FADD.FTZ R152, R31, -R50 ;  /* 0x800000321f987221 */ /* 0x000fe20000010000 */
[----:B------:R-:W1:Y:S01]  /*2390*/  MUFU.RSQ R141, R141 ;  /* 0x0000008d008d7308 */ /* 0x000e620000001400 */
[----:B--2---:R-:W-:-:S04]  /*23a0*/  @!P2 IMAD.WIDE R48, R134, 0x4, R48 ;  /* 0x000000048630a825 */ /* 0x004fc800078e0230 */
[--C-:B------:R-:W-:Y:S01]  /*23b0*/  FADD.FTZ R40, R40, -R50.reuse ;  /* 0x8000003228287221 */ /* 0x100fe20000010000 */
[--C-:B------:R-:W-:Y:S01]  /*23c0*/  FADD.FTZ R41, R41, -R50.reuse ;  /* 0x8000003229297221 */ /* 0x100fe20000010000 */
[--C-:B------:R-:W-:Y:S01]  /*23d0*/  FADD.FTZ R156, R28, -R50.reuse ;  /* 0x800000321c9c7221 */ /* 0x100fe20000010000 */
[--C-:B------:R-:W-:Y:S01]  /*23e0*/  FADD.FTZ R150, R29, -R50.reuse ;  /* 0x800000321d967221 */ /* 0x100fe20000010000 */
[--C-:B------:R-:W-:Y:S01]  /*23f0*/  FADD.FTZ R154, R30, -R50.reuse ;  /* 0x800000321e9a7221 */ /* 0x100fe20000010000 */
        /* <DEDUP_REMOVED lines=24> */
[----:B--2---:R-:W-:Y:S01]  /*2580*/  FFMA.FTZ R48, R59, R109, R22 ;  /* 0x0000006d3b307223 */ /* 0x004fe20000010016 */
[----:B------:R-:W-:Y:S01]  /*2590*/  FFMA.FTZ R57, R57, R107, R24 ;  /* 0x0000006b39397223 */ /* 0x000fe20000010018 */
[----:B------:R-:W-:Y:S01]  /*25a0*/  F2FP.F16.F32.PACK_AB R31, R34, R31 ;  /* 0x0000001f221f723e */ /* 0x000fe200000000ff */
[----:B------:R-:W-:Y:S01]  /*25b0*/  FMUL.FTZ R40, R141, R40 ;  /* 0x000000288d287220 */ /* 0x000fe20000410000 */
[----:B------:R-:W-:Y:S01]  /*25c0*/  LEA R34, P4, R139, UR14, 0x4 ;  /* 0x0000000e8b227c11 */ /* 0x000fe2000f8820ff */
[----:B------:R-:W-:Y:S01]  /*25d0*/  FMUL.FTZ R41, R141, R41 ;  /* 0x000000298d297220 */ /* 0x000fe20000410000 */
[----:B------:R-:W-:Y:S01]  /*25e0*/  FADD.FTZ R158, R81, -R50 ;  /* 0x80000032519e7221 */ /* 0x000fe20000010000 */
[----:B0-----:R-:W-:Y:S01]  /*25f0*/  @!P2 IMAD.WIDE R32, R134, 0x4, R32 ;  /* 0x000000048620a825 */ /* 0x001fe200078e0220 */
[----:B------:R-:W-:-:S03]  /*2600*/  F2FP.F16.F32.PACK_AB R30, R53, R30 ;  /* 0x0000001e351e723e */ /* 0x000fc600000000ff */
[----:B------:R-:W-:Y:S01]  /*2610*/  FFMA.FTZ R40, R40, R120, R13 ;  /* 0x0000007828287223 */ /* 0x000fe2000001000d */
[----:B------:R-:W-:Y:S01]  /*2620*/  F2FP.F16.F32.PACK_AB R29, R48, R29 ;  /* 0x0000001d301d723e */ /* 0x000fe200000000ff */
[----:B------:R-:W-:Y:S01]  /*2630*/  FFMA.FTZ R41, R41, R119, R12 ;  /* 0x0000007729297223 */ /* 0x000fe2000001000c */
[----:B------:R-:W-:Y:S01]  /*2640*/  F2FP.F16.F32.PACK_AB R28, R57, R28 ;  /* 0x0000001c391c723e */ /* 0x000fe200000000ff */
[----:B------:R-:W-:Y:S01]  /*2650*/  FMUL.FTZ R42, R141, R42 ;  /* 0x0000002a8d2a7220 */ /* 0x000fe20000410000 */
[----:B------:R-:W-:Y:S01]  /*2660*/  LEA.HI.X R35, R139, UR15, RZ, 0x4, P4 ;  /* 0x0000000f8b237c11 */ /* 0x000fe2000a0f24ff */
        /* <DEDUP_REMOVED lines=8> */
[--C-:B------:R-:W-:Y:S01]  /*26f0*/  FADD.FTZ R46, R46, -R50.reuse ;  /* 0x800000322e2e7221 */ /* 0x100fe20000010000 */
[--C-:B------:R-:W-:Y:S01]  /*2700*/  FADD.FTZ R47, R47, -R50.reuse ;  /* 0x800000322f2f7221 */ /* 0x100fe20000010000 */
[--C-:B------:R-:W-:Y:S01]  /*2710*/  FADD.FTZ R37, R37, -R50.reuse ;  /* 0x8000003225257221 */ /* 0x100fe20000010000 */
[----:B------:R0:W-:Y:S01]  /*2720*/  @!P2 STG.E desc[UR4][R32.64], R141 ;  /* 0x0000008d2000a986 */ /* 0x0001e2000c101904 */
[--C-:B------:R-:W-:Y:S01]  /*2730*/  FADD.FTZ R82, R82, -R50.reuse ;  /* 0x8000003252527221 */ /* 0x100fe20000010000 */
[----:B------:R-:W-:Y:S01]  /*2740*/  FADD.FTZ R50, R83, -R50 ;  /* 0x8000003253327221 */ /* 0x000fe20000010000 */
[----:B------:R-:W-:Y:S01]  /*2750*/  FFMA.FTZ R42, R42, R122, R11 ;  /* 0x0000007a2a2a7223 */ /* 0x000fe2000001000b */
[----:B------:R1:W-:Y:S01]  /*2760*/  STG.E.128 desc[UR4][R34.64], R28 ;  /* 0x0000001c22007986 */ /* 0x0003e2000c101d04 */
[----:B------:R-:W-:Y:S01]  /*2770*/  FFMA.FTZ R43, R43, R121, R10 ;  /* 0x000000792b2b7223 */ /* 0x000fe2000001000a */
[----:B------:R-:W-:Y:S01]  /*2780*/  FFMA.FTZ R44, R44, R116, R17 ;  /* 0x000000742c2c7223 */ /* 0x000fe20000010011 */
[----:B------:R-:W-:Y:S01]  /*2790*/  FFMA.FTZ R45, R45, R115, R16 ;  /* 0x000000732d2d7223 */ /* 0x000fe20000010010 */
[C---:B------:R-:W-:Y:S01]  /*27a0*/  FMUL.FTZ R46, R141.reuse, R46 ;  /* 0x0000002e8d2e7220 */ /* 0x040fe20000410000 */
[C---:B------:R-:W-:Y:S01]  /*27b0*/  FMUL.FTZ R47, R141.reuse, R47 ;  /* 0x0000002f8d2f7220 */ /* 0x040fe20000410000 */
[C---:B------:R-:W-:Y:S01]  /*27c0*/  FMUL.FTZ R39, R141.reuse, R37 ;  /* 0x000000258d277220 */ /* 0x040fe20000410000 */
[----:B------:R-:W-:Y:S01]  /*27d0*/  FMUL.FTZ R154, R141, R154 ;  /* 0x0000009a8d9a7220 */ /* 0x000fe20000410000 */
[----:B0-----:R-:W-:Y:S01]  /*27e0*/  FFMA.FTZ R32, R36, R124, R9 ;  /* 0x0000007c24207223 */ /* 0x001fe20000010009 */
        /* <DEDUP_REMOVED lines=11> */
[C---:B------:R-:W-:Y:S01]  /*28a0*/  FMUL.FTZ R150, R141.reuse, R150 ;  /* 0x000000968d967220 */ /* 0x040fe20000410000 */
[C---:B------:R-:W-:Y:S01]  /*28b0*/  FMUL.FTZ R55, R141.reuse, R82 ;  /* 0x000000528d377220 */ /* 0x040fe20000410000 */
[----:B------:R-:W-:Y:S01]  /*28c0*/  FMUL.FTZ R50, R141, R50 ;  /* 0x000000328d327220 */ /* 0x000fe20000410000 */
        /* <DEDUP_REMOVED lines=14> */
[----:B------:R-:W-:Y:S01]  /*29b0*/  FFMA.FTZ R36, R37, R103, R0 ;  /* 0x0000006725247223 */ /* 0x000fe20000010000 */
[----:B------:R-:W-:Y:S01]  /*29c0*/  FFMA.FTZ R41, R150, R104, R85 ;  /* 0x0000006896297223 */ /* 0x000fe20000010055 */
[----:B------:R-:W-:Y:S01]  /*29d0*/  FFMA.FTZ R55, R55, R105, R88 ;  /* 0x0000006937377223 */ /* 0x000fe20000010058 */
[----:B------:R-:W-:Y:S01]  /*29e0*/  FFMA.FTZ R50, R50, R108, R91 ;  /* 0x0000006c32327223 */ /* 0x000fe2000001005b */
[----:B------:R-:W-:-:S02]  /*29f0*/  LEA R42, P4, R137, UR14, 0x4 ;  /* 0x0000000e892a7c11 */ /* 0x000fc4000f8820ff */
[----:B------:R-:W-:Y:S02]  /*2a00*/  LEA R40, P5, R138, UR14, 0x4 ;  /* 0x0000000e8a287c11 */ /* 0x000fe4000f8a20ff */
[----:B------:R-:W-:Y:S02]  /*2a10*/  F2FP.F16.F32.PACK_AB R29, R47, R46 ;  /* 0x0000002e2f1d723e */ /* 0x000fe400000000ff */
[----:B------:R-:W-:Y:S02]  /*2a20*/  LEA.HI.X R45, R136, UR15, RZ, 0x4, P2 ;  /* 0x0000000f882d7c11 */ /* 0x000fe400090f24ff */
[----:B------:R-:W-:Y:S02]  /*2a30*/  F2FP.F16.F32.PACK_AB R37, R43, R154 ;  /* 0x0000009a2b25723e */ /* 0x000fe400000000ff */
[----:B------:R-:W-:Y:S01]  /*2a40*/  F2FP.F16.F32.PACK_AB R35, R53, R146 ;  /* 0x000000923523723e */ /* 0x000fe200000000ff */
[----:B------:R0:W-:Y:S01]  /*2a50*/  STG.E.128 desc[UR4][R44.64], R28 ;  /* 0x0000001c2c007986 */ /* 0x0001e2000c101d04 */
        /* <DEDUP_REMOVED lines=13> */
.L_x_18600:
[----:B------:R-:W-:Y:S01]  /*2b30*/  HFMA2.MMA R147, -RZ, RZ, 0, 5.9604644775390625e-08 ;  /* 0x00000001ff937435 */ /* 0x000fe200000001ff */
[----:B------:R-:W-:Y:S02]  /*2b40*/  MOV R146, R140 ;  /* 0x0000008c00927202 */ /* 0x000fe40000000f00 */
[----:B------:R-:W-:Y:S02]  /*2b50*/  MOV R148, 0x1f ;  /* 0x0000001f00947802 */ /* 0x000fe40000000f00 */
[----:B------:R-:W-:-:S07]  /*2b60*/  MOV R145, 0xffffffff ;  /* 0xffffffff00917802 */ /* 0x000fce0000000f00 */
[----:B------:R-:W-:Y:S05]  /*2b70*/  WARPSYNC.COLLECTIVE R145, `(.L_x_18602) ;  /* 0x0000000091087348 */ /* 0x000fea0003c00000 */
[----:B------:R0:W1:Y:S02]  /*2b80*/  SHFL.BFLY P2, R144, R146, R147, R148 ;  /* 0x0c00009392907389 */ /* 0x0000640000040094 */
[----:B01----:R-:W-:Y:S01]  /*2b90*/  ENDCOLLECTIVE ;  /* 0x000000000000791b */ /* 0x003fe20003800000 */
.L_x_18602:
[----:B------:R-:W-:Y:S01]  /*2ba0*/  HFMA2.MMA R147, -RZ, RZ, 0, 1.1920928955078125e-07 ;  /* 0x00000002ff937435 */ /* 0x000fe200000001ff */
[----:B------:R-:W-:-:S05]  /*2bb0*/  MOV R49, R144 ;  /* 0x0000009000317202 */ /* 0x000fca0000000f00 */
[----:B------:R-:W-:-:S05]  /*2bc0*/  FADD.FTZ R51, R140, R49 ;  /* 0x000000318c337221 */ /* 0x000fca0000010000 */
[----:B------:R-:W-:-:S07]  /*2bd0*/  MOV R146, R51 ;  /* 0x0000003300927202 */ /* 0x000fce0000000f00 */
[----:B------:R-:W-:Y:S05]  /*2be0*/  WARPSYNC.COLLECTIVE R145, `(.L_x_18603) ;  /* 0x0000000091087348 */ /* 0x000fea0003c00000 */
[----:B------:R0:W1:Y:S02]  /*2bf0*/  SHFL.BFLY P2, R144, R146, R147, R148 ;  /* 0x0c00009392907389 */ /* 0x0000640000040094 */
[----:B01----:R-:W-:Y:S01]  /*2c00*/  ENDCOLLECTIVE ;  /* 0x000000000000791b */ /* 0x003fe20003800000 */
.L_x_18603:
[----:B------:R-:W-:Y:S01]  /*2c10*/  HFMA2.MMA R147, -RZ, RZ, 0, 2.384185791015625e-07 ;  /* 0x00000004ff937435 */ /* 0x000fe200000001ff */
[----:B------:R-:W-:-:S05]  /*2c20*/  MOV R48, R144 ;  /* 0x0000009000307202 */ /* 0x000fca0000000f00 */
[----:B------:R-:W-:-:S05]  /*2c30*/  FADD.FTZ R141, R51, R48 ;  /* 0x00000030338d7221 */ /* 0x000fca0000010000 */
[----:B------:R-:W-:-:S07]  /*2c40*/  MOV R146, R141 ;  /* 0x0000008d00927202 */ /* 0x000fce0000000f00 */
[----:B------:R-:W-:Y:S05]  /*2c50*/  WARPSYNC.COLLECTIVE R145, `(.L_x_18604) ;  /* 0x0000000091087348 */ /* 0x000fea0003c00000 */
[----:B------:R0:W1:Y:S02]  /*2c60*/  SHFL.BFLY P2, R144, R146, R147, R148 ;  /* 0x0c00009392907389 */ /* 0x0000640000040094 */
[----:B01----:R-:W-:Y:S01]  /*2c70*/  ENDCOLLECTIVE ;  /* 0x000000000000791b */ /* 0x003fe20003800000 */
.L_x_18604:
[----:B------:R-:W-:Y:S01]  /*2c80*/  HFMA2.MMA R147, -RZ, RZ, 0, 4.76837158203125e-07 ;  /* 0x00000008ff937435 */ /* 0x000fe200000001ff */
[----:B------:R-:W-:-:S05]  /*2c90*/  MOV R48, R144 ;  /* 0x0000009000307202 */ /* 0x000fca0000000f00 */
[----:B------:R-:W-:-:S05]  /*2ca0*/  FADD.FTZ R142, R141, R48 ;  /* 0x000000308d8e7221 */ /* 0x000fca0000010000 */
[----:B------:R-:W-:-:S07]  /*2cb0*/  MOV R146, R142 ;  /* 0x0000008e00927202 */ /* 0x000fce0000000f00 */
[----:B------:R-:W-:Y:S05]  /*2cc0*/  WARPSYNC.COLLECTIVE R145, `(.L_x_18605) ;  /* 0x0000000091087348 */ /* 0x000fea0003c00000 */
[----:B------:R0:W1:Y:S02]  /*2cd0*/  SHFL.BFLY P2, R144, R146, R147, R148 ;  /* 0x0c00009392907389 */ /* 0x0000640000040094 */
[----:B01----:R-:W-:Y:S01]  /*2ce0*/  ENDCOLLECTIVE ;  /* 0x000000000000791b */ /* 0x003fe20003800000 */
.L_x_18605:
[----:B------:R-:W-:Y:S01]  /*2cf0*/  HFMA2.MMA R147, -RZ, RZ, 0, 9.5367431640625e-07 ;  /* 0x00000010ff937435 */ /* 0x000fe200000001ff */
[----:B------:R-:W-:-:S05]  /*2d00*/  MOV R49, R144 ;  /* 0x0000009000317202 */ /* 0x000fca0000000f00 */
[----:B------:R-:W-:-:S05]  /*2d10*/  FADD.FTZ R143, R142, R49 ;  /* 0x000000318e8f7221 */ /* 0x000fca0000010000 */
[----:B------:R-:W-:-:S07]  /*2d20*/  MOV R146, R143 ;  /* 0x0000008f00927202 */ /* 0x000fce0000000f00 */
[----:B------:R-:W-:Y:S05]  /*2d30*/  WARPSYNC.COLLECTIVE R145, `(.L_x_18606) ;  /* 0x0000000091087348 */ /* 0x000fea0003c00000 */
[----:B------:R0:W1:Y:S02]  /*2d40*/  SHFL.BFLY P2, R144, R146, R147, R148 ;  /* 0x0c00009392907389 */ /* 0x0000640000040094 */
[----:B01----:R-:W-:Y:S01]  /*2d50*/  ENDCOLLECTIVE ;  /* 0x000000000000791b */ /* 0x003fe20003800000 */
.L_x_18606:
        /* <DEDUP_REMOVED lines=72> */
.L_x_18607:
[----:B------:R-:W-:Y:S01]  /*31e0*/  HFMA2.MMA R147, -RZ, RZ, 0, 1.1920928955078125e-07 ;  /* 0x00000002ff937435 */ /* 0x000fe200000001ff */
[----:B------:R-:W-:-:S05]  /*31f0*/  MOV R140, R144 ;  /* 0x00000090008c7202 */ /* 0x000fca0000000f00 */
[----:B------:R-:W-:-:S05]  /*3200*/  FADD.FTZ R140, R49, R140 ;  /* 0x0000008c318c7221 */ /* 0x000fca0000010000 */
[----:B------:R-:W-:-:S07]  /*3210*/  MOV R146, R140 ;  /* 0x0000008c00927202 */ /* 0x000fce0000000f00 */
[----:B------:R-:W-:Y:S05]  /*3220*/  WARPSYNC.COLLECTIVE R145, `(.L_x_18608) ;  /* 0x0000000091087348 */ /* 0x000fea0003c00000 */
[----:B------:R0:W1:Y:S02]  /*3230*/  SHFL.BFLY P2, R144, R146, R147, R148 ;  /* 0x0c00009392907389 */ /* 0x0000640000040094 */
[----:B01----:R-:W-:Y:S01]  /*3240*/  ENDCOLLECTIVE ;  /* 0x000000000000791b */ /* 0x003fe20003800000 */
.L_x_18608:
[----:B------:R-:W-:Y:S01]  /*3250*/  HFMA2.MMA R147, -RZ, RZ, 0, 2.384185791015625e-07 ;  /* 0x00000004ff937435 */ /* 0x000fe200000001ff */
[----:B------:R-:W-:-:S05]  /*3260*/  MOV R51, R144 ;  /* 0x0000009000337202 */ /* 0x000fca0000000f00 */
[----:B------:R-:W-:-:S05]  /*3270*/  FADD.FTZ R51, R140, R51 ;  /* 0x000000338c337221 */ /* 0x000fca0000010000 */
[----:B------:R-:W-:-:S07]  /*3280*/  MOV R146, R51 ;  /* 0x0000003300927202 */ /* 0x000fce0000000f00 */
[----:B------:R-:W-:Y:S05]  /*3290*/  WARPSYNC.COLLECTIVE R145, `(.L_x_18609) ;  /* 0x0000000091087348 */ /* 0x000fea0003c00000 */
[----:B------:R0:W1:Y:S02]  /*32a0*/  SHFL.BFLY P2, R144, R146, R147, R148 ;  /* 0x0c00009392907389 */ /* 0x0000640000040094 */
[----:B01----:R-:W-:Y:S01]  /*32b0*/  ENDCOLLECTIVE ;  /* 0x000000000000791b */ /* 0x003fe20003800000 */
.L_x_18609:
[----:B------:R-:W-:Y:S01]  /*32c0*/  HFMA2.MMA R147, -RZ, RZ, 0, 4.76837158203125e-07 ;  /* 0x00000008ff937435 */ /* 0x000fe200000001ff */
[----:B------:R-:W-:-:S05]  /*32d0*/  MOV R142, R144 ;  /* 0x00000090008e7202 */ /* 0x000fca0000000f00 */
[----:B------:R-:W-:-:S05]  /*32e0*/  FADD.FTZ R142, R51, R142 ;  /* 0x0000008e338e7221 */ /* 0x000fca0000010000 */
[----:B------:R-:W-:-:S07]  /*32f0*/  MOV R146, R142 ;  /* 0x0000008e00927202 */ /* 0x000fce0000000f00 */
[----:B------:R-:W-:Y:S05]  /*3300*/  WARPSYNC.COLLECTIVE R145, `(.L_x_18610) ;  /* 0x0000000091087348 */ /* 0x000fea0003c00000 */
[----:B------:R0:W1:Y:S02]  /*3310*/  SHFL.BFLY P2, R144, R146, R147, R148 ;  /* 0x0c00009392907389 */ /* 0x0000640000040094 */
[----:B01----:R-:W-:Y:S01]  /*3320*/  ENDCOLLECTIVE ;  /* 0x000000000000791b */ /* 0x003fe20003800000 */
.L_x_18610:
[----:B------:R-:W-:Y:S01]  /*3330*/  HFMA2.MMA R147, -RZ, RZ, 0, 9.5367431640625e-07 ;  /* 0x00000010ff937435 */ /* 0x000fe200000001ff */
[----:B------:R-:W-:-:S05]  /*3340*/  MOV R141, R144 ;  /* 0x00000090008d7202 */ /* 0x000fca0000000f00 */
[----:B------:R-:W-:-:S05]  /*3350*/  FADD.FTZ R141, R142, R141 ;  /* 0x0000008d8e8d7221 */ /* 0x000fca0000010000 */
[----:B------:R-:W-:-:S07]  /*3360*/  MOV R146, R141 ;  /* 0x0000008d00927202 */ /* 0x000fce0000000f00 */
[----:B------:R-:W-:Y:S05]  /*3370*/  WARPSYNC.COLLECTIVE R145, `(.L_x_18611) ;  /* 0x0000000091087348 */ /* 0x000fea0003c00000 */
[----:B------:R0:W1:Y:S02]  /*3380*/  SHFL.BFLY P2, R144, R146, R147, R148 ;  /* 0x0c00009392907389 */ /* 0x0000640000040094 */
[----:B01----:R-:W-:Y:S01]  /*3390*/  ENDCOLLECTIVE ;  /* 0x000000000000791b */ /* 0x003fe20003800000 */
.L_x_18611:
[----:B------:R-:W-:Y:S05]  /*33a0*/  BRA `(.L_x_18612) ;  /* 0xffffffe800c87947 */ /* 0x000fea000383ffff */
.L_x_18613:
        /* <DEDUP_REMOVED lines=13> */
.L_x_30285:


//--------------------- .text._ZN10layer_norm13ln_fwd_kernelINS_13Kernel_traitsI6__halfS2_fS2_fjLj4096ELj1ELj1ELj4ELj16ENS_18Kernel_traits_baseILj4096ES2_S2_fS2_fjLj128EEEEELb0ELb1ELb1ELb0EEEvNS_9FwdParamsE --------------------------
	.section	.text._ZN10layer_norm13ln_fwd_kernelINS_13Kernel_traitsI6__halfS2_fS2_fjLj4096ELj1ELj1ELj4ELj16ENS_18Kernel_traits_baseILj4096ES2_S2_fS2_fjLj128EEEEELb0ELb1ELb1ELb0EEEvNS_9FwdParamsE,"ax",@progbits
	.align	128
        .global         _ZN10layer_norm13ln_fwd_kernelINS_13Kernel_traitsI6__halfS2_fS2_fjLj4096ELj1ELj1ELj4ELj16ENS_18Kernel_traits_baseILj4096ES2_S2_fS2_fjLj128EEEEELb0ELb1ELb1ELb0EEEvNS_9FwdParamsE
        .type           _ZN10layer_norm13ln_fwd_kernelINS_13Kernel_traitsI6__halfS2_fS2_fjLj4096ELj1ELj1ELj4ELj16ENS_18Kernel_traits_baseILj4096ES2_S2_fS2_fjLj128EEEEELb0ELb1ELb1ELb0EEEvNS_9FwdParamsE,@function
        .size           _ZN10layer_norm13ln_fwd_kernelINS_13Kernel_traitsI6__halfS2_fS2_fjLj4096ELj1ELj1ELj4ELj16ENS_18Kernel_traits_baseILj4096ES2_S2_fS2_fjLj128EEEEELb0ELb1ELb1ELb0EEEvNS_9FwdParamsE,(.L_x_30286 - _ZN10layer_norm13ln_fwd_kernelINS_13Kernel_traitsI6__halfS2_fS2_fjLj4096ELj1ELj1ELj4ELj16ENS_18Kernel_traits_baseILj4096ES2_S2_fS2_fjLj128EEEEELb0ELb1ELb1ELb0EEEvNS_9FwdParamsE)
        .other          _ZN10layer_norm13ln_fwd_kernelINS_13Kernel_traitsI6__halfS2_fS2_fjLj4096ELj1ELj1ELj4ELj16ENS_18Kernel_traits_baseILj4096ES2_S2_fS2_fjLj128EEEEELb0ELb1ELb1ELb0EEEvNS_9FwdParamsE,@"STO_CUDA_ENTRY STV_DEFAULT"
_ZN10layer_norm13ln_fwd_kernelINS_13Kernel_traitsI6__halfS2_fS2_fjLj4096ELj1ELj1ELj4ELj16ENS_18Kernel_traits_baseILj4096ES2_S2_fS2_fjLj128EEEEELb0ELb1ELb1ELb0EEEvNS_9FwdParamsE:
.text._ZN10layer_norm13ln_fwd_kernelINS_13Kernel_traitsI6__halfS2_fS2_fjLj4096ELj1ELj1ELj4ELj16ENS_18Kernel_traits_baseILj4096ES2_S2_fS2_fjLj128EEEEELb0ELb1ELb1ELb0EEEvNS_9FwdParamsE:
        /* <DEDUP_REMOVED lines=34> */
.L_x_18615:
[----:B------:R-:W-:Y:S05]  /*0220*/  BSYNC B0 ;  /* 0x0000000000007941 */ /* 0x000fea0003800000 */
.L_x_18614:
        /* <DEDUP_REMOVED lines=18> */
.L_x_18617:
[----:B------:R-:W-:Y:S05]  /*0350*/  BSYNC B0 ;  /* 0x0000000000007941 */ /* 0x000fea0003800000 */
.L_x_18616:
        /* <DEDUP_REMOVED lines=18> */
.L_x_18619:
[----:B------:R-:W-:Y:S05]  /*0480*/  BSYNC B0 ;  /* 0x0000000000007941 */ /* 0x000fea0003800000 */
.L_x_18618:
        /* <DEDUP_REMOVED lines=17> */
.L_x_18621:
[----:B------:R-:W-:Y:S05]  /*05a0*/  BSYNC B0 ;  /* 0x0000000000007941 */ /* 0x000fea0003800000 */
.L_x_18620:
        /* <DEDUP_REMOVED lines=123> */
[----:B01----:R-:W-:-:S07]  /*0d60*/  HADD2.F32 R150, -RZ, R43.H1_H1 ;  /* 0x3000002bff967230 */ /* 0x003fce0000004100 */
.L_x_18703:
        /* <DEDUP_REMOVED lines=59> */
[----:B-----5:R-:W-:-:S05]  /*1120*/  HADD2.F32 R36, -RZ, R48.H0_H0 ;  /* 0x20000030ff247230 */ /* 0x020fca0000004100 */
[----:B------:R-:W-:-:S04]  /*1130*/  FMUL.FTZ R157, R36, UR6 ;  /* 0x00000006249d7c20 */ /* 0x000fc80008410000 */
[----:B------:R-:W-:-:S04]  /*1140*/  FMUL.FTZ R36, R4, R157 ;  /* 0x0000009d04247220 */ /* 0x000fc80000410000 */
[----:B------:R-:W-:-:S07]  /*1150*/  @P4 FADD.FTZ R36, R32, R36 ;  /* 0x0000002420244221 */ /* 0x000fce0000010000 */
.L_x_18625:
[----:B------:R-:W-:Y:S05]  /*1160*/  BSYNC B1 ;  /* 0x0000000000017941 */ /* 0x000fea0003800000 */
.L_x_18624:
[----:B------:R-:W-:Y:S04]  /*1170*/  BSSY B1, `(.L_x_18626) ;  /* 0x0000006000017945 */ /* 0x000fe80003800000 */
[----:B------:R-:W-:Y:S05]  /*1180*/  @!P5 BRA `(.L_x_18627) ;  /* 0x000000000010d947 */ /* 0x000fea0003800000 */
[----:B-----5:R-:W-:-:S05]  /*1190*/  HADD2.F32 R37, -RZ, R48.H1_H1 ;  /* 0x30000030ff257230 */ /* 0x020fca0000004100 */
[----:B------:R-:W-:-:S04]  /*11a0*/  FMUL.FTZ R158, R37, UR6 ;  /* 0x00000006259e7c20 */ /* 0x000fc80008410000 */
[----:B------:R-:W-:-:S04]  /*11b0*/  FMUL.FTZ R37, R5, R158 ;  /* 0x0000009e05257220 */ /* 0x000fc80000410000 */
[----:B------:R-:W-:-:S07]  /*11c0*/  @P4 FADD.FTZ R37, R33, R37 ;  /* 0x0000002521254221 */ /* 0x000fce0000010000 */
.L_x_18627:
[----:B------:R-:W-:Y:S05]  /*11d0*/  BSYNC B1 ;  /* 0x0000000000017941 */ /* 0x000fea0003800000 */
.L_x_18626:
[----:B------:R-:W-:Y:S04]  /*11e0*/  BSSY B1, `(.L_x_18628) ;  /* 0x0000006000017945 */ /* 0x000fe80003800000 */
[----:B------:R-:W-:Y:S05]  /*11f0*/  @!P5 BRA `(.L_x_18629) ;  /* 0x000000000010d947 */ /* 0x000fea0003800000 */
[----:B-----5:R-:W-:-:S05]  /*1200*/  HADD2.F32 R38, -RZ, R49.H0_H0 ;  /* 0x20000031ff267230 */ /* 0x020fca0000004100 */
[----:B------:R-:W-:-:S04]  /*1210*/  FMUL.FTZ R157, R38, UR6 ;  /* 0x00000006269d7c20 */ /* 0x000fc80008410000 */
[----:B------:R-:W-:-:S04]  /*1220*/  FMUL.FTZ R38, R6, R157 ;  /* 0x0000009d06267220 */ /* 0x000fc80000410000 */
[----:B------:R-:W-:-:S07]  /*1230*/  @P4 FADD.FTZ R38, R34, R38 ;  /* 0x0000002622264221 */ /* 0x000fce0000010000 */
.L_x_18629:
[----:B------:R-:W-:Y:S05]  /*1240*/  BSYNC B1 ;  /* 0x0000000000017941 */ /* 0x000fea0003800000 */
.L_x_18628:
[----:B------:R-:W-:Y:S04]  /*1250*/  BSSY B1, `(.L_x_18630) ;  /* 0x0000006000017945 */ /* 0x000fe80003800000 */
[----:B------:R-:W-:Y:S05]  /*1260*/  @!P5 BRA `(.L_x_18631) ;  /* 0x000000000010d947 */ /* 0x000fea0003800000 */
[----:B-----5:R-:W-:-:S05]  /*1270*/  HADD2.F32 R39, -RZ, R49.H1_H1 ;  /* 0x30000031ff277230 */ /* 0x020fca0000004100 */
[----:B------:R-:W-:-:S04]  /*1280*/  FMUL.FTZ R158, R39, UR6 ;  /* 0x00000006279e7c20 */ /* 0x000fc80008410000 */
[----:B------:R-:W-:-:S04]  /*1290*/  FMUL.FTZ R39, R7, R158 ;  /* 0x0000009e07277220 */ /* 0x000fc80000410000 */
[----:B------:R-:W-:-:S07]  /*12a0*/  @P4 FADD.FTZ R39, R35, R39 ;  /* 0x0000002723274221 */ /* 0x000fce0000010000 */
.L_x_18631:
[----:B------:R-:W-:Y:S05]  /*12b0*/  BSYNC B1 ;  /* 0x0000000000017941 */ /* 0x000fea0003800000 */
.L_x_18630:
[----:B------:R-:W-:Y:S04]  /*12c0*/  BSSY B1, `(.L_x_18632) ;  /* 0x0000006000017945 */ /* 0x000fe80003800000 */
[----:B------:R-:W-:Y:S05]  /*12d0*/  @!P5 BRA `(.L_x_18633) ;  /* 0x000000000010d947 */ /* 0x000fea0003800000 */
[----:B-----5:R-:W-:-:S05]  /*12e0*/  HADD2.F32 R44, -RZ, R50.H0_H0 ;  /* 0x20000032ff2c7230 */ /* 0x020fca0000004100 */
[----:B------:R-:W-:-:S04]  /*12f0*/  FMUL.FTZ R157, R44, UR6 ;  /* 0x000000062c9d7c20 */ /* 0x000fc80008410000 */
[----:B------:R-:W-:-:S04]  /*1300*/  FMUL.FTZ R44, R8, R157 ;  /* 0x0000009d082c7220 */ /* 0x000fc80000410000 */
[----:B------:R-:W-:-:S07]  /*1310*/  @P4 FADD.FTZ R44, R40, R44 ;  /* 0x0000002c282c4221 */ /* 0x000fce0000010000 */
.L_x_18633:
[----:B------:R-:W-:Y:S05]  /*1320*/  BSYNC B1 ;  /* 0x0000000000017941 */ /* 0x000fea0003800000 */
.L_x_18632:
[----:B------:R-:W-:Y:S04]  /*1330*/  BSSY B1, `(.L_x_18634) ;  /* 0x0000006000017945 */ /* 0x000fe80003800000 */
[----:B------:R-:W-:Y:S05]  /*1340*/  @!P5 BRA `(.L_x_18635) ;  /* 0x000000000010d947 */ /* 0x000fea0003800000 */
[----:B-----5:R-:W-:-:S05]  /*1350*/  HADD2.F32 R45, -RZ, R50.H1_H1 ;  /* 0x30000032ff2d7230 */ /* 0x020fca0000004100 */
[----:B------:R-:W-:-:S04]  /*1360*/  FMUL.FTZ R158, R45, UR6 ;  /* 0x000000062d9e7c20 */ /* 0x000fc80008410000 */
[----:B------:R-:W-:-:S04]  /*1370*/  FMUL.FTZ R45, R9, R158 ;  /* 0x0000009e092d7220 */ /* 0x000fc80000410000 */
[----:B------:R-:W-:-:S07]  /*1380*/  @P4 FADD.FTZ R45, R41, R45 ;  /* 0x0000002d292d4221 */ /* 0x000fce0000010000 */
.L_x_18635:
[----:B------:R-:W-:Y:S05]  /*1390*/  BSYNC B1 ;  /* 0x0000000000017941 */ /* 0x000fea0003800000 */
.L_x_18634:
[----:B------:R-:W-:Y:S04]  /*13a0*/  BSSY B1, `(.L_x_18636) ;  /* 0x0000006000017945 */ /* 0x000fe80003800000 */
[----:B------:R-:W-:Y:S05]  /*13b0*/  @!P5 BRA `(.L_x_18637) ;  /* 0x000000000010d947 */ /* 0x000fea0003800000 */
[----:B-----5:R-:W-:-:S05]  /*13c0*/  HADD2.F32 R46, -RZ, R51.H0_H0 ;  /* 0x20000033ff2e7230 */ /* 0x020fca0000004100 */
[----:B------:R-:W-:-:S04]  /*13d0*/  FMUL.FTZ R157, R46, UR6 ;  /* 0x000000062e9d7c20 */ /* 0x000fc80008410000 */
[----:B------:R-:W-:-:S04]  /*13e0*/  FMUL.FTZ R46, R10, R157 ;  /* 0x0000009d0a2e7220 */ /* 0x000fc80000410000 */
[----:B------:R-:W-:-:S07]  /*13f0*/  @P4 FADD.FTZ R46, R42, R46 ;  /* 0x0000002e2a2e4221 */ /* 0x000fce0000010000 */
.L_x_18637:
[----:B------:R-:W-:Y:S05]  /*1400*/  BSYNC B1 ;  /* 0x0000000000017941 */ /* 0x000fea0003800000 */
.L_x_18636:
[----:B------:R-:W-:Y:S04]  /*1410*/  BSSY B1, `(.L_x_18638) ;  /* 0x0000006000017945 */ /* 0x000fe80003800000 */
[----:B------:R-:W-:Y:S05]  /*1420*/  @!P5 BRA `(.L_x_18639) ;  /* 0x000000000010d947 */ /* 0x000fea0003800000 */
[----:B-----5:R-:W-:-:S05]  /*1430*/  HADD2.F32 R47, -RZ, R51.H1_H1 ;  /* 0x30000033ff2f7230 */ /* 0x020fca0000004100 */
[----:B------:R-:W-:-:S04]  /*1440*/  FMUL.FTZ R158, R47, UR6 ;  /* 0x000000062f9e7c20 */ /* 0x000fc80008410000 */
[----:B------:R-:W-:-:S04]  /*1450*/  FMUL.FTZ R47, R11, R158 ;  /* 0x0000009e0b2f7220 */ /* 0x000fc80000410000 */
[----:B------:R-:W-:-:S07]  /*1460*/  @P4 FADD.FTZ R47, R43, R47 ;  /* 0x0000002f2b2f4221 */ /* 0x000fce0000010000 */
.L_x_18639:
[----:B------:R-:W-:Y:S05]  /*1470*/  BSYNC B1 ;  /* 0x0000000000017941 */ /* 0x000fea0003800000 */
.L_x_18638:
[----:B------:R0:W-:Y:S01]  /*1480*/  STG.E.128 desc[UR4][R76.64], R36 ;  /* 0x000000244c007986 */ /* 0x0001e2000c101d04 */
[----:B------:R-:W-:Y:S02]  /*1490*/  IADD3 R154, R154, 0x80, RZ ;  /* 0x000000809a9a7810 */ /* 0x000fe40007ffe0ff */
[----:B------:R-:W-:Y:S01]  /*14a0*/  IADD3 R156, R156, 0x80, RZ ;  /* 0x000000809c9c7810 */ /* 0x000fe20007ffe0ff */
[----:B------:R0:W-:Y:S06]  /*14b0*/  STG.E.128 desc[UR4][R76.64+0x10], R44 ;  /* 0x0000102c4c007986 */ /* 0x0001ec000c101d04 */
.L_x_18623:
[----:B------:R-:W-:Y:S05]  /*14c0*/  BSYNC B0 ;  /* 0x0000000000007941 */ /* 0x000fea0003800000 */
.L_x_18622:
        /* <DEDUP_REMOVED lines=42> */
[----:B-----5:R-:W-:-:S05]  /*1770*/  HADD2.F32 R52, -RZ, R48.H0_H0 ;  /* 0x20000030ff347230 */ /* 0x020fca0000004100 */
[----:B------:R-:W-:-:S04]  /*1780*/  FMUL.FTZ R157, R52, UR6 ;  /* 0x00000006349d7c20 */ /* 0x000fc80008410000 */
[----:B------:R-:W-:-:S04]  /*1790*/  FMUL.FTZ R52, R12, R157 ;  /* 0x0000009d0c347220 */ /* 0x000fc80000410000 */
[----:B------:R-:W-:-:S07]  /*17a0*/  @P4 FADD.FTZ R52, R32, R52 ;  /* 0x0000003420344221 */ /* 0x000fce0000010000 */
.L_x_18643:
[----:B------:R-:W-:Y:S05]  /*17b0*/  BSYNC B1 ;  /* 0x0000000000017941 */ /* 0x000fea0003800000 */
.L_x_18642:
[----:B------:R-:W-:Y:S04]  /*17c0*/  BSSY B1, `(.L_x_18644) ;  /* 0x0000006000017945 */ /* 0x000fe80003800000 */
[----:B------:R-:W-:Y:S05]  /*17d0*/  @!P5 BRA `(.L_x_18645) ;  /* 0x000000000010d947 */ /* 0x000fea0003800000 */
[----:B-----5:R-:W-:-:S05]  /*17e0*/  HADD2.F32 R53, -RZ, R48.H1_H1 ;  /* 0x30000030ff357230 */ /* 0x020fca0000004100 */
[----:B------:R-:W-:-:S04]  /*17f0*/  FMUL.FTZ R158, R53, UR6 ;  /* 0x00000006359e7c20 */ /* 0x000fc80008410000 */
[----:B------:R-:W-:-:S04]  /*1800*/  FMUL.FTZ R53, R13, R158 ;  /* 0x0000009e0d357220 */ /* 0x000fc80000410000 */
[----:B------:R-:W-:-:S07]  /*1810*/  @P4 FADD.FTZ R53, R33, R53 ;  /* 0x0000003521354221 */ /* 0x000fce0000010000 */
.L_x_18645:
[----:B------:R-:W-:Y:S05]  /*1820*/  BSYNC B1 ;  /* 0x0000000000017941 */ /* 0x000fea0003800000 */
.L_x_18644:
[----:B------:R-:W-:Y:S04]  /*1830*/  BSSY B1, `(.L_x_18646) ;  /* 0x0000006000017945 */ /* 0x000fe80003800000 */
[----:B------:R-:W-:Y:S05]  /*1840*/  @!P5 BRA `(.L_x_18647) ;  /* 0x000000000010d947 */ /* 0x000fea0003800000 */
[----:B-----5:R-:W-:-:S05]  /*1850*/  HADD2.F32 R54, -RZ, R49.H0_H0 ;  /* 0x20000031ff367230 */ /* 0x020fca0000004100 */
[----:B------:R-:W-:-:S04]  /*1860*/  FMUL.FTZ R157, R54, UR6 ;  /* 0x00000006369d7c20 */ /* 0x000fc80008410000 */
[----:B------:R-:W-:-:S04]  /*1870*/  FMUL.FTZ R54, R14, R157 ;  /* 0x0000009d0e367220 */ /* 0x000fc80000410000 */
[----:B------:R-:W-:-:S07]  /*1880*/  @P4 FADD.FTZ R54, R34, R54 ;  /* 0x0000003622364221 */ /* 0x000fce0000010000 */
.L_x_18647:
[----:B------:R-:W-:Y:S05]  /*1890*/  BSYNC B1 ;  /* 0x0000000000017941 */ /* 0x000fea0003800000 */
.L_x_18646:
[----:B------:R-:W-:Y:S04]  /*18a0*/  BSSY B1, `(.L_x_18648) ;  /* 0x0000006000017945 */ /* 0x000fe80003800000 */
[----:B------:R-:W-:Y:S05]  /*18b0*/  @!P5 BRA `(.L_x_18649) ;  /* 0x000000000010d947 */ /* 0x000fea0003800000 */
[----:B-----5:R-:W-:-:S05]  /*18c0*/  HADD2.F32 R55, -RZ, R49.H1_H1 ;  /* 0x30000031ff377230 */ /* 0x020fca0000004100 */
[----:B------:R-:W-:-:S04]  /*18d0*/  FMUL.FTZ R158, R55, UR6 ;  /* 0x00000006379e7c20 */ /* 0x000fc80008410000 */
[----:B------:R-:W-:-:S04]  /*18e0*/  FMUL.FTZ R55, R15, R158 ;  /* 0x0000009e0f377220 */ /* 0x000fc80000410000 */
[----:B------:R-:W-:-:S07]  /*18f0*/  @P4 FADD.FTZ R55, R35, R55 ;  /* 0x0000003723374221 */ /* 0x000fce0000010000 */
.L_x_18649:
[----:B------:R-:W-:Y:S05]  /*1900*/  BSYNC B1 ;  /* 0x0000000000017941 */ /* 0x000fea0003800000 */
.L_x_18648:
[----:B------:R-:W-:Y:S04]  /*1910*/  BSSY B1, `(.L_x_18650) ;  /* 0x0000006000017945 */ /* 0x000fe80003800000 */
[----:B------:R-:W-:Y:S05]  /*1920*/  @!P5 BRA `(.L_x_18651) ;  /* 0x000000000010d947 */ /* 0x000fea0003800000 */
[----:B-----5:R-:W-:-:S05]  /*1930*/  HADD2.F32 R56, -RZ, R50.H0_H0 ;  /* 0x20000032ff387230 */ /* 0x020fca0000004100 */
[----:B------:R-:W-:-:S04]  /*1940*/  FMUL.FTZ R157, R56, UR6 ;  /* 0x00000006389d7c20 */ /* 0x000fc80008410000 */
[----:B------:R-:W-:-:S04]  /*1950*/  FMUL.FTZ R56, R16, R157 ;  /* 0x0000009d10387220 */ /* 0x000fc80000410000 */
[----:B------:R-:W-:-:S07]  /*1960*/  @P4 FADD.FTZ R56, R40, R56 ;  /* 0x0000003828384221 */ /* 0x000fce0000010000 */
.L_x_18651:
[----:B------:R-:W-:Y:S05]  /*1970*/  BSYNC B1 ;  /* 0x0000000000017941 */ /* 0x000fea0003800000 */
.L_x_18650:
[----:B------:R-:W-:Y:S04]  /*1980*/  BSSY B1, `(.L_x_18652) ;  /* 0x0000006000017945 */ /* 0x000fe80003800000 */
[----:B------:R-:W-:Y:S05]  /*1990*/  @!P5 BRA `(.L_x_18653) ;  /* 0x000000000010d947 */ /* 0x000fea0003800000 */
[----:B-----5:R-:W-:-:S05]  /*19a0*/  HADD2.F32 R57, -RZ, R50.H1_H1 ;  /* 0x30000032ff397230 */ /* 0x020fca0000004100 */
[----:B------:R-:W-:-:S04]  /*19b0*/  FMUL.FTZ R158, R57, UR6 ;  /* 0x00000006399e7c20 */ /* 0x000fc80008410000 */
[----:B------:R-:W-:-:S04]  /*19c0*/  FMUL.FTZ R57, R17, R158 ;  /* 0x0000009e11397220 */ /* 0x000fc80000410000 */
[----:B------:R-:W-:-:S07]  /*19d0*/  @P4 FADD.FTZ R57, R41, R57 ;  /* 0x0000003929394221 */ /* 0x000fce0000010000 */
.L_x_18653:
[----:B------:R-:W-:Y:S05]  /*19e0*/  BSYNC B1 ;  /* 0x0000000000017941 */ /* 0x000fea0003800000 */
.L_x_18652:
[----:B------:R-:W-:Y:S04]  /*19f0*/  BSSY B1, `(.L_x_18654) ;  /* 0x0000006000017945 */ /* 0x000fe80003800000 */
[----:B------:R-:W-:Y:S05]  /*1a00*/  @!P5 BRA `(.L_x_18655) ;  /* 0x000000000010d947 */ /* 0x000fea0003800000 */
[----:B-----5:R-:W-:-:S05]  /*1a10*/  HADD2.F32 R58, -RZ, R51.H0_H0 ;  /* 0x20000033ff3a7230 */ /* 0x020fca0000004100 */
[----:B------:R-:W-:-:S04]  /*1a20*/  FMUL.FTZ R157, R58, UR6 ;  /* 0x000000063a9d7c20 */ /* 0x000fc80008410000 */
[----:B------:R-:W-:-:S04]  /*1a30*/  FMUL.FTZ R58, R18, R157 ;  /* 0x0000009d123a7220 */ /* 0x000fc80000410000 */
[----:B------:R-:W-:-:S07]  /*1a40*/  @P4 FADD.FTZ R58, R42, R58 ;  /* 0x0000003a2a3a4221 */ /* 0x000fce0000010000 */
.L_x_18655:
[----:B------:R-:W-:Y:S05]  /*1a50*/  BSYNC B1 ;  /* 0x0000000000017941 */ /* 0x000fea0003800000 */
.L_x_18654:
[----:B------:R-:W-:Y:S04]  /*1a60*/  BSSY B1, `(.L_x_18656) ;  /* 0x0000006000017945 */ /* 0x000fe80003800000 */
[----:B------:R-:W-:Y:S05]  /*1a70*/  @!P5 BRA `(.L_x_18657) ;  /* 0x000000000010d947 */ /* 0x000fea0003800000 */
[----:B-----5:R-:W-:-:S05]  /*1a80*/  HADD2.F32 R59, -RZ, R51.H1_H1 ;  /* 0x30000033ff3b7230 */ /* 0x020fca0000004100 */
[----:B------:R-:W-:-:S04]  /*1a90*/  FMUL.FTZ R158, R59, UR6 ;  /* 0x000000063b9e7c20 */ /* 0x000fc80008410000 */
[----:B------:R-:W-:-:S04]  /*1aa0*/  FMUL.FTZ R59, R19, R158 ;  /* 0x0000009e133b7220 */ /* 0x000fc80000410000 */
[----:B------:R-:W-:-:S07]  /*1ab0*/  @P4 FADD.FTZ R59, R43, R59 ;  /* 0x0000003b2b3b4221 */ /* 0x000fce0000010000 */
.L_x_18657:
[----:B------:R-:W-:Y:S05]  /*1ac0*/  BSYNC B1 ;  /* 0x0000000000017941 */ /* 0x000fea0003800000 */
.L_x_18656:
[----:B------:R1:W-:Y:S01]  /*1ad0*/  STG.E.128 desc[UR4][R76.64], R52 ;  /* 0x000000344c007986 */ /* 0x0003e2000c101d04 */
[----:B------:R-:W-:Y:S02]  /*1ae0*/  IADD3 R154, R154, 0x80, RZ ;  /* 0x000000809a9a7810 */ /* 0x000fe40007ffe0ff */
[----:B------:R-:W-:Y:S01]  /*1af0*/  IADD3 R156, R156, 0x80, RZ ;  /* 0x000000809c9c7810 */ /* 0x000fe20007ffe0ff */
[----:B------:R1:W-:Y:S06]  /*1b00*/  STG.E.128 desc[UR4][R76.64+0x10], R56 ;  /* 0x000010384c007986 */ /* 0x0003ec000c101d04 */
.L_x_18641:
[----:B------:R-:W-:Y:S05]  /*1b10*/  BSYNC B0 ;  /* 0x0000000000007941 */ /* 0x000fea0003800000 */
.L_x_18640:
        /* <DEDUP_REMOVED lines=46> */
.L_x_18661:
[----:B------:R-:W-:Y:S05]  /*1e00*/  BSYNC B1 ;  /* 0x0000000000017941 */ /* 0x000fea0003800000 */
.L_x_18660:
[----:B------:R-:W-:Y:S04]  /*1e10*/  BSSY B1, `(.L_x_18662) ;  /* 0x0000006000017945 */ /* 0x000fe80003800000 */
[----:B------:R-:W-:Y:S05]  /*1e20*/  @!P5 BRA `(.L_x_18663) ;  /* 0x000000000010d947 */ /* 0x000fea0003800000 */
[----:B-----5:R-:W-:-:S05]  /*1e30*/  HADD2.F32 R61, -RZ, R48.H1_H1 ;  /* 0x30000030ff3d7230 */ /* 0x020fca0000004100 */
[----:B------:R-:W-:-:S04]  /*1e40*/  FMUL.FTZ R158, R61, UR6 ;  /* 0x000000063d9e7c20 */ /* 0x000fc80008410000 */
[----:B------:R-:W-:-:S04]  /*1e50*/  FMUL.FTZ R61, R21, R158 ;  /* 0x0000009e153d7220 */ /* 0x000fc80000410000 */
[----:B------:R-:W-:-:S07]  /*1e60*/  @P4 FADD.FTZ R61, R33, R61 ;  /* 0x0000003d213d4221 */ /* 0x000fce0000010000 */
.L_x_18663:
[----:B------:R-:W-:Y:S05]  /*1e70*/  BSYNC B1 ;  /* 0x0000000000017941 */ /* 0x000fea0003800000 */
.L_x_18662:
[----:B------:R-:W-:Y:S04]  /*1e80*/  BSSY B1, `(.L_x_18664) ;  /* 0x0000006000017945 */ /* 0x000fe80003800000 */
[----:B------:R-:W-:Y:S05]  /*1e90*/  @!P5 BRA `(.L_x_18665) ;  /* 0x000000000010d947 */ /* 0x000fea0003800000 */
[----:B-----5:R-:W-:-:S05]  /*1ea0*/  HADD2.F32 R62, -RZ, R49.H0_H0 ;  /* 0x20000031ff3e7230 */ /* 0x020fca0000004100 */
[----:B------:R-:W-:-:S04]  /*1eb0*/  FMUL.FTZ R157, R62, UR6 ;  /* 0x000000063e9d7c20 */ /* 0x000fc80008410000 */
[----:B------:R-:W-:-:S04]  /*1ec0*/  FMUL.FTZ R62, R22, R157 ;  /* 0x0000009d163e7220 */ /* 0x000fc80000410000 */
[----:B------:R-:W-:-:S07]  /*1ed0*/  @P4 FADD.FTZ R62, R34, R62 ;  /* 0x0000003e223e4221 */ /* 0x000fce0000010000 */
.L_x_18665:
[----:B------:R-:W-:Y:S05]  /*1ee0*/  BSYNC B1 ;  /* 0x0000000000017941 */ /* 0x000fea0003800000 */
.L_x_18664:
[----:B------:R-:W-:Y:S04]  /*1ef0*/  BSSY B1, `(.L_x_18666) ;  /* 0x0000006000017945 */ /* 0x000fe80003800000 */
[----:B------:R-:W-:Y:S05]  /*1f00*/  @!P5 BRA `(.L_x_18667) ;  /* 0x000000000010d947 */ /* 0x000fea0003800000 */
[----:B-----5:R-:W-:-:S05]  /*1f10*/  HADD2.F32 R63, -RZ, R49.H1_H1 ;  /* 0x30000031ff3f7230 */ /* 0x020fca0000004100 */
[----:B------:R-:W-:-:S04]  /*1f20*/  FMUL.FTZ R158, R63, UR6 ;  /* 0x000000063f9e7c20 */ /* 0x000fc80008410000 */
[----:B------:R-:W-:-:S04]  /*1f30*/  FMUL.FTZ R63, R23, R158 ;  /* 0x0000009e173f7220 */ /* 0x000fc80000410000 */
[----:B------:R-:W-:-:S07]  /*1f40*/  @P4 FADD.FTZ R63, R35, R63 ;  /* 0x0000003f233f4221 */ /* 0x000fce0000010000 */
.L_x_18667:
[----:B------:R-:W-:Y:S05]  /*1f50*/  BSYNC B1 ;  /* 0x0000000000017941 */ /* 0x000fea0003800000 */
.L_x_18666:
[----:B------:R-:W-:Y:S04]  /*1f60*/  BSSY B1, `(.L_x_18668) ;  /* 0x0000006000017945 */ /* 0x000fe80003800000 */
[----:B------:R-:W-:Y:S05]  /*1f70*/  @!P5 BRA `(.L_x_18669) ;  /* 0x000000000010d947 */ /* 0x000fea0003800000 */
[----:B-----5:R-:W-:-:S05]  /*1f80*/  HADD2.F32 R64, -RZ, R50.H0_H0 ;  /* 0x20000032ff407230 */ /* 0x020fca0000004100 */
[----:B------:R-:W-:-:S04]  /*1f90*/  FMUL.FTZ R157, R64, UR6 ;  /* 0x00000006409d7c20 */ /* 0x000fc80008410000 */
[----:B------:R-:W-:-:S04]  /*1fa0*/  FMUL.FTZ R64, R24, R157 ;  /* 0x0000009d18407220 */ /* 0x000fc80000410000 */
[----:B------:R-:W-:-:S07]  /*1fb0*/  @P4 FADD.FTZ R64, R40, R64 ;  /* 0x0000004028404221 */ /* 0x000fce0000010000 */
.L_x_18669:
[----:B------:R-:W-:Y:S05]  /*1fc0*/  BSYNC B1 ;  /* 0x0000000000017941 */ /* 0x000fea0003800000 */
.L_x_18668:
[----:B------:R-:W-:Y:S04]  /*1fd0*/  BSSY B1, `(.L_x_18670) ;  /* 0x0000006000017945 */ /* 0x000fe80003800000 */
[----:B------:R-:W-:Y:S05]  /*1fe0*/  @!P5 BRA `(.L_x_18671) ;  /* 0x000000000010d947 */ /* 0x000fea0003800000 */
[----:B-----5:R-:W-:-:S05]  /*1ff0*/  HADD2.F32 R65, -RZ, R50.H1_H1 ;  /* 0x30000032ff417230 */ /* 0x020fca0000004100 */
[----:B------:R-:W-:-:S04]  /*2000*/  FMUL.FTZ R158, R65, UR6 ;  /* 0x00000006419e7c20 */ /* 0x000fc80008410000 */
[----:B------:R-:W-:-:S04]  /*2010*/  FMUL.FTZ R65, R25, R158 ;  /* 0x0000009e19417220 */ /* 0x000fc80000410000 */
[----:B------:R-:W-:-:S07]  /*2020*/  @P4 FADD.FTZ R65, R41, R65 ;  /* 0x0000004129414221 */ /* 0x000fce0000010000 */
.L_x_18671:
[----:B------:R-:W-:Y:S05]  /*2030*/  BSYNC B1 ;  /* 0x0000000000017941 */ /* 0x000fea0003800000 */
.L_x_18670:
[----:B------:R-:W-:Y:S04]  /*2040*/  BSSY B1, `(.L_x_18672) ;  /* 0x0000006000017945 */ /* 0x000fe80003800000 */
[----:B------:R-:W-:Y:S05]  /*2050*/  @!P5 BRA `(.L_x_18673) ;  /* 0x000000000010d947 */ /* 0x000fea0003800000 */
[----:B-----5:R-:W-:-:S05]  /*2060*/  HADD2.F32 R66, -RZ, R51.H0_H0 ;  /* 0x20000033ff427230 */ /* 0x020fca0000004100 */
[----:B------:R-:W-:-:S04]  /*2070*/  FMUL.FTZ R157, R66, UR6 ;  /* 0x00000006429d7c20 */ /* 0x000fc80008410000 */
[----:B------:R-:W-:-:S04]  /*2080*/  FMUL.FTZ R66, R26, R157 ;  /* 0x0000009d1a427220 */ /* 0x000fc80000410000 */
[----:B------:R-:W-:-:S07]  /*2090*/  @P4 FADD.FTZ R66, R42, R66 ;  /* 0x000000422a424221 */ /* 0x000fce0000010000 */
.L_x_18673:
[----:B------:R-:W-:Y:S05]  /*20a0*/  BSYNC B1 ;  /* 0x0000000000017941 */ /* 0x000fea0003800000 */
.L_x_18672:
[----:B------:R-:W-:Y:S04]  /*20b0*/  BSSY B1, `(.L_x_18674) ;  /* 0x0000006000017945 */ /* 0x000fe80003800000 */
[----:B------:R-:W-:Y:S05]  /*20c0*/  @!P5 BRA `(.L_x_18675) ;  /* 0x000000000010d947 */ /* 0x000fea0003800000 */
[----:B-----5:R-:W-:-:S05]  /*20d0*/  HADD2.F32 R67, -RZ, R51.H1_H1 ;  /* 0x30000033ff437230 */ /* 0x020fca0000004100 */
[----:B------:R-:W-:-:S04]  /*20e0*/  FMUL.FTZ R158, R67, UR6 ;  /* 0x00000006439e7c20 */ /* 0x000fc80008410000 */
[----:B------:R-:W-:-:S04]  /*20f0*/  FMUL.FTZ R67, R27, R158 ;  /* 0x0000009e1b437220 */ /* 0x000fc80000410000 */
[----:B------:R-:W-:-:S07]  /*2100*/  @P4 FADD.FTZ R67, R43, R67 ;  /* 0x000000432b434221 */ /* 0x000fce0000010000 */
.L_x_18675:
[----:B------:R-:W-:Y:S05]  /*2110*/  BSYNC B1 ;  /* 0x0000000000017941 */ /* 0x000fea0003800000 */
.L_x_18674:
[----:B------:R2:W-:Y:S01]  /*2120*/  STG.E.128 desc[UR4][R76.64], R60 ;  /* 0x0000003c4c007986 */ /* 0x0005e2000c101d04 */
[----:B------:R-:W-:Y:S02]  /*2130*/  IADD3 R154, R154, 0x80, RZ ;  /* 0x000000809a9a7810 */ /* 0x000fe40007ffe0ff */
[----:B------:R-:W-:Y:S01]  /*2140*/  IADD3 R156, R156, 0x80, RZ ;  /* 0x000000809c9c7810 */ /* 0x000fe20007ffe0ff */
[----:B------:R2:W-:Y:S06]  /*2150*/  STG.E.128 desc[UR4][R76.64+0x10], R64 ;  /* 0x000010404c007986 */ /* 0x0005ec000c101d04 */
.L_x_18659:
[----:B------:R-:W-:Y:S05]  /*2160*/  BSYNC B0 ;  /* 0x0000000000007941 */ /* 0x000fea0003800000 */
.L_x_18658:
        /* <DEDUP_REMOVED lines=42> */
[----:B------:R-:W-:-:S04]  /*2410*/  FMUL.FTZ R68, R28, R75 ;  /* 0x0000004b1c447220 */ /* 0x000fc80000410000 */
[----:B------:R-:W-:-:S07]  /*2420*/  @P2 FADD.FTZ R68, R32, R68 ;  /* 0x0000004420442221 */ /* 0x000fce0000010000 */
.L_x_18679:
[----:B------:R-:W-:Y:S05]  /*2430*/  BSYNC B1 ;  /* 0x0000000000017941 */ /* 0x000fea0003800000 */
.L_x_18678:
[----:B------:R-:W-:Y:S04]  /*2440*/  BSSY B1, `(.L_x_18680) ;  /* 0x0000006000017945 */ /* 0x000fe80003800000 */
[----:B------:R-:W-:Y:S05]  /*2450*/  @!P4 BRA `(.L_x_18681) ;  /* 0x000000000010c947 */ /* 0x000fea0003800000 */
[----:B-----5:R-:W-:-:S05]  /*2460*/  HADD2.F32 R69, -RZ, R48.H1_H1 ;  /* 0x30000030ff457230 */ /* 0x020fca0000004100 */
[----:B------:R-:W-:-:S04]  /*2470*/  FMUL.FTZ R76, R69, UR6 ;  /* 0x00000006454c7c20 */ /* 0x000fc80008410000 */
[----:B------:R-:W-:-:S04]  /*2480*/  FMUL.FTZ R69, R31, R76 ;  /* 0x0000004c1f457220 */ /* 0x000fc80000410000 */
[----:B------:R-:W-:-:S07]  /*2490*/  @P2 FADD.FTZ R69, R33, R69 ;  /* 0x0000004521452221 */ /* 0x000fce0000010000 */
.L_x_18681:
[----:B------:R-:W-:Y:S05]  /*24a0*/  BSYNC B1 ;  /* 0x0000000000017941 */ /* 0x000fea0003800000 */
.L_x_18680:
[----:B------:R-:W-:Y:S04]  /*24b0*/  BSSY B1, `(.L_x_18682) ;  /* 0x0000006000017945 */ /* 0x000fe80003800000 */
[----:B------:R-:W-:Y:S05]  /*24c0*/  @!P4 BRA `(.L_x_18683) ;  /* 0x000000000010c947 */ /* 0x000fea0003800000 */
[----:B-----5:R-:W-:-:S05]  /*24d0*/  HADD2.F32 R70, -RZ, R49.H0_H0 ;  /* 0x20000031ff467230 */ /* 0x020fca0000004100 */
[----:B------:R-:W-:-:S04]  /*24e0*/  FMUL.FTZ R75, R70, UR6 ;  /* 0x00000006464b7c20 */ /* 0x000fc80008410000 */
[----:B------:R-:W-:-:S04]  /*24f0*/  FMUL.FTZ R70, R80, R75 ;  /* 0x0000004b50467220 */ /* 0x000fc80000410000 */
[----:B------:R-:W-:-:S07]  /*2500*/  @P2 FADD.FTZ R70, R34, R70 ;  /* 0x0000004622462221 */ /* 0x000fce0000010000 */
.L_x_18683:
[----:B------:R-:W-:Y:S05]  /*2510*/  BSYNC B1 ;  /* 0x0000000000017941 */ /* 0x000fea0003800000 */
.L_x_18682:
[----:B------:R-:W-:Y:S04]  /*2520*/  BSSY B1, `(.L_x_18684) ;  /* 0x0000006000017945 */ /* 0x000fe80003800000 */
[----:B------:R-:W-:Y:S05]  /*2530*/  @!P4 BRA `(.L_x_18685) ;  /* 0x000000000010c947 */ /* 0x000fea0003800000 */
[----:B-----5:R-:W-:-:S05]  /*2540*/  HADD2.F32 R71, -RZ, R49.H1_H1 ;  /* 0x30000031ff477230 */ /* 0x020fca0000004100 */
[----:B------:R-:W-:-:S04]  /*2550*/  FMUL.FTZ R76, R71, UR6 ;  /* 0x00000006474c7c20 */ /* 0x000fc80008410000 */
[----:B------:R-:W-:-:S04]  /*2560*/  FMUL.FTZ R71, R81, R76 ;  /* 0x0000004c51477220 */ /* 0x000fc80000410000 */
[----:B------:R-:W-:-:S07]  /*2570*/  @P2 FADD.FTZ R71, R35, R71 ;  /* 0x0000004723472221 */ /* 0x000fce0000010000 */
.L_x_18685:
[----:B------:R-:W-:Y:S05]  /*2580*/  BSYNC B1 ;  /* 0x0000000000017941 */ /* 0x000fea0003800000 */
.L_x_18684:
[----:B------:R-:W-:Y:S04]  /*2590*/  BSSY B1, `(.L_x_18686) ;  /* 0x0000006000017945 */ /* 0x000fe80003800000 */
[----:B------:R-:W-:Y:S05]  /*25a0*/  @!P4 BRA `(.L_x_18687) ;  /* 0x000000000010c947 */ /* 0x000fea0003800000 */
[----:B-----5:R-:W-:-:S05]  /*25b0*/  HADD2.F32 R72, -RZ, R50.H0_H0 ;  /* 0x20000032ff487230 */ /* 0x020fca0000004100 */
[----:B------:R-:W-:-:S04]  /*25c0*/  FMUL.FTZ R75, R72, UR6 ;  /* 0x00000006484b7c20 */ /* 0x000fc80008410000 */
[----:B------:R-:W-:-:S04]  /*25d0*/  FMUL.FTZ R72, R82, R75 ;  /* 0x0000004b52487220 */ /* 0x000fc80000410000 */
[----:B------:R-:W-:-:S07]  /*25e0*/  @P2 FADD.FTZ R72, R40, R72 ;  /* 0x0000004828482221 */ /* 0x000fce0000010000 */
.L_x_18687:
[----:B------:R-:W-:Y:S05]  /*25f0*/  BSYNC B1 ;  /* 0x0000000000017941 */ /* 0x000fea0003800000 */
.L_x_18686:
[----:B------:R-:W-:Y:S04]  /*2600*/  BSSY B1, `(.L_x_18688) ;  /* 0x0000006000017945 */ /* 0x000fe80003800000 */
[----:B------:R-:W-:Y:S05]  /*2610*/  @!P4 BRA `(.L_x_18689) ;  /* 0x000000000010c947 */ /* 0x000fea0003800000 */
[----:B-----5:R-:W-:-:S05]  /*2620*/  HADD2.F32 R73, -RZ, R50.H1_H1 ;  /* 0x30000032ff497230 */ /* 0x020fca0000004100 */
[----:B------:R-:W-:-:S04]  /*2630*/  FMUL.FTZ R73, R73, UR6 ;  /* 0x0000000649497c20 */ /* 0x000fc80008410000 */
[----:B------:R-:W-:-:S04]  /*2640*/  FMUL.FTZ R73, R84, R73 ;  /* 0x0000004954497220 */ /* 0x000fc80000410000 */
[----:B------:R-:W-:-:S07]  /*2650*/  @P2 FADD.FTZ R73, R41, R73 ;  /* 0x0000004929492221 */ /* 0x000fce0000010000 */
.L_x_18689:
[----:B------:R-:W-:Y:S05]  /*2660*/  BSYNC B1 ;  /* 0x0000000000017941 */ /* 0x000fea0003800000 */
.L_x_18688:
[----:B------:R-:W-:Y:S04]  /*2670*/  BSSY B1, `(.L_x_18690) ;  /* 0x0000006000017945 */ /* 0x000fe80003800000 */
[----:B------:R-:W-:Y:S05]  /*2680*/  @!P4 BRA `(.L_x_18691) ;  /* 0x000000000010c947 */ /* 0x000fea0003800000 */
[----:B-----5:R-:W-:-:S05]  /*2690*/  HADD2.F32 R74, -RZ, R51.H0_H0 ;  /* 0x20000033ff4a7230 */ /* 0x020fca0000004100 */
[----:B------:R-:W-:-:S04]  /*26a0*/  FMUL.FTZ R74, R74, UR6 ;  /* 0x000000064a4a7c20 */ /* 0x000fc80008410000 */
[----:B------:R-:W-:-:S04]  /*26b0*/  FMUL.FTZ R74, R83, R74 ;  /* 0x0000004a534a7220 */ /* 0x000fc80000410000 */
[----:B------:R-:W-:-:S07]  /*26c0*/  @P2 FADD.FTZ R74, R42, R74 ;  /* 0x0000004a2a4a2221 */ /* 0x000fce0000010000 */
.L_x_18691:
[----:B------:R-:W-:Y:S05]  /*26d0*/  BSYNC B1 ;  /* 0x0000000000017941 */ /* 0x000fea0003800000 */
.L_x_18690:
[----:B------:R-:W-:Y:S01]  /*26e0*/  BSSY B1, `(.L_x_18692) ;  /* 0x0000007000017945 */ /* 0x000fe20003800000 */
[----:B------:R-:W-:-:S03]  /*26f0*/  @!P4 FSEL R75, R43, RZ, P3 ;  /* 0x000000ff2b4bc208 */ /* 0x000fc60001800000 */
[----:B------:R-:W-:Y:S05]  /*2700*/  @!P4 BRA `(.L_x_18693) ;  /* 0x000000000010c947 */ /* 0x000fea0003800000 */
[----:B-----5:R-:W-:-:S05]  /*2710*/  HADD2.F32 R75, -RZ, R51.H1_H1 ;  /* 0x30000033ff4b7230 */ /* 0x020fca0000004100 */
[----:B------:R-:W-:-:S04]  /*2720*/  FMUL.FTZ R76, R75, UR6 ;  /* 0x000000064b4c7c20 */ /* 0x000fc80008410000 */
[----:B------:R-:W-:-:S04]  /*2730*/  FMUL.FTZ R75, R85, R76 ;  /* 0x0000004c554b7220 */ /* 0x000fc80000410000 */
[----:B------:R-:W-:-:S07]  /*2740*/  @P2 FADD.FTZ R75, R43, R75 ;  /* 0x0000004b2b4b2221 */ /* 0x000fce0000010000 */
.L_x_18693:
[----:B------:R-:W-:Y:S05]  /*2750*/  BSYNC B1 ;  /* 0x0000000000017941 */ /* 0x000fea0003800000 */
.L_x_18692:
[----:B------:R3:W-:Y:S04]  /*2760*/  STG.E.128 desc[UR4][R158.64], R68 ;  /* 0x000000449e007986 */ /* 0x0007e8000c101d04 */
[----:B------:R3:W-:Y:S02]  /*2770*/  STG.E.128 desc[UR4][R158.64+0x10], R72 ;  /* 0x000010489e007986 */ /* 0x0007e4000c101d04 */
.L_x_18677:
[----:B------:R-:W-:Y:S05]  /*2780*/  BSYNC B0 ;  /* 0x0000000000007941 */ /* 0x000fea0003800000 */
.L_x_18676:
        /* <DEDUP_REMOVED lines=129> */
.L_x_18714:
        /* <DEDUP_REMOVED lines=20> */
[----:B------:R-:W-:Y:S01]  /*30e0*/  I2FP.F32.S32 R162, R157 ;  /* 0x0000009d00a27245 */ /* 0x000fe20000201400 */
[----:B------:R-:W2:Y:S01]  /*30f0*/  SHFL.DOWN PT, R156, R157, 0x2, 0x1f ;  /* 0x08401f009d9c7f89 */ /* 0x000ea200000e0000 */
[----:B-1----:R-:W-:-:S04]  /*3100*/  @!P2 LEA R77, R77, R76, 0x18 ;  /* 0x0000004c4d4da211 */ /* 0x002fc800078ec0ff */
[----:B------:R-:W-:Y:S02]  /*3110*/  @!P2 LEA R160, R154, R77, 0x3 ;  /* 0x0000004d9aa0a211 */ /* 0x000fe400078e18ff */
[----:B------:R-:W-:Y:S02]  /*3120*/  CS2R R76, SRZ ;  /* 0x00000000004c7805 */ /* 0x000fe4000001ff00 */
[----:B--2---:R-:W-:Y:S02]  /*3130*/  IADD3 R154, R156, R157, RZ ;  /* 0x0000009d9c9a7210 */ /* 0x004fe40007ffe0ff */
[----:B------:R-:W-:Y:S02]  /*3140*/  I2FP.F32.S32 R159, R156 ;  /* 0x0000009c009f7245 */ /* 0x000fe40000201400 */
        /* <DEDUP_REMOVED lines=18> */
[----:B------:R-:W0:Y:S01]  /*3270*/  SHFL.DOWN PT, R76, R161, 0x1, 0x1f ;  /* 0x08201f00a14c7f89 */ /* 0x000e2200000e0000 */
[----:B------:R-:W1:Y:S01]  /*3280*/  MUFU.RCP R154, R158 ;  /* 0x0000009e009a7308 */ /* 0x000e620000001000 */
[----:B------:R-:W-:-:S05]  /*3290*/  FFMA.FTZ R156, R156, R162, R77 ;  /* 0x000000a29c9c7223 */ /* 0x000fca000001004d */
        /* <DEDUP_REMOVED lines=13> */
[----:B------:R3:W2:Y:S05]  /*3370*/  SHFL.IDX PT, R159, R156, RZ, 0x1f ;  /* 0x00001fff9c9f7589 */ /* 0x0006aa00000e0000 */
[----:B------:R-:W4:Y:S01]  /*3380*/  @!P2 LDC.64 R76, c[0x0][0x250] ;  /* 0x00009400ff4cab82 */ /* 0x000f220000000a00 */
[----:B---3--:R-:W-:Y:S01]  /*3390*/  SHF.R.S32.HI R156, RZ, 0x1f, R152 ;  /* 0x0000001fff9c7819 */ /* 0x008fe20000011498 */
[----:B-1----:R-:W-:Y:S01]  /*33a0*/  FMUL.FTZ R158, R157, R157 ;  /* 0x0000009d9d9e7220 */ /* 0x002fe20000410000 */
[----:B--2---:R-:W-:-:S04]  /*33b0*/  FFMA.FTZ R154, R159, UR7, R154 ;  /* 0x000000079f9a7c23 */ /* 0x004fc8000801009a */
[----:B------:R-:W-:Y:S02]  /*33c0*/  FSEL R159, R158, RZ, !P3 ;  /* 0x000000ff9e9f7208 */ /* 0x000fe40005800000 */
[----:B----4-:R-:W-:-:S03]  /*33d0*/  @!P2 LEA R76, P3, R152, R76, 0x2 ;  /* 0x0000004c984ca211 */ /* 0x010fc600078610ff */
[----:B------:R-:W-:Y:S01]  /*33e0*/  FADD.FTZ R154, R154, R159 ;  /* 0x0000009f9a9a7221 */ /* 0x000fe20000010000 */
[C---:B------:R-:W-:Y:S02]  /*33f0*/  @!P2 LEA.HI.X R77, R152.reuse, R77, R156, 0x2, P3 ;  /* 0x0000004d984da211 */ /* 0x040fe400018f149c */
[----:B0-----:R-:W-:-:S03]  /*3400*/  @!P2 LEA R78, P3, R152, R78, 0x2 ;  /* 0x0000004e984ea211 */ /* 0x001fc600078610ff */
[----:B------:R-:W0:Y:S01]  /*3410*/  MUFU.RSQ R154, R154 ;  /* 0x0000009a009a7308 */ /* 0x000e220000001400 */
        /* <DEDUP_REMOVED lines=43> */
[----:B------:R-:W-:Y:S02]  /*36d0*/  F2FP.F16.F32.PACK_AB R77, R78, R77 ;  /* 0x0000004d4e4d723e */ /* 0x000fe400000000ff */
[----:B------:R-:W-:Y:S02]  /*36e0*/  F2FP.F16.F32.PACK_AB R78, R158, R159 ;  /* 0x0000009f9e4e723e */ /* 0x000fe400000000ff */
[----:B------:R-:W-:-:S05]  /*36f0*/  F2FP.F16.F32.PACK_AB R79, R160, R79 ;  /* 0x0000004fa04f723e */ /* 0x000fca00000000ff */
[----:B------:R0:W-:Y:S02]  /*3700*/  STG.E.128 desc[UR4][R156.64], R76 ;  /* 0x0000004c9c007986 */ /* 0x0001e4000c101d04 */
.L_x_18698:
[----:B------:R-:W-:Y:S05]  /*3710*/  BSYNC B1 ;  /* 0x0000000000017941 */ /* 0x000fea0003800000 */
.L_x_18697:
        /* <DEDUP_REMOVED lines=35> */
.L_x_18700:
[----:B------:R-:W-:Y:S05]  /*3950*/  BSYNC B1 ;  /* 0x0000000000017941 */ /* 0x000fea0003800000 */
.L_x_18699:
        /* <DEDUP_REMOVED lines=35> */
.L_x_18702:
[----:B------:R-:W-:Y:S05]  /*3b90*/  BSYNC B1 ;  /* 0x0000000000017941 */ /* 0x000fea0003800000 */
.L_x_18701:
        /* <DEDUP_REMOVED lines=29> */
[----:B0-----:R-:W-:Y:S01]  /*3d70*/  IMAD.WIDE.U32 R156, R153, 0x10, R156 ;  /* 0x00000010999c7825 */ /* 0x001fe200078e009c */
[----:B------:R-:W-:-:S05]  /*3d80*/  F2FP.F16.F32.PACK_AB R76, R155, R154 ;  /* 0x0000009a9b4c723e */ /* 0x000fca00000000ff */
[----:B------:R3:W-:Y:S02]  /*3d90*/  STG.E.128 desc[UR4][R156.64], R76 ;  /* 0x0000004c9c007986 */ /* 0x0007e4000c101d04 */
.L_x_18696:
[----:B------:R-:W-:Y:S05]  /*3da0*/  BSYNC B0 ;  /* 0x0000000000007941 */ /* 0x000fea0003800000 */
.L_x_18695:
[----:B------:R-:W-:Y:S02]  /*3db0*/  IADD3 R152, R152, UR8, RZ ;  /* 0x0000000898987c10 */ /* 0x000fe4000fffe0ff */
[----:B0123--:R-:W-:Y:S02]  /*3dc0*/  SEL R78, RZ, 0x1, P5 ;  /* 0x00000001ff4e7807 */ /* 0x00ffe40002800000 */
[----:B------:R-:W-:-:S13]  /*3dd0*/  ISETP.GE.AND P2, PT, R152, UR9, PT ;  /* 0x0000000998007c0c */ /* 0x000fda000bf46270 */
[----:B------:R-:W-:Y:S05]  /*3de0*/  @!P2 BRA `(.L_x_18703) ;  /* 0xffffffcc00e0a947 */ /* 0x000fea000383ffff */
[----:B------:R-:W-:Y:S05]  /*3df0*/  EXIT ;  /* 0x000000000000794d */ /* 0x000fea0003800000 */
.L_x_18694:
[----:B------:R-:W-:Y:S01]  /*3e00*/  HFMA2.MMA R78, -RZ, RZ, 0, 5.9604644775390625e-08 ;  /* 0x00000001ff4e7435 */ /* 0x000fe200000001ff */
[----:B------:R-:W-:Y:S02]  /*3e10*/  MOV R163, R77 ;  /* 0x0000004d00a37202 */ /* 0x000fe40000000f00 */
[----:B------:R-:W-:Y:S02]  /*3e20*/  MOV R157, 0x1f ;  /* 0x0000001f009d7802 */ /* 0x000fe40000000f00 */
[----:B------:R-:W-:-:S07]  /*3e30*/  MOV R156, 0xffffffff ;  /* 0xffffffff009c7802 */ /* 0x000fce0000000f00 */
[----:B---3-5:R-:W-:Y:S05]  /*3e40*/  WARPSYNC.COLLECTIVE R156, `(.L_x_18704) ;  /* 0x000000009c087348 */ /* 0x028fea0003c00000 */
[----:B------:R0:W1:Y:S02]  /*3e50*/  SHFL.BFLY P6, R162, R163, R78, R157 ;  /* 0x0c00004ea3a27389 */ /* 0x00006400000c009d */
[----:B01-3-5:R-:W-:Y:S01]  /*3e60*/  ENDCOLLECTIVE ;  /* 0x000000000000791b */ /* 0x02bfe20003800000 */
.L_x_18704:
[----:B------:R-:W-:Y:S01]  /*3e70*/  HFMA2.MMA R78, -RZ, RZ, 0, 1.1920928955078125e-07 ;  /* 0x00000002ff4e7435 */ /* 0x000fe200000001ff */
[----:B------:R-:W-:-:S05]  /*3e80*/  MOV R76, R162 ;  /* 0x000000a2004c7202 */ /* 0x000fca0000000f00 */
[----:B------:R-:W-:-:S05]  /*3e90*/  FADD.FTZ R158, R77, R76 ;  /* 0x0000004c4d9e7221 */ /* 0x000fca0000010000 */
[----:B------:R-:W-:-:S07]  /*3ea0*/  MOV R163, R158 ;  /* 0x0000009e00a37202 */ /* 0x000fce0000000f00 */
[----:B------:R-:W-:Y:S05]  /*3eb0*/  WARPSYNC.COLLECTIVE R156, `(.L_x_18705) ;  /* 0x000000009c087348 */ /* 0x000fea0003c00000 */
[----:B------:R0:W1:Y:S02]  /*3ec0*/  SHFL.BFLY P6, R162, R163, R78, R157 ;  /* 0x0c00004ea3a27389 */ /* 0x00006400000c009d */
[----:B01----:R-:W-:Y:S01]  /*3ed0*/  ENDCOLLECTIVE ;  /* 0x000000000000791b */ /* 0x003fe20003800000 */
.L_x_18705:
[----:B------:R-:W-:Y:S01]  /*3ee0*/  HFMA2.MMA R78, -RZ, RZ, 0, 2.384185791015625e-07 ;  /* 0x00000004ff4e7435 */ /* 0x000fe200000001ff */
[----:B------:R-:W-:-:S05]  /*3ef0*/  MOV R159, R162 ;  /* 0x000000a2009f7202 */ /* 0x000fca0000000f00 */
[----:B------:R-:W-:-:S05]  /*3f00*/  FADD.FTZ R159, R158, R159 ;  /* 0x0000009f9e9f7221 */ /* 0x000fca0000010000 */
[----:B------:R-:W-:-:S07]  /*3f10*/  MOV R163, R159 ;  /* 0x0000009f00a37202 */ /* 0x000fce0000000f00 */
[----:B------:R-:W-:Y:S05]  /*3f20*/  WARPSYNC.COLLECTIVE R156, `(.L_x_18706) ;  /* 0x000000009c087348 */ /* 0x000fea0003c00000 */
[----:B------:R0:W1:Y:S02]  /*3f30*/  SHFL.BFLY P6, R162, R163, R78, R157 ;  /* 0x0c00004ea3a27389 */ /* 0x00006400000c009d */
[----:B01----:R-:W-:Y:S01]  /*3f40*/  ENDCOLLECTIVE ;  /* 0x000000000000791b */ /* 0x003fe20003800000 */
.L_x_18706:
[----:B------:R-:W-:Y:S01]  /*3f50*/  HFMA2.MMA R78, -RZ, RZ, 0, 4.76837158203125e-07 ;  /* 0x00000008ff4e7435 */ /* 0x000fe200000001ff */
[----:B------:R-:W-:-:S05]  /*3f60*/  MOV R76, R162 ;  /* 0x000000a2004c7202 */ /* 0x000fca0000000f00 */
[----:B------:R-:W-:-:S05]  /*3f70*/  FADD.FTZ R160, R159, R76 ;  /* 0x0000004c9fa07221 */ /* 0x000fca0000010000 */
[----:B------:R-:W-:-:S07]  /*3f80*/  MOV R163, R160 ;  /* 0x000000a000a37202 */ /* 0x000fce0000000f00 */
[----:B------:R-:W-:Y:S05]  /*3f90*/  WARPSYNC.COLLECTIVE R156, `(.L_x_18707) ;  /* 0x000000009c087348 */ /* 0x000fea0003c00000 */
[----:B------:R0:W1:Y:S02]  /*3fa0*/  SHFL.BFLY P6, R162, R163, R78, R157 ;  /* 0x0c00004ea3a27389 */ /* 0x00006400000c009d */
[----:B01----:R-:W-:Y:S01]  /*3fb0*/  ENDCOLLECTIVE ;  /* 0x000000000000791b */ /* 0x003fe20003800000 */
.L_x_18707:
[----:B------:R-:W-:Y:S01]  /*3fc0*/  HFMA2.MMA R78, -RZ, RZ, 0, 9.5367431640625e-07 ;  /* 0x00000010ff4e7435 */ /* 0x000fe200000001ff */
[----:B------:R-:W-:-:S05]  /*3fd0*/  MOV R161, R162 ;  /* 0x000000a200a17202 */ /* 0x000fca0000000f00 */
[----:B------:R-:W-:-:S05]  /*3fe0*/  FADD.FTZ R161, R160, R161 ;  /* 0x000000a1a0a17221 */ /* 0x000fca0000010000 */
[----:B------:R-:W-:-:S07]  /*3ff0*/  MOV R163, R161 ;  /* 0x000000a100a37202 */ /* 0x000fce0000000f00 */
[----:B------:R-:W-:Y:S05]  /*4000*/  WARPSYNC.COLLECTIVE R156, `(.L_x_18708) ;  /* 0x000000009c087348 */ /* 0x000fea0003c00000 */
[----:B------:R0:W1:Y:S02]  /*4010*/  SHFL.BFLY P6, R162, R163, R78, R157 ;  /* 0x0c00004ea3a27389 */ /* 0x00006400000c009d */
[----:B01----:R-:W-:Y:S01]  /*4020*/  ENDCOLLECTIVE ;  /* 0x000000000000791b */ /* 0x003fe20003800000 */
.L_x_18708:
        /* <DEDUP_REMOVED lines=74> */
.L_x_18709:
[----:B------:R-:W-:Y:S01]  /*44d0*/  HFMA2.MMA R78, -RZ, RZ, 0, 1.1920928955078125e-07 ;  /* 0x00000002ff4e7435 */ /* 0x000fe200000001ff */
[----:B------:R-:W-:-:S05]  /*44e0*/  MOV R158, R162 ;  /* 0x000000a2009e7202 */ /* 0x000fca0000000f00 */
[----:B------:R-:W-:-:S05]  /*44f0*/  FADD.FTZ R158, R77, R158 ;  /* 0x0000009e4d9e7221 */ /* 0x000fca0000010000 */
[----:B------:R-:W-:-:S07]  /*4500*/  MOV R163, R158 ;  /* 0x0000009e00a37202 */ /* 0x000fce0000000f00 */
[----:B------:R-:W-:Y:S05]  /*4510*/  WARPSYNC.COLLECTIVE R156, `(.L_x_18710) ;  /* 0x000000009c087348 */ /* 0x000fea0003c00000 */
[----:B------:R0:W1:Y:S02]  /*4520*/  SHFL.BFLY P6, R162, R163, R78, R157 ;  /* 0x0c00004ea3a27389 */ /* 0x00006400000c009d */
[----:B01----:R-:W-:Y:S01]  /*4530*/  ENDCOLLECTIVE ;  /* 0x000000000000791b */ /* 0x003fe20003800000 */
.L_x_18710:
[----:B------:R-:W-:Y:S01]  /*4540*/  HFMA2.MMA R78, -RZ, RZ, 0, 2.384185791015625e-07 ;  /* 0x00000004ff4e7435 */ /* 0x000fe200000001ff */
[----:B------:R-:W-:-:S05]  /*4550*/  MOV R159, R162 ;  /* 0x000000a2009f7202 */ /* 0x000fca0000000f00 */
[----:B------:R-:W-:-:S05]  /*4560*/  FADD.FTZ R159, R158, R159 ;  /* 0x0000009f9e9f7221 */ /* 0x000fca0000010000 */
[----:B------:R-:W-:-:S07]  /*4570*/  MOV R163, R159 ;  /* 0x0000009f00a37202 */ /* 0x000fce0000000f00 */
[----:B------:R-:W-:Y:S05]  /*4580*/  WARPSYNC.COLLECTIVE R156, `(.L_x_18711) ;  /* 0x000000009c087348 */ /* 0x000fea0003c00000 */
[----:B------:R0:W1:Y:S02]  /*4590*/  SHFL.BFLY P6, R162, R163, R78, R157 ;  /* 0x0c00004ea3a27389 */ /* 0x00006400000c009d */
[----:B01----:R-:W-:Y:S01]  /*45a0*/  ENDCOLLECTIVE ;  /* 0x000000000000791b */ /* 0x003fe20003800000 */
.L_x_18711:
[----:B------:R-:W-:Y:S01]  /*45b0*/  HFMA2.MMA R78, -RZ, RZ, 0, 4.76837158203125e-07 ;  /* 0x00000008ff4e7435 */ /* 0x000fe200000001ff */
[----:B------:R-:W-:-:S05]  /*45c0*/  MOV R160, R162 ;  /* 0x000000a200a07202 */ /* 0x000fca0000000f00 */
[----:B------:R-:W-:-:S05]  /*45d0*/  FADD.FTZ R160, R159, R160 ;  /* 0x000000a09fa07221 */ /* 0x000fca0000010000 */
[----:B------:R-:W-:-:S07]  /*45e0*/  MOV R163, R160 ;  /* 0x000000a000a37202 */ /* 0x000fce0000000f00 */
[----:B------:R-:W-:Y:S05]  /*45f0*/  WARPSYNC.COLLECTIVE R156, `(.L_x_18712) ;  /* 0x000000009c087348 */ /* 0x000fea0003c00000 */
[----:B------:R0:W1:Y:S02]  /*4600*/  SHFL.BFLY P6, R162, R163, R78, R157 ;  /* 0x0c00004ea3a27389 */ /* 0x00006400000c009d */
[----:B01----:R-:W-:Y:S01]  /*4610*/  ENDCOLLECTIVE ;  /* 0x000000000000791b */ /* 0x003fe20003800000 */
.L_x_18712:
[----:B------:R-:W-:Y:S01]  /*4620*/  HFMA2.MMA R78, -RZ, RZ, 0, 9.5367431640625e-07 ;  /* 0x00000010ff4e7435 */ /* 0x000fe200000001ff */
[----:B------:R-:W-:-:S05]  /*4630*/  MOV R161, R162 ;  /* 0x000000a200a17202 */ /* 0x000fca0000000f00 */
[----:B------:R-:W-:-:S05]  /*4640*/  FADD.FTZ R161, R160, R161 ;  /* 0x000000a1a0a17221 */ /* 0x000fca0000010000 */
[----:B------:R-:W-:-:S07]  /*4650*/  MOV R163, R161 ;  /* 0x000000a100a37202 */ /* 0x000fce0000000f00 */
[----:B------:R-:W-:Y:S05]  /*4660*/  WARPSYNC.COLLECTIVE R156, `(.L_x_18713) ;  /* 0x000000009c087348 */ /* 0x000fea0003c00000 */
[----:B------:R0:W1:Y:S02]  /*4670*/  SHFL.BFLY P6, R162, R163, R78, R157 ;  /* 0x0c00004ea3a27389 */ /* 0x00006400000c009d */
[----:B01----:R-:W-:Y:S01]  /*4680*/  ENDCOLLECTIVE ;  /* 0x000000000000791b */ /* 0x003fe20003800000 */
.L_x_18713:
[----:B------:R-:W-:Y:S05]  /*4690*/  BRA `(.L_x_18714) ;  /* 0xffffffe800407947 */ /* 0x000fea000383ffff */
.L_x_18715:
        /* <DEDUP_REMOVED lines=14> */
.L_x_30286:


//--------------------- .text._ZN10layer_norm13ln_fwd_kernelINS_13Kernel_traitsI6__halfS2_fS2_fjLj4096ELj1ELj1ELj4ELj16ENS_18Kernel_traits_baseILj4096ES2_S2_fS2_fjLj128EEEEELb0ELb1ELb1ELb1EEEvNS_9FwdParamsE --------------------------
	.section	.text._ZN10layer_norm13ln_fwd_kernelINS_13Kernel_traitsI6__halfS2_fS2_fjLj4096ELj1ELj1ELj4ELj16ENS_18Kernel_traits_baseILj4096ES2_S2_fS2_fjLj128EEEEELb0ELb1ELb1ELb1EEEvNS_9FwdParamsE,"ax",@progbits
	.align	128
        .global         _ZN10layer_norm13ln_fwd_kernelINS_13Kernel_traitsI6__halfS2_fS2_fjLj4096ELj1ELj1ELj4ELj16ENS_18Kernel_traits_baseILj4096ES2_S2_fS2_fjLj128EEEEELb0ELb1ELb1ELb1EEEvNS_9FwdParamsE
        .type           _ZN10layer_norm13ln_fwd_kernelINS_13Kernel_traitsI6__halfS2_fS2_fjLj4096ELj1ELj1ELj4ELj16ENS_18Kernel_traits_baseILj4096ES2_S2_fS2_fjLj128EEEEELb0ELb1ELb1ELb1EEEvNS_9FwdParamsE,@function
        .size           _ZN10layer_norm13ln_fwd_kernelINS_13Kernel_traitsI6__halfS2_fS2_fjLj4096ELj1ELj1ELj4ELj16ENS_18Kernel_traits_baseILj4096ES2_S2_fS2_fjLj128EEEEELb0ELb1ELb1ELb1EEEvNS_9FwdParamsE,(.L_x_30287 - _ZN10layer_norm13ln_fwd_kernelINS_13Kernel_traitsI6__halfS2_fS2_fjLj4096ELj1ELj1ELj4ELj16ENS_18Kernel_traits_baseILj4096ES2_S2_fS2_fjLj128EEEEELb0ELb1ELb1ELb1EEEvNS_9FwdParamsE)
        .other          _ZN10layer_norm13ln_fwd_kernelINS_13Kernel_traitsI6__halfS2_fS2_fjLj4096ELj1ELj1ELj4ELj16ENS_18Kernel_traits_baseILj4096ES2_S2_fS2_fjLj128EEEEELb0ELb1ELb1ELb1EEEvNS_9FwdParamsE,@"STO_CUDA_ENTRY STV_DEFAULT"
_ZN10layer_norm13ln_fwd_kernelINS_13Kernel_traitsI6__halfS2_fS2_fjLj4096ELj1ELj1ELj4ELj16ENS_18Kernel_traits_baseILj4096ES2_S2_fS2_fjLj128EEEEELb0ELb1ELb1ELb1EEEvNS_9FwdParamsE:
.text._ZN10layer_norm13ln_fwd_kernelINS_13Kernel_traitsI6__halfS2_fS2_fjLj4096ELj1ELj1ELj4ELj16ENS_18Kernel_traits_baseILj4096ES2_S2_fS2_fjLj128EEEEELb0ELb1ELb1ELb1EEEvNS_9FwdParamsE:
        /* <DEDUP_REMOVED lines=43> */
[----:B------:R-:W-:Y:S01]  /*02b0*/  SHF.L.U32 R150, R150, 0x2, RZ ;  /* 0x0000000296967819 */ /* 0x000fe200000006ff */
[--C-:B------:R-:W-:Y:S01]  /*02c0*/  HADD2.F32 R25, -RZ, R8.reuse.H0_H0 ;  /* 0x20000008ff197230 */ /* 0x100fe20000004100 */
[----:B------:R-:W-:Y:S01]  /*02d0*/  SHF.R.U32.HI R149, RZ, 0x5, R27 ;  /* 0x00000005ff957819 */ /* 0x000fe2000001161b */
[----:B------:R-:W-:Y:S01]  /*02e0*/  HADD2.F32 R24, -RZ, R8.H1_H1 ;  /* 0x30000008ff187230 */ /* 0x000fe20000004100 */
[----:B------:R-:W-:Y:S01]  /*02f0*/  HFMA2.MMA R106, -RZ, RZ, 0, 5.9604644775390625e-08 ;  /* 0x00000001ff6a7435 */ /* 0x000fe200000001ff */
[--C-:B------:R-:W-:Y:S01]  /*0300*/  HADD2.F32 R23, -RZ, R9.reuse.H0_H0 ;  /* 0x20000009ff177230 */ /* 0x100fe20000004100 */
[----:B------:R-:W-:Y:S01]  /*0310*/  ULDC.U8 UR6, c[0x0][0x2a0] ;  /* 0x0000a80000067ab9 */ /* 0x000fe20000000000 */
[----:B------:R-:W-:Y:S01]  /*0320*/  HADD2.F32 R22, -RZ, R9.H1_H1 ;  /* 0x30000009ff167230 */ /* 0x000fe20000004100 */
[----:B------:R-:W-:Y:S01]  /*0330*/  LOP3.LUT R151, R27, 0x1f, RZ, 0xc0, !PT ;  /* 0x0000001f1b977812 */ /* 0x000fe200078ec0ff */
[--C-:B------:R-:W-:Y:S01]  /*0340*/  HADD2.F32 R21, -RZ, R10.reuse.H0_H0 ;  /* 0x2000000aff157230 */ /* 0x100fe20000004100 */
[----:B------:R-:W-:Y:S01]  /*0350*/  LOP3.LUT R149, R149, 0x3, RZ, 0xc0, !PT ;  /* 0x0000000395957812 */ /* 0x000fe200078ec0ff */
[----:B------:R-:W-:Y:S01]  /*0360*/  HADD2.F32 R20, -RZ, R10.H1_H1 ;  /* 0x3000000aff147230 */ /* 0x000fe20000004100 */
[----:B------:R-:W-:Y:S01]  /*0370*/  IADD3 R147, R150, 0x4, RZ ;  /* 0x0000000496937810 */ /* 0x000fe20007ffe0ff */
[--C-:B------:R-:W-:Y:S01]  /*0380*/  HADD2.F32 R19, -RZ, R11.reuse.H0_H0 ;  /* 0x2000000bff137230 */ /* 0x100fe20000004100 */
[----:B------:R-:W-:Y:S01]  /*0390*/  ISETP.NE.AND P4, PT, RZ, UR6, PT ;  /* 0x00000006ff007c0c */ /* 0x000fe2000bf85270 */
[----:B------:R-:W-:Y:S01]  /*03a0*/  HADD2.F32 R18, -RZ, R11.H1_H1 ;  /* 0x3000000bff127230 */ /* 0x000fe20000004100 */
[----:B------:R-:W-:Y:S01]  /*03b0*/  ULDC UR6, c[0x0][0x29c] ;  /* 0x0000a70000067ab9 */ /* 0x000fe20000000800 */
[--C-:B------:R-:W-:Y:S01]  /*03c0*/  HADD2.F32 R9, -RZ, R28.reuse.H0_H0 ;  /* 0x2000001cff097230 */ /* 0x100fe20000004100 */
[----:B------:R-:W-:Y:S01]  /*03d0*/  ULDC UR7, c[0x0][0x290] ;  /* 0x0000a40000077ab9 */ /* 0x000fe20000000800 */
[----:B------:R-:W-:Y:S01]  /*03e0*/  HADD2.F32 R8, -RZ, R28.H1_H1 ;  /* 0x3000001cff087230 */ /* 0x000fe20000004100 */
[----:B------:R-:W-:Y:S01]  /*03f0*/  ULDC.64 UR8, c[0x0][0x210] ;  /* 0x0000840000087ab9 */ /* 0x000fe20000000a00 */
[----:B0-----:R-:W-:-:S02]  /*0400*/  HADD2.F32 R7, -RZ, R29.H0_H0 ;  /* 0x2000001dff077230 */ /* 0x001fc40000004100 */
[----:B------:R-:W-:Y:S02]  /*0410*/  HADD2.F32 R6, -RZ, R29.H1_H1 ;  /* 0x3000001dff067230 */ /* 0x000fe40000004100 */
[--C-:B------:R-:W-:Y:S02]  /*0420*/  HADD2.F32 R5, -RZ, R30.reuse.H0_H0 ;  /* 0x2000001eff057230 */ /* 0x100fe40000004100 */
[----:B------:R-:W-:Y:S02]  /*0430*/  HADD2.F32 R4, -RZ, R30.H1_H1 ;  /* 0x3000001eff047230 */ /* 0x000fe40000004100 */
[--C-:B-1----:R-:W-:Y:S02]  /*0440*/  HADD2.F32 R3, -RZ, R31.reuse.H0_H0 ;  /* 0x2000001fff037230 */ /* 0x102fe40000004100 */
        /* <DEDUP_REMOVED lines=23> */
[--C-:B------:R-:W-:Y:S02]  /*05c0*/  HADD2.F32 R84, -RZ, R39.reuse.H0_H0 ;  /* 0x20000027ff547230 */ /* 0x100fe40000004100 */
[----:B------:R-:W-:Y:S02]  /*05d0*/  HADD2.F32 R87, -RZ, R39.H1_H1 ;  /* 0x30000027ff577230 */ /* 0x000fe40000004100 */
[----:B---3--:R-:W-:-:S02]  /*05e0*/  HADD2.F32 R86, -RZ, R40.H0_H0 ;  /* 0x20000028ff567230 */ /* 0x008fc40000004100 */
[----:B------:R-:W-:Y:S02]  /*05f0*/  HADD2.F32 R89, -RZ, R40.H1_H1 ;  /* 0x30000028ff597230 */ /* 0x000fe40000004100 */
[--C-:B------:R-:W-:Y:S02]  /*0600*/  HADD2.F32 R88, -RZ, R41.reuse.H0_H0 ;  /* 0x20000029ff587230 */ /* 0x100fe40000004100 */
[----:B------:R-:W-:Y:S02]  /*0610*/  HADD2.F32 R91, -RZ, R41.H1_H1 ;  /* 0x30000029ff5b7230 */ /* 0x000fe40000004100 */
[--C-:B------:R-:W-:Y:S02]  /*0620*/  HADD2.F32 R90, -RZ, R42.reuse.H0_H0 ;  /* 0x2000002aff5a7230 */ /* 0x100fe40000004100 */
[----:B------:R-:W-:Y:S02]  /*0630*/  HADD2.F32 R93, -RZ, R42.H1_H1 ;  /* 0x3000002aff5d7230 */ /* 0x000fe40000004100 */
[----:B------:R-:W-:-:S02]  /*0640*/  HADD2.F32 R92, -RZ, R43.H0_H0 ;  /* 0x2000002bff5c7230 */ /* 0x000fc40000004100 */
[----:B------:R-:W-:Y:S02]  /*0650*/  HADD2.F32 R95, -RZ, R43.H1_H1 ;  /* 0x3000002bff5f7230 */ /* 0x000fe40000004100 */
[--C-:B----4-:R-:W-:Y:S02]  /*0660*/  HADD2.F32 R94, -RZ, R44.reuse.H0_H0 ;  /* 0x2000002cff5e7230 */ /* 0x110fe40000004100 */
        /* <DEDUP_REMOVED lines=47> */
.L_x_18783:
        /* <DEDUP_REMOVED lines=60> */
[----:B-----5:R-:W-:-:S05]  /*0d20*/  HADD2.F32 R48, -RZ, R40.H0_H0 ;  /* 0x20000028ff307230 */ /* 0x020fca0000004100 */
[----:B------:R-:W-:-:S04]  /*0d30*/  FMUL.FTZ R57, R48, UR6 ;  /* 0x0000000630397c20 */ /* 0x000fc80008410000 */
[----:B------:R-:W-:-:S04]  /*0d40*/  FMUL.FTZ R48, R78, R57 ;  /* 0x000000394e307220 */ /* 0x000fc80000410000 */
[----:B------:R-:W-:-:S07]  /*0d50*/  @P0 FADD.FTZ R48, R32, R48 ;  /* 0x0000003020300221 */ /* 0x000fce0000010000 */
.L_x_18717:
[----:B------:R-:W-:Y:S05]  /*0d60*/  BSYNC B0 ;  /* 0x0000000000007941 */ /* 0x000fea0003800000 */
.L_x_18716:
[----:B------:R-:W-:Y:S04]  /*0d70*/  BSSY B0, `(.L_x_18718) ;  /* 0x0000006000007945 */ /* 0x000fe80003800000 */
[----:B------:R-:W-:Y:S05]  /*0d80*/  @!P6 BRA `(.L_x_18719) ;  /* 0x000000000010e947 */ /* 0x000fea0003800000 */
[----:B-----5:R-:W-:-:S05]  /*0d90*/  HADD2.F32 R49, -RZ, R40.H1_H1 ;  /* 0x30000028ff317230 */ /* 0x020fca0000004100 */
[----:B------:R-:W-:-:S04]  /*0da0*/  FMUL.FTZ R56, R49, UR6 ;  /* 0x0000000631387c20 */ /* 0x000fc80008410000 */
[----:B------:R-:W-:-:S04]  /*0db0*/  FMUL.FTZ R49, R81, R56 ;  /* 0x0000003851317220 */ /* 0x000fc80000410000 */
[----:B------:R-:W-:-:S07]  /*0dc0*/  @P0 FADD.FTZ R49, R33, R49 ;  /* 0x0000003121310221 */ /* 0x000fce0000010000 */
.L_x_18719:
[----:B------:R-:W-:Y:S05]  /*0dd0*/  BSYNC B0 ;  /* 0x0000000000007941 */ /* 0x000fea0003800000 */
.L_x_18718:
[----:B------:R-:W-:Y:S04]  /*0de0*/  BSSY B0, `(.L_x_18720) ;  /* 0x0000006000007945 */ /* 0x000fe80003800000 */
[----:B------:R-:W-:Y:S05]  /*0df0*/  @!P6 BRA `(.L_x_18721) ;  /* 0x000000000010e947 */ /* 0x000fea0003800000 */
[----:B-----5:R-:W-:-:S05]  /*0e00*/  HADD2.F32 R50, -RZ, R41.H0_H0 ;  /* 0x20000029ff327230 */ /* 0x020fca0000004100 */
[----:B------:R-:W-:-:S04]  /*0e10*/  FMUL.FTZ R57, R50, UR6 ;  /* 0x0000000632397c20 */ /* 0x000fc80008410000 */
[----:B------:R-:W-:-:S04]  /*0e20*/  FMUL.FTZ R50, R80, R57 ;  /* 0x0000003950327220 */ /* 0x000fc80000410000 */
[----:B------:R-:W-:-:S07]  /*0e30*/  @P0 FADD.FTZ R50, R34, R50 ;  /* 0x0000003222320221 */ /* 0x000fce0000010000 */
.L_x_18721:
[----:B------:R-:W-:Y:S05]  /*0e40*/  BSYNC B0 ;  /* 0x0000000000007941 */ /* 0x000fea0003800000 */
.L_x_18720:
[----:B------:R-:W-:Y:S04]  /*0e50*/  BSSY B0, `(.L_x_18722) ;  /* 0x0000006000007945 */ /* 0x000fe80003800000 */
[----:B------:R-:W-:Y:S05]  /*0e60*/  @!P6 BRA `(.L_x_18723) ;  /* 0x000000000010e947 */ /* 0x000fea0003800000 */
[----:B-----5:R-:W-:-:S05]  /*0e70*/  HADD2.F32 R51, -RZ, R41.H1_H1 ;  /* 0x30000029ff337230 */ /* 0x020fca0000004100 */
[----:B------:R-:W-:-:S04]  /*0e80*/  FMUL.FTZ R56, R51, UR6 ;  /* 0x0000000633387c20 */ /* 0x000fc80008410000 */
[----:B------:R-:W-:-:S04]  /*0e90*/  FMUL.FTZ R51, R83, R56 ;  /* 0x0000003853337220 */ /* 0x000fc80000410000 */
[----:B------:R-:W-:-:S07]  /*0ea0*/  @P0 FADD.FTZ R51, R35, R51 ;  /* 0x0000003323330221 */ /* 0x000fce0000010000 */
.L_x_18723:
[----:B------:R-:W-:Y:S05]  /*0eb0*/  BSYNC B0 ;  /* 0x0000000000007941 */ /* 0x000fea0003800000 */
.L_x_18722:
[----:B------:R-:W-:Y:S04]  /*0ec0*/  BSSY B0, `(.L_x_18724) ;  /* 0x0000006000007945 */ /* 0x000fe80003800000 */
[----:B------:R-:W-:Y:S05]  /*0ed0*/  @!P6 BRA `(.L_x_18725) ;  /* 0x000000000010e947 */ /* 0x000fea0003800000 */
[----:B-----5:R-:W-:-:S05]  /*0ee0*/  HADD2.F32 R44, -RZ, R42.H0_H0 ;  /* 0x2000002aff2c7230 */ /* 0x020fca0000004100 */
[----:B------:R-:W-:-:S04]  /*0ef0*/  FMUL.FTZ R57, R44, UR6 ;  /* 0x000000062c397c20 */ /* 0x000fc80008410000 */
[----:B------:R-:W-:-:S04]  /*0f00*/  FMUL.FTZ R44, R82, R57 ;  /* 0x00000039522c7220 */ /* 0x000fc80000410000 */
[----:B------:R-:W-:-:S07]  /*0f10*/  @P0 FADD.FTZ R44, R36, R44 ;  /* 0x0000002c242c0221 */ /* 0x000fce0000010000 */
.L_x_18725:
[----:B------:R-:W-:Y:S05]  /*0f20*/  BSYNC B0 ;  /* 0x0000000000007941 */ /* 0x000fea0003800000 */
.L_x_18724:
[----:B------:R-:W-:Y:S04]  /*0f30*/  BSSY B0, `(.L_x_18726) ;  /* 0x0000006000007945 */ /* 0x000fe80003800000 */
[----:B------:R-:W-:Y:S05]  /*0f40*/  @!P6 BRA `(.L_x_18727) ;  /* 0x000000000010e947 */ /* 0x000fea0003800000 */
[----:B-----5:R-:W-:-:S05]  /*0f50*/  HADD2.F32 R45, -RZ, R42.H1_H1 ;  /* 0x3000002aff2d7230 */ /* 0x020fca0000004100 */
[----:B------:R-:W-:-:S04]  /*0f60*/  FMUL.FTZ R56, R45, UR6 ;  /* 0x000000062d387c20 */ /* 0x000fc80008410000 */
[----:B------:R-:W-:-:S04]  /*0f70*/  FMUL.FTZ R45, R85, R56 ;  /* 0x00000038552d7220 */ /* 0x000fc80000410000 */
[----:B------:R-:W-:-:S07]  /*0f80*/  @P0 FADD.FTZ R45, R37, R45 ;  /* 0x0000002d252d0221 */ /* 0x000fce0000010000 */
.L_x_18727:
[----:B------:R-:W-:Y:S05]  /*0f90*/  BSYNC B0 ;  /* 0x0000000000007941 */ /* 0x000fea0003800000 */
.L_x_18726:
[----:B------:R-:W-:Y:S04]  /*0fa0*/  BSSY B0, `(.L_x_18728) ;  /* 0x0000006000007945 */ /* 0x000fe80003800000 */
[----:B------:R-:W-:Y:S05]  /*0fb0*/  @!P6 BRA `(.L_x_18729) ;  /* 0x000000000010e947 */ /* 0x000fea0003800000 */
[----:B-----5:R-:W-:-:S05]  /*0fc0*/  HADD2.F32 R46, -RZ, R43.H0_H0 ;  /* 0x2000002bff2e7230 */ /* 0x020fca0000004100 */
[----:B------:R-:W-:-:S04]  /*0fd0*/  FMUL.FTZ R57, R46, UR6 ;  /* 0x000000062e397c20 */ /* 0x000fc80008410000 */
[----:B------:R-:W-:-:S04]  /*0fe0*/  FMUL.FTZ R46, R84, R57 ;  /* 0x00000039542e7220 */ /* 0x000fc80000410000 */
[----:B------:R-:W-:-:S07]  /*0ff0*/  @P0 FADD.FTZ R46, R38, R46 ;  /* 0x0000002e262e0221 */ /* 0x000fce0000010000 */
.L_x_18729:
[----:B------:R-:W-:Y:S05]  /*1000*/  BSYNC B0 ;  /* 0x0000000000007941 */ /* 0x000fea0003800000 */
.L_x_18728:
[----:B------:R-:W-:Y:S04]  /*1010*/  BSSY B0, `(.L_x_18730) ;  /* 0x0000006000007945 */ /* 0x000fe80003800000 */
[----:B------:R-:W-:Y:S05]  /*1020*/  @!P6 BRA `(.L_x_18731) ;  /* 0x000000000010e947 */ /* 0x000fea0003800000 */
[----:B-----5:R-:W-:-:S05]  /*1030*/  HADD2.F32 R47, -RZ, R43.H1_H1 ;  /* 0x3000002bff2f7230 */ /* 0x020fca0000004100 */
[----:B------:R-:W-:-:S04]  /*1040*/  FMUL.FTZ R56, R47, UR6 ;  /* 0x000000062f387c20 */ /* 0x000fc80008410000 */
[----:B------:R-:W-:-:S04]  /*1050*/  FMUL.FTZ R47, R87, R56 ;  /* 0x00000038572f7220 */ /* 0x000fc80000410000 */
[----:B------:R-:W-:-:S07]  /*1060*/  @P0 FADD.FTZ R47, R39, R47 ;  /* 0x0000002f272f0221 */ /* 0x000fce0000010000 */
.L_x_18731:
[----:B------:R-:W-:Y:S05]  /*1070*/  BSYNC B0 ;  /* 0x0000000000007941 */ /* 0x000fea0003800000 */
.L_x_18730:
        /* <DEDUP_REMOVED lines=38> */
[----:B-----5:R-:W-:-:S05]  /*12e0*/  HADD2.F32 R56, -RZ, R40.H0_H0 ;  /* 0x20000028ff387230 */ /* 0x020fca0000004100 */
[----:B------:R-:W-:-:S04]  /*12f0*/  FMUL.FTZ R65, R56, UR6 ;  /* 0x0000000638417c20 */ /* 0x000fc80008410000 */
[----:B------:R-:W-:-:S04]  /*1300*/  FMUL.FTZ R56, R86, R65 ;  /* 0x0000004156387220 */ /* 0x000fc80000410000 */
[----:B------:R-:W-:-:S07]  /*1310*/  @P0 FADD.FTZ R56, R32, R56 ;  /* 0x0000003820380221 */ /* 0x000fce0000010000 */
.L_x_18733:
[----:B------:R-:W-:Y:S05]  /*1320*/  BSYNC B0 ;  /* 0x0000000000007941 */ /* 0x000fea0003800000 */
.L_x_18732:
[----:B------:R-:W-:Y:S04]  /*1330*/  BSSY B0, `(.L_x_18734) ;  /* 0x0000006000007945 */ /* 0x000fe80003800000 */
[----:B------:R-:W-:Y:S05]  /*1340*/  @!P6 BRA `(.L_x_18735) ;  /* 0x000000000010e947 */ /* 0x000fea0003800000 */
[----:B-----5:R-:W-:-:S05]  /*1350*/  HADD2.F32 R57, -RZ, R40.H1_H1 ;  /* 0x30000028ff397230 */ /* 0x020fca0000004100 */
[----:B------:R-:W-:-:S04]  /*1360*/  FMUL.FTZ R64, R57, UR6 ;  /* 0x0000000639407c20 */ /* 0x000fc80008410000 */
[----:B------:R-:W-:-:S04]  /*1370*/  FMUL.FTZ R57, R89, R64 ;  /* 0x0000004059397220 */ /* 0x000fc80000410000 */
[----:B------:R-:W-:-:S07]  /*1380*/  @P0 FADD.FTZ R57, R33, R57 ;  /* 0x0000003921390221 */ /* 0x000fce0000010000 */
.L_x_18735:
[----:B------:R-:W-:Y:S05]  /*1390*/  BSYNC B0 ;  /* 0x0000000000007941 */ /* 0x000fea0003800000 */
.L_x_18734:
[----:B------:R-:W-:Y:S04]  /*13a0*/  BSSY B0, `(.L_x_18736) ;  /* 0x0000006000007945 */ /* 0x000fe80003800000 */
[----:B------:R-:W-:Y:S05]  /*13b0*/  @!P6 BRA `(.L_x_18737) ;  /* 0x000000000010e947 */ /* 0x000fea0003800000 */
[----:B-----5:R-:W-:-:S05]  /*13c0*/  HADD2.F32 R58, -RZ, R41.H0_H0 ;  /* 0x20000029ff3a7230 */ /* 0x020fca0000004100 */
[----:B------:R-:W-:-:S04]  /*13d0*/  FMUL.FTZ R65, R58, UR6 ;  /* 0x000000063a417c20 */ /* 0x000fc80008410000 */
[----:B------:R-:W-:-:S04]  /*13e0*/  FMUL.FTZ R58, R88, R65 ;  /* 0x00000041583a7220 */ /* 0x000fc80000410000 */
[----:B------:R-:W-:-:S07]  /*13f0*/  @P0 FADD.FTZ R58, R34, R58 ;  /* 0x0000003a223a0221 */ /* 0x000fce0000010000 */
.L_x_18737:
[----:B------:R-:W-:Y:S05]  /*1400*/  BSYNC B0 ;  /* 0x0000000000007941 */ /* 0x000fea0003800000 */
.L_x_18736:
[----:B------:R-:W-:Y:S04]  /*1410*/  BSSY B0, `(.L_x_18738) ;  /* 0x0000006000007945 */ /* 0x000fe80003800000 */
[----:B------:R-:W-:Y:S05]  /*1420*/  @!P6 BRA `(.L_x_18739) ;  /* 0x000000000010e947 */ /* 0x000fea0003800000 */
[----:B-----5:R-:W-:-:S05]  /*1430*/  HADD2.F32 R59, -RZ, R41.H1_H1 ;  /* 0x30000029ff3b7230 */ /* 0x020fca0000004100 */
[----:B------:R-:W-:-:S04]  /*1440*/  FMUL.FTZ R64, R59, UR6 ;  /* 0x000000063b407c20 */ /* 0x000fc80008410000 */
[----:B------:R-:W-:-:S04]  /*1450*/  FMUL.FTZ R59, R91, R64 ;  /* 0x000000405b3b7220 */ /* 0x000fc80000410000 */
[----:B------:R-:W-:-:S07]  /*1460*/  @P0 FADD.FTZ R59, R35, R59 ;  /* 0x0000003b233b0221 */ /* 0x000fce0000010000 */
.L_x_18739:
[----:B------:R-:W-:Y:S05]  /*1470*/  BSYNC B0 ;  /* 0x0000000000007941 */ /* 0x000fea0003800000 */
.L_x_18738:
[----:B------:R-:W-:Y:S04]  /*1480*/  BSSY B0, `(.L_x_18740) ;  /* 0x0000006000007945 */ /* 0x000fe80003800000 */
[----:B------:R-:W-:Y:S05]  /*1490*/  @!P6 BRA `(.L_x_18741) ;  /* 0x000000000010e947 */ /* 0x000fea0003800000 */
[----:B-----5:R-:W-:-:S05]  /*14a0*/  HADD2.F32 R52, -RZ, R42.H0_H0 ;  /* 0x2000002aff347230 */ /* 0x020fca0000004100 */
[----:B------:R-:W-:-:S04]  /*14b0*/  FMUL.FTZ R65, R52, UR6 ;  /* 0x0000000634417c20 */ /* 0x000fc80008410000 */
[----:B------:R-:W-:-:S04]  /*14c0*/  FMUL.FTZ R52, R90, R65 ;  /* 0x000000415a347220 */ /* 0x000fc80000410000 */
[----:B------:R-:W-:-:S07]  /*14d0*/  @P0 FADD.FTZ R52, R36, R52 ;  /* 0x0000003424340221 */ /* 0x000fce0000010000 */
.L_x_18741:
[----:B------:R-:W-:Y:S05]  /*14e0*/  BSYNC B0 ;  /* 0x0000000000007941 */ /* 0x000fea0003800000 */
.L_x_18740:
[----:B------:R-:W-:Y:S04]  /*14f0*/  BSSY B0, `(.L_x_18742) ;  /* 0x0000006000007945 */ /* 0x000fe80003800000 */
[----:B------:R-:W-:Y:S05]  /*1500*/  @!P6 BRA `(.L_x_18743) ;  /* 0x000000000010e947 */ /* 0x000fea0003800000 */
[----:B-----5:R-:W-:-:S05]  /*1510*/  HADD2.F32 R53, -RZ, R42.H1_H1 ;  /* 0x3000002aff357230 */ /* 0x020fca0000004100 */
[----:B------:R-:W-:-:S04]  /*1520*/  FMUL.FTZ R64, R53, UR6 ;  /* 0x0000000635407c20 */ /* 0x000fc80008410000 */
[----:B------:R-:W-:-:S04]  /*1530*/  FMUL.FTZ R53, R93, R64 ;  /* 0x000000405d357220 */ /* 0x000fc80000410000 */
[----:B------:R-:W-:-:S07]  /*1540*/  @P0 FADD.FTZ R53, R37, R53 ;  /* 0x0000003525350221 */ /* 0x000fce0000010000 */
.L_x_18743:
[----:B------:R-:W-:Y:S05]  /*1550*/  BSYNC B0 ;  /* 0x0000000000007941 */ /* 0x000fea0003800000 */
.L_x_18742:
[----:B------:R-:W-:Y:S04]  /*1560*/  BSSY B0, `(.L_x_18744) ;  /* 0x0000006000007945 */ /* 0x000fe80003800000 */
[----:B------:R-:W-:Y:S05]  /*1570*/  @!P6 BRA `(.L_x_18745) ;  /* 0x000000000010e947 */ /* 0x000fea0003800000 */
[----:B-----5:R-:W-:-:S05]  /*1580*/  HADD2.F32 R54, -RZ, R43.H0_H0 ;  /* 0x2000002bff367230 */ /* 0x020fca0000004100 */
[----:B------:R-:W-:-:S04]  /*1590*/  FMUL.FTZ R65, R54, UR6 ;  /* 0x0000000636417c20 */ /* 0x000fc80008410000 */
[----:B------:R-:W-:-:S04]  /*15a0*/  FMUL.FTZ R54, R92, R65 ;  /* 0x000000415c367220 */ /* 0x000fc80000410000 */
[----:B------:R-:W-:-:S07]  /*15b0*/  @P0 FADD.FTZ R54, R38, R54 ;  /* 0x0000003626360221 */ /* 0x000fce0000010000 */
.L_x_18745:
[----:B------:R-:W-:Y:S05]  /*15c0*/  BSYNC B0 ;  /* 0x0000000000007941 */ /* 0x000fea0003800000 */
.L_x_18744:
[----:B------:R-:W-:Y:S04]  /*15d0*/  BSSY B0, `(.L_x_18746) ;  /* 0x0000006000007945 */ /* 0x000fe80003800000 */
[----:B------:R-:W-:Y:S05]  /*15e0*/  @!P6 BRA `(.L_x_18747) ;  /* 0x000000000010e947 */ /* 0x000fea0003800000 */
[----:B-----5:R-:W-:-:S05]  /*15f0*/  HADD2.F32 R55, -RZ, R43.H1_H1 ;  /* 0x3000002bff377230 */ /* 0x020fca0000004100 */
[----:B------:R-:W-:-:S04]  /*1600*/  FMUL.FTZ R64, R55, UR6 ;  /* 0x0000000637407c20 */ /* 0x000fc80008410000 */
[----:B------:R-:W-:-:S04]  /*1610*/  FMUL.FTZ R55, R95, R64 ;  /* 0x000000405f377220 */ /* 0x000fc80000410000 */
[----:B------:R-:W-:-:S07]  /*1620*/  @P0 FADD.FTZ R55, R39, R55 ;  /* 0x0000003727370221 */ /* 0x000fce0000010000 */
.L_x_18747:
[----:B------:R-:W-:Y:S05]  /*1630*/  BSYNC B0 ;  /* 0x0000000000007941 */ /* 0x000fea0003800000 */
.L_x_18746:
        /* <DEDUP_REMOVED lines=33> */
[----:B-----5:R-:W-:-:S05]  /*1850*/  HADD2.F32 R60, -RZ, R40.H0_H0 ;  /* 0x20000028ff3c7230 */ /* 0x020fca0000004100 */
[----:B------:R-:W-:-:S04]  /*1860*/  FMUL.FTZ R67, R60, UR6 ;  /* 0x000000063c437c20 */ /* 0x000fc80008410000 */
[----:B------:R-:W-:-:S04]  /*1870*/  FMUL.FTZ R60, R94, R67 ;  /* 0x000000435e3c7220 */ /* 0x000fc80000410000 */
[----:B------:R-:W-:-:S07]  /*1880*/  @P0 FADD.FTZ R60, R32, R60 ;  /* 0x0000003c203c0221 */ /* 0x000fce0000010000 */
.L_x_18749:
[----:B------:R-:W-:Y:S05]  /*1890*/  BSYNC B0 ;  /* 0x0000000000007941 */ /* 0x000fea0003800000 */
.L_x_18748:
[----:B------:R-:W-:Y:S04]  /*18a0*/  BSSY B0, `(.L_x_18750) ;  /* 0x0000006000007945 */ /* 0x000fe80003800000 */
[----:B------:R-:W-:Y:S05]  /*18b0*/  @!P6 BRA `(.L_x_18751) ;  /* 0x000000000010e947 */ /* 0x000fea0003800000 */
[----:B-----5:R-:W-:-:S05]  /*18c0*/  HADD2.F32 R61, -RZ, R40.H1_H1 ;  /* 0x30000028ff3d7230 */ /* 0x020fca0000004100 */
[----:B------:R-:W-:-:S04]  /*18d0*/  FMUL.FTZ R66, R61, UR6 ;  /* 0x000000063d427c20 */ /* 0x000fc80008410000 */
[----:B------:R-:W-:-:S04]  /*18e0*/  FMUL.FTZ R61, R97, R66 ;  /* 0x00000042613d7220 */ /* 0x000fc80000410000 */
[----:B------:R-:W-:-:S07]  /*18f0*/  @P0 FADD.FTZ R61, R33, R61 ;  /* 0x0000003d213d0221 */ /* 0x000fce0000010000 */
.L_x_18751:
[----:B------:R-:W-:Y:S05]  /*1900*/  BSYNC B0 ;  /* 0x0000000000007941 */ /* 0x000fea0003800000 */
.L_x_18750:
[----:B------:R-:W-:Y:S04]  /*1910*/  BSSY B0, `(.L_x_18752) ;  /* 0x0000006000007945 */ /* 0x000fe80003800000 */
[----:B------:R-:W-:Y:S05]  /*1920*/  @!P6 BRA `(.L_x_18753) ;  /* 0x000000000010e947 */ /* 0x000fea0003800000 */
[----:B-----5:R-:W-:-:S05]  /*1930*/  HADD2.F32 R62, -RZ, R41.H0_H0 ;  /* 0x20000029ff3e7230 */ /* 0x020fca0000004100 */
[----:B------:R-:W-:-:S04]  /*1940*/  FMUL.FTZ R67, R62, UR6 ;  /* 0x000000063e437c20 */ /* 0x000fc80008410000 */
[----:B------:R-:W-:-:S04]  /*1950*/  FMUL.FTZ R62, R96, R67 ;  /* 0x00000043603e7220 */ /* 0x000fc80000410000 */
[----:B------:R-:W-:-:S07]  /*1960*/  @P0 FADD.FTZ R62, R34, R62 ;  /* 0x0000003e223e0221 */ /* 0x000fce0000010000 */
.L_x_18753:
[----:B------:R-:W-:Y:S05]  /*1970*/  BSYNC B0 ;  /* 0x0000000000007941 */ /* 0x000fea0003800000 */
.L_x_18752:
[----:B------:R-:W-:Y:S04]  /*1980*/  BSSY B0, `(.L_x_18754) ;  /* 0x0000006000007945 */ /* 0x000fe80003800000 */
[----:B------:R-:W-:Y:S05]  /*1990*/  @!P6 BRA `(.L_x_18755) ;  /* 0x000000000010e947 */ /* 0x000fea0003800000 */
[----:B-----5:R-:W-:-:S05]  /*19a0*/  HADD2.F32 R63, -RZ, R41.H1_H1 ;  /* 0x30000029ff3f7230 */ /* 0x020fca0000004100 */
[----:B------:R-:W-:-:S04]  /*19b0*/  FMUL.FTZ R66, R63, UR6 ;  /* 0x000000063f427c20 */ /* 0x000fc80008410000 */
[----:B------:R-:W-:-:S04]  /*19c0*/  FMUL.FTZ R63, R99, R66 ;  /* 0x00000042633f7220 */ /* 0x000fc80000410000 */
[----:B------:R-:W-:-:S07]  /*19d0*/  @P0 FADD.FTZ R63, R35, R63 ;  /* 0x0000003f233f0221 */ /* 0x000fce0000010000 */
.L_x_18755:
[----:B------:R-:W-:Y:S05]  /*19e0*/  BSYNC B0 ;  /* 0x0000000000007941 */ /* 0x000fea0003800000 */
.L_x_18754:
[----:B------:R-:W-:Y:S04]  /*19f0*/  BSSY B0, `(.L_x_18756) ;  /* 0x0000006000007945 */ /* 0x000fe80003800000 */
[----:B------:R-:W-:Y:S05]  /*1a00*/  @!P6 BRA `(.L_x_18757) ;  /* 0x000000000010e947 */ /* 0x000fea0003800000 */
[----:B-----5:R-:W-:-:S05]  /*1a10*/  HADD2.F32 R64, -RZ, R42.H0_H0 ;  /* 0x2000002aff407230 */ /* 0x020fca0000004100 */
[----:B------:R-:W-:-:S04]  /*1a20*/  FMUL.FTZ R67, R64, UR6 ;  /* 0x0000000640437c20 */ /* 0x000fc80008410000 */
[----:B------:R-:W-:-:S04]  /*1a30*/  FMUL.FTZ R64, R98, R67 ;  /* 0x0000004362407220 */ /* 0x000fc80000410000 */
[----:B------:R-:W-:-:S07]  /*1a40*/  @P0 FADD.FTZ R64, R36, R64 ;  /* 0x0000004024400221 */ /* 0x000fce0000010000 */
.L_x_18757:
[----:B------:R-:W-:Y:S05]  /*1a50*/  BSYNC B0 ;  /* 0x0000000000007941 */ /* 0x000fea0003800000 */
.L_x_18756:
[----:B------:R-:W-:Y:S04]  /*1a60*/  BSSY B0, `(.L_x_18758) ;  /* 0x0000006000007945 */ /* 0x000fe80003800000 */
[----:B------:R-:W-:Y:S05]  /*1a70*/  @!P6 BRA `(.L_x_18759) ;  /* 0x000000000010e947 */ /* 0x000fea0003800000 */
[----:B-----5:R-:W-:-:S05]  /*1a80*/  HADD2.F32 R65, -RZ, R42.H1_H1 ;  /* 0x3000002aff417230 */ /* 0x020fca0000004100 */
[----:B------:R-:W-:-:S04]  /*1a90*/  FMUL.FTZ R66, R65, UR6 ;  /* 0x0000000641427c20 */ /* 0x000fc80008410000 */
[----:B------:R-:W-:-:S04]  /*1aa0*/  FMUL.FTZ R65, R101, R66 ;  /* 0x0000004265417220 */ /* 0x000fc80000410000 */
[----:B------:R-:W-:-:S07]  /*1ab0*/  @P0 FADD.FTZ R65, R37, R65 ;  /* 0x0000004125410221 */ /* 0x000fce0000010000 */
.L_x_18759:
[----:B------:R-:W-:Y:S05]  /*1ac0*/  BSYNC B0 ;  /* 0x0000000000007941 */ /* 0x000fea0003800000 */
.L_x_18758:
[----:B------:R-:W-:Y:S01]  /*1ad0*/  BSSY B0, `(.L_x_18760) ;  /* 0x0000007000007945 */ /* 0x000fe20003800000 */
[----:B------:R-:W-:-:S03]  /*1ae0*/  @!P6 FSEL R66, R38, RZ, P1 ;  /* 0x000000ff2642e208 */ /* 0x000fc60000800000 */
[----:B------:R-:W-:Y:S05]  /*1af0*/  @!P6 BRA `(.L_x_18761) ;  /* 0x000000000010e947 */ /* 0x000fea0003800000 */
[----:B-----5:R-:W-:-:S05]  /*1b00*/  HADD2.F32 R66, -RZ, R43.H0_H0 ;  /* 0x2000002bff427230 */ /* 0x020fca0000004100 */
[----:B------:R-:W-:-:S04]  /*1b10*/  FMUL.FTZ R67, R66, UR6 ;  /* 0x0000000642437c20 */ /* 0x000fc80008410000 */
[----:B------:R-:W-:-:S04]  /*1b20*/  FMUL.FTZ R66, R100, R67 ;  /* 0x0000004364427220 */ /* 0x000fc80000410000 */
[----:B------:R-:W-:-:S07]  /*1b30*/  @P0 FADD.FTZ R66, R38, R66 ;  /* 0x0000004226420221 */ /* 0x000fce0000010000 */
.L_x_18761:
[----:B------:R-:W-:Y:S05]  /*1b40*/  BSYNC B0 ;  /* 0x0000000000007941 */ /* 0x000fea0003800000 */
.L_x_18760:
[----:B------:R-:W-:Y:S01]  /*1b50*/  BSSY B0, `(.L_x_18762) ;  /* 0x0000008000007945 */ /* 0x000fe20003800000 */
[----:B------:R-:W-:Y:S01]  /*1b60*/  IMAD.WIDE.U32 R70, R71, 0x20, R104 ;  /* 0x0000002047467825 */ /* 0x000fe200078e0068 */
[----:B------:R-:W-:Y:S02]  /*1b70*/  @!P6 FSEL R67, R39, RZ, P2 ;  /* 0x000000ff2743e208 */ /* 0x000fe40001000000 */
[----:B------:R-:W-:Y:S05]  /*1b80*/  @!P6 BRA `(.L_x_18763) ;  /* 0x000000000010e947 */ /* 0x000fea0003800000 */
[----:B-----5:R-:W-:-:S05]  /*1b90*/  HADD2.F32 R67, -RZ, R43.H1_H1 ;  /* 0x3000002bff437230 */ /* 0x020fca0000004100 */
[----:B------:R-:W-:-:S04]  /*1ba0*/  FMUL.FTZ R152, R67, UR6 ;  /* 0x0000000643987c20 */ /* 0x000fc80008410000 */
[----:B------:R-:W-:-:S04]  /*1bb0*/  FMUL.FTZ R67, R103, R152 ;  /* 0x0000009867437220 */ /* 0x000fc80000410000 */
[----:B------:R-:W-:-:S07]  /*1bc0*/  @P0 FADD.FTZ R67, R39, R67 ;  /* 0x0000004327430221 */ /* 0x000fce0000010000 */
.L_x_18763:
[----:B------:R-:W-:Y:S05]  /*1bd0*/  BSYNC B0 ;  /* 0x0000000000007941 */ /* 0x000fea0003800000 */
.L_x_18762:
        /* <DEDUP_REMOVED lines=34> */
[----:B-----5:R-:W-:-:S05]  /*1e00*/  HADD2.F32 R68, -RZ, R40.H0_H0 ;  /* 0x20000028ff447230 */ /* 0x020fca0000004100 */
[----:B------:R-:W-:-:S04]  /*1e10*/  FMUL.FTZ R73, R68, UR6 ;  /* 0x0000000644497c20 */ /* 0x000fc80008410000 */
[----:B------:R-:W-:-:S04]  /*1e20*/  FMUL.FTZ R68, R102, R73 ;  /* 0x0000004966447220 */ /* 0x000fc80000410000 */
[----:B------:R-:W-:-:S07]  /*1e30*/  @P0 FADD.FTZ R68, R32, R68 ;  /* 0x0000004420440221 */ /* 0x000fce0000010000 */
.L_x_18765:
[----:B------:R-:W-:Y:S05]  /*1e40*/  BSYNC B0 ;  /* 0x0000000000007941 */ /* 0x000fea0003800000 */
.L_x_18764:
[----:B------:R-:W-:Y:S04]  /*1e50*/  BSSY B0, `(.L_x_18766) ;  /* 0x0000006000007945 */ /* 0x000fe80003800000 */
[----:B------:R-:W-:Y:S05]  /*1e60*/  @!P6 BRA `(.L_x_18767) ;  /* 0x000000000010e947 */ /* 0x000fea0003800000 */
[----:B-----5:R-:W-:-:S05]  /*1e70*/  HADD2.F32 R69, -RZ, R40.H1_H1 ;  /* 0x30000028ff457230 */ /* 0x020fca0000004100 */
[----:B------:R-:W-:-:S04]  /*1e80*/  FMUL.FTZ R74, R69, UR6 ;  /* 0x00000006454a7c20 */ /* 0x000fc80008410000 */
[----:B------:R-:W-:-:S04]  /*1e90*/  FMUL.FTZ R69, R109, R74 ;  /* 0x0000004a6d457220 */ /* 0x000fc80000410000 */
[----:B------:R-:W-:-:S07]  /*1ea0*/  @P0 FADD.FTZ R69, R33, R69 ;  /* 0x0000004521450221 */ /* 0x000fce0000010000 */
.L_x_18767:
[----:B------:R-:W-:Y:S05]  /*1eb0*/  BSYNC B0 ;  /* 0x0000000000007941 */ /* 0x000fea0003800000 */
.L_x_18766:
[----:B------:R-:W-:Y:S04]  /*1ec0*/  BSSY B0, `(.L_x_18768) ;  /* 0x0000006000007945 */ /* 0x000fe80003800000 */
[----:B------:R-:W-:Y:S05]  /*1ed0*/  @!P6 BRA `(.L_x_18769) ;  /* 0x000000000010e947 */ /* 0x000fea0003800000 */
[----:B-----5:R-:W-:-:S05]  /*1ee0*/  HADD2.F32 R70, -RZ, R41.H0_H0 ;  /* 0x20000029ff467230 */ /* 0x020fca0000004100 */
[----:B------:R-:W-:-:S04]  /*1ef0*/  FMUL.FTZ R73, R70, UR6 ;  /* 0x0000000646497c20 */ /* 0x000fc80008410000 */
[----:B------:R-:W-:-:S04]  /*1f00*/  FMUL.FTZ R70, R108, R73 ;  /* 0x000000496c467220 */ /* 0x000fc80000410000 */
[----:B------:R-:W-:-:S07]  /*1f10*/  @P0 FADD.FTZ R70, R34, R70 ;  /* 0x0000004622460221 */ /* 0x000fce0000010000 */
.L_x_18769:
[----:B------:R-:W-:Y:S05]  /*1f20*/  BSYNC B0 ;  /* 0x0000000000007941 */ /* 0x000fea0003800000 */
.L_x_18768:
[----:B------:R-:W-:Y:S04]  /*1f30*/  BSSY B0, `(.L_x_18770) ;  /* 0x0000006000007945 */ /* 0x000fe80003800000 */
[----:B------:R-:W-:Y:S05]  /*1f40*/  @!P6 BRA `(.L_x_18771) ;  /* 0x000000000010e947 */ /* 0x000fea0003800000 */
[----:B-----5:R-:W-:-:S05]  /*1f50*/  HADD2.F32 R71, -RZ, R41.H1_H1 ;  /* 0x30000029ff477230 */ /* 0x020fca0000004100 */
[----:B------:R-:W-:-:S04]  /*1f60*/  FMUL.FTZ R74, R71, UR6 ;  /* 0x00000006474a7c20 */ /* 0x000fc80008410000 */
[----:B------:R-:W-:-:S04]  /*1f70*/  FMUL.FTZ R71, R111, R74 ;  /* 0x0000004a6f477220 */ /* 0x000fc80000410000 */
[----:B------:R-:W-:-:S07]  /*1f80*/  @P0 FADD.FTZ R71, R35, R71 ;  /* 0x0000004723470221 */ /* 0x000fce0000010000 */
.L_x_18771:
[----:B------:R-:W-:Y:S05]  /*1f90*/  BSYNC B0 ;  /* 0x0000000000007941 */ /* 0x000fea0003800000 */
.L_x_18770:
[----:B------:R-:W-:Y:S04]  /*1fa0*/  BSSY B0, `(.L_x_18772) ;  /* 0x0000006000007945 */ /* 0x000fe80003800000 */
[----:B------:R-:W-:Y:S05]  /*1fb0*/  @!P6 BRA `(.L_x_18773) ;  /* 0x000000000010e947 */ /* 0x000fea0003800000 */
[----:B-----5:R-:W-:-:S05]  /*1fc0*/  HADD2.F32 R72, -RZ, R42.H0_H0 ;  /* 0x2000002aff487230 */ /* 0x020fca0000004100 */
[----:B------:R-:W-:-:S04]  /*1fd0*/  FMUL.FTZ R73, R72, UR6 ;  /* 0x0000000648497c20 */ /* 0x000fc80008410000 */
[----:B------:R-:W-:-:S04]  /*1fe0*/  FMUL.FTZ R72, R110, R73 ;  /* 0x000000496e487220 */ /* 0x000fc80000410000 */
[----:B------:R-:W-:-:S07]  /*1ff0*/  @P0 FADD.FTZ R72, R36, R72 ;  /* 0x0000004824480221 */ /* 0x000fce0000010000 */
.L_x_18773:
[----:B------:R-:W-:Y:S05]  /*2000*/  BSYNC B0 ;  /* 0x0000000000007941 */ /* 0x000fea0003800000 */
.L_x_18772:
[----:B------:R-:W-:Y:S01]  /*2010*/  BSSY B0, `(.L_x_18774) ;  /* 0x0000007000007945 */ /* 0x000fe20003800000 */
[----:B------:R-:W-:-:S03]  /*2020*/  @!P6 FSEL R73, R37, RZ, P1 ;  /* 0x000000ff2549e208 */ /* 0x000fc60000800000 */
[----:B------:R-:W-:Y:S05]  /*2030*/  @!P6 BRA `(.L_x_18775) ;  /* 0x000000000010e947 */ /* 0x000fea0003800000 */
[----:B-----5:R-:W-:-:S05]  /*2040*/  HADD2.F32 R73, -RZ, R42.H1_H1 ;  /* 0x3000002aff497230 */ /* 0x020fca0000004100 */
[----:B------:R-:W-:-:S04]  /*2050*/  FMUL.FTZ R74, R73, UR6 ;  /* 0x00000006494a7c20 */ /* 0x000fc80008410000 */
[----:B------:R-:W-:-:S04]  /*2060*/  FMUL.FTZ R73, R113, R74 ;  /* 0x0000004a71497220 */ /* 0x000fc80000410000 */
[----:B------:R-:W-:-:S07]  /*2070*/  @P0 FADD.FTZ R73, R37, R73 ;  /* 0x0000004925490221 */ /* 0x000fce0000010000 */
.L_x_18775:
[----:B------:R-:W-:Y:S05]  /*2080*/  BSYNC B0 ;  /* 0x0000000000007941 */ /* 0x000fea0003800000 */
.L_x_18774:
[----:B------:R-:W-:Y:S01]  /*2090*/  BSSY B0, `(.L_x_18776) ;  /* 0x0000007000007945 */ /* 0x000fe20003800000 */
[----:B------:R-:W-:-:S03]  /*20a0*/  @!P6 FSEL R74, R38, RZ, P5 ;  /* 0x000000ff264ae208 */ /* 0x000fc60002800000 */
[----:B------:R-:W-:Y:S05]  /*20b0*/  @!P6 BRA `(.L_x_18777) ;  /* 0x000000000010e947 */ /* 0x000fea0003800000 */
[----:B-----5:R-:W-:-:S05]  /*20c0*/  HADD2.F32 R74, -RZ, R43.H0_H0 ;  /* 0x2000002bff4a7230 */ /* 0x020fca0000004100 */
[----:B------:R-:W-:-:S04]  /*20d0*/  FMUL.FTZ R75, R74, UR6 ;  /* 0x000000064a4b7c20 */ /* 0x000fc80008410000 */
[----:B------:R-:W-:-:S04]  /*20e0*/  FMUL.FTZ R74, R112, R75 ;  /* 0x0000004b704a7220 */ /* 0x000fc80000410000 */
[----:B------:R-:W-:-:S07]  /*20f0*/  @P0 FADD.FTZ R74, R38, R74 ;  /* 0x0000004a264a0221 */ /* 0x000fce0000010000 */
.L_x_18777:
[----:B------:R-:W-:Y:S05]  /*2100*/  BSYNC B0 ;  /* 0x0000000000007941 */ /* 0x000fea0003800000 */
.L_x_18776:
[----:B------:R-:W-:Y:S01]  /*2110*/  BSSY B0, `(.L_x_18778) ;  /* 0x0000007000007945 */ /* 0x000fe20003800000 */
[----:B------:R-:W-:-:S03]  /*2120*/  @!P6 FSEL R75, R39, RZ, P2 ;  /* 0x000000ff274be208 */ /* 0x000fc60001000000 */
[----:B------:R-:W-:Y:S05]  /*2130*/  @!P6 BRA `(.L_x_18779) ;  /* 0x000000000010e947 */ /* 0x000fea0003800000 */
[----:B-----5:R-:W-:-:S05]  /*2140*/  HADD2.F32 R75, -RZ, R43.H1_H1 ;  /* 0x3000002bff4b7230 */ /* 0x020fca0000004100 */
[----:B------:R-:W-:-:S04]  /*2150*/  FMUL.FTZ R152, R75, UR6 ;  /* 0x000000064b987c20 */ /* 0x000fc80008410000 */
[----:B------:R-:W-:-:S04]  /*2160*/  FMUL.FTZ R75, R115, R152 ;  /* 0x00000098734b7220 */ /* 0x000fc80000410000 */
[----:B------:R-:W-:-:S07]  /*2170*/  @P0 FADD.FTZ R75, R39, R75 ;  /* 0x0000004b274b0221 */ /* 0x000fce0000010000 */
.L_x_18779:
[----:B------:R-:W-:Y:S05]  /*2180*/  BSYNC B0 ;  /* 0x0000000000007941 */ /* 0x000fea0003800000 */
.L_x_18778:
        /* <DEDUP_REMOVED lines=123> */
.L_x_18794:
        /* <DEDUP_REMOVED lines=144> */
[----:B------:R-:W-:Y:S01]  /*3240*/  IADD3 R75, R155, 0x80, RZ ;  /* 0x000000809b4b7810 */ /* 0x000fe20007ffe0ff */
[----:B------:R-:W-:Y:S01]  /*3250*/  FFMA.FTZ R47, R123, R47, R18 ;  /* 0x0000002f7b2f7223 */ /* 0x000fe20000010012 */
[----:B------:R-:W-:Y:S01]  /*3260*/  IADD3 R61, R155, 0x100, RZ ;  /* 0x000001009b3d7810 */ /* 0x000fe20007ffe0ff */
[----:B------:R-:W-:Y:S01]  /*3270*/  FFMA.FTZ R49, R117, R49, R24 ;  /* 0x0000003175317223 */ /* 0x000fe20000010018 */
        /* <DEDUP_REMOVED lines=53> */
[----:B------:R-:W-:-:S05]  /*35d0*/  F2FP.F16.F32.PACK_AB R56, R69, R56 ;  /* 0x000000384538723e */ /* 0x000fca00000000ff */
[----:B------:R0:W-:Y:S02]  /*35e0*/  STG.E.128 desc[UR4][R156.64], R56 ;  /* 0x000000389c007986 */ /* 0x0001e4000c101d04 */
.L_x_18782:
[----:B------:R-:W-:Y:S05]  /*35f0*/  BSYNC B0 ;  /* 0x0000000000007941 */ /* 0x000fea0003800000 */
.L_x_18781:
[----:B------:R-:W-:Y:S02]  /*3600*/  IADD3 R148, R148, UR8, RZ ;  /* 0x0000000894947c10 */ /* 0x000fe4000fffe0ff */
[----:B------:R-:W-:Y:S02]  /*3610*/  SEL R106, RZ, 0x1, P0 ;  /* 0x00000001ff6a7807 */ /* 0x000fe40000000000 */
[----:B------:R-:W-:-:S13]  /*3620*/  ISETP.GE.AND P1, PT, R148, UR9, PT ;  /* 0x0000000994007c0c */ /* 0x000fda000bf26270 */
[----:B------:R-:W-:Y:S05]  /*3630*/  @!P1 BRA `(.L_x_18783) ;  /* 0xffffffd000c89947 */ /* 0x000fea000383ffff */
[----:B------:R-:W-:Y:S05]  /*3640*/  EXIT ;  /* 0x000000000000794d */ /* 0x000fea0003800000 */
.L_x_18780:
[----:B------:R-:W-:Y:S01]  /*3650*/  HFMA2.MMA R107, -RZ, RZ, 0, 5.9604644775390625e-08 ;  /* 0x00000001ff6b7435 */ /* 0x000fe200000001ff */
[----:B------:R-:W-:Y:S02]  /*3660*/  MOV R163, R105 ;  /* 0x0000006900a37202 */ /* 0x000fe40000000f00 */
[----:B------:R-:W-:Y:S02]  /*3670*/  MOV R152, 0x1f ;  /* 0x0000001f00987802 */ /* 0x000fe40000000f00 */
[----:B------:R-:W-:-:S07]  /*3680*/  MOV R156, 0xffffffff ;  /* 0xffffffff009c7802 */ /* 0x000fce0000000f00 */
[----:B-----5:R-:W-:Y:S05]  /*3690*/  WARPSYNC.COLLECTIVE R156, `(.L_x_18784) ;  /* 0x000000009c087348 */ /* 0x020fea0003c00000 */
[----:B------:R0:W1:Y:S02]  /*36a0*/  SHFL.BFLY P1, R161, R163, R107, R152 ;  /* 0x0c00006ba3a17389 */ /* 0x0000640000020098 */
[----:B01---5:R-:W-:Y:S01]  /*36b0*/  ENDCOLLECTIVE ;  /* 0x000000000000791b */ /* 0x023fe20003800000 */
.L_x_18784:
[----:B------:R-:W-:Y:S01]  /*36c0*/  HFMA2.MMA R107, -RZ, RZ, 0, 1.1920928955078125e-07 ;  /* 0x00000002ff6b7435 */ /* 0x000fe200000001ff */
[----:B------:R-:W-:-:S05]  /*36d0*/  MOV R104, R161 ;  /* 0x000000a100687202 */ /* 0x000fca0000000f00 */
[----:B------:R-:W-:-:S05]  /*36e0*/  FADD.FTZ R157, R105, R104 ;  /* 0x00000068699d7221 */ /* 0x000fca0000010000 */
[----:B------:R-:W-:-:S07]  /*36f0*/  MOV R163, R157 ;  /* 0x0000009d00a37202 */ /* 0x000fce0000000f00 */
[----:B------:R-:W-:Y:S05]  /*3700*/  WARPSYNC.COLLECTIVE R156, `(.L_x_18785) ;  /* 0x000000009c087348 */ /* 0x000fea0003c00000 */
[----:B------:R0:W1:Y:S02]  /*3710*/  SHFL.BFLY P1, R161, R163, R107, R152 ;  /* 0x0c00006ba3a17389 */ /* 0x0000640000020098 */
[----:B01----:R-:W-:Y:S01]  /*3720*/  ENDCOLLECTIVE ;  /* 0x000000000000791b */ /* 0x003fe20003800000 */
.L_x_18785:
[----:B------:R-:W-:Y:S01]  /*3730*/  HFMA2.MMA R107, -RZ, RZ, 0, 2.384185791015625e-07 ;  /* 0x00000004ff6b7435 */ /* 0x000fe200000001ff */
[----:B------:R-:W-:-:S05]  /*3740*/  MOV R104, R161 ;  /* 0x000000a100687202 */ /* 0x000fca0000000f00 */
[----:B------:R-:W-:-:S05]  /*3750*/  FADD.FTZ R158, R157, R104 ;  /* 0x000000689d9e7221 */ /* 0x000fca0000010000 */
[----:B------:R-:W-:-:S07]  /*3760*/  MOV R163, R158 ;  /* 0x0000009e00a37202 */ /* 0x000fce0000000f00 */
[----:B------:R-:W-:Y:S05]  /*3770*/  WARPSYNC.COLLECTIVE R156, `(.L_x_18786) ;  /* 0x000000009c087348 */ /* 0x000fea0003c00000 */
[----:B------:R0:W1:Y:S02]  /*3780*/  SHFL.BFLY P1, R161, R163, R107, R152 ;  /* 0x0c00006ba3a17389 */ /* 0x0000640000020098 */
[----:B01----:R-:W-:Y:S01]  /*3790*/  ENDCOLLECTIVE ;  /* 0x000000000000791b */ /* 0x003fe20003800000 */
.L_x_18786:
[----:B------:R-:W-:Y:S01]  /*37a0*/  HFMA2.MMA R107, -RZ, RZ, 0, 4.76837158203125e-07 ;  /* 0x00000008ff6b7435 */ /* 0x000fe200000001ff */
[----:B------:R-:W-:-:S05]  /*37b0*/  MOV R159, R161 ;  /* 0x000000a1009f7202 */ /* 0x000fca0000000f00 */
[----:B------:R-:W-:-:S05]  /*37c0*/  FADD.FTZ R159, R158, R159 ;  /* 0x0000009f9e9f7221 */ /* 0x000fca0000010000 */
[----:B------:R-:W-:-:S07]  /*37d0*/  MOV R163, R159 ;  /* 0x0000009f00a37202 */ /* 0x000fce0000000f00 */
[----:B------:R-:W-:Y:S05]  /*37e0*/  WARPSYNC.COLLECTIVE R156, `(.L_x_18787) ;  /* 0x000000009c087348 */ /* 0x000fea0003c00000 */
[----:B------:R0:W1:Y:S02]  /*37f0*/  SHFL.BFLY P1, R161, R163, R107, R152 ;  /* 0x0c00006ba3a17389 */ /* 0x0000640000020098 */
[----:B01----:R-:W-:Y:S01]  /*3800*/  ENDCOLLECTIVE ;  /* 0x000000000000791b */ /* 0x003fe20003800000 */
.L_x_18787:
[----:B------:R-:W-:Y:S01]  /*3810*/  HFMA2.MMA R107, -RZ, RZ, 0, 9.5367431640625e-07 ;  /* 0x00000010ff6b7435 */ /* 0x000fe200000001ff */
[----:B------:R-:W-:-:S05]  /*3820*/  MOV R104, R161 ;  /* 0x000000a100687202 */ /* 0x000fca0000000f00 */
[----:B------:R-:W-:-:S05]  /*3830*/  FADD.FTZ R160, R159, R104 ;  /* 0x000000689fa07221 */ /* 0x000fca0000010000 */
[----:B------:R-:W-:-:S07]  /*3840*/  MOV R163, R160 ;  /* 0x000000a000a37202 */ /* 0x000fce0000000f00 */
[----:B------:R-:W-:Y:S05]  /*3850*/  WARPSYNC.COLLECTIVE R156, `(.L_x_18788) ;  /* 0x000000009c087348 */ /* 0x000fea0003c00000 */
[----:B------:R0:W1:Y:S02]  /*3860*/  SHFL.BFLY P1, R161, R163, R107, R152 ;  /* 0x0c00006ba3a17389 */ /* 0x0000640000020098 */
[----:B01----:R-:W-:Y:S01]  /*3870*/  ENDCOLLECTIVE ;  /* 0x000000000000791b */ /* 0x003fe20003800000 */
.L_x_18788:
        /* <DEDUP_REMOVED lines=72> */
.L_x_18789:
[----:B------:R-:W-:Y:S01]  /*3d00*/  HFMA2.MMA R107, -RZ, RZ, 0, 1.1920928955078125e-07 ;  /* 0x00000002ff6b7435 */ /* 0x000fe200000001ff */
[----:B------:R-:W-:-:S05]  /*3d10*/  MOV R158, R161 ;  /* 0x000000a1009e7202 */ /* 0x000fca0000000f00 */
[----:B------:R-:W-:-:S05]  /*3d20*/  FADD.FTZ R158, R105, R158 ;  /* 0x0000009e699e7221 */ /* 0x000fca0000010000 */
[----:B------:R-:W-:-:S07]  /*3d30*/  MOV R163, R158 ;  /* 0x0000009e00a37202 */ /* 0x000fce0000000f00 */
[----:B------:R-:W-:Y:S05]  /*3d40*/  WARPSYNC.COLLECTIVE R156, `(.L_x_18790) ;  /* 0x000000009c087348 */ /* 0x000fea0003c00000 */
[----:B------:R0:W1:Y:S02]  /*3d50*/  SHFL.BFLY P1, R161, R163, R107, R152 ;  /* 0x0c00006ba3a17389 */ /* 0x0000640000020098 */
[----:B01----:R-:W-:Y:S01]  /*3d60*/  ENDCOLLECTIVE ;  /* 0x000000000000791b */ /* 0x003fe20003800000 */
.L_x_18790:
[----:B------:R-:W-:Y:S01]  /*3d70*/  HFMA2.MMA R107, -RZ, RZ, 0, 2.384185791015625e-07 ;  /* 0x00000004ff6b7435 */ /* 0x000fe200000001ff */
[----:B------:R-:W-:-:S05]  /*3d80*/  MOV R157, R161 ;  /* 0x000000a1009d7202 */ /* 0x000fca0000000f00 */
[----:B------:R-:W-:-:S05]  /*3d90*/  FADD.FTZ R157, R158, R157 ;  /* 0x0000009d9e9d7221 */ /* 0x000fca0000010000 */
[----:B------:R-:W-:-:S07]  /*3da0*/  MOV R163, R157 ;  /* 0x0000009d00a37202 */ /* 0x000fce0000000f00 */
[----:B------:R-:W-:Y:S05]  /*3db0*/  WARPSYNC.COLLECTIVE R156, `(.L_x_18791) ;  /* 0x000000009c087348 */ /* 0x000fea0003c00000 */
[----:B------:R0:W1:Y:S02]  /*3dc0*/  SHFL.BFLY P1, R161, R163, R107, R152 ;  /* 0x0c00006ba3a17389 */ /* 0x0000640000020098 */
[----:B01----:R-:W-:Y:S01]  /*3dd0*/  ENDCOLLECTIVE ;  /* 0x000000000000791b */ /* 0x003fe20003800000 */
.L_x_18791:
[----:B------:R-:W-:Y:S01]  /*3de0*/  HFMA2.MMA R107, -RZ, RZ, 0, 4.76837158203125e-07 ;  /* 0x00000008ff6b7435 */ /* 0x000fe200000001ff */
[----:B------:R-:W-:-:S05]  /*3df0*/  MOV R160, R161 ;  /* 0x000000a100a07202 */ /* 0x000fca0000000f00 */
[----:B------:R-:W-:-:S05]  /*3e00*/  FADD.FTZ R160, R157, R160 ;  /* 0x000000a09da07221 */ /* 0x000fca0000010000 */
[----:B------:R-:W-:-:S07]  /*3e10*/  MOV R163, R160 ;  /* 0x000000a000a37202 */ /* 0x000fce0000000f00 */
[----:B------:R-:W-:Y:S05]  /*3e20*/  WARPSYNC.COLLECTIVE R156, `(.L_x_18792) ;  /* 0x000000009c087348 */ /* 0x000fea0003c00000 */
[----:B------:R0:W1:Y:S02]  /*3e30*/  SHFL.BFLY P1, R161, R163, R107, R152 ;  /* 0x0c00006ba3a17389 */ /* 0x0000640000020098 */
[----:B01----:R-:W-:Y:S01]  /*3e40*/  ENDCOLLECTIVE ;  /* 0x000000000000791b */ /* 0x003fe20003800000 */
.L_x_18792:
[----:B------:R-:W-:Y:S01]  /*3e50*/  HFMA2.MMA R107, -RZ, RZ, 0, 9.5367431640625e-07 ;  /* 0x00000010ff6b7435 */ /* 0x000fe200000001ff */
[----:B------:R-:W-:-:S05]  /*3e60*/  MOV R159, R161 ;  /* 0x000000a1009f7202 */ /* 0x000fca0000000f00 */
[----:B------:R-:W-:-:S05]  /*3e70*/  FADD.FTZ R159, R160, R159 ;  /* 0x0000009fa09f7221 */ /* 0x000fca0000010000 */
[----:B------:R-:W-:-:S07]  /*3e80*/  MOV R163, R159 ;  /* 0x0000009f00a37202 */ /* 0x000fce0000000f00 */
[----:B------:R-:W-:Y:S05]  /*3e90*/  WARPSYNC.COLLECTIVE R156, `(.L_x_18793) ;  /* 0x000000009c087348 */ /* 0x000fea0003c00000 */
[----:B------:R0:W1:Y:S02]  /*3ea0*/  SHFL.BFLY P1, R161, R163, R107, R152 ;  /* 0x0c00006ba3a17389 */ /* 0x0000640000020098 */
[----:B01----:R-:W-:Y:S01]  /*3eb0*/  ENDCOLLECTIVE ;  /* 0x000000000000791b */ /* 0x003fe20003800000 */
.L_x_18793:
[----:B------:R-:W-:Y:S01]  /*3ec0*/  MOV R162, R161 ;  /* 0x000000a100a27202 */ /* 0x000fe20000000f00 */
[----:B------:R-:W-:Y:S06]  /*3ed0*/  BRA `(.L_x_18794) ;  /* 0xffffffe800987947 */ /* 0x000fec000383ffff */
.L_x_18795:
        /* <DEDUP_REMOVED lines=10> */
.L_x_30287:


//--------------------- .text._ZN10layer_norm13ln_fwd_kernelINS_13Kernel_traitsI6__halfS2_fS2_fjLj4096ELj1ELj1ELj4ELj16ENS_18Kernel_traits_baseILj4096ES2_S2_fS2_fjLj128EEEEELb1ELb0ELb0ELb0EEEvNS_9FwdParamsE --------------------------
	.section	.text._ZN10layer_norm13ln_fwd_kernelINS_13Kernel_traitsI6__halfS2_fS2_fjLj4096ELj1ELj1ELj4ELj16ENS_18Kernel_traits_baseILj4096ES2_S2_fS2_fjLj128EEEEELb1ELb0ELb0ELb0EEEvNS_9FwdParamsE,"ax",@progbits
	.align	128
        .global         _ZN10layer_norm13ln_fwd_kernelINS_13Kernel_traitsI6__halfS2_fS2_fjLj4096ELj1ELj1ELj4ELj16ENS_18Kernel_traits_baseILj4096ES2_S2_fS2_fjLj128EEEEELb1ELb0ELb0ELb0EEEvNS_9FwdParamsE
        .type           _ZN10layer_norm13ln_fwd_kernelINS_13Kernel_traitsI6__halfS2_fS2_fjLj4096ELj1ELj1ELj4ELj16ENS_18Kernel_traits_baseILj4096ES2_S2_fS2_fjLj128EEEEELb1ELb0ELb0ELb0EEEvNS_9FwdParamsE,@function
        .size           _ZN10layer_norm13ln_fwd_kernelINS_13Kernel_traitsI6__halfS2_fS2_fjLj4096ELj1ELj1ELj4ELj16ENS_18Kernel_traits_baseILj4096ES2_S2_fS2_fjLj128EEEEELb1ELb0ELb0ELb0EEEvNS_9FwdParamsE,(.L_x_30288 - _ZN10layer_norm13ln_fwd_kernelINS_13Kernel_traitsI6__halfS2_fS2_fjLj4096ELj1ELj1ELj4ELj16ENS_18Kernel_traits_baseILj4096ES2_S2_fS2_fjLj128EEEEELb1ELb0ELb0ELb0EEEvNS_9FwdParamsE)
        .other          _ZN10layer_norm13ln_fwd_kernelINS_13Kernel_traitsI6__halfS2_fS2_fjLj4096ELj1ELj1ELj4ELj16ENS_18Kernel_traits_baseILj4096ES2_S2_fS2_fjLj128EEEEELb1ELb0ELb0ELb0EEEvNS_9FwdParamsE,@"STO_CUDA_ENTRY STV_DEFAULT"
_ZN10layer_norm13ln_fwd_kernelINS_13Kernel_traitsI6__halfS2_fS2_fjLj4096ELj1ELj1ELj4ELj16ENS_18Kernel_traits_baseILj4096ES2_S2_fS2_fjLj128EEEEELb1ELb0ELb0ELb0EEEvNS_9FwdParamsE:
.text._ZN10layer_norm13ln_fwd_kernelINS_13Kernel_traitsI6__halfS2_fS2_fjLj4096ELj1ELj1ELj4ELj16ENS_18Kernel_traits_baseILj4096ES2_S2_fS2_fjLj128EEEEELb1ELb0ELb0ELb0EEEvNS_9FwdParamsE:
        /* <DEDUP_REMOVED lines=64> */
[----:B------:R-:W-:-:S05]  /*0400*/  IMAD.WIDE.U32 R4, R5, -0x326172a9, RZ ;  /* 0xcd9e8d5705047825 */ /* 0x000fca00078e00ff */
[----:B------:R-:W-:Y:S02]  /*0410*/  LOP3.LUT R7, R5, UR27, R8, 0x96, !PT ;  /* 0x0000001b05077c12 */ /* 0x000fe4000f8e9608 */
[----:B------:R-:W-:Y:S01]  /*0420*/  LOP3.LUT R5, R79, 0x7f, RZ, 0xc0, !PT ;  /* 0x0000007f4f057812 */ /* 0x000fe200078ec0ff */
[----:B------:R-:W-:Y:S01]  /*0430*/  UIADD3 UR28, UR7, 0x646e171e, URZ ;  /* 0x646e171e071c7890 */ /* 0x000fe2000fffe03f */
[----:B------:R-:W-:Y:S02]  /*0440*/  IMAD.WIDE.U32 R2, R2, -0x2daee0ad, RZ ;  /* 0xd2511f5302027825 */ /* 0x000fe400078e00ff */
[----:B------:R-:W-:Y:S01]  /*0450*/  LOP3.LUT R31, R5, 0x7f, RZ, 0x3c, !PT ;  /* 0x0000007f051f7812 */ /* 0x000fe200078e3cff */
[----:B------:R-:W-:-:S03]  /*0460*/  UIADD3 UR30, UR7, 0x1fd5c5a3, URZ ;  /* 0x1fd5c5a3071e7890 */ /* 0x000fc6000fffe03f */
[----:B------:R-:W-:Y:S02]  /*0470*/  LEA.HI.SX32 R31, R56, R31, 0x1d ;  /* 0x0000001f381f7211 */ /* 0x000fe400078feaff */
        /* <DEDUP_REMOVED lines=34> */
.L_x_18797:
[----:B------:R-:W-:Y:S05]  /*06a0*/  BSYNC B0 ;  /* 0x0000000000007941 */ /* 0x000fea0003800000 */
.L_x_18796:
        /* <DEDUP_REMOVED lines=14> */
.L_x_18799:
[----:B------:R-:W-:Y:S05]  /*0790*/  BSYNC B0 ;  /* 0x0000000000007941 */ /* 0x000fea0003800000 */
.L_x_18798:
        /* <DEDUP_REMOVED lines=14> */
.L_x_18801:
[----:B------:R-:W-:Y:S05]  /*0880*/  BSYNC B0 ;  /* 0x0000000000007941 */ /* 0x000fea0003800000 */
.L_x_18800:
        /* <DEDUP_REMOVED lines=13> */
.L_x_18803:
[----:B------:R-:W-:Y:S05]  /*0960*/  BSYNC B0 ;  /* 0x0000000000007941 */ /* 0x000fea0003800000 */
.L_x_18802:
[----:B------:R-:W-:Y:S01]  /*0970*/  ULDC UR8, c[0x0][0x214] ;  /* 0x0000850000087ab9 */ /* 0x000fe20000000800 */
[----:B------:R-:W-:Y:S02]  /*0980*/  LOP3.LUT R122, R21, UR32, R6, 0x96, !PT ;  /* 0x00000020157a7c12 */ /* 0x000fe4000f8e9606 */
        /* <DEDUP_REMOVED lines=15> */
[----:B------:R-:W-:Y:S01]  /*0a80*/  IMAD.SHL.U32 R34, R79, 0x20, RZ ;  /* 0x000000204f227824 */ /* 0x000fe200078e00ff */
[----:B------:R-:W-:Y:S01]  /*0a90*/  HFMA2.MMA R123, -RZ, RZ, 0, 0 ;  /* 0x00000000ff7b7435 */ /* 0x000fe200000001ff */
[--C-:B------:R-:W-:Y:S01]  /*0aa0*/  HADD2.F32 R108, -RZ, R35.reuse.H0_H0 ;  /* 0x20000023ff6c7230 */ /* 0x100fe20000004100 */
[----:B------:R-:W-:Y:S01]  /*0ab0*/  VIMNMX R33, R33, 0x20, PT ;  /* 0x0000002021217848 */ /* 0x000fe20003fe0100 */
[----:B------:R-:W-:Y:S01]  /*0ac0*/  HADD2.F32 R110, -RZ, R35.H1_H1 ;  /* 0x30000023ff6e7230 */ /* 0x000fe20000004100 */
[----:B------:R-:W-:Y:S01]  /*0ad0*/  LOP3.LUT R35, R34, 0x3e0, RZ, 0xc0, !PT ;  /* 0x000003e022237812 */ /* 0x000fe200078ec0ff */
[--C-:B------:R-:W-:Y:S01]  /*0ae0*/  HADD2.F32 R113, -RZ, R37.reuse.H0_H0 ;  /* 0x20000025ff717230 */ /* 0x100fe20000004100 */
[----:B------:R-:W-:Y:S01]  /*0af0*/  IADD3 R33, R33, R56, RZ ;  /* 0x0000003821217210 */ /* 0x000fe20007ffe0ff */
[----:B------:R-:W-:Y:S01]  /*0b00*/  HADD2.F32 R114, -RZ, R37.H1_H1 ;  /* 0x30000025ff727230 */ /* 0x000fe20000004100 */
[----:B------:R-:W-:Y:S01]  /*0b10*/  VIADDMNMX R35, R32, -R35, RZ, !PT ;  /* 0x8000002320237246 */ /* 0x000fe200078001ff */
[----:B------:R-:W-:Y:S01]  /*0b20*/  IMAD R120, R120, -0x326172a9, RZ ;  /* 0xcd9e8d5778787824 */ /* 0x000fe200078e02ff */
[----:B------:R-:W-:Y:S01]  /*0b30*/  UISETP.NE.U32.AND UP0, UPT, UR8, URZ, UPT ;  /* 0x0000003f0800728c */ /* 0x000fe2000bf05070 */
[----:B------:R-:W-:Y:S01]  /*0b40*/  IMAD.SHL.U32 R33, R33, 0x8, RZ ;  /* 0x0000000821217824 */ /* 0x000fe200078e00ff */
[----:B------:R-:W-:Y:S01]  /*0b50*/  VIMNMX R35, R35, 0x20, PT ;  /* 0x0000002023237848 */ /* 0x000fe20003fe0100 */
[----:B------:R-:W-:Y:S01]  /*0b60*/  IMAD.HI.U32 R37, R122, -0x326172a9, RZ ;  /* 0xcd9e8d577a257827 */ /* 0x000fe200078e00ff */
[----:B------:R-:W-:Y:S01]  /*0b70*/  LOP3.LUT R118, R118, 0x3, RZ, 0xc0, !PT ;  /* 0x0000000376767812 */ /* 0x000fe200078ec0ff */
[----:B------:R-:W-:Y:S01]  /*0b80*/  ULDC.U8 UR8, c[0x0][0x2a0] ;  /* 0x0000a80000087ab9 */ /* 0x000fe20000000000 */
[----:B------:R-:W-:Y:S01]  /*0b90*/  I2FP.F32.U32 R33, R33 ;  /* 0x0000002100217245 */ /* 0x000fe20000201000 */
[----:B------:R-:W-:Y:S01]  /*0ba0*/  IMAD R119, R119, -0x2daee0ad, RZ ;  /* 0xd2511f5377777824 */ /* 0x000fe200078e02ff */
[----:B------:R-:W-:Y:S01]  /*0bb0*/  IADD3 R35, R56, R35, RZ ;  /* 0x0000002338237210 */ /* 0x000fe20007ffe0ff */
[----:B------:R-:W-:Y:S01]  /*0bc0*/  IMAD.HI.U32 R32, R124, -0x2daee0ad, RZ ;  /* 0xd2511f537c207827 */ /* 0x000fe200078e00ff */
[----:B------:R0:W1:Y:S01]  /*0bd0*/  MUFU.RCP R126, R33 ;  /* 0x00000021007e7308 */ /* 0x0000620000001000 */
[----:B------:R-:W-:Y:S01]  /*0be0*/  LOP3.LUT R120, R37, UR33, R120, 0x96, !PT ;  /* 0x0000002125787c12 */ /* 0x000fe2000f8e9678 */
[----:B------:R-:W-:Y:S01]  /*0bf0*/  UISETP.NE.AND.EX UP0, UPT, UR9, URZ, UPT, UP0 ;  /* 0x0000003f0900728c */ /* 0x000fe2000bf05300 */
[--C-:B------:R-:W-:Y:S01]  /*0c00*/  HADD2.F32 R28, -RZ, R13.reuse.H0_H0 ;  /* 0x2000000dff1c7230 */ /* 0x100fe20000004100 */
[----:B------:R-:W-:Y:S01]  /*0c10*/  LOP3.LUT R119, R32, UR34, R119, 0x96, !PT ;  /* 0x0000002220777c12 */ /* 0x000fe2000f8e9677 */
        /* <DEDUP_REMOVED lines=60> */
[----:B------:R-:W-:-:S02]  /*0fe0*/  IMAD R124, R124, -0x2daee0ad, RZ ;  /* 0xd2511f537c7c7824 */ /* 0x000fc400078e02ff */
[----:B------:R-:W-:Y:S02]  /*0ff0*/  IMAD.MOV.U32 R130, RZ, RZ, 0x1 ;  /* 0x00000001ff827424 */ /* 0x000fe400078e00ff */
[----:B01----:R-:W-:-:S07]  /*1000*/  IMAD.SHL.U32 R125, R35, 0x8, RZ ;  /* 0x00000008237d7824 */ /* 0x003fce00078e00ff */
.L_x_19045:
        /* <DEDUP_REMOVED lines=40> */
.L_x_18807:
[----:B------:R-:W-:-:S07]  /*1290*/  IMAD.MOV.U32 R128, RZ, RZ, R122 ;  /* 0x000000ffff807224 */ /* 0x000fce00078e007a */
.L_x_18808:
[----:B------:R-:W-:Y:S05]  /*12a0*/  BSYNC B1 ;  /* 0x0000000000017941 */ /* 0x000fea0003800000 */
.L_x_18806:
        /* <DEDUP_REMOVED lines=16> */
.L_x_18812:
[----:B------:R-:W-:Y:S05]  /*13b0*/  BSYNC B2 ;  /* 0x0000000000027941 */ /* 0x000fea0003800000 */
.L_x_18811:
        /* <DEDUP_REMOVED lines=44> */
.L_x_18810:
[----:B------:R-:W-:Y:S05]  /*1680*/  BSYNC B1 ;  /* 0x0000000000017941 */ /* 0x000fea0003800000 */
.L_x_18809:
[----:B------:R-:W0:Y:S01]  /*1690*/  LDC R134, c[0x0][0x298] ;  /* 0x0000a600ff867b82 */ /* 0x000e220000000800 */
[----:B------:R-:W-:Y:S01]  /*16a0*/  HFMA2.MMA R132, -RZ, RZ, 0.1171875, 0 ;  /* 0x2f800000ff847435 */ /* 0x000fe200000001ff */
[----:B------:R-:W-:Y:S01]  /*16b0*/  I2FP.F32.U32 R43, R128 ;  /* 0x00000080002b7245 */ /* 0x000fe20000201000 */
[----:B-----5:R-:W-:Y:S01]  /*16c0*/  HADD2.F32 R42, -RZ, R44.H0_H0 ;  /* 0x2000002cff2a7230 */ /* 0x020fe20000004100 */
[----:B------:R-:W-:Y:S01]  /*16d0*/  ISETP.NE.U32.AND P0, PT, R40, RZ, PT ;  /* 0x000000ff2800720c */ /* 0x000fe20003f05070 */
[----:B------:R-:W-:Y:S01]  /*16e0*/  BSSY B1, `(.L_x_18813) ;  /* 0x0000016000017945 */ /* 0x000fe20003800000 */
[----:B------:R-:W-:Y:S02]  /*16f0*/  ISETP.NE.AND P1, PT, R72, 0x1, PT ;  /* 0x000000014800780c */ /* 0x000fe40003f25270 */
[----:B------:R-:W1:Y:S01]  /*1700*/  LDC R133, c[0x0][0x294] ;  /* 0x0000a500ff857b82 */ /* 0x000e620000000800 */
[----:B------:R-:W-:Y:S02]  /*1710*/  ISETP.NE.AND.EX P0, PT, R41, RZ, PT, P0 ;  /* 0x000000ff2900720c */ /* 0x000fe40003f05300 */
[----:B------:R-:W-:Y:S01]  /*1720*/  FFMA.FTZ R40, R43, R132, 1.1641532182693481445e-10 ;  /* 0x2f0000002b287423 */ /* 0x000fe20000010084 */
[----:B------:R-:W-:-:S04]  /*1730*/  FMUL.FTZ R43, R42, R131 ;  /* 0x000000832a2b7220 */ /* 0x000fc80000410000 */
        /* <DEDUP_REMOVED lines=15> */
.L_x_18814:
[----:B------:R-:W-:-:S07]  /*1830*/  IMAD.MOV.U32 R41, RZ, RZ, R122 ;  /* 0x000000ffff297224 */ /* 0x000fce00078e007a */
.L_x_18815:
[----:B------:R-:W-:Y:S05]  /*1840*/  BSYNC B1 ;  /* 0x0000000000017941 */ /* 0x000fea0003800000 */
.L_x_18813:
        /* <DEDUP_REMOVED lines=16> */
.L_x_18819:
[----:B------:R-:W-:Y:S05]  /*1950*/  BSYNC B2 ;  /* 0x0000000000027941 */ /* 0x000fea0003800000 */
.L_x_18818:
        /* <DEDUP_REMOVED lines=44> */
.L_x_18817:
[----:B------:R-:W-:Y:S05]  /*1c20*/  BSYNC B1 ;  /* 0x0000000000017941 */ /* 0x000fea0003800000 */
.L_x_18816:
        /* <DEDUP_REMOVED lines=21> */
.L_x_18821:
[----:B------:R-:W-:-:S07]  /*1d80*/  MOV R44, R122 ;  /* 0x0000007a002c7202 */ /* 0x000fce0000000f00 */
.L_x_18822:
[----:B------:R-:W-:Y:S05]  /*1d90*/  BSYNC B1 ;  /* 0x0000000000017941 */ /* 0x000fea0003800000 */
.L_x_18820:
        /* <DEDUP_REMOVED lines=16> */
.L_x_18826:
[----:B------:R-:W-:Y:S05]  /*1ea0*/  BSYNC B2 ;  /* 0x0000000000027941 */ /* 0x000fea0003800000 */
.L_x_18825:
        /* <DEDUP_REMOVED lines=44> */
.L_x_18824:
[----:B------:R-:W-:Y:S05]  /*2170*/  BSYNC B1 ;  /* 0x0000000000017941 */ /* 0x000fea0003800000 */
.L_x_18823:
        /* <DEDUP_REMOVED lines=20> */
.L_x_18828:
[----:B------:R-:W-:-:S07]  /*22c0*/  IMAD.MOV.U32 R43, RZ, RZ, R122 ;  /* 0x000000ffff2b7224 */ /* 0x000fce00078e007a */
.L_x_18829:
[----:B------:R-:W-:Y:S05]  /*22d0*/  BSYNC B1 ;  /* 0x0000000000017941 */ /* 0x000fea0003800000 */
.L_x_18827:
        /* <DEDUP_REMOVED lines=16> */
.L_x_18833:
[----:B------:R-:W-:Y:S05]  /*23e0*/  BSYNC B2 ;  /* 0x0000000000027941 */ /* 0x000fea0003800000 */
.L_x_18832:
        /* <DEDUP_REMOVED lines=44> */
.L_x_18831:
[----:B------:R-:W-:Y:S05]  /*26b0*/  BSYNC B1 ;  /* 0x0000000000017941 */ /* 0x000fea0003800000 */
.L_x_18830:
        /* <DEDUP_REMOVED lines=20> */
.L_x_18835:
[----:B------:R-:W-:-:S07]  /*2800*/  MOV R128, R122 ;  /* 0x0000007a00807202 */ /* 0x000fce0000000f00 */
.L_x_18836:
[----:B------:R-:W-:Y:S05]  /*2810*/  BSYNC B1 ;  /* 0x0000000000017941 */ /* 0x000fea0003800000 */
.L_x_18834:
        /* <DEDUP_REMOVED lines=16> */
.L_x_18840:
[----:B------:R-:W-:Y:S05]  /*2920*/  BSYNC B2 ;  /* 0x0000000000027941 */ /* 0x000fea0003800000 */
.L_x_18839:
        /* <DEDUP_REMOVED lines=44> */
.L_x_18838:
[----:B------:R-:W-:Y:S05]  /*2bf0*/  BSYNC B1 ;  /* 0x0000000000017941 */ /* 0x000fea0003800000 */
.L_x_18837:
        /* <DEDUP_REMOVED lines=20> */
.L_x_18842:
[----:B------:R-:W-:-:S07]  /*2d40*/  IMAD.MOV.U32 R45, RZ, RZ, R122 ;  /* 0x000000ffff2d7224 */ /* 0x000fce00078e007a */
.L_x_18843:
[----:B------:R-:W-:Y:S05]  /*2d50*/  BSYNC B1 ;  /* 0x0000000000017941 */ /* 0x000fea0003800000 */
.L_x_18841:
        /* <DEDUP_REMOVED lines=16> */
.L_x_18847:
[----:B------:R-:W-:Y:S05]  /*2e60*/  BSYNC B2 ;  /* 0x0000000000027941 */ /* 0x000fea0003800000 */
.L_x_18846:
        /* <DEDUP_REMOVED lines=44> */
.L_x_18845:
[----:B------:R-:W-:Y:S05]  /*3130*/  BSYNC B1 ;  /* 0x0000000000017941 */ /* 0x000fea0003800000 */
.L_x_18844:
        /* <DEDUP_REMOVED lines=20> */
.L_x_18849:
[----:B------:R-:W-:-:S07]  /*3280*/  MOV R46, R122 ;  /* 0x0000007a002e7202 */ /* 0x000fce0000000f00 */
.L_x_18850:
[----:B------:R-:W-:Y:S05]  /*3290*/  BSYNC B1 ;  /* 0x0000000000017941 */ /* 0x000fea0003800000 */
.L_x_18848:
        /* <DEDUP_REMOVED lines=16> */
.L_x_18854:
[----:B------:R-:W-:Y:S05]  /*33a0*/  BSYNC B2 ;  /* 0x0000000000027941 */ /* 0x000fea0003800000 */
.L_x_18853:
        /* <DEDUP_REMOVED lines=44> */
.L_x_18852:
[----:B------:R-:W-:Y:S05]  /*3670*/  BSYNC B1 ;  /* 0x0000000000017941 */ /* 0x000fea0003800000 */
.L_x_18851:
        /* <DEDUP_REMOVED lines=20> */
.L_x_18856:
[----:B------:R-:W-:-:S07]  /*37c0*/  IMAD.MOV.U32 R137, RZ, RZ, R122 ;  /* 0x000000ffff897224 */ /* 0x000fce00078e007a */
.L_x_18857:
[----:B------:R-:W-:Y:S05]  /*37d0*/  BSYNC B1 ;  /* 0x0000000000017941 */ /* 0x000fea0003800000 */
.L_x_18855:
        /* <DEDUP_REMOVED lines=18> */
.L_x_18861:
[----:B------:R-:W-:Y:S05]  /*3900*/  BSYNC B2 ;  /* 0x0000000000027941 */ /* 0x000fea0003800000 */
.L_x_18860:
        /* <DEDUP_REMOVED lines=44> */
.L_x_18859:
[----:B------:R-:W-:Y:S05]  /*3bd0*/  BSYNC B1 ;  /* 0x0000000000017941 */ /* 0x000fea0003800000 */
.L_x_18858:
[----:B------:R-:W-:Y:S01]  /*3be0*/  I2FP.F32.U32 R73, R137 ;  /* 0x0000008900497245 */ /* 0x000fe20000201000 */
[----:B------:R-:W-:Y:S01]  /*3bf0*/  HADD2.F32 R72, -RZ, R47.H1_H1 ;  /* 0x3000002fff487230 */ /* 0x000fe20000004100 */
        /* <DEDUP_REMOVED lines=10> */
[----:B------:R-:W-:Y:S01]  /*3ca0*/  ISETP.NE.AND P6, PT, R135, RZ, PT ;  /* 0x000000ff8700720c */ /* 0x000fe20003fc5270 */
[----:B------:R-:W-:Y:S01]  /*3cb0*/  IMAD.WIDE.U32 R72, R74, 0x1000000, RZ ;  /* 0x010000004a487825 */ /* 0x000fe200078e00ff */
[----:B------:R-:W-:Y:S02]  /*3cc0*/  SEL R135, RZ, 0x100, P4 ;  /* 0x00000100ff877807 */ /* 0x000fe40002000000 */
[----:B------:R-:W-:Y:S01]  /*3cd0*/  SEL R132, RZ, 0x1000000, P1 ;  /* 0x01000000ff847807 */ /* 0x000fe20000800000 */
[----:B------:R-:W-:Y:S01]  /*3ce0*/  IMAD.WIDE.U32 R74, R75, 0x100, RZ ;  /* 0x000001004b4a7825 */ /* 0x000fe200078e00ff */
[----:B------:R-:W-:Y:S02]  /*3cf0*/  FSEL R47, R47, RZ, !P1 ;  /* 0x000000ff2f2f7208 */ /* 0x000fe40004800000 */
        /* <DEDUP_REMOVED lines=16> */
.L_x_18805:
[----:B------:R-:W-:Y:S05]  /*3e00*/  BSYNC B0 ;  /* 0x0000000000007941 */ /* 0x000fea0003800000 */
.L_x_18804:
        /* <DEDUP_REMOVED lines=15> */
[----:B0-----:R-:W-:-:S11]  /*3f00*/  VIADD R72, R118, 0x1 ;  /* 0x0000000176487836 */ /* 0x001fd60000000000 */
        /* <DEDUP_REMOVED lines=9> */
.L_x_18865:
[----:B------:R-:W-:-:S07]  /*3fa0*/  IMAD.MOV.U32 R128, RZ, RZ, R122 ;  /* 0x000000ffff807224 */ /* 0x000fce00078e007a */
.L_x_18866:
[----:B------:R-:W-:Y:S05]  /*3fb0*/  BSYNC B1 ;  /* 0x0000000000017941 */ /* 0x000fea0003800000 */
.L_x_18864:
        /* <DEDUP_REMOVED lines=16> */
.L_x_18870:
[----:B------:R-:W-:Y:S05]  /*40c0*/  BSYNC B2 ;  /* 0x0000000000027941 */ /* 0x000fea0003800000 */
.L_x_18869:
        /* <DEDUP_REMOVED lines=44> */
.L_x_18868:
[----:B------:R-:W-:Y:S05]  /*4390*/  BSYNC B1 ;  /* 0x0000000000017941 */ /* 0x000fea0003800000 */
.L_x_18867:
        /* <DEDUP_REMOVED lines=8> */
[----:B------:R-:W-:Y:S01]  /*4420*/  FMUL.FTZ R74, R74, R131 ;  /* 0x000000834a4a7220 */ /* 0x000fe20000410000 */
[----:B------:R-:W-:Y:S01]  /*4430*/  ISETP.NE.AND.EX P0, PT, R49, RZ, PT, P0 ;  /* 0x000000ff3100720c */ /* 0x000fe20003f05300 */
[----:B------:R-:W-:-:S02]  /*4440*/  FFMA.FTZ R51, R50, R135, 1.1641532182693481445e-10 ;  /* 0x2f00000032337423 */ /* 0x000fc40000010087 */
        /* <DEDUP_REMOVED lines=15> */
.L_x_18872:
[----:B------:R-:W-:-:S07]  /*4540*/  IMAD.MOV.U32 R49, RZ, RZ, R122 ;  /* 0x000000ffff317224 */ /* 0x000fce00078e007a */
.L_x_18873:
[----:B------:R-:W-:Y:S05]  /*4550*/  BSYNC B1 ;  /* 0x0000000000017941 */ /* 0x000fea0003800000 */
.L_x_18871:
        /* <DEDUP_REMOVED lines=16> */
.L_x_18877:
[----:B------:R-:W-:Y:S05]  /*4660*/  BSYNC B2 ;  /* 0x0000000000027941 */ /* 0x000fea0003800000 */
.L_x_18876:
        /* <DEDUP_REMOVED lines=44> */
.L_x_18875:
[----:B------:R-:W-:Y:S05]  /*4930*/  BSYNC B1 ;  /* 0x0000000000017941 */ /* 0x000fea0003800000 */
.L_x_18874:
        /* <DEDUP_REMOVED lines=21> */
.L_x_18879:
[----:B------:R-:W-:-:S07]  /*4a90*/  MOV R52, R122 ;  /* 0x0000007a00347202 */ /* 0x000fce0000000f00 */
.L_x_18880:
[----:B------:R-:W-:Y:S05]  /*4aa0*/  BSYNC B1 ;  /* 0x0000000000017941 */ /* 0x000fea0003800000 */
.L_x_18878:
        /* <DEDUP_REMOVED lines=16> */
.L_x_18884:
[----:B------:R-:W-:Y:S05]  /*4bb0*/  BSYNC B2 ;  /* 0x0000000000027941 */ /* 0x000fea0003800000 */
.L_x_18883:
        /* <DEDUP_REMOVED lines=44> */
.L_x_18882:
[----:B------:R-:W-:Y:S05]  /*4e80*/  BSYNC B1 ;  /* 0x0000000000017941 */ /* 0x000fea0003800000 */
.L_x_18881:
        /* <DEDUP_REMOVED lines=20> */
.L_x_18886:
[----:B------:R-:W-:-:S07]  /*4fd0*/  IMAD.MOV.U32 R51, RZ, RZ, R122 ;  /* 0x000000ffff337224 */ /* 0x000fce00078e007a */
.L_x_18887:
[----:B------:R-:W-:Y:S05]  /*4fe0*/  BSYNC B1 ;  /* 0x0000000000017941 */ /* 0x000fea0003800000 */
.L_x_18885:
        /* <DEDUP_REMOVED lines=16> */
.L_x_18891:
[----:B------:R-:W-:Y:S05]  /*50f0*/  BSYNC B2 ;  /* 0x0000000000027941 */ /* 0x000fea0003800000 */
.L_x_18890:
        /* <DEDUP_REMOVED lines=44> */
.L_x_18889:
[----:B------:R-:W-:Y:S05]  /*53c0*/  BSYNC B1 ;  /* 0x0000000000017941 */ /* 0x000fea0003800000 */
.L_x_18888:
        /* <DEDUP_REMOVED lines=20> */
.L_x_18893:
[----:B------:R-:W-:-:S07]  /*5510*/  MOV R128, R122 ;  /* 0x0000007a00807202 */ /* 0x000fce0000000f00 */
.L_x_18894:
[----:B------:R-:W-:Y:S05]  /*5520*/  BSYNC B1 ;  /* 0x0000000000017941 */ /* 0x000fea0003800000 */
.L_x_18892:
        /* <DEDUP_REMOVED lines=16> */
.L_x_18898:
[----:B------:R-:W-:Y:S05]  /*5630*/  BSYNC B2 ;  /* 0x0000000000027941 */ /* 0x000fea0003800000 */
.L_x_18897:
        /* <DEDUP_REMOVED lines=44> */
.L_x_18896:
[----:B------:R-:W-:Y:S05]  /*5900*/  BSYNC B1 ;  /* 0x0000000000017941 */ /* 0x000fea0003800000 */
.L_x_18895:
        /* <DEDUP_REMOVED lines=20> */
.L_x_18900:
[----:B------:R-:W-:-:S07]  /*5a50*/  IMAD.MOV.U32 R53, RZ, RZ, R122 ;  /* 0x000000ffff357224 */ /* 0x000fce00078e007a */
.L_x_18901:
[----:B------:R-:W-:Y:S05]  /*5a60*/  BSYNC B1 ;  /* 0x0000000000017941 */ /* 0x000fea0003800000 */
.L_x_18899:
        /* <DEDUP_REMOVED lines=16> */
.L_x_18905:
[----:B------:R-:W-:Y:S05]  /*5b70*/  BSYNC B2 ;  /* 0x0000000000027941 */ /* 0x000fea0003800000 */
.L_x_18904:
        /* <DEDUP_REMOVED lines=44> */
.L_x_18903:
[----:B------:R-:W-:Y:S05]  /*5e40*/  BSYNC B1 ;  /* 0x0000000000017941 */ /* 0x000fea0003800000 */
.L_x_18902:
        /* <DEDUP_REMOVED lines=20> */
.L_x_18907:
[----:B------:R-:W-:-:S07]  /*5f90*/  MOV R54, R122 ;  /* 0x0000007a00367202 */ /* 0x000fce0000000f00 */
.L_x_18908:
[----:B------:R-:W-:Y:S05]  /*5fa0*/  BSYNC B1 ;  /* 0x0000000000017941 */ /* 0x000fea0003800000 */
.L_x_18906:
        /* <DEDUP_REMOVED lines=16> */
.L_x_18912:
[----:B------:R-:W-:Y:S05]  /*60b0*/  BSYNC B2 ;  /* 0x0000000000027941 */ /* 0x000fea0003800000 */
.L_x_18911:
        /* <DEDUP_REMOVED lines=44> */
.L_x_18910:
[----:B------:R-:W-:Y:S05]  /*6380*/  BSYNC B1 ;  /* 0x0000000000017941 */ /* 0x000fea0003800000 */
.L_x_18909:
        /* <DEDUP_REMOVED lines=20> */
.L_x_18914:
[----:B------:R-:W-:-:S07]  /*64d0*/  IMAD.MOV.U32 R138, RZ, RZ, R122 ;  /* 0x000000ffff8a7224 */ /* 0x000fce00078e007a */
.L_x_18915:
[----:B------:R-:W-:Y:S05]  /*64e0*/  BSYNC B1 ;  /* 0x0000000000017941 */ /* 0x000fea0003800000 */
.L_x_18913:
        /* <DEDUP_REMOVED lines=18> */
.L_x_18919:
[----:B------:R-:W-:Y:S05]  /*6610*/  BSYNC B2 ;  /* 0x0000000000027941 */ /* 0x000fea0003800000 */
.L_x_18918:
        /* <DEDUP_REMOVED lines=44> */
.L_x_18917:
[----:B------:R-:W-:Y:S05]  /*68e0*/  BSYNC B1 ;  /* 0x0000000000017941 */ /* 0x000fea0003800000 */
.L_x_18916:
        /* <DEDUP_REMOVED lines=34> */
.L_x_18863:
[----:B------:R-:W-:Y:S05]  /*6b10*/  BSYNC B0 ;  /* 0x0000000000007941 */ /* 0x000fea0003800000 */
.L_x_18862:
        /* <DEDUP_REMOVED lines=15> */
[----:B01----:R-:W-:-:S11]  /*6c10*/  VIADD R72, R118, 0x1 ;  /* 0x0000000176487836 */ /* 0x003fd60000000000 */
        /* <DEDUP_REMOVED lines=9> */
.L_x_18923:
[----:B------:R-:W-:-:S07]  /*6cb0*/  IMAD.MOV.U32 R128, RZ, RZ, R122 ;  /* 0x000000ffff807224 */ /* 0x000fce00078e007a */
.L_x_18924:
[----:B------:R-:W-:Y:S05]  /*6cc0*/  BSYNC B1 ;  /* 0x0000000000017941 */ /* 0x000fea0003800000 */
.L_x_18922:
        /* <DEDUP_REMOVED lines=16> */
.L_x_18928:
[----:B------:R-:W-:Y:S05]  /*6dd0*/  BSYNC B2 ;  /* 0x0000000000027941 */ /* 0x000fea0003800000 */
.L_x_18927:
        /* <DEDUP_REMOVED lines=44> */
.L_x_18926:
[----:B------:R-:W-:Y:S05]  /*70a0*/  BSYNC B1 ;  /* 0x0000000000017941 */ /* 0x000fea0003800000 */
.L_x_18925:
        /* <DEDUP_REMOVED lines=26> */
.L_x_18930:
[----:B------:R-:W-:-:S07]  /*7250*/  IMAD.MOV.U32 R57, RZ, RZ, R122 ;  /* 0x000000ffff397224 */ /* 0x000fce00078e007a */
.L_x_18931:
[----:B------:R-:W-:Y:S05]  /*7260*/  BSYNC B1 ;  /* 0x0000000000017941 */ /* 0x000fea0003800000 */
.L_x_18929:
        /* <DEDUP_REMOVED lines=16> */
.L_x_18935:
[----:B------:R-:W-:Y:S05]  /*7370*/  BSYNC B2 ;  /* 0x0000000000027941 */ /* 0x000fea0003800000 */
.L_x_18934:
        /* <DEDUP_REMOVED lines=44> */
.L_x_18933:
[----:B------:R-:W-:Y:S05]  /*7640*/  BSYNC B1 ;  /* 0x0000000000017941 */ /* 0x000fea0003800000 */
.L_x_18932:
        /* <DEDUP_REMOVED lines=21> */
.L_x_18937:
[----:B------:R-:W-:-:S07]  /*77a0*/  MOV R60, R122 ;  /* 0x0000007a003c7202 */ /* 0x000fce0000000f00 */
.L_x_18938:
[----:B------:R-:W-:Y:S05]  /*77b0*/  BSYNC B1 ;  /* 0x0000000000017941 */ /* 0x000fea0003800000 */
.L_x_18936:
        /* <DEDUP_REMOVED lines=16> */
.L_x_18942:
[----:B------:R-:W-:Y:S05]  /*78c0*/  BSYNC B2 ;  /* 0x0000000000027941 */ /* 0x000fea0003800000 */
.L_x_18941:
        /* <DEDUP_REMOVED lines=44> */
.L_x_18940:
[----:B------:R-:W-:Y:S05]  /*7b90*/  BSYNC B1 ;  /* 0x0000000000017941 */ /* 0x000fea0003800000 */
.L_x_18939:
        /* <DEDUP_REMOVED lines=20> */
.L_x_18944:
[----:B------:R-:W-:-:S07]  /*7ce0*/  IMAD.MOV.U32 R59, RZ, RZ, R122 ;  /* 0x000000ffff3b7224 */ /* 0x000fce00078e007a */
.L_x_18945:
[----:B------:R-:W-:Y:S05]  /*7cf0*/  BSYNC B1 ;  /* 0x0000000000017941 */ /* 0x000fea0003800000 */
.L_x_18943:
        /* <DEDUP_REMOVED lines=16> */
.L_x_18949:
[----:B------:R-:W-:Y:S05]  /*7e00*/  BSYNC B2 ;  /* 0x0000000000027941 */ /* 0x000fea0003800000 */
.L_x_18948:
        /* <DEDUP_REMOVED lines=44> */
.L_x_18947:
[----:B------:R-:W-:Y:S05]  /*80d0*/  BSYNC B1 ;  /* 0x0000000000017941 */ /* 0x000fea0003800000 */
.L_x_18946:
        /* <DEDUP_REMOVED lines=20> */
.L_x_18951:
[----:B------:R-:W-:-:S07]  /*8220*/  MOV R128, R122 ;  /* 0x0000007a00807202 */ /* 0x000fce0000000f00 */
.L_x_18952:
[----:B------:R-:W-:Y:S05]  /*8230*/  BSYNC B1 ;  /* 0x0000000000017941 */ /* 0x000fea0003800000 */
.L_x_18950:
        /* <DEDUP_REMOVED lines=16> */
.L_x_18956:
[----:B------:R-:W-:Y:S05]  /*8340*/  BSYNC B2 ;  /* 0x0000000000027941 */ /* 0x000fea0003800000 */
.L_x_18955:
        /* <DEDUP_REMOVED lines=44> */
.L_x_18954:
[----:B------:R-:W-:Y:S05]  /*8610*/  BSYNC B1 ;  /* 0x0000000000017941 */ /* 0x000fea0003800000 */
.L_x_18953:
        /* <DEDUP_REMOVED lines=20> */
.L_x_18958:
[----:B------:R-:W-:-:S07]  /*8760*/  IMAD.MOV.U32 R61, RZ, RZ, R122 ;  /* 0x000000ffff3d7224 */ /* 0x000fce00078e007a */
.L_x_18959:
[----:B------:R-:W-:Y:S05]  /*8770*/  BSYNC B1 ;  /* 0x0000000000017941 */ /* 0x000fea0003800000 */
.L_x_18957:
        /* <DEDUP_REMOVED lines=16> */
.L_x_18963:
[----:B------:R-:W-:Y:S05]  /*8880*/  BSYNC B2 ;  /* 0x0000000000027941 */ /* 0x000fea0003800000 */
.L_x_18962:
        /* <DEDUP_REMOVED lines=44> */
.L_x_18961:
[----:B------:R-:W-:Y:S05]  /*8b50*/  BSYNC B1 ;  /* 0x0000000000017941 */ /* 0x000fea0003800000 */
.L_x_18960:
        /* <DEDUP_REMOVED lines=20> */
.L_x_18965:
[----:B------:R-:W-:-:S07]  /*8ca0*/  IMAD.MOV.U32 R62, RZ, RZ, R122 ;  /* 0x000000ffff3e7224 */ /* 0x000fce00078e007a */
.L_x_18966:
[----:B------:R-:W-:Y:S05]  /*8cb0*/  BSYNC B1 ;  /* 0x0000000000017941 */ /* 0x000fea0003800000 */
.L_x_18964:
        /* <DEDUP_REMOVED lines=16> */
.L_x_18970:
[----:B------:R-:W-:Y:S05]  /*8dc0*/  BSYNC B2 ;  /* 0x0000000000027941 */ /* 0x000fea0003800000 */
.L_x_18969:
        /* <DEDUP_REMOVED lines=44> */
.L_x_18968:
[----:B------:R-:W-:Y:S05]  /*9090*/  BSYNC B1 ;  /* 0x0000000000017941 */ /* 0x000fea0003800000 */
.L_x_18967:
        /* <DEDUP_REMOVED lines=20> */
.L_x_18972:
[----:B------:R-:W-:-:S07]  /*91e0*/  IMAD.MOV.U32 R138, RZ, RZ, R122 ;  /* 0x000000ffff8a7224 */ /* 0x000fce00078e007a */
.L_x_18973:
[----:B------:R-:W-:Y:S05]  /*91f0*/  BSYNC B1 ;  /* 0x0000000000017941 */ /* 0x000fea0003800000 */
.L_x_18971:
        /* <DEDUP_REMOVED lines=18> */
.L_x_18977:
[----:B------:R-:W-:Y:S05]  /*9320*/  BSYNC B2 ;  /* 0x0000000000027941 */ /* 0x000fea0003800000 */
.L_x_18976:
        /* <DEDUP_REMOVED lines=44> */
.L_x_18975:
[----:B------:R-:W-:Y:S05]  /*95f0*/  BSYNC B1 ;  /* 0x0000000000017941 */ /* 0x000fea0003800000 */
.L_x_18974:
        /* <DEDUP_REMOVED lines=34> */
.L_x_18921:
[----:B------:R-:W-:Y:S05]  /*9820*/  BSYNC B0 ;  /* 0x0000000000007941 */ /* 0x000fea0003800000 */
.L_x_18920:
        /* <DEDUP_REMOVED lines=15> */
[----:B012---:R-:W-:-:S11]  /*9920*/  VIADD R72, R118, 0x1 ;  /* 0x0000000176487836 */ /* 0x007fd60000000000 */
[----:B---3--:R-:W-:Y:S05]  /*9930*/  @!P0 BRA `(.L_x_18981) ;  /* 0x0000000000208947 */ /* 0x008fea0003800000 */
        /* <DEDUP_REMOVED lines=8> */
.L_x_18981:
[----:B------:R-:W-:-:S07]  /*99c0*/  MOV R128, R122 ;  /* 0x0000007a00807202 */ /* 0x000fce0000000f00 */
.L_x_18982:
[----:B------:R-:W-:Y:S05]  /*99d0*/  BSYNC B1 ;  /* 0x0000000000017941 */ /* 0x000fea0003800000 */
.L_x_18980:
        /* <DEDUP_REMOVED lines=16> */
.L_x_18986:
[----:B------:R-:W-:Y:S05]  /*9ae0*/  BSYNC B2 ;  /* 0x0000000000027941 */ /* 0x000fea0003800000 */
.L_x_18985:
        /* <DEDUP_REMOVED lines=44> */
.L_x_18984:
[----:B------:R-:W-:Y:S05]  /*9db0*/  BSYNC B1 ;  /* 0x0000000000017941 */ /* 0x000fea0003800000 */
.L_x_18983:
[----:B------:R-:W0:Y:S01]  /*9dc0*/  LDC R133, c[0x0][0x298] ;  /* 0x0000a600ff857b82 */ /* 0x000e220000000800 */
[----:B------:R-:W-:Y:S01]  /*9dd0*/  I2FP.F32.U32 R66, R128 ;  /* 0x0000008000427245 */ /* 0x000fe20000201000 */
[----:B-----5:R-:W-:Y:S01]  /*9de0*/  HADD2.F32 R74, -RZ, R68.H0_H0 ;  /* 0x20000044ff4a7230 */ /* 0x020fe20000004100 */
[----:B------:R-:W-:Y:S01]  /*9df0*/  ISETP.NE.U32.AND P0, PT, R64, RZ, PT ;  /* 0x000000ff4000720c */ /* 0x000fe20003f05070 */
[----:B------:R-:W-:Y:S01]  /*9e00*/  IMAD.MOV.U32 R135, RZ, RZ, 0x2f800000 ;  /* 0x2f800000ff877424 */ /* 0x000fe200078e00ff */
[----:B------:R-:W-:Y:S01]  /*9e10*/  ISETP.NE.AND P1, PT, R72, 0x1, PT ;  /* 0x000000014800780c */ /* 0x000fe20003f25270 */
[----:B------:R-:W-:Y:S01]  /*9e20*/  BSSY B1, `(.L_x_18987) ;  /* 0x0000015000017945 */ /* 0x000fe20003800000 */
[----:B------:R-:W-:Y:S01]  /*9e30*/  FMUL.FTZ R74, R74, R131 ;  /* 0x000000834a4a7220 */ /* 0x000fe20000410000 */
[----:B------:R-:W1:Y:S01]  /*9e40*/  LDC R134, c[0x0][0x294] ;  /* 0x0000a500ff867b82 */ /* 0x000e620000000800 */
[----:B------:R-:W-:Y:S01]  /*9e50*/  FFMA.FTZ R67, R66, R135, 1.1641532182693481445e-10 ;  /* 0x2f00000042437423 */ /* 0x000fe20000010087 */
[----:B------:R-:W-:Y:S01]  /*9e60*/  ISETP.NE.AND.EX P0, PT, R65, RZ, PT, P0 ;  /* 0x000000ff4100720c */ /* 0x000fe20003f05300 */
[----:B0-----:R-:W-:-:S03]  /*9e70*/  FMUL.FTZ R74, R74, R133 ;  /* 0x000000854a4a7220 */ /* 0x001fc60000410000 */
[----:B-1----:R-:W-:Y:S02]  /*9e80*/  FSETP.GTU.FTZ.AND P2, PT, R67, R134, PT ;  /* 0x000000864300720b */ /* 0x002fe40003f5c000 */
[----:B------:R-:W-:Y:S02]  /*9e90*/  IADD3 R67, R72, 0x1, RZ ;  /* 0x0000000148437810 */ /* 0x000fe40007ffe0ff */
        /* <DEDUP_REMOVED lines=12> */
.L_x_18988:
[----:B------:R-:W-:-:S07]  /*9f60*/  MOV R65, R122 ;  /* 0x0000007a00417202 */ /* 0x000fce0000000f00 */
.L_x_18989:
[----:B------:R-:W-:Y:S05]  /*9f70*/  BSYNC B1 ;  /* 0x0000000000017941 */ /* 0x000fea0003800000 */
.L_x_18987:
        /* <DEDUP_REMOVED lines=16> */
.L_x_18993:
[----:B------:R-:W-:Y:S05]  /*a080*/  BSYNC B2 ;  /* 0x0000000000027941 */ /* 0x000fea0003800000 */
.L_x_18992:
        /* <DEDUP_REMOVED lines=44> */
.L_x_18991:
[----:B------:R-:W-:Y:S05]  /*a350*/  BSYNC B1 ;  /* 0x0000000000017941 */ /* 0x000fea0003800000 */
.L_x_18990:
        /* <DEDUP_REMOVED lines=21> */
.L_x_18995:
[----:B------:R-:W-:-:S07]  /*a4b0*/  MOV R68, R122 ;  /* 0x0000007a00447202 */ /* 0x000fce0000000f00 */
.L_x_18996:
[----:B------:R-:W-:Y:S05]  /*a4c0*/  BSYNC B1 ;  /* 0x0000000000017941 */ /* 0x000fea0003800000 */
.L_x_18994:
        /* <DEDUP_REMOVED lines=16> */
.L_x_19000:
[----:B------:R-:W-:Y:S05]  /*a5d0*/  BSYNC B2 ;  /* 0x0000000000027941 */ /* 0x000fea0003800000 */
.L_x_18999:
        /* <DEDUP_REMOVED lines=44> */
.L_x_18998:
[----:B------:R-:W-:Y:S05]  /*a8a0*/  BSYNC B1 ;  /* 0x0000000000017941 */ /* 0x000fea0003800000 */
.L_x_18997:
        /* <DEDUP_REMOVED lines=20> */
.L_x_19002:
[----:B------:R-:W-:-:S07]  /*a9f0*/  MOV R67, R122 ;  /* 0x0000007a00437202 */ /* 0x000fce0000000f00 */
.L_x_19003:
[----:B------:R-:W-:Y:S05]  /*aa00*/  BSYNC B1 ;  /* 0x0000000000017941 */ /* 0x000fea0003800000 */
.L_x_19001:
        /* <DEDUP_REMOVED lines=16> */
.L_x_19007:
[----:B------:R-:W-:Y:S05]  /*ab10*/  BSYNC B2 ;  /* 0x0000000000027941 */ /* 0x000fea0003800000 */
.L_x_19006:
        /* <DEDUP_REMOVED lines=44> */
.L_x_19005:
[----:B------:R-:W-:Y:S05]  /*ade0*/  BSYNC B1 ;  /* 0x0000000000017941 */ /* 0x000fea0003800000 */
.L_x_19004:
        /* <DEDUP_REMOVED lines=20> */
.L_x_19009:
[----:B------:R-:W-:-:S07]  /*af30*/  MOV R128, R122 ;  /* 0x0000007a00807202 */ /* 0x000fce0000000f00 */
.L_x_19010:
[----:B------:R-:W-:Y:S05]  /*af40*/  BSYNC B1 ;  /* 0x0000000000017941 */ /* 0x000fea0003800000 */
.L_x_19008:
        /* <DEDUP_REMOVED lines=16> */
.L_x_19014:
[----:B------:R-:W-:Y:S05]  /*b050*/  BSYNC B2 ;  /* 0x0000000000027941 */ /* 0x000fea0003800000 */
.L_x_19013:
        /* <DEDUP_REMOVED lines=44> */
.L_x_19012:
[----:B------:R-:W-:Y:S05]  /*b320*/  BSYNC B1 ;  /* 0x0000000000017941 */ /* 0x000fea0003800000 */
.L_x_19011:
        /* <DEDUP_REMOVED lines=20> */
.L_x_19016:
[----:B------:R-:W-:-:S07]  /*b470*/  MOV R69, R122 ;  /* 0x0000007a00457202 */ /* 0x000fce0000000f00 */
.L_x_19017:
[----:B------:R-:W-:Y:S05]  /*b480*/  BSYNC B1 ;  /* 0x0000000000017941 */ /* 0x000fea0003800000 */
.L_x_19015:
        /* <DEDUP_REMOVED lines=16> */
.L_x_19021:
[----:B------:R-:W-:Y:S05]  /*b590*/  BSYNC B2 ;  /* 0x0000000000027941 */ /* 0x000fea0003800000 */
.L_x_19020:
        /* <DEDUP_REMOVED lines=44> */
.L_x_19019:
[----:B------:R-:W-:Y:S05]  /*b860*/  BSYNC B1 ;  /* 0x0000000000017941 */ /* 0x000fea0003800000 */
.L_x_19018:
        /* <DEDUP_REMOVED lines=20> */
.L_x_19023:
[----:B------:R-:W-:-:S07]  /*b9b0*/  MOV R70, R122 ;  /* 0x0000007a00467202 */ /* 0x000fce0000000f00 */
.L_x_19024:
[----:B------:R-:W-:Y:S05]  /*b9c0*/  BSYNC B1 ;  /* 0x0000000000017941 */ /* 0x000fea0003800000 */
.L_x_19022:
        /* <DEDUP_REMOVED lines=16> */
.L_x_19028:
[----:B------:R-:W-:Y:S05]  /*bad0*/  BSYNC B2 ;  /* 0x0000000000027941 */ /* 0x000fea0003800000 */
.L_x_19027:
        /* <DEDUP_REMOVED lines=44> */
.L_x_19026:
[----:B------:R-:W-:Y:S05]  /*bda0*/  BSYNC B1 ;  /* 0x0000000000017941 */ /* 0x000fea0003800000 */
.L_x_19025:
        /* <DEDUP_REMOVED lines=20> */
.L_x_19030:
[----:B------:R-:W-:-:S07]  /*bef0*/  MOV R138, R122 ;  /* 0x0000007a008a7202 */ /* 0x000fce0000000f00 */
.L_x_19031:
[----:B------:R-:W-:Y:S05]  /*bf00*/  BSYNC B1 ;  /* 0x0000000000017941 */ /* 0x000fea0003800000 */
.L_x_19029:
        /* <DEDUP_REMOVED lines=18> */
.L_x_19035:
[----:B------:R-:W-:Y:S05]  /*c030*/  BSYNC B2 ;  /* 0x0000000000027941 */ /* 0x000fea0003800000 */
.L_x_19034:
        /* <DEDUP_REMOVED lines=44> */
.L_x_19033:
[----:B------:R-:W-:Y:S05]  /*c300*/  BSYNC B1 ;  /* 0x0000000000017941 */ /* 0x000fea0003800000 */
.L_x_19032:
        /* <DEDUP_REMOVED lines=33> */
.L_x_18979:
[----:B------:R-:W-:Y:S05]  /*c520*/  BSYNC B0 ;  /* 0x0000000000007941 */ /* 0x000fea0003800000 */
.L_x_18978:
[----:B0123--:R-:W-:Y:S01]  /*c530*/  FADD.FTZ R72, RZ, R40 ;  /* 0x00000028ff487221 */ /* 0x00ffe20000010000 */
        /* <DEDUP_REMOVED lines=128> */
.L_x_19056:
        /* <DEDUP_REMOVED lines=18> */
[----:B------:R-:W-:Y:S02]  /*ce60*/  CS2R R72, SRZ ;  /* 0x0000000000487805 */ /* 0x000fe4000001ff00 */
[----:B------:R-:W-:Y:S01]  /*ce70*/  @!P0 LEA R128, R74, R129, 0x3 ;  /* 0x000000814a808211 */ /* 0x000fe200078e18ff */
[----:B------:R-:W-:Y:S01]  /*ce80*/  IMAD.MOV.U32 R74, RZ, RZ, RZ ;  /* 0x000000ffff4a7224 */ /* 0x000fe200078e00ff */
[----:B------:R-:W-:-:S03]  /*ce90*/  @!P0 MOV R74, R125 ;  /* 0x0000007d004a8202 */ /* 0x000fc60000000f00 */
        /* <DEDUP_REMOVED lines=12> */
[----:B------:R-:W-:-:S04]  /*cf60*/  I2FP.F32.S32 R135, R135 ;  /* 0x0000008700877245 */ /* 0x000fc80000201400 */
[----:B------:R-:W-:Y:S01]  /*cf70*/  I2FP.F32.S32 R132, R132 ;  /* 0x0000008400847245 */ /* 0x000fe20000201400 */
[C---:B0-----:R-:W-:Y:S01]  /*cf80*/  FMUL.FTZ R129, R131.reuse, R136 ;  /* 0x0000008883817220 */ /* 0x041fe20000410000 */
[----:B------:R-:W-:-:S03]  /*cf90*/  FADD.FTZ R131, -R131, R72 ;  /* 0x0000004883837221 */ /* 0x000fc60000010100 */
[----:B------:R-:W-:Y:S01]  /*cfa0*/  FFMA.FTZ R129, R128, R72, R129 ;  /* 0x0000004880817223 */ /* 0x000fe20000010081 */
[----:B------:R-:W-:Y:S01]  /*cfb0*/  FMUL.FTZ R131, R131, R131 ;  /* 0x0000008383837220 */ /* 0x000fe20000410000 */
[----:B---3--:R-:W-:Y:S01]  /*cfc0*/  FADD.FTZ R73, R130, R73 ;  /* 0x0000004982497221 */ /* 0x008fe20000010000 */
[----:B------:R-:W0:Y:S01]  /*cfd0*/  MUFU.RCP R132, R132 ;  /* 0x0000008400847308 */ /* 0x000e220000001000 */
[----:B--2---:R-:W-:Y:S01]  /*cfe0*/  FMUL.FTZ R72, R134, R129 ;  /* 0x0000008186487220 */ /* 0x004fe20000410000 */
[----:B------:R-:W-:-:S04]  /*cff0*/  FMUL.FTZ R131, R131, R128 ;  /* 0x0000008083837220 */ /* 0x000fc80000410000 */
        /* <DEDUP_REMOVED lines=62> */
.L_x_19038:
[----:B------:R-:W-:Y:S05]  /*d3e0*/  BSYNC B0 ;  /* 0x0000000000007941 */ /* 0x000fea0003800000 */
.L_x_19037:
        /* <DEDUP_REMOVED lines=35> */
.L_x_19040:
[----:B------:R-:W-:Y:S05]  /*d620*/  BSYNC B0 ;  /* 0x0000000000007941 */ /* 0x000fea0003800000 */
.L_x_19039:
        /* <DEDUP_REMOVED lines=31> */
[----:B------:R-:W-:Y:S01]  /*d820*/  F2FP.F16.F32.PACK_AB R74, R133, R74 ;  /* 0x0000004a854a723e */ /* 0x000fe200000000ff */
[----:B------:R-:W-:Y:S01]  /*d830*/  VIADD R127, R127, 0x80 ;  /* 0x000000807f7f7836 */ /* 0x000fe20000000000 */
[----:B------:R-:W-:-:S05]  /*d840*/  F2FP.F16.F32.PACK_AB R75, R135, R140 ;  /* 0x0000008c874b723e */ /* 0x000fca00000000ff */
[----:B------:R3:W-:Y:S02]  /*d850*/  STG.E.128 desc[UR4][R128.64], R72 ;  /* 0x0000004880007986 */ /* 0x0007e4000c101d04 */
.L_x_19042:
[----:B------:R-:W-:Y:S05]  /*d860*/  BSYNC B0 ;  /* 0x0000000000007941 */ /* 0x000fea0003800000 */
.L_x_19041:
        /* <DEDUP_REMOVED lines=29> */
[----:B------:R-:W-:-:S02]  /*da40*/  F2FP.F16.F32.PACK_AB R75, R130, R75 ;  /* 0x0000004b824b723e */ /* 0x000fc400000000ff */
[----:B------:R-:W-:Y:S02]  /*da50*/  F2FP.F16.F32.PACK_AB R74, R133, R136 ;  /* 0x00000088854a723e */ /* 0x000fe400000000ff */
[----:B------:R-:W-:Y:S02]  /*da60*/  F2FP.F16.F32.PACK_AB R73, R134, R73 ;  /* 0x000000498649723e */ /* 0x000fe400000000ff */
[----:B------:R-:W-:-:S05]  /*da70*/  F2FP.F16.F32.PACK_AB R72, R131, R72 ;  /* 0x000000488348723e */ /* 0x000fca00000000ff */
[----:B------:R4:W-:Y:S02]  /*da80*/  STG.E.128 desc[UR4][R128.64], R72 ;  /* 0x0000004880007986 */ /* 0x0009e4000c101d04 */
.L_x_19044:
[----:B------:R-:W-:Y:S05]  /*da90*/  BSYNC B0 ;  /* 0x0000000000007941 */ /* 0x000fea0003800000 */
.L_x_19043:
[----:B------:R-:W-:Y:S02]  /*daa0*/  IADD3 R29, R29, UR16, RZ ;  /* 0x000000101d1d7c10 */ /* 0x000fe4000fffe0ff */
[----:B------:R-:W-:Y:S02]  /*dab0*/  SEL R130, RZ, 0x1, P2 ;  /* 0x00000001ff827807 */ /* 0x000fe40001000000 */
[----:B------:R-:W-:-:S13]  /*dac0*/  ISETP.GE.AND P0, PT, R29, UR17, PT ;  /* 0x000000111d007c0c */ /* 0x000fda000bf06270 */
[----:B------:R-:W-:Y:S05]  /*dad0*/  @!P0 BRA `(.L_x_19045) ;  /* 0xffffff34004c8947 */ /* 0x000fea000383ffff */
[----:B------:R-:W-:Y:S05]  /*dae0*/  EXIT ;  /* 0x000000000000794d */ /* 0x000fea0003800000 */
.L_x_19036:
[----:B------:R-:W-:Y:S01]  /*daf0*/  HFMA2.MMA R136, -RZ, RZ, 0, 1.847743988037109375e-06 ;  /* 0x0000001fff887435 */ /* 0x000fe200000001ff */
[----:B------:R-:W-:Y:S01]  /*db00*/  MOV R134, R73 ;  /* 0x0000004900867202 */ /* 0x000fe20000000f00 */
[----:B------:R-:W-:Y:S01]  /*db10*/  IMAD.MOV.U32 R135, RZ, RZ, 0x1 ;  /* 0x00000001ff877424 */ /* 0x000fe200078e00ff */
[----:B------:R-:W-:-:S08]  /*db20*/  MOV R133, 0xffffffff ;  /* 0xffffffff00857802 */ /* 0x000fd00000000f00 */
[----:B------:R-:W-:Y:S05]  /*db30*/  WARPSYNC.COLLECTIVE R133, `(.L_x_19046) ;  /* 0x0000000085087348 */ /* 0x000fea0003c00000 */
[----:B------:R0:W1:Y:S02]  /*db40*/  SHFL.BFLY P5, R132, R134, R135, R136 ;  /* 0x0c00008786847389 */ /* 0x00006400000a0088 */
[----:B01----:R-:W-:Y:S01]  /*db50*/  ENDCOLLECTIVE ;  /* 0x000000000000791b */ /* 0x003fe20003800000 */
.L_x_19046:
[----:B------:R-:W-:Y:S01]  /*db60*/  HFMA2.MMA R135, -RZ, RZ, 0, 1.1920928955078125e-07 ;  /* 0x00000002ff877435 */ /* 0x000fe200000001ff */
[----:B------:R-:W-:-:S04]  /*db70*/  IMAD.MOV.U32 R72, RZ, RZ, R132 ;  /* 0x000000ffff487224 */ /* 0x000fc800078e0084 */
[----:B------:R-:W-:-:S05]  /*db80*/  FADD.FTZ R128, R73, R72 ;  /* 0x0000004849807221 */ /* 0x000fca0000010000 */
[----:B------:R-:W-:-:S07]  /*db90*/  MOV R134, R128 ;  /* 0x0000008000867202 */ /* 0x000fce0000000f00 */
[----:B------:R-:W-:Y:S05]  /*dba0*/  WARPSYNC.COLLECTIVE R133, `(.L_x_19047) ;  /* 0x0000000085087348 */ /* 0x000fea0003c00000 */
[----:B------:R0:W1:Y:S02]  /*dbb0*/  SHFL.BFLY P5, R132, R134, R135, R136 ;  /* 0x0c00008786847389 */ /* 0x00006400000a0088 */
[----:B01----:R-:W-:Y:S01]  /*dbc0*/  ENDCOLLECTIVE ;  /* 0x000000000000791b */ /* 0x003fe20003800000 */
.L_x_19047:
[----:B------:R-:W-:Y:S01]  /*dbd0*/  HFMA2.MMA R135, -RZ, RZ, 0, 2.384185791015625e-07 ;  /* 0x00000004ff877435 */ /* 0x000fe200000001ff */
[----:B------:R-:W-:-:S04]  /*dbe0*/  IMAD.MOV.U32 R129, RZ, RZ, R132 ;  /* 0x000000ffff817224 */ /* 0x000fc800078e0084 */
[----:B------:R-:W-:-:S05]  /*dbf0*/  FADD.FTZ R129, R128, R129 ;  /* 0x0000008180817221 */ /* 0x000fca0000010000 */
[----:B------:R-:W-:-:S07]  /*dc00*/  MOV R134, R129 ;  /* 0x0000008100867202 */ /* 0x000fce0000000f00 */
[----:B------:R-:W-:Y:S05]  /*dc10*/  WARPSYNC.COLLECTIVE R133, `(.L_x_19048) ;  /* 0x0000000085087348 */ /* 0x000fea0003c00000 */
[----:B------:R0:W1:Y:S02]  /*dc20*/  SHFL.BFLY P5, R132, R134, R135, R136 ;  /* 0x0c00008786847389 */ /* 0x00006400000a0088 */
[----:B01----:R-:W-:Y:S01]  /*dc30*/  ENDCOLLECTIVE ;  /* 0x000000000000791b */ /* 0x003fe20003800000 */
.L_x_19048:
[----:B------:R-:W-:Y:S01]  /*dc40*/  HFMA2.MMA R135, -RZ, RZ, 0, 4.76837158203125e-07 ;  /* 0x00000008ff877435 */ /* 0x000fe200000001ff */
[----:B------:R-:W-:-:S04]  /*dc50*/  IMAD.MOV.U32 R72, RZ, RZ, R132 ;  /* 0x000000ffff487224 */ /* 0x000fc800078e0084 */
[----:B------:R-:W-:-:S05]  /*dc60*/  FADD.FTZ R130, R129, R72 ;  /* 0x0000004881827221 */ /* 0x000fca0000010000 */
[----:B------:R-:W-:-:S07]  /*dc70*/  MOV R134, R130 ;  /* 0x0000008200867202 */ /* 0x000fce0000000f00 */
[----:B------:R-:W-:Y:S05]  /*dc80*/  WARPSYNC.COLLECTIVE R133, `(.L_x_19049) ;  /* 0x0000000085087348 */ /* 0x000fea0003c00000 */
[----:B------:R0:W1:Y:S02]  /*dc90*/  SHFL.BFLY P5, R132, R134, R135, R136 ;  /* 0x0c00008786847389 */ /* 0x00006400000a0088 */
[----:B01----:R-:W-:Y:S01]  /*dca0*/  ENDCOLLECTIVE ;  /* 0x000000000000791b */ /* 0x003fe20003800000 */
.L_x_19049:
[----:B------:R-:W-:Y:S01]  /*dcb0*/  HFMA2.MMA R135, -RZ, RZ, 0, 9.5367431640625e-07 ;  /* 0x00000010ff877435 */ /* 0x000fe200000001ff */
[----:B------:R-:W-:-:S04]  /*dcc0*/  IMAD.MOV.U32 R131, RZ, RZ, R132 ;  /* 0x000000ffff837224 */ /* 0x000fc800078e0084 */
[----:B------:R-:W-:-:S05]  /*dcd0*/  FADD.FTZ R131, R130, R131 ;  /* 0x0000008382837221 */ /* 0x000fca0000010000 */
[----:B------:R-:W-:-:S07]  /*dce0*/  MOV R134, R131 ;  /* 0x0000008300867202 */ /* 0x000fce0000000f00 */
[----:B------:R-:W-:Y:S05]  /*dcf0*/  WARPSYNC.COLLECTIVE R133, `(.L_x_19050) ;  /* 0x0000000085087348 */ /* 0x000fea0003c00000 */
[----:B------:R0:W1:Y:S02]  /*dd00*/  SHFL.BFLY P5, R132, R134, R135, R136 ;  /* 0x0c00008786847389 */ /* 0x00006400000a0088 */
[----:B01----:R-:W-:Y:S01]  /*dd10*/  ENDCOLLECTIVE ;  /* 0x000000000000791b */ /* 0x003fe20003800000 */
.L_x_19050:
[----:B------:R-:W-:Y:S01]  /*dd20*/  HFMA2.MMA R135, -RZ, RZ, 0, 5.9604644775390625e-08 ;  /* 0x00000001ff877435 */ /* 0x000fe200000001ff */
[----:B------:R-:W-:-:S04]  /*dd30*/  IMAD.MOV.U32 R72, RZ, RZ, R132 ;  /* 0x000000ffff487224 */ /* 0x000fc800078e0084 */
        /* <DEDUP_REMOVED lines=71> */
.L_x_19051:
[----:B------:R-:W-:Y:S01]  /*e1b0*/  HFMA2.MMA R135, -RZ, RZ, 0, 1.1920928955078125e-07 ;  /* 0x00000002ff877435 */ /* 0x000fe200000001ff */
[----:B------:R-:W-:-:S04]  /*e1c0*/  IMAD.MOV.U32 R128, RZ, RZ, R132 ;  /* 0x000000ffff807224 */ /* 0x000fc800078e0084 */
[----:B------:R-:W-:-:S05]  /*e1d0*/  FADD.FTZ R128, R73, R128 ;  /* 0x0000008049807221 */ /* 0x000fca0000010000 */
[----:B------:R-:W-:-:S07]  /*e1e0*/  MOV R134, R128 ;  /* 0x0000008000867202 */ /* 0x000fce0000000f00 */
[----:B------:R-:W-:Y:S05]  /*e1f0*/  WARPSYNC.COLLECTIVE R133, `(.L_x_19052) ;  /* 0x0000000085087348 */ /* 0x000fea0003c00000 */
[----:B------:R0:W1:Y:S02]  /*e200*/  SHFL.BFLY P5, R132, R134, R135, R136 ;  /* 0x0c00008786847389 */ /* 0x00006400000a0088 */
[----:B01----:R-:W-:Y:S01]  /*e210*/  ENDCOLLECTIVE ;  /* 0x000000000000791b */ /* 0x003fe20003800000 */
.L_x_19052:
[----:B------:R-:W-:Y:S01]  /*e220*/  HFMA2.MMA R135, -RZ, RZ, 0, 2.384185791015625e-07 ;  /* 0x00000004ff877435 */ /* 0x000fe200000001ff */
[----:B------:R-:W-:-:S04]  /*e230*/  IMAD.MOV.U32 R129, RZ, RZ, R132 ;  /* 0x000000ffff817224 */ /* 0x000fc800078e0084 */
[----:B------:R-:W-:-:S05]  /*e240*/  FADD.FTZ R129, R128, R129 ;  /* 0x0000008180817221 */ /* 0x000fca0000010000 */
[----:B------:R-:W-:-:S07]  /*e250*/  MOV R134, R129 ;  /* 0x0000008100867202 */ /* 0x000fce0000000f00 */
[----:B------:R-:W-:Y:S05]  /*e260*/  WARPSYNC.COLLECTIVE R133, `(.L_x_19053) ;  /* 0x0000000085087348 */ /* 0x000fea0003c00000 */
[----:B------:R0:W1:Y:S02]  /*e270*/  SHFL.BFLY P5, R132, R134, R135, R136 ;  /* 0x0c00008786847389 */ /* 0x00006400000a0088 */
[----:B01----:R-:W-:Y:S01]  /*e280*/  ENDCOLLECTIVE ;  /* 0x000000000000791b */ /* 0x003fe20003800000 */
.L_x_19053:
[----:B------:R-:W-:Y:S01]  /*e290*/  HFMA2.MMA R135, -RZ, RZ, 0, 4.76837158203125e-07 ;  /* 0x00000008ff877435 */ /* 0x000fe200000001ff */
[----:B------:R-:W-:-:S04]  /*e2a0*/  IMAD.MOV.U32 R130, RZ, RZ, R132 ;  /* 0x000000ffff827224 */ /* 0x000fc800078e0084 */
[----:B------:R-:W-:-:S05]  /*e2b0*/  FADD.FTZ R130, R129, R130 ;  /* 0x0000008281827221 */ /* 0x000fca0000010000 */
[----:B------:R-:W-:-:S07]  /*e2c0*/  MOV R134, R130 ;  /* 0x0000008200867202 */ /* 0x000fce0000000f00 */
[----:B------:R-:W-:Y:S05]  /*e2d0*/  WARPSYNC.COLLECTIVE R133, `(.L_x_19054) ;  /* 0x0000000085087348 */ /* 0x000fea0003c00000 */
[----:B------:R0:W1:Y:S02]  /*e2e0*/  SHFL.BFLY P5, R132, R134, R135, R136 ;  /* 0x0c00008786847389 */ /* 0x00006400000a0088 */
[----:B01----:R-:W-:Y:S01]  /*e2f0*/  ENDCOLLECTIVE ;  /* 0x000000000000791b */ /* 0x003fe20003800000 */
.L_x_19054:
[----:B------:R-:W-:Y:S01]  /*e300*/  HFMA2.MMA R135, -RZ, RZ, 0, 9.5367431640625e-07 ;  /* 0x00000010ff877435 */ /* 0x000fe200000001ff */
[----:B------:R-:W-:-:S04]  /*e310*/  IMAD.MOV.U32 R131, RZ, RZ, R132 ;  /* 0x000000ffff837224 */ /* 0x000fc800078e0084 */
[----:B------:R-:W-:-:S05]  /*e320*/  FADD.FTZ R131, R130, R131 ;  /* 0x0000008382837221 */ /* 0x000fca0000010000 */
[----:B------:R-:W-:-:S07]  /*e330*/  MOV R134, R131 ;  /* 0x0000008300867202 */ /* 0x000fce0000000f00 */
[----:B------:R-:W-:Y:S05]  /*e340*/  WARPSYNC.COLLECTIVE R133, `(.L_x_19055) ;  /* 0x0000000085087348 */ /* 0x000fea0003c00000 */
[----:B------:R0:W1:Y:S02]  /*e350*/  SHFL.BFLY P5, R132, R134, R135, R136 ;  /* 0x0c00008786847389 */ /* 0x00006400000a0088 */
[----:B01----:R-:W-:Y:S01]  /*e360*/  ENDCOLLECTIVE ;  /* 0x000000000000791b */ /* 0x003fe20003800000 */
.L_x_19055:
[----:B------:R-:W-:Y:S05]  /*e370*/  BRA `(.L_x_19056) ;  /* 0xffffffe800707947 */ /* 0x000fea000383ffff */
.L_x_19057:
        /* <DEDUP_REMOVED lines=16> */
.L_x_30288:


//--------------------- .text._ZN10layer_norm13ln_fwd_kernelINS_13Kernel_traitsI6__halfS2_fS2_fjLj4096ELj1ELj1ELj4ELj16ENS_18Kernel_traits_baseILj4096ES2_S2_fS2_fjLj128EEEEELb1ELb0ELb0ELb1EEEvNS_9FwdParamsE --------------------------
	.section	.text._ZN10layer_norm13ln_fwd_kernelINS_13Kernel_traitsI6__halfS2_fS2_fjLj4096ELj1ELj1ELj4ELj16ENS_18Kernel_traits_baseILj4096ES2_S2_fS2_fjLj128EEEEELb1ELb0ELb0ELb1EEEvNS_9FwdParamsE,"ax",@progbits
	.align	128
        .global         _ZN10layer_norm13ln_fwd_kernelINS_13Kernel_traitsI6__halfS2_fS2_fjLj4096ELj1ELj1ELj4ELj16ENS_18Kernel_traits_baseILj4096ES2_S2_fS2_fjLj128EEEEELb1ELb0ELb0ELb1EEEvNS_9FwdParamsE
        .type           _ZN10layer_norm13ln_fwd_kernelINS_13Kernel_traitsI6__halfS2_fS2_fjLj4096ELj1ELj1ELj4ELj16ENS_18Kernel_traits_baseILj4096ES2_S2_fS2_fjLj128EEEEELb1ELb0ELb0ELb1EEEvNS_9FwdParamsE,@function
        .size           _ZN10layer_norm13ln_fwd_kernelINS_13Kernel_traitsI6__halfS2_fS2_fjLj4096ELj1ELj1ELj4ELj16ENS_18Kernel_traits_baseILj4096ES2_S2_fS2_fjLj128EEEEELb1ELb0ELb0ELb1EEEvNS_9FwdParamsE,(.L_x_30289 - _ZN10layer_norm13ln_fwd_kernelINS_13Kernel_traitsI6__halfS2_fS2_fjLj4096ELj1ELj1ELj4ELj16ENS_18Kernel_traits_baseILj4096ES2_S2_fS2_fjLj128EEEEELb1ELb0ELb0ELb1EEEvNS_9FwdParamsE)
        .other          _ZN10layer_norm13ln_fwd_kernelINS_13Kernel_traitsI6__halfS2_fS2_fjLj4096ELj1ELj1ELj4ELj16ENS_18Kernel_traits_baseILj4096ES2_S2_fS2_fjLj128EEEEELb1ELb0ELb0ELb1EEEvNS_9FwdParamsE,@"STO_CUDA_ENTRY STV_DEFAULT"
_ZN10layer_norm13ln_fwd_kernelINS_13Kernel_traitsI6__halfS2_fS2_fjLj4096ELj1ELj1ELj4ELj16ENS_18Kernel_traits_baseILj4096ES2_S2_fS2_fjLj128EEEEELb1ELb0ELb0ELb1EEEvNS_9FwdParamsE:
.text._ZN10layer_norm13ln_fwd_kernelINS_13Kernel_traitsI6__halfS2_fS2_fjLj4096ELj1ELj1ELj4ELj16ENS_18Kernel_traits_baseILj4096ES2_S2_fS2_fjLj128EEEEELb1ELb0ELb0ELb1EEEvNS_9FwdParamsE:
        /* <DEDUP_REMOVED lines=62> */
[----:B------:R-:W-:Y:S01]  /*03e0*/  UIADD3 UR26, UR6, -0x4ab325aa, URZ ;  /* 0xb54cda56061a7890 */ /* 0x000fe2000fffe03f */
[----:B------:R-:W-:Y:S01]  /*03f0*/  IMAD.WIDE.U32 R14, R15, -0x326172a9, RZ ;  /* 0xcd9e8d570f0e7825 */ /* 0x000fe200078e00ff */
[----:B------:R-:W-:Y:S01]  /*0400*/  UIADD3 UR27, UR7, 0x646e171e, URZ ;  /* 0x646e171e071b7890 */ /* 0x000fe2000fffe03f */
[----:B------:R-:W-:Y:S02]  /*0410*/  LOP3.LUT R22, R2, 0x7f0, RZ, 0xc0, !PT ;  /* 0x000007f002167812 */ /* 0x000fe400078ec0ff */
[----:B------:R-:W-:Y:S01]  /*0420*/  IMAD.WIDE.U32 R4, R4, -0x2daee0ad, RZ ;  /* 0xd2511f5304047825 */ /* 0x000fe200078e00ff */
[----:B------:R-:W-:Y:S02]  /*0430*/  ISETP.NE.U32.AND P0, PT, RZ, UR10, PT ;  /* 0x0000000aff007c0c */ /* 0x000fe4000bf05070 */
[----:B------:R-:W-:Y:S01]  /*0440*/  IADD3 R2, P1, R22, UR10, RZ ;  /* 0x0000000a16027c10 */ /* 0x000fe2000ff3e0ff */
[----:B------:R-:W-:Y:S01]  /*0450*/  ULDC UR10, c[0x0][0x214] ;  /* 0x00008500000a7ab9 */ /* 0x000fe20000000800 */
[----:B------:R-:W-:-:S02]  /*0460*/  LOP3.LUT R7, R15, UR26, R12, 0x96, !PT ;  /* 0x0000001a0f077c12 */ /* 0x000fc4000f8e960c */
[----:B------:R-:W-:Y:S02]  /*0470*/  LOP3.LUT R20, R5, UR27, R6, 0x96, !PT ;  /* 0x0000001b05147c12 */ /* 0x000fe4000f8e9606 */
[----:B------:R-:W-:Y:S01]  /*0480*/  ISETP.NE.AND.EX P0, PT, RZ, UR11, PT, P0 ;  /* 0x0000000bff007c0c */ /* 0x000fe2000bf05300 */
[----:B------:R-:W-:Y:S01]  /*0490*/  UIADD3 UR29, UR7, 0x1fd5c5a3, URZ ;  /* 0x1fd5c5a3071d7890 */ /* 0x000fe2000fffe03f */
[----:B------:R-:W-:Y:S01]  /*04a0*/  IADD3.X R3, RZ, UR11, RZ, P1, !PT ;  /* 0x0000000bff037c10 */ /* 0x000fe20008ffe4ff */
[----:B------:R-:W-:Y:S01]  /*04b0*/  UIADD3 UR28, UR6, 0x5384540f, URZ ;  /* 0x5384540f061c7890 */ /* 0x000fe2000fffe03f */
[----:B------:R-:W-:Y:S01]  /*04c0*/  IMAD.WIDE.U32 R6, R7, -0x2daee0ad, RZ ;  /* 0xd2511f5307067825 */ /* 0x000fe200078e00ff */
[----:B------:R-:W-:-:S03]  /*04d0*/  ISETP.GE.AND P1, PT, R74, UR10, PT ;  /* 0x0000000a4a007c0c */ /* 0x000fc6000bf26270 */
[----:B------:R-:W-:Y:S01]  /*04e0*/  IMAD.WIDE.U32 R20, R20, -0x326172a9, RZ ;  /* 0xcd9e8d5714147825 */ /* 0x000fe200078e00ff */
[----:B------:R-:W-:Y:S02]  /*04f0*/  LOP3.LUT R76, R7, UR29, R4, 0x96, !PT ;  /* 0x0000001d074c7c12 */ /* 0x000fe4000f8e9604 */
[----:B------:R-:W-:Y:S02]  /*0500*/  IADD3 R12, P2, R22, UR8, RZ ;  /* 0x00000008160c7c10 */ /* 0x000fe4000ff5e0ff */
[----:B------:R-:W-:Y:S01]  /*0510*/  LOP3.LUT R77, R21, UR28, R14, 0x96, !PT ;  /* 0x0000001c154d7c12 */ /* 0x000fe2000f8e960e */
        /* <DEDUP_REMOVED lines=42> */
[--C-:B0-----:R-:W-:Y:S01]  /*07c0*/  HADD2.F32 R12, -RZ, R17.reuse.H0_H0 ;  /* 0x20000011ff0c7230 */ /* 0x101fe20000004100 */
        /* <DEDUP_REMOVED lines=67> */
.L_x_19283:
[----:B0-----:R-:W0:Y:S01]  /*0c00*/  LDC.64 R36, c[0x0][0x230] ;  /* 0x00008c00ff247b82 */ /* 0x001e220000000a00 */
[----:B------:R-:W-:Y:S01]  /*0c10*/  IMAD R32, R74, UR10, RZ ;  /* 0x0000000a4a207c24 */ /* 0x000fe2000f8e02ff */
[----:B------:R-:W-:Y:S01]  /*0c20*/  PLOP3.LUT P0, PT, PT, PT, UP0, 0x80, 0x0 ;  /* 0x000000000000781c */ /* 0x000fe20003f0f008 */
[----:B------:R-:W-:Y:S01]  /*0c30*/  @UP0 ULDC.64 UR8, c[0x0][0x270] ;  /* 0x00009c0000080ab9 */ /* 0x000fe20000000a00 */
[----:B------:R-:W-:Y:S02]  /*0c40*/  PLOP3.LUT P2, PT, PT, PT, UP0, 0x80, 0x0 ;  /* 0x000000000000781c */ /* 0x000fe40003f4f008 */
[----:B------:R-:W-:Y:S02]  /*0c50*/  SHF.R.S32.HI R33, RZ, 0x1f, R32 ;  /* 0x0000001fff217819 */ /* 0x000fe40000011420 */
[----:B------:R-:W1:Y:S01]  /*0c60*/  LDC.64 R68, c[0x0][0x220] ;  /* 0x00008800ff447b82 */ /* 0x000e620000000a00 */
[----:B------:R-:W-:Y:S02]  /*0c70*/  MOV R41, 0x2 ;  /* 0x0000000200297802 */ /* 0x000fe40000000f00 */
[----:B------:R-:W-:-:S02]  /*0c80*/  LEA.HI R33, R33, R32, RZ, 0x3 ;  /* 0x0000002021217211 */ /* 0x000fc400078f18ff */
[----:B------:R-:W-:Y:S02]  /*0c90*/  LOP3.LUT R32, R0, 0x7f, RZ, 0xc0, !PT ;  /* 0x0000007f00207812 */ /* 0x000fe400078ec0ff */
[----:B------:R-:W-:Y:S02]  /*0ca0*/  @P0 IMAD.WIDE R40, R74, R41, UR8 ;  /* 0x000000084a280e25 */ /* 0x000fe4000f8e0229 */
[----:B------:R-:W-:-:S04]  /*0cb0*/  LEA.HI.SX32 R123, R33, R32, 0x1d ;  /* 0x00000020217b7211 */ /* 0x000fc800078feaff */
        /* <DEDUP_REMOVED lines=12> */
[----:B------:R-:W-:Y:S01]  /*0d80*/  IMAD.MOV.U32 R129, RZ, RZ, 0x3f800000 ;  /* 0x3f800000ff817424 */ /* 0x000fe200078e00ff */
[----:B------:R-:W-:-:S10]  /*0d90*/  IADD3 R43, R103, 0x1, RZ ;  /* 0x00000001672b7810 */ /* 0x000fd40007ffe0ff */
        /* <DEDUP_REMOVED lines=10> */
.L_x_19059:
[----:B------:R-:W-:-:S07]  /*0e40*/  MOV R46, R106 ;  /* 0x0000006a002e7202 */ /* 0x000fce0000000f00 */
.L_x_19060:
[----:B------:R-:W-:Y:S05]  /*0e50*/  BSYNC B0 ;  /* 0x0000000000007941 */ /* 0x000fea0003800000 */
.L_x_19058:
        /* <DEDUP_REMOVED lines=16> */
.L_x_19064:
[----:B------:R-:W-:Y:S05]  /*0f60*/  BSYNC B1 ;  /* 0x0000000000017941 */ /* 0x000fea0003800000 */
.L_x_19063:
        /* <DEDUP_REMOVED lines=42> */
.L_x_19062:
[----:B------:R-:W-:Y:S05]  /*1210*/  BSYNC B0 ;  /* 0x0000000000007941 */ /* 0x000fea0003800000 */
.L_x_19061:
[----:B------:R-:W0:Y:S01]  /*1220*/  LDC R128, c[0x0][0x298] ;  /* 0x0000a600ff807b82 */ /* 0x000e220000000800 */
[----:B------:R-:W-:Y:S01]  /*1230*/  I2FP.F32.U32 R39, R46 ;  /* 0x0000002e00277245 */ /* 0x000fe20000201000 */
[----:B------:R-:W-:Y:S01]  /*1240*/  IMAD.MOV.U32 R126, RZ, RZ, 0x2f800000 ;  /* 0x2f800000ff7e7424 */ /* 0x000fe200078e00ff */
[----:B------:R-:W-:Y:S01]  /*1250*/  ISETP.NE.U32.AND P0, PT, R36, RZ, PT ;  /* 0x000000ff2400720c */ /* 0x000fe20003f05070 */
[----:B-----5:R-:W-:Y:S01]  /*1260*/  HADD2.F32 R38, -RZ, R32.H0_H0 ;  /* 0x20000020ff267230 */ /* 0x020fe20000004100 */
[----:B------:R-:W-:Y:S01]  /*1270*/  ISETP.NE.AND P2, PT, R43, 0x1, PT ;  /* 0x000000012b00780c */ /* 0x000fe20003f45270 */
[----:B------:R-:W-:Y:S01]  /*1280*/  FFMA.FTZ R36, R39, R126, 1.1641532182693481445e-10 ;  /* 0x2f00000027247423 */ /* 0x000fe2000001007e */
[----:B------:R-:W-:Y:S01]  /*1290*/  ISETP.NE.AND.EX P0, PT, R37, RZ, PT, P0 ;  /* 0x000000ff2500720c */ /* 0x000fe20003f05300 */
[----:B------:R-:W1:Y:S01]  /*12a0*/  LDC R127, c[0x0][0x294] ;  /* 0x0000a500ff7f7b82 */ /* 0x000e620000000800 */
[----:B------:R-:W-:Y:S01]  /*12b0*/  FMUL.FTZ R39, R38, R129 ;  /* 0x0000008126277220 */ /* 0x000fe20000410000 */
[----:B------:R-:W-:Y:S01]  /*12c0*/  BSSY B0, `(.L_x_19065) ;  /* 0x0000011000007945 */ /* 0x000fe20003800000 */
[----:B------:R-:W-:-:S02]  /*12d0*/  IADD3 R38, R43, 0x1, RZ ;  /* 0x000000012b267810 */ /* 0x000fc40007ffe0ff */
        /* <DEDUP_REMOVED lines=14> */
.L_x_19066:
[----:B------:R-:W-:-:S07]  /*13c0*/  MOV R46, R106 ;  /* 0x0000006a002e7202 */ /* 0x000fce0000000f00 */
.L_x_19067:
[----:B------:R-:W-:Y:S05]  /*13d0*/  BSYNC B0 ;  /* 0x0000000000007941 */ /* 0x000fea0003800000 */
.L_x_19065:
        /* <DEDUP_REMOVED lines=16> */
.L_x_19071:
[----:B------:R-:W-:Y:S05]  /*14e0*/  BSYNC B1 ;  /* 0x0000000000017941 */ /* 0x000fea0003800000 */
.L_x_19070:
        /* <DEDUP_REMOVED lines=42> */
.L_x_19069:
[----:B------:R-:W-:Y:S05]  /*1790*/  BSYNC B0 ;  /* 0x0000000000007941 */ /* 0x000fea0003800000 */
.L_x_19068:
        /* <DEDUP_REMOVED lines=21> */
.L_x_19073:
[----:B------:R-:W-:-:S07]  /*18f0*/  MOV R32, R106 ;  /* 0x0000006a00207202 */ /* 0x000fce0000000f00 */
.L_x_19074:
[----:B------:R-:W-:Y:S05]  /*1900*/  BSYNC B0 ;  /* 0x0000000000007941 */ /* 0x000fea0003800000 */
.L_x_19072:
        /* <DEDUP_REMOVED lines=16> */
.L_x_19078:
[----:B------:R-:W-:Y:S05]  /*1a10*/  BSYNC B1 ;  /* 0x0000000000017941 */ /* 0x000fea0003800000 */
.L_x_19077:
        /* <DEDUP_REMOVED lines=42> */
.L_x_19076:
[----:B------:R-:W-:Y:S05]  /*1cc0*/  BSYNC B0 ;  /* 0x0000000000007941 */ /* 0x000fea0003800000 */
.L_x_19075:
        /* <DEDUP_REMOVED lines=21> */
.L_x_19080:
[----:B------:R-:W-:-:S07]  /*1e20*/  MOV R32, R106 ;  /* 0x0000006a00207202 */ /* 0x000fce0000000f00 */
.L_x_19081:
[----:B------:R-:W-:Y:S05]  /*1e30*/  BSYNC B0 ;  /* 0x0000000000007941 */ /* 0x000fea0003800000 */
.L_x_19079:
        /* <DEDUP_REMOVED lines=16> */
.L_x_19085:
[----:B------:R-:W-:Y:S05]  /*1f40*/  BSYNC B1 ;  /* 0x0000000000017941 */ /* 0x000fea0003800000 */
.L_x_19084:
        /* <DEDUP_REMOVED lines=42> */
.L_x_19083:
[----:B------:R-:W-:Y:S05]  /*21f0*/  BSYNC B0 ;  /* 0x0000000000007941 */ /* 0x000fea0003800000 */
.L_x_19082:
        /* <DEDUP_REMOVED lines=20> */
.L_x_19087:
[----:B------:R-:W-:-:S07]  /*2340*/  IMAD.MOV.U32 R45, RZ, RZ, R106 ;  /* 0x000000ffff2d7224 */ /* 0x000fce00078e006a */
.L_x_19088:
[----:B------:R-:W-:Y:S05]  /*2350*/  BSYNC B0 ;  /* 0x0000000000007941 */ /* 0x000fea0003800000 */
.L_x_19086:
        /* <DEDUP_REMOVED lines=16> */
.L_x_19092:
[----:B------:R-:W-:Y:S05]  /*2460*/  BSYNC B1 ;  /* 0x0000000000017941 */ /* 0x000fea0003800000 */
.L_x_19091:
        /* <DEDUP_REMOVED lines=42> */
.L_x_19090:
[----:B------:R-:W-:Y:S05]  /*2710*/  BSYNC B0 ;  /* 0x0000000000007941 */ /* 0x000fea0003800000 */
.L_x_19089:
[----:B------:R-:W-:Y:S01]  /*2720*/  I2FP.F32.U32 R33, R45 ;  /* 0x0000002d00217245 */ /* 0x000fe20000201000 */
[----:B------:R-:W-:Y:S01]  /*2730*/  HADD2.F32 R36, -RZ, R34.H0_H0 ;  /* 0x20000022ff247230 */ /* 0x000fe20000004100 */
[----:B------:R-:W-:Y:S01]  /*2740*/  ISETP.NE.AND P4, PT, R37, 0x1, PT ;  /* 0x000000012500780c */ /* 0x000fe20003f85270 */
[----:B------:R-:W-:Y:S02]  /*2750*/  BSSY B0, `(.L_x_19093) ;  /* 0x0000012000007945 */ /* 0x000fe40003800000 */
        /* <DEDUP_REMOVED lines=16> */
.L_x_19094:
[----:B------:R-:W-:-:S07]  /*2860*/  MOV R45, R106 ;  /* 0x0000006a002d7202 */ /* 0x000fce0000000f00 */
.L_x_19095:
[----:B------:R-:W-:Y:S05]  /*2870*/  BSYNC B0 ;  /* 0x0000000000007941 */ /* 0x000fea0003800000 */
.L_x_19093:
        /* <DEDUP_REMOVED lines=16> */
.L_x_19099:
[----:B------:R-:W-:Y:S05]  /*2980*/  BSYNC B1 ;  /* 0x0000000000017941 */ /* 0x000fea0003800000 */
.L_x_19098:
        /* <DEDUP_REMOVED lines=42> */
.L_x_19097:
[----:B------:R-:W-:Y:S05]  /*2c30*/  BSYNC B0 ;  /* 0x0000000000007941 */ /* 0x000fea0003800000 */
.L_x_19096:
        /* <DEDUP_REMOVED lines=20> */
.L_x_19101:
[----:B------:R-:W-:-:S07]  /*2d80*/  MOV R34, R106 ;  /* 0x0000006a00227202 */ /* 0x000fce0000000f00 */
.L_x_19102:
[----:B------:R-:W-:Y:S05]  /*2d90*/  BSYNC B0 ;  /* 0x0000000000007941 */ /* 0x000fea0003800000 */
.L_x_19100:
        /* <DEDUP_REMOVED lines=16> */
.L_x_19106:
[----:B------:R-:W-:Y:S05]  /*2ea0*/  BSYNC B1 ;  /* 0x0000000000017941 */ /* 0x000fea0003800000 */
.L_x_19105:
        /* <DEDUP_REMOVED lines=42> */
.L_x_19104:
[----:B------:R-:W-:Y:S05]  /*3150*/  BSYNC B0 ;  /* 0x0000000000007941 */ /* 0x000fea0003800000 */
.L_x_19103:
        /* <DEDUP_REMOVED lines=20> */
.L_x_19108:
[----:B------:R-:W-:-:S07]  /*32a0*/  IMAD.MOV.U32 R34, RZ, RZ, R106 ;  /* 0x000000ffff227224 */ /* 0x000fce00078e006a */
.L_x_19109:
[----:B------:R-:W-:Y:S05]  /*32b0*/  BSYNC B0 ;  /* 0x0000000000007941 */ /* 0x000fea0003800000 */
.L_x_19107:
        /* <DEDUP_REMOVED lines=18> */
.L_x_19113:
[----:B------:R-:W-:Y:S05]  /*33e0*/  BSYNC B1 ;  /* 0x0000000000017941 */ /* 0x000fea0003800000 */
.L_x_19112:
        /* <DEDUP_REMOVED lines=42> */
.L_x_19111:
[----:B------:R-:W-:Y:S05]  /*3690*/  BSYNC B0 ;  /* 0x0000000000007941 */ /* 0x000fea0003800000 */
.L_x_19110:
[----:B------:R-:W-:Y:S01]  /*36a0*/  I2FP.F32.U32 R33, R34 ;  /* 0x0000002200217245 */ /* 0x000fe20000201000 */
[----:B------:R-:W0:Y:S01]  /*36b0*/  LDC.64 R96, c[0x0][0x238] ;  /* 0x00008e00ff607b82 */ /* 0x000e220000000a00 */
[----:B------:R-:W-:Y:S01]  /*36c0*/  SEL R40, RZ, 0x10000, P5 ;  /* 0x00010000ff287807 */ /* 0x000fe20002800000 */
[----:B------:R-:W-:Y:S01]  /*36d0*/  HADD2.F32 R36, -RZ, R35.H1_H1 ;  /* 0x30000023ff247230 */ /* 0x000fe20000004100 */
[----:B------:R-:W-:Y:S01]  /*36e0*/  SEL R45, RZ, 0x100, P4 ;  /* 0x00000100ff2d7807 */ /* 0x000fe20002000000 */
[----:B------:R-:W-:Y:S01]  /*36f0*/  FFMA.FTZ R34, R33, R126, 1.1641532182693481445e-10 ;  /* 0x2f00000021227423 */ /* 0x000fe2000001007e */
[----:B------:R-:W-:Y:S01]  /*3700*/  ISETP.NE.AND P5, PT, R43, RZ, PT ;  /* 0x000000ff2b00720c */ /* 0x000fe20003fa5270 */
[----:B------:R-:W-:Y:S01]  /*3710*/  VIADD R131, R123, 0x80 ;  /* 0x000000807b837836 */ /* 0x000fe20000000000 */
[----:B------:R-:W-:Y:S01]  /*3720*/  ISETP.NE.AND P4, PT, R44, RZ, PT ;  /* 0x000000ff2c00720c */ /* 0x000fe20003f85270 */
[----:B------:R-:W1:Y:S01]  /*3730*/  @P1 LDC.64 R32, c[0x0][0x230] ;  /* 0x00008c00ff201b82 */ /* 0x000e620000000a00 */
[----:B------:R-:W-:Y:S01]  /*3740*/  SEL R38, RZ, 0x1, P2 ;  /* 0x00000001ff267807 */ /* 0x000fe20001000000 */
[----:B------:R-:W-:Y:S01]  /*3750*/  FMUL.FTZ R41, R36, R129 ;  /* 0x0000008124297220 */ /* 0x000fe20000410000 */
[----:B------:R-:W-:-:S02]  /*3760*/  FSETP.GTU.FTZ.AND P2, PT, R34, R127, PT ;  /* 0x0000007f2200720b */ /* 0x000fc40003f5c000 */
[----:B------:R-:W-:Y:S01]  /*3770*/  SEL R37, RZ, 0x1, P4 ;  /* 0x00000001ff257807 */ /* 0x000fe20002000000 */
[----:B------:R-:W-:Y:S01]  /*3780*/  IMAD.WIDE.U32 R38, R38, 0x1000000, RZ ;  /* 0x0100000026267825 */ /* 0x000fe200078e00ff */
[----:B------:R-:W-:Y:S01]  /*3790*/  SEL R34, RZ, 0x1, P5 ;  /* 0x00000001ff227807 */ /* 0x000fe20002800000 */
[----:B------:R-:W2:Y:S01]  /*37a0*/  LDC.64 R98, c[0x0][0x240] ;  /* 0x00009000ff627b82 */ /* 0x000ea20000000a00 */
[----:B------:R-:W-:Y:S01]  /*37b0*/  ISETP.NE.AND P6, PT, R42, RZ, PT ;  /* 0x000000ff2a00720c */ /* 0x000fe20003fc5270 */
[----:B------:R-:W-:Y:S01]  /*37c0*/  IMAD.WIDE.U32 R36, R37, 0x10000, RZ ;  /* 0x0001000025247825 */ /* 0x000fe200078e00ff */
[----:B------:R-:W-:-:S03]  /*37d0*/  SEL R42, RZ, 0x1000000, P2 ;  /* 0x01000000ff2a7807 */ /* 0x000fc60001000000 */
[----:B------:R-:W-:Y:S01]  /*37e0*/  FMUL.FTZ R41, R41, R128 ;  /* 0x0000008029297220 */ /* 0x000fe20000410000 */
[----:B------:R-:W-:Y:S01]  /*37f0*/  SEL R43, RZ, 0x1, P6 ;  /* 0x00000001ff2b7807 */ /* 0x000fe20003000000 */
[----:B------:R-:W-:Y:S01]  /*3800*/  IMAD.WIDE.U32 R34, R34, 0x100, RZ ;  /* 0x0000010022227825 */ /* 0x000fe200078e00ff */
[----:B------:R-:W-:Y:S02]  /*3810*/  LOP3.LUT R45, R45, R42, R40, 0xfe, !PT ;  /* 0x0000002a2d2d7212 */ /* 0x000fe400078efe28 */
[----:B------:R-:W-:Y:S01]  /*3820*/  FSEL R55, R41, RZ, !P2 ;  /* 0x000000ff29377208 */ /* 0x000fe20005000000 */
[----:B0-----:R-:W-:Y:S01]  /*3830*/  IMAD.WIDE.U32 R40, R123, 0x20, R96 ;  /* 0x000000207b287825 */ /* 0x001fe200078e0060 */
[----:B------:R-:W-:Y:S02]  /*3840*/  LOP3.LUT R36, R34, R38, R36, 0xfe, !PT ;  /* 0x0000002622247212 */ /* 0x000fe400078efe24 */
[----:B------:R-:W-:Y:S01]  /*3850*/  SEL R38, RZ, 0x1, P3 ;  /* 0x00000001ff267807 */ /* 0x000fe20001800000 */
[----:B------:R-:W-:Y:S01]  /*3860*/  @P0 FADD.FTZ R55, R63, R55 ;  /* 0x000000373f370221 */ /* 0x000fe20000010000 */
[----:B------:R-:W-:Y:S01]  /*3870*/  LOP3.LUT R36, R36, R43, RZ, 0xfc, !PT ;  /* 0x0000002b24247212 */ /* 0x000fe200078efcff */
[----:B-1----:R-:W-:Y:S01]  /*3880*/  @P1 IMAD.WIDE.U32 R42, R131, 0x20, R32 ;  /* 0x00000020832a1825 */ /* 0x002fe200078e0020 */
[----:B------:R-:W-:Y:S01]  /*3890*/  LOP3.LUT R39, R39, R45, R38, 0xfe, !PT ;  /* 0x0000002d27277212 */ /* 0x000fe200078efe26 */
[----:B------:R0:W-:Y:S02]  /*38a0*/  STG.E.128 desc[UR4][R40.64], R56 ;  /* 0x0000003828007986 */ /* 0x0001e4000c101d04 */
[----:B------:R-:W-:Y:S01]  /*38b0*/  IMAD.WIDE.U32 R32, R131, 0x10, R68 ;  /* 0x0000001083207825 */ /* 0x000fe200078e0044 */
[----:B------:R-:W-:Y:S01]  /*38c0*/  LOP3.LUT R37, R35, R39, R37, 0xfe, !PT ;  /* 0x0000002723257212 */ /* 0x000fe200078efe25 */
[----:B------:R0:W-:Y:S02]  /*38d0*/  STG.E.128 desc[UR4][R40.64+0x10], R52 ;  /* 0x0000103428007986 */ /* 0x0001e4000c101d04 */
[----:B--2---:R-:W-:-:S05]  /*38e0*/  IMAD.WIDE.U32 R38, R123, 0x8, R98 ;  /* 0x000000087b267825 */ /* 0x004fca00078e0062 */
        /* <DEDUP_REMOVED lines=16> */
.L_x_19115:
[----:B------:R-:W-:-:S07]  /*39f0*/  MOV R44, R106 ;  /* 0x0000006a002c7202 */ /* 0x000fce0000000f00 */
.L_x_19116:
[----:B------:R-:W-:Y:S05]  /*3a00*/  BSYNC B0 ;  /* 0x0000000000007941 */ /* 0x000fea0003800000 */
.L_x_19114:
        /* <DEDUP_REMOVED lines=16> */
.L_x_19120:
[----:B------:R-:W-:Y:S05]  /*3b10*/  BSYNC B1 ;  /* 0x0000000000017941 */ /* 0x000fea0003800000 */
.L_x_19119:
        /* <DEDUP_REMOVED lines=42> */
.L_x_19118:
[----:B------:R-:W-:Y:S05]  /*3dc0*/  BSYNC B0 ;  /* 0x0000000000007941 */ /* 0x000fea0003800000 */
.L_x_19117:
[----:B------:R-:W-:Y:S01]  /*3dd0*/  I2FP.F32.U32 R37, R44 ;  /* 0x0000002c00257245 */ /* 0x000fe20000201000 */
[----:B-----5:R-:W-:Y:S01]  /*3de0*/  HADD2.F32 R38, -RZ, R32.H0_H0 ;  /* 0x20000020ff267230 */ /* 0x020fe20000004100 */
        /* <DEDUP_REMOVED lines=19> */
.L_x_19122:
[----:B------:R-:W-:-:S07]  /*3f20*/  IMAD.MOV.U32 R43, RZ, RZ, R106 ;  /* 0x000000ffff2b7224 */ /* 0x000fce00078e006a */
.L_x_19123:
[----:B------:R-:W-:Y:S05]  /*3f30*/  BSYNC B0 ;  /* 0x0000000000007941 */ /* 0x000fea0003800000 */
.L_x_19121:
        /* <DEDUP_REMOVED lines=16> */
.L_x_19127:
[----:B------:R-:W-:Y:S05]  /*4040*/  BSYNC B1 ;  /* 0x0000000000017941 */ /* 0x000fea0003800000 */
.L_x_19126:
        /* <DEDUP_REMOVED lines=42> */
.L_x_19125:
[----:B------:R-:W-:Y:S05]  /*42f0*/  BSYNC B0 ;  /* 0x0000000000007941 */ /* 0x000fea0003800000 */
.L_x_19124:
        /* <DEDUP_REMOVED lines=21> */
.L_x_19129:
[----:B------:R-:W-:-:S07]  /*4450*/  MOV R32, R106 ;  /* 0x0000006a00207202 */ /* 0x000fce0000000f00 */
.L_x_19130:
[----:B------:R-:W-:Y:S05]  /*4460*/  BSYNC B0 ;  /* 0x0000000000007941 */ /* 0x000fea0003800000 */
.L_x_19128:
        /* <DEDUP_REMOVED lines=16> */
.L_x_19134:
[----:B------:R-:W-:Y:S05]  /*4570*/  BSYNC B1 ;  /* 0x0000000000017941 */ /* 0x000fea0003800000 */
.L_x_19133:
        /* <DEDUP_REMOVED lines=42> */
.L_x_19132:
[----:B------:R-:W-:Y:S05]  /*4820*/  BSYNC B0 ;  /* 0x0000000000007941 */ /* 0x000fea0003800000 */
.L_x_19131:
        /* <DEDUP_REMOVED lines=21> */
.L_x_19136:
[----:B------:R-:W-:-:S07]  /*4980*/  MOV R32, R106 ;  /* 0x0000006a00207202 */ /* 0x000fce0000000f00 */
.L_x_19137:
[----:B------:R-:W-:Y:S05]  /*4990*/  BSYNC B0 ;  /* 0x0000000000007941 */ /* 0x000fea0003800000 */
.L_x_19135:
        /* <DEDUP_REMOVED lines=16> */
.L_x_19141:
[----:B------:R-:W-:Y:S05]  /*4aa0*/  BSYNC B1 ;  /* 0x0000000000017941 */ /* 0x000fea0003800000 */
.L_x_19140:
        /* <DEDUP_REMOVED lines=42> */
.L_x_19139:
[----:B------:R-:W-:Y:S05]  /*4d50*/  BSYNC B0 ;  /* 0x0000000000007941 */ /* 0x000fea0003800000 */
.L_x_19138:
        /* <DEDUP_REMOVED lines=20> */
.L_x_19143:
[----:B------:R-:W-:-:S07]  /*4ea0*/  IMAD.MOV.U32 R44, RZ, RZ, R106 ;  /* 0x000000ffff2c7224 */ /* 0x000fce00078e006a */
.L_x_19144:
[----:B------:R-:W-:Y:S05]  /*4eb0*/  BSYNC B0 ;  /* 0x0000000000007941 */ /* 0x000fea0003800000 */
.L_x_19142:
        /* <DEDUP_REMOVED lines=16> */
.L_x_19148:
[----:B------:R-:W-:Y:S05]  /*4fc0*/  BSYNC B1 ;  /* 0x0000000000017941 */ /* 0x000fea0003800000 */
.L_x_19147:
        /* <DEDUP_REMOVED lines=42> */
.L_x_19146:
[----:B------:R-:W-:Y:S05]  /*5270*/  BSYNC B0 ;  /* 0x0000000000007941 */ /* 0x000fea0003800000 */
.L_x_19145:
        /* <DEDUP_REMOVED lines=20> */
.L_x_19150:
[----:B------:R-:W-:-:S07]  /*53c0*/  MOV R45, R106 ;  /* 0x0000006a002d7202 */ /* 0x000fce0000000f00 */
.L_x_19151:
[----:B------:R-:W-:Y:S05]  /*53d0*/  BSYNC B0 ;  /* 0x0000000000007941 */ /* 0x000fea0003800000 */
.L_x_19149:
        /* <DEDUP_REMOVED lines=16> */
.L_x_19155:
[----:B------:R-:W-:Y:S05]  /*54e0*/  BSYNC B1 ;  /* 0x0000000000017941 */ /* 0x000fea0003800000 */
.L_x_19154:
        /* <DEDUP_REMOVED lines=42> */
.L_x_19153:
[----:B------:R-:W-:Y:S05]  /*5790*/  BSYNC B0 ;  /* 0x0000000000007941 */ /* 0x000fea0003800000 */
.L_x_19152:
        /* <DEDUP_REMOVED lines=20> */
.L_x_19157:
[----:B------:R-:W-:-:S07]  /*58e0*/  MOV R34, R106 ;  /* 0x0000006a00227202 */ /* 0x000fce0000000f00 */
.L_x_19158:
[----:B------:R-:W-:Y:S05]  /*58f0*/  BSYNC B0 ;  /* 0x0000000000007941 */ /* 0x000fea0003800000 */
.L_x_19156:
        /* <DEDUP_REMOVED lines=16> */
.L_x_19162:
[----:B------:R-:W-:Y:S05]  /*5a00*/  BSYNC B1 ;  /* 0x0000000000017941 */ /* 0x000fea0003800000 */
.L_x_19161:
        /* <DEDUP_REMOVED lines=42> */
.L_x_19160:
[----:B------:R-:W-:Y:S05]  /*5cb0*/  BSYNC B0 ;  /* 0x0000000000007941 */ /* 0x000fea0003800000 */
.L_x_19159:
        /* <DEDUP_REMOVED lines=20> */
.L_x_19164:
[----:B------:R-:W-:-:S07]  /*5e00*/  IMAD.MOV.U32 R34, RZ, RZ, R106 ;  /* 0x000000ffff227224 */ /* 0x000fce00078e006a */
.L_x_19165:
[----:B------:R-:W-:Y:S05]  /*5e10*/  BSYNC B0 ;  /* 0x0000000000007941 */ /* 0x000fea0003800000 */
.L_x_19163:
        /* <DEDUP_REMOVED lines=18> */
.L_x_19169:
[----:B------:R-:W-:Y:S05]  /*5f40*/  BSYNC B1 ;  /* 0x0000000000017941 */ /* 0x000fea0003800000 */
.L_x_19168:
        /* <DEDUP_REMOVED lines=42> */
.L_x_19167:
[----:B------:R-:W-:Y:S05]  /*61f0*/  BSYNC B0 ;  /* 0x0000000000007941 */ /* 0x000fea0003800000 */
.L_x_19166:
[----:B------:R-:W-:Y:S01]  /*6200*/  I2FP.F32.U32 R33, R34 ;  /* 0x0000002200217245 */ /* 0x000fe20000201000 */
[----:B------:R-:W-:Y:S01]  /*6210*/  HADD2.F32 R34, -RZ, R35.H1_H1 ;  /* 0x30000023ff227230 */ /* 0x000fe20000004100 */
[----:B------:R-:W-:Y:S01]  /*6220*/  SEL R38, RZ, 0x1, P2 ;  /* 0x00000001ff267807 */ /* 0x000fe20001000000 */
[----:B------:R-:W-:Y:S01]  /*6230*/  VIADD R133, R123, 0x100 ;  /* 0x000001007b857836 */ /* 0x000fe20000000000 */
        /* <DEDUP_REMOVED lines=10> */
[----:B------:R-:W-:Y:S02]  /*62e0*/  SEL R35, RZ, 0x1, P5 ;  /* 0x00000001ff237807 */ /* 0x000fe40002800000 */
[----:B------:R-:W-:Y:S02]  /*62f0*/  SEL R36, RZ, 0x1, P4 ;  /* 0x00000001ff247807 */ /* 0x000fe40002000000 */
[----:B------:R-:W-:Y:S01]  /*6300*/  ISETP.NE.AND P6, PT, R42, RZ, PT ;  /* 0x000000ff2a00720c */ /* 0x000fe20003fc5270 */
[----:B------:R-:W-:Y:S01]  /*6310*/  IMAD.WIDE.U32 R34, R35, 0x100, RZ ;  /* 0x0000010023227825 */ /* 0x000fe200078e00ff */
[----:B------:R-:W-:-:S02]  /*6320*/  SEL R42, RZ, 0x1000000, P2 ;  /* 0x01000000ff2a7807 */ /* 0x000fc40001000000 */
[----:B------:R-:W-:Y:S01]  /*6330*/  SEL R43, RZ, 0x1, P6 ;  /* 0x00000001ff2b7807 */ /* 0x000fe20003000000 */
[----:B------:R-:W-:Y:S01]  /*6340*/  IMAD.WIDE.U32 R36, R36, 0x10000, RZ ;  /* 0x0001000024247825 */ /* 0x000fe200078e00ff */
[----:B------:R-:W-:Y:S02]  /*6350*/  LOP3.LUT R71, R71, R42, R40, 0xfe, !PT ;  /* 0x0000002a47477212 */ /* 0x000fe400078efe28 */
[----:B------:R-:W-:Y:S01]  /*6360*/  FSEL R47, R41, RZ, !P2 ;  /* 0x000000ff292f7208 */ /* 0x000fe20005000000 */
[----:B------:R-:W-:Y:S01]  /*6370*/  IMAD.WIDE.U32 R40, R131, 0x20, R96 ;  /* 0x0000002083287825 */ /* 0x000fe200078e0060 */
[----:B------:R-:W-:Y:S02]  /*6380*/  LOP3.LUT R36, R34, R38, R36, 0xfe, !PT ;  /* 0x0000002622247212 */ /* 0x000fe400078efe24 */
[----:B------:R-:W-:Y:S01]  /*6390*/  SEL R38, RZ, 0x1, P3 ;  /* 0x00000001ff267807 */ /* 0x000fe20001800000 */
[----:B------:R-:W-:Y:S01]  /*63a0*/  @P0 FADD.FTZ R47, R63, R47 ;  /* 0x0000002f3f2f0221 */ /* 0x000fe20000010000 */
[----:B------:R-:W-:Y:S01]  /*63b0*/  LOP3.LUT R36, R36, R43, RZ, 0xfc, !PT ;  /* 0x0000002b24247212 */ /* 0x000fe200078efcff */
[----:B------:R1:W-:Y:S01]  /*63c0*/  STG.E.128 desc[UR4][R40.64], R48 ;  /* 0x0000003028007986 */ /* 0x0003e2000c101d04 */
[----:B------:R-:W-:Y:S01]  /*63d0*/  LOP3.LUT R39, R39, R71, R38, 0xfe, !PT ;  /* 0x0000004727277212 */ /* 0x000fe200078efe26 */
[----:B0-----:R-:W-:-:S02]  /*63e0*/  @P1 IMAD.WIDE.U32 R42, R133, 0x20, R32 ;  /* 0x00000020852a1825 */ /* 0x001fc400078e0020 */
[----:B------:R1:W-:Y:S01]  /*63f0*/  STG.E.128 desc[UR4][R40.64+0x10], R44 ;  /* 0x0000102c28007986 */ /* 0x0003e2000c101d04 */
[----:B------:R-:W-:Y:S01]  /*6400*/  LOP3.LUT R37, R35, R39, R37, 0xfe, !PT ;  /* 0x0000002723257212 */ /* 0x000fe200078efe25 */
[----:B------:R-:W-:-:S04]  /*6410*/  IMAD.WIDE.U32 R38, R131, 0x8, R98 ;  /* 0x0000000883267825 */ /* 0x000fc800078e0062 */
        /* <DEDUP_REMOVED lines=17> */
.L_x_19171:
[----:B------:R-:W-:-:S07]  /*6530*/  MOV R70, R106 ;  /* 0x0000006a00467202 */ /* 0x000fce0000000f00 */
.L_x_19172:
[----:B------:R-:W-:Y:S05]  /*6540*/  BSYNC B0 ;  /* 0x0000000000007941 */ /* 0x000fea0003800000 */
.L_x_19170:
        /* <DEDUP_REMOVED lines=16> */
.L_x_19176:
[----:B------:R-:W-:Y:S05]  /*6650*/  BSYNC B1 ;  /* 0x0000000000017941 */ /* 0x000fea0003800000 */
.L_x_19175:
        /* <DEDUP_REMOVED lines=42> */
.L_x_19174:
[----:B------:R-:W-:Y:S05]  /*6900*/  BSYNC B0 ;  /* 0x0000000000007941 */ /* 0x000fea0003800000 */
.L_x_19173:
[----:B------:R-:W-:Y:S01]  /*6910*/  I2FP.F32.U32 R37, R70 ;  /* 0x0000004600257245 */ /* 0x000fe20000201000 */
[----:B-----5:R-:W-:Y:S01]  /*6920*/  HADD2.F32 R38, -RZ, R32.H0_H0 ;  /* 0x20000020ff267230 */ /* 0x020fe20000004100 */
        /* <DEDUP_REMOVED lines=19> */
.L_x_19178:
[----:B------:R-:W-:-:S07]  /*6a60*/  IMAD.MOV.U32 R38, RZ, RZ, R106 ;  /* 0x000000ffff267224 */ /* 0x000fce00078e006a */
.L_x_19179:
[----:B------:R-:W-:Y:S05]  /*6a70*/  BSYNC B0 ;  /* 0x0000000000007941 */ /* 0x000fea0003800000 */
.L_x_19177:
        /* <DEDUP_REMOVED lines=16> */
.L_x_19183:
[----:B------:R-:W-:Y:S05]  /*6b80*/  BSYNC B1 ;  /* 0x0000000000017941 */ /* 0x000fea0003800000 */
.L_x_19182:
        /* <DEDUP_REMOVED lines=42> */
.L_x_19181:
[----:B------:R-:W-:Y:S05]  /*6e30*/  BSYNC B0 ;  /* 0x0000000000007941 */ /* 0x000fea0003800000 */
.L_x_19180:
        /* <DEDUP_REMOVED lines=21> */
.L_x_19185:
[----:B------:R-:W-:-:S07]  /*6f90*/  MOV R32, R106 ;  /* 0x0000006a00207202 */ /* 0x000fce0000000f00 */
.L_x_19186:
[----:B------:R-:W-:Y:S05]  /*6fa0*/  BSYNC B0 ;  /* 0x0000000000007941 */ /* 0x000fea0003800000 */
.L_x_19184:
        /* <DEDUP_REMOVED lines=16> */
.L_x_19190:
[----:B------:R-:W-:Y:S05]  /*70b0*/  BSYNC B1 ;  /* 0x0000000000017941 */ /* 0x000fea0003800000 */
.L_x_19189:
        /* <DEDUP_REMOVED lines=42> */
.L_x_19188:
[----:B------:R-:W-:Y:S05]  /*7360*/  BSYNC B0 ;  /* 0x0000000000007941 */ /* 0x000fea0003800000 */
.L_x_19187:
        /* <DEDUP_REMOVED lines=21> */
.L_x_19192:
[----:B------:R-:W-:-:S07]  /*74c0*/  MOV R32, R106 ;  /* 0x0000006a00207202 */ /* 0x000fce0000000f00 */
.L_x_19193:
[----:B------:R-:W-:Y:S05]  /*74d0*/  BSYNC B0 ;  /* 0x0000000000007941 */ /* 0x000fea0003800000 */
.L_x_19191:
        /* <DEDUP_REMOVED lines=16> */
.L_x_19197:
[----:B------:R-:W-:Y:S05]  /*75e0*/  BSYNC B1 ;  /* 0x0000000000017941 */ /* 0x000fea0003800000 */
.L_x_19196:
        /* <DEDUP_REMOVED lines=42> */
.L_x_19195:
[----:B------:R-:W-:Y:S05]  /*7890*/  BSYNC B0 ;  /* 0x0000000000007941 */ /* 0x000fea0003800000 */
.L_x_19194:
        /* <DEDUP_REMOVED lines=20> */
.L_x_19199:
[----:B------:R-:W-:-:S07]  /*79e0*/  IMAD.MOV.U32 R38, RZ, RZ, R106 ;  /* 0x000000ffff267224 */ /* 0x000fce00078e006a */
.L_x_19200:
[----:B------:R-:W-:Y:S05]  /*79f0*/  BSYNC B0 ;  /* 0x0000000000007941 */ /* 0x000fea0003800000 */
.L_x_19198:
        /* <DEDUP_REMOVED lines=16> */
.L_x_19204:
[----:B------:R-:W-:Y:S05]  /*7b00*/  BSYNC B1 ;  /* 0x0000000000017941 */ /* 0x000fea0003800000 */
.L_x_19203:
        /* <DEDUP_REMOVED lines=42> */
.L_x_19202:
[----:B------:R-:W-:Y:S05]  /*7db0*/  BSYNC B0 ;  /* 0x0000000000007941 */ /* 0x000fea0003800000 */
.L_x_19201:
        /* <DEDUP_REMOVED lines=20> */
.L_x_19206:
[----:B------:R-:W-:-:S07]  /*7f00*/  MOV R37, R106 ;  /* 0x0000006a00257202 */ /* 0x000fce0000000f00 */
.L_x_19207:
[----:B------:R-:W-:Y:S05]  /*7f10*/  BSYNC B0 ;  /* 0x0000000000007941 */ /* 0x000fea0003800000 */
.L_x_19205:
        /* <DEDUP_REMOVED lines=16> */
.L_x_19211:
[----:B------:R-:W-:Y:S05]  /*8020*/  BSYNC B1 ;  /* 0x0000000000017941 */ /* 0x000fea0003800000 */
.L_x_19210:
        /* <DEDUP_REMOVED lines=42> */
.L_x_19209:
[----:B------:R-:W-:Y:S05]  /*82d0*/  BSYNC B0 ;  /* 0x0000000000007941 */ /* 0x000fea0003800000 */
.L_x_19208:
        /* <DEDUP_REMOVED lines=20> */
.L_x_19213:
[----:B------:R-:W-:-:S07]  /*8420*/  MOV R34, R106 ;  /* 0x0000006a00227202 */ /* 0x000fce0000000f00 */
.L_x_19214:
[----:B------:R-:W-:Y:S05]  /*8430*/  BSYNC B0 ;  /* 0x0000000000007941 */ /* 0x000fea0003800000 */
.L_x_19212:
        /* <DEDUP_REMOVED lines=16> */
.L_x_19218:
[----:B------:R-:W-:Y:S05]  /*8540*/  BSYNC B1 ;  /* 0x0000000000017941 */ /* 0x000fea0003800000 */
.L_x_19217:
        /* <DEDUP_REMOVED lines=42> */
.L_x_19216:
[----:B------:R-:W-:Y:S05]  /*87f0*/  BSYNC B0 ;  /* 0x0000000000007941 */ /* 0x000fea0003800000 */
.L_x_19215:
        /* <DEDUP_REMOVED lines=20> */
.L_x_19220:
[----:B------:R-:W-:-:S07]  /*8940*/  IMAD.MOV.U32 R34, RZ, RZ, R106 ;  /* 0x000000ffff227224 */ /* 0x000fce00078e006a */
.L_x_19221:
[----:B------:R-:W-:Y:S05]  /*8950*/  BSYNC B0 ;  /* 0x0000000000007941 */ /* 0x000fea0003800000 */
.L_x_19219:
        /* <DEDUP_REMOVED lines=18> */
.L_x_19225:
[----:B------:R-:W-:Y:S05]  /*8a80*/  BSYNC B1 ;  /* 0x0000000000017941 */ /* 0x000fea0003800000 */
.L_x_19224:
        /* <DEDUP_REMOVED lines=42> */
.L_x_19223:
[----:B------:R-:W-:Y:S05]  /*8d30*/  BSYNC B0 ;  /* 0x0000000000007941 */ /* 0x000fea0003800000 */
.L_x_19222:
[----:B------:R-:W-:Y:S01]  /*8d40*/  I2FP.F32.U32 R33, R34 ;  /* 0x0000002200217245 */ /* 0x000fe20000201000 */
[----:B------:R-:W-:Y:S01]  /*8d50*/  HADD2.F32 R34, -RZ, R35.H1_H1 ;  /* 0x30000023ff227230 */ /* 0x000fe20000004100 */
[----:B------:R-:W-:Y:S01]  /*8d60*/  SEL R132, RZ, 0x10000, P5 ;  /* 0x00010000ff847807 */ /* 0x000fe20002800000 */
[----:B------:R-:W-:Y:S01]  /*8d70*/  VIADD R125, R123, 0x180 ;  /* 0x000001807b7d7836 */ /* 0x000fe20000000000 */
[----:B------:R-:W-:Y:S01]  /*8d80*/  SEL R107, RZ, 0x100, P4 ;  /* 0x00000100ff6b7807 */ /* 0x000fe20002000000 */
[----:B------:R-:W-:Y:S01]  /*8d90*/  FFMA.FTZ R32, R33, R126, 1.1641532182693481445e-10 ;  /* 0x2f00000021207423 */ /* 0x000fe2000001007e */
[----:B------:R-:W-:Y:S01]  /*8da0*/  ISETP.NE.AND P5, PT, R104, RZ, PT ;  /* 0x000000ff6800720c */ /* 0x000fe20003fa5270 */
[----:B------:R-:W-:Y:S01]  /*8db0*/  IMAD.WIDE.U32 R134, R133, 0x20, R96 ;  /* 0x0000002085867825 */ /* 0x000fe200078e0060 */
[----:B------:R-:W-:Y:S02]  /*8dc0*/  ISETP.NE.AND P4, PT, R105, RZ, PT ;  /* 0x000000ff6900720c */ /* 0x000fe40003f85270 */
[----:B------:R-:W-:Y:S01]  /*8dd0*/  SEL R104, RZ, 0x1, P2 ;  /* 0x00000001ff687807 */ /* 0x000fe20001000000 */
[----:B------:R-:W-:Y:S01]  /*8de0*/  IMAD.WIDE.U32 R68, R125, 0x10, R68 ;  /* 0x000000107d447825 */ /* 0x000fe200078e0044 */
[----:B------:R-:W-:Y:S01]  /*8df0*/  SEL R70, RZ, 0x1, P4 ;  /* 0x00000001ff467807 */ /* 0x000fe20002000000 */
[----:B------:R0:W-:Y:S01]  /*8e00*/  STG.E.128 desc[UR4][R134.64], R40 ;  /* 0x0000002886007986 */ /* 0x0001e2000c101d04 */
[----:B------:R-:W-:Y:S01]  /*8e10*/  SEL R35, RZ, 0x1, P5 ;  /* 0x00000001ff237807 */ /* 0x000fe20002800000 */
[----:B------:R-:W-:Y:S01]  /*8e20*/  IMAD.WIDE.U32 R104, R104, 0x1000000, RZ ;  /* 0x0100000068687825 */ /* 0x000fe200078e00ff */
[----:B------:R-:W-:-:S03]  /*8e30*/  ISETP.NE.AND P6, PT, R39, RZ, PT ;  /* 0x000000ff2700720c */ /* 0x000fc60003fc5270 */
[----:B------:R-:W-:Y:S01]  /*8e40*/  FMUL.FTZ R39, R34, R129 ;  /* 0x0000008122277220 */ /* 0x000fe20000410000 */
[----:B------:R-:W-:Y:S01]  /*8e50*/  FSETP.GTU.FTZ.AND P2, PT, R32, R127, PT ;  /* 0x0000007f2000720b */ /* 0x000fe20003f5c000 */
[----:B------:R-:W-:Y:S01]  /*8e60*/  IMAD.WIDE.U32 R70, R70, 0x10000, RZ ;  /* 0x0001000046467825 */ /* 0x000fe200078e00ff */
[----:B------:R-:W1:Y:S03]  /*8e70*/  @P1 LDC.64 R32, c[0x0][0x230] ;  /* 0x00008c00ff201b82 */ /* 0x000e660000000a00 */
[----:B------:R-:W-:Y:S01]  /*8e80*/  FMUL.FTZ R39, R39, R128 ;  /* 0x0000008027277220 */ /* 0x000fe20000410000 */
[----:B------:R-:W-:Y:S01]  /*8e90*/  SEL R103, RZ, 0x1000000, P2 ;  /* 0x01000000ff677807 */ /* 0x000fe20001000000 */
[----:B------:R-:W-:-:S03]  /*8ea0*/  IMAD.WIDE.U32 R34, R35, 0x100, RZ ;  /* 0x0000010023227825 */ /* 0x000fc600078e00ff */
[----:B------:R-:W-:Y:S02]  /*8eb0*/  LOP3.LUT R107, R107, R103, R132, 0xfe, !PT ;  /* 0x000000676b6b7212 */ /* 0x000fe400078efe84 */
[----:B------:R-:W-:Y:S02]  /*8ec0*/  LOP3.LUT R34, R34, R104, R70, 0xfe, !PT ;  /* 0x0000006822227212 */ /* 0x000fe400078efe46 */
[----:B------:R-:W-:Y:S02]  /*8ed0*/  SEL R104, RZ, 0x1, P3 ;  /* 0x00000001ff687807 */ /* 0x000fe40001800000 */
[----:B------:R-:W-:Y:S02]  /*8ee0*/  FSEL R39, R39, RZ, !P2 ;  /* 0x000000ff27277208 */ /* 0x000fe40005000000 */
[----:B------:R-:W-:Y:S02]  /*8ef0*/  LOP3.LUT R105, R105, R107, R104, 0xfe, !PT ;  /* 0x0000006b69697212 */ /* 0x000fe400078efe68 */
[----:B------:R-:W-:Y:S01]  /*8f00*/  SEL R103, RZ, 0x1, P6 ;  /* 0x00000001ff677807 */ /* 0x000fe20003000000 */
[----:B------:R-:W-:Y:S01]  /*8f10*/  @P0 FADD.FTZ R39, R63, R39 ;  /* 0x000000273f270221 */ /* 0x000fe20000010000 */
[----:B------:R-:W-:Y:S01]  /*8f20*/  LOP3.LUT R35, R35, R105, R71, 0xfe, !PT ;  /* 0x0000006923237212 */ /* 0x000fe200078efe47 */
[----:B------:R-:W-:Y:S01]  /*8f30*/  IMAD.WIDE.U32 R104, R133, 0x8, R98 ;  /* 0x0000000885687825 */ /* 0x000fe200078e0062 */
[----:B------:R-:W-:-:S02]  /*8f40*/  LOP3.LUT R34, R34, R103, RZ, 0xfc, !PT ;  /* 0x0000006722227212 */ /* 0x000fc400078efcff */
[----:B------:R0:W-:Y:S01]  /*8f50*/  STG.E.128 desc[UR4][R134.64+0x10], R36 ;  /* 0x0000102486007986 */ /* 0x0001e2000c101d04 */
[----:B-1----:R-:W-:-:S03]  /*8f60*/  @P1 IMAD.WIDE.U32 R32, R125, 0x20, R32 ;  /* 0x000000207d201825 */ /* 0x002fc600078e0020 */
        /* <DEDUP_REMOVED lines=16> */
.L_x_19227:
[----:B------:R-:W-:-:S07]  /*9070*/  MOV R104, R106 ;  /* 0x0000006a00687202 */ /* 0x000fce0000000f00 */
.L_x_19228:
[----:B------:R-:W-:Y:S05]  /*9080*/  BSYNC B0 ;  /* 0x0000000000007941 */ /* 0x000fea0003800000 */
.L_x_19226:
        /* <DEDUP_REMOVED lines=16> */
.L_x_19232:
[----:B------:R-:W-:Y:S05]  /*9190*/  BSYNC B1 ;  /* 0x0000000000017941 */ /* 0x000fea0003800000 */
.L_x_19231:
        /* <DEDUP_REMOVED lines=42> */
.L_x_19230:
[----:B------:R-:W-:Y:S05]  /*9440*/  BSYNC B0 ;  /* 0x0000000000007941 */ /* 0x000fea0003800000 */
.L_x_19229:
        /* <DEDUP_REMOVED lines=21> */
.L_x_19234:
[----:B------:R-:W-:-:S07]  /*95a0*/  IMAD.MOV.U32 R33, RZ, RZ, R106 ;  /* 0x000000ffff217224 */ /* 0x000fce00078e006a */
.L_x_19235:
[----:B------:R-:W-:Y:S05]  /*95b0*/  BSYNC B0 ;  /* 0x0000000000007941 */ /* 0x000fea0003800000 */
.L_x_19233:
        /* <DEDUP_REMOVED lines=16> */
.L_x_19239:
[----:B------:R-:W-:Y:S05]  /*96c0*/  BSYNC B1 ;  /* 0x0000000000017941 */ /* 0x000fea0003800000 */
.L_x_19238:
        /* <DEDUP_REMOVED lines=42> */
.L_x_19237:
[----:B------:R-:W-:Y:S05]  /*9970*/  BSYNC B0 ;  /* 0x0000000000007941 */ /* 0x000fea0003800000 */
.L_x_19236:
        /* <DEDUP_REMOVED lines=21> */
.L_x_19241:
[----:B------:R-:W-:-:S07]  /*9ad0*/  MOV R68, R106 ;  /* 0x0000006a00447202 */ /* 0x000fce0000000f00 */
.L_x_19242:
[----:B------:R-:W-:Y:S05]  /*9ae0*/  BSYNC B0 ;  /* 0x0000000000007941 */ /* 0x000fea0003800000 */
.L_x_19240:
        /* <DEDUP_REMOVED lines=16> */
.L_x_19246:
[----:B------:R-:W-:Y:S05]  /*9bf0*/  BSYNC B1 ;  /* 0x0000000000017941 */ /* 0x000fea0003800000 */
.L_x_19245:
        /* <DEDUP_REMOVED lines=42> */
.L_x_19244:
[----:B------:R-:W-:Y:S05]  /*9ea0*/  BSYNC B0 ;  /* 0x0000000000007941 */ /* 0x000fea0003800000 */
.L_x_19243:
        /* <DEDUP_REMOVED lines=20> */
.L_x_19248:
[----:B------:R-:W-:-:S07]  /*9ff0*/  MOV R35, R106 ;  /* 0x0000006a00237202 */ /* 0x000fce0000000f00 */
.L_x_19249:
[----:B------:R-:W-:Y:S05]  /*a000*/  BSYNC B0 ;  /* 0x0000000000007941 */ /* 0x000fea0003800000 */
.L_x_19247:
        /* <DEDUP_REMOVED lines=16> */
.L_x_19253:
[----:B------:R-:W-:Y:S05]  /*a110*/  BSYNC B1 ;  /* 0x0000000000017941 */ /* 0x000fea0003800000 */
.L_x_19252:
        /* <DEDUP_REMOVED lines=42> */
.L_x_19251:
[----:B------:R-:W-:Y:S05]  /*a3c0*/  BSYNC B0 ;  /* 0x0000000000007941 */ /* 0x000fea0003800000 */
.L_x_19250:
        /* <DEDUP_REMOVED lines=20> */
.L_x_19255:
[----:B------:R-:W-:-:S07]  /*a510*/  IMAD.MOV.U32 R134, RZ, RZ, R106 ;  /* 0x000000ffff867224 */ /* 0x000fce00078e006a */
.L_x_19256:
[----:B------:R-:W-:Y:S05]  /*a520*/  BSYNC B0 ;  /* 0x0000000000007941 */ /* 0x000fea0003800000 */
.L_x_19254:
        /* <DEDUP_REMOVED lines=16> */
.L_x_19260:
[----:B------:R-:W-:Y:S05]  /*a630*/  BSYNC B1 ;  /* 0x0000000000017941 */ /* 0x000fea0003800000 */
.L_x_19259:
        /* <DEDUP_REMOVED lines=42> */
.L_x_19258:
[----:B------:R-:W-:Y:S05]  /*a8e0*/  BSYNC B0 ;  /* 0x0000000000007941 */ /* 0x000fea0003800000 */
.L_x_19257:
        /* <DEDUP_REMOVED lines=20> */
.L_x_19262:
[----:B------:R-:W-:-:S07]  /*aa30*/  MOV R69, R106 ;  /* 0x0000006a00457202 */ /* 0x000fce0000000f00 */
.L_x_19263:
[----:B------:R-:W-:Y:S05]  /*aa40*/  BSYNC B0 ;  /* 0x0000000000007941 */ /* 0x000fea0003800000 */
.L_x_19261:
        /* <DEDUP_REMOVED lines=16> */
.L_x_19267:
[----:B------:R-:W-:Y:S05]  /*ab50*/  BSYNC B1 ;  /* 0x0000000000017941 */ /* 0x000fea0003800000 */
.L_x_19266:
        /* <DEDUP_REMOVED lines=42> */
.L_x_19265:
[----:B------:R-:W-:Y:S05]  /*ae00*/  BSYNC B0 ;  /* 0x0000000000007941 */ /* 0x000fea0003800000 */
.L_x_19264:
        /* <DEDUP_REMOVED lines=20> */
.L_x_19269:
[----:B------:R-:W-:-:S07]  /*af50*/  MOV R70, R106 ;  /* 0x0000006a00467202 */ /* 0x000fce0000000f00 */
.L_x_19270:
[----:B------:R-:W-:Y:S05]  /*af60*/  BSYNC B0 ;  /* 0x0000000000007941 */ /* 0x000fea0003800000 */
.L_x_19268:
        /* <DEDUP_REMOVED lines=16> */
.L_x_19274:
[----:B------:R-:W-:Y:S05]  /*b070*/  BSYNC B1 ;  /* 0x0000000000017941 */ /* 0x000fea0003800000 */
.L_x_19273:
        /* <DEDUP_REMOVED lines=42> */
.L_x_19272:
[----:B------:R-:W-:Y:S05]  /*b320*/  BSYNC B0 ;  /* 0x0000000000007941 */ /* 0x000fea0003800000 */
.L_x_19271:
        /* <DEDUP_REMOVED lines=20> */
.L_x_19276:
[----:B------:R-:W-:-:S07]  /*b470*/  IMAD.MOV.U32 R134, RZ, RZ, R106 ;  /* 0x000000ffff867224 */ /* 0x000fce00078e006a */
.L_x_19277:
[----:B------:R-:W-:Y:S05]  /*b480*/  BSYNC B0 ;  /* 0x0000000000007941 */ /* 0x000fea0003800000 */
.L_x_19275:
        /* <DEDUP_REMOVED lines=18> */
.L_x_19281:
[----:B------:R-:W-:Y:S05]  /*b5b0*/  BSYNC B1 ;  /* 0x0000000000017941 */ /* 0x000fea0003800000 */
.L_x_19280:
        /* <DEDUP_REMOVED lines=42> */
.L_x_19279:
[----:B------:R-:W-:Y:S05]  /*b860*/  BSYNC B0 ;  /* 0x0000000000007941 */ /* 0x000fea0003800000 */
.L_x_19278:
[----:B------:R-:W-:Y:S01]  /*b870*/  FADD.FTZ R104, RZ, R56 ;  /* 0x00000038ff687221 */ /* 0x000fe20000010000 */
[----:B------:R-:W-:Y:S01]  /*b880*/  ISETP.NE.AND P6, PT, R130, RZ, PT ;  /* 0x000000ff8200720c */ /* 0x000fe20003fc5270 */
[----:B------:R-:W-:Y:S01]  /*b890*/  IMAD.WIDE.U32 R96, R125, 0x20, R96 ;  /* 0x000000207d607825 */ /* 0x000fe200078e0060 */
[----:B------:R-:W-:-:S03]  /*b8a0*/  SEL R107, RZ, 0x10000, P5 ;  /* 0x00010000ff6b7807 */ /* 0x000fc60002800000 */
[----:B------:R-:W-:Y:S01]  /*b8b0*/  FADD.FTZ R105, R57, R104 ;  /* 0x0000006839697221 */ /* 0x000fe20000010000 */
[----:B------:R-:W-:Y:S01]  /*b8c0*/  ISETP.NE.AND P5, PT, R132, RZ, PT ;  /* 0x000000ff8400720c */ /* 0x000fe20003fa5270 */
[----:B------:R-:W-:Y:S01]  /*b8d0*/  IMAD.WIDE.U32 R98, R125, 0x8, R98 ;  /* 0x000000087d627825 */ /* 0x000fe200078e0062 */
[----:B------:R-:W-:-:S03]  /*b8e0*/  SEL R132, RZ, 0x100, P4 ;  /* 0x00000100ff847807 */ /* 0x000fc60002000000 */
[----:B------:R-:W-:Y:S01]  /*b8f0*/  FADD.FTZ R104, R58, R105 ;  /* 0x000000693a687221 */ /* 0x000fe20000010000 */
[----:B------:R-:W-:Y:S01]  /*b900*/  SEL R137, RZ, 0x1, P6 ;  /* 0x00000001ff897807 */ /* 0x000fe20003000000 */
[----:B------:R0:W-:Y:S01]  /*b910*/  STG.E.128 desc[UR4][R96.64], R32 ;  /* 0x0000002060007986 */ /* 0x0001e2000c101d04 */
        /* <DEDUP_REMOVED lines=18> */
[----:B------:R-:W-:Y:S02]  /*ba40*/  HADD2.F32 R104, -RZ, R71.H1_H1 ;  /* 0x30000047ff687230 */ /* 0x000fe40000004100 */
[----:B------:R-:W-:Y:S01]  /*ba50*/  FFMA.FTZ R126, R105, R126, 1.1641532182693481445e-10 ;  /* 0x2f000000697e7423 */ /* 0x000fe2000001007e */
[----:B------:R-:W-:Y:S01]  /*ba60*/  FADD.FTZ R130, R42, R135 ;  /* 0x000000872a827221 */ /* 0x000fe20000010000 */
[----:B------:R-:W-:-:S04]  /*ba70*/  IMAD.WIDE.U32 R134, R134, 0x1000000, RZ ;  /* 0x0100000086867825 */ /* 0x000fc800078e00ff */
[----:B------:R-:W-:Y:S01]  /*ba80*/  FMUL.FTZ R129, R104, R129 ;  /* 0x0000008168817220 */ /* 0x000fe20000410000 */
[----:B------:R-:W-:Y:S01]  /*ba90*/  FSETP.GTU.FTZ.AND P2, PT, R126, R127, PT ;  /* 0x0000007f7e00720b */ /* 0x000fe20003f5c000 */
[----:B------:R-:W-:Y:S01]  /*baa0*/  FADD.FTZ R71, R43, R130 ;  /* 0x000000822b477221 */ /* 0x000fe20000010000 */
[----:B------:R-:W-:Y:S01]  /*bab0*/  SEL R126, RZ, 0x1, P1 ;  /* 0x00000001ff7e7807 */ /* 0x000fe20000800000 */
[----:B------:R-:W-:Y:S01]  /*bac0*/  FMUL.FTZ R129, R129, R128 ;  /* 0x0000008081817220 */ /* 0x000fe20000410000 */
[----:B------:R-:W-:Y:S01]  /*bad0*/  SEL R104, RZ, 0x1, P5 ;  /* 0x00000001ff687807 */ /* 0x000fe20002800000 */
[----:B------:R-:W-:Y:S01]  /*bae0*/  FADD.FTZ R130, R36, R71 ;  /* 0x0000004724827221 */ /* 0x000fe20000010000 */
[----:B------:R-:W-:Y:S01]  /*baf0*/  SEL R139, RZ, 0x1000000, P2 ;  /* 0x01000000ff8b7807 */ /* 0x000fe20001000000 */
[----:B------:R-:W-:Y:S01]  /*bb00*/  IMAD.WIDE.U32 R126, R126, 0x10000, RZ ;  /* 0x000100007e7e7825 */ /* 0x000fe200078e00ff */
[----:B------:R-:W-:-:S03]  /*bb10*/  LOP3.LUT P1, RZ, R0, 0x1f, RZ, 0xc0, !PT ;  /* 0x0000001f00ff7812 */ /* 0x000fc6000782c0ff */
[----:B------:R-:W-:Y:S01]  /*bb20*/  FADD.FTZ R71, R37, R130 ;  /* 0x0000008225477221 */ /* 0x000fe20000010000 */
[----:B------:R-:W-:Y:S01]  /*bb30*/  LOP3.LUT R139, R132, R139, R107, 0xfe, !PT ;  /* 0x0000008b848b7212 */ /* 0x000fe200078efe6b */
[----:B------:R-:W-:-:S04]  /*bb40*/  IMAD.WIDE.U32 R104, R104, 0x100, RZ ;  /* 0x0000010068687825 */ /* 0x000fc800078e00ff */
[----:B------:R-:W-:Y:S01]  /*bb50*/  FADD.FTZ R128, R38, R71 ;  /* 0x0000004726807221 */ /* 0x000fe20000010000 */
[----:B------:R-:W-:Y:S02]  /*bb60*/  FSEL R71, R129, RZ, !P2 ;  /* 0x000000ff81477208 */ /* 0x000fe40005000000 */
[----:B------:R-:W-:Y:S01]  /*bb70*/  LOP3.LUT R104, R104, R134, R126, 0xfe, !PT ;  /* 0x0000008668687212 */ /* 0x000fe200078efe7e */
[----:B------:R-:W-:Y:S01]  /*bb80*/  FADD.FTZ R107, R39, R128 ;  /* 0x00000080276b7221 */ /* 0x000fe20000010000 */
[----:B------:R-:W-:Y:S01]  /*bb90*/  SEL R134, RZ, 0x1, P3 ;  /* 0x00000001ff867807 */ /* 0x000fe20001800000 */
[----:B------:R-:W-:Y:S01]  /*bba0*/  @P0 FADD.FTZ R71, R63, R71 ;  /* 0x000000473f470221 */ /* 0x000fe20000010000 */
[----:B------:R-:W-:Y:S01]  /*bbb0*/  LOP3.LUT R104, R104, R137, RZ, 0xfc, !PT ;  /* 0x0000008968687212 */ /* 0x000fe200078efcff */
[----:B------:R-:W-:Y:S01]  /*bbc0*/  FADD.FTZ R126, R32, R107 ;  /* 0x0000006b207e7221 */ /* 0x000fe20000010000 */
[----:B------:R-:W-:Y:S02]  /*bbd0*/  LOP3.LUT R135, R135, R139, R134, 0xfe, !PT ;  /* 0x0000008b87877212 */ /* 0x000fe400078efe86 */
[----:B------:R0:W-:Y:S01]  /*bbe0*/  STG.E.128 desc[UR4][R96.64+0x10], R68 ;  /* 0x0000104460007986 */ /* 0x0001e2000c101d04 */
[----:B------:R-:W-:Y:S01]  /*bbf0*/  FADD.FTZ R107, R33, R126 ;  /* 0x0000007e216b7221 */ /* 0x000fe20000010000 */
[----:B------:R-:W-:-:S02]  /*bc00*/  LOP3.LUT R105, R105, R135, R127, 0xfe, !PT ;  /* 0x0000008769697212 */ /* 0x000fc400078efe7f */
[----:B------:R-:W-:Y:S01]  /*bc10*/  LOP3.LUT P0, RZ, R124, 0xff, RZ, 0xc0, !PT ;  /* 0x000000ff7cff7812 */ /* 0x000fe2000780c0ff */
[----:B------:R-:W-:Y:S01]  /*bc20*/  FADD.FTZ R126, R34, R107 ;  /* 0x0000006b227e7221 */ /* 0x000fe20000010000 */
[----:B------:R-:W-:Y:S01]  /*bc30*/  SHF.R.U32.HI R124, RZ, 0x5, R0 ;  /* 0x00000005ff7c7819 */ /* 0x000fe20000011600 */
[----:B------:R0:W-:Y:S02]  /*bc40*/  STG.E.64 desc[UR4][R98.64], R104 ;  /* 0x0000006862007986 */ /* 0x0001e4000c101b04 */
[----:B------:R-:W-:-:S04]  /*bc50*/  FADD.FTZ R107, R35, R126 ;  /* 0x0000007e236b7221 */ /* 0x000fc80000010000 */
[----:B------:R-:W-:Y:S01]  /*bc60*/  FADD.FTZ R126, R68, R107 ;  /* 0x0000006b447e7221 */ /* 0x000fe20000010000 */
[----:B------:R-:W-:-:S03]  /*bc70*/  LOP3.LUT R107, R124, 0x7fffffc, RZ, 0xc0, !PT ;  /* 0x07fffffc7c6b7812 */ /* 0x000fc600078ec0ff */
[----:B------:R-:W-:Y:S02]  /*bc80*/  FADD.FTZ R127, R69, R126 ;  /* 0x0000007e457f7221 */ /* 0x000fe40000010000 */
[----:B------:R-:W-:Y:S02]  /*bc90*/  @!P0 VIADD R107, R107, 0x4 ;  /* 0x000000046b6b8836 */ /* 0x000fe40000000000 */
        /* <DEDUP_REMOVED lines=87> */
.L_x_19294:
[----:B------:R-:W2:Y:S01]  /*c210*/  @!P1 S2R R98, SR_CgaCtaId ;  /* 0x0000000000629919 */ /* 0x000ea20000008800 */
[----:B------:R-:W-:Y:S01]  /*c220*/  LOP3.LUT R128, R0, 0x1f, RZ, 0xc0, !PT ;  /* 0x0000001f00807812 */ /* 0x000fe200078ec0ff */
[----:B------:R-:W-:Y:S05]  /*c230*/  WARPSYNC.ALL ;  /* 0x0000000000007948 */ /* 0x000fea0003800000 */
[----:B------:R-:W-:Y:S02]  /*c240*/  ISETP.GT.U32.AND P2, PT, R128, 0x3, PT ;  /* 0x000000038000780c */ /* 0x000fe40003f44070 */
[----:B------:R-:W-:Y:S02]  /*c250*/  @!P1 MOV R97, 0x400 ;  /* 0x0000040000619802 */ /* 0x000fe40000000f00 */
[----:B------:R-:W-:-:S09]  /*c260*/  LOP3.LUT R124, R124, 0x3, RZ, 0xc0, !PT ;  /* 0x000000037c7c7812 */ /* 0x000fd200078ec0ff */
[----:B------:R-:W3:Y:S01]  /*c270*/  @!P2 S2R R99, SR_CgaCtaId ;  /* 0x000000000063a919 */ /* 0x000ee20000008800 */
[----:B--2---:R-:W-:Y:S02]  /*c280*/  @!P1 LEA R98, R98, R97, 0x18 ;  /* 0x0000006162629211 */ /* 0x004fe400078ec0ff */
[C---:B------:R-:W-:Y:S01]  /*c290*/  @!P1 IADD3 R97, R107.reuse, R124, RZ ;  /* 0x0000007c6b619210 */ /* 0x040fe20007ffe0ff */
[----:B------:R-:W-:-:S03]  /*c2a0*/  @!P2 IMAD.IADD R107, R107, 0x1, R128 ;  /* 0x000000016b6ba824 */ /* 0x000fc600078e0280 */
[----:B------:R-:W-:Y:S01]  /*c2b0*/  @!P1 LEA R104, R97, R98, 0x3 ;  /* 0x0000006261689211 */ /* 0x000fe200078e18ff */
[----:B-1----:R-:W-:Y:S01]  /*c2c0*/  FADD.FTZ R97, R105, R126 ;  /* 0x0000007e69617221 */ /* 0x002fe20000010000 */
[----:B------:R-:W-:Y:S01]  /*c2d0*/  @!P2 MOV R98, 0x400 ;  /* 0x000004000062a802 */ /* 0x000fe20000000f00 */
[----:B0-----:R-:W-:-:S03]  /*c2e0*/  HFMA2.MMA R105, -RZ, RZ, 0, 0 ;  /* 0x00000000ff697435 */ /* 0x001fc600000001ff */
[----:B------:R-:W-:Y:S01]  /*c2f0*/  @!P1 STS.64 [R104], R96 ;  /* 0x0000006068009388 */ /* 0x000fe20000000a00 */
[----:B------:R-:W-:Y:S02]  /*c300*/  BAR.SYNC.DEFER_BLOCKING 0x0 ;  /* 0x0000000000007b1d */ /* 0x000fe40000010000 */
[----:B------:R-:W-:Y:S01]  /*c310*/  @!P2 IMAD.MOV.U32 R105, RZ, RZ, 0x400 ;  /* 0x00000400ff69a424 */ /* 0x000fe200078e00ff */
[----:B------:R-:W-:Y:S02]  /*c320*/  PLOP3.LUT P1, PT, PT, PT, UP1, 0x40, 0x0 ;  /* 0x000000000000781c */ /* 0x000fe40003f2e818 */
[----:B---3--:R-:W-:Y:S02]  /*c330*/  @!P2 LEA R98, R99, R98, 0x18 ;  /* 0x000000626362a211 */ /* 0x008fe400078ec0ff */
[----:B------:R-:W-:Y:S02]  /*c340*/  I2FP.F32.S32 R129, R105 ;  /* 0x0000006900817245 */ /* 0x000fe40000201400 */
[----:B------:R-:W-:-:S02]  /*c350*/  @!P2 LEA R107, R107, R98, 0x3 ;  /* 0x000000626b6ba211 */ /* 0x000fc400078e18ff */
[----:B------:R-:W-:Y:S01]  /*c360*/  CS2R R98, SRZ ;  /* 0x0000000000627805 */ /* 0x000fe2000001ff00 */
[----:B------:R-:W0:Y:S05]  /*c370*/  SHFL.DOWN PT, R126, R105, 0x2, 0x1f ;  /* 0x08401f00697e7f89 */ /* 0x000e2a00000e0000 */
[----:B------:R-:W-:Y:S01]  /*c380*/  @!P2 LDS.64 R98, [R107] ;  /* 0x000000006b62a984 */ /* 0x000fe20000000a00 */
[----:B------:R-:W-:Y:S02]  /*c390*/  PLOP3.LUT P2, PT, PT, PT, UP1, 0x40, 0x0 ;  /* 0x000000000000781c */ /* 0x000fe40003f4e818 */
[----:B0-----:R-:W-:Y:S02]  /*c3a0*/  IADD3 R97, R126, R105, RZ ;  /* 0x000000697e617210 */ /* 0x001fe40007ffe0ff */
[----:B------:R-:W-:-:S02]  /*c3b0*/  I2FP.F32.S32 R126, R126 ;  /* 0x0000007e007e7245 */ /* 0x000fc40000201400 */
[----:B------:R-:W-:Y:S01]  /*c3c0*/  I2FP.F32.S32 R104, R97 ;  /* 0x0000006100687245 */ /* 0x000fe20000201400 */
[----:B------:R-:W0:Y:S03]  /*c3d0*/  SHFL.DOWN PT, R132, R97, 0x1, 0x1f ;  /* 0x08201f0061847f89 */ /* 0x000e2600000e0000 */
[----:B------:R-:W1:Y:S01]  /*c3e0*/  MUFU.RCP R128, R104 ;  /* 0x0000006800807308 */ /* 0x000e620000001000 */
[-C--:B0-----:R-:W-:Y:S01]  /*c3f0*/  IADD3 R105, R97, R132.reuse, RZ ;  /* 0x0000008461697210 */ /* 0x081fe20007ffe0ff */
[----:B------:R-:W0:Y:S01]  /*c400*/  SHFL.DOWN PT, R127, R98, 0x2, 0x1f ;  /* 0x08401f00627f7f89 */ /* 0x000e2200000e0000 */
[----:B------:R-:W-:Y:S02]  /*c410*/  I2FP.F32.S32 R132, R132 ;  /* 0x0000008400847245 */ /* 0x000fe40000201400 */
[----:B------:R-:W-:Y:S01]  /*c420*/  I2FP.F32.S32 R105, R105 ;  /* 0x0000006900697245 */ /* 0x000fe20000201400 */
[----:B------:R-:W2:Y:S05]  /*c430*/  SHFL.DOWN PT, R96, R99, 0x2, 0x1f ;  /* 0x08401f0063607f89 */ /* 0x000eaa00000e0000 */
        /* <DEDUP_REMOVED lines=18> */
[----:B------:R-:W0:Y:S01]  /*c560*/  SHFL.IDX PT, R97, R97, RZ, 0x1f ;  /* 0x00001fff61617589 */ /* 0x000e2200000e0000 */
[----:B-1----:R-:W-:Y:S02]  /*c570*/  FADD.FTZ R96, R98, R99 ;  /* 0x0000006362607221 */ /* 0x002fe40000010000 */
        /* <DEDUP_REMOVED lines=16> */
[----:B------:R-:W0:Y:S01]  /*c680*/  @!P1 LDC.64 R52, c[0x0][0x250] ;  /* 0x00009400ff349b82 */ /* 0x000e220000000a00 */
[--C-:B------:R-:W-:Y:S01]  /*c690*/  FADD.FTZ R58, R49, -R99.reuse ;  /* 0x80000063313a7221 */ /* 0x100fe20000010000 */
[----:B------:R-:W-:Y:S01]  /*c6a0*/  FADD.FTZ R51, R51, R54 ;  /* 0x0000003633337221 */ /* 0x000fe20000010000 */
[--C-:B------:R-:W-:Y:S01]  /*c6b0*/  FADD.FTZ R140, R41, -R99.reuse ;  /* 0x80000063298c7221 */ /* 0x100fe20000010000 */
[--C-:B------:R-:W-:Y:S01]  /*c6c0*/  FADD.FTZ R134, R59, -R99.reuse ;  /* 0x800000633b867221 */ /* 0x100fe20000010000 */
[--C-:B------:R-:W-:Y:S01]  /*c6d0*/  FADD.FTZ R146, R39, -R99.reuse ;  /* 0x8000006327927221 */ /* 0x100fe20000010000 */
[----:B------:R-:W1:Y:S01]  /*c6e0*/  MUFU.RSQ R41, R51 ;  /* 0x0000003300297308 */ /* 0x000e620000001400 */
        /* <DEDUP_REMOVED lines=10> */
[----:B------:R-:W3:Y:S01]  /*c790*/  LDC.64 R54, c[0x0][0x2b8] ;  /* 0x0000ae00ff367b82 */ /* 0x000ee20000000a00 */
[--C-:B------:R-:W-:Y:S01]  /*c7a0*/  FADD.FTZ R50, R50, -R99.reuse ;  /* 0x8000006332327221 */ /* 0x100fe20000010000 */
[--C-:B------:R-:W-:Y:S01]  /*c7b0*/  FADD.FTZ R46, R46, -R99.reuse ;  /* 0x800000632e2e7221 */ /* 0x100fe20000010000 */
[--C-:B------:R-:W-:Y:S01]  /*c7c0*/  FADD.FTZ R40, R40, -R99.reuse ;  /* 0x8000006328287221 */ /* 0x100fe20000010000 */
[--C-:B------:R-:W-:Y:S01]  /*c7d0*/  FADD.FTZ R42, R42, -R99.reuse ;  /* 0x800000632a2a7221 */ /* 0x100fe20000010000 */
[----:B------:R-:W-:Y:S01]  /*c7e0*/  FADD.FTZ R138, R47, -R99 ;  /* 0x800000632f8a7221 */ /* 0x000fe20000010000 */
[C---:B-1----:R-:W-:Y:S01]  /*c7f0*/  FMUL.FTZ R39, R41.reuse, R98 ;  /* 0x0000006229277220 */ /* 0x042fe20000410000 */
[C---:B------:R-:W-:Y:S01]  /*c800*/  FMUL.FTZ R35, R41.reuse, R126 ;  /* 0x0000007e29237220 */ /* 0x040fe20000410000 */
[----:B------:R-:W-:Y:S01]  /*c810*/  FMUL.FTZ R134, R41, R134 ;  /* 0x0000008629867220 */ /* 0x000fe20000410000 */
[----:B0-----:R-:W-:-:S04]  /*c820*/  @!P1 IMAD.WIDE R52, R74, 0x4, R52 ;  /* 0x000000044a349825 */ /* 0x001fc800078e0234 */
[C---:B------:R-:W-:Y:S01]  /*c830*/  FMUL.FTZ R128, R41.reuse, R128 ;  /* 0x0000008029807220 */ /* 0x040fe20000410000 */
[C---:B------:R-:W-:Y:S01]  /*c840*/  FMUL.FTZ R51, R41.reuse, R34 ;  /* 0x0000002229337220 */ /* 0x040fe20000410000 */
[----:B------:R-:W-:Y:S01]  /*c850*/  FMUL.FTZ R57, R41, R36 ;  /* 0x0000002429397220 */ /* 0x000fe20000410000 */
[----:B------:R-:W-:Y:S01]  /*c860*/  FFMA.FTZ R34, R39, R81, R6 ;  /* 0x0000005127227223 */ /* 0x000fe20000010006 */
[----:B------:R-:W-:Y:S01]  /*c870*/  FFMA.FTZ R36, R35, R79, R4 ;  /* 0x0000004f23247223 */ /* 0x000fe20000010004 */
[----:B--2---:R-:W-:-:S04]  /*c880*/  @!P1 IMAD.WIDE R32, R74, 0x4, R48 ;  /* 0x000000044a209825 */ /* 0x004fc800078e0230 */
[----:B------:R-:W-:Y:S01]  /*c890*/  FFMA.FTZ R39, R134, R80, R5 ;  /* 0x0000005086277223 */ /* 0x000fe20000010005 */
[--C-:B------:R-:W-:Y:S01]  /*c8a0*/  FADD.FTZ R142, R43, -R99.reuse ;  /* 0x800000632b8e7221 */ /* 0x100fe20000010000 */
[--C-:B------:R-:W-:Y:S01]  /*c8b0*/  FADD.FTZ R144, R37, -R99.reuse ;  /* 0x8000006325907221 */ /* 0x100fe20000010000 */
[--C-:B------:R-:W-:Y:S01]  /*c8c0*/  FADD.FTZ R38, R38, -R99.reuse ;  /* 0x8000006326267221 */ /* 0x100fe20000010000 */
[--C-:B------:R-:W-:Y:S01]  /*c8d0*/  FADD.FTZ R68, R68, -R99.reuse ;  /* 0x8000006344447221 */ /* 0x100fe20000010000 */
[--C-:B------:R-:W-:Y:S01]  /*c8e0*/  FADD.FTZ R154, R69, -R99.reuse ;  /* 0x80000063459a7221 */ /* 0x100fe20000010000 */
[--C-:B------:R-:W-:Y:S01]  /*c8f0*/  FADD.FTZ R70, R70, -R99.reuse ;  /* 0x8000006346467221 */ /* 0x100fe20000010000 */
[----:B------:R-:W-:Y:S01]  /*c900*/  FADD.FTZ R156, R71, -R99 ;  /* 0x80000063479c7221 */ /* 0x000fe20000010000 */
[----:B------:R-:W-:Y:S01]  /*c910*/  FFMA.FTZ R59, R128, R82, R7 ;  /* 0x00000052803b7223 */ /* 0x000fe20000010007 */
[----:B------:R0:W-:Y:S01]  /*c920*/  @!P1 STG.E desc[UR4][R52.64], R97 ;  /* 0x0000006134009986 */ /* 0x0001e2000c101904 */
        /* <DEDUP_REMOVED lines=65> */
[----:B------:R-:W-:-:S02]  /*cd40*/  F2FP.F16.F32.PACK_AB R35, R130, R35 ;  /* 0x000000238223723e */ /* 0x000fc400000000ff */
[----:B------:R-:W-:Y:S01]  /*cd50*/  F2FP.F16.F32.PACK_AB R32, R37, R32 ;  /* 0x000000202520723e */ /* 0x000fe200000000ff */
[----:B------:R-:W-:Y:S01]  /*cd60*/  IMAD.WIDE.U32 R54, R133, 0x10, R54 ;  /* 0x0000001085367825 */ /* 0x000fe200078e0036 */
[----:B------:R-:W-:Y:S02]  /*cd70*/  LEA.HI.X R53, R123, UR13, RZ, 0x4, P1 ;  /* 0x0000000d7b357c11 */ /* 0x000fe400088f24ff */
[----:B------:R-:W-:Y:S01]  /*cd80*/  F2FP.F16.F32.PACK_AB R46, R58, R45 ;  /* 0x0000002d3a2e723e */ /* 0x000fe200000000ff */
[----:B------:R-:W-:Y:S01]  /*cd90*/  VIADD R74, R74, UR14 ;  /* 0x0000000e4a4a7c36 */ /* 0x000fe20008000000 */
[----:B------:R-:W-:Y:S01]  /*cda0*/  F2FP.F16.F32.PACK_AB R39, R138, R39 ;  /* 0x000000278a27723e */ /* 0x000fe200000000ff */
[----:B------:R0:W-:Y:S01]  /*cdb0*/  STG.E.128 desc[UR4][R52.64], R32 ;  /* 0x0000002034007986 */ /* 0x0001e2000c101d04 */
[----:B------:R-:W-:Y:S02]  /*cdc0*/  F2FP.F16.F32.PACK_AB R37, R124, R71 ;  /* 0x000000477c25723e */ /* 0x000fe400000000ff */
[----:B------:R-:W-:-:S02]  /*cdd0*/  F2FP.F16.F32.PACK_AB R45, R44, R57 ;  /* 0x000000392c2d723e */ /* 0x000fc400000000ff */
[----:B------:R-:W-:Y:S01]  /*cde0*/  F2FP.F16.F32.PACK_AB R43, R146, R43 ;  /* 0x0000002b922b723e */ /* 0x000fe200000000ff */
[----:B------:R0:W-:Y:S01]  /*cdf0*/  STG.E.128 desc[UR4][R48.64], R36 ;  /* 0x0000002430007986 */ /* 0x0001e2000c101d04 */
[----:B------:R-:W-:Y:S02]  /*ce00*/  F2FP.F16.F32.PACK_AB R44, R51, R56 ;  /* 0x00000038332c723e */ /* 0x000fe400000000ff */
[----:B------:R-:W-:Y:S01]  /*ce10*/  F2FP.F16.F32.PACK_AB R47, R156, R47 ;  /* 0x0000002f9c2f723e */ /* 0x000fe200000000ff */
[----:B------:R0:W-:Y:S01]  /*ce20*/  STG.E.128 desc[UR4][R54.64], R40 ;  /* 0x0000002836007986 */ /* 0x0001e2000c101d04 */
[----:B------:R-:W-:Y:S02]  /*ce30*/  LEA.HI.X R51, R125, UR13, RZ, 0x4, P2 ;  /* 0x0000000d7d337c11 */ /* 0x000fe400090f24ff */
[----:B------:R-:W-:Y:S02]  /*ce40*/  ISETP.GE.AND P1, PT, R74, UR15, PT ;  /* 0x0000000f4a007c0c */ /* 0x000fe4000bf26270 */
[----:B------:R-:W-:Y:S01]  /*ce50*/  SEL R124, RZ, 0x1, P0 ;  /* 0x00000001ff7c7807 */ /* 0x000fe20000000000 */
[----:B------:R0:W-:Y:S10]  /*ce60*/  STG.E.128 desc[UR4][R50.64], R44 ;  /* 0x0000002c32007986 */ /* 0x0001f4000c101d04 */
[----:B------:R-:W-:Y:S05]  /*ce70*/  @!P1 BRA `(.L_x_19283) ;  /* 0xffffff3c00609947 */ /* 0x000fea000383ffff */
[----:B------:R-:W-:Y:S05]  /*ce80*/  EXIT ;  /* 0x000000000000794d */ /* 0x000fea0003800000 */
.L_x_19282:
[----:B------:R-:W-:Y:S01]  /*ce90*/  HFMA2.MMA R129, -RZ, RZ, 0, 5.9604644775390625e-08 ;  /* 0x00000001ff817435 */ /* 0x000fe200000001ff */
[----:B------:R-:W-:Y:S01]  /*cea0*/  MOV R130, R126 ;  /* 0x0000007e00827202 */ /* 0x000fe20000000f00 */
[----:B------:R-:W-:Y:S01]  /*ceb0*/  IMAD.MOV.U32 R132, RZ, RZ, 0x1f ;  /* 0x0000001fff847424 */ /* 0x000fe200078e00ff */
[----:B------:R-:W-:-:S08]  /*cec0*/  MOV R127, 0xffffffff ;  /* 0xffffffff007f7802 */ /* 0x000fd00000000f00 */
[----:B------:R-:W-:Y:S05]  /*ced0*/  WARPSYNC.COLLECTIVE R127, `(.L_x_19284) ;  /* 0x000000007f087348 */ /* 0x000fea0003c00000 */
[----:B------:R0:W1:Y:S02]  /*cee0*/  SHFL.BFLY P2, R128, R130, R129, R132 ;  /* 0x0c00008182807389 */ /* 0x0000640000040084 */
[----:B01----:R-:W-:Y:S01]  /*cef0*/  ENDCOLLECTIVE ;  /* 0x000000000000791b */ /* 0x003fe20003800000 */
.L_x_19284:
[----:B------:R-:W-:Y:S01]  /*cf00*/  HFMA2.MMA R129, -RZ, RZ, 0, 1.1920928955078125e-07 ;  /* 0x00000002ff817435 */ /* 0x000fe200000001ff */
[----:B------:R-:W-:-:S05]  /*cf10*/  MOV R97, R128 ;  /* 0x0000008000617202 */ /* 0x000fca0000000f00 */
[----:B------:R-:W-:-:S04]  /*cf20*/  FADD.FTZ R98, R126, R97 ;  /* 0x000000617e627221 */ /* 0x000fc80000010000 */
[----:B------:R-:W-:-:S07]  /*cf30*/  IMAD.MOV.U32 R130, RZ, RZ, R98 ;  /* 0x000000ffff827224 */ /* 0x000fce00078e0062 */
[----:B------:R-:W-:Y:S05]  /*cf40*/  WARPSYNC.COLLECTIVE R127, `(.L_x_19285) ;  /* 0x000000007f087348 */ /* 0x000fea0003c00000 */
[----:B------:R0:W1:Y:S02]  /*cf50*/  SHFL.BFLY P2, R128, R130, R129, R132 ;  /* 0x0c00008182807389 */ /* 0x0000640000040084 */
[----:B01----:R-:W-:Y:S01]  /*cf60*/  ENDCOLLECTIVE ;  /* 0x000000000000791b */ /* 0x003fe20003800000 */
.L_x_19285:
[----:B------:R-:W-:Y:S01]  /*cf70*/  HFMA2.MMA R129, -RZ, RZ, 0, 2.384185791015625e-07 ;  /* 0x00000004ff817435 */ /* 0x000fe200000001ff */
[----:B------:R-:W-:-:S05]  /*cf80*/  MOV R97, R128 ;  /* 0x0000008000617202 */ /* 0x000fca0000000f00 */
[----:B------:R-:W-:-:S04]  /*cf90*/  FADD.FTZ R99, R98, R97 ;  /* 0x0000006162637221 */ /* 0x000fc80000010000 */
[----:B------:R-:W-:-:S07]  /*cfa0*/  IMAD.MOV.U32 R130, RZ, RZ, R99 ;  /* 0x000000ffff827224 */ /* 0x000fce00078e0063 */
[----:B------:R-:W-:Y:S05]  /*cfb0*/  WARPSYNC.COLLECTIVE R127, `(.L_x_19286) ;  /* 0x000000007f087348 */ /* 0x000fea0003c00000 */
[----:B------:R0:W1:Y:S02]  /*cfc0*/  SHFL.BFLY P2, R128, R130, R129, R132 ;  /* 0x0c00008182807389 */ /* 0x0000640000040084 */
[----:B01----:R-:W-:Y:S01]  /*cfd0*/  ENDCOLLECTIVE ;  /* 0x000000000000791b */ /* 0x003fe20003800000 */
.L_x_19286:
[----:B------:R-:W-:Y:S01]  /*cfe0*/  HFMA2.MMA R129, -RZ, RZ, 0, 4.76837158203125e-07 ;  /* 0x00000008ff817435 */ /* 0x000fe200000001ff */
[----:B------:R-:W-:-:S05]  /*cff0*/  MOV R96, R128 ;  /* 0x0000008000607202 */ /* 0x000fca0000000f00 */
[----:B------:R-:W-:-:S04]  /*d000*/  FADD.FTZ R104, R99, R96 ;  /* 0x0000006063687221 */ /* 0x000fc80000010000 */
[----:B------:R-:W-:-:S07]  /*d010*/  IMAD.MOV.U32 R130, RZ, RZ, R104 ;  /* 0x000000ffff827224 */ /* 0x000fce00078e0068 */
[----:B------:R-:W-:Y:S05]  /*d020*/  WARPSYNC.COLLECTIVE R127, `(.L_x_19287) ;  /* 0x000000007f087348 */ /* 0x000fea0003c00000 */
[----:B------:R0:W1:Y:S02]  /*d030*/  SHFL.BFLY P2, R128, R130, R129, R132 ;  /* 0x0c00008182807389 */ /* 0x0000640000040084 */
[----:B01----:R-:W-:Y:S01]  /*d040*/  ENDCOLLECTIVE ;  /* 0x000000000000791b */ /* 0x003fe20003800000 */
.L_x_19287:
[----:B------:R-:W-:Y:S01]  /*d050*/  HFMA2.MMA R129, -RZ, RZ, 0, 9.5367431640625e-07 ;  /* 0x00000010ff817435 */ /* 0x000fe200000001ff */
[----:B------:R-:W-:-:S05]  /*d060*/  MOV R97, R128 ;  /* 0x0000008000617202 */ /* 0x000fca0000000f00 */
[----:B------:R-:W-:-:S04]  /*d070*/  FADD.FTZ R105, R104, R97 ;  /* 0x0000006168697221 */ /* 0x000fc80000010000 */
[----:B------:R-:W-:-:S07]  /*d080*/  IMAD.MOV.U32 R130, RZ, RZ, R105 ;  /* 0x000000ffff827224 */ /* 0x000fce00078e0069 */
[----:B------:R-:W-:Y:S05]  /*d090*/  WARPSYNC.COLLECTIVE R127, `(.L_x_19288) ;  /* 0x000000007f087348 */ /* 0x000fea0003c00000 */
[----:B------:R0:W1:Y:S02]  /*d0a0*/  SHFL.BFLY P2, R128, R130, R129, R132 ;  /* 0x0c00008182807389 */ /* 0x0000640000040084 */
[----:B01----:R-:W-:Y:S01]  /*d0b0*/  ENDCOLLECTIVE ;  /* 0x000000000000791b */ /* 0x003fe20003800000 */
.L_x_19288:
        /* <DEDUP_REMOVED lines=72> */
.L_x_19289:
[----:B------:R-:W-:Y:S01]  /*d540*/  HFMA2.MMA R129, -RZ, RZ, 0, 1.1920928955078125e-07 ;  /* 0x00000002ff817435 */ /* 0x000fe200000001ff */
[----:B------:R-:W-:-:S05]  /*d550*/  MOV R98, R128 ;  /* 0x0000008000627202 */ /* 0x000fca0000000f00 */
[----:B------:R-:W-:-:S04]  /*d560*/  FADD.FTZ R98, R97, R98 ;  /* 0x0000006261627221 */ /* 0x000fc80000010000 */
[----:B------:R-:W-:-:S07]  /*d570*/  IMAD.MOV.U32 R130, RZ, RZ, R98 ;  /* 0x000000ffff827224 */ /* 0x000fce00078e0062 */
[----:B------:R-:W-:Y:S05]  /*d580*/  WARPSYNC.COLLECTIVE R127, `(.L_x_19290) ;  /* 0x000000007f087348 */ /* 0x000fea0003c00000 */
[----:B------:R0:W1:Y:S02]  /*d590*/  SHFL.BFLY P2, R128, R130, R129, R132 ;  /* 0x0c00008182807389 */ /* 0x0000640000040084 */
[----:B01----:R-:W-:Y:S01]  /*d5a0*/  ENDCOLLECTIVE ;  /* 0x000000000000791b */ /* 0x003fe20003800000 */
.L_x_19290:
[----:B------:R-:W-:Y:S01]  /*d5b0*/  HFMA2.MMA R129, -RZ, RZ, 0, 2.384185791015625e-07 ;  /* 0x00000004ff817435 */ /* 0x000fe200000001ff */
[----:B------:R-:W-:-:S05]  /*d5c0*/  MOV R99, R128 ;  /* 0x0000008000637202 */ /* 0x000fca0000000f00 */
[----:B------:R-:W-:-:S04]  /*d5d0*/  FADD.FTZ R99, R98, R99 ;  /* 0x0000006362637221 */ /* 0x000fc80000010000 */
[----:B------:R-:W-:-:S07]  /*d5e0*/  IMAD.MOV.U32 R130, RZ, RZ, R99 ;  /* 0x000000ffff827224 */ /* 0x000fce00078e0063 */
[----:B------:R-:W-:Y:S05]  /*d5f0*/  WARPSYNC.COLLECTIVE R127, `(.L_x_19291) ;  /* 0x000000007f087348 */ /* 0x000fea0003c00000 */
[----:B------:R0:W1:Y:S02]  /*d600*/  SHFL.BFLY P2, R128, R130, R129, R132 ;  /* 0x0c00008182807389 */ /* 0x0000640000040084 */
[----:B01----:R-:W-:Y:S01]  /*d610*/  ENDCOLLECTIVE ;  /* 0x000000000000791b */ /* 0x003fe20003800000 */
.L_x_19291:
[----:B------:R-:W-:Y:S01]  /*d620*/  HFMA2.MMA R129, -RZ, RZ, 0, 4.76837158203125e-07 ;  /* 0x00000008ff817435 */ /* 0x000fe200000001ff */
[----:B------:R-:W-:-:S05]  /*d630*/  MOV R104, R128 ;  /* 0x0000008000687202 */ /* 0x000fca0000000f00 */
[----:B------:R-:W-:-:S04]  /*d640*/  FADD.FTZ R104, R99, R104 ;  /* 0x0000006863687221 */ /* 0x000fc80000010000 */
[----:B------:R-:W-:-:S07]  /*d650*/  IMAD.MOV.U32 R130, RZ, RZ, R104 ;  /* 0x000000ffff827224 */ /* 0x000fce00078e0068 */
[----:B------:R-:W-:Y:S05]  /*d660*/  WARPSYNC.COLLECTIVE R127, `(.L_x_19292) ;  /* 0x000000007f087348 */ /* 0x000fea0003c00000 */
[----:B------:R0:W1:Y:S02]  /*d670*/  SHFL.BFLY P2, R128, R130, R129, R132 ;  /* 0x0c00008182807389 */ /* 0x0000640000040084 */
[----:B01----:R-:W-:Y:S01]  /*d680*/  ENDCOLLECTIVE ;  /* 0x000000000000791b */ /* 0x003fe20003800000 */
.L_x_19292:
[----:B------:R-:W-:Y:S01]  /*d690*/  HFMA2.MMA R129, -RZ, RZ, 0, 9.5367431640625e-07 ;  /* 0x00000010ff817435 */ /* 0x000fe200000001ff */
[----:B------:R-:W-:-:S05]  /*d6a0*/  MOV R105, R128 ;  /* 0x0000008000697202 */ /* 0x000fca0000000f00 */
[----:B------:R-:W-:-:S04]  /*d6b0*/  FADD.FTZ R105, R104, R105 ;  /* 0x0000006968697221 */ /* 0x000fc80000010000 */
[----:B------:R-:W-:-:S07]  /*d6c0*/  IMAD.MOV.U32 R130, RZ, RZ, R105 ;  /* 0x000000ffff827224 */ /* 0x000fce00078e0069 */
[----:B------:R-:W-:Y:S05]  /*d6d0*/  WARPSYNC.COLLECTIVE R127, `(.L_x_19293) ;  /* 0x000000007f087348 */ /* 0x000fea0003c00000 */
[----:B------:R0:W1:Y:S02]  /*d6e0*/  SHFL.BFLY P2, R128, R130, R129, R132 ;  /* 0x0c00008182807389 */ /* 0x0000640000040084 */
[----:B01----:R-:W-:Y:S01]  /*d6f0*/  ENDCOLLECTIVE ;  /* 0x000000000000791b */ /* 0x003fe20003800000 */
.L_x_19293:
[----:B------:R-:W-:Y:S01]  /*d700*/  MOV R126, R128 ;  /* 0x00000080007e7202 */ /* 0x000fe20000000f00 */
[----:B------:R-:W-:Y:S06]  /*d710*/  BRA `(.L_x_19294) ;  /* 0xffffffe800bc7947 */ /* 0x000fec000383ffff */
.L_x_19295:
        /* <DEDUP_REMOVED lines=14> */
.L_x_30289:


//--------------------- .text._ZN10layer_norm13ln_fwd_kernelINS_13Kernel_traitsI6__halfS2_fS2_fjLj4096ELj1ELj1ELj4ELj16ENS_18Kernel_traits_baseILj4096ES2_S2_fS2_fjLj128EEEEELb1ELb0ELb1ELb0EEEvNS_9FwdParamsE --------------------------
	.section	.text._ZN10layer_norm13ln_fwd_kernelINS_13Kernel_traitsI6__halfS2_fS2_fjLj4096ELj1ELj1ELj4ELj16ENS_18Kernel_traits_baseILj4096ES2_S2_fS2_fjLj128EEEEELb1ELb0ELb1ELb0EEEvNS_9FwdParamsE,"ax",@progbits
	.align	128
        .global         _ZN10layer_norm13ln_fwd_kernelINS_13Kernel_traitsI6__halfS2_fS2_fjLj4096ELj1ELj1ELj4ELj16ENS_18Kernel_traits_baseILj4096ES2_S2_fS2_fjLj128EEEEELb1ELb0ELb1ELb0EEEvNS_9FwdParamsE
        .type           _ZN10layer_norm13ln_fwd_kernelINS_13Kernel_traitsI6__halfS2_fS2_fjLj4096ELj1ELj1ELj4ELj16ENS_18Kernel_traits_baseILj4096ES2_S2_fS2_fjLj128EEEEELb1ELb0ELb1ELb0EEEvNS_9FwdParamsE,@function
        .size           _ZN10layer_norm13ln_fwd_kernelINS_13Kernel_traitsI6__halfS2_fS2_fjLj4096ELj1ELj1ELj4ELj16ENS_18Kernel_traits_baseILj4096ES2_S2_fS2_fjLj128EEEEELb1ELb0ELb1ELb0EEEvNS_9FwdParamsE,(.L_x_30290 - _ZN10layer_norm13ln_fwd_kernelINS_13Kernel_traitsI6__halfS2_fS2_fjLj4096ELj1ELj1ELj4ELj16ENS_18Kernel_traits_baseILj4096ES2_S2_fS2_fjLj128EEEEELb1ELb0ELb1ELb0EEEvNS_9FwdParamsE)
        .other          _ZN10layer_norm13ln_fwd_kernelINS_13Kernel_traitsI6__halfS2_fS2_fjLj4096ELj1ELj1ELj4ELj16ENS_18Kernel_traits_baseILj4096ES2_S2_fS2_fjLj128EEEEELb1ELb0ELb1ELb0EEEvNS_9FwdParamsE,@"STO_CUDA_ENTRY STV_DEFAULT"
_ZN10layer_norm13ln_fwd_kernelINS_13Kernel_traitsI6__halfS2_fS2_fjLj4096ELj1ELj1ELj4ELj16ENS_18Kernel_traits_baseILj4096ES2_S2_fS2_fjLj128EEEEELb1ELb0ELb1ELb0EEEvNS_9FwdParamsE:
.text._ZN10layer_norm13ln_fwd_kernelINS_13Kernel_traitsI6__halfS2_fS2_fjLj4096ELj1ELj1ELj4ELj16ENS_18Kernel_traits_baseILj4096ES2_S2_fS2_fjLj128EEEEELb1ELb0ELb1ELb0EEEvNS_9FwdParamsE:
        /* <DEDUP_REMOVED lines=19> */
[----:B------:R-:W-:-:S04]  /*0130*/  LOP3.LUT R28, R80, 0x7f, RZ, 0xc0, !PT ;  /* 0x0000007f501c7812 */ /* 0x000fc800078ec0ff */
[----:B------:R-:W-:Y:S02]  /*0140*/  MOV R13, R28 ;  /* 0x0000001c000d7202 */ /* 0x000fe40000000f00 */
        /* <DEDUP_REMOVED lines=84> */
.L_x_19297:
[----:B------:R-:W-:Y:S05]  /*0690*/  BSYNC B0 ;  /* 0x0000000000007941 */ /* 0x000fea0003800000 */
.L_x_19296:
        /* <DEDUP_REMOVED lines=14> */
.L_x_19299:
[----:B------:R-:W-:Y:S05]  /*0780*/  BSYNC B0 ;  /* 0x0000000000007941 */ /* 0x000fea0003800000 */
.L_x_19298:
        /* <DEDUP_REMOVED lines=14> */
.L_x_19301:
[----:B------:R-:W-:Y:S05]  /*0870*/  BSYNC B0 ;  /* 0x0000000000007941 */ /* 0x000fea0003800000 */
.L_x_19300:
        /* <DEDUP_REMOVED lines=13> */
.L_x_19303:
[----:B------:R-:W-:Y:S05]  /*0950*/  BSYNC B0 ;  /* 0x0000000000007941 */ /* 0x000fea0003800000 */
.L_x_19302:
[----:B------:R-:W-:Y:S01]  /*0960*/  ULDC UR8, c[0x0][0x214] ;  /* 0x0000850000087ab9 */ /* 0x000fe20000000800 */
[----:B------:R-:W-:Y:S02]  /*0970*/  LOP3.LUT R126, R15, UR30, R8, 0x96, !PT ;  /* 0x0000001e0f7e7c12 */ /* 0x000fe4000f8e9608 */
[----:B------:R-:W-:-:S13]  /*0980*/  ISETP.GE.AND P0, PT, R26, UR8, PT ;  /* 0x000000081a007c0c */ /* 0x000fda000bf06270 */
[----:B------:R-:W-:Y:S05]  /*0990*/  @P0 EXIT ;  /* 0x000000000000094d */ /* 0x000fea0003800000 */
[----:B------:R-:W-:Y:S01]  /*09a0*/  SHF.R.S32.HI R56, RZ, 0x3, R56 ;  /* 0x00000003ff387819 */ /* 0x000fe20000011438 */
[--C-:B-----5:R-:W-:Y:S01]  /*09b0*/  HADD2.F32 R106, -RZ, R32.reuse.H0_H0 ;  /* 0x20000020ff6a7230 */ /* 0x120fe20000004100 */
[----:B------:R-:W-:Y:S01]  /*09c0*/  HFMA2.MMA R127, -RZ, RZ, 0, 0 ;  /* 0x00000000ff7f7435 */ /* 0x000fe200000001ff */
        /* <DEDUP_REMOVED lines=17> */
[----:B------:R-:W-:Y:S01]  /*0ae0*/  LOP3.LUT R124, R124, 0x3, RZ, 0xc0, !PT ;  /* 0x000000037c7c7812 */ /* 0x000fe200078ec0ff */
[----:B------:R-:W-:Y:S01]  /*0af0*/  IMAD.IADD R33, R33, 0x1, R56 ;  /* 0x0000000121217824 */ /* 0x000fe200078e0238 */
[----:B------:R-:W-:Y:S01]  /*0b00*/  VIADDMNMX R41, R32, -R41, RZ, !PT ;  /* 0x8000002920297246 */ /* 0x000fe200078001ff */
[----:B------:R-:W-:Y:S01]  /*0b10*/  IMAD R123, R123, -0x2daee0ad, RZ ;  /* 0xd2511f537b7b7824 */ /* 0x000fe200078e02ff */
[----:B------:R-:W-:Y:S01]  /*0b20*/  ULDC.U8 UR8, c[0x0][0x2a0] ;  /* 0x0000a80000087ab9 */ /* 0x000fe20000000000 */
[----:B------:R-:W-:Y:S01]  /*0b30*/  IMAD.SHL.U32 R33, R33, 0x8, RZ ;  /* 0x0000000821217824 */ /* 0x000fe200078e00ff */
[----:B------:R-:W-:Y:S01]  /*0b40*/  VIMNMX R41, R41, 0x20, PT ;  /* 0x0000002029297848 */ /* 0x000fe20003fe0100 */
[----:B------:R-:W-:Y:S01]  /*0b50*/  IMAD R122, R122, -0x326172a9, RZ ;  /* 0xcd9e8d577a7a7824 */ /* 0x000fe200078e02ff */
[----:B------:R-:W-:Y:S01]  /*0b60*/  ULDC UR9, c[0x0][0x294] ;  /* 0x0000a50000097ab9 */ /* 0x000fe20000000800 */
[----:B------:R-:W-:Y:S01]  /*0b70*/  IMAD.HI.U32 R35, R126, -0x326172a9, RZ ;  /* 0xcd9e8d577e237827 */ /* 0x000fe200078e00ff */
[----:B------:R-:W-:Y:S01]  /*0b80*/  I2FP.F32.U32 R33, R33 ;  /* 0x0000002100217245 */ /* 0x000fe20000201000 */
[----:B------:R-:W-:Y:S01]  /*0b90*/  ULDC UR12, c[0x0][0x290] ;  /* 0x0000a400000c7ab9 */ /* 0x000fe20000000800 */
[----:B------:R-:W-:Y:S01]  /*0ba0*/  IADD3 R41, R56, R41, RZ ;  /* 0x0000002938297210 */ /* 0x000fe20007ffe0ff */
[----:B------:R-:W-:Y:S01]  /*0bb0*/  IMAD.HI.U32 R32, R128, -0x2daee0ad, RZ ;  /* 0xd2511f5380207827 */ /* 0x000fe200078e00ff */
[----:B------:R0:W1:Y:S01]  /*0bc0*/  MUFU.RCP R125, R33 ;  /* 0x00000021007d7308 */ /* 0x0000620000001000 */
[----:B------:R-:W-:Y:S01]  /*0bd0*/  LOP3.LUT R122, R35, UR31, R122, 0x96, !PT ;  /* 0x0000001f237a7c12 */ /* 0x000fe2000f8e967a */
[----:B------:R-:W-:Y:S01]  /*0be0*/  UISETP.NE.AND UP0, UPT, UR8, URZ, UPT ;  /* 0x0000003f0800728c */ /* 0x000fe2000bf05270 */
[--C-:B------:R-:W-:Y:S01]  /*0bf0*/  HADD2.F32 R24, -RZ, R16.reuse.H0_H0 ;  /* 0x20000010ff187230 */ /* 0x100fe20000004100 */
[----:B------:R-:W-:Y:S01]  /*0c00*/  LOP3.LUT R123, R32, UR32, R123, 0x96, !PT ;  /* 0x00000020207b7c12 */ /* 0x000fe2000f8e967b */
[----:B------:R-:W-:Y:S01]  /*0c10*/  HADD2.F32 R25, -RZ, R16.H1_H1 ;  /* 0x30000010ff197230 */ /* 0x000fe20000004100 */
[----:B------:R-:W-:Y:S01]  /*0c20*/  ULDC.64 UR10, c[0x0][0x298] ;  /* 0x0000a600000a7ab9 */ /* 0x000fe20000000a00 */
[--C-:B------:R-:W-:Y:S01]  /*0c30*/  HADD2.F32 R22, -RZ, R17.reuse.H0_H0 ;  /* 0x20000011ff167230 */ /* 0x100fe20000004100 */
[----:B------:R-:W-:Y:S01]  /*0c40*/  ULDC.64 UR14, c[0x0][0x210] ;  /* 0x00008400000e7ab9 */ /* 0x000fe20000000a00 */
[----:B------:R-:W-:-:S02]  /*0c50*/  HADD2.F32 R23, -RZ, R17.H1_H1 ;  /* 0x30000011ff177230 */ /* 0x000fc40000004100 */
[--C-:B------:R-:W-:Y:S02]  /*0c60*/  HADD2.F32 R20, -RZ, R18.reuse.H0_H0 ;  /* 0x20000012ff147230 */ /* 0x100fe40000004100 */
[----:B------:R-:W-:Y:S02]  /*0c70*/  HADD2.F32 R21, -RZ, R18.H1_H1 ;  /* 0x30000012ff157230 */ /* 0x000fe40000004100 */
[----:B------:R-:W-:Y:S02]  /*0c80*/  HADD2.F32 R18, -RZ, R19.H0_H0 ;  /* 0x20000013ff127230 */ /* 0x000fe40000004100 */
        /* <DEDUP_REMOVED lines=48> */
[----:B------:R-:W-:Y:S02]  /*0f90*/  IMAD.MOV.U32 R145, RZ, RZ, 0x1 ;  /* 0x00000001ff917424 */ /* 0x000fe400078e00ff */
[----:B------:R-:W-:Y:S02]  /*0fa0*/  IMAD R128, R128, -0x2daee0ad, RZ ;  /* 0xd2511f5380807824 */ /* 0x000fe400078e02ff */
[----:B01----:R-:W-:-:S07]  /*0fb0*/  IMAD.SHL.U32 R129, R41, 0x8, RZ ;  /* 0x0000000829817824 */ /* 0x003fce00078e00ff */
.L_x_19615:
        /* <DEDUP_REMOVED lines=15> */
[----:B------:R-:W-:Y:S02]  /*10b0*/  @P0 IADD3 R138, R146, -0x1, RZ ;  /* 0xffffffff928a0810 */ /* 0x000fe40007ffe0ff */
        /* <DEDUP_REMOVED lines=35> */
.L_x_19309:
[----:B------:R-:W-:-:S07]  /*12f0*/  IMAD.MOV.U32 R78, RZ, RZ, R126 ;  /* 0x000000ffff4e7224 */ /* 0x000fce00078e007e */
.L_x_19310:
[----:B------:R-:W-:Y:S05]  /*1300*/  BSYNC B2 ;  /* 0x0000000000027941 */ /* 0x000fea0003800000 */
.L_x_19308:
        /* <DEDUP_REMOVED lines=16> */
.L_x_19314:
[----:B------:R-:W-:Y:S05]  /*1410*/  BSYNC B3 ;  /* 0x0000000000037941 */ /* 0x000fea0003800000 */
.L_x_19313:
        /* <DEDUP_REMOVED lines=44> */
.L_x_19312:
[----:B------:R-:W-:Y:S05]  /*16e0*/  BSYNC B2 ;  /* 0x0000000000027941 */ /* 0x000fea0003800000 */
.L_x_19311:
[----:B------:R-:W-:Y:S01]  /*16f0*/  HFMA2.MMA R39, -RZ, RZ, 0.1171875, 0 ;  /* 0x2f800000ff277435 */ /* 0x000fe200000001ff */
[----:B------:R-:W-:Y:S01]  /*1700*/  I2FP.F32.U32 R36, R78 ;  /* 0x0000004e00247245 */ /* 0x000fe20000201000 */
[----:B-----5:R-:W-:-:S05]  /*1710*/  HADD2.F32 R37, -RZ, R40.H0_H0 ;  /* 0x20000028ff257230 */ /* 0x020fca0000004100 */
[----:B------:R-:W-:-:S03]  /*1720*/  FMUL.FTZ R37, R37, UR11 ;  /* 0x0000000b25257c20 */ /* 0x000fc60008410000 */
[----:B------:R-:W-:Y:S01]  /*1730*/  FFMA.FTZ R36, R36, R39, 1.1641532182693481445e-10 ;  /* 0x2f00000024247423 */ /* 0x000fe20000010027 */
[----:B------:R-:W-:-:S04]  /*1740*/  FMUL.FTZ R37, R37, UR10 ;  /* 0x0000000a25257c20 */ /* 0x000fc80008410000 */
[----:B------:R-:W-:-:S04]  /*1750*/  FSETP.GTU.FTZ.AND P3, PT, R36, UR9, PT ;  /* 0x0000000924007c0b */ /* 0x000fc8000bf7c000 */
[----:B------:R-:W-:Y:S02]  /*1760*/  FSEL R36, R37, RZ, !P3 ;  /* 0x000000ff25247208 */ /* 0x000fe40005800000 */
[----:B------:R-:W-:-:S03]  /*1770*/  SEL R130, RZ, 0x1, P3 ;  /* 0x00000001ff827807 */ /* 0x000fc60001800000 */
[----:B------:R-:W-:-:S07]  /*1780*/  @P1 FADD.FTZ R36, R32, R36 ;  /* 0x0000002420241221 */ /* 0x000fce0000010000 */
.L_x_19307:
[----:B------:R-:W-:Y:S05]  /*1790*/  BSYNC B1 ;  /* 0x0000000000017941 */ /* 0x000fea0003800000 */
.L_x_19306:
        /* <DEDUP_REMOVED lines=18> */
.L_x_19318:
[----:B------:R-:W-:-:S07]  /*18c0*/  MOV R37, R126 ;  /* 0x0000007e00257202 */ /* 0x000fce0000000f00 */
.L_x_19319:
[----:B------:R-:W-:Y:S05]  /*18d0*/  BSYNC B2 ;  /* 0x0000000000027941 */ /* 0x000fea0003800000 */
.L_x_19317:
        /* <DEDUP_REMOVED lines=16> */
.L_x_19323:
[----:B------:R-:W-:Y:S05]  /*19e0*/  BSYNC B3 ;  /* 0x0000000000037941 */ /* 0x000fea0003800000 */
.L_x_19322:
        /* <DEDUP_REMOVED lines=44> */
.L_x_19321:
[----:B------:R-:W-:Y:S05]  /*1cb0*/  BSYNC B2 ;  /* 0x0000000000027941 */ /* 0x000fea0003800000 */
.L_x_19320:
[----:B------:R-:W-:Y:S01]  /*1cc0*/  I2FP.F32.U32 R37, R37 ;  /* 0x0000002500257245 */ /* 0x000fe20000201000 */
[----:B-----5:R-:W-:Y:S02]  /*1cd0*/  HADD2.F32 R38, -RZ, R40.H1_H1 ;  /* 0x30000028ff267230 */ /* 0x020fe40000004100 */
[----:B------:R-:W-:-:S03]  /*1ce0*/  IMAD.MOV.U32 R48, RZ, RZ, 0x2f800000 ;  /* 0x2f800000ff307424 */ /* 0x000fc600078e00ff */
[----:B------:R-:W-:Y:S01]  /*1cf0*/  FMUL.FTZ R38, R38, UR11 ;  /* 0x0000000b26267c20 */ /* 0x000fe20008410000 */
[----:B------:R-:W-:-:S03]  /*1d00*/  FFMA.FTZ R37, R37, R48, 1.1641532182693481445e-10 ;  /* 0x2f00000025257423 */ /* 0x000fc60000010030 */
[----:B------:R-:W-:Y:S02]  /*1d10*/  FMUL.FTZ R38, R38, UR10 ;  /* 0x0000000a26267c20 */ /* 0x000fe40008410000 */
[----:B------:R-:W-:-:S04]  /*1d20*/  FSETP.GTU.FTZ.AND P3, PT, R37, UR9, PT ;  /* 0x0000000925007c0b */ /* 0x000fc8000bf7c000 */
[----:B------:R-:W-:Y:S02]  /*1d30*/  FSEL R37, R38, RZ, !P3 ;  /* 0x000000ff26257208 */ /* 0x000fe40005800000 */
[----:B------:R-:W-:-:S03]  /*1d40*/  SEL R131, RZ, 0x1, P3 ;  /* 0x00000001ff837807 */ /* 0x000fc60001800000 */
[----:B------:R-:W-:-:S07]  /*1d50*/  @P1 FADD.FTZ R37, R33, R37 ;  /* 0x0000002521251221 */ /* 0x000fce0000010000 */
.L_x_19316:
[----:B------:R-:W-:Y:S05]  /*1d60*/  BSYNC B1 ;  /* 0x0000000000017941 */ /* 0x000fea0003800000 */
.L_x_19315:
        /* <DEDUP_REMOVED lines=18> */
.L_x_19327:
[----:B------:R-:W-:-:S07]  /*1e90*/  IMAD.MOV.U32 R124, RZ, RZ, R126 ;  /* 0x000000ffff7c7224 */ /* 0x000fce00078e007e */
.L_x_19328:
[----:B------:R-:W-:Y:S05]  /*1ea0*/  BSYNC B2 ;  /* 0x0000000000027941 */ /* 0x000fea0003800000 */
.L_x_19326:
        /* <DEDUP_REMOVED lines=16> */
.L_x_19332:
[----:B------:R-:W-:Y:S05]  /*1fb0*/  BSYNC B3 ;  /* 0x0000000000037941 */ /* 0x000fea0003800000 */
.L_x_19331:
        /* <DEDUP_REMOVED lines=44> */
.L_x_19330:
[----:B------:R-:W-:Y:S05]  /*2280*/  BSYNC B2 ;  /* 0x0000000000027941 */ /* 0x000fea0003800000 */
.L_x_19329:
        /* <DEDUP_REMOVED lines=10> */
.L_x_19325:
[----:B------:R-:W-:Y:S05]  /*2330*/  BSYNC B1 ;  /* 0x0000000000017941 */ /* 0x000fea0003800000 */
.L_x_19324:
        /* <DEDUP_REMOVED lines=18> */
.L_x_19336:
[----:B------:R-:W-:-:S07]  /*2460*/  MOV R39, R126 ;  /* 0x0000007e00277202 */ /* 0x000fce0000000f00 */
.L_x_19337:
[----:B------:R-:W-:Y:S05]  /*2470*/  BSYNC B2 ;  /* 0x0000000000027941 */ /* 0x000fea0003800000 */
.L_x_19335:
        /* <DEDUP_REMOVED lines=16> */
.L_x_19341:
[----:B------:R-:W-:Y:S05]  /*2580*/  BSYNC B3 ;  /* 0x0000000000037941 */ /* 0x000fea0003800000 */
.L_x_19340:
        /* <DEDUP_REMOVED lines=44> */
.L_x_19339:
[----:B------:R-:W-:Y:S05]  /*2850*/  BSYNC B2 ;  /* 0x0000000000027941 */ /* 0x000fea0003800000 */
.L_x_19338:
        /* <DEDUP_REMOVED lines=10> */
.L_x_19334:
[----:B------:R-:W-:Y:S05]  /*2900*/  BSYNC B1 ;  /* 0x0000000000017941 */ /* 0x000fea0003800000 */
.L_x_19333:
        /* <DEDUP_REMOVED lines=18> */
.L_x_19345:
[----:B------:R-:W-:-:S07]  /*2a30*/  IMAD.MOV.U32 R124, RZ, RZ, R126 ;  /* 0x000000ffff7c7224 */ /* 0x000fce00078e007e */
.L_x_19346:
[----:B------:R-:W-:Y:S05]  /*2a40*/  BSYNC B2 ;  /* 0x0000000000027941 */ /* 0x000fea0003800000 */
.L_x_19344:
        /* <DEDUP_REMOVED lines=16> */
.L_x_19350:
[----:B------:R-:W-:Y:S05]  /*2b50*/  BSYNC B3 ;  /* 0x0000000000037941 */ /* 0x000fea0003800000 */
.L_x_19349:
        /* <DEDUP_REMOVED lines=44> */
.L_x_19348:
[----:B------:R-:W-:Y:S05]  /*2e20*/  BSYNC B2 ;  /* 0x0000000000027941 */ /* 0x000fea0003800000 */
.L_x_19347:
[----:B------:R-:W-:Y:S01]  /*2e30*/  HFMA2.MMA R51, -RZ, RZ, 0.1171875, 0 ;  /* 0x2f800000ff337435 */ /* 0x000fe200000001ff */
[----:B------:R-:W-:Y:S01]  /*2e40*/  I2FP.F32.U32 R48, R124 ;  /* 0x0000007c00307245 */ /* 0x000fe20000201000 */
[----:B------:R-:W-:-:S05]  /*2e50*/  HADD2.F32 R49, -RZ, R42.H0_H0 ;  /* 0x2000002aff317230 */ /* 0x000fca0000004100 */
[----:B------:R-:W-:-:S03]  /*2e60*/  FMUL.FTZ R49, R49, UR11 ;  /* 0x0000000b31317c20 */ /* 0x000fc60008410000 */
[----:B------:R-:W-:Y:S01]  /*2e70*/  FFMA.FTZ R48, R48, R51, 1.1641532182693481445e-10 ;  /* 0x2f00000030307423 */ /* 0x000fe20000010033 */
[----:B------:R-:W-:-:S04]  /*2e80*/  FMUL.FTZ R49, R49, UR10 ;  /* 0x0000000a31317c20 */ /* 0x000fc80008410000 */
[----:B------:R-:W-:-:S04]  /*2e90*/  FSETP.GTU.FTZ.AND P3, PT, R48, UR9, PT ;  /* 0x0000000930007c0b */ /* 0x000fc8000bf7c000 */
[----:B------:R-:W-:Y:S02]  /*2ea0*/  FSEL R48, R49, RZ, !P3 ;  /* 0x000000ff31307208 */ /* 0x000fe40005800000 */
[----:B------:R-:W-:-:S03]  /*2eb0*/  SEL R134, RZ, 0x1, P3 ;  /* 0x00000001ff867807 */ /* 0x000fc60001800000 */
[----:B------:R-:W-:-:S07]  /*2ec0*/  @P1 FADD.FTZ R48, R44, R48 ;  /* 0x000000302c301221 */ /* 0x000fce0000010000 */
.L_x_19343:
[----:B------:R-:W-:Y:S05]  /*2ed0*/  BSYNC B1 ;  /* 0x0000000000017941 */ /* 0x000fea0003800000 */
.L_x_19342:
        /* <DEDUP_REMOVED lines=18> */
.L_x_19354:
[----:B------:R-:W-:-:S07]  /*3000*/  MOV R49, R126 ;  /* 0x0000007e00317202 */ /* 0x000fce0000000f00 */
.L_x_19355:
[----:B------:R-:W-:Y:S05]  /*3010*/  BSYNC B2 ;  /* 0x0000000000027941 */ /* 0x000fea0003800000 */
.L_x_19353:
        /* <DEDUP_REMOVED lines=16> */
.L_x_19359:
[----:B------:R-:W-:Y:S05]  /*3120*/  BSYNC B3 ;  /* 0x0000000000037941 */ /* 0x000fea0003800000 */
.L_x_19358:
        /* <DEDUP_REMOVED lines=44> */
.L_x_19357:
[----:B------:R-:W-:Y:S05]  /*33f0*/  BSYNC B2 ;  /* 0x0000000000027941 */ /* 0x000fea0003800000 */
.L_x_19356:
[----:B------:R-:W-:Y:S01]  /*3400*/  I2FP.F32.U32 R49, R49 ;  /* 0x0000003100317245 */ /* 0x000fe20000201000 */
[----:B------:R-:W-:Y:S02]  /*3410*/  HADD2.F32 R50, -RZ, R42.H1_H1 ;  /* 0x3000002aff327230 */ /* 0x000fe40000004100 */
        /* <DEDUP_REMOVED lines=8> */
.L_x_19352:
[----:B------:R-:W-:Y:S05]  /*34a0*/  BSYNC B1 ;  /* 0x0000000000017941 */ /* 0x000fea0003800000 */
.L_x_19351:
        /* <DEDUP_REMOVED lines=18> */
.L_x_19363:
[----:B------:R-:W-:-:S07]  /*35d0*/  IMAD.MOV.U32 R124, RZ, RZ, R126 ;  /* 0x000000ffff7c7224 */ /* 0x000fce00078e007e */
.L_x_19364:
[----:B------:R-:W-:Y:S05]  /*35e0*/  BSYNC B2 ;  /* 0x0000000000027941 */ /* 0x000fea0003800000 */
.L_x_19362:
        /* <DEDUP_REMOVED lines=16> */
.L_x_19368:
[----:B------:R-:W-:Y:S05]  /*36f0*/  BSYNC B3 ;  /* 0x0000000000037941 */ /* 0x000fea0003800000 */
.L_x_19367:
        /* <DEDUP_REMOVED lines=44> */
.L_x_19366:
[----:B------:R-:W-:Y:S05]  /*39c0*/  BSYNC B2 ;  /* 0x0000000000027941 */ /* 0x000fea0003800000 */
.L_x_19365:
        /* <DEDUP_REMOVED lines=10> */
.L_x_19361:
[----:B------:R-:W-:Y:S05]  /*3a70*/  BSYNC B1 ;  /* 0x0000000000017941 */ /* 0x000fea0003800000 */
.L_x_19360:
        /* <DEDUP_REMOVED lines=18> */
.L_x_19372:
[----:B------:R-:W-:-:S07]  /*3ba0*/  MOV R51, R126 ;  /* 0x0000007e00337202 */ /* 0x000fce0000000f00 */
.L_x_19373:
[----:B------:R-:W-:Y:S05]  /*3bb0*/  BSYNC B2 ;  /* 0x0000000000027941 */ /* 0x000fea0003800000 */
.L_x_19371:
        /* <DEDUP_REMOVED lines=16> */
.L_x_19377:
[----:B------:R-:W-:Y:S05]  /*3cc0*/  BSYNC B3 ;  /* 0x0000000000037941 */ /* 0x000fea0003800000 */
.L_x_19376:
        /* <DEDUP_REMOVED lines=44> */
.L_x_19375:
[----:B------:R-:W-:Y:S05]  /*3f90*/  BSYNC B2 ;  /* 0x0000000000027941 */ /* 0x000fea0003800000 */
.L_x_19374:
        /* <DEDUP_REMOVED lines=10> */
.L_x_19370:
[----:B------:R-:W-:Y:S05]  /*4040*/  BSYNC B1 ;  /* 0x0000000000017941 */ /* 0x000fea0003800000 */
.L_x_19369:
        /* <DEDUP_REMOVED lines=26> */
.L_x_19379:
[----:B------:R-:W-:Y:S05]  /*41f0*/  BSYNC B1 ;  /* 0x0000000000017941 */ /* 0x000fea0003800000 */
.L_x_19378:
[----:B------:R-:W-:Y:S01]  /*4200*/  VIADD R148, R148, 0x80 ;  /* 0x0000008094947836 */ /* 0x000fe20000000000 */
[----:B------:R-:W-:-:S07]  /*4210*/  IADD3 R147, R147, 0x80, RZ ;  /* 0x0000008093937810 */ /* 0x000fce0007ffe0ff */
.L_x_19305:
[----:B------:R-:W-:Y:S05]  /*4220*/  BSYNC B0 ;  /* 0x0000000000007941 */ /* 0x000fea0003800000 */
.L_x_19304:
        /* <DEDUP_REMOVED lines=32> */
.L_x_19385:
[----:B------:R-:W-:-:S07]  /*4430*/  MOV R78, R126 ;  /* 0x0000007e004e7202 */ /* 0x000fce0000000f00 */
.L_x_19386:
[----:B------:R-:W-:Y:S05]  /*4440*/  BSYNC B2 ;  /* 0x0000000000027941 */ /* 0x000fea0003800000 */
.L_x_19384:
        /* <DEDUP_REMOVED lines=16> */
.L_x_19390:
[----:B------:R-:W-:Y:S05]  /*4550*/  BSYNC B3 ;  /* 0x0000000000037941 */ /* 0x000fea0003800000 */
.L_x_19389:
        /* <DEDUP_REMOVED lines=44> */
.L_x_19388:
[----:B------:R-:W-:Y:S05]  /*4820*/  BSYNC B2 ;  /* 0x0000000000027941 */ /* 0x000fea0003800000 */
.L_x_19387:
[----:B------:R-:W-:Y:S01]  /*4830*/  I2FP.F32.U32 R52, R78 ;  /* 0x0000004e00347245 */ /* 0x000fe20000201000 */
[----:B-----5:R-:W-:Y:S02]  /*4840*/  HADD2.F32 R54, -RZ, R40.H0_H0 ;  /* 0x20000028ff367230 */ /* 0x020fe40000004100 */
        /* <DEDUP_REMOVED lines=8> */
.L_x_19383:
[----:B------:R-:W-:Y:S05]  /*48d0*/  BSYNC B1 ;  /* 0x0000000000017941 */ /* 0x000fea0003800000 */
.L_x_19382:
        /* <DEDUP_REMOVED lines=18> */
.L_x_19394:
[----:B------:R-:W-:-:S07]  /*4a00*/  IMAD.MOV.U32 R53, RZ, RZ, R126 ;  /* 0x000000ffff357224 */ /* 0x000fce00078e007e */
.L_x_19395:
[----:B------:R-:W-:Y:S05]  /*4a10*/  BSYNC B2 ;  /* 0x0000000000027941 */ /* 0x000fea0003800000 */
.L_x_19393:
        /* <DEDUP_REMOVED lines=16> */
.L_x_19399:
[----:B------:R-:W-:Y:S05]  /*4b20*/  BSYNC B3 ;  /* 0x0000000000037941 */ /* 0x000fea0003800000 */
.L_x_19398:
        /* <DEDUP_REMOVED lines=44> */
.L_x_19397:
[----:B------:R-:W-:Y:S05]  /*4df0*/  BSYNC B2 ;  /* 0x0000000000027941 */ /* 0x000fea0003800000 */
.L_x_19396:
[----:B------:R-:W-:Y:S01]  /*4e00*/  HFMA2.MMA R54, -RZ, RZ, 0.1171875, 0 ;  /* 0x2f800000ff367435 */ /* 0x000fe200000001ff */
[----:B------:R-:W-:Y:S01]  /*4e10*/  I2FP.F32.U32 R53, R53 ;  /* 0x0000003500357245 */ /* 0x000fe20000201000 */
[----:B-----5:R-:W-:-:S05]  /*4e20*/  HADD2.F32 R56, -RZ, R40.H1_H1 ;  /* 0x30000028ff387230 */ /* 0x020fca0000004100 */
[----:B------:R-:W-:-:S03]  /*4e30*/  FMUL.FTZ R56, R56, UR11 ;  /* 0x0000000b38387c20 */ /* 0x000fc60008410000 */
[----:B------:R-:W-:Y:S01]  /*4e40*/  FFMA.FTZ R53, R53, R54, 1.1641532182693481445e-10 ;  /* 0x2f00000035357423 */ /* 0x000fe20000010036 */
[----:B------:R-:W-:-:S04]  /*4e50*/  FMUL.FTZ R56, R56, UR10 ;  /* 0x0000000a38387c20 */ /* 0x000fc80008410000 */
[----:B------:R-:W-:-:S04]  /*4e60*/  FSETP.GTU.FTZ.AND P3, PT, R53, UR9, PT ;  /* 0x0000000935007c0b */ /* 0x000fc8000bf7c000 */
[----:B------:R-:W-:Y:S02]  /*4e70*/  FSEL R53, R56, RZ, !P3 ;  /* 0x000000ff38357208 */ /* 0x000fe40005800000 */
[----:B------:R-:W-:-:S03]  /*4e80*/  SEL R131, RZ, 0x1, P3 ;  /* 0x00000001ff837807 */ /* 0x000fc60001800000 */
[----:B------:R-:W-:-:S07]  /*4e90*/  @P1 FADD.FTZ R53, R33, R53 ;  /* 0x0000003521351221 */ /* 0x000fce0000010000 */
.L_x_19392:
[----:B------:R-:W-:Y:S05]  /*4ea0*/  BSYNC B1 ;  /* 0x0000000000017941 */ /* 0x000fea0003800000 */
.L_x_19391:
        /* <DEDUP_REMOVED lines=18> */
.L_x_19403:
[----:B------:R-:W-:-:S07]  /*4fd0*/  MOV R124, R126 ;  /* 0x0000007e007c7202 */ /* 0x000fce0000000f00 */
.L_x_19404:
[----:B------:R-:W-:Y:S05]  /*4fe0*/  BSYNC B2 ;  /* 0x0000000000027941 */ /* 0x000fea0003800000 */
.L_x_19402:
        /* <DEDUP_REMOVED lines=16> */
.L_x_19408:
[----:B------:R-:W-:Y:S05]  /*50f0*/  BSYNC B3 ;  /* 0x0000000000037941 */ /* 0x000fea0003800000 */
.L_x_19407:
        /* <DEDUP_REMOVED lines=44> */
.L_x_19406:
[----:B------:R-:W-:Y:S05]  /*53c0*/  BSYNC B2 ;  /* 0x0000000000027941 */ /* 0x000fea0003800000 */
.L_x_19405:
        /* <DEDUP_REMOVED lines=10> */
.L_x_19401:
[----:B------:R-:W-:Y:S05]  /*5470*/  BSYNC B1 ;  /* 0x0000000000017941 */ /* 0x000fea0003800000 */
.L_x_19400:
        /* <DEDUP_REMOVED lines=18> */
.L_x_19412:
[----:B------:R-:W-:-:S07]  /*55a0*/  IMAD.MOV.U32 R55, RZ, RZ, R126 ;  /* 0x000000ffff377224 */ /* 0x000fce00078e007e */
.L_x_19413:
[----:B------:R-:W-:Y:S05]  /*55b0*/  BSYNC B2 ;  /* 0x0000000000027941 */ /* 0x000fea0003800000 */
.L_x_19411:
        /* <DEDUP_REMOVED lines=16> */
.L_x_19417:
[----:B------:R-:W-:Y:S05]  /*56c0*/  BSYNC B3 ;  /* 0x0000000000037941 */ /* 0x000fea0003800000 */
.L_x_19416:
        /* <DEDUP_REMOVED lines=44> */
.L_x_19415:
[----:B------:R-:W-:Y:S05]  /*5990*/  BSYNC B2 ;  /* 0x0000000000027941 */ /* 0x000fea0003800000 */
.L_x_19414:
        /* <DEDUP_REMOVED lines=10> */
.L_x_19410:
[----:B------:R-:W-:Y:S05]  /*5a40*/  BSYNC B1 ;  /* 0x0000000000017941 */ /* 0x000fea0003800000 */
.L_x_19409:
        /* <DEDUP_REMOVED lines=18> */
.L_x_19421:
[----:B------:R-:W-:-:S07]  /*5b70*/  MOV R124, R126 ;  /* 0x0000007e007c7202 */ /* 0x000fce0000000f00 */
.L_x_19422:
[----:B------:R-:W-:Y:S05]  /*5b80*/  BSYNC B2 ;  /* 0x0000000000027941 */ /* 0x000fea0003800000 */
.L_x_19420:
        /* <DEDUP_REMOVED lines=16> */
.L_x_19426:
[----:B------:R-:W-:Y:S05]  /*5c90*/  BSYNC B3 ;  /* 0x0000000000037941 */ /* 0x000fea0003800000 */
.L_x_19425:
        /* <DEDUP_REMOVED lines=44> */
.L_x_19424:
[----:B------:R-:W-:Y:S05]  /*5f60*/  BSYNC B2 ;  /* 0x0000000000027941 */ /* 0x000fea0003800000 */
.L_x_19423:
[----:B------:R-:W-:Y:S01]  /*5f70*/  I2FP.F32.U32 R56, R124 ;  /* 0x0000007c00387245 */ /* 0x000fe20000201000 */
[----:B------:R-:W-:Y:S02]  /*5f80*/  HADD2.F32 R59, -RZ, R42.H0_H0 ;  /* 0x2000002aff3b7230 */ /* 0x000fe40000004100 */
        /* <DEDUP_REMOVED lines=8> */
.L_x_19419:
[----:B------:R-:W-:Y:S05]  /*6010*/  BSYNC B1 ;  /* 0x0000000000017941 */ /* 0x000fea0003800000 */
.L_x_19418:
        /* <DEDUP_REMOVED lines=18> */
.L_x_19430:
[----:B------:R-:W-:-:S07]  /*6140*/  IMAD.MOV.U32 R57, RZ, RZ, R126 ;  /* 0x000000ffff397224 */ /* 0x000fce00078e007e */
.L_x_19431:
[----:B------:R-:W-:Y:S05]  /*6150*/  BSYNC B2 ;  /* 0x0000000000027941 */ /* 0x000fea0003800000 */
.L_x_19429:
        /* <DEDUP_REMOVED lines=16> */
.L_x_19435:
[----:B------:R-:W-:Y:S05]  /*6260*/  BSYNC B3 ;  /* 0x0000000000037941 */ /* 0x000fea0003800000 */
.L_x_19434:
        /* <DEDUP_REMOVED lines=44> */
.L_x_19433:
[----:B------:R-:W-:Y:S05]  /*6530*/  BSYNC B2 ;  /* 0x0000000000027941 */ /* 0x000fea0003800000 */
.L_x_19432:
[----:B------:R-:W-:Y:S01]  /*6540*/  HFMA2.MMA R58, -RZ, RZ, 0.1171875, 0 ;  /* 0x2f800000ff3a7435 */ /* 0x000fe200000001ff */
[----:B------:R-:W-:Y:S01]  /*6550*/  I2FP.F32.U32 R57, R57 ;  /* 0x0000003900397245 */ /* 0x000fe20000201000 */
[----:B------:R-:W-:-:S05]  /*6560*/  HADD2.F32 R78, -RZ, R42.H1_H1 ;  /* 0x3000002aff4e7230 */ /* 0x000fca0000004100 */
[----:B------:R-:W-:-:S03]  /*6570*/  FMUL.FTZ R78, R78, UR11 ;  /* 0x0000000b4e4e7c20 */ /* 0x000fc60008410000 */
[----:B------:R-:W-:Y:S01]  /*6580*/  FFMA.FTZ R57, R57, R58, 1.1641532182693481445e-10 ;  /* 0x2f00000039397423 */ /* 0x000fe2000001003a */
[----:B------:R-:W-:-:S04]  /*6590*/  FMUL.FTZ R78, R78, UR10 ;  /* 0x0000000a4e4e7c20 */ /* 0x000fc80008410000 */
[----:B------:R-:W-:-:S04]  /*65a0*/  FSETP.GTU.FTZ.AND P3, PT, R57, UR9, PT ;  /* 0x0000000939007c0b */ /* 0x000fc8000bf7c000 */
[----:B------:R-:W-:Y:S02]  /*65b0*/  FSEL R57, R78, RZ, !P3 ;  /* 0x000000ff4e397208 */ /* 0x000fe40005800000 */
[----:B------:R-:W-:-:S03]  /*65c0*/  SEL R135, RZ, 0x1, P3 ;  /* 0x00000001ff877807 */ /* 0x000fc60001800000 */
[----:B------:R-:W-:-:S07]  /*65d0*/  @P1 FADD.FTZ R57, R45, R57 ;  /* 0x000000392d391221 */ /* 0x000fce0000010000 */
.L_x_19428:
[----:B------:R-:W-:Y:S05]  /*65e0*/  BSYNC B1 ;  /* 0x0000000000017941 */ /* 0x000fea0003800000 */
.L_x_19427:
        /* <DEDUP_REMOVED lines=18> */
.L_x_19439:
[----:B------:R-:W-:-:S07]  /*6710*/  MOV R124, R126 ;  /* 0x0000007e007c7202 */ /* 0x000fce0000000f00 */
.L_x_19440:
[----:B------:R-:W-:Y:S05]  /*6720*/  BSYNC B2 ;  /* 0x0000000000027941 */ /* 0x000fea0003800000 */
.L_x_19438:
        /* <DEDUP_REMOVED lines=16> */
.L_x_19444:
[----:B------:R-:W-:Y:S05]  /*6830*/  BSYNC B3 ;  /* 0x0000000000037941 */ /* 0x000fea0003800000 */
.L_x_19443:
        /* <DEDUP_REMOVED lines=44> */
.L_x_19442:
[----:B------:R-:W-:Y:S05]  /*6b00*/  BSYNC B2 ;  /* 0x0000000000027941 */ /* 0x000fea0003800000 */
.L_x_19441:
        /* <DEDUP_REMOVED lines=10> */
.L_x_19437:
[----:B------:R-:W-:Y:S05]  /*6bb0*/  BSYNC B1 ;  /* 0x0000000000017941 */ /* 0x000fea0003800000 */
.L_x_19436:
        /* <DEDUP_REMOVED lines=18> */
.L_x_19448:
[----:B------:R-:W-:-:S07]  /*6ce0*/  IMAD.MOV.U32 R59, RZ, RZ, R126 ;  /* 0x000000ffff3b7224 */ /* 0x000fce00078e007e */
.L_x_19449:
[----:B------:R-:W-:Y:S05]  /*6cf0*/  BSYNC B2 ;  /* 0x0000000000027941 */ /* 0x000fea0003800000 */
.L_x_19447:
        /* <DEDUP_REMOVED lines=16> */
.L_x_19453:
[----:B------:R-:W-:Y:S05]  /*6e00*/  BSYNC B3 ;  /* 0x0000000000037941 */ /* 0x000fea0003800000 */
.L_x_19452:
        /* <DEDUP_REMOVED lines=44> */
.L_x_19451:
[----:B------:R-:W-:Y:S05]  /*70d0*/  BSYNC B2 ;  /* 0x0000000000027941 */ /* 0x000fea0003800000 */
.L_x_19450:
        /* <DEDUP_REMOVED lines=10> */
.L_x_19446:
[----:B------:R-:W-:Y:S05]  /*7180*/  BSYNC B1 ;  /* 0x0000000000017941 */ /* 0x000fea0003800000 */
.L_x_19445:
        /* <DEDUP_REMOVED lines=26> */
.L_x_19455:
[----:B------:R-:W-:Y:S05]  /*7330*/  BSYNC B1 ;  /* 0x0000000000017941 */ /* 0x000fea0003800000 */
.L_x_19454:
[----:B------:R-:W-:Y:S01]  /*7340*/  IADD3 R148, R148, 0x80, RZ ;  /* 0x0000008094947810 */ /* 0x000fe20007ffe0ff */
[----:B------:R-:W-:-:S07]  /*7350*/  VIADD R147, R147, 0x80 ;  /* 0x0000008093937836 */ /* 0x000fce0000000000 */
.L_x_19381:
[----:B------:R-:W-:Y:S05]  /*7360*/  BSYNC B0 ;  /* 0x0000000000007941 */ /* 0x000fea0003800000 */
.L_x_19380:
        /* <DEDUP_REMOVED lines=32> */
.L_x_19461:
[----:B------:R-:W-:-:S07]  /*7570*/  IMAD.MOV.U32 R78, RZ, RZ, R126 ;  /* 0x000000ffff4e7224 */ /* 0x000fce00078e007e */
.L_x_19462:
[----:B------:R-:W-:Y:S05]  /*7580*/  BSYNC B2 ;  /* 0x0000000000027941 */ /* 0x000fea0003800000 */
.L_x_19460:
        /* <DEDUP_REMOVED lines=16> */
.L_x_19466:
[----:B------:R-:W-:Y:S05]  /*7690*/  BSYNC B3 ;  /* 0x0000000000037941 */ /* 0x000fea0003800000 */
.L_x_19465:
        /* <DEDUP_REMOVED lines=44> */
.L_x_19464:
[----:B------:R-:W-:Y:S05]  /*7960*/  BSYNC B2 ;  /* 0x0000000000027941 */ /* 0x000fea0003800000 */
.L_x_19463:
        /* <DEDUP_REMOVED lines=10> */
.L_x_19459:
[----:B------:R-:W-:Y:S05]  /*7a10*/  BSYNC B1 ;  /* 0x0000000000017941 */ /* 0x000fea0003800000 */
.L_x_19458:
        /* <DEDUP_REMOVED lines=18> */
.L_x_19470:
[----:B------:R-:W-:-:S07]  /*7b40*/  MOV R61, R126 ;  /* 0x0000007e003d7202 */ /* 0x000fce0000000f00 */
.L_x_19471:
[----:B------:R-:W-:Y:S05]  /*7b50*/  BSYNC B2 ;  /* 0x0000000000027941 */ /* 0x000fea0003800000 */
.L_x_19469:
        /* <DEDUP_REMOVED lines=16> */
.L_x_19475:
[----:B------:R-:W-:Y:S05]  /*7c60*/  BSYNC B3 ;  /* 0x0000000000037941 */ /* 0x000fea0003800000 */
.L_x_19474:
        /* <DEDUP_REMOVED lines=44> */
.L_x_19473:
[----:B------:R-:W-:Y:S05]  /*7f30*/  BSYNC B2 ;  /* 0x0000000000027941 */ /* 0x000fea0003800000 */
.L_x_19472:
        /* <DEDUP_REMOVED lines=10> */
.L_x_19468:
[----:B------:R-:W-:Y:S05]  /*7fe0*/  BSYNC B1 ;  /* 0x0000000000017941 */ /* 0x000fea0003800000 */
.L_x_19467:
        /* <DEDUP_REMOVED lines=18> */
.L_x_19479:
[----:B------:R-:W-:-:S07]  /*8110*/  IMAD.MOV.U32 R124, RZ, RZ, R126 ;  /* 0x000000ffff7c7224 */ /* 0x000fce00078e007e */
.L_x_19480:
[----:B------:R-:W-:Y:S05]  /*8120*/  BSYNC B2 ;  /* 0x0000000000027941 */ /* 0x000fea0003800000 */
.L_x_19478:
        /* <DEDUP_REMOVED lines=16> */
.L_x_19484:
[----:B------:R-:W-:Y:S05]  /*8230*/  BSYNC B3 ;  /* 0x0000000000037941 */ /* 0x000fea0003800000 */
.L_x_19483:
        /* <DEDUP_REMOVED lines=44> */
.L_x_19482:
[----:B------:R-:W-:Y:S05]  /*8500*/  BSYNC B2 ;  /* 0x0000000000027941 */ /* 0x000fea0003800000 */
.L_x_19481:
        /* <DEDUP_REMOVED lines=10> */
.L_x_19477:
[----:B------:R-:W-:Y:S05]  /*85b0*/  BSYNC B1 ;  /* 0x0000000000017941 */ /* 0x000fea0003800000 */
.L_x_19476:
        /* <DEDUP_REMOVED lines=18> */
.L_x_19488:
[----:B------:R-:W-:-:S07]  /*86e0*/  MOV R63, R126 ;  /* 0x0000007e003f7202 */ /* 0x000fce0000000f00 */
.L_x_19489:
[----:B------:R-:W-:Y:S05]  /*86f0*/  BSYNC B2 ;  /* 0x0000000000027941 */ /* 0x000fea0003800000 */
.L_x_19487:
        /* <DEDUP_REMOVED lines=16> */
.L_x_19493:
[----:B------:R-:W-:Y:S05]  /*8800*/  BSYNC B3 ;  /* 0x0000000000037941 */ /* 0x000fea0003800000 */
.L_x_19492:
        /* <DEDUP_REMOVED lines=44> */
.L_x_19491:
[----:B------:R-:W-:Y:S05]  /*8ad0*/  BSYNC B2 ;  /* 0x0000000000027941 */ /* 0x000fea0003800000 */
.L_x_19490:
        /* <DEDUP_REMOVED lines=10> */
.L_x_19486:
[----:B------:R-:W-:Y:S05]  /*8b80*/  BSYNC B1 ;  /* 0x0000000000017941 */ /* 0x000fea0003800000 */
.L_x_19485:
        /* <DEDUP_REMOVED lines=18> */
.L_x_19497:
[----:B------:R-:W-:-:S07]  /*8cb0*/  IMAD.MOV.U32 R124, RZ, RZ, R126 ;  /* 0x000000ffff7c7224 */ /* 0x000fce00078e007e */
.L_x_19498:
[----:B------:R-:W-:Y:S05]  /*8cc0*/  BSYNC B2 ;  /* 0x0000000000027941 */ /* 0x000fea0003800000 */
.L_x_19496:
        /* <DEDUP_REMOVED lines=16> */
.L_x_19502:
[----:B------:R-:W-:Y:S05]  /*8dd0*/  BSYNC B3 ;  /* 0x0000000000037941 */ /* 0x000fea0003800000 */
.L_x_19501:
        /* <DEDUP_REMOVED lines=44> */
.L_x_19500:
[----:B------:R-:W-:Y:S05]  /*90a0*/  BSYNC B2 ;  /* 0x0000000000027941 */ /* 0x000fea0003800000 */
.L_x_19499:
        /* <DEDUP_REMOVED lines=10> */
.L_x_19495:
[----:B------:R-:W-:Y:S05]  /*9150*/  BSYNC B1 ;  /* 0x0000000000017941 */ /* 0x000fea0003800000 */
.L_x_19494:
        /* <DEDUP_REMOVED lines=18> */
.L_x_19506:
[----:B------:R-:W-:-:S07]  /*9280*/  MOV R65, R126 ;  /* 0x0000007e00417202 */ /* 0x000fce0000000f00 */
.L_x_19507:
[----:B------:R-:W-:Y:S05]  /*9290*/  BSYNC B2 ;  /* 0x0000000000027941 */ /* 0x000fea0003800000 */
.L_x_19505:
        /* <DEDUP_REMOVED lines=16> */
.L_x_19511:
[----:B------:R-:W-:Y:S05]  /*93a0*/  BSYNC B3 ;  /* 0x0000000000037941 */ /* 0x000fea0003800000 */
.L_x_19510:
        /* <DEDUP_REMOVED lines=44> */
.L_x_19509:
[----:B------:R-:W-:Y:S05]  /*9670*/  BSYNC B2 ;  /* 0x0000000000027941 */ /* 0x000fea0003800000 */
.L_x_19508:
        /* <DEDUP_REMOVED lines=10> */
.L_x_19504:
[----:B------:R-:W-:Y:S05]  /*9720*/  BSYNC B1 ;  /* 0x0000000000017941 */ /* 0x000fea0003800000 */
.L_x_19503:
        /* <DEDUP_REMOVED lines=18> */
.L_x_19515:
[----:B------:R-:W-:-:S07]  /*9850*/  IMAD.MOV.U32 R124, RZ, RZ, R126 ;  /* 0x000000ffff7c7224 */ /* 0x000fce00078e007e */
.L_x_19516:
[----:B------:R-:W-:Y:S05]  /*9860*/  BSYNC B2 ;  /* 0x0000000000027941 */ /* 0x000fea0003800000 */
.L_x_19514:
        /* <DEDUP_REMOVED lines=16> */
.L_x_19520:
[----:B------:R-:W-:Y:S05]  /*9970*/  BSYNC B3 ;  /* 0x0000000000037941 */ /* 0x000fea0003800000 */
.L_x_19519:
        /* <DEDUP_REMOVED lines=44> */
.L_x_19518:
[----:B------:R-:W-:Y:S05]  /*9c40*/  BSYNC B2 ;  /* 0x0000000000027941 */ /* 0x000fea0003800000 */
.L_x_19517:
        /* <DEDUP_REMOVED lines=10> */
.L_x_19513:
[----:B------:R-:W-:Y:S05]  /*9cf0*/  BSYNC B1 ;  /* 0x0000000000017941 */ /* 0x000fea0003800000 */
.L_x_19512:
        /* <DEDUP_REMOVED lines=18> */
.L_x_19524:
[----:B------:R-:W-:-:S07]  /*9e20*/  MOV R67, R126 ;  /* 0x0000007e00437202 */ /* 0x000fce0000000f00 */
.L_x_19525:
[----:B------:R-:W-:Y:S05]  /*9e30*/  BSYNC B2 ;  /* 0x0000000000027941 */ /* 0x000fea0003800000 */
.L_x_19523:
        /* <DEDUP_REMOVED lines=16> */
.L_x_19529:
[----:B------:R-:W-:Y:S05]  /*9f40*/  BSYNC B3 ;  /* 0x0000000000037941 */ /* 0x000fea0003800000 */
.L_x_19528:
        /* <DEDUP_REMOVED lines=44> */
.L_x_19527:
[----:B------:R-:W-:Y:S05]  /*a210*/  BSYNC B2 ;  /* 0x0000000000027941 */ /* 0x000fea0003800000 */
.L_x_19526:
        /* <DEDUP_REMOVED lines=10> */
.L_x_19522:
[----:B------:R-:W-:Y:S05]  /*a2c0*/  BSYNC B1 ;  /* 0x0000000000017941 */ /* 0x000fea0003800000 */
.L_x_19521:
        /* <DEDUP_REMOVED lines=26> */
.L_x_19531:
[----:B------:R-:W-:Y:S05]  /*a470*/  BSYNC B1 ;  /* 0x0000000000017941 */ /* 0x000fea0003800000 */
.L_x_19530:
[----:B------:R-:W-:Y:S01]  /*a480*/  VIADD R148, R148, 0x80 ;  /* 0x0000008094947836 */ /* 0x000fe20000000000 */
[----:B------:R-:W-:-:S07]  /*a490*/  IADD3 R147, R147, 0x80, RZ ;  /* 0x0000008093937810 */ /* 0x000fce0007ffe0ff */
.L_x_19457:
[----:B------:R-:W-:Y:S05]  /*a4a0*/  BSYNC B0 ;  /* 0x0000000000007941 */ /* 0x000fea0003800000 */
.L_x_19456:
        /* <DEDUP_REMOVED lines=31> */
.L_x_19537:
[----:B------:R-:W-:-:S07]  /*a6a0*/  MOV R78, R126 ;  /* 0x0000007e004e7202 */ /* 0x000fce0000000f00 */
.L_x_19538:
[----:B------:R-:W-:Y:S05]  /*a6b0*/  BSYNC B2 ;  /* 0x0000000000027941 */ /* 0x000fea0003800000 */
.L_x_19536:
        /* <DEDUP_REMOVED lines=16> */
.L_x_19542:
[----:B------:R-:W-:Y:S05]  /*a7c0*/  BSYNC B3 ;  /* 0x0000000000037941 */ /* 0x000fea0003800000 */
.L_x_19541:
        /* <DEDUP_REMOVED lines=44> */
.L_x_19540:
[----:B------:R-:W-:Y:S05]  /*aa90*/  BSYNC B2 ;  /* 0x0000000000027941 */ /* 0x000fea0003800000 */
.L_x_19539:
        /* <DEDUP_REMOVED lines=10> */
.L_x_19535:
[----:B------:R-:W-:Y:S05]  /*ab40*/  BSYNC B1 ;  /* 0x0000000000017941 */ /* 0x000fea0003800000 */
.L_x_19534:
        /* <DEDUP_REMOVED lines=18> */
.L_x_19546:
[----:B------:R-:W-:-:S07]  /*ac70*/  IMAD.MOV.U32 R69, RZ, RZ, R126 ;  /* 0x000000ffff457224 */ /* 0x000fce00078e007e */
.L_x_19547:
[----:B------:R-:W-:Y:S05]  /*ac80*/  BSYNC B2 ;  /* 0x0000000000027941 */ /* 0x000fea0003800000 */
.L_x_19545:
        /* <DEDUP_REMOVED lines=16> */
.L_x_19551:
[----:B------:R-:W-:Y:S05]  /*ad90*/  BSYNC B3 ;  /* 0x0000000000037941 */ /* 0x000fea0003800000 */
.L_x_19550:
        /* <DEDUP_REMOVED lines=44> */
.L_x_19549:
[----:B------:R-:W-:Y:S05]  /*b060*/  BSYNC B2 ;  /* 0x0000000000027941 */ /* 0x000fea0003800000 */
.L_x_19548:
        /* <DEDUP_REMOVED lines=10> */
.L_x_19544:
[----:B------:R-:W-:Y:S05]  /*b110*/  BSYNC B1 ;  /* 0x0000000000017941 */ /* 0x000fea0003800000 */
.L_x_19543:
        /* <DEDUP_REMOVED lines=18> */
.L_x_19555:
[----:B------:R-:W-:-:S07]  /*b240*/  MOV R124, R126 ;  /* 0x0000007e007c7202 */ /* 0x000fce0000000f00 */
.L_x_19556:
[----:B------:R-:W-:Y:S05]  /*b250*/  BSYNC B2 ;  /* 0x0000000000027941 */ /* 0x000fea0003800000 */
.L_x_19554:
        /* <DEDUP_REMOVED lines=16> */
.L_x_19560:
[----:B------:R-:W-:Y:S05]  /*b360*/  BSYNC B3 ;  /* 0x0000000000037941 */ /* 0x000fea0003800000 */
.L_x_19559:
        /* <DEDUP_REMOVED lines=44> */
.L_x_19558:
[----:B------:R-:W-:Y:S05]  /*b630*/  BSYNC B2 ;  /* 0x0000000000027941 */ /* 0x000fea0003800000 */
.L_x_19557:
        /* <DEDUP_REMOVED lines=10> */
.L_x_19553:
[----:B------:R-:W-:Y:S05]  /*b6e0*/  BSYNC B1 ;  /* 0x0000000000017941 */ /* 0x000fea0003800000 */
.L_x_19552:
        /* <DEDUP_REMOVED lines=18> */
.L_x_19564:
[----:B------:R-:W-:-:S07]  /*b810*/  IMAD.MOV.U32 R71, RZ, RZ, R126 ;  /* 0x000000ffff477224 */ /* 0x000fce00078e007e */
.L_x_19565:
[----:B------:R-:W-:Y:S05]  /*b820*/  BSYNC B2 ;  /* 0x0000000000027941 */ /* 0x000fea0003800000 */
.L_x_19563:
        /* <DEDUP_REMOVED lines=16> */
.L_x_19569:
[----:B------:R-:W-:Y:S05]  /*b930*/  BSYNC B3 ;  /* 0x0000000000037941 */ /* 0x000fea0003800000 */
.L_x_19568:
        /* <DEDUP_REMOVED lines=44> */
.L_x_19567:
[----:B------:R-:W-:Y:S05]  /*bc00*/  BSYNC B2 ;  /* 0x0000000000027941 */ /* 0x000fea0003800000 */
.L_x_19566:
        /* <DEDUP_REMOVED lines=10> */
.L_x_19562:
[----:B------:R-:W-:Y:S05]  /*bcb0*/  BSYNC B1 ;  /* 0x0000000000017941 */ /* 0x000fea0003800000 */
.L_x_19561:
        /* <DEDUP_REMOVED lines=18> */
.L_x_19573:
[----:B------:R-:W-:-:S07]  /*bde0*/  MOV R124, R126 ;  /* 0x0000007e007c7202 */ /* 0x000fce0000000f00 */
.L_x_19574:
[----:B------:R-:W-:Y:S05]  /*bdf0*/  BSYNC B2 ;  /* 0x0000000000027941 */ /* 0x000fea0003800000 */
.L_x_19572:
        /* <DEDUP_REMOVED lines=16> */
.L_x_19578:
[----:B------:R-:W-:Y:S05]  /*bf00*/  BSYNC B3 ;  /* 0x0000000000037941 */ /* 0x000fea0003800000 */
.L_x_19577:
        /* <DEDUP_REMOVED lines=44> */
.L_x_19576:
[----:B------:R-:W-:Y:S05]  /*c1d0*/  BSYNC B2 ;  /* 0x0000000000027941 */ /* 0x000fea0003800000 */
.L_x_19575:
        /* <DEDUP_REMOVED lines=10> */
.L_x_19571:
[----:B------:R-:W-:Y:S05]  /*c280*/  BSYNC B1 ;  /* 0x0000000000017941 */ /* 0x000fea0003800000 */
.L_x_19570:
        /* <DEDUP_REMOVED lines=18> */
.L_x_19582:
[----:B------:R-:W-:-:S07]  /*c3b0*/  IMAD.MOV.U32 R73, RZ, RZ, R126 ;  /* 0x000000ffff497224 */ /* 0x000fce00078e007e */
.L_x_19583:
[----:B------:R-:W-:Y:S05]  /*c3c0*/  BSYNC B2 ;  /* 0x0000000000027941 */ /* 0x000fea0003800000 */
.L_x_19581:
        /* <DEDUP_REMOVED lines=16> */
.L_x_19587:
[----:B------:R-:W-:Y:S05]  /*c4d0*/  BSYNC B3 ;  /* 0x0000000000037941 */ /* 0x000fea0003800000 */
.L_x_19586:
        /* <DEDUP_REMOVED lines=44> */
.L_x_19585:
[----:B------:R-:W-:Y:S05]  /*c7a0*/  BSYNC B2 ;  /* 0x0000000000027941 */ /* 0x000fea0003800000 */
.L_x_19584:
        /* <DEDUP_REMOVED lines=10> */
.L_x_19580:
[----:B------:R-:W-:Y:S05]  /*c850*/  BSYNC B1 ;  /* 0x0000000000017941 */ /* 0x000fea0003800000 */
.L_x_19579:
        /* <DEDUP_REMOVED lines=18> */
.L_x_19591:
[----:B------:R-:W-:-:S07]  /*c980*/  MOV R124, R126 ;  /* 0x0000007e007c7202 */ /* 0x000fce0000000f00 */
.L_x_19592:
[----:B------:R-:W-:Y:S05]  /*c990*/  BSYNC B2 ;  /* 0x0000000000027941 */ /* 0x000fea0003800000 */
.L_x_19590:
        /* <DEDUP_REMOVED lines=16> */
.L_x_19596:
[----:B------:R-:W-:Y:S05]  /*caa0*/  BSYNC B3 ;  /* 0x0000000000037941 */ /* 0x000fea0003800000 */
.L_x_19595:
        /* <DEDUP_REMOVED lines=44> */
.L_x_19594:
[----:B------:R-:W-:Y:S05]  /*cd70*/  BSYNC B2 ;  /* 0x0000000000027941 */ /* 0x000fea0003800000 */
.L_x_19593:
        /* <DEDUP_REMOVED lines=10> */
.L_x_19589:
[----:B------:R-:W-:Y:S05]  /*ce20*/  BSYNC B1 ;  /* 0x0000000000017941 */ /* 0x000fea0003800000 */
.L_x_19588:
        /* <DEDUP_REMOVED lines=18> */
.L_x_19600:
[----:B------:R-:W-:-:S07]  /*cf50*/  IMAD.MOV.U32 R75, RZ, RZ, R126 ;  /* 0x000000ffff4b7224 */ /* 0x000fce00078e007e */
.L_x_19601:
[----:B------:R-:W-:Y:S05]  /*cf60*/  BSYNC B2 ;  /* 0x0000000000027941 */ /* 0x000fea0003800000 */
.L_x_19599:
        /* <DEDUP_REMOVED lines=16> */
.L_x_19605:
[----:B------:R-:W-:Y:S05]  /*d070*/  BSYNC B3 ;  /* 0x0000000000037941 */ /* 0x000fea0003800000 */
.L_x_19604:
        /* <DEDUP_REMOVED lines=44> */
.L_x_19603:
[----:B------:R-:W-:Y:S05]  /*d340*/  BSYNC B2 ;  /* 0x0000000000027941 */ /* 0x000fea0003800000 */
.L_x_19602:
        /* <DEDUP_REMOVED lines=10> */
.L_x_19598:
[----:B------:R-:W-:Y:S05]  /*d3f0*/  BSYNC B1 ;  /* 0x0000000000017941 */ /* 0x000fea0003800000 */
.L_x_19597:
        /* <DEDUP_REMOVED lines=25> */
.L_x_19533:
[----:B------:R-:W-:Y:S05]  /*d590*/  BSYNC B0 ;  /* 0x0000000000007941 */ /* 0x000fea0003800000 */
.L_x_19532:
        /* <DEDUP_REMOVED lines=129> */
.L_x_19626:
        /* <DEDUP_REMOVED lines=57> */
[----:B------:R-:W-:-:S03]  /*e140*/  FMUL.FTZ R139, R139, R149 ;  /* 0x000000958b8b7220 */ /* 0x000fc60000410000 */
[----:B------:R-:W1:Y:S01]  /*e150*/  SHFL.IDX PT, R145, R145, RZ, 0x1f ;  /* 0x00001fff91917589 */ /* 0x000e6200000e0000 */
[----:B------:R-:W-:-:S03]  /*e160*/  FFMA.FTZ R139, R146, R139, R77 ;  /* 0x0000008b928b7223 */ /* 0x000fc6000001004d */
[----:B------:R-:W2:Y:S03]  /*e170*/  LDC R140, c[0x0][0x2d8] ;  /* 0x0000b600ff8c7b82 */ /* 0x000ea60000000800 */
[----:B------:R-:W2:Y:S05]  /*e180*/  SHFL.IDX PT, R139, R139, RZ, 0x1f ;  /* 0x00001fff8b8b7589 */ /* 0x000eaa00000e0000 */
[----:B------:R-:W3:Y:S01]  /*e190*/  @!P0 LDC.64 R76, c[0x0][0x250] ;  /* 0x00009400ff4c8b82 */ /* 0x000ee20000000a00 */
[----:B-1----:R-:W-:-:S05]  /*e1a0*/  FMUL.FTZ R138, R145, R145 ;  /* 0x00000091918a7220 */ /* 0x002fca0000410000 */
[----:B------:R-:W-:Y:S01]  /*e1b0*/  FSEL R141, R138, RZ, !P2 ;  /* 0x000000ff8a8d7208 */ /* 0x000fe20005000000 */
[----:B--2---:R-:W-:-:S04]  /*e1c0*/  FFMA.FTZ R138, R139, UR12, R140 ;  /* 0x0000000c8b8a7c23 */ /* 0x004fc8000801008c */
[----:B------:R-:W-:Y:S01]  /*e1d0*/  FADD.FTZ R141, R138, R141 ;  /* 0x0000008d8a8d7221 */ /* 0x000fe20000010000 */
[----:B---3--:R-:W-:-:S04]  /*e1e0*/  @!P0 LEA R76, P2, R26, R76, 0x2 ;  /* 0x0000004c1a4c8211 */ /* 0x008fc800078410ff */
        /* <DEDUP_REMOVED lines=50> */
.L_x_19610:
[----:B------:R-:W-:Y:S05]  /*e510*/  BSYNC B1 ;  /* 0x0000000000017941 */ /* 0x000fea0003800000 */
.L_x_19609:
        /* <DEDUP_REMOVED lines=35> */
.L_x_19612:
[----:B------:R-:W-:Y:S05]  /*e750*/  BSYNC B1 ;  /* 0x0000000000017941 */ /* 0x000fea0003800000 */
.L_x_19611:
        /* <DEDUP_REMOVED lines=35> */
.L_x_19614:
[----:B------:R-:W-:Y:S05]  /*e990*/  BSYNC B1 ;  /* 0x0000000000017941 */ /* 0x000fea0003800000 */
.L_x_19613:
        /* <DEDUP_REMOVED lines=32> */
.L_x_19608:
[----:B------:R-:W-:Y:S05]  /*eba0*/  BSYNC B0 ;  /* 0x0000000000007941 */ /* 0x000fea0003800000 */
.L_x_19607:
[----:B------:R-:W-:Y:S01]  /*ebb0*/  VIADD R26, R26, UR14 ;  /* 0x0000000e1a1a7c36 */ /* 0x000fe20008000000 */
[----:B------:R-:W-:-:S04]  /*ebc0*/  SEL R145, RZ, 0x1, P1 ;  /* 0x00000001ff917807 */ /* 0x000fc80000800000 */
[----:B------:R-:W-:-:S13]  /*ebd0*/  ISETP.GE.AND P0, PT, R26, UR15, PT ;  /* 0x0000000f1a007c0c */ /* 0x000fda000bf06270 */
[----:B------:R-:W-:Y:S05]  /*ebe0*/  @!P0 BRA `(.L_x_19615) ;  /* 0xffffff2000f48947 */ /* 0x000fea000383ffff */
[----:B------:R-:W-:Y:S05]  /*ebf0*/  EXIT ;  /* 0x000000000000794d */ /* 0x000fea0003800000 */
.L_x_19606:
[----:B------:R-:W-:Y:S01]  /*ec00*/  HFMA2.MMA R150, -RZ, RZ, 0, 1.847743988037109375e-06 ;  /* 0x0000001fff967435 */ /* 0x000fe200000001ff */
[----:B------:R-:W-:Y:S01]  /*ec10*/  MOV R148, R77 ;  /* 0x0000004d00947202 */ /* 0x000fe20000000f00 */
[----:B------:R-:W-:Y:S02]  /*ec20*/  IMAD.MOV.U32 R147, RZ, RZ, 0x1 ;  /* 0x00000001ff937424 */ /* 0x000fe400078e00ff */
[----:B------:R-:W-:-:S07]  /*ec30*/  IMAD.MOV.U32 R145, RZ, RZ, -0x1 ;  /* 0xffffffffff917424 */ /* 0x000fce00078e00ff */
[----:B-----5:R-:W-:Y:S05]  /*ec40*/  WARPSYNC.COLLECTIVE R145, `(.L_x_19616) ;  /* 0x0000000091087348 */ /* 0x020fea0003c00000 */
[----:B------:R0:W1:Y:S02]  /*ec50*/  SHFL.BFLY P6, R146, R148, R147, R150 ;  /* 0x0c00009394927389 */ /* 0x00006400000c0096 */
[----:B01---5:R-:W-:Y:S01]  /*ec60*/  ENDCOLLECTIVE ;  /* 0x000000000000791b */ /* 0x023fe20003800000 */
.L_x_19616:
[----:B------:R-:W-:Y:S01]  /*ec70*/  HFMA2.MMA R147, -RZ, RZ, 0, 1.1920928955078125e-07 ;  /* 0x00000002ff937435 */ /* 0x000fe200000001ff */
[----:B------:R-:W-:-:S05]  /*ec80*/  MOV R76, R146 ;  /* 0x00000092004c7202 */ /* 0x000fca0000000f00 */
[----:B------:R-:W-:-:S04]  /*ec90*/  FADD.FTZ R138, R77, R76 ;  /* 0x0000004c4d8a7221 */ /* 0x000fc80000010000 */
[----:B------:R-:W-:-:S07]  /*eca0*/  IMAD.MOV.U32 R148, RZ, RZ, R138 ;  /* 0x000000ffff947224 */ /* 0x000fce00078e008a */
[----:B------:R-:W-:Y:S05]  /*ecb0*/  WARPSYNC.COLLECTIVE R145, `(.L_x_19617) ;  /* 0x0000000091087348 */ /* 0x000fea0003c00000 */
[----:B------:R0:W1:Y:S02]  /*ecc0*/  SHFL.BFLY P6, R146, R148, R147, R150 ;  /* 0x0c00009394927389 */ /* 0x00006400000c0096 */
[----:B01----:R-:W-:Y:S01]  /*ecd0*/  ENDCOLLECTIVE ;  /* 0x000000000000791b */ /* 0x003fe20003800000 */
.L_x_19617:
[----:B------:R-:W-:Y:S02]  /*ece0*/  IMAD.MOV.U32 R147, RZ, RZ, 0x4 ;  /* 0x00000004ff937424 */ /* 0x000fe400078e00ff */
[----:B------:R-:W-:-:S04]  /*ecf0*/  IMAD.MOV.U32 R139, RZ, RZ, R146 ;  /* 0x000000ffff8b7224 */ /* 0x000fc800078e0092 */
[----:B------:R-:W-:-:S05]  /*ed00*/  FADD.FTZ R139, R138, R139 ;  /* 0x0000008b8a8b7221 */ /* 0x000fca0000010000 */
[----:B------:R-:W-:-:S07]  /*ed10*/  MOV R148, R139 ;  /* 0x0000008b00947202 */ /* 0x000fce0000000f00 */
[----:B------:R-:W-:Y:S05]  /*ed20*/  WARPSYNC.COLLECTIVE R145, `(.L_x_19618) ;  /* 0x0000000091087348 */ /* 0x000fea0003c00000 */
[----:B------:R0:W1:Y:S02]  /*ed30*/  SHFL.BFLY P6, R146, R148, R147, R150 ;  /* 0x0c00009394927389 */ /* 0x00006400000c0096 */
[----:B01----:R-:W-:Y:S01]  /*ed40*/  ENDCOLLECTIVE ;  /* 0x000000000000791b */ /* 0x003fe20003800000 */
.L_x_19618:
[----:B------:R-:W-:Y:S01]  /*ed50*/  HFMA2.MMA R147, -RZ, RZ, 0, 4.76837158203125e-07 ;  /* 0x00000008ff937435 */ /* 0x000fe200000001ff */
[----:B------:R-:W-:-:S05]  /*ed60*/  MOV R76, R146 ;  /* 0x00000092004c7202 */ /* 0x000fca0000000f00 */
[----:B------:R-:W-:-:S04]  /*ed70*/  FADD.FTZ R140, R139, R76 ;  /* 0x0000004c8b8c7221 */ /* 0x000fc80000010000 */
[----:B------:R-:W-:-:S07]  /*ed80*/  IMAD.MOV.U32 R148, RZ, RZ, R140 ;  /* 0x000000ffff947224 */ /* 0x000fce00078e008c */
[----:B------:R-:W-:Y:S05]  /*ed90*/  WARPSYNC.COLLECTIVE R145, `(.L_x_19619) ;  /* 0x0000000091087348 */ /* 0x000fea0003c00000 */
[----:B------:R0:W1:Y:S02]  /*eda0*/  SHFL.BFLY P6, R146, R148, R147, R150 ;  /* 0x0c00009394927389 */ /* 0x00006400000c0096 */
[----:B01----:R-:W-:Y:S01]  /*edb0*/  ENDCOLLECTIVE ;  /* 0x000000000000791b */ /* 0x003fe20003800000 */
.L_x_19619:
[----:B------:R-:W-:Y:S02]  /*edc0*/  IMAD.MOV.U32 R147, RZ, RZ, 0x10 ;  /* 0x00000010ff937424 */ /* 0x000fe400078e00ff */
[----:B------:R-:W-:-:S04]  /*edd0*/  IMAD.MOV.U32 R141, RZ, RZ, R146 ;  /* 0x000000ffff8d7224 */ /* 0x000fc800078e0092 */
[----:B------:R-:W-:-:S05]  /*ede0*/  FADD.FTZ R141, R140, R141 ;  /* 0x0000008d8c8d7221 */ /* 0x000fca0000010000 */
[----:B------:R-:W-:-:S07]  /*edf0*/  MOV R148, R141 ;  /* 0x0000008d00947202 */ /* 0x000fce0000000f00 */
[----:B------:R-:W-:Y:S05]  /*ee00*/  WARPSYNC.COLLECTIVE R145, `(.L_x_19620) ;  /* 0x0000000091087348 */ /* 0x000fea0003c00000 */
[----:B------:R0:W1:Y:S02]  /*ee10*/  SHFL.BFLY P6, R146, R148, R147, R150 ;  /* 0x0c00009394927389 */ /* 0x00006400000c0096 */
[----:B01----:R-:W-:Y:S01]  /*ee20*/  ENDCOLLECTIVE ;  /* 0x000000000000791b */ /* 0x003fe20003800000 */
.L_x_19620:
        /* <DEDUP_REMOVED lines=73> */
.L_x_19621:
[----:B------:R-:W-:Y:S02]  /*f2c0*/  IMAD.MOV.U32 R147, RZ, RZ, 0x2 ;  /* 0x00000002ff937424 */ /* 0x000fe400078e00ff */
[----:B------:R-:W-:-:S04]  /*f2d0*/  IMAD.MOV.U32 R138, RZ, RZ, R146 ;  /* 0x000000ffff8a7224 */ /* 0x000fc800078e0092 */
[----:B------:R-:W-:-:S05]  /*f2e0*/  FADD.FTZ R138, R77, R138 ;  /* 0x0000008a4d8a7221 */ /* 0x000fca0000010000 */
[----:B------:R-:W-:-:S07]  /*f2f0*/  MOV R148, R138 ;  /* 0x0000008a00947202 */ /* 0x000fce0000000f00 */
[----:B------:R-:W-:Y:S05]  /*f300*/  WARPSYNC.COLLECTIVE R145, `(.L_x_19622) ;  /* 0x0000000091087348 */ /* 0x000fea0003c00000 */
[----:B------:R0:W1:Y:S02]  /*f310*/  SHFL.BFLY P6, R146, R148, R147, R150 ;  /* 0x0c00009394927389 */ /* 0x00006400000c0096 */
[----:B01----:R-:W-:Y:S01]  /*f320*/  ENDCOLLECTIVE ;  /* 0x000000000000791b */ /* 0x003fe20003800000 */
.L_x_19622:
[----:B------:R-:W-:Y:S01]  /*f330*/  HFMA2.MMA R147, -RZ, RZ, 0, 2.384185791015625e-07 ;  /* 0x00000004ff937435 */ /* 0x000fe200000001ff */
[----:B------:R-:W-:-:S05]  /*f340*/  MOV R139, R146 ;  /* 0x00000092008b7202 */ /* 0x000fca0000000f00 */
[----:B------:R-:W-:-:S04]  /*f350*/  FADD.FTZ R139, R138, R139 ;  /* 0x0000008b8a8b7221 */ /* 0x000fc80000010000 */
[----:B------:R-:W-:-:S07]  /*f360*/  IMAD.MOV.U32 R148, RZ, RZ, R139 ;  /* 0x000000ffff947224 */ /* 0x000fce00078e008b */
[----:B------:R-:W-:Y:S05]  /*f370*/  WARPSYNC.COLLECTIVE R145, `(.L_x_19623) ;  /* 0x0000000091087348 */ /* 0x000fea0003c00000 */
[----:B------:R0:W1:Y:S02]  /*f380*/  SHFL.BFLY P6, R146, R148, R147, R150 ;  /* 0x0c00009394927389 */ /* 0x00006400000c0096 */
[----:B01----:R-:W-:Y:S01]  /*f390*/  ENDCOLLECTIVE ;  /* 0x000000000000791b */ /* 0x003fe20003800000 */
.L_x_19623:
[----:B------:R-:W-:Y:S02]  /*f3a0*/  IMAD.MOV.U32 R147, RZ, RZ, 0x8 ;  /* 0x00000008ff937424 */ /* 0x000fe400078e00ff */
[----:B------:R-:W-:-:S04]  /*f3b0*/  IMAD.MOV.U32 R140, RZ, RZ, R146 ;  /* 0x000000ffff8c7224 */ /* 0x000fc800078e0092 */
[----:B------:R-:W-:-:S05]  /*f3c0*/  FADD.FTZ R140, R139, R140 ;  /* 0x0000008c8b8c7221 */ /* 0x000fca0000010000 */
[----:B------:R-:W-:-:S07]  /*f3d0*/  MOV R148, R140 ;  /* 0x0000008c00947202 */ /* 0x000fce0000000f00 */
[----:B------:R-:W-:Y:S05]  /*f3e0*/  WARPSYNC.COLLECTIVE R145, `(.L_x_19624) ;  /* 0x0000000091087348 */ /* 0x000fea0003c00000 */
[----:B------:R0:W1:Y:S02]  /*f3f0*/  SHFL.BFLY P6, R146, R148, R147, R150 ;  /* 0x0c00009394927389 */ /* 0x00006400000c0096 */
[----:B01----:R-:W-:Y:S01]  /*f400*/  ENDCOLLECTIVE ;  /* 0x000000000000791b */ /* 0x003fe20003800000 */
.L_x_19624:
[----:B------:R-:W-:Y:S01]  /*f410*/  HFMA2.MMA R147, -RZ, RZ, 0, 9.5367431640625e-07 ;  /* 0x00000010ff937435 */ /* 0x000fe200000001ff */
[----:B------:R-:W-:-:S05]  /*f420*/  MOV R141, R146 ;  /* 0x00000092008d7202 */ /* 0x000fca0000000f00 */
[----:B------:R-:W-:-:S04]  /*f430*/  FADD.FTZ R141, R140, R141 ;  /* 0x0000008d8c8d7221 */ /* 0x000fc80000010000 */
[----:B------:R-:W-:-:S07]  /*f440*/  IMAD.MOV.U32 R148, RZ, RZ, R141 ;  /* 0x000000ffff947224 */ /* 0x000fce00078e008d */
[----:B------:R-:W-:Y:S05]  /*f450*/  WARPSYNC.COLLECTIVE R145, `(.L_x_19625) ;  /* 0x0000000091087348 */ /* 0x000fea0003c00000 */
[----:B------:R0:W1:Y:S02]  /*f460*/  SHFL.BFLY P6, R146, R148, R147, R150 ;  /* 0x0c00009394927389 */ /* 0x00006400000c0096 */
[----:B01----:R-:W-:Y:S01]  /*f470*/  ENDCOLLECTIVE ;  /* 0x000000000000791b */ /* 0x003fe20003800000 */
.L_x_19625:
[----:B------:R-:W-:Y:S05]  /*f480*/  BRA `(.L_x_19626) ;  /* 0xffffffe800487947 */ /* 0x000fea000383ffff */
.L_x_19627:
        /* <DEDUP_REMOVED lines=15> */
.L_x_30290:


//--------------------- .text._ZN10layer_norm13ln_fwd_kernelINS_13Kernel_traitsI6__halfS2_fS2_fjLj4096ELj1ELj1ELj4ELj16ENS_18Kernel_traits_baseILj4096ES2_S2_fS2_fjLj128EEEEELb1ELb0ELb1ELb1EEEvNS_9FwdParamsE --------------------------
	.section	.text._ZN10layer_norm13ln_fwd_kernelINS_13Kernel_traitsI6__halfS2_fS2_fjLj4096ELj1ELj1ELj4ELj16ENS_18Kernel_traits_baseILj4096ES2_S2_fS2_fjLj128EEEEELb1ELb0ELb1ELb1EEEvNS_9FwdParamsE,"ax",@progbits
	.align	128
        .global         _ZN10layer_norm13ln_fwd_kernelINS_13Kernel_traitsI6__halfS2_fS2_fjLj4096ELj1ELj1ELj4ELj16ENS_18Kernel_traits_baseILj4096ES2_S2_fS2_fjLj128EEEEELb1ELb0ELb1ELb1EEEvNS_9FwdParamsE
        .type           _ZN10layer_norm13ln_fwd_kernelINS_13Kernel_traitsI6__halfS2_fS2_fjLj4096ELj1ELj1ELj4ELj16ENS_18Kernel_traits_baseILj4096ES2_S2_fS2_fjLj128EEEEELb1ELb0ELb1ELb1EEEvNS_9FwdParamsE,@function
        .size           _ZN10layer_norm13ln_fwd_kernelINS_13Kernel_traitsI6__halfS2_fS2_fjLj4096ELj1ELj1ELj4ELj16ENS_18Kernel_traits_baseILj4096ES2_S2_fS2_fjLj128EEEEELb1ELb0ELb1ELb1EEEvNS_9FwdParamsE,(.L_x_30291 - _ZN10layer_norm13ln_fwd_kernelINS_13Kernel_traitsI6__halfS2_fS2_fjLj4096ELj1ELj1ELj4ELj16ENS_18Kernel_traits_baseILj4096ES2_S2_fS2_fjLj128EEEEELb1ELb0ELb1ELb1EEEvNS_9FwdParamsE)
        .other          _ZN10layer_norm13ln_fwd_kernelINS_13Kernel_traitsI6__halfS2_fS2_fjLj4096ELj1ELj1ELj4ELj16ENS_18Kernel_traits_baseILj4096ES2_S2_fS2_fjLj128EEEEELb1ELb0ELb1ELb1EEEvNS_9FwdParamsE,@"STO_CUDA_ENTRY STV_DEFAULT"
_ZN10layer_norm13ln_fwd_kernelINS_13Kernel_traitsI6__halfS2_fS2_fjLj4096ELj1ELj1ELj4ELj16ENS_18Kernel_traits_baseILj4096ES2_S2_fS2_fjLj128EEEEELb1ELb0ELb1ELb1EEEvNS_9FwdParamsE:
.text._ZN10layer_norm13ln_fwd_kernelINS_13Kernel_traitsI6__halfS2_fS2_fjLj4096ELj1ELj1ELj4ELj16ENS_18Kernel_traits_baseILj4096ES2_S2_fS2_fjLj128EEEEELb1ELb0ELb1ELb1EEEvNS_9FwdParamsE:
[----:B------:R-:W-:Y:S08]  /*0000*/  LDC R1, c[0x0][0x28] ;  /* 0x00000a00ff017b82 */ /* 0x000ff00000000800 */
[----:B------:R-:W0:Y:S01]  /*0010*/  LDC R44, c[0x0][0x2e8] ;  /* 0x0000ba00ff2c7b82 */ /* 0x000e220000000800 */
[----:B------:R-:W-:Y:S01]  /*0020*/  ULDC.U8 UR4, c[0x0][0x2f4] ;  /* 0x0000bd0000047ab9 */ /* 0x000fe20000000000 */
[----:B------:R-:W-:Y:S01]  /*0030*/  ULDC.64 UR6, c[0x0][0x208] ;  /* 0x0000820000067ab9 */ /* 0x000fe20000000a00 */
[----:B------:R-:W-:Y:S01]  /*0040*/  ISETP.NE.AND P0, PT, RZ, UR4, PT ;  /* 0x00000004ff007c0c */ /* 0x000fe2000bf05270 */
[----:B------:R-:W-:-:S04]  /*0050*/  ULDC.64 UR4, c[0x0][0x2e0] ;  /* 0x0000b80000047ab9 */ /* 0x000fc80000000a00 */
[----:B------:R-:W1:Y:S01]  /*0060*/  LDC R45, c[0x0][0x2ec] ;  /* 0x0000bb00ff2d7b82 */ /* 0x000e620000000800 */
[----:B------:R-:W-:Y:S01]  /*0070*/  MOV R2, UR4 ;  /* 0x0000000400027c02 */ /* 0x000fe20008000f00 */
[----:B------:R-:W-:Y:S01]  /*0080*/  IMAD.U32 R3, RZ, RZ, UR5 ;  /* 0x00000005ff037e24 */ /* 0x000fe2000f8e00ff */
[----:B------:R-:W2:Y:S01]  /*0090*/  S2R R79, SR_TID.X ;  /* 0x00000000004f7919 */ /* 0x000ea20000002100 */
[----:B------:R-:W-:-:S04]  /*00a0*/  ULDC.64 UR10, c[0x0][0x2c8] ;  /* 0x0000b200000a7ab9 */ /* 0x000fc80000000a00 */
        /* <DEDUP_REMOVED lines=89> */
[----:B------:R-:W-:Y:S01]  /*0640*/  @!P0 CS2R R36, SRZ ;  /* 0x0000000000248805 */ /* 0x000fe2000001ff00 */
[--C-:B------:R-:W-:Y:S01]  /*0650*/  HADD2.F32 R0, -RZ, R32.reuse.H0_H0 ;  /* 0x20000020ff007230 */ /* 0x100fe20000004100 */
[----:B------:R-:W-:Y:S01]  /*0660*/  @!P0 CS2R R38, SRZ ;  /* 0x0000000000268805 */ /* 0x000fe2000001ff00 */
[----:B------:R-:W-:Y:S01]  /*0670*/  HADD2.F32 R81, -RZ, R32.H1_H1 ;  /* 0x30000020ff517230 */ /* 0x000fe20000004100 */
[----:B------:R-:W-:Y:S01]  /*0680*/  UIADD3 UR31, UR4, -0x700cb87f, URZ ;  /* 0x8ff34781041f7890 */ /* 0x000fe2000fffe03f */
[--C-:B------:R-:W-:Y:S01]  /*0690*/  HADD2.F32 R80, -RZ, R33.reuse.H0_H0 ;  /* 0x20000021ff507230 */ /* 0x100fe20000004100 */
[----:B------:R-:W-:Y:S01]  /*06a0*/  UIADD3 UR32, UR5, -0x695add53, URZ ;  /* 0x96a522ad05207890 */ /* 0x000fe2000fffe03f */
[----:B------:R-:W-:Y:S01]  /*06b0*/  HADD2.F32 R83, -RZ, R33.H1_H1 ;  /* 0x30000021ff537230 */ /* 0x000fe20000004100 */
[----:B------:R-:W-:Y:S01]  /*06c0*/  ULDC.U8 UR8, c[0x0][0x2a0] ;  /* 0x0000a80000087ab9 */ /* 0x000fe20000000000 */
[----:B------:R-:W-:Y:S01]  /*06d0*/  IMAD R110, R110, -0x2daee0ad, RZ ;  /* 0xd2511f536e6e7824 */ /* 0x000fe200078e02ff */
[----:B------:R-:W5:Y:S01]  /*06e0*/  LDG.E.128 R28, desc[UR6][R2.64] ;  /* 0x00000006021c7981 */ /* 0x000f62000c1e1d00 */
[----:B------:R-:W-:Y:S01]  /*06f0*/  IMAD R109, R109, -0x326172a9, RZ ;  /* 0xcd9e8d576d6d7824 */ /* 0x000fe200078e02ff */
[----:B------:R-:W-:Y:S01]  /*0700*/  HFMA2.MMA R120, -RZ, RZ, 0, 5.9604644775390625e-08 ;  /* 0x00000001ff787435 */ /* 0x000fe200000001ff */
[----:B------:R-:W-:Y:S01]  /*0710*/  IMAD.HI.U32 R32, R113, -0x326172a9, RZ ;  /* 0xcd9e8d5771207827 */ /* 0x000fe200078e00ff */
[----:B------:R-:W5:Y:S01]  /*0720*/  LDG.E.128 R24, desc[UR6][R2.64+0x800] ;  /* 0x0008000602187981 */ /* 0x000f62000c1e1d00 */
[----:B------:R-:W-:Y:S01]  /*0730*/  LOP3.LUT R111, R44, 0x3, RZ, 0xc0, !PT ;  /* 0x000000032c6f7812 */ /* 0x000fe200078ec0ff */
[----:B------:R-:W-:Y:S01]  /*0740*/  ULDC UR9, c[0x0][0x294] ;  /* 0x0000a50000097ab9 */ /* 0x000fe20000000800 */
[----:B------:R-:W-:Y:S01]  /*0750*/  IMAD.HI.U32 R33, R112, -0x2daee0ad, RZ ;  /* 0xd2511f5370217827 */ /* 0x000fe200078e00ff */
[----:B------:R-:W5:Y:S01]  /*0760*/  LDG.E.128 R20, desc[UR6][R2.64+0x1000] ;  /* 0x0010000602147981 */ /* 0x000f62000c1e1d00 */
[----:B------:R-:W-:Y:S01]  /*0770*/  LOP3.LUT R109, R32, UR31, R109, 0x96, !PT ;  /* 0x0000001f206d7c12 */ /* 0x000fe2000f8e966d */
[----:B------:R-:W-:Y:S01]  /*0780*/  ULDC UR12, c[0x0][0x290] ;  /* 0x0000a400000c7ab9 */ /* 0x000fe20000000800 */
[--C-:B------:R-:W-:Y:S01]  /*0790*/  HADD2.F32 R77, -RZ, R4.reuse.H0_H0 ;  /* 0x20000004ff4d7230 */ /* 0x100fe20000004100 */
[----:B------:R0:W5:Y:S01]  /*07a0*/  LDG.E.128 R16, desc[UR6][R2.64+0x1800] ;  /* 0x0018000602107981 */ /* 0x000162000c1e1d00 */
[----:B------:R-:W-:Y:S01]  /*07b0*/  HADD2.F32 R76, -RZ, R4.H1_H1 ;  /* 0x30000004ff4c7230 */ /* 0x000fe20000004100 */
[----:B------:R-:W-:Y:S01]  /*07c0*/  LOP3.LUT R110, R33, UR32, R110, 0x96, !PT ;  /* 0x00000020216e7c12 */ /* 0x000fe2000f8e966e */
[--C-:B------:R-:W-:Y:S01]  /*07d0*/  HADD2.F32 R15, -RZ, R5.reuse.H0_H0 ;  /* 0x20000005ff0f7230 */ /* 0x100fe20000004100 */
[----:B------:R-:W-:Y:S01]  /*07e0*/  ISETP.NE.AND P2, PT, RZ, UR8, PT ;  /* 0x00000008ff007c0c */ /* 0x000fe2000bf45270 */
[----:B------:R-:W-:Y:S01]  /*07f0*/  HADD2.F32 R14, -RZ, R5.H1_H1 ;  /* 0x30000005ff0e7230 */ /* 0x000fe20000004100 */
[----:B------:R-:W-:Y:S01]  /*0800*/  LOP3.LUT R107, R79, 0x7f, RZ, 0xc0, !PT ;  /* 0x0000007f4f6b7812 */ /* 0x000fe200078ec0ff */
        /* <DEDUP_REMOVED lines=12> */
[--C-:B0-----:R-:W-:Y:S02]  /*08d0*/  HADD2.F32 R3, -RZ, R43.reuse.H0_H0 ;  /* 0x2000002bff037230 */ /* 0x101fe40000004100 */
        /* <DEDUP_REMOVED lines=15> */
[----:B------:R-:W-:-:S07]  /*09d0*/  IMAD.MOV.U32 R108, RZ, RZ, RZ ;  /* 0x000000ffff6c7224 */ /* 0x000fce00078e00ff */
.L_x_19927:
        /* <DEDUP_REMOVED lines=15> */
[----:B-----5:R-:W5:Y:S03]  /*0ad0*/  LDG.E R118, desc[UR6][R48.64] ;  /* 0x0000000630767981 */ /* 0x020f66000c1e1900 */
[----:B-1----:R-:W-:-:S05]  /*0ae0*/  @P0 IMAD.WIDE.U32 R44, R121, 0x20, R44 ;  /* 0x00000020792c0825 */ /* 0x002fca00078e002c */
[----:B------:R-:W2:Y:S01]  /*0af0*/  @P0 LDG.E.128 R32, desc[UR6][R44.64] ;  /* 0x000000062c200981 */ /* 0x000ea2000c1e1d00 */
[----:B------:R-:W-:Y:S01]  /*0b00*/  BSSY B0, `(.L_x_19628) ;  /* 0x0000069000007945 */ /* 0x000fe20003800000 */
[----:B------:R-:W-:Y:S02]  /*0b10*/  SHF.R.S32.HI R117, RZ, 0x1f, R78 ;  /* 0x0000001fff757819 */ /* 0x000fe4000001144e */
[----:B------:R2:W5:Y:S01]  /*0b20*/  @P0 LDG.E.128 R40, desc[UR6][R44.64+0x10] ;  /* 0x000010062c280981 */ /* 0x000562000c1e1d00 */
[----:B----4-:R-:W-:-:S13]  /*0b30*/  ISETP.GE.AND P3, PT, R50, 0x1, PT ;  /* 0x000000013200780c */ /* 0x010fda0003f66270 */
        /* <DEDUP_REMOVED lines=27> */
.L_x_19631:
[----:B------:R-:W-:-:S07]  /*0cf0*/  IMAD.MOV.U32 R52, RZ, RZ, R113 ;  /* 0x000000ffff347224 */ /* 0x000fce00078e0071 */
.L_x_19632:
[----:B------:R-:W-:Y:S05]  /*0d00*/  BSYNC B1 ;  /* 0x0000000000017941 */ /* 0x000fea0003800000 */
.L_x_19630:
        /* <DEDUP_REMOVED lines=16> */
.L_x_19636:
[----:B------:R-:W-:Y:S05]  /*0e10*/  BSYNC B2 ;  /* 0x0000000000027941 */ /* 0x000fea0003800000 */
.L_x_19635:
        /* <DEDUP_REMOVED lines=44> */
.L_x_19634:
[----:B------:R-:W-:Y:S05]  /*10e0*/  BSYNC B1 ;  /* 0x0000000000017941 */ /* 0x000fea0003800000 */
.L_x_19633:
        /* <DEDUP_REMOVED lines=10> */
.L_x_19629:
[----:B------:R-:W-:Y:S05]  /*1190*/  BSYNC B0 ;  /* 0x0000000000007941 */ /* 0x000fea0003800000 */
.L_x_19628:
        /* <DEDUP_REMOVED lines=18> */
.L_x_19640:
[----:B------:R-:W-:-:S07]  /*12c0*/  MOV R45, R113 ;  /* 0x00000071002d7202 */ /* 0x000fce0000000f00 */
.L_x_19641:
[----:B------:R-:W-:Y:S05]  /*12d0*/  BSYNC B1 ;  /* 0x0000000000017941 */ /* 0x000fea0003800000 */
.L_x_19639:
        /* <DEDUP_REMOVED lines=16> */
.L_x_19645:
[----:B------:R-:W-:Y:S05]  /*13e0*/  BSYNC B2 ;  /* 0x0000000000027941 */ /* 0x000fea0003800000 */
.L_x_19644:
        /* <DEDUP_REMOVED lines=44> */
.L_x_19643:
[----:B------:R-:W-:Y:S05]  /*16b0*/  BSYNC B1 ;  /* 0x0000000000017941 */ /* 0x000fea0003800000 */
.L_x_19642:
        /* <DEDUP_REMOVED lines=10> */
.L_x_19638:
[----:B------:R-:W-:Y:S05]  /*1760*/  BSYNC B0 ;  /* 0x0000000000007941 */ /* 0x000fea0003800000 */
.L_x_19637:
        /* <DEDUP_REMOVED lines=18> */
.L_x_19649:
[----:B------:R-:W-:-:S07]  /*1890*/  IMAD.MOV.U32 R54, RZ, RZ, R113 ;  /* 0x000000ffff367224 */ /* 0x000fce00078e0071 */
.L_x_19650:
[----:B------:R-:W-:Y:S05]  /*18a0*/  BSYNC B1 ;  /* 0x0000000000017941 */ /* 0x000fea0003800000 */
.L_x_19648:
        /* <DEDUP_REMOVED lines=16> */
.L_x_19654:
[----:B------:R-:W-:Y:S05]  /*19b0*/  BSYNC B2 ;  /* 0x0000000000027941 */ /* 0x000fea0003800000 */
.L_x_19653:
        /* <DEDUP_REMOVED lines=44> */
.L_x_19652:
[----:B------:R-:W-:Y:S05]  /*1c80*/  BSYNC B1 ;  /* 0x0000000000017941 */ /* 0x000fea0003800000 */
.L_x_19651:
        /* <DEDUP_REMOVED lines=10> */
.L_x_19647:
[----:B------:R-:W-:Y:S05]  /*1d30*/  BSYNC B0 ;  /* 0x0000000000007941 */ /* 0x000fea0003800000 */
.L_x_19646:
        /* <DEDUP_REMOVED lines=18> */
.L_x_19658:
[----:B------:R-:W-:-:S07]  /*1e60*/  MOV R47, R113 ;  /* 0x00000071002f7202 */ /* 0x000fce0000000f00 */
.L_x_19659:
[----:B------:R-:W-:Y:S05]  /*1e70*/  BSYNC B1 ;  /* 0x0000000000017941 */ /* 0x000fea0003800000 */
.L_x_19657:
        /* <DEDUP_REMOVED lines=16> */
.L_x_19663:
[----:B------:R-:W-:Y:S05]  /*1f80*/  BSYNC B2 ;  /* 0x0000000000027941 */ /* 0x000fea0003800000 */
.L_x_19662:
        /* <DEDUP_REMOVED lines=44> */
.L_x_19661:
[----:B------:R-:W-:Y:S05]  /*2250*/  BSYNC B1 ;  /* 0x0000000000017941 */ /* 0x000fea0003800000 */
.L_x_19660:
        /* <DEDUP_REMOVED lines=10> */
.L_x_19656:
[----:B------:R-:W-:Y:S05]  /*2300*/  BSYNC B0 ;  /* 0x0000000000007941 */ /* 0x000fea0003800000 */
.L_x_19655:
        /* <DEDUP_REMOVED lines=18> */
.L_x_19667:
[----:B------:R-:W-:-:S07]  /*2430*/  IMAD.MOV.U32 R56, RZ, RZ, R113 ;  /* 0x000000ffff387224 */ /* 0x000fce00078e0071 */
.L_x_19668:
[----:B------:R-:W-:Y:S05]  /*2440*/  BSYNC B1 ;  /* 0x0000000000017941 */ /* 0x000fea0003800000 */
.L_x_19666:
        /* <DEDUP_REMOVED lines=16> */
.L_x_19672:
[----:B------:R-:W-:Y:S05]  /*2550*/  BSYNC B2 ;  /* 0x0000000000027941 */ /* 0x000fea0003800000 */
.L_x_19671:
        /* <DEDUP_REMOVED lines=44> */
.L_x_19670:
[----:B------:R-:W-:Y:S05]  /*2820*/  BSYNC B1 ;  /* 0x0000000000017941 */ /* 0x000fea0003800000 */
.L_x_19669:
        /* <DEDUP_REMOVED lines=10> */
.L_x_19665:
[----:B------:R-:W-:Y:S05]  /*28d0*/  BSYNC B0 ;  /* 0x0000000000007941 */ /* 0x000fea0003800000 */
.L_x_19664:
        /* <DEDUP_REMOVED lines=18> */
.L_x_19676:
[----:B------:R-:W-:-:S07]  /*2a00*/  MOV R49, R113 ;  /* 0x0000007100317202 */ /* 0x000fce0000000f00 */
.L_x_19677:
[----:B------:R-:W-:Y:S05]  /*2a10*/  BSYNC B1 ;  /* 0x0000000000017941 */ /* 0x000fea0003800000 */
.L_x_19675:
        /* <DEDUP_REMOVED lines=16> */
.L_x_19681:
[----:B------:R-:W-:Y:S05]  /*2b20*/  BSYNC B2 ;  /* 0x0000000000027941 */ /* 0x000fea0003800000 */
.L_x_19680:
        /* <DEDUP_REMOVED lines=44> */
.L_x_19679:
[----:B------:R-:W-:Y:S05]  /*2df0*/  BSYNC B1 ;  /* 0x0000000000017941 */ /* 0x000fea0003800000 */
.L_x_19678:
        /* <DEDUP_REMOVED lines=10> */
.L_x_19674:
[----:B------:R-:W-:Y:S05]  /*2ea0*/  BSYNC B0 ;  /* 0x0000000000007941 */ /* 0x000fea0003800000 */
.L_x_19673:
        /* <DEDUP_REMOVED lines=18> */
.L_x_19685:
[----:B------:R-:W-:-:S07]  /*2fd0*/  IMAD.MOV.U32 R58, RZ, RZ, R113 ;  /* 0x000000ffff3a7224 */ /* 0x000fce00078e0071 */
.L_x_19686:
[----:B------:R-:W-:Y:S05]  /*2fe0*/  BSYNC B1 ;  /* 0x0000000000017941 */ /* 0x000fea0003800000 */
.L_x_19684:
        /* <DEDUP_REMOVED lines=16> */
.L_x_19690:
[----:B------:R-:W-:Y:S05]  /*30f0*/  BSYNC B2 ;  /* 0x0000000000027941 */ /* 0x000fea0003800000 */
.L_x_19689:
        /* <DEDUP_REMOVED lines=44> */
.L_x_19688:
[----:B------:R-:W-:Y:S05]  /*33c0*/  BSYNC B1 ;  /* 0x0000000000017941 */ /* 0x000fea0003800000 */
.L_x_19687:
        /* <DEDUP_REMOVED lines=10> */
.L_x_19683:
[----:B------:R-:W-:Y:S05]  /*3470*/  BSYNC B0 ;  /* 0x0000000000007941 */ /* 0x000fea0003800000 */
.L_x_19682:
        /* <DEDUP_REMOVED lines=18> */
.L_x_19694:
[----:B------:R-:W-:-:S07]  /*35a0*/  MOV R51, R113 ;  /* 0x0000007100337202 */ /* 0x000fce0000000f00 */
.L_x_19695:
[----:B------:R-:W-:Y:S05]  /*35b0*/  BSYNC B1 ;  /* 0x0000000000017941 */ /* 0x000fea0003800000 */
.L_x_19693:
        /* <DEDUP_REMOVED lines=16> */
.L_x_19699:
[----:B------:R-:W-:Y:S05]  /*36c0*/  BSYNC B2 ;  /* 0x0000000000027941 */ /* 0x000fea0003800000 */
.L_x_19698:
        /* <DEDUP_REMOVED lines=44> */
.L_x_19697:
[----:B------:R-:W-:Y:S05]  /*3990*/  BSYNC B1 ;  /* 0x0000000000017941 */ /* 0x000fea0003800000 */
.L_x_19696:
        /* <DEDUP_REMOVED lines=10> */
.L_x_19692:
[----:B------:R-:W-:Y:S05]  /*3a40*/  BSYNC B0 ;  /* 0x0000000000007941 */ /* 0x000fea0003800000 */
.L_x_19691:
        /* <DEDUP_REMOVED lines=31> */
.L_x_19701:
[----:B------:R-:W-:Y:S05]  /*3c40*/  BSYNC B0 ;  /* 0x0000000000007941 */ /* 0x000fea0003800000 */
.L_x_19700:
[----:B------:R-:W3:Y:S01]  /*3c50*/  @P0 LDG.E.128 R32, desc[UR6][R56.64] ;  /* 0x0000000638200981 */ /* 0x000ee2000c1e1d00 */
[----:B--2---:R-:W-:-:S03]  /*3c60*/  @P3 IMAD.WIDE.U32 R52, R74, 0x10, R52 ;  /* 0x000000104a343825 */ /* 0x004fc600078e0034 */
[----:B------:R-:W5:Y:S01]  /*3c70*/  @P0 LDG.E.128 R40, desc[UR6][R56.64+0x10] ;  /* 0x0000100638280981 */ /* 0x000f62000c1e1d00 */
[----:B------:R-:W-:Y:S01]  /*3c80*/  @!P4 ISETP.NE.U32.AND P1, PT, R92, RZ, PT ;  /* 0x000000ff5c00c20c */ /* 0x000fe20003f25070 */
[----:B------:R-:W-:Y:S01]  /*3c90*/  BSSY B0, `(.L_x_19702) ;  /* 0x000005c000007945 */ /* 0x000fe20003800000 */
[----:B01----:R-:W-:Y:S01]  /*3ca0*/  @!P4 IMAD.MOV.U32 R54, RZ, RZ, R65 ;  /* 0x000000ffff36c224 */ /* 0x003fe200078e0041 */
[----:B------:R3:W5:Y:S01]  /*3cb0*/  @P3 LDG.E.128 R36, desc[UR6][R52.64] ;  /* 0x0000000634243981 */ /* 0x000762000c1e1d00 */
[----:B------:R-:W-:-:S04]  /*3cc0*/  @!P4 ISETP.NE.AND.EX P1, PT, R93, RZ, PT, P1 ;  /* 0x000000ff5d00c20c */ /* 0x000fc80003f25310 */
        /* <DEDUP_REMOVED lines=14> */
.L_x_19705:
[----:B------:R-:W-:-:S07]  /*3db0*/  MOV R60, R113 ;  /* 0x00000071003c7202 */ /* 0x000fce0000000f00 */
.L_x_19706:
[----:B------:R-:W-:Y:S05]  /*3dc0*/  BSYNC B1 ;  /* 0x0000000000017941 */ /* 0x000fea0003800000 */
.L_x_19704:
        /* <DEDUP_REMOVED lines=16> */
.L_x_19710:
[----:B------:R-:W-:Y:S05]  /*3ed0*/  BSYNC B2 ;  /* 0x0000000000027941 */ /* 0x000fea0003800000 */
.L_x_19709:
        /* <DEDUP_REMOVED lines=44> */
.L_x_19708:
[----:B------:R-:W-:Y:S05]  /*41a0*/  BSYNC B1 ;  /* 0x0000000000017941 */ /* 0x000fea0003800000 */
.L_x_19707:
        /* <DEDUP_REMOVED lines=10> */
.L_x_19703:
[----:B------:R-:W-:Y:S05]  /*4250*/  BSYNC B0 ;  /* 0x0000000000007941 */ /* 0x000fea0003800000 */
.L_x_19702:
        /* <DEDUP_REMOVED lines=18> */
.L_x_19714:
[----:B------:R-:W-:-:S07]  /*4380*/  IMAD.MOV.U32 R53, RZ, RZ, R113 ;  /* 0x000000ffff357224 */ /* 0x000fce00078e0071 */
.L_x_19715:
[----:B------:R-:W-:Y:S05]  /*4390*/  BSYNC B1 ;  /* 0x0000000000017941 */ /* 0x000fea0003800000 */
.L_x_19713:
        /* <DEDUP_REMOVED lines=16> */
.L_x_19719:
[----:B------:R-:W-:Y:S05]  /*44a0*/  BSYNC B2 ;  /* 0x0000000000027941 */ /* 0x000fea0003800000 */
.L_x_19718:
        /* <DEDUP_REMOVED lines=44> */
.L_x_19717:
[----:B------:R-:W-:Y:S05]  /*4770*/  BSYNC B1 ;  /* 0x0000000000017941 */ /* 0x000fea0003800000 */
.L_x_19716:
        /* <DEDUP_REMOVED lines=10> */
.L_x_19712:
[----:B------:R-:W-:Y:S05]  /*4820*/  BSYNC B0 ;  /* 0x0000000000007941 */ /* 0x000fea0003800000 */
.L_x_19711:
        /* <DEDUP_REMOVED lines=18> */
.L_x_19723:
[----:B------:R-:W-:-:S07]  /*4950*/  MOV R62, R113 ;  /* 0x00000071003e7202 */ /* 0x000fce0000000f00 */
.L_x_19724:
[----:B------:R-:W-:Y:S05]  /*4960*/  BSYNC B1 ;  /* 0x0000000000017941 */ /* 0x000fea0003800000 */
.L_x_19722:
        /* <DEDUP_REMOVED lines=16> */
.L_x_19728:
[----:B------:R-:W-:Y:S05]  /*4a70*/  BSYNC B2 ;  /* 0x0000000000027941 */ /* 0x000fea0003800000 */
.L_x_19727:
        /* <DEDUP_REMOVED lines=44> */
.L_x_19726:
[----:B------:R-:W-:Y:S05]  /*4d40*/  BSYNC B1 ;  /* 0x0000000000017941 */ /* 0x000fea0003800000 */
.L_x_19725:
        /* <DEDUP_REMOVED lines=10> */
.L_x_19721:
[----:B------:R-:W-:Y:S05]  /*4df0*/  BSYNC B0 ;  /* 0x0000000000007941 */ /* 0x000fea0003800000 */
.L_x_19720:
        /* <DEDUP_REMOVED lines=18> */
.L_x_19732:
[----:B------:R-:W-:-:S07]  /*4f20*/  IMAD.MOV.U32 R55, RZ, RZ, R113 ;  /* 0x000000ffff377224 */ /* 0x000fce00078e0071 */
.L_x_19733:
[----:B------:R-:W-:Y:S05]  /*4f30*/  BSYNC B1 ;  /* 0x0000000000017941 */ /* 0x000fea0003800000 */
.L_x_19731:
        /* <DEDUP_REMOVED lines=16> */
.L_x_19737:
[----:B------:R-:W-:Y:S05]  /*5040*/  BSYNC B2 ;  /* 0x0000000000027941 */ /* 0x000fea0003800000 */
.L_x_19736:
        /* <DEDUP_REMOVED lines=44> */
.L_x_19735:
[----:B------:R-:W-:Y:S05]  /*5310*/  BSYNC B1 ;  /* 0x0000000000017941 */ /* 0x000fea0003800000 */
.L_x_19734:
        /* <DEDUP_REMOVED lines=10> */
.L_x_19730:
[----:B------:R-:W-:Y:S05]  /*53c0*/  BSYNC B0 ;  /* 0x0000000000007941 */ /* 0x000fea0003800000 */
.L_x_19729:
        /* <DEDUP_REMOVED lines=18> */
.L_x_19741:
[----:B------:R-:W-:-:S07]  /*54f0*/  MOV R65, R113 ;  /* 0x0000007100417202 */ /* 0x000fce0000000f00 */
.L_x_19742:
[----:B------:R-:W-:Y:S05]  /*5500*/  BSYNC B1 ;  /* 0x0000000000017941 */ /* 0x000fea0003800000 */
.L_x_19740:
        /* <DEDUP_REMOVED lines=16> */
.L_x_19746:
[----:B------:R-:W-:Y:S05]  /*5610*/  BSYNC B2 ;  /* 0x0000000000027941 */ /* 0x000fea0003800000 */
.L_x_19745:
        /* <DEDUP_REMOVED lines=44> */
.L_x_19744:
[----:B------:R-:W-:Y:S05]  /*58e0*/  BSYNC B1 ;  /* 0x0000000000017941 */ /* 0x000fea0003800000 */
.L_x_19743:
        /* <DEDUP_REMOVED lines=10> */
.L_x_19739:
[----:B------:R-:W-:Y:S05]  /*5990*/  BSYNC B0 ;  /* 0x0000000000007941 */ /* 0x000fea0003800000 */
.L_x_19738:
        /* <DEDUP_REMOVED lines=18> */
.L_x_19750:
[----:B------:R-:W-:-:S07]  /*5ac0*/  IMAD.MOV.U32 R57, RZ, RZ, R113 ;  /* 0x000000ffff397224 */ /* 0x000fce00078e0071 */
.L_x_19751:
[----:B------:R-:W-:Y:S05]  /*5ad0*/  BSYNC B1 ;  /* 0x0000000000017941 */ /* 0x000fea0003800000 */
.L_x_19749:
        /* <DEDUP_REMOVED lines=16> */
.L_x_19755:
[----:B------:R-:W-:Y:S05]  /*5be0*/  BSYNC B2 ;  /* 0x0000000000027941 */ /* 0x000fea0003800000 */
.L_x_19754:
        /* <DEDUP_REMOVED lines=44> */
.L_x_19753:
[----:B------:R-:W-:Y:S05]  /*5eb0*/  BSYNC B1 ;  /* 0x0000000000017941 */ /* 0x000fea0003800000 */
.L_x_19752:
        /* <DEDUP_REMOVED lines=10> */
.L_x_19748:
[----:B------:R-:W-:Y:S05]  /*5f60*/  BSYNC B0 ;  /* 0x0000000000007941 */ /* 0x000fea0003800000 */
.L_x_19747:
        /* <DEDUP_REMOVED lines=18> */
.L_x_19759:
[----:B------:R-:W-:-:S07]  /*6090*/  MOV R65, R113 ;  /* 0x0000007100417202 */ /* 0x000fce0000000f00 */
.L_x_19760:
[----:B------:R-:W-:Y:S05]  /*60a0*/  BSYNC B1 ;  /* 0x0000000000017941 */ /* 0x000fea0003800000 */
.L_x_19758:
        /* <DEDUP_REMOVED lines=16> */
.L_x_19764:
[----:B------:R-:W-:Y:S05]  /*61b0*/  BSYNC B2 ;  /* 0x0000000000027941 */ /* 0x000fea0003800000 */
.L_x_19763:
        /* <DEDUP_REMOVED lines=44> */
.L_x_19762:
[----:B------:R-:W-:Y:S05]  /*6480*/  BSYNC B1 ;  /* 0x0000000000017941 */ /* 0x000fea0003800000 */
.L_x_19761:
        /* <DEDUP_REMOVED lines=10> */
.L_x_19757:
[----:B------:R-:W-:Y:S05]  /*6530*/  BSYNC B0 ;  /* 0x0000000000007941 */ /* 0x000fea0003800000 */
.L_x_19756:
        /* <DEDUP_REMOVED lines=18> */
.L_x_19768:
[----:B------:R-:W-:-:S07]  /*6660*/  IMAD.MOV.U32 R59, RZ, RZ, R113 ;  /* 0x000000ffff3b7224 */ /* 0x000fce00078e0071 */
.L_x_19769:
[----:B------:R-:W-:Y:S05]  /*6670*/  BSYNC B1 ;  /* 0x0000000000017941 */ /* 0x000fea0003800000 */
.L_x_19767:
        /* <DEDUP_REMOVED lines=16> */
.L_x_19773:
[----:B------:R-:W-:Y:S05]  /*6780*/  BSYNC B2 ;  /* 0x0000000000027941 */ /* 0x000fea0003800000 */
.L_x_19772:
        /* <DEDUP_REMOVED lines=44> */
.L_x_19771:
[----:B------:R-:W-:Y:S05]  /*6a50*/  BSYNC B1 ;  /* 0x0000000000017941 */ /* 0x000fea0003800000 */
.L_x_19770:
        /* <DEDUP_REMOVED lines=10> */
.L_x_19766:
[----:B------:R-:W-:Y:S05]  /*6b00*/  BSYNC B0 ;  /* 0x0000000000007941 */ /* 0x000fea0003800000 */
.L_x_19765:
[----:B------:R-:W-:Y:S01]  /*6b10*/  IMAD.WIDE.U32 R64, R64, 0x20, R94 ;  /* 0x0000002040407825 */ /* 0x000fe200078e005e */
[----:B------:R-:W0:Y:S01]  /*6b20*/  @P0 LDC.64 R62, c[0x0][0x230] ;  /* 0x00008c00ff3e0b82 */ /* 0x000e220000000a00 */
[----:B------:R-:W-:Y:S02]  /*6b30*/  BSSY B0, `(.L_x_19774) ;  /* 0x000001b000007945 */ /* 0x000fe40003800000 */
[----:B------:R-:W-:Y:S01]  /*6b40*/  VIADD R68, R121, 0x100 ;  /* 0x0000010079447836 */ /* 0x000fe20000000000 */
[----:B------:R1:W-:Y:S04]  /*6b50*/  STG.E.128 desc[UR6][R64.64], R52 ;  /* 0x0000003440007986 */ /* 0x0003e8000c101d06 */
[----:B------:R-:W2:Y:S01]  /*6b60*/  @P3 LDC.64 R60, c[0x0][0x220] ;  /* 0x00008800ff3c3b82 */ /* 0x000ea20000000a00 */
[----:B------:R1:W-:Y:S01]  /*6b70*/  STG.E.128 desc[UR6][R64.64+0x10], R56 ;  /* 0x0000103840007986 */ /* 0x0003e2000c101d06 */
[----:B0-----:R-:W-:Y:S01]  /*6b80*/  @P0 IMAD.WIDE.U32 R62, R68, 0x20, R62 ;  /* 0x00000020443e0825 */ /* 0x001fe200078e003e */
[----:B-1----:R-:W-:Y:S06]  /*6b90*/  @!P3 BRA `(.L_x_19775) ;  /* 0x000000000050b947 */ /* 0x002fec0003800000 */
        /* <DEDUP_REMOVED lines=8> */
[----:B------:R-:W-:Y:S01]  /*6c20*/  IMAD.WIDE.U32 R70, R70, 0x10000, RZ ;  /* 0x0001000046467825 */ /* 0x000fe200078e00ff */
[----:B------:R-:W-:Y:S02]  /*6c30*/  LOP3.LUT R66, R105, 0xff, RZ, 0xc0, !PT ;  /* 0x000000ff69427812 */ /* 0x000fe400078ec0ff */
        /* <DEDUP_REMOVED lines=10> */
.L_x_19775:
[----:B------:R-:W-:Y:S05]  /*6ce0*/  BSYNC B0 ;  /* 0x0000000000007941 */ /* 0x000fea0003800000 */
.L_x_19774:
[----:B------:R-:W3:Y:S01]  /*6cf0*/  @P0 LDG.E.128 R32, desc[UR6][R62.64] ;  /* 0x000000063e200981 */ /* 0x000ee2000c1e1d00 */
[----:B------:R-:W-:-:S03]  /*6d00*/  VIADD R73, R122, 0x100 ;  /* 0x000001007a497836 */ /* 0x000fc60000000000 */
[----:B------:R-:W5:Y:S01]  /*6d10*/  @P0 LDG.E.128 R40, desc[UR6][R62.64+0x10] ;  /* 0x000010063e280981 */ /* 0x000f62000c1e1d00 */
[----:B------:R-:W-:Y:S01]  /*6d20*/  @!P4 ISETP.NE.U32.AND P1, PT, R92, RZ, PT ;  /* 0x000000ff5c00c20c */ /* 0x000fe20003f25070 */
[----:B--2---:R-:W-:Y:S01]  /*6d30*/  @P3 IMAD.WIDE.U32 R60, R73, 0x10, R60 ;  /* 0x00000010493c3825 */ /* 0x004fe200078e003c */
[----:B------:R-:W-:Y:S02]  /*6d40*/  BSSY B0, `(.L_x_19776) ;  /* 0x000005c000007945 */ /* 0x000fe40003800000 */
[----:B------:R-:W-:Y:S02]  /*6d50*/  @!P4 ISETP.NE.AND.EX P1, PT, R93, RZ, PT, P1 ;  /* 0x000000ff5d00c20c */ /* 0x000fe40003f25310 */
[----:B------:R3:W5:Y:S01]  /*6d60*/  @P3 LDG.E.128 R36, desc[UR6][R60.64] ;  /* 0x000000063c243981 */ /* 0x000762000c1e1d00 */
[----:B0-----:R-:W-:Y:S02]  /*6d70*/  @!P4 MOV R64, R69 ;  /* 0x000000450040c202 */ /* 0x001fe40000000f00 */
[----:B---3--:R-:W-:Y:S01]  /*6d80*/  @!P4 FSEL R60, R32, RZ, P1 ;  /* 0x000000ff203cc208 */ /* 0x008fe20000800000 */
        /* <DEDUP_REMOVED lines=13> */
.L_x_19779:
[----:B------:R-:W-:-:S07]  /*6e60*/  IMAD.MOV.U32 R70, RZ, RZ, R113 ;  /* 0x000000ffff467224 */ /* 0x000fce00078e0071 */
.L_x_19780:
[----:B------:R-:W-:Y:S05]  /*6e70*/  BSYNC B1 ;  /* 0x0000000000017941 */ /* 0x000fea0003800000 */
.L_x_19778:
        /* <DEDUP_REMOVED lines=16> */
.L_x_19784:
[----:B------:R-:W-:Y:S05]  /*6f80*/  BSYNC B2 ;  /* 0x0000000000027941 */ /* 0x000fea0003800000 */
.L_x_19783:
        /* <DEDUP_REMOVED lines=44> */
.L_x_19782:
[----:B------:R-:W-:Y:S05]  /*7250*/  BSYNC B1 ;  /* 0x0000000000017941 */ /* 0x000fea0003800000 */
.L_x_19781:
        /* <DEDUP_REMOVED lines=10> */
.L_x_19777:
[----:B------:R-:W-:Y:S05]  /*7300*/  BSYNC B0 ;  /* 0x0000000000007941 */ /* 0x000fea0003800000 */
.L_x_19776:
        /* <DEDUP_REMOVED lines=18> */
.L_x_19788:
[----:B------:R-:W-:-:S07]  /*7430*/  MOV R61, R113 ;  /* 0x00000071003d7202 */ /* 0x000fce0000000f00 */
.L_x_19789:
[----:B------:R-:W-:Y:S05]  /*7440*/  BSYNC B1 ;  /* 0x0000000000017941 */ /* 0x000fea0003800000 */
.L_x_19787:
        /* <DEDUP_REMOVED lines=16> */
.L_x_19793:
[----:B------:R-:W-:Y:S05]  /*7550*/  BSYNC B2 ;  /* 0x0000000000027941 */ /* 0x000fea0003800000 */
.L_x_19792:
        /* <DEDUP_REMOVED lines=44> */
.L_x_19791:
[----:B------:R-:W-:Y:S05]  /*7820*/  BSYNC B1 ;  /* 0x0000000000017941 */ /* 0x000fea0003800000 */
.L_x_19790:
        /* <DEDUP_REMOVED lines=10> */
.L_x_19786:
[----:B------:R-:W-:Y:S05]  /*78d0*/  BSYNC B0 ;  /* 0x0000000000007941 */ /* 0x000fea0003800000 */
.L_x_19785:
        /* <DEDUP_REMOVED lines=18> */
.L_x_19797:
[----:B------:R-:W-:-:S07]  /*7a00*/  IMAD.MOV.U32 R69, RZ, RZ, R113 ;  /* 0x000000ffff457224 */ /* 0x000fce00078e0071 */
.L_x_19798:
[----:B------:R-:W-:Y:S05]  /*7a10*/  BSYNC B1 ;  /* 0x0000000000017941 */ /* 0x000fea0003800000 */
.L_x_19796:
        /* <DEDUP_REMOVED lines=16> */
.L_x_19802:
[----:B------:R-:W-:Y:S05]  /*7b20*/  BSYNC B2 ;  /* 0x0000000000027941 */ /* 0x000fea0003800000 */
.L_x_19801:
        /* <DEDUP_REMOVED lines=44> */
.L_x_19800:
[----:B------:R-:W-:Y:S05]  /*7df0*/  BSYNC B1 ;  /* 0x0000000000017941 */ /* 0x000fea0003800000 */
.L_x_19799:
        /* <DEDUP_REMOVED lines=10> */
.L_x_19795:
[----:B------:R-:W-:Y:S05]  /*7ea0*/  BSYNC B0 ;  /* 0x0000000000007941 */ /* 0x000fea0003800000 */
.L_x_19794:
        /* <DEDUP_REMOVED lines=18> */
.L_x_19806:
[----:B------:R-:W-:-:S07]  /*7fd0*/  MOV R63, R113 ;  /* 0x00000071003f7202 */ /* 0x000fce0000000f00 */
.L_x_19807:
[----:B------:R-:W-:Y:S05]  /*7fe0*/  BSYNC B1 ;  /* 0x0000000000017941 */ /* 0x000fea0003800000 */
.L_x_19805:
        /* <DEDUP_REMOVED lines=16> */
.L_x_19811:
[----:B------:R-:W-:Y:S05]  /*80f0*/  BSYNC B2 ;  /* 0x0000000000027941 */ /* 0x000fea0003800000 */
.L_x_19810:
        /* <DEDUP_REMOVED lines=44> */
.L_x_19809:
[----:B------:R-:W-:Y:S05]  /*83c0*/  BSYNC B1 ;  /* 0x0000000000017941 */ /* 0x000fea0003800000 */
.L_x_19808:
        /* <DEDUP_REMOVED lines=10> */
.L_x_19804:
[----:B------:R-:W-:Y:S05]  /*8470*/  BSYNC B0 ;  /* 0x0000000000007941 */ /* 0x000fea0003800000 */
.L_x_19803:
        /* <DEDUP_REMOVED lines=18> */
.L_x_19815:
[----:B------:R-:W-:-:S07]  /*85a0*/  IMAD.MOV.U32 R69, RZ, RZ, R113 ;  /* 0x000000ffff457224 */ /* 0x000fce00078e0071 */
.L_x_19816:
[----:B------:R-:W-:Y:S05]  /*85b0*/  BSYNC B1 ;  /* 0x0000000000017941 */ /* 0x000fea0003800000 */
.L_x_19814:
        /* <DEDUP_REMOVED lines=16> */
.L_x_19820:
[----:B------:R-:W-:Y:S05]  /*86c0*/  BSYNC B2 ;  /* 0x0000000000027941 */ /* 0x000fea0003800000 */
.L_x_19819:
        /* <DEDUP_REMOVED lines=44> */
.L_x_19818:
[----:B------:R-:W-:Y:S05]  /*8990*/  BSYNC B1 ;  /* 0x0000000000017941 */ /* 0x000fea0003800000 */
.L_x_19817:
        /* <DEDUP_REMOVED lines=10> */
.L_x_19813:
[----:B------:R-:W-:Y:S05]  /*8a40*/  BSYNC B0 ;  /* 0x0000000000007941 */ /* 0x000fea0003800000 */
.L_x_19812:
        /* <DEDUP_REMOVED lines=18> */
.L_x_19824:
[----:B------:R-:W-:-:S07]  /*8b70*/  MOV R65, R113 ;  /* 0x0000007100417202 */ /* 0x000fce0000000f00 */
.L_x_19825:
[----:B------:R-:W-:Y:S05]  /*8b80*/  BSYNC B1 ;  /* 0x0000000000017941 */ /* 0x000fea0003800000 */
.L_x_19823:
        /* <DEDUP_REMOVED lines=16> */
.L_x_19829:
[----:B------:R-:W-:Y:S05]  /*8c90*/  BSYNC B2 ;  /* 0x0000000000027941 */ /* 0x000fea0003800000 */
.L_x_19828:
        /* <DEDUP_REMOVED lines=42> */
[----:B------:R-:W-:Y:S01]  /*8f40*/  LOP3.LUT R110, R67, UR32, R110, 0x96, !PT ;  /* 0x00000020436e7c12 */ /* 0x000fe2000f8e966e */
[----:B------:R-:W-:-:S11]  /*8f50*/  HFMA2.MMA R67, -RZ, RZ, 0, 0 ;  /* 0x00000000ff437435 */ /* 0x000fd600000001ff */
.L_x_19827:
[----:B------:R-:W-:Y:S05]  /*8f60*/  BSYNC B1 ;  /* 0x0000000000017941 */ /* 0x000fea0003800000 */
.L_x_19826:
        /* <DEDUP_REMOVED lines=10> */
.L_x_19822:
[----:B------:R-:W-:Y:S05]  /*9010*/  BSYNC B0 ;  /* 0x0000000000007941 */ /* 0x000fea0003800000 */
.L_x_19821:
        /* <DEDUP_REMOVED lines=18> */
.L_x_19833:
[----:B------:R-:W-:-:S07]  /*9140*/  IMAD.MOV.U32 R69, RZ, RZ, R113 ;  /* 0x000000ffff457224 */ /* 0x000fce00078e0071 */
.L_x_19834:
[----:B------:R-:W-:Y:S05]  /*9150*/  BSYNC B1 ;  /* 0x0000000000017941 */ /* 0x000fea0003800000 */
.L_x_19832:
        /* <DEDUP_REMOVED lines=16> */
.L_x_19838:
[----:B------:R-:W-:Y:S05]  /*9260*/  BSYNC B2 ;  /* 0x0000000000027941 */ /* 0x000fea0003800000 */
.L_x_19837:
        /* <DEDUP_REMOVED lines=44> */
.L_x_19836:
[----:B------:R-:W-:Y:S05]  /*9530*/  BSYNC B1 ;  /* 0x0000000000017941 */ /* 0x000fea0003800000 */
.L_x_19835:
[----:B------:R-:W-:Y:S01]  /*9540*/  HFMA2.MMA R67, -RZ, RZ, 0.1171875, 0 ;  /* 0x2f800000ff437435 */ /* 0x000fe200000001ff */
[----:B------:R-:W-:-:S09]  /*9550*/  I2FP.F32.U32 R66, R69 ;  /* 0x0000004500427245 */ /* 0x000fd20000201000 */
[----:B------:R-:W-:Y:S01]  /*9560*/  FFMA.FTZ R66, R66, R67, 1.1641532182693481445e-10 ;  /* 0x2f00000042427423 */ /* 0x000fe20000010043 */
[----:B------:R-:W-:-:S04]  /*9570*/  HADD2.F32 R67, -RZ, R39.H0_H0 ;  /* 0x20000027ff437230 */ /* 0x000fc80000004100 */
[----:B------:R-:W-:Y:S01]  /*9580*/  FSETP.GTU.FTZ.AND P1, PT, R66, UR9, PT ;  /* 0x0000000942007c0b */ /* 0x000fe2000bf3c000 */
[----:B------:R-:W-:-:S03]  /*9590*/  FMUL.FTZ R67, R67, UR11 ;  /* 0x0000000b43437c20 */ /* 0x000fc60008410000 */
[----:B------:R-:W-:Y:S01]  /*95a0*/  SEL R102, RZ, 0x1, P1 ;  /* 0x00000001ff667807 */ /* 0x000fe20000800000 */
[----:B------:R-:W-:-:S05]  /*95b0*/  FMUL.FTZ R67, R67, UR10 ;  /* 0x0000000a43437c20 */ /* 0x000fca0008410000 */
[----:B------:R-:W-:-:S05]  /*95c0*/  FSEL R66, R67, RZ, !P1 ;  /* 0x000000ff43427208 */ /* 0x000fca0004800000 */
[----:B------:R-:W-:-:S07]  /*95d0*/  @P0 FADD.FTZ R66, R42, R66 ;  /* 0x000000422a420221 */ /* 0x000fce0000010000 */
.L_x_19831:
[----:B------:R-:W-:Y:S05]  /*95e0*/  BSYNC B0 ;  /* 0x0000000000007941 */ /* 0x000fea0003800000 */
.L_x_19830:
        /* <DEDUP_REMOVED lines=18> */
.L_x_19842:
[----:B------:R-:W-:-:S07]  /*9710*/  MOV R67, R113 ;  /* 0x0000007100437202 */ /* 0x000fce0000000f00 */
.L_x_19843:
[----:B------:R-:W-:Y:S05]  /*9720*/  BSYNC B1 ;  /* 0x0000000000017941 */ /* 0x000fea0003800000 */
.L_x_19841:
        /* <DEDUP_REMOVED lines=16> */
.L_x_19847:
[----:B------:R-:W-:Y:S05]  /*9830*/  BSYNC B2 ;  /* 0x0000000000027941 */ /* 0x000fea0003800000 */
.L_x_19846:
        /* <DEDUP_REMOVED lines=44> */
.L_x_19845:
[----:B------:R-:W-:Y:S05]  /*9b00*/  BSYNC B1 ;  /* 0x0000000000017941 */ /* 0x000fea0003800000 */
.L_x_19844:
        /* <DEDUP_REMOVED lines=10> */
.L_x_19840:
[----:B------:R-:W-:Y:S05]  /*9bb0*/  BSYNC B0 ;  /* 0x0000000000007941 */ /* 0x000fea0003800000 */
.L_x_19839:
[----:B------:R-:W-:Y:S01]  /*9bc0*/  IMAD.WIDE.U32 R68, R68, 0x20, R94 ;  /* 0x0000002044447825 */ /* 0x000fe200078e005e */
[----:B------:R-:W-:Y:S04]  /*9bd0*/  BSSY B0, `(.L_x_19848) ;  /* 0x0000018000007945 */ /* 0x000fe80003800000 */
[----:B------:R0:W-:Y:S04]  /*9be0*/  STG.E.128 desc[UR6][R68.64], R60 ;  /* 0x0000003c44007986 */ /* 0x0001e8000c101d06 */
[----:B------:R0:W-:Y:S01]  /*9bf0*/  STG.E.128 desc[UR6][R68.64+0x10], R64 ;  /* 0x0000104044007986 */ /* 0x0001e2000c101d06 */
[----:B------:R-:W-:Y:S05]  /*9c00*/  @!P3 BRA `(.L_x_19849) ;  /* 0x000000000050b947 */ /* 0x000fea0003800000 */
[----:B0-----:R-:W-:Y:S02]  /*9c10*/  SHF.L.U32 R68, R102, 0x10, RZ ;  /* 0x0000001066447819 */ /* 0x001fe400000006ff */
        /* <DEDUP_REMOVED lines=19> */
.L_x_19849:
[----:B------:R-:W-:Y:S05]  /*9d50*/  BSYNC B0 ;  /* 0x0000000000007941 */ /* 0x000fea0003800000 */
.L_x_19848:
[----:B-1----:R-:W1:Y:S01]  /*9d60*/  @P0 LDC.64 R70, c[0x0][0x230] ;  /* 0x00008c00ff460b82 */ /* 0x002e620000000a00 */
[----:B------:R-:W-:Y:S01]  /*9d70*/  VIADD R121, R121, 0x180 ;  /* 0x0000018079797836 */ /* 0x000fe20000000000 */
[----:B------:R-:W-:-:S06]  /*9d80*/  IADD3 R122, R122, 0x180, RZ ;  /* 0x000001807a7a7810 */ /* 0x000fcc0007ffe0ff */
        /* <DEDUP_REMOVED lines=8> */
[----:B------:R-:W-:Y:S01]  /*9e10*/  @!P4 IMAD.MOV.U32 R74, RZ, RZ, R72 ;  /* 0x000000ffff4ac224 */ /* 0x000fe200078e0048 */
[----:B------:R2:W5:Y:S02]  /*9e20*/  @P3 LDG.E.128 R36, desc[UR6][R68.64] ;  /* 0x0000000644243981 */ /* 0x000564000c1e1d00 */
[----:B--2---:R-:W-:Y:S01]  /*9e30*/  @!P4 FSEL R68, R32, RZ, P1 ;  /* 0x000000ff2044c208 */ /* 0x004fe20000800000 */
[----:B------:R-:W-:Y:S07]  /*9e40*/  @!P4 BRA `(.L_x_19851) ;  /* 0x000000040058c947 */ /* 0x000fee0003800000 */
        /* <DEDUP_REMOVED lines=12> */
.L_x_19853:
[----:B------:R-:W-:-:S07]  /*9f10*/  MOV R73, R113 ;  /* 0x0000007100497202 */ /* 0x000fce0000000f00 */
.L_x_19854:
[----:B------:R-:W-:Y:S05]  /*9f20*/  BSYNC B1 ;  /* 0x0000000000017941 */ /* 0x000fea0003800000 */
.L_x_19852:
        /* <DEDUP_REMOVED lines=16> */
.L_x_19858:
[----:B------:R-:W-:Y:S05]  /*a030*/  BSYNC B2 ;  /* 0x0000000000027941 */ /* 0x000fea0003800000 */
.L_x_19857:
        /* <DEDUP_REMOVED lines=44> */
.L_x_19856:
[----:B------:R-:W-:Y:S05]  /*a300*/  BSYNC B1 ;  /* 0x0000000000017941 */ /* 0x000fea0003800000 */
.L_x_19855:
[----:B------:R-:W-:Y:S01]  /*a310*/  I2FP.F32.U32 R68, R73 ;  /* 0x0000004900447245 */ /* 0x000fe20000201000 */
[----:B------:R-:W-:-:S04]  /*a320*/  IMAD.MOV.U32 R69, RZ, RZ, 0x2f800000 ;  /* 0x2f800000ff457424 */ /* 0x000fc800078e00ff */
[----:B------:R-:W-:Y:S01]  /*a330*/  FFMA.FTZ R68, R68, R69, 1.1641532182693481445e-10 ;  /* 0x2f00000044447423 */ /* 0x000fe20000010045 */
[----:B-----5:R-:W-:-:S04]  /*a340*/  HADD2.F32 R69, -RZ, R36.H0_H0 ;  /* 0x20000024ff457230 */ /* 0x020fc80000004100 */
[----:B------:R-:W-:Y:S01]  /*a350*/  FSETP.GTU.FTZ.AND P1, PT, R68, UR9, PT ;  /* 0x0000000944007c0b */ /* 0x000fe2000bf3c000 */
[----:B------:R-:W-:-:S03]  /*a360*/  FMUL.FTZ R69, R69, UR11 ;  /* 0x0000000b45457c20 */ /* 0x000fc60008410000 */
[----:B------:R-:W-:Y:S01]  /*a370*/  SEL R106, RZ, 0x1, P1 ;  /* 0x00000001ff6a7807 */ /* 0x000fe20000800000 */
[----:B------:R-:W-:-:S05]  /*a380*/  FMUL.FTZ R69, R69, UR10 ;  /* 0x0000000a45457c20 */ /* 0x000fca0008410000 */
[----:B------:R-:W-:-:S05]  /*a390*/  FSEL R68, R69, RZ, !P1 ;  /* 0x000000ff45447208 */ /* 0x000fca0004800000 */
[----:B------:R-:W-:-:S07]  /*a3a0*/  @P0 FADD.FTZ R68, R32, R68 ;  /* 0x0000004420440221 */ /* 0x000fce0000010000 */
.L_x_19851:
[----:B------:R-:W-:Y:S05]  /*a3b0*/  BSYNC B0 ;  /* 0x0000000000007941 */ /* 0x000fea0003800000 */
.L_x_19850:
        /* <DEDUP_REMOVED lines=18> */
.L_x_19862:
[----:B------:R-:W-:-:S07]  /*a4e0*/  IMAD.MOV.U32 R69, RZ, RZ, R113 ;  /* 0x000000ffff457224 */ /* 0x000fce00078e0071 */
.L_x_19863:
[----:B------:R-:W-:Y:S05]  /*a4f0*/  BSYNC B1 ;  /* 0x0000000000017941 */ /* 0x000fea0003800000 */
.L_x_19861:
        /* <DEDUP_REMOVED lines=16> */
.L_x_19867:
[----:B------:R-:W-:Y:S05]  /*a600*/  BSYNC B2 ;  /* 0x0000000000027941 */ /* 0x000fea0003800000 */
.L_x_19866:
        /* <DEDUP_REMOVED lines=44> */
.L_x_19865:
[----:B------:R-:W-:Y:S05]  /*a8d0*/  BSYNC B1 ;  /* 0x0000000000017941 */ /* 0x000fea0003800000 */
.L_x_19864:
[----:B------:R-:W-:Y:S01]  /*a8e0*/  HFMA2.MMA R70, -RZ, RZ, 0.1171875, 0 ;  /* 0x2f800000ff467435 */ /* 0x000fe200000001ff */
[----:B------:R-:W-:-:S09]  /*a8f0*/  I2FP.F32.U32 R69, R69 ;  /* 0x0000004500457245 */ /* 0x000fd20000201000 */
[----:B------:R-:W-:Y:S01]  /*a900*/  FFMA.FTZ R69, R69, R70, 1.1641532182693481445e-10 ;  /* 0x2f00000045457423 */ /* 0x000fe20000010046 */
[----:B-----5:R-:W-:-:S04]  /*a910*/  HADD2.F32 R70, -RZ, R36.H1_H1 ;  /* 0x30000024ff467230 */ /* 0x020fc80000004100 */
[----:B------:R-:W-:Y:S01]  /*a920*/  FSETP.GTU.FTZ.AND P1, PT, R69, UR9, PT ;  /* 0x0000000945007c0b */ /* 0x000fe2000bf3c000 */
[----:B------:R-:W-:-:S03]  /*a930*/  FMUL.FTZ R70, R70, UR11 ;  /* 0x0000000b46467c20 */ /* 0x000fc60008410000 */
[----:B------:R-:W-:Y:S01]  /*a940*/  SEL R105, RZ, 0x1, P1 ;  /* 0x00000001ff697807 */ /* 0x000fe20000800000 */
[----:B------:R-:W-:-:S05]  /*a950*/  FMUL.FTZ R70, R70, UR10 ;  /* 0x0000000a46467c20 */ /* 0x000fca0008410000 */
[----:B------:R-:W-:-:S05]  /*a960*/  FSEL R69, R70, RZ, !P1 ;  /* 0x000000ff46457208 */ /* 0x000fca0004800000 */
[----:B------:R-:W-:-:S07]  /*a970*/  @P0 FADD.FTZ R69, R33, R69 ;  /* 0x0000004521450221 */ /* 0x000fce0000010000 */
.L_x_19860:
[----:B------:R-:W-:Y:S05]  /*a980*/  BSYNC B0 ;  /* 0x0000000000007941 */ /* 0x000fea0003800000 */
.L_x_19859:
        /* <DEDUP_REMOVED lines=18> */
.L_x_19871:
[----:B------:R-:W-:-:S07]  /*aab0*/  IMAD.MOV.U32 R74, RZ, RZ, R113 ;  /* 0x000000ffff4a7224 */ /* 0x000fce00078e0071 */
.L_x_19872:
[----:B------:R-:W-:Y:S05]  /*aac0*/  BSYNC B1 ;  /* 0x0000000000017941 */ /* 0x000fea0003800000 */
.L_x_19870:
        /* <DEDUP_REMOVED lines=16> */
.L_x_19876:
[----:B------:R-:W-:Y:S05]  /*abd0*/  BSYNC B2 ;  /* 0x0000000000027941 */ /* 0x000fea0003800000 */
.L_x_19875:
        /* <DEDUP_REMOVED lines=44> */
.L_x_19874:
[----:B------:R-:W-:Y:S05]  /*aea0*/  BSYNC B1 ;  /* 0x0000000000017941 */ /* 0x000fea0003800000 */
.L_x_19873:
        /* <DEDUP_REMOVED lines=10> */
.L_x_19869:
[----:B------:R-:W-:Y:S05]  /*af50*/  BSYNC B0 ;  /* 0x0000000000007941 */ /* 0x000fea0003800000 */
.L_x_19868:
        /* <DEDUP_REMOVED lines=18> */
.L_x_19880:
[----:B------:R-:W-:-:S07]  /*b080*/  MOV R71, R113 ;  /* 0x0000007100477202 */ /* 0x000fce0000000f00 */
.L_x_19881:
[----:B------:R-:W-:Y:S05]  /*b090*/  BSYNC B1 ;  /* 0x0000000000017941 */ /* 0x000fea0003800000 */
.L_x_19879:
        /* <DEDUP_REMOVED lines=16> */
.L_x_19885:
[----:B------:R-:W-:Y:S05]  /*b1a0*/  BSYNC B2 ;  /* 0x0000000000027941 */ /* 0x000fea0003800000 */
.L_x_19884:
        /* <DEDUP_REMOVED lines=44> */
.L_x_19883:
[----:B------:R-:W-:Y:S05]  /*b470*/  BSYNC B1 ;  /* 0x0000000000017941 */ /* 0x000fea0003800000 */
.L_x_19882:
        /* <DEDUP_REMOVED lines=10> */
.L_x_19878:
[----:B------:R-:W-:Y:S05]  /*b520*/  BSYNC B0 ;  /* 0x0000000000007941 */ /* 0x000fea0003800000 */
.L_x_19877:
        /* <DEDUP_REMOVED lines=18> */
.L_x_19889:
[----:B------:R-:W-:-:S07]  /*b650*/  MOV R100, R113 ;  /* 0x0000007100647202 */ /* 0x000fce0000000f00 */
.L_x_19890:
[----:B------:R-:W-:Y:S05]  /*b660*/  BSYNC B1 ;  /* 0x0000000000017941 */ /* 0x000fea0003800000 */
.L_x_19888:
        /* <DEDUP_REMOVED lines=16> */
.L_x_19894:
[----:B------:R-:W-:Y:S05]  /*b770*/  BSYNC B2 ;  /* 0x0000000000027941 */ /* 0x000fea0003800000 */
.L_x_19893:
        /* <DEDUP_REMOVED lines=41> */
[----:B------:R-:W-:-:S04]  /*ba10*/  HFMA2.MMA R74, -RZ, RZ, 0, 0 ;  /* 0x00000000ff4a7435 */ /* 0x000fc800000001ff */
[----:B------:R-:W-:Y:S02]  /*ba20*/  LOP3.LUT R110, R73, UR32, R110, 0x96, !PT ;  /* 0x00000020496e7c12 */ /* 0x000fe4000f8e966e */
[----:B------:R-:W-:-:S07]  /*ba30*/  MOV R112, R72 ;  /* 0x0000004800707202 */ /* 0x000fce0000000f00 */
.L_x_19892:
[----:B------:R-:W-:Y:S05]  /*ba40*/  BSYNC B1 ;  /* 0x0000000000017941 */ /* 0x000fea0003800000 */
.L_x_19891:
[----:B------:R-:W-:Y:S01]  /*ba50*/  I2FP.F32.U32 R72, R100 ;  /* 0x0000006400487245 */ /* 0x000fe20000201000 */
[----:B------:R-:W-:-:S04]  /*ba60*/  IMAD.MOV.U32 R73, RZ, RZ, 0x2f800000 ;  /* 0x2f800000ff497424 */ /* 0x000fc800078e00ff */
        /* <DEDUP_REMOVED lines=8> */
.L_x_19887:
[----:B------:R-:W-:Y:S05]  /*baf0*/  BSYNC B0 ;  /* 0x0000000000007941 */ /* 0x000fea0003800000 */
.L_x_19886:
        /* <DEDUP_REMOVED lines=18> */
.L_x_19898:
[----:B------:R-:W-:-:S07]  /*bc20*/  IMAD.MOV.U32 R73, RZ, RZ, R113 ;  /* 0x000000ffff497224 */ /* 0x000fce00078e0071 */
.L_x_19899:
[----:B------:R-:W-:Y:S05]  /*bc30*/  BSYNC B1 ;  /* 0x0000000000017941 */ /* 0x000fea0003800000 */
.L_x_19897:
        /* <DEDUP_REMOVED lines=16> */
.L_x_19903:
[----:B------:R-:W-:Y:S05]  /*bd40*/  BSYNC B2 ;  /* 0x0000000000027941 */ /* 0x000fea0003800000 */
.L_x_19902:
        /* <DEDUP_REMOVED lines=35> */
[----:B------:R-:W-:Y:S02]  /*bf80*/  LOP3.LUT R75, R111, UR30, R112, 0x96, !PT ;  /* 0x0000001e6f4b7c12 */ /* 0x000fe4000f8e9670 */
[----:B------:R-:W-:-:S03]  /*bf90*/  LOP3.LUT R112, R125, UR29, R74, 0x96, !PT ;  /* 0x0000001d7d707c12 */ /* 0x000fc6000f8e964a */
[----:B------:R-:W-:-:S04]  /*bfa0*/  IMAD.WIDE.U32 R74, R75, -0x326172a9, RZ ;  /* 0xcd9e8d574b4a7825 */ /* 0x000fc800078e00ff */
[----:B------:R-:W-:Y:S01]  /*bfb0*/  IMAD.WIDE.U32 R112, R112, -0x2daee0ad, RZ ;  /* 0xd2511f5370707825 */ /* 0x000fe200078e00ff */
[----:B------:R-:W-:-:S03]  /*bfc0*/  LOP3.LUT R109, R75, UR31, R124, 0x96, !PT ;  /* 0x0000001f4b6d7c12 */ /* 0x000fc6000f8e967c */
[----:B------:R-:W-:Y:S01]  /*bfd0*/  IMAD.MOV.U32 R75, RZ, RZ, RZ ;  /* 0x000000ffff4b7224 */ /* 0x000fe200078e00ff */
[----:B------:R-:W-:Y:S02]  /*bfe0*/  LOP3.LUT R110, R113, UR32, R110, 0x96, !PT ;  /* 0x00000020716e7c12 */ /* 0x000fe4000f8e966e */
[----:B------:R-:W-:-:S07]  /*bff0*/  MOV R113, R74 ;  /* 0x0000004a00717202 */ /* 0x000fce0000000f00 */
.L_x_19901:
[----:B------:R-:W-:Y:S05]  /*c000*/  BSYNC B1 ;  /* 0x0000000000017941 */ /* 0x000fea0003800000 */
.L_x_19900:
[----:B------:R-:W-:Y:S01]  /*c010*/  HFMA2.MMA R74, -RZ, RZ, 0.1171875, 0 ;  /* 0x2f800000ff4a7435 */ /* 0x000fe200000001ff */
[----:B------:R-:W-:-:S09]  /*c020*/  I2FP.F32.U32 R73, R73 ;  /* 0x0000004900497245 */ /* 0x000fd20000201000 */
[----:B------:R-:W-:Y:S01]  /*c030*/  FFMA.FTZ R73, R73, R74, 1.1641532182693481445e-10 ;  /* 0x2f00000049497423 */ /* 0x000fe2000001004a */
[----:B------:R-:W-:-:S04]  /*c040*/  HADD2.F32 R74, -RZ, R38.H1_H1 ;  /* 0x30000026ff4a7230 */ /* 0x000fc80000004100 */
[----:B------:R-:W-:Y:S01]  /*c050*/  FSETP.GTU.FTZ.AND P1, PT, R73, UR9, PT ;  /* 0x0000000949007c0b */ /* 0x000fe2000bf3c000 */
[----:B------:R-:W-:-:S03]  /*c060*/  FMUL.FTZ R74, R74, UR11 ;  /* 0x0000000b4a4a7c20 */ /* 0x000fc60008410000 */
[----:B------:R-:W-:Y:S01]  /*c070*/  SEL R101, RZ, 0x1, P1 ;  /* 0x00000001ff657807 */ /* 0x000fe20000800000 */
[----:B------:R-:W-:-:S05]  /*c080*/  FMUL.FTZ R74, R74, UR10 ;  /* 0x0000000a4a4a7c20 */ /* 0x000fca0008410000 */
[----:B------:R-:W-:-:S05]  /*c090*/  FSEL R73, R74, RZ, !P1 ;  /* 0x000000ff4a497208 */ /* 0x000fca0004800000 */
[----:B------:R-:W-:-:S07]  /*c0a0*/  @P0 FADD.FTZ R73, R41, R73 ;  /* 0x0000004929490221 */ /* 0x000fce0000010000 */
.L_x_19896:
[----:B------:R-:W-:Y:S05]  /*c0b0*/  BSYNC B0 ;  /* 0x0000000000007941 */ /* 0x000fea0003800000 */
.L_x_19895:
        /* <DEDUP_REMOVED lines=18> */
.L_x_19907:
[----:B------:R-:W-:-:S07]  /*c1e0*/  MOV R102, R113 ;  /* 0x0000007100667202 */ /* 0x000fce0000000f00 */
.L_x_19908:
[----:B------:R-:W-:Y:S05]  /*c1f0*/  BSYNC B1 ;  /* 0x0000000000017941 */ /* 0x000fea0003800000 */
.L_x_19906:
        /* <DEDUP_REMOVED lines=16> */
.L_x_19912:
[----:B------:R-:W-:Y:S05]  /*c300*/  BSYNC B2 ;  /* 0x0000000000027941 */ /* 0x000fea0003800000 */
.L_x_19911:
        /* <DEDUP_REMOVED lines=41> */
[----:B------:R-:W-:Y:S01]  /*c5a0*/  IMAD.MOV.U32 R113, RZ, RZ, R74 ;  /* 0x000000ffff717224 */ /* 0x000fe200078e004a */
[----:B------:R-:W-:-:S07]  /*c5b0*/  LOP3.LUT R109, R75, UR31, R124, 0x96, !PT ;  /* 0x0000001f4b6d7c12 */ /* 0x000fce000f8e967c */
.L_x_19910:
[----:B------:R-:W-:Y:S05]  /*c5c0*/  BSYNC B1 ;  /* 0x0000000000017941 */ /* 0x000fea0003800000 */
.L_x_19909:
[----:B------:R-:W-:Y:S02]  /*c5d0*/  I2FP.F32.U32 R74, R102 ;  /* 0x00000066004a7245 */ /* 0x000fe40000201000 */
[----:B------:R-:W-:-:S05]  /*c5e0*/  MOV R75, 0x2f800000 ;  /* 0x2f800000004b7802 */ /* 0x000fca0000000f00 */
        /* <DEDUP_REMOVED lines=8> */
.L_x_19905:
[----:B------:R-:W-:Y:S05]  /*c670*/  BSYNC B0 ;  /* 0x0000000000007941 */ /* 0x000fea0003800000 */
.L_x_19904:
        /* <DEDUP_REMOVED lines=18> */
.L_x_19916:
[----:B------:R-:W-:-:S07]  /*c7a0*/  MOV R75, R113 ;  /* 0x00000071004b7202 */ /* 0x000fce0000000f00 */
.L_x_19917:
[----:B------:R-:W-:Y:S05]  /*c7b0*/  BSYNC B1 ;  /* 0x0000000000017941 */ /* 0x000fea0003800000 */
.L_x_19915:
        /* <DEDUP_REMOVED lines=16> */
.L_x_19921:
[----:B------:R-:W-:Y:S05]  /*c8c0*/  BSYNC B2 ;  /* 0x0000000000027941 */ /* 0x000fea0003800000 */
.L_x_19920:
        /* <DEDUP_REMOVED lines=36> */
[----:B------:R-:W-:Y:S01]  /*cb10*/  HFMA2.MMA R111, -RZ, RZ, 0, 0 ;  /* 0x00000000ff6f7435 */ /* 0x000fe200000001ff */
[----:B------:R-:W-:-:S03]  /*cb20*/  LOP3.LUT R112, R125, UR29, R92, 0x96, !PT ;  /* 0x0000001d7d707c12 */ /* 0x000fc6000f8e965c */
[----:B------:R-:W-:-:S04]  /*cb30*/  IMAD.WIDE.U32 R92, R93, -0x326172a9, RZ ;  /* 0xcd9e8d575d5c7825 */ /* 0x000fc800078e00ff */
[----:B------:R-:W-:Y:S01]  /*cb40*/  IMAD.WIDE.U32 R112, R112, -0x2daee0ad, RZ ;  /* 0xd2511f5370707825 */ /* 0x000fe200078e00ff */
[----:B------:R-:W-:-:S04]  /*cb50*/  LOP3.LUT R109, R93, UR31, R124, 0x96, !PT ;  /* 0x0000001f5d6d7c12 */ /* 0x000fc8000f8e967c */
[----:B------:R-:W-:Y:S02]  /*cb60*/  LOP3.LUT R110, R113, UR32, R110, 0x96, !PT ;  /* 0x00000020716e7c12 */ /* 0x000fe4000f8e966e */
[----:B------:R-:W-:-:S07]  /*cb70*/  MOV R113, R92 ;  /* 0x0000005c00717202 */ /* 0x000fce0000000f00 */
.L_x_19919:
[----:B------:R-:W-:Y:S05]  /*cb80*/  BSYNC B1 ;  /* 0x0000000000017941 */ /* 0x000fea0003800000 */
.L_x_19918:
[----:B------:R-:W-:Y:S01]  /*cb90*/  I2FP.F32.U32 R75, R75 ;  /* 0x0000004b004b7245 */ /* 0x000fe20000201000 */
[----:B------:R-:W-:-:S04]  /*cba0*/  IMAD.MOV.U32 R92, RZ, RZ, 0x2f800000 ;  /* 0x2f800000ff5c7424 */ /* 0x000fc800078e00ff */
        /* <DEDUP_REMOVED lines=8> */
.L_x_19914:
[----:B------:R-:W-:Y:S05]  /*cc30*/  BSYNC B0 ;  /* 0x0000000000007941 */ /* 0x000fea0003800000 */
.L_x_19913:
[----:B------:R-:W-:Y:S01]  /*cc40*/  FADD.FTZ R92, RZ, R44 ;  /* 0x0000002cff5c7221 */ /* 0x000fe20000010000 */
[----:B------:R-:W-:Y:S01]  /*cc50*/  IMAD.WIDE.U32 R94, R121, 0x20, R94 ;  /* 0x00000020795e7825 */ /* 0x000fe200078e005e */
[----:B------:R-:W-:Y:S01]  /*cc60*/  BSSY B0, `(.L_x_19922) ;  /* 0x0000035000007945 */ /* 0x000fe20003800000 */
[----:B------:R-:W-:Y:S02]  /*cc70*/  LOP3.LUT P0, RZ, R120, 0xff, RZ, 0xc0, !PT ;  /* 0x000000ff78ff7812 */ /* 0x000fe4000780c0ff */
        /* <DEDUP_REMOVED lines=51> */
.L_x_19923:
[----:B------:R-:W-:Y:S05]  /*cfb0*/  BSYNC B0 ;  /* 0x0000000000007941 */ /* 0x000fea0003800000 */
.L_x_19922:
[----:B------:R-:W-:Y:S01]  /*cfc0*/  FADD.FTZ R123, R123, R73 ;  /* 0x000000497b7b7221 */ /* 0x000fe20000010000 */
[----:B0-----:R-:W-:Y:S01]  /*cfd0*/  SHF.R.U32.HI R95, RZ, 0x5, R79 ;  /* 0x00000005ff5f7819 */ /* 0x001fe2000001164f */
[----:B------:R-:W-:Y:S01]  /*cfe0*/  UMOV UR8, 0xffffffff ;  /* 0xffffffff00087882 */ /* 0x000fe20000000000 */
[----:B------:R-:W-:Y:S01]  /*cff0*/  LOP3.LUT P1, RZ, R79, 0x1f, RZ, 0xc0, !PT ;  /* 0x0000001f4fff7812 */ /* 0x000fe2000782c0ff */
[----:B------:R-:W-:Y:S01]  /*d000*/  FADD.FTZ R92, R123, R74 ;  /* 0x0000004a7b5c7221 */ /* 0x000fe20000010000 */
[----:B------:R-:W-:-:S03]  /*d010*/  LOP3.LUT R94, R95, 0x7fffffc, RZ, 0xc0, !PT ;  /* 0x07fffffc5f5e7812 */ /* 0x000fc600078ec0ff */
[----:B------:R-:W-:Y:S01]  /*d020*/  FADD.FTZ R123, R92, R75 ;  /* 0x0000004b5c7b7221 */ /* 0x000fe20000010000 */
        /* <DEDUP_REMOVED lines=86> */
.L_x_19938:
        /* <DEDUP_REMOVED lines=18> */
[----:B0-----:R-:W-:Y:S01]  /*d6b0*/  I2FP.F32.S32 R123, R120 ;  /* 0x00000078007b7245 */ /* 0x001fe20000201400 */
[----:B------:R-:W-:Y:S01]  /*d6c0*/  SHFL.DOWN PT, R125, R120, 0x2, 0x1f ;  /* 0x08401f00787d7f89 */ /* 0x000fe200000e0000 */
[----:B-1----:R-:W-:-:S05]  /*d6d0*/  @!P1 LEA R93, R93, R92, 0x18 ;  /* 0x0000005c5d5d9211 */ /* 0x002fca00078ec0ff */
[----:B------:R-:W-:Y:S01]  /*d6e0*/  @!P1 IMAD R122, R94, 0x8, R93 ;  /* 0x000000085e7a9824 */ /* 0x000fe200078e025d */
[----:B------:R-:W-:-:S06]  /*d6f0*/  CS2R R92, SRZ ;  /* 0x00000000005c7805 */ /* 0x000fcc000001ff00 */
[----:B------:R-:W0:Y:S01]  /*d700*/  @!P1 LDS.64 R92, [R122] ;  /* 0x000000007a5c9984 */ /* 0x000e220000000a00 */
[----:B------:R-:W-:-:S03]  /*d710*/  LOP3.LUT P1, RZ, R95, 0x1f, R79, 0xf8, !PT ;  /* 0x0000001f5fff7812 */ /* 0x000fc6000782f84f */
[----:B0-----:R-:W0:Y:S02]  /*d720*/  SHFL.DOWN PT, R121, R92, 0x2, 0x1f ;  /* 0x08401f005c797f89 */ /* 0x001e2400000e0000 */
[----:B0-----:R-:W-:-:S04]  /*d730*/  FADD.FTZ R94, -R121, R92 ;  /* 0x0000005c795e7221 */ /* 0x001fc80000010100 */
[----:B------:R-:W-:Y:S01]  /*d740*/  FMUL.FTZ R124, R94, R94 ;  /* 0x0000005e5e7c7220 */ /* 0x000fe20000410000 */
[----:B------:R-:W-:Y:S01]  /*d750*/  IMAD.IADD R94, R125, 0x1, R120 ;  /* 0x000000017d5e7824 */ /* 0x000fe200078e0278 */
[----:B------:R-:W-:Y:S02]  /*d760*/  I2FP.F32.S32 R125, R125 ;  /* 0x0000007d007d7245 */ /* 0x000fe40000201400 */
[----:B------:R-:W-:-:S03]  /*d770*/  FMUL.FTZ R95, R124, R123 ;  /* 0x0000007b7c5f7220 */ /* 0x000fc60000410000 */
        /* <DEDUP_REMOVED lines=22> */
[----:B0-----:R-:W-:Y:S01]  /*d8e0*/  FMUL.FTZ R124, R122, R123 ;  /* 0x0000007b7a7c7220 */ /* 0x001fe20000410000 */
[----:B-1----:R-:W-:-:S02]  /*d8f0*/  FADD.FTZ R121, R95, R92 ;  /* 0x0000005c5f797221 */ /* 0x002fc40000010000 */
[----:B------:R-:W0:Y:S02]  /*d900*/  LDC R92, c[0x0][0x2d8] ;  /* 0x0000b600ff5c7b82 */ /* 0x000e240000000800 */
[----:B------:R-:W-:Y:S02]  /*d910*/  FFMA.FTZ R123, R122, R93, R121 ;  /* 0x0000005d7a7b7223 */ /* 0x000fe40000010079 */
        /* <DEDUP_REMOVED lines=9> */
[----:B------:R-:W0:Y:S04]  /*d9b0*/  @!P1 LDC.64 R92, c[0x0][0x250] ;  /* 0x00009400ff5c9b82 */ /* 0x000e280000000a00 */
[----:B------:R-:W1:Y:S01]  /*d9c0*/  MUFU.RSQ R120, R120 ;  /* 0x0000007800787308 */ /* 0x000e620000001400 */
[----:B0-----:R-:W-:-:S04]  /*d9d0*/  @!P1 LEA R92, P3, R78, R92, 0x2 ;  /* 0x0000005c4e5c9211 */ /* 0x001fc800078610ff */
[----:B------:R-:W-:-:S05]  /*d9e0*/  @!P1 LEA.HI.X R93, R78, R93, R117, 0x2, P3 ;  /* 0x0000005d4e5d9211 */ /* 0x000fca00018f1475 */
[----:B------:R0:W-:Y:S04]  /*d9f0*/  @!P1 STG.E desc[UR6][R92.64], R121 ;  /* 0x000000795c009986 */ /* 0x0001e8000c101906 */
[----:B-1----:R0:W-:Y:S01]  /*da00*/  @!P1 STG.E desc[UR6][R94.64], R120 ;  /* 0x000000785e009986 */ /* 0x0021e2000c101906 */
[----:B------:R-:W-:-:S13]  /*da10*/  ISETP.GE.AND P1, PT, R118, 0x1, PT ;  /* 0x000000017600780c */ /* 0x000fda0003f26270 */
[----:B0-----:R-:W-:Y:S05]  /*da20*/  @!P1 BRA `(.L_x_19926) ;  /* 0x00000008008c9947 */ /* 0x001fea0003800000 */
[----:B------:R-:W-:Y:S01]  /*da30*/  FSEL R92, R121, RZ, !P2 ;  /* 0x000000ff795c7208 */ /* 0x000fe20005000000 */
[----:B------:R-:W-:Y:S01]  /*da40*/  HADD2.F32 R117, -RZ, R30.H1_H1 ;  /* 0x3000001eff757230 */ /* 0x000fe20000004100 */
[----:B------:R-:W-:Y:S02]  /*da50*/  IADD3 R118, R118, -0x1, RZ ;  /* 0xffffffff76767810 */ /* 0x000fe40007ffe0ff */
[----:B------:R-:W-:Y:S01]  /*da60*/  LOP3.LUT R107, R79, 0x7f, RZ, 0xc0, !PT ;  /* 0x0000007f4f6b7812 */ /* 0x000fe200078ec0ff */
[C---:B------:R-:W-:Y:S01]  /*da70*/  FADD.FTZ R59, -R92.reuse, R59 ;  /* 0x0000003b5c3b7221 */ /* 0x040fe20000010100 */
[C---:B------:R-:W-:Y:S01]  /*da80*/  FADD.FTZ R63, -R92.reuse, R63 ;  /* 0x0000003f5c3f7221 */ /* 0x040fe20000010100 */
[C---:B------:R-:W-:Y:S01]  /*da90*/  FADD.FTZ R47, -R92.reuse, R47 ;  /* 0x0000002f5c2f7221 */ /* 0x040fe20000010100 */
[----:B------:R-:W-:Y:S01]  /*daa0*/  FADD.FTZ R51, -R92, R51 ;  /* 0x000000335c337221 */ /* 0x000fe20000010100 */
[----:B------:R-:W-:Y:S01]  /*dab0*/  FMUL.FTZ R95, R120, R59 ;  /* 0x0000003b785f7220 */ /* 0x000fe20000410000 */
[C---:B------:R-:W-:Y:S01]  /*dac0*/  FADD.FTZ R58, -R92.reuse, R58 ;  /* 0x0000003a5c3a7221 */ /* 0x040fe20000010100 */
[----:B------:R-:W-:Y:S01]  /*dad0*/  FADD.FTZ R94, -R92, R74 ;  /* 0x0000004a5c5e7221 */ /* 0x000fe20000010100 */
[----:B------:R-:W-:Y:S01]  /*dae0*/  FMUL.FTZ R59, R120, R63 ;  /* 0x0000003f783b7220 */ /* 0x000fe20000410000 */
[----:B------:R-:W-:Y:S01]  /*daf0*/  FADD.FTZ R62, -R92, R62 ;  /* 0x0000003e5c3e7221 */ /* 0x000fe20000010100 */
[----:B------:R-:W-:Y:S01]  /*db00*/  FMUL.FTZ R74, R120, R47 ;  /* 0x0000002f784a7220 */ /* 0x000fe20000410000 */
[----:B------:R-:W-:-:S02]  /*db10*/  HADD2.F32 R63, -RZ, R31.H1_H1 ;  /* 0x3000001fff3f7230 */ /* 0x000fc40000004100 */
        /* <DEDUP_REMOVED lines=29> */
[----:B------:R-:W-:-:S02]  /*dcf0*/  HADD2.F32 R62, -RZ, R31.H0_H0 ;  /* 0x2000001fff3e7230 */ /* 0x000fc40000004100 */
[----:B------:R-:W-:Y:S01]  /*dd00*/  FFMA.FTZ R47, R47, R63, R10 ;  /* 0x0000003f2f2f7223 */ /* 0x000fe2000001000a */
[C---:B------:R-:W-:Y:S01]  /*dd10*/  FMUL.FTZ R46, R120.reuse, R50 ;  /* 0x00000032782e7220 */ /* 0x040fe20000410000 */
[----:B------:R-:W-:Y:S02]  /*dd20*/  HADD2.F32 R63, -RZ, R30.H0_H0 ;  /* 0x2000001eff3f7230 */ /* 0x000fe40000004100 */
[C---:B------:R-:W-:Y:S01]  /*dd30*/  FMUL.FTZ R48, R120.reuse, R48 ;  /* 0x0000003078307220 */ /* 0x040fe20000410000 */
[----:B------:R-:W-:Y:S01]  /*dd40*/  FMUL.FTZ R49, R120, R49 ;  /* 0x0000003178317220 */ /* 0x000fe20000410000 */
[----:B------:R-:W-:Y:S01]  /*dd50*/  FFMA.FTZ R46, R46, R62, R11 ;  /* 0x0000003e2e2e7223 */ /* 0x000fe2000001000b */
[----:B------:R-:W-:Y:S01]  /*dd60*/  FMUL.FTZ R50, R120, R56 ;  /* 0x0000003878327220 */ /* 0x000fe20000410000 */
[----:B------:R-:W-:Y:S01]  /*dd70*/  FFMA.FTZ R48, R48, R63, R13 ;  /* 0x0000003f30307223 */ /* 0x000fe2000001000d */
[----:B------:R-:W-:Y:S01]  /*dd80*/  FFMA.FTZ R49, R49, R117, R12 ;  /* 0x0000007531317223 */ /* 0x000fe2000001000c */
[C---:B------:R-:W-:Y:S01]  /*dd90*/  FMUL.FTZ R51, R120.reuse, R57 ;  /* 0x0000003978337220 */ /* 0x040fe20000410000 */
[C---:B------:R-:W-:Y:S01]  /*dda0*/  FMUL.FTZ R56, R120.reuse, R60 ;  /* 0x0000003c78387220 */ /* 0x040fe20000410000 */
[----:B------:R-:W-:Y:S01]  /*ddb0*/  FMUL.FTZ R57, R120, R61 ;  /* 0x0000003d78397220 */ /* 0x000fe20000410000 */
[----:B------:R-:W-:Y:S01]  /*ddc0*/  F2FP.F16.F32.PACK_AB R47, R47, R46 ;  /* 0x0000002e2f2f723e */ /* 0x000fe200000000ff */
[----:B------:R-:W0:Y:S01]  /*ddd0*/  LDC.64 R60, c[0x0][0x2b8] ;  /* 0x0000ae00ff3c7b82 */ /* 0x000e220000000a00 */
[----:B------:R-:W-:Y:S01]  /*dde0*/  IMAD R119, R118, R119, RZ ;  /* 0x0000007776777224 */ /* 0x000fe200078e02ff */
[----:B------:R-:W-:Y:S01]  /*ddf0*/  F2FP.F16.F32.PACK_AB R46, R49, R48 ;  /* 0x00000030312e723e */ /* 0x000fe200000000ff */
[----:B------:R-:W-:-:S02]  /*de00*/  HADD2.F32 R48, -RZ, R29.H0_H0 ;  /* 0x2000001dff307230 */ /* 0x000fc40000004100 */
[C---:B------:R-:W-:Y:S01]  /*de10*/  FMUL.FTZ R44, R120.reuse, R44 ;  /* 0x0000002c782c7220 */ /* 0x040fe20000410000 */
[----:B------:R-:W-:Y:S01]  /*de20*/  HADD2.F32 R49, -RZ, R29.H1_H1 ;  /* 0x3000001dff317230 */ /* 0x000fe20000004100 */
[----:B------:R-:W-:Y:S01]  /*de30*/  SHF.R.S32.HI R62, RZ, 0x1f, R119 ;  /* 0x0000001fff3e7819 */ /* 0x000fe20000011477 */
[----:B------:R-:W-:Y:S01]  /*de40*/  FMUL.FTZ R45, R120, R45 ;  /* 0x0000002d782d7220 */ /* 0x000fe20000410000 */
[----:B------:R-:W-:Y:S01]  /*de50*/  FFMA.FTZ R73, R73, R48, R15 ;  /* 0x0000003049497223 */ /* 0x000fe2000001000f */
[--C-:B------:R-:W-:Y:S01]  /*de60*/  HADD2.F32 R48, -RZ, R28.reuse.H0_H0 ;  /* 0x2000001cff307230 */ /* 0x100fe20000004100 */
[----:B------:R-:W-:Y:S01]  /*de70*/  LEA.HI R62, R62, R119, RZ, 0x3 ;  /* 0x000000773e3e7211 */ /* 0x000fe200078f18ff */
[----:B------:R-:W-:Y:S01]  /*de80*/  FFMA.FTZ R74, R74, R49, R14 ;  /* 0x000000314a4a7223 */ /* 0x000fe2000001000e */
[----:B------:R-:W-:Y:S02]  /*de90*/  HADD2.F32 R49, -RZ, R28.H1_H1 ;  /* 0x3000001cff317230 */ /* 0x000fe40000004100 */
[----:B------:R-:W-:Y:S01]  /*dea0*/  FMUL.FTZ R52, R120, R52 ;  /* 0x0000003478347220 */ /* 0x000fe20000410000 */
[----:B------:R-:W-:Y:S01]  /*deb0*/  FFMA.FTZ R44, R44, R48, R77 ;  /* 0x000000302c2c7223 */ /* 0x000fe2000001004d */
[----:B------:R-:W-:Y:S01]  /*dec0*/  LEA.HI.SX32 R121, R62, R107, 0x1d ;  /* 0x0000006b3e797211 */ /* 0x000fe200078feaff */
[----:B------:R-:W-:-:S02]  /*ded0*/  HADD2.F32 R48, -RZ, R27.H1_H1 ;  /* 0x3000001bff307230 */ /* 0x000fc40000004100 */
[----:B------:R-:W-:Y:S01]  /*dee0*/  FFMA.FTZ R49, R45, R49, R76 ;  /* 0x000000312d317223 */ /* 0x000fe2000001004c */
[----:B------:R-:W-:Y:S01]  /*def0*/  HADD2.F32 R45, -RZ, R27.H0_H0 ;  /* 0x2000001bff2d7230 */ /* 0x000fe20000004100 */
[C---:B------:R-:W-:Y:S01]  /*df00*/  IADD3 R63, R121.reuse, 0x100, RZ ;  /* 0x00000100793f7810 */ /* 0x040fe20007ffe0ff */
[C---:B------:R-:W-:Y:S01]  /*df10*/  VIADD R119, R121.reuse, 0x80 ;  /* 0x0000008079777836 */ /* 0x040fe20000000000 */
[----:B------:R-:W-:Y:S01]  /*df20*/  IADD3 R117, R121, 0x180, RZ ;  /* 0x0000018079757810 */ /* 0x000fe20007ffe0ff */
[----:B------:R-:W-:Y:S01]  /*df30*/  FFMA.FTZ R95, R95, R48, R2 ;  /* 0x000000305f5f7223 */ /* 0x000fe20000010002 */
        /* <DEDUP_REMOVED lines=18> */
[----:B------:R-:W-:Y:S01]  /*e060*/  F2FP.F16.F32.PACK_AB R44, R49, R44 ;  /* 0x0000002c312c723e */ /* 0x000fe200000000ff */
[----:B------:R-:W-:-:S04]  /*e070*/  IMAD.WIDE.U32 R118, R119, 0x10, R60 ;  /* 0x0000001077767825 */ /* 0x000fc800078e003c */
[----:B------:R-:W-:-:S04]  /*e080*/  IMAD.WIDE.U32 R62, R63, 0x10, R60 ;  /* 0x000000103f3e7825 */ /* 0x000fc800078e003c */
[----:B------:R-:W-:-:S04]  /*e090*/  IMAD.WIDE.U32 R60, R117, 0x10, R60 ;  /* 0x00000010753c7825 */ /* 0x000fc800078e003c */
[----:B------:R-:W-:Y:S01]  /*e0a0*/  FFMA.FTZ R117, R51, R48, R4 ;  /* 0x0000003033757223 */ /* 0x000fe20000010004 */
[----:B------:R-:W-:Y:S01]  /*e0b0*/  F2FP.F16.F32.PACK_AB R51, R95, R92 ;  /* 0x0000005c5f33723e */ /* 0x000fe200000000ff */
[----:B------:R-:W-:Y:S02]  /*e0c0*/  HADD2.F32 R45, -RZ, R26.H0_H0 ;  /* 0x2000001aff2d7230 */ /* 0x000fe40000004100 */
[----:B------:R-:W-:-:S03]  /*e0d0*/  HADD2.F32 R48, -RZ, R25.H1_H1 ;  /* 0x30000019ff307230 */ /* 0x000fc60000004100 */
[----:B------:R-:W-:Y:S01]  /*e0e0*/  FFMA.FTZ R50, R50, R45, R5 ;  /* 0x0000002d32327223 */ /* 0x000fe20000010005 */
[----:B------:R-:W-:Y:S02]  /*e0f0*/  HADD2.F32 R45, -RZ, R25.H0_H0 ;  /* 0x20000019ff2d7230 */ /* 0x000fe40000004100 */
[----:B------:R-:W-:Y:S01]  /*e100*/  FFMA.FTZ R55, R55, R48, R6 ;  /* 0x0000003037377223 */ /* 0x000fe20000010006 */
[--C-:B------:R-:W-:Y:S01]  /*e110*/  HADD2.F32 R48, -RZ, R24.reuse.H0_H0 ;  /* 0x20000018ff307230 */ /* 0x100fe20000004100 */
[----:B------:R-:W-:Y:S01]  /*e120*/  F2FP.F16.F32.PACK_AB R50, R117, R50 ;  /* 0x000000327532723e */ /* 0x000fe200000000ff */
[----:B------:R-:W-:Y:S01]  /*e130*/  FFMA.FTZ R54, R54, R45, R7 ;  /* 0x0000002d36367223 */ /* 0x000fe20000010007 */
[----:B------:R-:W-:Y:S02]  /*e140*/  F2FP.F16.F32.PACK_AB R45, R74, R73 ;  /* 0x000000494a2d723e */ /* 0x000fe400000000ff */
[----:B------:R-:W-:Y:S01]  /*e150*/  FFMA.FTZ R48, R52, R48, R9 ;  /* 0x0000003034307223 */ /* 0x000fe20000010009 */
[----:B------:R-:W-:Y:S01]  /*e160*/  HADD2.F32 R52, -RZ, R23.H1_H1 ;  /* 0x30000017ff347230 */ /* 0x000fe20000004100 */
[----:B------:R-:W-:Y:S01]  /*e170*/  F2FP.F16.F32.PACK_AB R49, R55, R54 ;  /* 0x000000363731723e */ /* 0x000fe200000000ff */
[----:B------:R-:W-:Y:S01]  /*e180*/  HADD2.F32 R54, -RZ, R24.H1_H1 ;  /* 0x30000018ff367230 */ /* 0x000fe20000004100 */
[----:B------:R0:W-:Y:S02]  /*e190*/  STG.E.128 desc[UR6][R120.64], R44 ;  /* 0x0000002c78007986 */ /* 0x0001e4000c101d06 */
[----:B------:R-:W-:Y:S01]  /*e1a0*/  FFMA.FTZ R52, R67, R52, R86 ;  /* 0x0000003443347223 */ /* 0x000fe20000010056 */
[----:B------:R-:W-:-:S02]  /*e1b0*/  HADD2.F32 R67, -RZ, R22.H0_H0 ;  /* 0x20000016ff437230 */ /* 0x000fc40000004100 */
[----:B------:R-:W-:Y:S01]  /*e1c0*/  FFMA.FTZ R53, R53, R54, R8 ;  /* 0x0000003635357223 */ /* 0x000fe20000010008 */
[----:B------:R-:W-:Y:S02]  /*e1d0*/  HADD2.F32 R55, -RZ, R23.H0_H0 ;  /* 0x20000017ff377230 */ /* 0x000fe40000004100 */
[----:B------:R-:W-:Y:S01]  /*e1e0*/  FFMA.FTZ R54, R64, R67, R82 ;  /* 0x0000004340367223 */ /* 0x000fe20000010052 */
[----:B------:R-:W-:Y:S01]  /*e1f0*/  HADD2.F32 R64, -RZ, R21.H1_H1 ;  /* 0x30000015ff407230 */ /* 0x000fe20000004100 */
[----:B------:R-:W-:Y:S01]  /*e200*/  F2FP.F16.F32.PACK_AB R48, R53, R48 ;  /* 0x000000303530723e */ /* 0x000fe200000000ff */
[----:B------:R-:W-:Y:S01]  /*e210*/  FFMA.FTZ R55, R66, R55, R85 ;  /* 0x0000003742377223 */ /* 0x000fe20000010055 */
[----:B------:R-:W-:Y:S02]  /*e220*/  HADD2.F32 R66, -RZ, R22.H1_H1 ;  /* 0x30000016ff427230 */ /* 0x000fe40000004100 */
[----:B------:R-:W-:Y:S01]  /*e230*/  FFMA.FTZ R59, R59, R64, R83 ;  /* 0x000000403b3b7223 */ /* 0x000fe20000010053 */
[----:B------:R-:W-:Y:S01]  /*e240*/  HADD2.F32 R64, -RZ, R20.H1_H1 ;  /* 0x30000014ff407230 */ /* 0x000fe20000004100 */
[----:B------:R-:W-:Y:S01]  /*e250*/  F2FP.F16.F32.PACK_AB R55, R52, R55 ;  /* 0x000000373437723e */ /* 0x000fe200000000ff */
[----:B------:R-:W-:Y:S01]  /*e260*/  FFMA.FTZ R65, R65, R66, R84 ;  /* 0x0000004241417223 */ /* 0x000fe20000010054 */
[--C-:B------:R-:W-:Y:S01]  /*e270*/  HADD2.F32 R66, -RZ, R19.reuse.H1_H1 ;  /* 0x30000013ff427230 */ /* 0x100fe20000004100 */
[----:B------:R0:W-:Y:S01]  /*e280*/  STG.E.128 desc[UR6][R118.64], R48 ;  /* 0x0000003076007986 */ /* 0x0001e2000c101d06 */
[----:B------:R-:W-:Y:S01]  /*e290*/  FFMA.FTZ R57, R57, R64, R81 ;  /* 0x0000004039397223 */ /* 0x000fe20000010051 */
[----:B------:R-:W-:Y:S01]  /*e2a0*/  HADD2.F32 R64, -RZ, R19.H0_H0 ;  /* 0x20000013ff407230 */ /* 0x000fe20000004100 */
[----:B------:R-:W-:Y:S01]  /*e2b0*/  F2FP.F16.F32.PACK_AB R54, R65, R54 ;  /* 0x000000364136723e */ /* 0x000fe200000000ff */
[----:B------:R-:W-:Y:S01]  /*e2c0*/  FFMA.FTZ R75, R75, R66, R98 ;  /* 0x000000424b4b7223 */ /* 0x000fe20000010062 */
[----:B------:R-:W-:-:S02]  /*e2d0*/  HADD2.F32 R66, -RZ, R18.H1_H1 ;  /* 0x30000012ff427230 */ /* 0x000fc40000004100 */
[----:B------:R-:W-:Y:S01]  /*e2e0*/  FFMA.FTZ R94, R94, R64, R97 ;  /* 0x000000405e5e7223 */ /* 0x000fe20000010061 */
[----:B------:R-:W-:Y:S02]  /*e2f0*/  HADD2.F32 R64, -RZ, R18.H0_H0 ;  /* 0x20000012ff407230 */ /* 0x000fe40000004100 */
[----:B------:R-:W-:Y:S02]  /*e300*/  HADD2.F32 R67, -RZ, R21.H0_H0 ;  /* 0x20000015ff437230 */ /* 0x000fe40000004100 */
[----:B------:R-:W-:Y:S01]  /*e310*/  FFMA.FTZ R93, R93, R66, R96 ;  /* 0x000000425d5d7223 */ /* 0x000fe20000010060 */
[--C-:B------:R-:W-:Y:S02]  /*e320*/  HADD2.F32 R66, -RZ, R17.reuse.H1_H1 ;  /* 0x30000011ff427230 */ /* 0x100fe40000004100 */
[----:B------:R-:W-:Y:S01]  /*e330*/  FFMA.FTZ R72, R72, R64, R91 ;  /* 0x0000004048487223 */ /* 0x000fe2000001005b */
[----:B------:R-:W-:Y:S02]  /*e340*/  HADD2.F32 R64, -RZ, R17.H0_H0 ;  /* 0x20000011ff407230 */ /* 0x000fe40000004100 */
[----:B------:R-:W-:Y:S01]  /*e350*/  FFMA.FTZ R58, R58, R67, R80 ;  /* 0x000000433a3a7223 */ /* 0x000fe20000010050 */
[----:B------:R-:W-:-:S02]  /*e360*/  HADD2.F32 R67, -RZ, R20.H0_H0 ;  /* 0x20000014ff437230 */ /* 0x000fc40000004100 */
[----:B------:R-:W-:Y:S01]  /*e370*/  FFMA.FTZ R71, R71, R66, R90 ;  /* 0x0000004247477223 */ /* 0x000fe2000001005a */
[--C-:B------:R-:W-:Y:S02]  /*e380*/  HADD2.F32 R66, -RZ, R16.reuse.H1_H1 ;  /* 0x30000010ff427230 */ /* 0x100fe40000004100 */
[----:B------:R-:W-:Y:S01]  /*e390*/  FFMA.FTZ R70, R70, R64, R89 ;  /* 0x0000004046467223 */ /* 0x000fe20000010059 */
[----:B------:R-:W-:Y:S02]  /*e3a0*/  HADD2.F32 R64, -RZ, R16.H0_H0 ;  /* 0x20000010ff407230 */ /* 0x000fe40000004100 */
[----:B------:R-:W-:Y:S01]  /*e3b0*/  FFMA.FTZ R56, R56, R67, R0 ;  /* 0x0000004338387223 */ /* 0x000fe20000010000 */
[----:B------:R-:W-:Y:S01]  /*e3c0*/  F2FP.F16.F32.PACK_AB R53, R59, R58 ;  /* 0x0000003a3b35723e */ /* 0x000fe200000000ff */
[----:B------:R-:W-:Y:S01]  /*e3d0*/  FFMA.FTZ R69, R69, R66, R88 ;  /* 0x0000004245457223 */ /* 0x000fe20000010058 */
[----:B------:R-:W-:Y:S01]  /*e3e0*/  F2FP.F16.F32.PACK_AB R59, R75, R94 ;  /* 0x0000005e4b3b723e */ /* 0x000fe200000000ff */
[----:B------:R-:W-:Y:S01]  /*e3f0*/  FFMA.FTZ R64, R68, R64, R87 ;  /* 0x0000004044407223 */ /* 0x000fe20000010057 */
[----:B------:R-:W-:-:S02]  /*e400*/  F2FP.F16.F32.PACK_AB R52, R57, R56 ;  /* 0x000000383934723e */ /* 0x000fc400000000ff */
[----:B------:R-:W-:Y:S02]  /*e410*/  F2FP.F16.F32.PACK_AB R58, R93, R72 ;  /* 0x000000485d3a723e */ /* 0x000fe400000000ff */
[----:B------:R-:W-:Y:S01]  /*e420*/  F2FP.F16.F32.PACK_AB R57, R71, R70 ;  /* 0x000000464739723e */ /* 0x000fe200000000ff */
[----:B------:R0:W-:Y:S01]  /*e430*/  STG.E.128 desc[UR6][R62.64], R52 ;  /* 0x000000343e007986 */ /* 0x0001e2000c101d06 */
[----:B------:R-:W-:-:S05]  /*e440*/  F2FP.F16.F32.PACK_AB R56, R69, R64 ;  /* 0x000000404538723e */ /* 0x000fca00000000ff */
[----:B------:R0:W-:Y:S02]  /*e450*/  STG.E.128 desc[UR6][R60.64], R56 ;  /* 0x000000383c007986 */ /* 0x0001e4000c101d06 */
.L_x_19926:
[----:B------:R-:W-:Y:S05]  /*e460*/  BSYNC B0 ;  /* 0x0000000000007941 */ /* 0x000fea0003800000 */
.L_x_19925:
[----:B------:R-:W-:Y:S01]  /*e470*/  VIADD R78, R78, UR14 ;  /* 0x0000000e4e4e7c36 */ /* 0x000fe20008000000 */
[----:B0-----:R-:W-:-:S04]  /*e480*/  SEL R120, RZ, 0x1, P0 ;  /* 0x00000001ff787807 */ /* 0x001fc80000000000 */
[----:B------:R-:W-:-:S13]  /*e490*/  ISETP.GE.AND P1, PT, R78, UR15, PT ;  /* 0x0000000f4e007c0c */ /* 0x000fda000bf26270 */
[----:B------:R-:W-:Y:S05]  /*e4a0*/  @!P1 BRA `(.L_x_19927) ;  /* 0xffffff24004c9947 */ /* 0x000fea000383ffff */
[----:B------:R-:W-:Y:S05]  /*e4b0*/  EXIT ;  /* 0x000000000000794d */ /* 0x000fea0003800000 */
.L_x_19924:
[----:B------:R-:W-:Y:S01]  /*e4c0*/  HFMA2.MMA R122, -RZ, RZ, 0, 5.9604644775390625e-08 ;  /* 0x00000001ff7a7435 */ /* 0x000fe200000001ff */
[----:B------:R-:W-:Y:S01]  /*e4d0*/  MOV R121, 0x1f ;  /* 0x0000001f00797802 */ /* 0x000fe20000000f00 */
[----:B------:R-:W-:-:S09]  /*e4e0*/  IMAD.MOV.U32 R120, RZ, RZ, -0x1 ;  /* 0xffffffffff787424 */ /* 0x000fd200078e00ff */
[----:B------:R-:W-:Y:S05]  /*e4f0*/  WARPSYNC.COLLECTIVE R120, `(.L_x_19928) ;  /* 0x0000000078087348 */ /* 0x000fea0003c00000 */
[----:B------:R0:W1:Y:S02]  /*e500*/  SHFL.BFLY P3, R93, R123, R122, R121 ;  /* 0x0c00007a7b5d7389 */ /* 0x0000640000060079 */
[----:B01----:R-:W-:Y:S01]  /*e510*/  ENDCOLLECTIVE ;  /* 0x000000000000791b */ /* 0x003fe20003800000 */
.L_x_19928:
[----:B------:R-:W-:Y:S01]  /*e520*/  HFMA2.MMA R122, -RZ, RZ, 0, 1.1920928955078125e-07 ;  /* 0x00000002ff7a7435 */ /* 0x000fe200000001ff */
[----:B------:R-:W-:-:S05]  /*e530*/  FADD.FTZ R124, R123, R93 ;  /* 0x0000005d7b7c7221 */ /* 0x000fca0000010000 */
[----:B------:R-:W-:-:S07]  /*e540*/  MOV R123, R124 ;  /* 0x0000007c007b7202 */ /* 0x000fce0000000f00 */
[----:B------:R-:W-:Y:S05]  /*e550*/  WARPSYNC.COLLECTIVE R120, `(.L_x_19929) ;  /* 0x0000000078087348 */ /* 0x000fea0003c00000 */
[----:B------:R0:W1:Y:S02]  /*e560*/  SHFL.BFLY P3, R93, R123, R122, R121 ;  /* 0x0c00007a7b5d7389 */ /* 0x0000640000060079 */
[----:B01----:R-:W-:Y:S01]  /*e570*/  ENDCOLLECTIVE ;  /* 0x000000000000791b */ /* 0x003fe20003800000 */
.L_x_19929:
[----:B------:R-:W-:Y:S01]  /*e580*/  MOV R122, 0x4 ;  /* 0x00000004007a7802 */ /* 0x000fe20000000f00 */
[----:B------:R-:W-:-:S04]  /*e590*/  FADD.FTZ R125, R124, R93 ;  /* 0x0000005d7c7d7221 */ /* 0x000fc80000010000 */
[----:B------:R-:W-:-:S07]  /*e5a0*/  IMAD.MOV.U32 R123, RZ, RZ, R125 ;  /* 0x000000ffff7b7224 */ /* 0x000fce00078e007d */
[----:B------:R-:W-:Y:S05]  /*e5b0*/  WARPSYNC.COLLECTIVE R120, `(.L_x_19930) ;  /* 0x0000000078087348 */ /* 0x000fea0003c00000 */
[----:B------:R0:W1:Y:S02]  /*e5c0*/  SHFL.BFLY P3, R93, R123, R122, R121 ;  /* 0x0c00007a7b5d7389 */ /* 0x0000640000060079 */
[----:B01----:R-:W-:Y:S01]  /*e5d0*/  ENDCOLLECTIVE ;  /* 0x000000000000791b */ /* 0x003fe20003800000 */
.L_x_19930:
[----:B------:R-:W-:Y:S02]  /*e5e0*/  IMAD.MOV.U32 R122, RZ, RZ, 0x8 ;  /* 0x00000008ff7a7424 */ /* 0x000fe400078e00ff */
[----:B------:R-:W-:-:S05]  /*e5f0*/  FADD.FTZ R125, R125, R93 ;  /* 0x0000005d7d7d7221 */ /* 0x000fca0000010000 */
[----:B------:R-:W-:-:S07]  /*e600*/  MOV R123, R125 ;  /* 0x0000007d007b7202 */ /* 0x000fce0000000f00 */
[----:B------:R-:W-:Y:S05]  /*e610*/  WARPSYNC.COLLECTIVE R120, `(.L_x_19931) ;  /* 0x0000000078087348 */ /* 0x000fea0003c00000 */
[----:B------:R0:W1:Y:S02]  /*e620*/  SHFL.BFLY P3, R93, R123, R122, R121 ;  /* 0x0c00007a7b5d7389 */ /* 0x0000640000060079 */
[----:B01----:R-:W-:Y:S01]  /*e630*/  ENDCOLLECTIVE ;  /* 0x000000000000791b */ /* 0x003fe20003800000 */
.L_x_19931:
[----:B------:R-:W-:Y:S01]  /*e640*/  HFMA2.MMA R122, -RZ, RZ, 0, 9.5367431640625e-07 ;  /* 0x00000010ff7a7435 */ /* 0x000fe200000001ff */
[----:B------:R-:W-:-:S05]  /*e650*/  FADD.FTZ R92, R125, R93 ;  /* 0x0000005d7d5c7221 */ /* 0x000fca0000010000 */
[----:B------:R-:W-:-:S07]  /*e660*/  MOV R123, R92 ;  /* 0x0000005c007b7202 */ /* 0x000fce0000000f00 */
[----:B------:R-:W-:Y:S05]  /*e670*/  WARPSYNC.COLLECTIVE R120, `(.L_x_19932) ;  /* 0x0000000078087348 */ /* 0x000fea0003c00000 */
[----:B------:R0:W1:Y:S02]  /*e680*/  SHFL.BFLY P3, R93, R123, R122, R121 ;  /* 0x0c00007a7b5d7389 */ /* 0x0000640000060079 */
[----:B01----:R-:W-:Y:S01]  /*e690*/  ENDCOLLECTIVE ;  /* 0x000000000000791b */ /* 0x003fe20003800000 */
.L_x_19932:
        /* <DEDUP_REMOVED lines=67> */
[----:B------:R-:W-:-:S07]  /*ead0*/  MOV R120, 0xffffffff ;  /* 0xffffffff00787802 */ /* 0x000fce0000000f00 */
[----:B------:R-:W-:Y:S05]  /*eae0*/  WARPSYNC.COLLECTIVE R120, `(.L_x_19933) ;  /* 0x0000000078087348 */ /* 0x000fea0003c00000 */
[----:B------:R0:W1:Y:S02]  /*eaf0*/  SHFL.BFLY P3, R93, R123, R122, R121 ;  /* 0x0c00007a7b5d7389 */ /* 0x0000640000060079 */
[----:B01----:R-:W-:Y:S01]  /*eb00*/  ENDCOLLECTIVE ;  /* 0x000000000000791b */ /* 0x003fe20003800000 */
.L_x_19933:
[----:B------:R-:W-:Y:S02]  /*eb10*/  IMAD.MOV.U32 R122, RZ, RZ, 0x2 ;  /* 0x00000002ff7a7424 */ /* 0x000fe400078e00ff */
[----:B------:R-:W-:-:S05]  /*eb20*/  FADD.FTZ R124, R123, R93 ;  /* 0x0000005d7b7c7221 */ /* 0x000fca0000010000 */
[----:B------:R-:W-:-:S07]  /*eb30*/  MOV R123, R124 ;  /* 0x0000007c007b7202 */ /* 0x000fce0000000f00 */
[----:B------:R-:W-:Y:S05]  /*eb40*/  WARPSYNC.COLLECTIVE R120, `(.L_x_19934) ;  /* 0x0000000078087348 */ /* 0x000fea0003c00000 */
[----:B------:R0:W1:Y:S02]  /*eb50*/  SHFL.BFLY P3, R93, R123, R122, R121 ;  /* 0x0c00007a7b5d7389 */ /* 0x0000640000060079 */
[----:B01----:R-:W-:Y:S01]  /*eb60*/  ENDCOLLECTIVE ;  /* 0x000000000000791b */ /* 0x003fe20003800000 */
.L_x_19934:
[----:B------:R-:W-:Y:S01]  /*eb70*/  HFMA2.MMA R122, -RZ, RZ, 0, 2.384185791015625e-07 ;  /* 0x00000004ff7a7435 */ /* 0x000fe200000001ff */
[----:B------:R-:W-:-:S05]  /*eb80*/  FADD.FTZ R125, R124, R93 ;  /* 0x0000005d7c7d7221 */ /* 0x000fca0000010000 */
[----:B------:R-:W-:-:S07]  /*eb90*/  MOV R123, R125 ;  /* 0x0000007d007b7202 */ /* 0x000fce0000000f00 */
[----:B------:R-:W-:Y:S05]  /*eba0*/  WARPSYNC.COLLECTIVE R120, `(.L_x_19935) ;  /* 0x0000000078087348 */ /* 0x000fea0003c00000 */
[----:B------:R0:W1:Y:S02]  /*ebb0*/  SHFL.BFLY P3, R93, R123, R122, R121 ;  /* 0x0c00007a7b5d7389 */ /* 0x0000640000060079 */
[----:B01----:R-:W-:Y:S01]  /*ebc0*/  ENDCOLLECTIVE ;  /* 0x000000000000791b */ /* 0x003fe20003800000 */
.L_x_19935:
[----:B------:R-:W-:Y:S01]  /*ebd0*/  MOV R122, 0x8 ;  /* 0x00000008007a7802 */ /* 0x000fe20000000f00 */
[----:B------:R-:W-:-:S04]  /*ebe0*/  FADD.FTZ R125, R125, R93 ;  /* 0x0000005d7d7d7221 */ /* 0x000fc80000010000 */
[----:B------:R-:W-:-:S07]  /*ebf0*/  IMAD.MOV.U32 R123, RZ, RZ, R125 ;  /* 0x000000ffff7b7224 */ /* 0x000fce00078e007d */
[----:B------:R-:W-:Y:S05]  /*ec00*/  WARPSYNC.COLLECTIVE R120, `(.L_x_19936) ;  /* 0x0000000078087348 */ /* 0x000fea0003c00000 */
[----:B------:R0:W1:Y:S02]  /*ec10*/  SHFL.BFLY P3, R93, R123, R122, R121 ;  /* 0x0c00007a7b5d7389 */ /* 0x0000640000060079 */
[----:B01----:R-:W-:Y:S01]  /*ec20*/  ENDCOLLECTIVE ;  /* 0x000000000000791b */ /* 0x003fe20003800000 */
.L_x_19936:
[----:B------:R-:W-:Y:S01]  /*ec30*/  HFMA2.MMA R122, -RZ, RZ, 0, 9.5367431640625e-07 ;  /* 0x00000010ff7a7435 */ /* 0x000fe200000001ff */
[----:B------:R-:W-:-:S10]  /*ec40*/  FADD.FTZ R123, R125, R93 ;  /* 0x0000005d7d7b7221 */ /* 0x000fd40000010000 */
[----:B------:R-:W-:Y:S05]  /*ec50*/  WARPSYNC.COLLECTIVE R120, `(.L_x_19937) ;  /* 0x0000000078087348 */ /* 0x000fea0003c00000 */
[----:B------:R0:W1:Y:S02]  /*ec60*/  SHFL.BFLY P3, R93, R123, R122, R121 ;  /* 0x0c00007a7b5d7389 */ /* 0x0000640000060079 */
[----:B01----:R-:W-:Y:S01]  /*ec70*/  ENDCOLLECTIVE ;  /* 0x000000000000791b */ /* 0x003fe20003800000 */
.L_x_19937:
[----:B------:R-:W-:Y:S05]  /*ec80*/  BRA `(.L_x_19938) ;  /* 0xffffffe800407947 */ /* 0x000fea000383ffff */
.L_x_19939:
        /* <DEDUP_REMOVED lines=15> */
.L_x_30291:


//--------------------- .text._ZN10layer_norm13ln_fwd_kernelINS_13Kernel_traitsI6__halfS2_fS2_fjLj4096ELj1ELj1ELj4ELj16ENS_18Kernel_traits_baseILj4096ES2_S2_fS2_fjLj128EEEEELb1ELb1ELb0ELb0EEEvNS_9FwdParamsE --------------------------
	.section	.text._ZN10layer_norm13ln_fwd_kernelINS_13Kernel_traitsI6__halfS2_fS2_fjLj4096ELj1ELj1ELj4ELj16ENS_18Kernel_traits_baseILj4096ES2_S2_fS2_fjLj128EEEEELb1ELb1ELb0ELb0EEEvNS_9FwdParamsE,"ax",@progbits
	.align	128
        .global         _ZN10layer_norm13ln_fwd_kernelINS_13Kernel_traitsI6__halfS2_fS2_fjLj4096ELj1ELj1ELj4ELj16ENS_18Kernel_traits_baseILj4096ES2_S2_fS2_fjLj128EEEEELb1ELb1ELb0ELb0EEEvNS_9FwdParamsE
        .type           _ZN10layer_norm13ln_fwd_kernelINS_13Kernel_traitsI6__halfS2_fS2_fjLj4096ELj1ELj1ELj4ELj16ENS_18Kernel_traits_baseILj4096ES2_S2_fS2_fjLj128EEEEELb1ELb1ELb0ELb0EEEvNS_9FwdParamsE,@function
        .size           _ZN10layer_norm13ln_fwd_kernelINS_13Kernel_traitsI6__halfS2_fS2_fjLj4096ELj1ELj1ELj4ELj16ENS_18Kernel_traits_baseILj4096ES2_S2_fS2_fjLj128EEEEELb1ELb1ELb0ELb0EEEvNS_9FwdParamsE,(.L_x_30292 - _ZN10layer_norm13ln_fwd_kernelINS_13Kernel_traitsI6__halfS2_fS2_fjLj4096ELj1ELj1ELj4ELj16ENS_18Kernel_traits_baseILj4096ES2_S2_fS2_fjLj128EEEEELb1ELb1ELb0ELb0EEEvNS_9FwdParamsE)
        .other          _ZN10layer_norm13ln_fwd_kernelINS_13Kernel_traitsI6__halfS2_fS2_fjLj4096ELj1ELj1ELj4ELj16ENS_18Kernel_traits_baseILj4096ES2_S2_fS2_fjLj128EEEEELb1ELb1ELb0ELb0EEEvNS_9FwdParamsE,@"STO_CUDA_ENTRY STV_DEFAULT"
_ZN10layer_norm13ln_fwd_kernelINS_13Kernel_traitsI6__halfS2_fS2_fjLj4096ELj1ELj1ELj4ELj16ENS_18Kernel_traits_baseILj4096ES2_S2_fS2_fjLj128EEEEELb1ELb1ELb0ELb0EEEvNS_9FwdParamsE:
.text._ZN10layer_norm13ln_fwd_kernelINS_13Kernel_traitsI6__halfS2_fS2_fjLj4096ELj1ELj1ELj4ELj16ENS_18Kernel_traits_baseILj4096ES2_S2_fS2_fjLj128EEEEELb1ELb1ELb0ELb0EEEvNS_9FwdParamsE:
[----:B------:R-:W0:Y:S08]  /*0000*/  LDC R1, c[0x0][0x28] ;  /* 0x00000a00ff017b82 */ /* 0x000e300000000800 */
[----:B------:R-:W1:Y:S01]  /*0010*/  LDC R48, c[0x0][0x2e8] ;  /* 0x0000ba00ff307b82 */ /* 0x000e620000000800 */
[----:B------:R-:W-:Y:S01]  /*0020*/  ULDC.U8 UR4, c[0x0][0x2f4] ;  /* 0x0000bd0000047ab9 */ /* 0x000fe20000000000 */
[----:B------:R-:W-:Y:S01]  /*0030*/  ULDC.64 UR6, c[0x0][0x2e0] ;  /* 0x0000b80000067ab9 */ /* 0x000fe20000000a00 */
[----:B------:R-:W-:Y:S01]  /*0040*/  ISETP.NE.AND P0, PT, RZ, UR4, PT ;  /* 0x00000004ff007c0c */ /* 0x000fe2000bf05270 */
[----:B------:R-:W-:Y:S01]  /*0050*/  ULDC.64 UR4, c[0x0][0x208] ;  /* 0x0000820000047ab9 */ /* 0x000fe20000000a00 */
[----:B------:R-:W-:Y:S01]  /*0060*/  IMAD.U32 R6, RZ, RZ, UR6 ;  /* 0x00000006ff067e24 */ /* 0x000fe2000f8e00ff */
[----:B------:R-:W-:-:S02]  /*0070*/  MOV R7, UR7 ;  /* 0x0000000700077c02 */ /* 0x000fc40008000f00 */
[----:B------:R-:W2:Y:S01]  /*0080*/  LDC R49, c[0x0][0x2ec] ;  /* 0x0000bb00ff317b82 */ /* 0x000ea20000000800 */
[----:B0-----:R-:W-:-:S07]  /*0090*/  IADD3 R1, R1, -0x8, RZ ;  /* 0xfffffff801017810 */ /* 0x001fce0007ffe0ff */
[----:B------:R-:W3:Y:S01]  /*00a0*/  @P0 LDG.E.64 R2, desc[UR4][R6.64] ;  /* 0x0000000406020981 */ /* 0x000ee2000c1e1b00 */
[----:B------:R-:W0:Y:S01]  /*00b0*/  @P0 LDC R11, c[0x0][0x2f0] ;  /* 0x0000bc00ff0b0b82 */ /* 0x000e220000000800 */
[----:B-1----:R-:W-:Y:S01]  /*00c0*/  @P0 IMAD.MOV.U32 R4, RZ, RZ, R48 ;  /* 0x000000ffff040224 */ /* 0x002fe200078e0030 */
[----:B------:R-:W1:Y:S06]  /*00d0*/  S2R R0, SR_TID.X ;  /* 0x0000000000007919 */ /* 0x000e6c0000002100 */
[----:B------:R-:W1:Y:S01]  /*00e0*/  S2UR UR8, SR_CTAID.X ;  /* 0x00000000000879c3 */ /* 0x000e620000002500 */
[----:B--2---:R-:W-:-:S07]  /*00f0*/  @P0 MOV R5, R49 ;  /* 0x0000003100050202 */ /* 0x004fce0000000f00 */
[----:B------:R-:W1:Y:S01]  /*0100*/  LDC R9, c[0x0][RZ] ;  /* 0x00000000ff097b82 */ /* 0x000e620000000800 */
[----:B------:R-:W0:Y:S07]  /*0110*/  @P0 LDG.E.64 R4, desc[UR4][R4.64] ;  /* 0x0000000404040981 */ /* 0x000e2e000c1e1b00 */
[----:B------:R-:W2:Y:S01]  /*0120*/  LDC R14, c[0x0][0x218] ;  /* 0x00008600ff0e7b82 */ /* 0x000ea20000000800 */
[----:B------:R-:W-:Y:S01]  /*0130*/  BSSY B0, `(.L_x_19940) ;  /* 0x000005c000007945 */ /* 0x000fe20003800000 */
[----:B---3--:R-:W-:Y:S01]  /*0140*/  @P0 R2UR UR6, R2 ;  /* 0x00000000020602ca */ /* 0x008fe200000e0000 */
[----:B-1----:R-:W-:Y:S01]  /*0150*/  IMAD R2, R9, UR8, R0 ;  /* 0x0000000809027c24 */ /* 0x002fe2000f8e0200 */
[----:B------:R-:W-:-:S03]  /*0160*/  @P0 R2UR UR7, R3 ;  /* 0x00000000030702ca */ /* 0x000fc600000e0000 */
[----:B------:R-:W-:Y:S01]  /*0170*/  IMAD.WIDE.U32 R8, R2, -0x326172a9, RZ ;  /* 0xcd9e8d5702087825 */ /* 0x000fe200078e00ff */
[----:B0-----:R-:W-:-:S05]  /*0180*/  @P0 IADD3 R48, P1, R4, R11, RZ ;  /* 0x0000000b04300210 */ /* 0x001fca0007f3e0ff */
        /* <DEDUP_REMOVED lines=32> */
[----:B------:R-:W-:-:S04]  /*0390*/  UIADD3 UR27, UR6, -0x4ab325aa, URZ ;  /* 0xb54cda56061b7890 */ /* 0x000fc8000fffe03f */
[----:B------:R-:W-:Y:S01]  /*03a0*/  LOP3.LUT R6, R11, UR26, R6, 0x96, !PT ;  /* 0x0000001a0b067c12 */ /* 0x000fe2000f8e9606 */
[----:B------:R-:W-:Y:S01]  /*03b0*/  IMAD.WIDE.U32 R12, R12, -0x326172a9, RZ ;  /* 0xcd9e8d570c0c7825 */ /* 0x000fe200078e00ff */
[----:B------:R-:W-:-:S03]  /*03c0*/  UIADD3 UR25, UR6, 0x1715609d, URZ ;  /* 0x1715609d06197890 */ /* 0x000fc6000fffe03f */
[----:B------:R-:W-:Y:S01]  /*03d0*/  IMAD.WIDE.U32 R6, R6, -0x326172a9, RZ ;  /* 0xcd9e8d5706067825 */ /* 0x000fe200078e00ff */
[----:B--2---:R-:W-:-:S04]  /*03e0*/  SHF.R.S32.HI R49, RZ, 0x1f, R14 ;  /* 0x0000001fff317819 */ /* 0x004fc8000001140e */
[----:B------:R-:W-:Y:S02]  /*03f0*/  LOP3.LUT R56, R7, UR27, R12, 0x96, !PT ;  /* 0x0000001b07387c12 */ /* 0x000fe4000f8e960c */
[----:B------:R-:W-:Y:S02]  /*0400*/  LOP3.LUT R7, R0, 0x7f, RZ, 0xc0, !PT ;  /* 0x0000007f00077812 */ /* 0x000fe400078ec0ff */
[----:B------:R-:W-:Y:S02]  /*0410*/  LOP3.LUT R50, R13, UR25, R8, 0x96, !PT ;  /* 0x000000190d327c12 */ /* 0x000fe4000f8e9608 */
[----:B------:R-:W-:Y:S02]  /*0420*/  LEA.HI R49, R49, R14, RZ, 0x3 ;  /* 0x0000000e31317211 */ /* 0x000fe400078f18ff */
[----:B------:R-:W-:Y:S01]  /*0430*/  LOP3.LUT R8, R7, 0x7f, RZ, 0x3c, !PT ;  /* 0x0000007f07087812 */ /* 0x000fe200078e3cff */
[----:B------:R-:W-:Y:S01]  /*0440*/  UIADD3 UR28, UR7, 0x646e171e, URZ ;  /* 0x646e171e071c7890 */ /* 0x000fe2000fffe03f */
[----:B------:R-:W-:-:S02]  /*0450*/  IMAD.WIDE.U32 R50, R50, -0x2daee0ad, RZ ;  /* 0xd2511f5332327825 */ /* 0x000fc400078e00ff */
[----:B------:R-:W-:Y:S01]  /*0460*/  LEA.HI.SX32 R5, R49, R8, 0x1d ;  /* 0x0000000831057211 */ /* 0x000fe200078feaff */
[----:B------:R-:W-:Y:S01]  /*0470*/  UIADD3 UR30, UR7, 0x1fd5c5a3, URZ ;  /* 0x1fd5c5a3071e7890 */ /* 0x000fe2000fffe03f */
[----:B------:R-:W-:Y:S01]  /*0480*/  IMAD.WIDE.U32 R56, R56, -0x2daee0ad, RZ ;  /* 0xd2511f5338387825 */ /* 0x000fe200078e00ff */
[----:B------:R-:W-:Y:S02]  /*0490*/  LOP3.LUT R100, R51, UR28, R10, 0x96, !PT ;  /* 0x0000001c33647c12 */ /* 0x000fe4000f8e960a */
[----:B------:R-:W-:Y:S01]  /*04a0*/  LOP3.LUT P5, RZ, R5, 0xffffff80, RZ, 0xc0, !PT ;  /* 0xffffff8005ff7812 */ /* 0x000fe200078ac0ff */
[----:B------:R-:W-:Y:S01]  /*04b0*/  UIADD3 UR29, UR6, 0x5384540f, URZ ;  /* 0x5384540f061d7890 */ /* 0x000fe2000fffe03f */
[----:B------:R-:W-:Y:S01]  /*04c0*/  LOP3.LUT R50, R57, UR30, R50, 0x96, !PT ;  /* 0x0000001e39327c12 */ /* 0x000fe2000f8e9632 */
[----:B------:R-:W-:Y:S01]  /*04d0*/  IMAD.WIDE.U32 R100, R100, -0x326172a9, RZ ;  /* 0xcd9e8d5764647825 */ /* 0x000fe200078e00ff */
[----:B------:R-:W-:Y:S01]  /*04e0*/  UIADD3 UR31, UR6, -0xe443238, URZ ;  /* 0xf1bbcdc8061f7890 */ /* 0x000fe2000fffe03f */
[----:B------:R-:W-:-:S02]  /*04f0*/  ISETP.GE.U32.AND P4, PT, R5, 0x100, PT ;  /* 0x000001000500780c */ /* 0x000fc40003f86070 */
[----:B------:R-:W-:Y:S01]  /*0500*/  IMAD.HI.U32 R9, R50, -0x326172a9, RZ ;  /* 0xcd9e8d5732097827 */ /* 0x000fe200078e00ff */
[----:B------:R-:W-:Y:S01]  /*0510*/  LOP3.LUT R51, R101, UR29, R6, 0x96, !PT ;  /* 0x0000001d65337c12 */ /* 0x000fe2000f8e9606 */
[----:B------:R-:W-:Y:S01]  /*0520*/  UIADD3 UR32, UR7, -0x24c28bd8, URZ ;  /* 0xdb3d742807207890 */ /* 0x000fe2000fffe03f */
[C---:B------:R-:W-:Y:S01]  /*0530*/  ISETP.GE.U32.AND P3, PT, R5.reuse, 0x180, PT ;  /* 0x000001800500780c */ /* 0x040fe20003f66070 */
[----:B------:R-:W-:Y:S01]  /*0540*/  UIADD3 UR33, UR6, -0x700cb87f, URZ ;  /* 0x8ff3478106217890 */ /* 0x000fe2000fffe03f */
[----:B------:R-:W-:Y:S01]  /*0550*/  ISETP.GE.U32.AND P2, PT, R5, 0x200, PT ;  /* 0x000002000500780c */ /* 0x000fe20003f46070 */
[----:B------:R-:W-:Y:S01]  /*0560*/  UIADD3 UR34, UR7, -0x695add53, URZ ;  /* 0x96a522ad07227890 */ /* 0x000fe2000fffe03f */
[----:B------:R-:W-:Y:S01]  /*0570*/  LEA.HI R6, R0, UR8, RZ, 0x19 ;  /* 0x0000000800067c11 */ /* 0x000fe2000f8fc8ff */
[----:B------:R-:W-:Y:S01]  /*0580*/  IMAD.HI.U32 R99, R51, -0x2daee0ad, RZ ;  /* 0xd2511f5333637827 */ /* 0x000fe200078e00ff */
[----:B------:R-:W-:Y:S02]  /*0590*/  P2R R76, PR, RZ, 0x20 ;  /* 0x00000020ff4c7803 */ /* 0x000fe40000000000 */
        /* <DEDUP_REMOVED lines=21> */
.L_x_19941:
[----:B------:R-:W-:Y:S05]  /*06f0*/  BSYNC B0 ;  /* 0x0000000000007941 */ /* 0x000fea0003800000 */
.L_x_19940:
        /* <DEDUP_REMOVED lines=18> */
.L_x_19943:
[----:B------:R-:W-:Y:S05]  /*0820*/  BSYNC B0 ;  /* 0x0000000000007941 */ /* 0x000fea0003800000 */
.L_x_19942:
        /* <DEDUP_REMOVED lines=15> */
[----:B------:R-:W-:Y:S01]  /*0920*/  VIADD R7, R7, 0x80 ;  /* 0x0000008007077836 */ /* 0x000fe20000000000 */
[----:B------:R-:W-:Y:S02]  /*0930*/  @!P0 CS2R R28, SRZ ;  /* 0x00000000001c8805 */ /* 0x000fe4000001ff00 */
[----:B0-----:R-:W-:-:S07]  /*0940*/  @!P0 CS2R R30, SRZ ;  /* 0x00000000001e8805 */ /* 0x001fce000001ff00 */
.L_x_19945:
[----:B------:R-:W-:Y:S05]  /*0950*/  BSYNC B0 ;  /* 0x0000000000007941 */ /* 0x000fea0003800000 */
.L_x_19944:
        /* <DEDUP_REMOVED lines=17> */
.L_x_19947:
[----:B------:R-:W-:Y:S05]  /*0a70*/  BSYNC B0 ;  /* 0x0000000000007941 */ /* 0x000fea0003800000 */
.L_x_19946:
[----:B------:R-:W-:Y:S01]  /*0a80*/  ULDC UR8, c[0x0][0x214] ;  /* 0x0000850000087ab9 */ /* 0x000fe20000000800 */
[----:B------:R-:W-:Y:S02]  /*0a90*/  LOP3.LUT R99, R99, UR32, R56, 0x96, !PT ;  /* 0x0000002063637c12 */ /* 0x000fe4000f8e9638 */
[----:B------:R-:W-:-:S13]  /*0aa0*/  ISETP.GE.AND P0, PT, R6, UR8, PT ;  /* 0x0000000806007c0c */ /* 0x000fda000bf06270 */
[----:B------:R-:W-:Y:S05]  /*0ab0*/  @P0 EXIT ;  /* 0x000000000000094d */ /* 0x000fea0003800000 */
[--C-:B-----5:R-:W-:Y:S01]  /*0ac0*/  HADD2.F32 R56, -RZ, R52.reuse.H0_H0 ;  /* 0x20000034ff387230 */ /* 0x120fe20000004100 */
[----:B------:R-:W-:Y:S01]  /*0ad0*/  SHF.R.S32.HI R49, RZ, 0x3, R49 ;  /* 0x00000003ff317819 */ /* 0x000fe20000011431 */
[----:B------:R-:W-:Y:S01]  /*0ae0*/  HADD2.F32 R7, -RZ, R52.H1_H1 ;  /* 0x30000034ff077230 */ /* 0x000fe20000004100 */
[----:B------:R-:W-:Y:S01]  /*0af0*/  ULDC.64 UR8, c[0x0][0x270] ;  /* 0x00009c0000087ab9 */ /* 0x000fe20000000a00 */
[--C-:B------:R-:W-:Y:S01]  /*0b00*/  HADD2.F32 R133, -RZ, R116.reuse.H0_H0 ;  /* 0x20000074ff857230 */ /* 0x100fe20000004100 */
[----:B------:R-:W-:Y:S01]  /*0b10*/  STL [R1+0x4], R56 ;  /* 0x0000043801007387 */ /* 0x000fe20000100800 */
[----:B------:R-:W-:Y:S01]  /*0b20*/  HADD2.F32 R131, -RZ, R116.H1_H1 ;  /* 0x30000074ff837230 */ /* 0x000fe20000004100 */
[----:B------:R-:W-:Y:S01]  /*0b30*/  HFMA2.MMA R106, -RZ, RZ, 0, 5.9604644775390625e-08 ;  /* 0x00000001ff6a7435 */ /* 0x000fe200000001ff */
[--C-:B------:R-:W-:Y:S01]  /*0b40*/  HADD2.F32 R125, -RZ, R118.reuse.H0_H0 ;  /* 0x20000076ff7d7230 */ /* 0x100fe20000004100 */
[----:B------:R0:W-:Y:S01]  /*0b50*/  STL [R1], R7 ;  /* 0x0000000701007387 */ /* 0x0001e20000100800 */
[----:B------:R-:W-:Y:S01]  /*0b60*/  HADD2.F32 R123, -RZ, R118.H1_H1 ;  /* 0x30000076ff7b7230 */ /* 0x000fe20000004100 */
[----:B------:R-:W-:Y:S01]  /*0b70*/  UISETP.NE.U32.AND UP0, UPT, UR8, URZ, UPT ;  /* 0x0000003f0800728c */ /* 0x000fe2000bf05070 */
[--C-:B------:R-:W-:Y:S01]  /*0b80*/  HADD2.F32 R118, -RZ, R8.reuse.H0_H0 ;  /* 0x20000008ff767230 */ /* 0x100fe20000004100 */
[----:B------:R-:W-:Y:S01]  /*0b90*/  LOP3.LUT R97, R48, 0x3, RZ, 0xc0, !PT ;  /* 0x0000000330617812 */ /* 0x000fe200078ec0ff */
[----:B------:R-:W-:Y:S01]  /*0ba0*/  HADD2.F32 R116, -RZ, R8.H1_H1 ;  /* 0x30000008ff747230 */ /* 0x000fe20000004100 */
[----:B------:R-:W-:Y:S01]  /*0bb0*/  ULDC.U8 UR8, c[0x0][0x2a0] ;  /* 0x0000a80000087ab9 */ /* 0x000fe20000000000 */
        /* <DEDUP_REMOVED lines=8> */
[--C-:B0-----:R-:W-:Y:S01]  /*0c40*/  HADD2.F32 R7, -RZ, R10.reuse.H0_H0 ;  /* 0x2000000aff077230 */ /* 0x101fe20000004100 */
        /* <DEDUP_REMOVED lines=55> */
[----:B------:R-:W-:Y:S01]  /*0fc0*/  SHF.L.U32 R34, R0, 0x5, RZ ;  /* 0x0000000500227819 */ /* 0x000fe200000006ff */
[--C-:B------:R-:W-:Y:S01]  /*0fd0*/  HADD2.F32 R85, -RZ, R35.reuse.H0_H0 ;  /* 0x20000023ff557230 */ /* 0x100fe20000004100 */
[----:B------:R-:W-:Y:S01]  /*0fe0*/  VIADDMNMX R33, R32, -R33, RZ, !PT ;  /* 0x8000002120217246 */ /* 0x000fe200078001ff */
[----:B------:R-:W-:Y:S01]  /*0ff0*/  HADD2.F32 R86, -RZ, R35.H1_H1 ;  /* 0x30000023ff567230 */ /* 0x000fe20000004100 */
[----:B------:R-:W-:Y:S01]  /*1000*/  LOP3.LUT R35, R34, 0x3e0, RZ, 0xc0, !PT ;  /* 0x000003e022237812 */ /* 0x000fe200078ec0ff */
[----:B------:R-:W-:Y:S01]  /*1010*/  IMAD R50, R50, -0x326172a9, RZ ;  /* 0xcd9e8d5732327824 */ /* 0x000fe200078e02ff */
[----:B------:R-:W-:Y:S01]  /*1020*/  LOP3.LUT R34, R49, 0x3fffffe0, RZ, 0xc0, !PT ;  /* 0x3fffffe031227812 */ /* 0x000fe200078ec0ff */
[----:B------:R-:W-:Y:S01]  /*1030*/  IMAD.HI.U32 R95, R99, -0x326172a9, RZ ;  /* 0xcd9e8d57635f7827 */ /* 0x000fe200078e00ff */
[----:B------:R-:W-:Y:S02]  /*1040*/  VIMNMX R33, R33, 0x20, PT ;  /* 0x0000002021217848 */ /* 0x000fe40003fe0100 */
[----:B------:R-:W-:Y:S01]  /*1050*/  VIADDMNMX R35, R32, -R35, RZ, !PT ;  /* 0x8000002320237246 */ /* 0x000fe200078001ff */
[----:B------:R-:W-:Y:S01]  /*1060*/  IMAD R51, R51, -0x2daee0ad, RZ ;  /* 0xd2511f5333337824 */ /* 0x000fe200078e02ff */
[----:B------:R-:W-:Y:S01]  /*1070*/  LOP3.LUT R95, R95, UR33, R50, 0x96, !PT ;  /* 0x000000215f5f7c12 */ /* 0x000fe2000f8e9632 */
[----:B------:R-:W-:Y:S01]  /*1080*/  IMAD.IADD R33, R33, 0x1, R34 ;  /* 0x0000000121217824 */ /* 0x000fe200078e0222 */
[----:B------:R-:W-:Y:S01]  /*1090*/  VIMNMX R35, R35, 0x20, PT ;  /* 0x0000002023237848 */ /* 0x000fe20003fe0100 */
[----:B------:R-:W-:-:S03]  /*10a0*/  IMAD.HI.U32 R96, R100, -0x2daee0ad, RZ ;  /* 0xd2511f5364607827 */ /* 0x000fc600078e00ff */
[----:B------:R-:W-:Y:S01]  /*10b0*/  SHF.L.U32 R33, R33, 0x3, RZ ;  /* 0x0000000321217819 */ /* 0x000fe200000006ff */
[----:B------:R-:W-:Y:S01]  /*10c0*/  IMAD.IADD R35, R34, 0x1, R35 ;  /* 0x0000000122237824 */ /* 0x000fe200078e0223 */
[----:B------:R-:W-:Y:S01]  /*10d0*/  LOP3.LUT R96, R96, UR34, R51, 0x96, !PT ;  /* 0x0000002260607c12 */ /* 0x000fe2000f8e9633 */
[----:B------:R-:W-:Y:S01]  /*10e0*/  HADD2.F32 R121, -RZ, R119.H0_H0 ;  /* 0x20000077ff797230 */ /* 0x000fe20000004100 */
[----:B------:R-:W-:Y:S01]  /*10f0*/  I2FP.F32.U32 R33, R33 ;  /* 0x0000002100217245 */ /* 0x000fe20000201000 */
[--C-:B------:R-:W-:Y:S01]  /*1100*/  HADD2.F32 R165, -RZ, R53.reuse.H0_H0 ;  /* 0x20000035ffa57230 */ /* 0x100fe20000004100 */
[----:B------:R-:W-:Y:S01]  /*1110*/  SHF.L.U32 R102, R35, 0x3, RZ ;  /* 0x0000000323667819 */ /* 0x000fe200000006ff */
[----:B------:R-:W-:Y:S01]  /*1120*/  HADD2.F32 R164, -RZ, R53.H1_H1 ;  /* 0x30000035ffa47230 */ /* 0x000fe20000004100 */
[----:B------:R0:W1:Y:S01]  /*1130*/  MUFU.RCP R98, R33 ;  /* 0x0000002100627308 */ /* 0x0000620000001000 */
        /* <DEDUP_REMOVED lines=31> */
[----:B01----:R-:W-:-:S07]  /*1330*/  IMAD.MOV.U32 R101, RZ, RZ, RZ ;  /* 0x000000ffff657224 */ /* 0x003fce00078e00ff */
.L_x_20189:
[----:B------:R-:W-:Y:S01]  /*1340*/  PLOP3.LUT P0, PT, PT, PT, UP0, 0x80, 0x0 ;  /* 0x000000000000781c */ /* 0x000fe20003f0f008 */
[----:B-1234-:R-:W-:Y:S01]  /*1350*/  IMAD.MOV.U32 R73, RZ, RZ, 0x2 ;  /* 0x00000002ff497424 */ /* 0x01efe200078e00ff */
        /* <DEDUP_REMOVED lines=8> */
[----:B------:R-:W-:Y:S02]  /*13e0*/  MOV R107, 0x3f800000 ;  /* 0x3f800000006b7802 */ /* 0x000fe40000000f00 */
[----:B------:R-:W-:-:S04]  /*13f0*/  SHF.R.S32.HI R75, RZ, 0x1f, R74 ;  /* 0x0000001fff4b7819 */ /* 0x000fc8000001144a */
[----:B------:R-:W-:Y:S02]  /*1400*/  LEA.HI R75, R75, R74, RZ, 0x3 ;  /* 0x0000004a4b4b7211 */ /* 0x000fe400078f18ff */
[----:B------:R-:W-:-:S04]  /*1410*/  LOP3.LUT R74, R0, 0x7f, RZ, 0xc0, !PT ;  /* 0x0000007f004a7812 */ /* 0x000fc800078ec0ff */
[----:B------:R-:W-:-:S05]  /*1420*/  LEA.HI.SX32 R103, R75, R74, 0x1d ;  /* 0x0000004a4b677211 */ /* 0x000fca00078feaff */
[----:B------:R-:W-:Y:S02]  /*1430*/  IMAD.MOV.U32 R108, RZ, RZ, R103 ;  /* 0x000000ffff6c7224 */ /* 0x000fe400078e0067 */
        /* <DEDUP_REMOVED lines=24> */
.L_x_19951:
[----:B------:R-:W-:-:S07]  /*15c0*/  MOV R104, R99 ;  /* 0x0000006300687202 */ /* 0x000fce0000000f00 */
.L_x_19952:
[----:B------:R-:W-:Y:S05]  /*15d0*/  BSYNC B1 ;  /* 0x0000000000017941 */ /* 0x000fea0003800000 */
.L_x_19950:
        /* <DEDUP_REMOVED lines=16> */
.L_x_19956:
[----:B------:R-:W-:Y:S05]  /*16e0*/  BSYNC B2 ;  /* 0x0000000000027941 */ /* 0x000fea0003800000 */
.L_x_19955:
        /* <DEDUP_REMOVED lines=44> */
.L_x_19954:
[----:B------:R-:W-:Y:S05]  /*19b0*/  BSYNC B1 ;  /* 0x0000000000017941 */ /* 0x000fea0003800000 */
.L_x_19953:
[----:B------:R-:W2:Y:S01]  /*19c0*/  LDL R43, [R1+0x4] ;  /* 0x00000400012b7983 */ /* 0x000ea20000100800 */
[----:B------:R-:W0:Y:S01]  /*19d0*/  LDC R135, c[0x0][0x298] ;  /* 0x0000a600ff877b82 */ /* 0x000e220000000800 */
[----:B------:R-:W-:Y:S01]  /*19e0*/  ISETP.NE.U32.AND P0, PT, R40, RZ, PT ;  /* 0x000000ff2800720c */ /* 0x000fe20003f05070 */
[----:B-----5:R-:W-:Y:S01]  /*19f0*/  HADD2.F32 R42, -RZ, R44.H0_H0 ;  /* 0x2000002cff2a7230 */ /* 0x020fe20000004100 */
[----:B------:R-:W-:Y:S01]  /*1a00*/  I2FP.F32.U32 R40, R104 ;  /* 0x0000006800287245 */ /* 0x000fe20000201000 */
[----:B------:R-:W-:Y:S01]  /*1a10*/  IMAD.MOV.U32 R109, RZ, RZ, 0x2f800000 ;  /* 0x2f800000ff6d7424 */ /* 0x000fe200078e00ff */
[----:B------:R-:W-:Y:S01]  /*1a20*/  ISETP.NE.AND.EX P0, PT, R41, RZ, PT, P0 ;  /* 0x000000ff2900720c */ /* 0x000fe20003f05300 */
[----:B------:R-:W-:Y:S01]  /*1a30*/  BSSY B1, `(.L_x_19957) ;  /* 0x0000016000017945 */ /* 0x000fe20003800000 */
[----:B------:R-:W-:Y:S01]  /*1a40*/  FMUL.FTZ R42, R42, R107 ;  /* 0x0000006b2a2a7220 */ /* 0x000fe20000410000 */
[----:B------:R-:W1:Y:S01]  /*1a50*/  LDC R110, c[0x0][0x294] ;  /* 0x0000a500ff6e7b82 */ /* 0x000e620000000800 */
[----:B------:R-:W-:-:S02]  /*1a60*/  FFMA.FTZ R41, R40, R109, 1.1641532182693481445e-10 ;  /* 0x2f00000028297423 */ /* 0x000fc4000001006d */
[----:B0-----:R-:W-:-:S03]  /*1a70*/  FMUL.FTZ R42, R42, R135 ;  /* 0x000000872a2a7220 */ /* 0x001fc60000410000 */
[----:B-1----:R-:W-:-:S04]  /*1a80*/  FSETP.GTU.FTZ.AND P1, PT, R41, R110, PT ;  /* 0x0000006e2900720b */ /* 0x002fc80003f3c000 */
[----:B------:R-:W-:Y:S02]  /*1a90*/  P2R R74, PR, RZ, 0x2 ;  /* 0x00000002ff4a7803 */ /* 0x000fe40000000000 */
[----:B------:R-:W-:Y:S02]  /*1aa0*/  FSEL R42, R42, RZ, !P1 ;  /* 0x000000ff2a2a7208 */ /* 0x000fe40004800000 */
[----:B------:R-:W-:-:S03]  /*1ab0*/  ISETP.NE.AND P1, PT, R72, 0x1, PT ;  /* 0x000000014800780c */ /* 0x000fc60003f25270 */
[----:B--2---:R-:W-:Y:S01]  /*1ac0*/  FMUL.FTZ R40, R43, R42 ;  /* 0x0000002a2b287220 */ /* 0x004fe20000410000 */
        /* <DEDUP_REMOVED lines=11> */
.L_x_19958:
[----:B------:R-:W-:-:S07]  /*1b80*/  MOV R41, R99 ;  /* 0x0000006300297202 */ /* 0x000fce0000000f00 */
.L_x_19959:
[----:B------:R-:W-:Y:S05]  /*1b90*/  BSYNC B1 ;  /* 0x0000000000017941 */ /* 0x000fea0003800000 */
.L_x_19957:
        /* <DEDUP_REMOVED lines=16> */
.L_x_19963:
[----:B------:R-:W-:Y:S05]  /*1ca0*/  BSYNC B2 ;  /* 0x0000000000027941 */ /* 0x000fea0003800000 */
.L_x_19962:
        /* <DEDUP_REMOVED lines=44> */
.L_x_19961:
[----:B------:R-:W-:Y:S05]  /*1f70*/  BSYNC B1 ;  /* 0x0000000000017941 */ /* 0x000fea0003800000 */
.L_x_19960:
[----:B------:R-:W2:Y:S01]  /*1f80*/  LDL R72, [R1] ;  /* 0x0000000001487983 */ /* 0x000ea20000100800 */
[----:B------:R-:W-:Y:S01]  /*1f90*/  I2FP.F32.U32 R42, R41 ;  /* 0x00000029002a7245 */ /* 0x000fe20000201000 */
[----:B------:R-:W-:Y:S01]  /*1fa0*/  HADD2.F32 R44, -RZ, R44.H1_H1 ;  /* 0x3000002cff2c7230 */ /* 0x000fe20000004100 */
[----:B------:R-:W-:Y:S03]  /*1fb0*/  BSSY B1, `(.L_x_19964) ;  /* 0x0000015000017945 */ /* 0x000fe60003800000 */
[----:B------:R-:W-:Y:S01]  /*1fc0*/  FFMA.FTZ R41, R42, R109, 1.1641532182693481445e-10 ;  /* 0x2f0000002a297423 */ /* 0x000fe2000001006d */
[----:B------:R-:W-:-:S04]  /*1fd0*/  FMUL.FTZ R44, R44, R107 ;  /* 0x0000006b2c2c7220 */ /* 0x000fc80000410000 */
[----:B------:R-:W-:Y:S01]  /*1fe0*/  FMUL.FTZ R44, R44, R135 ;  /* 0x000000872c2c7220 */ /* 0x000fe20000410000 */
[----:B------:R-:W-:-:S04]  /*1ff0*/  FSETP.GTU.FTZ.AND P1, PT, R41, R110, PT ;  /* 0x0000006e2900720b */ /* 0x000fc80003f3c000 */
[----:B------:R-:W-:Y:S02]  /*2000*/  P2R R75, PR, RZ, 0x2 ;  /* 0x00000002ff4b7803 */ /* 0x000fe40000000000 */
[----:B------:R-:W-:Y:S02]  /*2010*/  FSEL R44, R44, RZ, !P1 ;  /* 0x000000ff2c2c7208 */ /* 0x000fe40004800000 */
[----:B------:R-:W-:-:S03]  /*2020*/  ISETP.NE.AND P1, PT, R43, 0x1, PT ;  /* 0x000000012b00780c */ /* 0x000fc60003f25270 */
[----:B--2---:R-:W-:Y:S01]  /*2030*/  FMUL.FTZ R41, R72, R44 ;  /* 0x0000002c48297220 */ /* 0x004fe20000410000 */
        /* <DEDUP_REMOVED lines=11> */
.L_x_19965:
[----:B------:R-:W-:-:S07]  /*20f0*/  IMAD.MOV.U32 R44, RZ, RZ, R99 ;  /* 0x000000ffff2c7224 */ /* 0x000fce00078e0063 */
.L_x_19966:
[----:B------:R-:W-:Y:S05]  /*2100*/  BSYNC B1 ;  /* 0x0000000000017941 */ /* 0x000fea0003800000 */
.L_x_19964:
        /* <DEDUP_REMOVED lines=16> */
.L_x_19970:
[----:B------:R-:W-:Y:S05]  /*2210*/  BSYNC B2 ;  /* 0x0000000000027941 */ /* 0x000fea0003800000 */
.L_x_19969:
        /* <DEDUP_REMOVED lines=44> */
.L_x_19968:
[----:B------:R-:W-:Y:S05]  /*24e0*/  BSYNC B1 ;  /* 0x0000000000017941 */ /* 0x000fea0003800000 */
.L_x_19967:
        /* <DEDUP_REMOVED lines=21> */
.L_x_19972:
[----:B------:R-:W-:-:S07]  /*2640*/  MOV R43, R99 ;  /* 0x00000063002b7202 */ /* 0x000fce0000000f00 */
.L_x_19973:
[----:B------:R-:W-:Y:S05]  /*2650*/  BSYNC B1 ;  /* 0x0000000000017941 */ /* 0x000fea0003800000 */
.L_x_19971:
        /* <DEDUP_REMOVED lines=16> */
.L_x_19977:
[----:B------:R-:W-:Y:S05]  /*2760*/  BSYNC B2 ;  /* 0x0000000000027941 */ /* 0x000fea0003800000 */
.L_x_19976:
        /* <DEDUP_REMOVED lines=44> */
.L_x_19975:
[----:B------:R-:W-:Y:S05]  /*2a30*/  BSYNC B1 ;  /* 0x0000000000017941 */ /* 0x000fea0003800000 */
.L_x_19974:
        /* <DEDUP_REMOVED lines=9> */
[----:B------:R-:W-:-:S04]  /*2ad0*/  VIADD R72, R73, 0x1 ;  /* 0x0000000149487836 */ /* 0x000fc80000000000 */
        /* <DEDUP_REMOVED lines=11> */
.L_x_19979:
[----:B------:R-:W-:-:S07]  /*2b90*/  IMAD.MOV.U32 R104, RZ, RZ, R99 ;  /* 0x000000ffff687224 */ /* 0x000fce00078e0063 */
.L_x_19980:
[----:B------:R-:W-:Y:S05]  /*2ba0*/  BSYNC B1 ;  /* 0x0000000000017941 */ /* 0x000fea0003800000 */
.L_x_19978:
        /* <DEDUP_REMOVED lines=16> */
.L_x_19984:
[----:B------:R-:W-:Y:S05]  /*2cb0*/  BSYNC B2 ;  /* 0x0000000000027941 */ /* 0x000fea0003800000 */
.L_x_19983:
        /* <DEDUP_REMOVED lines=44> */
.L_x_19982:
[----:B------:R-:W-:Y:S05]  /*2f80*/  BSYNC B1 ;  /* 0x0000000000017941 */ /* 0x000fea0003800000 */
.L_x_19981:
        /* <DEDUP_REMOVED lines=21> */
.L_x_19986:
[----:B------:R-:W-:-:S07]  /*30e0*/  MOV R45, R99 ;  /* 0x00000063002d7202 */ /* 0x000fce0000000f00 */
.L_x_19987:
[----:B------:R-:W-:Y:S05]  /*30f0*/  BSYNC B1 ;  /* 0x0000000000017941 */ /* 0x000fea0003800000 */
.L_x_19985:
        /* <DEDUP_REMOVED lines=16> */
.L_x_19991:
[----:B------:R-:W-:Y:S05]  /*3200*/  BSYNC B2 ;  /* 0x0000000000027941 */ /* 0x000fea0003800000 */
.L_x_19990:
        /* <DEDUP_REMOVED lines=44> */
.L_x_19989:
[----:B------:R-:W-:Y:S05]  /*34d0*/  BSYNC B1 ;  /* 0x0000000000017941 */ /* 0x000fea0003800000 */
.L_x_19988:
[----:B------:R-:W-:Y:S01]  /*34e0*/  I2FP.F32.U32 R72, R45 ;  /* 0x0000002d00487245 */ /* 0x000fe20000201000 */
[----:B------:R-:W-:Y:S01]  /*34f0*/  HADD2.F32 R46, -RZ, R46.H1_H1 ;  /* 0x3000002eff2e7230 */ /* 0x000fe20000004100 */
[C---:B------:R-:W-:Y:S01]  /*3500*/  ISETP.NE.AND P5, PT, R73.reuse, 0x1, PT ;  /* 0x000000014900780c */ /* 0x040fe20003fa5270 */
[----:B------:R-:W-:Y:S02]  /*3510*/  BSSY B1, `(.L_x_19992) ;  /* 0x0000013000017945 */ /* 0x000fe40003800000 */
        /* <DEDUP_REMOVED lines=17> */
.L_x_19993:
[----:B------:R-:W-:-:S07]  /*3630*/  IMAD.MOV.U32 R46, RZ, RZ, R99 ;  /* 0x000000ffff2e7224 */ /* 0x000fce00078e0063 */
.L_x_19994:
[----:B------:R-:W-:Y:S05]  /*3640*/  BSYNC B1 ;  /* 0x0000000000017941 */ /* 0x000fea0003800000 */
.L_x_19992:
        /* <DEDUP_REMOVED lines=16> */
.L_x_19998:
[----:B------:R-:W-:Y:S05]  /*3750*/  BSYNC B2 ;  /* 0x0000000000027941 */ /* 0x000fea0003800000 */
.L_x_19997:
        /* <DEDUP_REMOVED lines=44> */
.L_x_19996:
[----:B------:R-:W-:Y:S05]  /*3a20*/  BSYNC B1 ;  /* 0x0000000000017941 */ /* 0x000fea0003800000 */
.L_x_19995:
        /* <DEDUP_REMOVED lines=21> */
.L_x_20000:
[----:B------:R-:W-:-:S07]  /*3b80*/  MOV R108, R99 ;  /* 0x00000063006c7202 */ /* 0x000fce0000000f00 */
.L_x_20001:
[----:B------:R-:W-:Y:S05]  /*3b90*/  BSYNC B1 ;  /* 0x0000000000017941 */ /* 0x000fea0003800000 */
.L_x_19999:
        /* <DEDUP_REMOVED lines=18> */
.L_x_20005:
[----:B------:R-:W-:Y:S05]  /*3cc0*/  BSYNC B2 ;  /* 0x0000000000027941 */ /* 0x000fea0003800000 */
.L_x_20004:
        /* <DEDUP_REMOVED lines=44> */
.L_x_20003:
[----:B------:R-:W-:Y:S05]  /*3f90*/  BSYNC B1 ;  /* 0x0000000000017941 */ /* 0x000fea0003800000 */
.L_x_20002:
[----:B------:R-:W-:Y:S02]  /*3fa0*/  I2FP.F32.U32 R108, R108 ;  /* 0x0000006c006c7245 */ /* 0x000fe40000201000 */
[----:B------:R-:W-:Y:S02]  /*3fb0*/  SEL R73, RZ, 0x1, P2 ;  /* 0x00000001ff497807 */ /* 0x000fe40001000000 */
[----:B------:R-:W-:Y:S01]  /*3fc0*/  SEL R72, RZ, 0x10000, P5 ;  /* 0x00010000ff487807 */ /* 0x000fe20002800000 */
[----:B------:R-:W-:Y:S01]  /*3fd0*/  FFMA.FTZ R109, R108, R109, 1.1641532182693481445e-10 ;  /* 0x2f0000006c6d7423 */ /* 0x000fe2000001006d */
[----:B------:R-:W-:Y:S01]  /*3fe0*/  SEL R104, RZ, 0x100, P4 ;  /* 0x00000100ff687807 */ /* 0x000fe20002000000 */
[----:B------:R-:W-:Y:S01]  /*3ff0*/  VIADD R108, R103, 0x80 ;  /* 0x00000080676c7836 */ /* 0x000fe20000000000 */
[----:B------:R-:W-:Y:S02]  /*4000*/  ISETP.NE.AND P5, PT, R75, RZ, PT ;  /* 0x000000ff4b00720c */ /* 0x000fe40003fa5270 */
[----:B------:R-:W-:-:S02]  /*4010*/  FSETP.GTU.FTZ.AND P2, PT, R109, R110, PT ;  /* 0x0000006e6d00720b */ /* 0x000fc40003f5c000 */
[----:B------:R-:W-:Y:S02]  /*4020*/  ISETP.NE.AND P6, PT, R74, RZ, PT ;  /* 0x000000ff4a00720c */ /* 0x000fe40003fc5270 */
[----:B------:R-:W-:Y:S02]  /*4030*/  SEL R105, RZ, 0x1000000, P2 ;  /* 0x01000000ff697807 */ /* 0x000fe40001000000 */
[----:B------:R-:W-:Y:S02]  /*4040*/  SEL R74, RZ, 0x1, P3 ;  /* 0x00000001ff4a7807 */ /* 0x000fe40001800000 */
[----:B------:R-:W-:Y:S01]  /*4050*/  LOP3.LUT R105, R104, R105, R72, 0xfe, !PT ;  /* 0x0000006968697212 */ /* 0x000fe200078efe48 */
[----:B------:R-:W-:Y:S01]  /*4060*/  HADD2.F32 R72, -RZ, R47.H1_H1 ;  /* 0x3000002fff487230 */ /* 0x000fe20000004100 */
[----:B------:R-:W-:Y:S02]  /*4070*/  SEL R75, RZ, 0x1, P1 ;  /* 0x00000001ff4b7807 */ /* 0x000fe40000800000 */
[----:B------:R-:W-:-:S02]  /*4080*/  SEL R104, RZ, 0x1, P5 ;  /* 0x00000001ff687807 */ /* 0x000fc40002800000 */
[----:B------:R-:W-:-:S04]  /*4090*/  FMUL.FTZ R72, R72, R107 ;  /* 0x0000006b48487220 */ /* 0x000fc80000410000 */
[----:B------:R-:W-:Y:S01]  /*40a0*/  FMUL.FTZ R47, R72, R135 ;  /* 0x00000087482f7220 */ /* 0x000fe20000410000 */
[----:B------:R-:W-:-:S04]  /*40b0*/  IMAD.WIDE.U32 R72, R73, 0x1000000, RZ ;  /* 0x0100000049487825 */ /* 0x000fc800078e00ff */
[----:B------:R-:W-:Y:S02]  /*40c0*/  FSEL R47, R47, RZ, !P2 ;  /* 0x000000ff2f2f7208 */ /* 0x000fe40005000000 */
[----:B------:R-:W-:Y:S01]  /*40d0*/  LOP3.LUT R73, R73, R105, R74, 0xfe, !PT ;  /* 0x0000006949497212 */ /* 0x000fe200078efe4a */
[----:B------:R-:W-:-:S04]  /*40e0*/  IMAD.WIDE.U32 R74, R75, 0x10000, RZ ;  /* 0x000100004b4a7825 */ /* 0x000fc800078e00ff */
[----:B------:R-:W-:Y:S01]  /*40f0*/  FMUL.FTZ R47, R160, R47 ;  /* 0x0000002fa02f7220 */ /* 0x000fe20000410000 */
[----:B------:R-:W-:-:S04]  /*4100*/  IMAD.WIDE.U32 R104, R104, 0x100, RZ ;  /* 0x0000010068687825 */ /* 0x000fc800078e00ff */
[----:B------:R-:W-:Y:S01]  /*4110*/  @P0 FADD.FTZ R47, R39, R47 ;  /* 0x0000002f272f0221 */ /* 0x000fe20000010000 */
[----:B------:R-:W-:Y:S02]  /*4120*/  LOP3.LUT R74, R104, R72, R74, 0xfe, !PT ;  /* 0x00000048684a7212 */ /* 0x000fe400078efe4a */
[----:B------:R-:W-:Y:S02]  /*4130*/  LEA R72, P1, R103, UR10, 0x5 ;  /* 0x0000000a67487c11 */ /* 0x000fe4000f8228ff */
[----:B------:R-:W-:Y:S02]  /*4140*/  LOP3.LUT R75, R105, R73, R75, 0xfe, !PT ;  /* 0x00000049694b7212 */ /* 0x000fe400078efe4b */
[----:B------:R-:W-:Y:S02]  /*4150*/  LEA.HI.X R73, R103, UR11, RZ, 0x5, P1 ;  /* 0x0000000b67497c11 */ /* 0x000fe400088f2cff */
[----:B------:R-:W-:-:S03]  /*4160*/  SEL R105, RZ, 0x1, P6 ;  /* 0x00000001ff697807 */ /* 0x000fc60003000000 */
[----:B------:R-:W-:Y:S01]  /*4170*/  STG.E.128 desc[UR4][R72.64], R40 ;  /* 0x0000002848007986 */ /* 0x000fe2000c101d04 */
[----:B------:R-:W-:-:S03]  /*4180*/  LOP3.LUT R74, R74, R105, RZ, 0xfc, !PT ;  /* 0x000000694a4a7212 */ /* 0x000fc600078efcff */
[----:B------:R0:W-:Y:S02]  /*4190*/  STG.E.128 desc[UR4][R72.64+0x10], R44 ;  /* 0x0000102c48007986 */ /* 0x0001e4000c101d04 */
[----:B0-----:R-:W-:-:S04]  /*41a0*/  LEA R72, P0, R103, UR12, 0x3 ;  /* 0x0000000c67487c11 */ /* 0x001fc8000f8018ff */
[----:B------:R-:W-:-:S05]  /*41b0*/  LEA.HI.X R73, R103, UR13, RZ, 0x3, P0 ;  /* 0x0000000d67497c11 */ /* 0x000fca00080f1cff */
[----:B------:R0:W-:Y:S04]  /*41c0*/  STG.E.64 desc[UR4][R72.64], R74 ;  /* 0x0000004a48007986 */ /* 0x0001e8000c101b04 */
.L_x_19949:
[----:B------:R-:W-:Y:S05]  /*41d0*/  BSYNC B0 ;  /* 0x0000000000007941 */ /* 0x000fea0003800000 */
.L_x_19948:
        /* <DEDUP_REMOVED lines=25> */
.L_x_20009:
[----:B------:R-:W-:-:S07]  /*4370*/  MOV R104, R99 ;  /* 0x0000006300687202 */ /* 0x000fce0000000f00 */
.L_x_20010:
[----:B------:R-:W-:Y:S05]  /*4380*/  BSYNC B1 ;  /* 0x0000000000017941 */ /* 0x000fea0003800000 */
.L_x_20008:
        /* <DEDUP_REMOVED lines=16> */
.L_x_20014:
[----:B------:R-:W-:Y:S05]  /*4490*/  BSYNC B2 ;  /* 0x0000000000027941 */ /* 0x000fea0003800000 */
.L_x_20013:
        /* <DEDUP_REMOVED lines=44> */
.L_x_20012:
[----:B------:R-:W-:Y:S05]  /*4760*/  BSYNC B1 ;  /* 0x0000000000017941 */ /* 0x000fea0003800000 */
.L_x_20011:
        /* <DEDUP_REMOVED lines=27> */
.L_x_20016:
[----:B------:R-:W-:-:S07]  /*4920*/  MOV R49, R99 ;  /* 0x0000006300317202 */ /* 0x000fce0000000f00 */
.L_x_20017:
[----:B------:R-:W-:Y:S05]  /*4930*/  BSYNC B1 ;  /* 0x0000000000017941 */ /* 0x000fea0003800000 */
.L_x_20015:
        /* <DEDUP_REMOVED lines=16> */
.L_x_20021:
[----:B------:R-:W-:Y:S05]  /*4a40*/  BSYNC B2 ;  /* 0x0000000000027941 */ /* 0x000fea0003800000 */
.L_x_20020:
        /* <DEDUP_REMOVED lines=44> */
.L_x_20019:
[----:B------:R-:W-:Y:S05]  /*4d10*/  BSYNC B1 ;  /* 0x0000000000017941 */ /* 0x000fea0003800000 */
.L_x_20018:
        /* <DEDUP_REMOVED lines=22> */
.L_x_20023:
[----:B------:R-:W-:-:S07]  /*4e80*/  IMAD.MOV.U32 R52, RZ, RZ, R99 ;  /* 0x000000ffff347224 */ /* 0x000fce00078e0063 */
.L_x_20024:
[----:B------:R-:W-:Y:S05]  /*4e90*/  BSYNC B1 ;  /* 0x0000000000017941 */ /* 0x000fea0003800000 */
.L_x_20022:
        /* <DEDUP_REMOVED lines=16> */
.L_x_20028:
[----:B------:R-:W-:Y:S05]  /*4fa0*/  BSYNC B2 ;  /* 0x0000000000027941 */ /* 0x000fea0003800000 */
.L_x_20027:
        /* <DEDUP_REMOVED lines=44> */
.L_x_20026:
[----:B------:R-:W-:Y:S05]  /*5270*/  BSYNC B1 ;  /* 0x0000000000017941 */ /* 0x000fea0003800000 */
.L_x_20025:
        /* <DEDUP_REMOVED lines=21> */
.L_x_20030:
[----:B------:R-:W-:-:S07]  /*53d0*/  MOV R51, R99 ;  /* 0x0000006300337202 */ /* 0x000fce0000000f00 */
.L_x_20031:
[----:B------:R-:W-:Y:S05]  /*53e0*/  BSYNC B1 ;  /* 0x0000000000017941 */ /* 0x000fea0003800000 */
.L_x_20029:
        /* <DEDUP_REMOVED lines=16> */
.L_x_20035:
[----:B------:R-:W-:Y:S05]  /*54f0*/  BSYNC B2 ;  /* 0x0000000000027941 */ /* 0x000fea0003800000 */
.L_x_20034:
        /* <DEDUP_REMOVED lines=41> */
[----:B------:R-:W-:Y:S01]  /*5790*/  IMAD.MOV.U32 R52, RZ, RZ, RZ ;  /* 0x000000ffff347224 */ /* 0x000fe200078e00ff */
[----:B------:R-:W-:Y:S02]  /*57a0*/  LOP3.LUT R96, R73, UR34, R96, 0x96, !PT ;  /* 0x0000002249607c12 */ /* 0x000fe4000f8e9660 */
[----:B------:R-:W-:-:S07]  /*57b0*/  MOV R100, R72 ;  /* 0x0000004800647202 */ /* 0x000fce0000000f00 */
.L_x_20033:
[----:B------:R-:W-:Y:S05]  /*57c0*/  BSYNC B1 ;  /* 0x0000000000017941 */ /* 0x000fea0003800000 */
.L_x_20032:
        /* <DEDUP_REMOVED lines=21> */
.L_x_20037:
[----:B------:R-:W-:-:S07]  /*5920*/  MOV R104, R99 ;  /* 0x0000006300687202 */ /* 0x000fce0000000f00 */
.L_x_20038:
[----:B------:R-:W-:Y:S05]  /*5930*/  BSYNC B1 ;  /* 0x0000000000017941 */ /* 0x000fea0003800000 */
.L_x_20036:
        /* <DEDUP_REMOVED lines=16> */
.L_x_20042:
[----:B------:R-:W-:Y:S05]  /*5a40*/  BSYNC B2 ;  /* 0x0000000000027941 */ /* 0x000fea0003800000 */
.L_x_20041:
        /* <DEDUP_REMOVED lines=39> */
[----:B------:R-:W-:Y:S01]  /*5cc0*/  IMAD.MOV.U32 R72, RZ, RZ, RZ ;  /* 0x000000ffff487224 */ /* 0x000fe200078e00ff */
[----:B------:R-:W-:Y:S01]  /*5cd0*/  MOV R99, R52 ;  /* 0x0000003400637202 */ /* 0x000fe20000000f00 */
[----:B------:R-:W-:-:S05]  /*5ce0*/  IMAD.WIDE.U32 R52, R73, -0x2daee0ad, RZ ;  /* 0xd2511f5349347825 */ /* 0x000fca00078e00ff */
[----:B------:R-:W-:Y:S02]  /*5cf0*/  LOP3.LUT R96, R53, UR34, R96, 0x96, !PT ;  /* 0x0000002235607c12 */ /* 0x000fe4000f8e9660 */
[----:B------:R-:W-:-:S07]  /*5d00*/  MOV R100, R52 ;  /* 0x0000003400647202 */ /* 0x000fce0000000f00 */
.L_x_20040:
[----:B------:R-:W-:Y:S05]  /*5d10*/  BSYNC B1 ;  /* 0x0000000000017941 */ /* 0x000fea0003800000 */
.L_x_20039:
[----:B------:R-:W-:Y:S01]  /*5d20*/  I2FP.F32.U32 R52, R104 ;  /* 0x0000006800347245 */ /* 0x000fe20000201000 */
[----:B------:R-:W-:Y:S01]  /*5d30*/  HFMA2.MMA R104, -RZ, RZ, 0.1171875, 0 ;  /* 0x2f800000ff687435 */ /* 0x000fe200000001ff */
[----:B------:R-:W-:Y:S01]  /*5d40*/  HADD2.F32 R74, -RZ, R54.H0_H0 ;  /* 0x20000036ff4a7230 */ /* 0x000fe20000004100 */
[C---:B------:R-:W-:Y:S01]  /*5d50*/  ISETP.NE.AND P4, PT, R72.reuse, 0x1, PT ;  /* 0x000000014800780c */ /* 0x040fe20003f85270 */
[----:B------:R-:W-:Y:S01]  /*5d60*/  BSSY B1, `(.L_x_20043) ;  /* 0x0000013000017945 */ /* 0x000fe20003800000 */
[----:B------:R-:W-:Y:S02]  /*5d70*/  IADD3 R73, R72, 0x1, RZ ;  /* 0x0000000148497810 */ /* 0x000fe40007ffe0ff */
[----:B------:R-:W-:-:S04]  /*5d80*/  FMUL.FTZ R74, R74, R107 ;  /* 0x0000006b4a4a7220 */ /* 0x000fc80000410000 */
[----:B------:R-:W-:Y:S01]  /*5d90*/  FFMA.FTZ R52, R52, R104, 1.1641532182693481445e-10 ;  /* 0x2f00000034347423 */ /* 0x000fe20000010068 */
[----:B------:R-:W-:-:S04]  /*5da0*/  FMUL.FTZ R74, R74, R135 ;  /* 0x000000874a4a7220 */ /* 0x000fc80000410000 */
        /* <DEDUP_REMOVED lines=13> */
.L_x_20044:
[----:B------:R-:W-:-:S07]  /*5e80*/  IMAD.MOV.U32 R53, RZ, RZ, R99 ;  /* 0x000000ffff357224 */ /* 0x000fce00078e0063 */
.L_x_20045:
[----:B------:R-:W-:Y:S05]  /*5e90*/  BSYNC B1 ;  /* 0x0000000000017941 */ /* 0x000fea0003800000 */
.L_x_20043:
        /* <DEDUP_REMOVED lines=16> */
.L_x_20049:
[----:B------:R-:W-:Y:S05]  /*5fa0*/  BSYNC B2 ;  /* 0x0000000000027941 */ /* 0x000fea0003800000 */
.L_x_20048:
        /* <DEDUP_REMOVED lines=44> */
.L_x_20047:
[----:B------:R-:W-:Y:S05]  /*6270*/  BSYNC B1 ;  /* 0x0000000000017941 */ /* 0x000fea0003800000 */
.L_x_20046:
        /* <DEDUP_REMOVED lines=21> */
.L_x_20051:
[----:B------:R-:W-:-:S07]  /*63d0*/  IMAD.MOV.U32 R54, RZ, RZ, R99 ;  /* 0x000000ffff367224 */ /* 0x000fce00078e0063 */
.L_x_20052:
[----:B------:R-:W-:Y:S05]  /*63e0*/  BSYNC B1 ;  /* 0x0000000000017941 */ /* 0x000fea0003800000 */
.L_x_20050:
        /* <DEDUP_REMOVED lines=16> */
.L_x_20056:
[----:B------:R-:W-:Y:S05]  /*64f0*/  BSYNC B2 ;  /* 0x0000000000027941 */ /* 0x000fea0003800000 */
.L_x_20055:
        /* <DEDUP_REMOVED lines=44> */
.L_x_20054:
[----:B------:R-:W-:Y:S05]  /*67c0*/  BSYNC B1 ;  /* 0x0000000000017941 */ /* 0x000fea0003800000 */
.L_x_20053:
        /* <DEDUP_REMOVED lines=21> */
.L_x_20058:
[----:B------:R-:W-:-:S07]  /*6920*/  IMAD.MOV.U32 R135, RZ, RZ, R99 ;  /* 0x000000ffff877224 */ /* 0x000fce00078e0063 */
.L_x_20059:
[----:B------:R-:W-:Y:S05]  /*6930*/  BSYNC B1 ;  /* 0x0000000000017941 */ /* 0x000fea0003800000 */
.L_x_20057:
        /* <DEDUP_REMOVED lines=18> */
.L_x_20063:
[----:B------:R-:W-:Y:S05]  /*6a60*/  BSYNC B2 ;  /* 0x0000000000027941 */ /* 0x000fea0003800000 */
.L_x_20062:
        /* <DEDUP_REMOVED lines=40> */
[----:B------:R-:W-:Y:S01]  /*6cf0*/  LOP3.LUT R96, R73, UR34, R96, 0x96, !PT ;  /* 0x0000002249607c12 */ /* 0x000fe2000f8e9660 */
[----:B------:R-:W-:-:S05]  /*6d00*/  IMAD.WIDE.U32 R74, R74, -0x326172a9, RZ ;  /* 0xcd9e8d574a4a7825 */ /* 0x000fca00078e00ff */
[----:B------:R-:W-:Y:S02]  /*6d10*/  LOP3.LUT R95, R75, UR33, R104, 0x96, !PT ;  /* 0x000000214b5f7c12 */ /* 0x000fe4000f8e9668 */
[----:B------:R-:W-:-:S07]  /*6d20*/  MOV R99, R74 ;  /* 0x0000004a00637202 */ /* 0x000fce0000000f00 */
.L_x_20061:
[----:B------:R-:W-:Y:S05]  /*6d30*/  BSYNC B1 ;  /* 0x0000000000017941 */ /* 0x000fea0003800000 */
.L_x_20060:
[----:B------:R-:W0:Y:S01]  /*6d40*/  LDC R75, c[0x0][0x294] ;  /* 0x0000a500ff4b7b82 */ /* 0x000e220000000800 */
[----:B------:R-:W-:Y:S02]  /*6d50*/  ISETP.NE.AND P6, PT, R109, RZ, PT ;  /* 0x000000ff6d00720c */ /* 0x000fe40003fc5270 */
[----:B------:R-:W-:Y:S02]  /*6d60*/  MOV R74, 0x2f800000 ;  /* 0x2f800000004a7802 */ /* 0x000fe40000000f00 */
[----:B------:R-:W-:Y:S02]  /*6d70*/  I2FP.F32.U32 R72, R135 ;  /* 0x0000008700487245 */ /* 0x000fe40000201000 */
[----:B------:R-:W-:Y:S01]  /*6d80*/  SEL R105, RZ, 0x10000, P5 ;  /* 0x00010000ff697807 */ /* 0x000fe20002800000 */
[----:B------:R-:W1:Y:S01]  /*6d90*/  LDC R109, c[0x0][0x298] ;  /* 0x0000a600ff6d7b82 */ /* 0x000e620000000800 */
[----:B------:R-:W-:Y:S01]  /*6da0*/  ISETP.NE.AND P5, PT, R110, RZ, PT ;  /* 0x000000ff6e00720c */ /* 0x000fe20003fa5270 */
[----:B------:R-:W-:Y:S01]  /*6db0*/  FFMA.FTZ R72, R72, R74, 1.1641532182693481445e-10 ;  /* 0x2f00000048487423 */ /* 0x000fe2000001004a */
[----:B------:R-:W-:Y:S01]  /*6dc0*/  SEL R74, RZ, 0x1, P3 ;  /* 0x00000001ff4a7807 */ /* 0x000fe20001800000 */
[----:B------:R-:W-:Y:S01]  /*6dd0*/  HADD2.F32 R110, -RZ, R55.H1_H1 ;  /* 0x30000037ff6e7230 */ /* 0x000fe20000004100 */
[----:B------:R-:W-:-:S04]  /*6de0*/  SEL R73, RZ, 0x100, P4 ;  /* 0x00000100ff497807 */ /* 0x000fc80002000000 */
[----:B------:R-:W-:Y:S01]  /*6df0*/  FMUL.FTZ R55, R110, R107 ;  /* 0x0000006b6e377220 */ /* 0x000fe20000410000 */
[----:B0-----:R-:W-:Y:S02]  /*6e00*/  FSETP.GTU.FTZ.AND P3, PT, R72, R75, PT ;  /* 0x0000004b4800720b */ /* 0x001fe40003f7c000 */
[----:B------:R-:W-:Y:S02]  /*6e10*/  SEL R72, RZ, 0x1, P2 ;  /* 0x00000001ff487807 */ /* 0x000fe40001000000 */
[----:B------:R-:W-:Y:S02]  /*6e20*/  SEL R104, RZ, 0x1000000, P3 ;  /* 0x01000000ff687807 */ /* 0x000fe40001800000 */
[----:B------:R-:W-:Y:S02]  /*6e30*/  SEL R75, RZ, 0x1, P1 ;  /* 0x00000001ff4b7807 */ /* 0x000fe40000800000 */
[----:B------:R-:W-:Y:S01]  /*6e40*/  LOP3.LUT R105, R73, R104, R105, 0xfe, !PT ;  /* 0x0000006849697212 */ /* 0x000fe200078efe69 */
[----:B------:R-:W-:Y:S01]  /*6e50*/  IMAD.WIDE.U32 R72, R72, 0x1000000, RZ ;  /* 0x0100000048487825 */ /* 0x000fe200078e00ff */
[----:B------:R-:W-:-:S03]  /*6e60*/  SEL R104, RZ, 0x1, P5 ;  /* 0x00000001ff687807 */ /* 0x000fc60002800000 */
[----:B-1----:R-:W-:Y:S01]  /*6e70*/  FMUL.FTZ R55, R55, R109 ;  /* 0x0000006d37377220 */ /* 0x002fe20000410000 */
[----:B------:R-:W-:Y:S01]  /*6e80*/  LOP3.LUT R73, R73, R105, R74, 0xfe, !PT ;  /* 0x0000006949497212 */ /* 0x000fe200078efe4a */
[----:B------:R-:W-:-:S03]  /*6e90*/  IMAD.WIDE.U32 R74, R75, 0x10000, RZ ;  /* 0x000100004b4a7825 */ /* 0x000fc600078e00ff */
[----:B------:R-:W-:Y:S01]  /*6ea0*/  FSEL R55, R55, RZ, !P3 ;  /* 0x000000ff37377208 */ /* 0x000fe20005800000 */
[----:B------:R-:W-:-:S04]  /*6eb0*/  IMAD.WIDE.U32 R104, R104, 0x100, RZ ;  /* 0x0000010068687825 */ /* 0x000fc800078e00ff */
[----:B------:R-:W-:Y:S01]  /*6ec0*/  FMUL.FTZ R55, R152, R55 ;  /* 0x0000003798377220 */ /* 0x000fe20000410000 */
[----:B------:R-:W-:-:S03]  /*6ed0*/  LOP3.LUT R74, R104, R72, R74, 0xfe, !PT ;  /* 0x00000048684a7212 */ /* 0x000fc600078efe4a */
[----:B------:R-:W-:Y:S01]  /*6ee0*/  @P0 FADD.FTZ R55, R39, R55 ;  /* 0x0000003727370221 */ /* 0x000fe20000010000 */
[C---:B------:R-:W-:Y:S02]  /*6ef0*/  LEA R72, P1, R108.reuse, UR10, 0x5 ;  /* 0x0000000a6c487c11 */ /* 0x040fe4000f8228ff */
[----:B------:R-:W-:Y:S02]  /*6f00*/  LOP3.LUT R75, R105, R73, R75, 0xfe, !PT ;  /* 0x00000049694b7212 */ /* 0x000fe400078efe4b */
[----:B------:R-:W-:Y:S02]  /*6f10*/  LEA.HI.X R73, R108, UR11, RZ, 0x5, P1 ;  /* 0x0000000b6c497c11 */ /* 0x000fe400088f2cff */
[----:B------:R-:W-:-:S03]  /*6f20*/  SEL R105, RZ, 0x1, P6 ;  /* 0x00000001ff697807 */ /* 0x000fc60003000000 */
[----:B------:R-:W-:Y:S01]  /*6f30*/  STG.E.128 desc[UR4][R72.64], R48 ;  /* 0x0000003048007986 */ /* 0x000fe2000c101d04 */
[----:B------:R-:W-:-:S03]  /*6f40*/  LOP3.LUT R74, R74, R105, RZ, 0xfc, !PT ;  /* 0x000000694a4a7212 */ /* 0x000fc600078efcff */
[----:B------:R0:W-:Y:S02]  /*6f50*/  STG.E.128 desc[UR4][R72.64+0x10], R52 ;  /* 0x0000103448007986 */ /* 0x0001e4000c101d04 */
[----:B0-----:R-:W-:-:S04]  /*6f60*/  LEA R72, P0, R108, UR12, 0x3 ;  /* 0x0000000c6c487c11 */ /* 0x001fc8000f8018ff */
[C---:B------:R-:W-:Y:S01]  /*6f70*/  LEA.HI.X R73, R108.reuse, UR13, RZ, 0x3, P0 ;  /* 0x0000000d6c497c11 */ /* 0x040fe200080f1cff */
[----:B------:R-:W-:-:S04]  /*6f80*/  VIADD R108, R108, 0x80 ;  /* 0x000000806c6c7836 */ /* 0x000fc80000000000 */
[----:B------:R1:W-:Y:S04]  /*6f90*/  STG.E.64 desc[UR4][R72.64], R74 ;  /* 0x0000004a48007986 */ /* 0x0003e8000c101b04 */
.L_x_20007:
[----:B------:R-:W-:Y:S05]  /*6fa0*/  BSYNC B0 ;  /* 0x0000000000007941 */ /* 0x000fea0003800000 */
.L_x_20006:
        /* <DEDUP_REMOVED lines=25> */
.L_x_20067:
[----:B------:R-:W-:-:S07]  /*7140*/  MOV R104, R99 ;  /* 0x0000006300687202 */ /* 0x000fce0000000f00 */
.L_x_20068:
[----:B------:R-:W-:Y:S05]  /*7150*/  BSYNC B1 ;  /* 0x0000000000017941 */ /* 0x000fea0003800000 */
.L_x_20066:
        /* <DEDUP_REMOVED lines=16> */
.L_x_20072:
[----:B------:R-:W-:Y:S05]  /*7260*/  BSYNC B2 ;  /* 0x0000000000027941 */ /* 0x000fea0003800000 */
.L_x_20071:
        /* <DEDUP_REMOVED lines=44> */
.L_x_20070:
[----:B------:R-:W-:Y:S05]  /*7530*/  BSYNC B1 ;  /* 0x0000000000017941 */ /* 0x000fea0003800000 */
.L_x_20069:
[----:B------:R-:W0:Y:S01]  /*7540*/  LDC R135, c[0x0][0x298] ;  /* 0x0000a600ff877b82 */ /* 0x000e220000000800 */
[----:B------:R-:W-:Y:S01]  /*7550*/  ISETP.NE.U32.AND P0, PT, R56, RZ, PT ;  /* 0x000000ff3800720c */ /* 0x000fe20003f05070 */
[----:B-----5:R-:W-:Y:S01]  /*7560*/  HADD2.F32 R58, -RZ, R60.H0_H0 ;  /* 0x2000003cff3a7230 */ /* 0x020fe20000004100 */
[----:B------:R-:W-:Y:S01]  /*7570*/  I2FP.F32.U32 R56, R104 ;  /* 0x0000006800387245 */ /* 0x000fe20000201000 */
[----:B------:R-:W-:Y:S01]  /*7580*/  HFMA2.MMA R104, -RZ, RZ, 0.1171875, 0 ;  /* 0x2f800000ff687435 */ /* 0x000fe200000001ff */
[----:B------:R-:W-:Y:S01]  /*7590*/  ISETP.NE.AND.EX P0, PT, R57, RZ, PT, P0 ;  /* 0x000000ff3900720c */ /* 0x000fe20003f05300 */
[----:B------:R-:W-:Y:S01]  /*75a0*/  BSSY B1, `(.L_x_20073) ;  /* 0x0000016000017945 */ /* 0x000fe20003800000 */
[----:B------:R-:W-:Y:S01]  /*75b0*/  FMUL.FTZ R58, R58, R107 ;  /* 0x0000006b3a3a7220 */ /* 0x000fe20000410000 */
[----:B------:R-:W1:Y:S06]  /*75c0*/  LDC R105, c[0x0][0x294] ;  /* 0x0000a500ff697b82 */ /* 0x000e6c0000000800 */
        /* <DEDUP_REMOVED lines=18> */
.L_x_20074:
[----:B------:R-:W-:-:S07]  /*76f0*/  IMAD.MOV.U32 R57, RZ, RZ, R99 ;  /* 0x000000ffff397224 */ /* 0x000fce00078e0063 */
.L_x_20075:
[----:B------:R-:W-:Y:S05]  /*7700*/  BSYNC B1 ;  /* 0x0000000000017941 */ /* 0x000fea0003800000 */
.L_x_20073:
        /* <DEDUP_REMOVED lines=16> */
.L_x_20079:
[----:B------:R-:W-:Y:S05]  /*7810*/  BSYNC B2 ;  /* 0x0000000000027941 */ /* 0x000fea0003800000 */
.L_x_20078:
        /* <DEDUP_REMOVED lines=44> */
.L_x_20077:
[----:B------:R-:W-:Y:S05]  /*7ae0*/  BSYNC B1 ;  /* 0x0000000000017941 */ /* 0x000fea0003800000 */
.L_x_20076:
        /* <DEDUP_REMOVED lines=22> */
.L_x_20081:
[----:B------:R-:W-:-:S07]  /*7c50*/  IMAD.MOV.U32 R60, RZ, RZ, R99 ;  /* 0x000000ffff3c7224 */ /* 0x000fce00078e0063 */
.L_x_20082:
[----:B------:R-:W-:Y:S05]  /*7c60*/  BSYNC B1 ;  /* 0x0000000000017941 */ /* 0x000fea0003800000 */
.L_x_20080:
        /* <DEDUP_REMOVED lines=16> */
.L_x_20086:
[----:B------:R-:W-:Y:S05]  /*7d70*/  BSYNC B2 ;  /* 0x0000000000027941 */ /* 0x000fea0003800000 */
.L_x_20085:
        /* <DEDUP_REMOVED lines=44> */
.L_x_20084:
[----:B------:R-:W-:Y:S05]  /*8040*/  BSYNC B1 ;  /* 0x0000000000017941 */ /* 0x000fea0003800000 */
.L_x_20083:
        /* <DEDUP_REMOVED lines=21> */
.L_x_20088:
[----:B------:R-:W-:-:S07]  /*81a0*/  IMAD.MOV.U32 R59, RZ, RZ, R99 ;  /* 0x000000ffff3b7224 */ /* 0x000fce00078e0063 */
.L_x_20089:
[----:B------:R-:W-:Y:S05]  /*81b0*/  BSYNC B1 ;  /* 0x0000000000017941 */ /* 0x000fea0003800000 */
.L_x_20087:
        /* <DEDUP_REMOVED lines=16> */
.L_x_20093:
[----:B------:R-:W-:Y:S05]  /*82c0*/  BSYNC B2 ;  /* 0x0000000000027941 */ /* 0x000fea0003800000 */
.L_x_20092:
        /* <DEDUP_REMOVED lines=44> */
.L_x_20091:
[----:B------:R-:W-:Y:S05]  /*8590*/  BSYNC B1 ;  /* 0x0000000000017941 */ /* 0x000fea0003800000 */
.L_x_20090:
        /* <DEDUP_REMOVED lines=21> */
.L_x_20095:
[----:B------:R-:W-:-:S07]  /*86f0*/  IMAD.MOV.U32 R104, RZ, RZ, R99 ;  /* 0x000000ffff687224 */ /* 0x000fce00078e0063 */
.L_x_20096:
[----:B------:R-:W-:Y:S05]  /*8700*/  BSYNC B1 ;  /* 0x0000000000017941 */ /* 0x000fea0003800000 */
.L_x_20094:
        /* <DEDUP_REMOVED lines=16> */
.L_x_20100:
[----:B------:R-:W-:Y:S05]  /*8810*/  BSYNC B2 ;  /* 0x0000000000027941 */ /* 0x000fea0003800000 */
.L_x_20099:
        /* <DEDUP_REMOVED lines=44> */
.L_x_20098:
[----:B------:R-:W-:Y:S05]  /*8ae0*/  BSYNC B1 ;  /* 0x0000000000017941 */ /* 0x000fea0003800000 */
.L_x_20097:
[----:B------:R-:W-:Y:S01]  /*8af0*/  I2FP.F32.U32 R60, R104 ;  /* 0x00000068003c7245 */ /* 0x000fe20000201000 */
[----:B------:R-:W-:Y:S01]  /*8b00*/  HADD2.F32 R74, -RZ, R62.H0_H0 ;  /* 0x2000003eff4a7230 */ /* 0x000fe20000004100 */
[----:B------:R-:W-:Y:S01]  /*8b10*/  MOV R104, 0x2f800000 ;  /* 0x2f80000000687802 */ /* 0x000fe20000000f00 */
[----:B------:R-:W-:Y:S01]  /*8b20*/  BSSY B1, `(.L_x_20101) ;  /* 0x0000014000017945 */ /* 0x000fe20003800000 */
[C---:B------:R-:W-:Y:S01]  /*8b30*/  ISETP.NE.AND P4, PT, R72.reuse, 0x1, PT ;  /* 0x000000014800780c */ /* 0x040fe20003f85270 */
[----:B------:R-:W-:Y:S02]  /*8b40*/  VIADD R73, R72, 0x1 ;  /* 0x0000000148497836 */ /* 0x000fe40000000000 */
[----:B------:R-:W-:Y:S01]  /*8b50*/  FMUL.FTZ R74, R74, R107 ;  /* 0x0000006b4a4a7220 */ /* 0x000fe20000410000 */
[----:B------:R-:W-:-:S03]  /*8b60*/  FFMA.FTZ R60, R60, R104, 1.1641532182693481445e-10 ;  /* 0x2f0000003c3c7423 */ /* 0x000fc60000010068 */
[----:B------:R-:W-:Y:S02]  /*8b70*/  FMUL.FTZ R74, R74, R135 ;  /* 0x000000874a4a7220 */ /* 0x000fe40000410000 */
        /* <DEDUP_REMOVED lines=13> */
.L_x_20102:
[----:B------:R-:W-:-:S07]  /*8c50*/  MOV R61, R99 ;  /* 0x00000063003d7202 */ /* 0x000fce0000000f00 */
.L_x_20103:
[----:B------:R-:W-:Y:S05]  /*8c60*/  BSYNC B1 ;  /* 0x0000000000017941 */ /* 0x000fea0003800000 */
.L_x_20101:
        /* <DEDUP_REMOVED lines=16> */
.L_x_20107:
[----:B------:R-:W-:Y:S05]  /*8d70*/  BSYNC B2 ;  /* 0x0000000000027941 */ /* 0x000fea0003800000 */
.L_x_20106:
        /* <DEDUP_REMOVED lines=44> */
.L_x_20105:
[----:B------:R-:W-:Y:S05]  /*9040*/  BSYNC B1 ;  /* 0x0000000000017941 */ /* 0x000fea0003800000 */
.L_x_20104:
        /* <DEDUP_REMOVED lines=21> */
.L_x_20109:
[----:B------:R-:W-:-:S07]  /*91a0*/  MOV R62, R99 ;  /* 0x00000063003e7202 */ /* 0x000fce0000000f00 */
.L_x_20110:
[----:B------:R-:W-:Y:S05]  /*91b0*/  BSYNC B1 ;  /* 0x0000000000017941 */ /* 0x000fea0003800000 */
.L_x_20108:
        /* <DEDUP_REMOVED lines=16> */
.L_x_20114:
[----:B------:R-:W-:Y:S05]  /*92c0*/  BSYNC B2 ;  /* 0x0000000000027941 */ /* 0x000fea0003800000 */
.L_x_20113:
        /* <DEDUP_REMOVED lines=42> */
[----:B------:R-:W-:Y:S01]  /*9570*/  HFMA2.MMA R72, -RZ, RZ, 0, 0 ;  /* 0x00000000ff487435 */ /* 0x000fe200000001ff */
[----:B------:R-:W-:-:S10]  /*9580*/  LOP3.LUT R96, R73, UR34, R96, 0x96, !PT ;  /* 0x0000002249607c12 */ /* 0x000fd4000f8e9660 */
.L_x_20112:
[----:B------:R-:W-:Y:S05]  /*9590*/  BSYNC B1 ;  /* 0x0000000000017941 */ /* 0x000fea0003800000 */
.L_x_20111:
        /* <DEDUP_REMOVED lines=21> */
.L_x_20116:
[----:B------:R-:W-:-:S07]  /*96f0*/  MOV R135, R99 ;  /* 0x0000006300877202 */ /* 0x000fce0000000f00 */
.L_x_20117:
[----:B------:R-:W-:Y:S05]  /*9700*/  BSYNC B1 ;  /* 0x0000000000017941 */ /* 0x000fea0003800000 */
.L_x_20115:
        /* <DEDUP_REMOVED lines=18> */
.L_x_20121:
[----:B------:R-:W-:Y:S05]  /*9830*/  BSYNC B2 ;  /* 0x0000000000027941 */ /* 0x000fea0003800000 */
.L_x_20120:
        /* <DEDUP_REMOVED lines=40> */
[----:B------:R-:W-:Y:S01]  /*9ac0*/  IMAD.WIDE.U32 R74, R74, -0x326172a9, RZ ;  /* 0xcd9e8d574a4a7825 */ /* 0x000fe200078e00ff */
[----:B------:R-:W-:-:S03]  /*9ad0*/  MOV R100, R72 ;  /* 0x0000004800647202 */ /* 0x000fc60000000f00 */
[----:B------:R-:W-:Y:S01]  /*9ae0*/  IMAD.MOV.U32 R99, RZ, RZ, R74 ;  /* 0x000000ffff637224 */ /* 0x000fe200078e004a */
[----:B------:R-:W-:-:S07]  /*9af0*/  LOP3.LUT R95, R75, UR33, R104, 0x96, !PT ;  /* 0x000000214b5f7c12 */ /* 0x000fce000f8e9668 */
.L_x_20119:
[----:B------:R-:W-:Y:S05]  /*9b00*/  BSYNC B1 ;  /* 0x0000000000017941 */ /* 0x000fea0003800000 */
.L_x_20118:
[----:B------:R-:W0:Y:S01]  /*9b10*/  LDC R75, c[0x0][0x294] ;  /* 0x0000a500ff4b7b82 */ /* 0x000e220000000800 */
[----:B------:R-:W-:Y:S01]  /*9b20*/  ISETP.NE.AND P6, PT, R109, RZ, PT ;  /* 0x000000ff6d00720c */ /* 0x000fe20003fc5270 */
[----:B------:R-:W-:Y:S01]  /*9b30*/  IMAD.MOV.U32 R74, RZ, RZ, 0x2f800000 ;  /* 0x2f800000ff4a7424 */ /* 0x000fe200078e00ff */
[----:B------:R-:W-:Y:S02]  /*9b40*/  I2FP.F32.U32 R72, R135 ;  /* 0x0000008700487245 */ /* 0x000fe40000201000 */
[----:B------:R-:W-:Y:S02]  /*9b50*/  SEL R105, RZ, 0x10000, P5 ;  /* 0x00010000ff697807 */ /* 0x000fe40002800000 */
[----:B------:R-:W-:Y:S01]  /*9b60*/  ISETP.NE.AND P5, PT, R110, RZ, PT ;  /* 0x000000ff6e00720c */ /* 0x000fe20003fa5270 */
[----:B------:R-:W1:Y:S01]  /*9b70*/  LDC R109, c[0x0][0x298] ;  /* 0x0000a600ff6d7b82 */ /* 0x000e620000000800 */
        /* <DEDUP_REMOVED lines=28> */
[C---:B------:R-:W-:Y:S02]  /*9d40*/  LEA.HI.X R73, R108.reuse, UR13, RZ, 0x3, P0 ;  /* 0x0000000d6c497c11 */ /* 0x040fe400080f1cff */
[----:B------:R-:W-:-:S03]  /*9d50*/  IADD3 R108, R108, 0x80, RZ ;  /* 0x000000806c6c7810 */ /* 0x000fc60007ffe0ff */
[----:B------:R2:W-:Y:S04]  /*9d60*/  STG.E.64 desc[UR4][R72.64], R74 ;  /* 0x0000004a48007986 */ /* 0x0005e8000c101b04 */
.L_x_20065:
[----:B------:R-:W-:Y:S05]  /*9d70*/  BSYNC B0 ;  /* 0x0000000000007941 */ /* 0x000fea0003800000 */
.L_x_20064:
        /* <DEDUP_REMOVED lines=25> */
.L_x_20125:
[----:B------:R-:W-:-:S07]  /*9f10*/  IMAD.MOV.U32 R104, RZ, RZ, R99 ;  /* 0x000000ffff687224 */ /* 0x000fce00078e0063 */
.L_x_20126:
[----:B------:R-:W-:Y:S05]  /*9f20*/  BSYNC B1 ;  /* 0x0000000000017941 */ /* 0x000fea0003800000 */
.L_x_20124:
        /* <DEDUP_REMOVED lines=16> */
.L_x_20130:
[----:B------:R-:W-:Y:S05]  /*a030*/  BSYNC B2 ;  /* 0x0000000000027941 */ /* 0x000fea0003800000 */
.L_x_20129:
        /* <DEDUP_REMOVED lines=44> */
.L_x_20128:
[----:B------:R-:W-:Y:S05]  /*a300*/  BSYNC B1 ;  /* 0x0000000000017941 */ /* 0x000fea0003800000 */
.L_x_20127:
[----:B------:R-:W0:Y:S01]  /*a310*/  LDC R135, c[0x0][0x298] ;  /* 0x0000a600ff877b82 */ /* 0x000e220000000800 */
[----:B------:R-:W-:Y:S01]  /*a320*/  ISETP.NE.U32.AND P0, PT, R64, RZ, PT ;  /* 0x000000ff4000720c */ /* 0x000fe20003f05070 */
[----:B-----5:R-:W-:Y:S01]  /*a330*/  HADD2.F32 R66, -RZ, R68.H0_H0 ;  /* 0x20000044ff427230 */ /* 0x020fe20000004100 */
[----:B------:R-:W-:Y:S01]  /*a340*/  I2FP.F32.U32 R64, R104 ;  /* 0x0000006800407245 */ /* 0x000fe20000201000 */
[----:B------:R-:W-:Y:S01]  /*a350*/  BSSY B1, `(.L_x_20131) ;  /* 0x0000018000017945 */ /* 0x000fe20003800000 */
[----:B------:R-:W-:Y:S02]  /*a360*/  MOV R104, 0x2f800000 ;  /* 0x2f80000000687802 */ /* 0x000fe40000000f00 */
[----:B------:R-:W-:Y:S01]  /*a370*/  FMUL.FTZ R66, R66, R107 ;  /* 0x0000006b42427220 */ /* 0x000fe20000410000 */
[----:B------:R-:W1:Y:S01]  /*a380*/  LDC R105, c[0x0][0x294] ;  /* 0x0000a500ff697b82 */ /* 0x000e620000000800 */
[----:B------:R-:W-:Y:S01]  /*a390*/  ISETP.NE.AND.EX P0, PT, R65, RZ, PT, P0 ;  /* 0x000000ff4100720c */ /* 0x000fe20003f05300 */
[----:B------:R-:W-:Y:S01]  /*a3a0*/  FFMA.FTZ R64, R64, R104, 1.1641532182693481445e-10 ;  /* 0x2f00000040407423 */ /* 0x000fe20000010068 */
[----:B0-----:R-:W-:-:S04]  /*a3b0*/  FMUL.FTZ R66, R66, R135 ;  /* 0x0000008742427220 */ /* 0x001fc80000410000 */
[----:B-1----:R-:W-:-:S04]  /*a3c0*/  FSETP.GTU.FTZ.AND P1, PT, R64, R105, PT ;  /* 0x000000694000720b */ /* 0x002fc80003f3c000 */
        /* <DEDUP_REMOVED lines=15> */
.L_x_20132:
[----:B------:R-:W-:-:S07]  /*a4c0*/  MOV R65, R99 ;  /* 0x0000006300417202 */ /* 0x000fce0000000f00 */
.L_x_20133:
[----:B------:R-:W-:Y:S05]  /*a4d0*/  BSYNC B1 ;  /* 0x0000000000017941 */ /* 0x000fea0003800000 */
.L_x_20131:
        /* <DEDUP_REMOVED lines=16> */
.L_x_20137:
[----:B------:R-:W-:Y:S05]  /*a5e0*/  BSYNC B2 ;  /* 0x0000000000027941 */ /* 0x000fea0003800000 */
.L_x_20136:
        /* <DEDUP_REMOVED lines=44> */
.L_x_20135:
[----:B------:R-:W-:Y:S05]  /*a8b0*/  BSYNC B1 ;  /* 0x0000000000017941 */ /* 0x000fea0003800000 */
.L_x_20134:
        /* <DEDUP_REMOVED lines=22> */
.L_x_20139:
[----:B------:R-:W-:-:S07]  /*aa20*/  MOV R68, R99 ;  /* 0x0000006300447202 */ /* 0x000fce0000000f00 */
.L_x_20140:
[----:B------:R-:W-:Y:S05]  /*aa30*/  BSYNC B1 ;  /* 0x0000000000017941 */ /* 0x000fea0003800000 */
.L_x_20138:
        /* <DEDUP_REMOVED lines=16> */
.L_x_20144:
[----:B------:R-:W-:Y:S05]  /*ab40*/  BSYNC B2 ;  /* 0x0000000000027941 */ /* 0x000fea0003800000 */
.L_x_20143:
        /* <DEDUP_REMOVED lines=44> */
.L_x_20142:
[----:B------:R-:W-:Y:S05]  /*ae10*/  BSYNC B1 ;  /* 0x0000000000017941 */ /* 0x000fea0003800000 */
.L_x_20141:
        /* <DEDUP_REMOVED lines=21> */
.L_x_20146:
[----:B------:R-:W-:-:S07]  /*af70*/  MOV R67, R99 ;  /* 0x0000006300437202 */ /* 0x000fce0000000f00 */
.L_x_20147:
[----:B------:R-:W-:Y:S05]  /*af80*/  BSYNC B1 ;  /* 0x0000000000017941 */ /* 0x000fea0003800000 */
.L_x_20145:
        /* <DEDUP_REMOVED lines=16> */
.L_x_20151:
[----:B------:R-:W-:Y:S05]  /*b090*/  BSYNC B2 ;  /* 0x0000000000027941 */ /* 0x000fea0003800000 */
.L_x_20150:
        /* <DEDUP_REMOVED lines=44> */
.L_x_20149:
[----:B------:R-:W-:Y:S05]  /*b360*/  BSYNC B1 ;  /* 0x0000000000017941 */ /* 0x000fea0003800000 */
.L_x_20148:
        /* <DEDUP_REMOVED lines=21> */
.L_x_20153:
[----:B------:R-:W-:-:S07]  /*b4c0*/  MOV R104, R99 ;  /* 0x0000006300687202 */ /* 0x000fce0000000f00 */
.L_x_20154:
[----:B------:R-:W-:Y:S05]  /*b4d0*/  BSYNC B1 ;  /* 0x0000000000017941 */ /* 0x000fea0003800000 */
.L_x_20152:
        /* <DEDUP_REMOVED lines=16> */
.L_x_20158:
[----:B------:R-:W-:Y:S05]  /*b5e0*/  BSYNC B2 ;  /* 0x0000000000027941 */ /* 0x000fea0003800000 */
.L_x_20157:
        /* <DEDUP_REMOVED lines=44> */
.L_x_20156:
[----:B------:R-:W-:Y:S05]  /*b8b0*/  BSYNC B1 ;  /* 0x0000000000017941 */ /* 0x000fea0003800000 */
.L_x_20155:
[----:B------:R-:W-:Y:S01]  /*b8c0*/  I2FP.F32.U32 R68, R104 ;  /* 0x0000006800447245 */ /* 0x000fe20000201000 */
[----:B------:R-:W-:Y:S01]  /*b8d0*/  HADD2.F32 R74, -RZ, R70.H0_H0 ;  /* 0x20000046ff4a7230 */ /* 0x000fe20000004100 */
[C---:B------:R-:W-:Y:S01]  /*b8e0*/  ISETP.NE.AND P4, PT, R72.reuse, 0x1, PT ;  /* 0x000000014800780c */ /* 0x040fe20003f85270 */
[----:B------:R-:W-:Y:S01]  /*b8f0*/  IMAD.MOV.U32 R104, RZ, RZ, 0x2f800000 ;  /* 0x2f800000ff687424 */ /* 0x000fe200078e00ff */
[----:B------:R-:W-:Y:S01]  /*b900*/  BSSY B1, `(.L_x_20159) ;  /* 0x0000013000017945 */ /* 0x000fe20003800000 */
[----:B------:R-:W-:Y:S01]  /*b910*/  IADD3 R73, R72, 0x1, RZ ;  /* 0x0000000148497810 */ /* 0x000fe20007ffe0ff */
        /* <DEDUP_REMOVED lines=16> */
.L_x_20160:
[----:B------:R-:W-:-:S07]  /*ba20*/  MOV R69, R99 ;  /* 0x0000006300457202 */ /* 0x000fce0000000f00 */
.L_x_20161:
[----:B------:R-:W-:Y:S05]  /*ba30*/  BSYNC B1 ;  /* 0x0000000000017941 */ /* 0x000fea0003800000 */
.L_x_20159:
        /* <DEDUP_REMOVED lines=16> */
.L_x_20165:
[----:B------:R-:W-:Y:S05]  /*bb40*/  BSYNC B2 ;  /* 0x0000000000027941 */ /* 0x000fea0003800000 */
.L_x_20164:
        /* <DEDUP_REMOVED lines=44> */
.L_x_20163:
[----:B------:R-:W-:Y:S05]  /*be10*/  BSYNC B1 ;  /* 0x0000000000017941 */ /* 0x000fea0003800000 */
.L_x_20162:
        /* <DEDUP_REMOVED lines=21> */
.L_x_20167:
[----:B------:R-:W-:-:S07]  /*bf70*/  MOV R70, R99 ;  /* 0x0000006300467202 */ /* 0x000fce0000000f00 */
.L_x_20168:
[----:B------:R-:W-:Y:S05]  /*bf80*/  BSYNC B1 ;  /* 0x0000000000017941 */ /* 0x000fea0003800000 */
.L_x_20166:
        /* <DEDUP_REMOVED lines=16> */
.L_x_20172:
[----:B------:R-:W-:Y:S05]  /*c090*/  BSYNC B2 ;  /* 0x0000000000027941 */ /* 0x000fea0003800000 */
.L_x_20171:
        /* <DEDUP_REMOVED lines=44> */
.L_x_20170:
[----:B------:R-:W-:Y:S05]  /*c360*/  BSYNC B1 ;  /* 0x0000000000017941 */ /* 0x000fea0003800000 */
.L_x_20169:
        /* <DEDUP_REMOVED lines=21> */
.L_x_20174:
[----:B------:R-:W-:-:S07]  /*c4c0*/  MOV R135, R99 ;  /* 0x0000006300877202 */ /* 0x000fce0000000f00 */
.L_x_20175:
[----:B------:R-:W-:Y:S05]  /*c4d0*/  BSYNC B1 ;  /* 0x0000000000017941 */ /* 0x000fea0003800000 */
.L_x_20173:
        /* <DEDUP_REMOVED lines=18> */
.L_x_20179:
[----:B------:R-:W-:Y:S05]  /*c600*/  BSYNC B2 ;  /* 0x0000000000027941 */ /* 0x000fea0003800000 */
.L_x_20178:
        /* <DEDUP_REMOVED lines=40> */
[----:B------:R-:W-:Y:S01]  /*c890*/  IMAD.WIDE.U32 R74, R74, -0x326172a9, RZ ;  /* 0xcd9e8d574a4a7825 */ /* 0x000fe200078e00ff */
[----:B------:R-:W-:-:S04]  /*c8a0*/  MOV R100, R72 ;  /* 0x0000004800647202 */ /* 0x000fc80000000f00 */
[----:B------:R-:W-:Y:S02]  /*c8b0*/  LOP3.LUT R95, R75, UR33, R104, 0x96, !PT ;  /* 0x000000214b5f7c12 */ /* 0x000fe4000f8e9668 */
[----:B------:R-:W-:-:S07]  /*c8c0*/  MOV R99, R74 ;  /* 0x0000004a00637202 */ /* 0x000fce0000000f00 */
.L_x_20177:
[----:B------:R-:W-:Y:S05]  /*c8d0*/  BSYNC B1 ;  /* 0x0000000000017941 */ /* 0x000fea0003800000 */
.L_x_20176:
[----:B------:R-:W0:Y:S01]  /*c8e0*/  LDC R75, c[0x0][0x294] ;  /* 0x0000a500ff4b7b82 */ /* 0x000e220000000800 */
[----:B------:R-:W-:Y:S01]  /*c8f0*/  HFMA2.MMA R74, -RZ, RZ, 0.1171875, 0 ;  /* 0x2f800000ff4a7435 */ /* 0x000fe200000001ff */
[----:B------:R-:W-:Y:S02]  /*c900*/  ISETP.NE.AND P6, PT, R109, RZ, PT ;  /* 0x000000ff6d00720c */ /* 0x000fe40003fc5270 */
[----:B------:R-:W-:Y:S02]  /*c910*/  I2FP.F32.U32 R72, R135 ;  /* 0x0000008700487245 */ /* 0x000fe40000201000 */
[----:B------:R-:W-:Y:S02]  /*c920*/  SEL R105, RZ, 0x10000, P5 ;  /* 0x00010000ff697807 */ /* 0x000fe40002800000 */
[----:B------:R-:W1:Y:S01]  /*c930*/  LDC R109, c[0x0][0x298] ;  /* 0x0000a600ff6d7b82 */ /* 0x000e620000000800 */
[----:B------:R-:W-:Y:S01]  /*c940*/  ISETP.NE.AND P5, PT, R110, RZ, PT ;  /* 0x000000ff6e00720c */ /* 0x000fe20003fa5270 */
[----:B------:R-:W-:-:S02]  /*c950*/  HADD2.F32 R110, -RZ, R71.H1_H1 ;  /* 0x30000047ff6e7230 */ /* 0x000fc40000004100 */
[----:B------:R-:W-:Y:S01]  /*c960*/  FFMA.FTZ R72, R72, R74, 1.1641532182693481445e-10 ;  /* 0x2f00000048487423 */ /* 0x000fe2000001004a */
[----:B------:R-:W-:Y:S02]  /*c970*/  SEL R74, RZ, 0x1, P3 ;  /* 0x00000001ff4a7807 */ /* 0x000fe40001800000 */
[----:B------:R-:W-:Y:S01]  /*c980*/  SEL R73, RZ, 0x100, P4 ;  /* 0x00000100ff497807 */ /* 0x000fe20002000000 */
[----:B------:R-:W-:Y:S01]  /*c990*/  FMUL.FTZ R71, R110, R107 ;  /* 0x0000006b6e477220 */ /* 0x000fe20000410000 */
[----:B0-----:R-:W-:Y:S02]  /*c9a0*/  FSETP.GTU.FTZ.AND P3, PT, R72, R75, PT ;  /* 0x0000004b4800720b */ /* 0x001fe40003f7c000 */
[----:B------:R-:W-:Y:S02]  /*c9b0*/  SEL R72, RZ, 0x1, P2 ;  /* 0x00000001ff487807 */ /* 0x000fe40001000000 */
[----:B------:R-:W-:Y:S02]  /*c9c0*/  SEL R104, RZ, 0x1000000, P3 ;  /* 0x01000000ff687807 */ /* 0x000fe40001800000 */
[----:B------:R-:W-:-:S02]  /*c9d0*/  SEL R75, RZ, 0x1, P1 ;  /* 0x00000001ff4b7807 */ /* 0x000fc40000800000 */
        /* <DEDUP_REMOVED lines=21> */
.L_x_20123:
[----:B------:R-:W-:Y:S05]  /*cb30*/  BSYNC B0 ;  /* 0x0000000000007941 */ /* 0x000fea0003800000 */
.L_x_20122:
        /* <DEDUP_REMOVED lines=129> */
.L_x_20200:
        /* <DEDUP_REMOVED lines=54> */
[----:B------:R-:W-:-:S03]  /*d6b0*/  FFMA.FTZ R106, R104, R109, R135 ;  /* 0x0000006d686a7223 */ /* 0x000fc60000010087 */
[C---:B-1----:R-:W-:Y:S01]  /*d6c0*/  FFMA.FTZ R104, R73.reuse, R74, R72 ;  /* 0x0000004a49687223 */ /* 0x042fe20000010048 */
[----:B------:R-:W-:Y:S01]  /*d6d0*/  FMUL.FTZ R105, R73, R106 ;  /* 0x0000006a49697220 */ /* 0x000fe20000410000 */
[----:B------:R-:W0:Y:S03]  /*d6e0*/  @!P0 LDC.64 R74, c[0x0][0x250] ;  /* 0x00009400ff4a8b82 */ /* 0x000e260000000a00 */
[----:B------:R-:W-:Y:S04]  /*d6f0*/  SHFL.IDX PT, R73, R104, RZ, 0x1f ;  /* 0x00001fff68497589 */ /* 0x000fe800000e0000 */
[----:B------:R-:W1:Y:S01]  /*d700*/  SHFL.IDX PT, R105, R105, RZ, 0x1f ;  /* 0x00001fff69697589 */ /* 0x000e6200000e0000 */
[----:B------:R-:W2:Y:S01]  /*d710*/  LDC R106, c[0x0][0x2d8] ;  /* 0x0000b600ff6a7b82 */ /* 0x000ea20000000800 */
[----:B0-----:R-:W-:-:S04]  /*d720*/  @!P0 IMAD.WIDE R74, R6, 0x4, R74 ;  /* 0x00000004064a8825 */ /* 0x001fc800078e024a */
[----:B-1----:R-:W-:Y:S01]  /*d730*/  FMUL.FTZ R72, R105, R105 ;  /* 0x0000006969487220 */ /* 0x002fe20000410000 */
[----:B--2---:R-:W-:Y:S01]  /*d740*/  FFMA.FTZ R106, R73, UR14, R106 ;  /* 0x0000000e496a7c23 */ /* 0x004fe2000801006a */
[----:B------:R0:W-:Y:S03]  /*d750*/  @!P0 STG.E desc[UR4][R74.64], R105 ;  /* 0x000000694a008986 */ /* 0x0001e6000c101904 */
        /* <DEDUP_REMOVED lines=14> */
[C---:B------:R-:W-:Y:S02]  /*d840*/  FMUL.FTZ R75, R106.reuse, R75 ;  /* 0x0000004b6a4b7220 */ /* 0x040fe40000410000 */
[----:B------:R-:W-:Y:S01]  /*d850*/  FMUL.FTZ R109, R106, R109 ;  /* 0x0000006d6a6d7220 */ /* 0x000fe20000410000 */
[----:B------:R-:W-:Y:S01]  /*d860*/  FFMA.FTZ R72, R134, R73, R133 ;  /* 0x0000004986487223 */ /* 0x000fe20000010085 */
[----:B------:R-:W-:Y:S01]  /*d870*/  FFMA.FTZ R75, R132, R75, R131 ;  /* 0x0000004b844b7223 */ /* 0x000fe20000010083 */
[----:B------:R-:W-:Y:S01]  /*d880*/  FADD.FTZ R73, R42, -R107 ;  /* 0x8000006b2a497221 */ /* 0x000fe20000010000 */
[----:B------:R-:W-:Y:S01]  /*d890*/  FFMA.FTZ R108, R124, R109, R123 ;  /* 0x0000006d7c6c7223 */ /* 0x000fe2000001007b */
[----:B------:R-:W-:-:S02]  /*d8a0*/  FADD.FTZ R109, R47, -R107 ;  /* 0x8000006b2f6d7221 */ /* 0x000fc40000010000 */
[----:B------:R-:W-:Y:S01]  /*d8b0*/  F2FP.F16.F32.PACK_AB R72, R75, R72 ;  /* 0x000000484b48723e */ /* 0x000fe200000000ff */
[----:B------:R-:W-:Y:S01]  /*d8c0*/  FADD.FTZ R75, R43, -R107 ;  /* 0x8000006b2b4b7221 */ /* 0x000fe20000010000 */
[C---:B------:R-:W-:Y:S01]  /*d8d0*/  FMUL.FTZ R73, R106.reuse, R73 ;  /* 0x000000496a497220 */ /* 0x040fe20000410000 */
[C---:B------:R-:W-:Y:S02]  /*d8e0*/  FMUL.FTZ R109, R106.reuse, R109 ;  /* 0x0000006d6a6d7220 */ /* 0x040fe40000410000 */
[C---:B------:R-:W-:Y:S01]  /*d8f0*/  FMUL.FTZ R74, R106.reuse, R75 ;  /* 0x0000004b6a4a7220 */ /* 0x040fe20000410000 */
[----:B------:R-:W-:Y:S01]  /*d900*/  FMUL.FTZ R75, R106, R105 ;  /* 0x000000696a4b7220 */ /* 0x000fe20000410000 */
[----:B------:R-:W-:Y:S01]  /*d910*/  FFMA.FTZ R73, R130, R73, R129 ;  /* 0x0000004982497223 */ /* 0x000fe20000010081 */
[----:B------:R-:W0:Y:S01]  /*d920*/  LDC.64 R104, c[0x0][0x2b8] ;  /* 0x0000ae00ff687b82 */ /* 0x000e220000000a00 */
[----:B------:R-:W-:Y:S01]  /*d930*/  FFMA.FTZ R74, R128, R74, R127 ;  /* 0x0000004a804a7223 */ /* 0x000fe2000001007f */
[----:B------:R-:W-:-:S04]  /*d940*/  FFMA.FTZ R75, R126, R75, R125 ;  /* 0x0000004b7e4b7223 */ /* 0x000fc8000001007d */
[----:B------:R-:W-:Y:S02]  /*d950*/  F2FP.F16.F32.PACK_AB R73, R74, R73 ;  /* 0x000000494a49723e */ /* 0x000fe400000000ff */
[----:B------:R-:W-:Y:S01]  /*d960*/  F2FP.F16.F32.PACK_AB R74, R108, R75 ;  /* 0x0000004b6c4a723e */ /* 0x000fe200000000ff */
[----:B------:R-:W-:Y:S01]  /*d970*/  FADD.FTZ R75, R46, -R107 ;  /* 0x8000006b2e4b7221 */ /* 0x000fe20000010000 */
[----:B------:R-:W-:-:S03]  /*d980*/  FFMA.FTZ R108, R120, R109, R119 ;  /* 0x0000006d786c7223 */ /* 0x000fc60000010077 */
[----:B------:R-:W-:-:S04]  /*d990*/  FMUL.FTZ R75, R106, R75 ;  /* 0x0000004b6a4b7220 */ /* 0x000fc80000410000 */
[----:B------:R-:W-:-:S05]  /*d9a0*/  FFMA.FTZ R75, R122, R75, R121 ;  /* 0x0000004b7a4b7223 */ /* 0x000fca0000010079 */
[----:B------:R-:W-:Y:S01]  /*d9b0*/  F2FP.F16.F32.PACK_AB R75, R108, R75 ;  /* 0x0000004b6c4b723e */ /* 0x000fe200000000ff */
[C---:B0-----:R-:W-:Y:S01]  /*d9c0*/  IMAD.WIDE.U32 R104, R103.reuse, 0x10, R104 ;  /* 0x0000001067687825 */ /* 0x041fe200078e0068 */
[----:B------:R-:W-:-:S04]  /*d9d0*/  IADD3 R103, R103, 0x80, RZ ;  /* 0x0000008067677810 */ /* 0x000fc80007ffe0ff */
[----:B------:R1:W-:Y:S03]  /*d9e0*/  STG.E.128 desc[UR4][R104.64], R72 ;  /* 0x0000004868007986 */ /* 0x0003e6000c101d04 */
.L_x_20182:
[----:B------:R-:W-:Y:S05]  /*d9f0*/  BSYNC B0 ;  /* 0x0000000000007941 */ /* 0x000fea0003800000 */
.L_x_20181:
        /* <DEDUP_REMOVED lines=14> */
[----:B------:R-:W-:Y:S01]  /*dae0*/  FFMA.FTZ R108, R8, R109, R12 ;  /* 0x0000006d086c7223 */ /* 0x000fe2000001000c */
[----:B------:R-:W-:-:S02]  /*daf0*/  FADD.FTZ R109, R55, -R107 ;  /* 0x8000006b376d7221 */ /* 0x000fc40000010000 */
[----:B------:R-:W-:Y:S01]  /*db00*/  F2FP.F16.F32.PACK_AB R72, R75, R72 ;  /* 0x000000484b48723e */ /* 0x000fe200000000ff */
[----:B------:R-:W-:Y:S01]  /*db10*/  FADD.FTZ R75, R51, -R107 ;  /* 0x8000006b334b7221 */ /* 0x000fe20000010000 */
[C---:B------:R-:W-:Y:S01]  /*db20*/  FMUL.FTZ R73, R106.reuse, R73 ;  /* 0x000000496a497220 */ /* 0x040fe20000410000 */
[C---:B------:R-:W-:Y:S02]  /*db30*/  FMUL.FTZ R109, R106.reuse, R109 ;  /* 0x0000006d6a6d7220 */ /* 0x040fe40000410000 */
[----:B------:R-:W-:Y:S01]  /*db40*/  FMUL.FTZ R74, R106, R75 ;  /* 0x0000004b6a4a7220 */ /* 0x000fe20000410000 */
[----:B------:R-:W-:Y:S01]  /*db50*/  FFMA.FTZ R75, R7, R104, R11 ;  /* 0x00000068074b7223 */ /* 0x000fe2000001000b */
[----:B------:R-:W-:Y:S01]  /*db60*/  FFMA.FTZ R73, R114, R73, R113 ;  /* 0x0000004972497223 */ /* 0x000fe20000010071 */
[----:B------:R-:W0:Y:S01]  /*db70*/  LDC.64 R104, c[0x0][0x2b8] ;  /* 0x0000ae00ff687b82 */ /* 0x000e220000000a00 */
[----:B------:R-:W-:-:S05]  /*db80*/  FFMA.FTZ R74, R112, R74, R111 ;  /* 0x0000004a704a7223 */ /* 0x000fca000001006f */
[----:B------:R-:W-:Y:S02]  /*db90*/  F2FP.F16.F32.PACK_AB R73, R74, R73 ;  /* 0x000000494a49723e */ /* 0x000fe400000000ff */
[----:B------:R-:W-:Y:S01]  /*dba0*/  F2FP.F16.F32.PACK_AB R74, R108, R75 ;  /* 0x0000004b6c4a723e */ /* 0x000fe200000000ff */
[----:B------:R-:W-:-:S04]  /*dbb0*/  FADD.FTZ R75, R54, -R107 ;  /* 0x8000006b364b7221 */ /* 0x000fc80000010000 */
[----:B------:R-:W-:-:S04]  /*dbc0*/  FMUL.FTZ R108, R106, R75 ;  /* 0x0000004b6a6c7220 */ /* 0x000fc80000410000 */
[----:B------:R-:W-:Y:S01]  /*dbd0*/  FFMA.FTZ R75, R9, R108, R13 ;  /* 0x0000006c094b7223 */ /* 0x000fe2000001000d */
[----:B------:R-:W-:-:S05]  /*dbe0*/  FFMA.FTZ R108, R10, R109, R14 ;  /* 0x0000006d0a6c7223 */ /* 0x000fca000001000e */
[----:B------:R-:W-:Y:S01]  /*dbf0*/  F2FP.F16.F32.PACK_AB R75, R108, R75 ;  /* 0x0000004b6c4b723e */ /* 0x000fe200000000ff */
[----:B0-----:R-:W-:-:S04]  /*dc00*/  IMAD.WIDE.U32 R104, R103, 0x10, R104 ;  /* 0x0000001067687825 */ /* 0x001fc800078e0068 */
[----:B------:R-:W-:Y:S01]  /*dc10*/  VIADD R103, R103, 0x80 ;  /* 0x0000008067677836 */ /* 0x000fe20000000000 */
[----:B------:R2:W-:Y:S06]  /*dc20*/  STG.E.128 desc[UR4][R104.64], R72 ;  /* 0x0000004868007986 */ /* 0x0005ec000c101d04 */
.L_x_20184:
[----:B------:R-:W-:Y:S05]  /*dc30*/  BSYNC B0 ;  /* 0x0000000000007941 */ /* 0x000fea0003800000 */
.L_x_20183:
[----:B------:R-:W-:Y:S01]  /*dc40*/  ISETP.NE.AND P0, PT, R78, RZ, PT ;  /* 0x000000ff4e00720c */ /* 0x000fe20003f05270 */
[----:B------:R-:W-:-:S12]  /*dc50*/  BSSY B0, `(.L_x_20185) ;  /* 0x0000022000007945 */ /* 0x000fd80003800000 */
[----:B------:R-:W-:Y:S05]  /*dc60*/  @!P0 BRA `(.L_x_20186) ;  /* 0x0000000000808947 */ /* 0x000fea0003800000 */
[--C-:B012---:R-:W-:Y:S01]  /*dc70*/  FADD.FTZ R73, R56, -R107.reuse ;  /* 0x8000006b38497221 */ /* 0x107fe20000010000 */
[--C-:B------:R-:W-:Y:S01]  /*dc80*/  FADD.FTZ R75, R57, -R107.reuse ;  /* 0x8000006b394b7221 */ /* 0x100fe20000010000 */
[--C-:B------:R-:W-:Y:S01]  /*dc90*/  FADD.FTZ R105, R60, -R107.reuse ;  /* 0x8000006b3c697221 */ /* 0x100fe20000010000 */
[--C-:B------:R-:W-:Y:S01]  /*dca0*/  FADD.FTZ R109, R61, -R107.reuse ;  /* 0x8000006b3d6d7221 */ /* 0x100fe20000010000 */
[C---:B------:R-:W-:Y:S01]  /*dcb0*/  FMUL.FTZ R72, R106.reuse, R73 ;  /* 0x000000496a487220 */ /* 0x040fe20000410000 */
[----:B------:R-:W-:Y:S01]  /*dcc0*/  FMUL.FTZ R75, R106, R75 ;  /* 0x0000004b6a4b7220 */ /* 0x000fe20000410000 */
[----:B------:R-:W-:Y:S01]  /*dcd0*/  FADD.FTZ R73, R58, -R107 ;  /* 0x8000006b3a497221 */ /* 0x000fe20000010000 */
[----:B------:R-:W-:Y:S01]  /*dce0*/  FMUL.FTZ R104, R106, R105 ;  /* 0x000000696a687220 */ /* 0x000fe20000410000 */
[----:B------:R-:W-:Y:S01]  /*dcf0*/  FFMA.FTZ R72, R15, R72, R23 ;  /* 0x000000480f487223 */ /* 0x000fe20000010017 */
[----:B------:R-:W-:Y:S01]  /*dd00*/  FFMA.FTZ R75, R16, R75, R24 ;  /* 0x0000004b104b7223 */ /* 0x000fe20000010018 */
[C---:B------:R-:W-:Y:S01]  /*dd10*/  FMUL.FTZ R74, R106.reuse, R73 ;  /* 0x000000496a4a7220 */ /* 0x040fe20000410000 */
[----:B------:R-:W-:Y:S01]  /*dd20*/  FADD.FTZ R73, R59, -R107 ;  /* 0x8000006b3b497221 */ /* 0x000fe20000010000 */
[----:B------:R-:W-:-:S02]  /*dd30*/  FMUL.FTZ R109, R106, R109 ;  /* 0x0000006d6a6d7220 */ /* 0x000fc40000410000 */
[----:B------:R-:W-:Y:S01]  /*dd40*/  F2FP.F16.F32.PACK_AB R72, R75, R72 ;  /* 0x000000484b48723e */ /* 0x000fe200000000ff */
[----:B------:R-:W-:Y:S01]  /*dd50*/  FMUL.FTZ R75, R106, R73 ;  /* 0x000000496a4b7220 */ /* 0x000fe20000410000 */
[----:B------:R-:W-:Y:S01]  /*dd60*/  FFMA.FTZ R73, R17, R74, R25 ;  /* 0x0000004a11497223 */ /* 0x000fe20000010019 */
[----:B------:R-:W-:Y:S01]  /*dd70*/  FFMA.FTZ R108, R20, R109, R28 ;  /* 0x0000006d146c7223 */ /* 0x000fe2000001001c */
[----:B------:R-:W-:Y:S01]  /*dd80*/  FADD.FTZ R109, R63, -R107 ;  /* 0x8000006b3f6d7221 */ /* 0x000fe20000010000 */
[----:B------:R-:W-:Y:S01]  /*dd90*/  FFMA.FTZ R74, R18, R75, R26 ;  /* 0x0000004b124a7223 */ /* 0x000fe2000001001a */
[----:B------:R-:W-:Y:S02]  /*dda0*/  FFMA.FTZ R75, R19, R104, R27 ;  /* 0x00000068134b7223 */ /* 0x000fe4000001001b */
[----:B------:R-:W0:Y:S01]  /*ddb0*/  LDC.64 R104, c[0x0][0x2b8] ;  /* 0x0000ae00ff687b82 */ /* 0x000e220000000a00 */
[----:B------:R-:W-:Y:S01]  /*ddc0*/  FMUL.FTZ R109, R106, R109 ;  /* 0x0000006d6a6d7220 */ /* 0x000fe20000410000 */
[----:B------:R-:W-:-:S02]  /*ddd0*/  F2FP.F16.F32.PACK_AB R73, R74, R73 ;  /* 0x000000494a49723e */ /* 0x000fc400000000ff */
[----:B------:R-:W-:Y:S01]  /*dde0*/  F2FP.F16.F32.PACK_AB R74, R108, R75 ;  /* 0x0000004b6c4a723e */ /* 0x000fe200000000ff */
[----:B------:R-:W-:-:S04]  /*ddf0*/  FADD.FTZ R75, R62, -R107 ;  /* 0x8000006b3e4b7221 */ /* 0x000fc80000010000 */
[----:B------:R-:W-:-:S04]  /*de00*/  FMUL.FTZ R108, R106, R75 ;  /* 0x0000004b6a6c7220 */ /* 0x000fc80000410000 */
[----:B------:R-:W-:Y:S01]  /*de10*/  FFMA.FTZ R75, R21, R108, R29 ;  /* 0x0000006c154b7223 */ /* 0x000fe2000001001d */
[----:B------:R-:W-:-:S05]  /*de20*/  FFMA.FTZ R108, R22, R109, R30 ;  /* 0x0000006d166c7223 */ /* 0x000fca000001001e */
[----:B------:R-:W-:Y:S01]  /*de30*/  F2FP.F16.F32.PACK_AB R75, R108, R75 ;  /* 0x0000004b6c4b723e */ /* 0x000fe200000000ff */
[C---:B0-----:R-:W-:Y:S01]  /*de40*/  IMAD.WIDE.U32 R104, R103.reuse, 0x10, R104 ;  /* 0x0000001067687825 */ /* 0x041fe200078e0068 */
[----:B------:R-:W-:-:S04]  /*de50*/  IADD3 R103, R103, 0x80, RZ ;  /* 0x0000008067677810 */ /* 0x000fc80007ffe0ff */
[----:B------:R3:W-:Y:S03]  /*de60*/  STG.E.128 desc[UR4][R104.64], R72 ;  /* 0x0000004868007986 */ /* 0x0007e6000c101d04 */
.L_x_20186:
[----:B------:R-:W-:Y:S05]  /*de70*/  BSYNC B0 ;  /* 0x0000000000007941 */ /* 0x000fea0003800000 */
.L_x_20185:
        /* <DEDUP_REMOVED lines=19> */
[----:B------:R-:W-:Y:S01]  /*dfb0*/  FMUL.FTZ R74, R106, R73 ;  /* 0x000000496a4a7220 */ /* 0x000fe20000410000 */
[----:B------:R-:W-:Y:S01]  /*dfc0*/  F2FP.F16.F32.PACK_AB R75, R104, R75 ;  /* 0x0000004b684b723e */ /* 0x000fe200000000ff */
[----:B------:R-:W-:Y:S01]  /*dfd0*/  FMUL.FTZ R109, R106, R109 ;  /* 0x0000006d6a6d7220 */ /* 0x000fe20000410000 */
[----:B------:R-:W0:Y:S01]  /*dfe0*/  LDC.64 R104, c[0x0][0x2b8] ;  /* 0x0000ae00ff687b82 */ /* 0x000e220000000a00 */
        /* <DEDUP_REMOVED lines=11> */
.L_x_20188:
[----:B------:R-:W-:Y:S05]  /*e0a0*/  BSYNC B0 ;  /* 0x0000000000007941 */ /* 0x000fea0003800000 */
.L_x_20187:
[----:B------:R-:W-:Y:S02]  /*e0b0*/  IADD3 R6, R6, UR16, RZ ;  /* 0x0000001006067c10 */ /* 0x000fe4000fffe0ff */
[----:B0-----:R-:W-:Y:S02]  /*e0c0*/  SEL R106, RZ, 0x1, P3 ;  /* 0x00000001ff6a7807 */ /* 0x001fe40001800000 */
[----:B------:R-:W-:-:S13]  /*e0d0*/  ISETP.GE.AND P0, PT, R6, UR17, PT ;  /* 0x0000001106007c0c */ /* 0x000fda000bf06270 */
[----:B------:R-:W-:Y:S05]  /*e0e0*/  @!P0 BRA `(.L_x_20189) ;  /* 0xffffff3000948947 */ /* 0x000fea000383ffff */
[----:B------:R-:W-:Y:S05]  /*e0f0*/  EXIT ;  /* 0x000000000000794d */ /* 0x000fea0003800000 */
.L_x_20180:
[----:B------:R-:W-:Y:S01]  /*e100*/  HFMA2.MMA R105, -RZ, RZ, 0, 1.847743988037109375e-06 ;  /* 0x0000001fff697435 */ /* 0x000fe200000001ff */
[----:B------:R-:W-:Y:S01]  /*e110*/  IMAD.MOV.U32 R104, RZ, RZ, 0x1 ;  /* 0x00000001ff687424 */ /* 0x000fe200078e00ff */
[----:B------:R-:W-:-:S09]  /*e120*/  MOV R106, 0xffffffff ;  /* 0xffffffff006a7802 */ /* 0x000fd20000000f00 */
[----:B------:R-:W-:Y:S05]  /*e130*/  WARPSYNC.COLLECTIVE R106, `(.L_x_20190) ;  /* 0x000000006a087348 */ /* 0x000fea0003c00000 */
[----:B------:R0:W1:Y:S02]  /*e140*/  SHFL.BFLY P5, R107, R73, R104, R105 ;  /* 0x0c000068496b7389 */ /* 0x00006400000a0069 */
[----:B01----:R-:W-:Y:S01]  /*e150*/  ENDCOLLECTIVE ;  /* 0x000000000000791b */ /* 0x003fe20003800000 */
.L_x_20190:
[----:B------:R-:W-:Y:S01]  /*e160*/  HFMA2.MMA R104, -RZ, RZ, 0, 1.1920928955078125e-07 ;  /* 0x00000002ff687435 */ /* 0x000fe200000001ff */
[----:B------:R-:W-:-:S04]  /*e170*/  FADD.FTZ R108, R73, R107 ;  /* 0x0000006b496c7221 */ /* 0x000fc80000010000 */
[----:B------:R-:W-:-:S07]  /*e180*/  IMAD.MOV.U32 R73, RZ, RZ, R108 ;  /* 0x000000ffff497224 */ /* 0x000fce00078e006c */
[----:B------:R-:W-:Y:S05]  /*e190*/  WARPSYNC.COLLECTIVE R106, `(.L_x_20191) ;  /* 0x000000006a087348 */ /* 0x000fea0003c00000 */
[----:B------:R0:W1:Y:S02]  /*e1a0*/  SHFL.BFLY P5, R107, R73, R104, R105 ;  /* 0x0c000068496b7389 */ /* 0x00006400000a0069 */
[----:B01----:R-:W-:Y:S01]  /*e1b0*/  ENDCOLLECTIVE ;  /* 0x000000000000791b */ /* 0x003fe20003800000 */
.L_x_20191:
[----:B------:R-:W-:Y:S02]  /*e1c0*/  IMAD.MOV.U32 R104, RZ, RZ, 0x4 ;  /* 0x00000004ff687424 */ /* 0x000fe400078e00ff */
[----:B------:R-:W-:-:S05]  /*e1d0*/  FADD.FTZ R109, R108, R107 ;  /* 0x0000006b6c6d7221 */ /* 0x000fca0000010000 */
[----:B------:R-:W-:-:S07]  /*e1e0*/  MOV R73, R109 ;  /* 0x0000006d00497202 */ /* 0x000fce0000000f00 */
[----:B------:R-:W-:Y:S05]  /*e1f0*/  WARPSYNC.COLLECTIVE R106, `(.L_x_20192) ;  /* 0x000000006a087348 */ /* 0x000fea0003c00000 */
[----:B------:R0:W1:Y:S02]  /*e200*/  SHFL.BFLY P5, R107, R73, R104, R105 ;  /* 0x0c000068496b7389 */ /* 0x00006400000a0069 */
[----:B01----:R-:W-:Y:S01]  /*e210*/  ENDCOLLECTIVE ;  /* 0x000000000000791b */ /* 0x003fe20003800000 */
.L_x_20192:
[----:B------:R-:W-:Y:S01]  /*e220*/  HFMA2.MMA R104, -RZ, RZ, 0, 4.76837158203125e-07 ;  /* 0x00000008ff687435 */ /* 0x000fe200000001ff */
[----:B------:R-:W-:-:S05]  /*e230*/  FADD.FTZ R110, R109, R107 ;  /* 0x0000006b6d6e7221 */ /* 0x000fca0000010000 */
[----:B------:R-:W-:-:S07]  /*e240*/  MOV R73, R110 ;  /* 0x0000006e00497202 */ /* 0x000fce0000000f00 */
[----:B------:R-:W-:Y:S05]  /*e250*/  WARPSYNC.COLLECTIVE R106, `(.L_x_20193) ;  /* 0x000000006a087348 */ /* 0x000fea0003c00000 */
[----:B------:R0:W1:Y:S02]  /*e260*/  SHFL.BFLY P5, R107, R73, R104, R105 ;  /* 0x0c000068496b7389 */ /* 0x00006400000a0069 */
[----:B01----:R-:W-:Y:S01]  /*e270*/  ENDCOLLECTIVE ;  /* 0x000000000000791b */ /* 0x003fe20003800000 */
.L_x_20193:
[----:B------:R-:W-:Y:S01]  /*e280*/  MOV R104, 0x10 ;  /* 0x0000001000687802 */ /* 0x000fe20000000f00 */
[----:B------:R-:W-:-:S04]  /*e290*/  FADD.FTZ R135, R110, R107 ;  /* 0x0000006b6e877221 */ /* 0x000fc80000010000 */
[----:B------:R-:W-:-:S07]  /*e2a0*/  IMAD.MOV.U32 R73, RZ, RZ, R135 ;  /* 0x000000ffff497224 */ /* 0x000fce00078e0087 */
[----:B------:R-:W-:Y:S05]  /*e2b0*/  WARPSYNC.COLLECTIVE R106, `(.L_x_20194) ;  /* 0x000000006a087348 */ /* 0x000fea0003c00000 */
[----:B------:R0:W1:Y:S02]  /*e2c0*/  SHFL.BFLY P5, R107, R73, R104, R105 ;  /* 0x0c000068496b7389 */ /* 0x00006400000a0069 */
[----:B01----:R-:W-:Y:S01]  /*e2d0*/  ENDCOLLECTIVE ;  /* 0x000000000000791b */ /* 0x003fe20003800000 */
.L_x_20194:
        /* <DEDUP_REMOVED lines=72> */
.L_x_20195:
[----:B------:R-:W-:Y:S01]  /*e760*/  HFMA2.MMA R104, -RZ, RZ, 0, 1.1920928955078125e-07 ;  /* 0x00000002ff687435 */ /* 0x000fe200000001ff */
[----:B------:R-:W-:-:S05]  /*e770*/  FADD.FTZ R108, R73, R107 ;  /* 0x0000006b496c7221 */ /* 0x000fca0000010000 */
[----:B------:R-:W-:-:S07]  /*e780*/  MOV R73, R108 ;  /* 0x0000006c00497202 */ /* 0x000fce0000000f00 */
[----:B------:R-:W-:Y:S05]  /*e790*/  WARPSYNC.COLLECTIVE R106, `(.L_x_20196) ;  /* 0x000000006a087348 */ /* 0x000fea0003c00000 */
[----:B------:R0:W1:Y:S02]  /*e7a0*/  SHFL.BFLY P5, R107, R73, R104, R105 ;  /* 0x0c000068496b7389 */ /* 0x00006400000a0069 */
[----:B01----:R-:W-:Y:S01]  /*e7b0*/  ENDCOLLECTIVE ;  /* 0x000000000000791b */ /* 0x003fe20003800000 */
.L_x_20196:
[----:B------:R-:W-:Y:S01]  /*e7c0*/  MOV R104, 0x4 ;  /* 0x0000000400687802 */ /* 0x000fe20000000f00 */
[----:B------:R-:W-:-:S04]  /*e7d0*/  FADD.FTZ R109, R108, R107 ;  /* 0x0000006b6c6d7221 */ /* 0x000fc80000010000 */
[----:B------:R-:W-:-:S07]  /*e7e0*/  IMAD.MOV.U32 R73, RZ, RZ, R109 ;  /* 0x000000ffff497224 */ /* 0x000fce00078e006d */
[----:B------:R-:W-:Y:S05]  /*e7f0*/  WARPSYNC.COLLECTIVE R106, `(.L_x_20197) ;  /* 0x000000006a087348 */ /* 0x000fea0003c00000 */
[----:B------:R0:W1:Y:S02]  /*e800*/  SHFL.BFLY P5, R107, R73, R104, R105 ;  /* 0x0c000068496b7389 */ /* 0x00006400000a0069 */
[----:B01----:R-:W-:Y:S01]  /*e810*/  ENDCOLLECTIVE ;  /* 0x000000000000791b */ /* 0x003fe20003800000 */
.L_x_20197:
[----:B------:R-:W-:Y:S02]  /*e820*/  IMAD.MOV.U32 R104, RZ, RZ, 0x8 ;  /* 0x00000008ff687424 */ /* 0x000fe400078e00ff */
[----:B------:R-:W-:-:S05]  /*e830*/  FADD.FTZ R110, R109, R107 ;  /* 0x0000006b6d6e7221 */ /* 0x000fca0000010000 */
[----:B------:R-:W-:-:S07]  /*e840*/  MOV R73, R110 ;  /* 0x0000006e00497202 */ /* 0x000fce0000000f00 */
[----:B------:R-:W-:Y:S05]  /*e850*/  WARPSYNC.COLLECTIVE R106, `(.L_x_20198) ;  /* 0x000000006a087348 */ /* 0x000fea0003c00000 */
[----:B------:R0:W1:Y:S02]  /*e860*/  SHFL.BFLY P5, R107, R73, R104, R105 ;  /* 0x0c000068496b7389 */ /* 0x00006400000a0069 */
[----:B01----:R-:W-:Y:S01]  /*e870*/  ENDCOLLECTIVE ;  /* 0x000000000000791b */ /* 0x003fe20003800000 */
.L_x_20198:
[----:B------:R-:W-:Y:S01]  /*e880*/  HFMA2.MMA R104, -RZ, RZ, 0, 9.5367431640625e-07 ;  /* 0x00000010ff687435 */ /* 0x000fe200000001ff */
[----:B------:R-:W-:-:S05]  /*e890*/  FADD.FTZ R135, R110, R107 ;  /* 0x0000006b6e877221 */ /* 0x000fca0000010000 */
[----:B------:R-:W-:-:S07]  /*e8a0*/  MOV R73, R135 ;  /* 0x0000008700497202 */ /* 0x000fce0000000f00 */
[----:B------:R-:W-:Y:S05]  /*e8b0*/  WARPSYNC.COLLECTIVE R106, `(.L_x_20199) ;  /* 0x000000006a087348 */ /* 0x000fea0003c00000 */
[----:B------:R0:W1:Y:S02]  /*e8c0*/  SHFL.BFLY P5, R107, R73, R104, R105 ;  /* 0x0c000068496b7389 */ /* 0x00006400000a0069 */
[----:B01----:R-:W-:Y:S01]  /*e8d0*/  ENDCOLLECTIVE ;  /* 0x000000000000791b */ /* 0x003fe20003800000 */
.L_x_20199:
[----:B------:R-:W-:Y:S05]  /*e8e0*/  BRA `(.L_x_20200) ;  /* 0xffffffe800987947 */ /* 0x000fea000383ffff */
.L_x_20201:
        /* <DEDUP_REMOVED lines=9> */
.L_x_30292:


//--------------------- .text._ZN10layer_norm13ln_fwd_kernelINS_13Kernel_traitsI6__halfS2_fS2_fjLj4096ELj1ELj1ELj4ELj16ENS_18Kernel_traits_baseILj4096ES2_S2_fS2_fjLj128EEEEELb1ELb1ELb0ELb1EEEvNS_9FwdParamsE --------------------------
	.section	.text._ZN10layer_norm13ln_fwd_kernelINS_13Kernel_traitsI6__halfS2_fS2_fjLj4096ELj1ELj1ELj4ELj16ENS_18Kernel_traits_baseILj4096ES2_S2_fS2_fjLj128EEEEELb1ELb1ELb0ELb1EEEvNS_9FwdParamsE,"ax",@progbits
	.align	128
        .global         _ZN10layer_norm13ln_fwd_kernelINS_13Kernel_traitsI6__halfS2_fS2_fjLj4096ELj1ELj1ELj4ELj16ENS_18Kernel_traits_baseILj4096ES2_S2_fS2_fjLj128EEEEELb1ELb1ELb0ELb1EEEvNS_9FwdParamsE
        .type           _ZN10layer_norm13ln_fwd_kernelINS_13Kernel_traitsI6__halfS2_fS2_fjLj4096ELj1ELj1ELj4ELj16ENS_18Kernel_traits_baseILj4096ES2_S2_fS2_fjLj128EEEEELb1ELb1ELb0ELb1EEEvNS_9FwdParamsE,@function
        .size           _ZN10layer_norm13ln_fwd_kernelINS_13Kernel_traitsI6__halfS2_fS2_fjLj4096ELj1ELj1ELj4ELj16ENS_18Kernel_traits_baseILj4096ES2_S2_fS2_fjLj128EEEEELb1ELb1ELb0ELb1EEEvNS_9FwdParamsE,(.L_x_30293 - _ZN10layer_norm13ln_fwd_kernelINS_13Kernel_traitsI6__halfS2_fS2_fjLj4096ELj1ELj1ELj4ELj16ENS_18Kernel_traits_baseILj4096ES2_S2_fS2_fjLj128EEEEELb1ELb1ELb0ELb1EEEvNS_9FwdParamsE)
        .other          _ZN10layer_norm13ln_fwd_kernelINS_13Kernel_traitsI6__halfS2_fS2_fjLj4096ELj1ELj1ELj4ELj16ENS_18Kernel_traits_baseILj4096ES2_S2_fS2_fjLj128EEEEELb1ELb1ELb0ELb1EEEvNS_9FwdParamsE,@"STO_CUDA_ENTRY STV_DEFAULT"
_ZN10layer_norm13ln_fwd_kernelINS_13Kernel_traitsI6__halfS2_fS2_fjLj4096ELj1ELj1ELj4ELj16ENS_18Kernel_traits_baseILj4096ES2_S2_fS2_fjLj128EEEEELb1ELb1ELb0ELb1EEEvNS_9FwdParamsE:
.text._ZN10layer_norm13ln_fwd_kernelINS_13Kernel_traitsI6__halfS2_fS2_fjLj4096ELj1ELj1ELj4ELj16ENS_18Kernel_traits_baseILj4096ES2_S2_fS2_fjLj128EEEEELb1ELb1ELb0ELb1EEEvNS_9FwdParamsE:
        /* <DEDUP_REMOVED lines=22> */
[C---:B------:R-:W-:Y:S01]  /*0160*/  LEA.HI R27, R20.reuse, UR8, RZ, 0x19 ;  /* 0x00000008141b7c11 */ /* 0x040fe2000f8fc8ff */
[----:B------:R-:W-:Y:S01]  /*0170*/  ULDC.64 UR8, c[0x0][0x260] ;  /* 0x0000980000087ab9 */ /* 0x000fe20000000a00 */
[----:B------:R-:W-:Y:S02]  /*0180*/  LOP3.LUT R0, R20, 0x7f, RZ, 0xc0, !PT ;  /* 0x0000007f14007812 */ /* 0x000fe400078ec0ff */
        /* <DEDUP_REMOVED lines=47> */
[----:B------:R-:W-:Y:S01]  /*0480*/  UIADD3 UR29, UR6, 0x5384540f, URZ ;  /* 0x5384540f061d7890 */ /* 0x000fe2000fffe03f */
[----:B------:R-:W-:Y:S01]  /*0490*/  IADD3 R2, P1, R21, UR10, RZ ;  /* 0x0000000a15027c10 */ /* 0x000fe2000ff3e0ff */
[----:B------:R-:W-:Y:S01]  /*04a0*/  UIADD3 UR30, UR7, 0x1fd5c5a3, URZ ;  /* 0x1fd5c5a3071e7890 */ /* 0x000fe2000fffe03f */
[----:B------:R-:W-:Y:S01]  /*04b0*/  ISETP.NE.AND.EX P0, PT, RZ, UR11, PT, P0 ;  /* 0x0000000bff007c0c */ /* 0x000fe2000bf05300 */
[----:B------:R-:W-:Y:S01]  /*04c0*/  IMAD.WIDE.U32 R6, R7, -0x2daee0ad, RZ ;  /* 0xd2511f5307067825 */ /* 0x000fe200078e00ff */
[----:B------:R-:W-:Y:S01]  /*04d0*/  IADD3.X R3, RZ, UR11, RZ, P1, !PT ;  /* 0x0000000bff037c10 */ /* 0x000fe20008ffe4ff */
[----:B------:R-:W-:-:S02]  /*04e0*/  ULDC.64 UR10, c[0x0][0x278] ;  /* 0x00009e00000a7ab9 */ /* 0x000fc40000000a00 */
[----:B------:R-:W-:Y:S01]  /*04f0*/  IMAD.WIDE.U32 R14, R14, -0x326172a9, RZ ;  /* 0xcd9e8d570e0e7825 */ /* 0x000fe200078e00ff */
[----:B------:R-:W-:Y:S02]  /*0500*/  ISETP.GE.AND P1, PT, R27, UR12, PT ;  /* 0x0000000c1b007c0c */ /* 0x000fe4000bf26270 */
[----:B------:R-:W-:Y:S02]  /*0510*/  LOP3.LUT R88, R7, UR30, R4, 0x96, !PT ;  /* 0x0000001e07587c12 */ /* 0x000fe4000f8e9604 */
[----:B------:R-:W-:Y:S02]  /*0520*/  LOP3.LUT R87, R15, UR29, R12, 0x96, !PT ;  /* 0x0000001d0f577c12 */ /* 0x000fe4000f8e960c */
[----:B------:R-:W-:Y:S01]  /*0530*/  LEA R12, P2, R0, UR10, 0x4 ;  /* 0x0000000a000c7c11 */ /* 0x000fe2000f8420ff */
[----:B------:R-:W-:Y:S01]  /*0540*/  UIADD3 UR31, UR6, -0xe443238, URZ ;  /* 0xf1bbcdc8061f7890 */ /* 0x000fe2000fffe03f */
[----:B------:R-:W-:Y:S01]  /*0550*/  IMAD.HI.U32 R5, R88, -0x326172a9, RZ ;  /* 0xcd9e8d5758057827 */ /* 0x000fe200078e00ff */
[----:B------:R-:W5:Y:S01]  /*0560*/  @P0 LDG.E.128 R8, desc[UR4][R2.64] ;  /* 0x0000000402080981 */ /* 0x000f62000c1e1d00 */
[----:B------:R-:W-:-:S02]  /*0570*/  IADD3.X R13, RZ, UR11, RZ, P2, !PT ;  /* 0x0000000bff0d7c10 */ /* 0x000fc400097fe4ff */
[----:B------:R-:W-:Y:S01]  /*0580*/  IADD3 R4, P2, R21, UR8, RZ ;  /* 0x0000000815047c10 */ /* 0x000fe2000ff5e0ff */
[----:B------:R-:W5:Y:S01]  /*0590*/  @P0 LDG.E.128 R16, desc[UR4][R2.64+0x800] ;  /* 0x0008000402100981 */ /* 0x000f62000c1e1d00 */
[----:B------:R-:W-:Y:S01]  /*05a0*/  UIADD3 UR32, UR7, -0x24c28bd8, URZ ;  /* 0xdb3d742807207890 */ /* 0x000fe2000fffe03f */
[----:B------:R-:W-:Y:S02]  /*05b0*/  LOP3.LUT R134, R5, UR31, R14, 0x96, !PT ;  /* 0x0000001f05867c12 */ /* 0x000fe4000f8e960e */
[----:B------:R-:W5:Y:S01]  /*05c0*/  @P0 LDG.E.128 R52, desc[UR4][R2.64+0x1000] ;  /* 0x0010000402340981 */ /* 0x000f62000c1e1d00 */
[----:B------:R-:W-:-:S03]  /*05d0*/  IMAD.X R5, RZ, RZ, UR9, P2 ;  /* 0x00000009ff057e24 */ /* 0x000fc600090e06ff */
[----:B------:R0:W5:Y:S02]  /*05e0*/  @P0 LDG.E.128 R28, desc[UR4][R2.64+0x1800] ;  /* 0x00180004021c0981 */ /* 0x000164000c1e1d00 */
        /* <DEDUP_REMOVED lines=16> */
[--C-:B------:R-:W-:Y:S01]  /*06f0*/  HADD2.F32 R26, -RZ, R28.reuse.H0_H0 ;  /* 0x2000001cff1a7230 */ /* 0x100fe20000004100 */
[----:B------:R-:W-:Y:S01]  /*0700*/  UIADD3 UR33, UR6, -0x700cb87f, URZ ;  /* 0x8ff3478106217890 */ /* 0x000fe2000fffe03f */
[----:B------:R-:W-:Y:S01]  /*0710*/  HADD2.F32 R80, -RZ, R28.H1_H1 ;  /* 0x3000001cff507230 */ /* 0x000fe20000004100 */
[----:B------:R-:W-:Y:S01]  /*0720*/  UIADD3 UR34, UR7, -0x695add53, URZ ;  /* 0x96a522ad07227890 */ /* 0x000fe2000fffe03f */
[--C-:B------:R-:W-:Y:S01]  /*0730*/  HADD2.F32 R81, -RZ, R29.reuse.H0_H0 ;  /* 0x2000001dff517230 */ /* 0x100fe20000004100 */
[----:B------:R-:W5:Y:S01]  /*0740*/  LDG.E.128 R72, desc[UR4][R12.64] ;  /* 0x000000040c487981 */ /* 0x000f62000c1e1d00 */
[----:B------:R-:W-:Y:S01]  /*0750*/  HADD2.F32 R83, -RZ, R29.H1_H1 ;  /* 0x3000001dff537230 */ /* 0x000fe20000004100 */
[----:B------:R-:W-:Y:S01]  /*0760*/  ULDC.64 UR8, c[0x0][0x270] ;  /* 0x00009c0000087ab9 */ /* 0x000fe20000000a00 */
[----:B------:R-:W-:Y:S01]  /*0770*/  IMAD R87, R87, -0x2daee0ad, RZ ;  /* 0xd2511f5357577824 */ /* 0x000fe200078e02ff */
[----:B------:R-:W5:Y:S01]  /*0780*/  LDG.E.128 R68, desc[UR4][R12.64+0x800] ;  /* 0x000800040c447981 */ /* 0x000f62000c1e1d00 */
[----:B------:R-:W-:Y:S01]  /*0790*/  IMAD R88, R88, -0x326172a9, RZ ;  /* 0xcd9e8d5758587824 */ /* 0x000fe200078e02ff */
[----:B------:R-:W-:Y:S01]  /*07a0*/  HFMA2.MMA R142, -RZ, RZ, 0, 5.9604644775390625e-08 ;  /* 0x00000001ff8e7435 */ /* 0x000fe200000001ff */
[----:B------:R-:W-:Y:S01]  /*07b0*/  IMAD.HI.U32 R29, R136, -0x326172a9, RZ ;  /* 0xcd9e8d57881d7827 */ /* 0x000fe200078e00ff */
[----:B------:R1:W5:Y:S01]  /*07c0*/  LDG.E.128 R64, desc[UR4][R12.64+0x1000] ;  /* 0x001000040c407981 */ /* 0x000362000c1e1d00 */
[----:B------:R-:W-:Y:S01]  /*07d0*/  UISETP.NE.U32.AND UP0, UPT, UR8, URZ, UPT ;  /* 0x0000003f0800728c */ /* 0x000fe2000bf05070 */
[----:B------:R-:W-:Y:S01]  /*07e0*/  LOP3.LUT R140, R140, 0x3, RZ, 0xc0, !PT ;  /* 0x000000038c8c7812 */ /* 0x000fe200078ec0ff */
[----:B------:R-:W-:Y:S01]  /*07f0*/  IMAD.HI.U32 R28, R134, -0x2daee0ad, RZ ;  /* 0xd2511f53861c7827 */ /* 0x000fe200078e00ff */
[----:B------:R-:W-:Y:S01]  /*0800*/  LOP3.LUT R88, R29, UR33, R88, 0x96, !PT ;  /* 0x000000211d587c12 */ /* 0x000fe2000f8e9658 */
[----:B------:R-:W-:Y:S01]  /*0810*/  UISETP.NE.AND.EX UP0, UPT, UR9, URZ, UPT, UP0 ;  /* 0x0000003f0900728c */ /* 0x000fe2000bf05300 */
[----:B------:R-:W-:Y:S01]  /*0820*/  MOV R133, RZ ;  /* 0x000000ff00857202 */ /* 0x000fe20000000f00 */
[--C-:B------:R-:W-:Y:S01]  /*0830*/  HADD2.F32 R2, -RZ, R8.reuse.H0_H0 ;  /* 0x20000008ff027230 */ /* 0x100fe20000004100 */
[----:B------:R-:W-:Y:S01]  /*0840*/  LOP3.LUT R87, R28, UR34, R87, 0x96, !PT ;  /* 0x000000221c577c12 */ /* 0x000fe2000f8e9657 */
[----:B------:R-:W-:Y:S01]  /*0850*/  HADD2.F32 R3, -RZ, R8.H1_H1 ;  /* 0x30000008ff037230 */ /* 0x000fe20000004100 */
[----:B------:R-:W-:Y:S01]  /*0860*/  ULDC UR10, c[0x0][0x218] ;  /* 0x00008600000a7ab9 */ /* 0x000fe20000000800 */
[--C-:B0-----:R-:W-:Y:S01]  /*0870*/  HADD2.F32 R4, -RZ, R9.reuse.H0_H0 ;  /* 0x20000009ff047230 */ /* 0x101fe20000004100 */
[----:B------:R-:W-:Y:S01]  /*0880*/  ULDC.U8 UR11, c[0x0][0x2a0] ;  /* 0x0000a800000b7ab9 */ /* 0x000fe20000000000 */
        /* <DEDUP_REMOVED lines=70> */
.L_x_20427:
        /* <DEDUP_REMOVED lines=35> */
.L_x_20203:
[----:B------:R-:W-:-:S07]  /*0f20*/  IMAD.MOV.U32 R42, RZ, RZ, R136 ;  /* 0x000000ffff2a7224 */ /* 0x000fce00078e0088 */
.L_x_20204:
[----:B------:R-:W-:Y:S05]  /*0f30*/  BSYNC B0 ;  /* 0x0000000000007941 */ /* 0x000fea0003800000 */
.L_x_20202:
        /* <DEDUP_REMOVED lines=16> */
.L_x_20208:
[----:B------:R-:W-:Y:S05]  /*1040*/  BSYNC B1 ;  /* 0x0000000000017941 */ /* 0x000fea0003800000 */
.L_x_20207:
        /* <DEDUP_REMOVED lines=44> */
.L_x_20206:
[----:B------:R-:W-:Y:S05]  /*1310*/  BSYNC B0 ;  /* 0x0000000000007941 */ /* 0x000fea0003800000 */
.L_x_20205:
[----:B------:R-:W0:Y:S01]  /*1320*/  LDC R145, c[0x0][0x298] ;  /* 0x0000a600ff917b82 */ /* 0x000e220000000800 */
[----:B------:R-:W-:Y:S01]  /*1330*/  I2FP.F32.U32 R34, R42 ;  /* 0x0000002a00227245 */ /* 0x000fe20000201000 */
[----:B-----5:R-:W-:Y:S01]  /*1340*/  HADD2.F32 R37, -RZ, R28.H0_H0 ;  /* 0x2000001cff257230 */ /* 0x020fe20000004100 */
[----:B------:R-:W-:Y:S01]  /*1350*/  MOV R143, 0x2f800000 ;  /* 0x2f800000008f7802 */ /* 0x000fe20000000f00 */
[----:B------:R-:W-:Y:S01]  /*1360*/  BSSY B0, `(.L_x_20209) ;  /* 0x0000019000007945 */ /* 0x000fe20003800000 */
[----:B------:R-:W-:Y:S02]  /*1370*/  ISETP.NE.U32.AND P0, PT, R32, RZ, PT ;  /* 0x000000ff2000720c */ /* 0x000fe40003f05070 */
[----:B------:R-:W-:Y:S01]  /*1380*/  FMUL.FTZ R32, R37, R146 ;  /* 0x0000009225207220 */ /* 0x000fe20000410000 */
[----:B------:R-:W1:Y:S01]  /*1390*/  LDC R144, c[0x0][0x294] ;  /* 0x0000a500ff907b82 */ /* 0x000e620000000800 */
[----:B------:R-:W-:Y:S01]  /*13a0*/  FFMA.FTZ R35, R34, R143, 1.1641532182693481445e-10 ;  /* 0x2f00000022237423 */ /* 0x000fe2000001008f */
[----:B------:R-:W-:Y:S01]  /*13b0*/  ISETP.NE.AND.EX P0, PT, R33, RZ, PT, P0 ;  /* 0x000000ff2100720c */ /* 0x000fe20003f05300 */
[----:B------:R-:W-:-:S02]  /*13c0*/  HADD2.F32 R33, -RZ, R72.H0_H0 ;  /* 0x20000048ff217230 */ /* 0x000fc40000004100 */
[----:B------:R-:W-:Y:S02]  /*13d0*/  VIADD R34, R40, 0x1 ;  /* 0x0000000128227836 */ /* 0x000fe40000000000 */
        /* <DEDUP_REMOVED lines=16> */
.L_x_20210:
[----:B------:R-:W-:-:S07]  /*14e0*/  MOV R39, R136 ;  /* 0x0000008800277202 */ /* 0x000fce0000000f00 */
.L_x_20211:
[----:B------:R-:W-:Y:S05]  /*14f0*/  BSYNC B0 ;  /* 0x0000000000007941 */ /* 0x000fea0003800000 */
.L_x_20209:
        /* <DEDUP_REMOVED lines=16> */
.L_x_20215:
[----:B------:R-:W-:Y:S05]  /*1600*/  BSYNC B1 ;  /* 0x0000000000017941 */ /* 0x000fea0003800000 */
.L_x_20214:
        /* <DEDUP_REMOVED lines=44> */
.L_x_20213:
[----:B------:R-:W-:Y:S05]  /*18d0*/  BSYNC B0 ;  /* 0x0000000000007941 */ /* 0x000fea0003800000 */
.L_x_20212:
[----:B------:R-:W-:Y:S01]  /*18e0*/  I2FP.F32.U32 R32, R39 ;  /* 0x0000002700207245 */ /* 0x000fe20000201000 */
[----:B------:R-:W-:Y:S01]  /*18f0*/  HADD2.F32 R35, -RZ, R28.H1_H1 ;  /* 0x3000001cff237230 */ /* 0x000fe20000004100 */
[----:B------:R-:W-:Y:S01]  /*1900*/  BSSY B0, `(.L_x_20216) ;  /* 0x0000016000007945 */ /* 0x000fe20003800000 */
[----:B------:R-:W-:Y:S02]  /*1910*/  HADD2.F32 R53, -RZ, R72.H1_H1 ;  /* 0x30000048ff357230 */ /* 0x000fe40000004100 */
        /* <DEDUP_REMOVED lines=19> */
.L_x_20217:
[----:B------:R-:W-:-:S07]  /*1a50*/  MOV R28, R136 ;  /* 0x00000088001c7202 */ /* 0x000fce0000000f00 */
.L_x_20218:
[----:B------:R-:W-:Y:S05]  /*1a60*/  BSYNC B0 ;  /* 0x0000000000007941 */ /* 0x000fea0003800000 */
.L_x_20216:
        /* <DEDUP_REMOVED lines=16> */
.L_x_20222:
[----:B------:R-:W-:Y:S05]  /*1b70*/  BSYNC B1 ;  /* 0x0000000000017941 */ /* 0x000fea0003800000 */
.L_x_20221:
        /* <DEDUP_REMOVED lines=44> */
.L_x_20220:
[----:B------:R-:W-:Y:S05]  /*1e40*/  BSYNC B0 ;  /* 0x0000000000007941 */ /* 0x000fea0003800000 */
.L_x_20219:
[----:B------:R-:W-:Y:S01]  /*1e50*/  I2FP.F32.U32 R28, R28 ;  /* 0x0000001c001c7245 */ /* 0x000fe20000201000 */
[----:B------:R-:W-:Y:S01]  /*1e60*/  HADD2.F32 R35, -RZ, R29.H0_H0 ;  /* 0x2000001dff237230 */ /* 0x000fe20000004100 */
[----:B------:R-:W-:Y:S01]  /*1e70*/  BSSY B0, `(.L_x_20223) ;  /* 0x0000016000007945 */ /* 0x000fe20003800000 */
[----:B------:R-:W-:Y:S02]  /*1e80*/  VIADD R34, R32, 0x1 ;  /* 0x0000000120227836 */ /* 0x000fe40000000000 */
        /* <DEDUP_REMOVED lines=19> */
.L_x_20224:
[----:B------:R-:W-:-:S07]  /*1fc0*/  MOV R28, R136 ;  /* 0x00000088001c7202 */ /* 0x000fce0000000f00 */
.L_x_20225:
[----:B------:R-:W-:Y:S05]  /*1fd0*/  BSYNC B0 ;  /* 0x0000000000007941 */ /* 0x000fea0003800000 */
.L_x_20223:
        /* <DEDUP_REMOVED lines=16> */
.L_x_20229:
[----:B------:R-:W-:Y:S05]  /*20e0*/  BSYNC B1 ;  /* 0x0000000000017941 */ /* 0x000fea0003800000 */
.L_x_20228:
        /* <DEDUP_REMOVED lines=44> */
.L_x_20227:
[----:B------:R-:W-:Y:S05]  /*23b0*/  BSYNC B0 ;  /* 0x0000000000007941 */ /* 0x000fea0003800000 */
.L_x_20226:
[----:B------:R-:W-:Y:S01]  /*23c0*/  I2FP.F32.U32 R28, R28 ;  /* 0x0000001c001c7245 */ /* 0x000fe20000201000 */
[----:B------:R-:W-:Y:S01]  /*23d0*/  HADD2.F32 R33, -RZ, R29.H1_H1 ;  /* 0x3000001dff217230 */ /* 0x000fe20000004100 */
[----:B------:R-:W-:Y:S01]  /*23e0*/  ISETP.NE.AND P3, PT, R34, 0x1, PT ;  /* 0x000000012200780c */ /* 0x000fe20003f65270 */
[----:B------:R-:W-:Y:S01]  /*23f0*/  HADD2.F32 R55, -RZ, R73.H1_H1 ;  /* 0x30000049ff377230 */ /* 0x000fe20000004100 */
        /* <DEDUP_REMOVED lines=18> */
.L_x_20231:
[----:B------:R-:W-:-:S07]  /*2520*/  MOV R41, R136 ;  /* 0x0000008800297202 */ /* 0x000fce0000000f00 */
.L_x_20232:
[----:B------:R-:W-:Y:S05]  /*2530*/  BSYNC B0 ;  /* 0x0000000000007941 */ /* 0x000fea0003800000 */
.L_x_20230:
        /* <DEDUP_REMOVED lines=16> */
.L_x_20236:
[----:B------:R-:W-:Y:S05]  /*2640*/  BSYNC B1 ;  /* 0x0000000000017941 */ /* 0x000fea0003800000 */
.L_x_20235:
        /* <DEDUP_REMOVED lines=44> */
.L_x_20234:
[----:B------:R-:W-:Y:S05]  /*2910*/  BSYNC B0 ;  /* 0x0000000000007941 */ /* 0x000fea0003800000 */
.L_x_20233:
        /* <DEDUP_REMOVED lines=22> */
.L_x_20238:
[----:B------:R-:W-:-:S07]  /*2a80*/  MOV R41, R136 ;  /* 0x0000008800297202 */ /* 0x000fce0000000f00 */
.L_x_20239:
[----:B------:R-:W-:Y:S05]  /*2a90*/  BSYNC B0 ;  /* 0x0000000000007941 */ /* 0x000fea0003800000 */
.L_x_20237:
        /* <DEDUP_REMOVED lines=16> */
.L_x_20243:
[----:B------:R-:W-:Y:S05]  /*2ba0*/  BSYNC B1 ;  /* 0x0000000000017941 */ /* 0x000fea0003800000 */
.L_x_20242:
        /* <DEDUP_REMOVED lines=44> */
.L_x_20241:
[----:B------:R-:W-:Y:S05]  /*2e70*/  BSYNC B0 ;  /* 0x0000000000007941 */ /* 0x000fea0003800000 */
.L_x_20240:
        /* <DEDUP_REMOVED lines=22> */
.L_x_20245:
[----:B------:R-:W-:-:S07]  /*2fe0*/  MOV R30, R136 ;  /* 0x00000088001e7202 */ /* 0x000fce0000000f00 */
.L_x_20246:
[----:B------:R-:W-:Y:S05]  /*2ff0*/  BSYNC B0 ;  /* 0x0000000000007941 */ /* 0x000fea0003800000 */
.L_x_20244:
        /* <DEDUP_REMOVED lines=16> */
.L_x_20250:
[----:B------:R-:W-:Y:S05]  /*3100*/  BSYNC B1 ;  /* 0x0000000000017941 */ /* 0x000fea0003800000 */
.L_x_20249:
        /* <DEDUP_REMOVED lines=44> */
.L_x_20248:
[----:B------:R-:W-:Y:S05]  /*33d0*/  BSYNC B0 ;  /* 0x0000000000007941 */ /* 0x000fea0003800000 */
.L_x_20247:
[----:B------:R-:W-:Y:S01]  /*33e0*/  I2FP.F32.U32 R28, R30 ;  /* 0x0000001e001c7245 */ /* 0x000fe20000201000 */
[----:B------:R-:W-:Y:S01]  /*33f0*/  HADD2.F32 R33, -RZ, R31.H0_H0 ;  /* 0x2000001fff217230 */ /* 0x000fe20000004100 */
[C---:B------:R-:W-:Y:S01]  /*3400*/  ISETP.NE.AND P6, PT, R32.reuse, 0x1, PT ;  /* 0x000000012000780c */ /* 0x040fe20003fc5270 */
[----:B------:R-:W-:Y:S01]  /*3410*/  BSSY B0, `(.L_x_20251) ;  /* 0x0000014000007945 */ /* 0x000fe20003800000 */
[----:B------:R-:W-:Y:S02]  /*3420*/  VIADD R42, R32, 0x1 ;  /* 0x00000001202a7836 */ /* 0x000fe40000000000 */
[----:B------:R-:W-:Y:S01]  /*3430*/  FFMA.FTZ R29, R28, R143, 1.1641532182693481445e-10 ;  /* 0x2f0000001c1d7423 */ /* 0x000fe2000001008f */
[----:B------:R-:W-:Y:S01]  /*3440*/  FMUL.FTZ R28, R33, R146 ;  /* 0x00000092211c7220 */ /* 0x000fe20000410000 */
[----:B------:R-:W-:-:S03]  /*3450*/  HADD2.F32 R33, -RZ, R75.H0_H0 ;  /* 0x2000004bff217230 */ /* 0x000fc60000004100 */
        /* <DEDUP_REMOVED lines=14> */
.L_x_20252:
[----:B------:R-:W-:-:S07]  /*3540*/  MOV R30, R136 ;  /* 0x00000088001e7202 */ /* 0x000fce0000000f00 */
.L_x_20253:
[----:B------:R-:W-:Y:S05]  /*3550*/  BSYNC B0 ;  /* 0x0000000000007941 */ /* 0x000fea0003800000 */
.L_x_20251:
        /* <DEDUP_REMOVED lines=18> */
.L_x_20257:
[----:B------:R-:W-:Y:S05]  /*3680*/  BSYNC B1 ;  /* 0x0000000000017941 */ /* 0x000fea0003800000 */
.L_x_20256:
        /* <DEDUP_REMOVED lines=44> */
.L_x_20255:
[----:B------:R-:W-:Y:S05]  /*3950*/  BSYNC B0 ;  /* 0x0000000000007941 */ /* 0x000fea0003800000 */
.L_x_20254:
[----:B------:R-:W-:Y:S01]  /*3960*/  I2FP.F32.U32 R28, R30 ;  /* 0x0000001e001c7245 */ /* 0x000fe20000201000 */
[----:B------:R-:W0:Y:S01]  /*3970*/  LDC.64 R110, c[0x0][0x238] ;  /* 0x00008e00ff6e7b82 */ /* 0x000e220000000a00 */
[----:B------:R-:W-:Y:S01]  /*3980*/  SEL R34, RZ, 0x1, P2 ;  /* 0x00000001ff227807 */ /* 0x000fe20001000000 */
[----:B------:R-:W-:Y:S01]  /*3990*/  HADD2.F32 R31, -RZ, R31.H1_H1 ;  /* 0x3000001fff1f7230 */ /* 0x000fe20000004100 */
[----:B------:R-:W-:Y:S01]  /*39a0*/  ISETP.NE.AND P2, PT, R40, RZ, PT ;  /* 0x000000ff2800720c */ /* 0x000fe20003f45270 */
[----:B------:R-:W-:Y:S01]  /*39b0*/  FFMA.FTZ R29, R28, R143, 1.1641532182693481445e-10 ;  /* 0x2f0000001c1d7423 */ /* 0x000fe2000001008f */
[----:B------:R-:W-:Y:S01]  /*39c0*/  ISETP.NE.AND P6, PT, R38, RZ, PT ;  /* 0x000000ff2600720c */ /* 0x000fe20003fc5270 */
[----:B------:R-:W-:Y:S01]  /*39d0*/  IMAD.WIDE.U32 R34, R34, 0x1000000, RZ ;  /* 0x0100000022227825 */ /* 0x000fe200078e00ff */
[----:B------:R-:W-:Y:S01]  /*39e0*/  SEL R32, RZ, 0x1, P2 ;  /* 0x00000001ff207807 */ /* 0x000fe20001000000 */
[----:B------:R-:W1:Y:S01]  /*39f0*/  LDC.64 R108, c[0x0][0x240] ;  /* 0x00009000ff6c7b82 */ /* 0x000e620000000a00 */
[----:B------:R-:W-:Y:S01]  /*3a00*/  FSETP.GTU.FTZ.AND P2, PT, R29, R144, PT ;  /* 0x000000901d00720b */ /* 0x000fe20003f5c000 */
[----:B------:R-:W-:Y:S01]  /*3a10*/  FMUL.FTZ R36, R31, R146 ;  /* 0x000000921f247220 */ /* 0x000fe20000410000 */
[----:B------:R-:W-:Y:S01]  /*3a20*/  SEL R38, RZ, 0x10000, P5 ;  /* 0x00010000ff267807 */ /* 0x000fe20002800000 */
[----:B------:R-:W-:Y:S01]  /*3a30*/  IMAD.WIDE.U32 R32, R32, 0x10000, RZ ;  /* 0x0001000020207825 */ /* 0x000fe200078e00ff */
[----:B------:R-:W-:-:S03]  /*3a40*/  ISETP.NE.AND P5, PT, R39, RZ, PT ;  /* 0x000000ff2700720c */ /* 0x000fc60003fa5270 */
[----:B------:R-:W-:Y:S01]  /*3a50*/  FMUL.FTZ R36, R36, R145 ;  /* 0x0000009124247220 */ /* 0x000fe20000410000 */
[----:B------:R-:W-:Y:S01]  /*3a60*/  SEL R39, RZ, 0x100, P4 ;  /* 0x00000100ff277807 */ /* 0x000fe20002000000 */
[----:B------:R-:W2:Y:S01]  /*3a70*/  @P1 LDC.64 R28, c[0x0][0x230] ;  /* 0x00008c00ff1c1b82 */ /* 0x000ea20000000a00 */
[----:B------:R-:W-:Y:S01]  /*3a80*/  SEL R30, RZ, 0x1, P5 ;  /* 0x00000001ff1e7807 */ /* 0x000fe20002800000 */
[----:B------:R-:W-:Y:S01]  /*3a90*/  HADD2.F32 R51, -RZ, R75.H1_H1 ;  /* 0x3000004bff337230 */ /* 0x000fe20000004100 */
[----:B------:R-:W-:Y:S01]  /*3aa0*/  SEL R40, RZ, 0x1000000, P2 ;  /* 0x01000000ff287807 */ /* 0x000fe20001000000 */
[----:B------:R-:W-:Y:S01]  /*3ab0*/  VIADD R147, R139, 0x80 ;  /* 0x000000808b937836 */ /* 0x000fe20000000000 */
[----:B------:R-:W-:Y:S01]  /*3ac0*/  FSEL R36, R36, RZ, !P2 ;  /* 0x000000ff24247208 */ /* 0x000fe20005000000 */
[----:B------:R-:W-:Y:S01]  /*3ad0*/  IMAD.WIDE.U32 R30, R30, 0x100, RZ ;  /* 0x000001001e1e7825 */ /* 0x000fe200078e00ff */
[----:B------:R-:W-:Y:S02]  /*3ae0*/  LOP3.LUT R39, R39, R40, R38, 0xfe, !PT ;  /* 0x0000002827277212 */ /* 0x000fe400078efe26 */
[----:B------:R-:W-:Y:S01]  /*3af0*/  SEL R37, RZ, 0x1, P6 ;  /* 0x00000001ff257807 */ /* 0x000fe20003000000 */
[----:B------:R-:W-:Y:S01]  /*3b00*/  FMUL.FTZ R51, R36, R51 ;  /* 0x0000003324337220 */ /* 0x000fe20000410000 */
[----:B------:R-:W-:-:S02]  /*3b10*/  LOP3.LUT R32, R30, R34, R32, 0xfe, !PT ;  /* 0x000000221e207212 */ /* 0x000fc400078efe20 */
[----:B------:R-:W-:Y:S01]  /*3b20*/  SEL R34, RZ, 0x1, P3 ;  /* 0x00000001ff227807 */ /* 0x000fe20001800000 */
[----:B------:R-:W-:Y:S01]  /*3b30*/  @P0 FADD.FTZ R51, R59, R51 ;  /* 0x000000333b330221 */ /* 0x000fe20000010000 */
[----:B------:R-:W-:Y:S01]  /*3b40*/  LOP3.LUT R32, R32, R37, RZ, 0xfc, !PT ;  /* 0x0000002520207212 */ /* 0x000fe200078efcff */
[----:B0-----:R-:W-:Y:S01]  /*3b50*/  IMAD.WIDE.U32 R36, R139, 0x20, R110 ;  /* 0x000000208b247825 */ /* 0x001fe200078e006e */
[----:B------:R-:W-:-:S04]  /*3b60*/  LOP3.LUT R35, R35, R39, R34, 0xfe, !PT ;  /* 0x0000002723237212 */ /* 0x000fc800078efe22 */
[----:B------:R-:W-:Y:S01]  /*3b70*/  LOP3.LUT R33, R31, R35, R33, 0xfe, !PT ;  /* 0x000000231f217212 */ /* 0x000fe200078efe21 */
[----:B-1----:R-:W-:Y:S01]  /*3b80*/  IMAD.WIDE.U32 R34, R139, 0x8, R108 ;  /* 0x000000088b227825 */ /* 0x002fe200078e006c */
[----:B------:R0:W-:Y:S03]  /*3b90*/  STG.E.128 desc[UR4][R36.64], R52 ;  /* 0x0000003424007986 */ /* 0x0001e6000c101d04 */
[C---:B--2---:R-:W-:Y:S01]  /*3ba0*/  @P1 IMAD.WIDE.U32 R38, R147.reuse, 0x20, R28 ;  /* 0x0000002093261825 */ /* 0x044fe200078e001c */
        /* <DEDUP_REMOVED lines=18> */
.L_x_20259:
[----:B------:R-:W-:-:S07]  /*3cd0*/  MOV R40, R136 ;  /* 0x0000008800287202 */ /* 0x000fce0000000f00 */
.L_x_20260:
[----:B------:R-:W-:Y:S05]  /*3ce0*/  BSYNC B0 ;  /* 0x0000000000007941 */ /* 0x000fea0003800000 */
.L_x_20258:
        /* <DEDUP_REMOVED lines=16> */
.L_x_20264:
[----:B------:R-:W-:Y:S05]  /*3df0*/  BSYNC B1 ;  /* 0x0000000000017941 */ /* 0x000fea0003800000 */
.L_x_20263:
        /* <DEDUP_REMOVED lines=44> */
.L_x_20262:
[----:B------:R-:W-:Y:S05]  /*40c0*/  BSYNC B0 ;  /* 0x0000000000007941 */ /* 0x000fea0003800000 */
.L_x_20261:
[----:B------:R-:W-:Y:S01]  /*40d0*/  I2FP.F32.U32 R32, R40 ;  /* 0x0000002800207245 */ /* 0x000fe20000201000 */
[----:B-----5:R-:W-:Y:S01]  /*40e0*/  HADD2.F32 R35, -RZ, R28.H0_H0 ;  /* 0x2000001cff237230 */ /* 0x020fe20000004100 */
[----:B------:R-:W-:Y:S01]  /*40f0*/  BSSY B0, `(.L_x_20265) ;  /* 0x0000016000007945 */ /* 0x000fe20003800000 */
[----:B------:R-:W-:Y:S02]  /*4100*/  IADD3 R34, R41, 0x1, RZ ;  /* 0x0000000129227810 */ /* 0x000fe40007ffe0ff */
        /* <DEDUP_REMOVED lines=19> */
.L_x_20266:
[----:B------:R-:W-:-:S07]  /*4240*/  MOV R39, R136 ;  /* 0x0000008800277202 */ /* 0x000fce0000000f00 */
.L_x_20267:
[----:B------:R-:W-:Y:S05]  /*4250*/  BSYNC B0 ;  /* 0x0000000000007941 */ /* 0x000fea0003800000 */
.L_x_20265:
        /* <DEDUP_REMOVED lines=16> */
.L_x_20271:
[----:B------:R-:W-:Y:S05]  /*4360*/  BSYNC B1 ;  /* 0x0000000000017941 */ /* 0x000fea0003800000 */
.L_x_20270:
        /* <DEDUP_REMOVED lines=44> */
.L_x_20269:
[----:B------:R-:W-:Y:S05]  /*4630*/  BSYNC B0 ;  /* 0x0000000000007941 */ /* 0x000fea0003800000 */
.L_x_20268:
[----:B------:R-:W-:Y:S01]  /*4640*/  I2FP.F32.U32 R32, R39 ;  /* 0x0000002700207245 */ /* 0x000fe20000201000 */
[----:B------:R-:W-:Y:S01]  /*4650*/  HADD2.F32 R35, -RZ, R28.H1_H1 ;  /* 0x3000001cff237230 */ /* 0x000fe20000004100 */
[----:B------:R-:W-:Y:S01]  /*4660*/  BSSY B0, `(.L_x_20272) ;  /* 0x0000016000007945 */ /* 0x000fe20003800000 */
[----:B------:R-:W-:Y:S02]  /*4670*/  HADD2.F32 R45, -RZ, R68.H1_H1 ;  /* 0x30000044ff2d7230 */ /* 0x000fe40000004100 */
        /* <DEDUP_REMOVED lines=19> */
.L_x_20273:
[----:B------:R-:W-:-:S07]  /*47b0*/  MOV R28, R136 ;  /* 0x00000088001c7202 */ /* 0x000fce0000000f00 */
.L_x_20274:
[----:B------:R-:W-:Y:S05]  /*47c0*/  BSYNC B0 ;  /* 0x0000000000007941 */ /* 0x000fea0003800000 */
.L_x_20272:
        /* <DEDUP_REMOVED lines=16> */
.L_x_20278:
[----:B------:R-:W-:Y:S05]  /*48d0*/  BSYNC B1 ;  /* 0x0000000000017941 */ /* 0x000fea0003800000 */
.L_x_20277:
        /* <DEDUP_REMOVED lines=44> */
.L_x_20276:
[----:B------:R-:W-:Y:S05]  /*4ba0*/  BSYNC B0 ;  /* 0x0000000000007941 */ /* 0x000fea0003800000 */
.L_x_20275:
[----:B------:R-:W-:Y:S01]  /*4bb0*/  I2FP.F32.U32 R28, R28 ;  /* 0x0000001c001c7245 */ /* 0x000fe20000201000 */
[----:B------:R-:W-:Y:S01]  /*4bc0*/  HADD2.F32 R35, -RZ, R29.H0_H0 ;  /* 0x2000001dff237230 */ /* 0x000fe20000004100 */
        /* <DEDUP_REMOVED lines=21> */
.L_x_20280:
[----:B------:R-:W-:-:S07]  /*4d20*/  MOV R28, R136 ;  /* 0x00000088001c7202 */ /* 0x000fce0000000f00 */
.L_x_20281:
[----:B------:R-:W-:Y:S05]  /*4d30*/  BSYNC B0 ;  /* 0x0000000000007941 */ /* 0x000fea0003800000 */
.L_x_20279:
        /* <DEDUP_REMOVED lines=16> */
.L_x_20285:
[----:B------:R-:W-:Y:S05]  /*4e40*/  BSYNC B1 ;  /* 0x0000000000017941 */ /* 0x000fea0003800000 */
.L_x_20284:
        /* <DEDUP_REMOVED lines=44> */
.L_x_20283:
[----:B------:R-:W-:Y:S05]  /*5110*/  BSYNC B0 ;  /* 0x0000000000007941 */ /* 0x000fea0003800000 */
.L_x_20282:
[----:B------:R-:W-:Y:S01]  /*5120*/  I2FP.F32.U32 R28, R28 ;  /* 0x0000001c001c7245 */ /* 0x000fe20000201000 */
[----:B------:R-:W-:Y:S01]  /*5130*/  HADD2.F32 R33, -RZ, R29.H1_H1 ;  /* 0x3000001dff217230 */ /* 0x000fe20000004100 */
[----:B------:R-:W-:Y:S01]  /*5140*/  ISETP.NE.AND P3, PT, R34, 0x1, PT ;  /* 0x000000012200780c */ /* 0x000fe20003f65270 */
[----:B------:R-:W-:Y:S01]  /*5150*/  HADD2.F32 R47, -RZ, R69.H1_H1 ;  /* 0x30000045ff2f7230 */ /* 0x000fe20000004100 */
        /* <DEDUP_REMOVED lines=18> */
.L_x_20287:
[----:B------:R-:W-:-:S07]  /*5280*/  MOV R40, R136 ;  /* 0x0000008800287202 */ /* 0x000fce0000000f00 */
.L_x_20288:
[----:B------:R-:W-:Y:S05]  /*5290*/  BSYNC B0 ;  /* 0x0000000000007941 */ /* 0x000fea0003800000 */
.L_x_20286:
        /* <DEDUP_REMOVED lines=16> */
.L_x_20292:
[----:B------:R-:W-:Y:S05]  /*53a0*/  BSYNC B1 ;  /* 0x0000000000017941 */ /* 0x000fea0003800000 */
.L_x_20291:
        /* <DEDUP_REMOVED lines=44> */
.L_x_20290:
[----:B------:R-:W-:Y:S05]  /*5670*/  BSYNC B0 ;  /* 0x0000000000007941 */ /* 0x000fea0003800000 */
.L_x_20289:
        /* <DEDUP_REMOVED lines=22> */
.L_x_20294:
[----:B------:R-:W-:-:S07]  /*57e0*/  MOV R41, R136 ;  /* 0x0000008800297202 */ /* 0x000fce0000000f00 */
.L_x_20295:
[----:B------:R-:W-:Y:S05]  /*57f0*/  BSYNC B0 ;  /* 0x0000000000007941 */ /* 0x000fea0003800000 */
.L_x_20293:
        /* <DEDUP_REMOVED lines=16> */
.L_x_20299:
[----:B------:R-:W-:Y:S05]  /*5900*/  BSYNC B1 ;  /* 0x0000000000017941 */ /* 0x000fea0003800000 */
.L_x_20298:
        /* <DEDUP_REMOVED lines=44> */
.L_x_20297:
[----:B------:R-:W-:Y:S05]  /*5bd0*/  BSYNC B0 ;  /* 0x0000000000007941 */ /* 0x000fea0003800000 */
.L_x_20296:
        /* <DEDUP_REMOVED lines=22> */
.L_x_20301:
[----:B------:R-:W-:-:S07]  /*5d40*/  MOV R30, R136 ;  /* 0x00000088001e7202 */ /* 0x000fce0000000f00 */
.L_x_20302:
[----:B------:R-:W-:Y:S05]  /*5d50*/  BSYNC B0 ;  /* 0x0000000000007941 */ /* 0x000fea0003800000 */
.L_x_20300:
        /* <DEDUP_REMOVED lines=16> */
.L_x_20306:
[----:B------:R-:W-:Y:S05]  /*5e60*/  BSYNC B1 ;  /* 0x0000000000017941 */ /* 0x000fea0003800000 */
.L_x_20305:
        /* <DEDUP_REMOVED lines=44> */
.L_x_20304:
[----:B------:R-:W-:Y:S05]  /*6130*/  BSYNC B0 ;  /* 0x0000000000007941 */ /* 0x000fea0003800000 */
.L_x_20303:
        /* <DEDUP_REMOVED lines=22> */
.L_x_20308:
[----:B------:R-:W-:-:S07]  /*62a0*/  MOV R30, R136 ;  /* 0x00000088001e7202 */ /* 0x000fce0000000f00 */
.L_x_20309:
[----:B------:R-:W-:Y:S05]  /*62b0*/  BSYNC B0 ;  /* 0x0000000000007941 */ /* 0x000fea0003800000 */
.L_x_20307:
        /* <DEDUP_REMOVED lines=18> */
.L_x_20313:
[----:B------:R-:W-:Y:S05]  /*63e0*/  BSYNC B1 ;  /* 0x0000000000017941 */ /* 0x000fea0003800000 */
.L_x_20312:
        /* <DEDUP_REMOVED lines=44> */
.L_x_20311:
[----:B------:R-:W-:Y:S05]  /*66b0*/  BSYNC B0 ;  /* 0x0000000000007941 */ /* 0x000fea0003800000 */
.L_x_20310:
[----:B------:R-:W-:Y:S01]  /*66c0*/  I2FP.F32.U32 R28, R30 ;  /* 0x0000001e001c7245 */ /* 0x000fe20000201000 */
[----:B------:R-:W-:Y:S01]  /*66d0*/  HADD2.F32 R31, -RZ, R31.H1_H1 ;  /* 0x3000001fff1f7230 */ /* 0x000fe20000004100 */
[----:B------:R-:W-:Y:S02]  /*66e0*/  SEL R34, RZ, 0x1, P2 ;  /* 0x00000001ff227807 */ /* 0x000fe40001000000 */
[----:B------:R-:W-:Y:S01]  /*66f0*/  ISETP.NE.AND P2, PT, R43, RZ, PT ;  /* 0x000000ff2b00720c */ /* 0x000fe20003f45270 */
[----:B------:R-:W-:Y:S01]  /*6700*/  FFMA.FTZ R29, R28, R143, 1.1641532182693481445e-10 ;  /* 0x2f0000001c1d7423 */ /* 0x000fe2000001008f */
[----:B------:R-:W-:Y:S01]  /*6710*/  ISETP.NE.AND P6, PT, R38, RZ, PT ;  /* 0x000000ff2600720c */ /* 0x000fe20003fc5270 */
[----:B------:R-:W-:Y:S01]  /*6720*/  FMUL.FTZ R36, R31, R146 ;  /* 0x000000921f247220 */ /* 0x000fe20000410000 */
[----:B------:R-:W-:Y:S01]  /*6730*/  SEL R32, RZ, 0x1, P2 ;  /* 0x00000001ff207807 */ /* 0x000fe20001000000 */
[----:B------:R-:W-:Y:S01]  /*6740*/  IMAD.WIDE.U32 R34, R34, 0x1000000, RZ ;  /* 0x0100000022227825 */ /* 0x000fe200078e00ff */
[----:B------:R-:W-:-:S03]  /*6750*/  FSETP.GTU.FTZ.AND P2, PT, R29, R144, PT ;  /* 0x000000901d00720b */ /* 0x000fc60003f5c000 */
[----:B------:R-:W-:Y:S01]  /*6760*/  FMUL.FTZ R36, R36, R145 ;  /* 0x0000009124247220 */ /* 0x000fe20000410000 */
[----:B------:R-:W-:Y:S01]  /*6770*/  SEL R38, RZ, 0x10000, P5 ;  /* 0x00010000ff267807 */ /* 0x000fe20002800000 */
[----:B------:R-:W0:Y:S01]  /*6780*/  @P1 LDC.64 R28, c[0x0][0x230] ;  /* 0x00008c00ff1c1b82 */ /* 0x000e220000000a00 */
[----:B------:R-:W-:Y:S01]  /*6790*/  ISETP.NE.AND P5, PT, R39, RZ, PT ;  /* 0x000000ff2700720c */ /* 0x000fe20003fa5270 */
[----:B------:R-:W-:Y:S01]  /*67a0*/  IMAD.WIDE.U32 R32, R32, 0x10000, RZ ;  /* 0x0001000020207825 */ /* 0x000fe200078e00ff */
[----:B------:R-:W-:Y:S02]  /*67b0*/  SEL R39, RZ, 0x100, P4 ;  /* 0x00000100ff277807 */ /* 0x000fe40002000000 */
[----:B------:R-:W-:Y:S01]  /*67c0*/  SEL R30, RZ, 0x1, P5 ;  /* 0x00000001ff1e7807 */ /* 0x000fe20002800000 */
[----:B------:R-:W-:Y:S01]  /*67d0*/  HADD2.F32 R43, -RZ, R71.H1_H1 ;  /* 0x30000047ff2b7230 */ /* 0x000fe20000004100 */
[----:B------:R-:W-:Y:S02]  /*67e0*/  SEL R78, RZ, 0x1000000, P2 ;  /* 0x01000000ff4e7807 */ /* 0x000fe40001000000 */
[----:B------:R-:W-:Y:S01]  /*67f0*/  FSEL R36, R36, RZ, !P2 ;  /* 0x000000ff24247208 */ /* 0x000fe20005000000 */
[----:B------:R-:W-:Y:S01]  /*6800*/  IMAD.WIDE.U32 R30, R30, 0x100, RZ ;  /* 0x000001001e1e7825 */ /* 0x000fe200078e00ff */
[----:B------:R-:W-:-:S02]  /*6810*/  LOP3.LUT R39, R39, R78, R38, 0xfe, !PT ;  /* 0x0000004e27277212 */ /* 0x000fc400078efe26 */
[----:B------:R-:W-:Y:S01]  /*6820*/  SEL R37, RZ, 0x1, P6 ;  /* 0x00000001ff257807 */ /* 0x000fe20003000000 */
[----:B------:R-:W-:Y:S01]  /*6830*/  FMUL.FTZ R43, R36, R43 ;  /* 0x0000002b242b7220 */ /* 0x000fe20000410000 */
[----:B------:R-:W-:Y:S02]  /*6840*/  LOP3.LUT R32, R30, R34, R32, 0xfe, !PT ;  /* 0x000000221e207212 */ /* 0x000fe400078efe20 */
[----:B------:R-:W-:Y:S01]  /*6850*/  SEL R34, RZ, 0x1, P3 ;  /* 0x00000001ff227807 */ /* 0x000fe20001800000 */
[----:B------:R-:W-:Y:S01]  /*6860*/  @P0 FADD.FTZ R43, R59, R43 ;  /* 0x0000002b3b2b0221 */ /* 0x000fe20000010000 */
[----:B------:R-:W-:Y:S02]  /*6870*/  IADD3 R151, R139, 0x100, RZ ;  /* 0x000001008b977810 */ /* 0x000fe40007ffe0ff */
[----:B------:R-:W-:Y:S02]  /*6880*/  LOP3.LUT R35, R35, R39, R34, 0xfe, !PT ;  /* 0x0000002723237212 */ /* 0x000fe400078efe22 */
        /* <DEDUP_REMOVED lines=24> */
.L_x_20315:
[----:B------:R-:W-:-:S07]  /*6a10*/  IMAD.MOV.U32 R78, RZ, RZ, R136 ;  /* 0x000000ffff4e7224 */ /* 0x000fce00078e0088 */
.L_x_20316:
[----:B------:R-:W-:Y:S05]  /*6a20*/  BSYNC B0 ;  /* 0x0000000000007941 */ /* 0x000fea0003800000 */
.L_x_20314:
        /* <DEDUP_REMOVED lines=16> */
.L_x_20320:
[----:B------:R-:W-:Y:S05]  /*6b30*/  BSYNC B1 ;  /* 0x0000000000017941 */ /* 0x000fea0003800000 */
.L_x_20319:
        /* <DEDUP_REMOVED lines=44> */
.L_x_20318:
[----:B------:R-:W-:Y:S05]  /*6e00*/  BSYNC B0 ;  /* 0x0000000000007941 */ /* 0x000fea0003800000 */
.L_x_20317:
        /* <DEDUP_REMOVED lines=23> */
.L_x_20322:
[----:B------:R-:W-:-:S07]  /*6f80*/  IMAD.MOV.U32 R34, RZ, RZ, R136 ;  /* 0x000000ffff227224 */ /* 0x000fce00078e0088 */
.L_x_20323:
[----:B------:R-:W-:Y:S05]  /*6f90*/  BSYNC B0 ;  /* 0x0000000000007941 */ /* 0x000fea0003800000 */
.L_x_20321:
        /* <DEDUP_REMOVED lines=16> */
.L_x_20327:
[----:B------:R-:W-:Y:S05]  /*70a0*/  BSYNC B1 ;  /* 0x0000000000017941 */ /* 0x000fea0003800000 */
.L_x_20326:
        /* <DEDUP_REMOVED lines=44> */
.L_x_20325:
[----:B------:R-:W-:Y:S05]  /*7370*/  BSYNC B0 ;  /* 0x0000000000007941 */ /* 0x000fea0003800000 */
.L_x_20324:
[----:B------:R-:W-:Y:S01]  /*7380*/  I2FP.F32.U32 R32, R34 ;  /* 0x0000002200207245 */ /* 0x000fe20000201000 */
[----:B------:R-:W-:Y:S01]  /*7390*/  HADD2.F32 R37, -RZ, R28.H1_H1 ;  /* 0x3000001cff257230 */ /* 0x000fe20000004100 */
[----:B------:R-:W-:Y:S03]  /*73a0*/  BSSY B0, `(.L_x_20328) ;  /* 0x0000016000007945 */ /* 0x000fe60003800000 */
[----:B------:R-:W-:Y:S01]  /*73b0*/  FFMA.FTZ R33, R32, R143, 1.1641532182693481445e-10 ;  /* 0x2f00000020217423 */ /* 0x000fe2000001008f */
[----:B------:R-:W-:Y:S01]  /*73c0*/  FMUL.FTZ R28, R37, R146 ;  /* 0x00000092251c7220 */ /* 0x000fe20000410000 */
[----:B------:R-:W-:Y:S01]  /*73d0*/  HADD2.F32 R37, -RZ, R64.H1_H1 ;  /* 0x30000040ff257230 */ /* 0x000fe20000004100 */
[----:B------:R-:W-:Y:S02]  /*73e0*/  IADD3 R32, R38, 0x1, RZ ;  /* 0x0000000126207810 */ /* 0x000fe40007ffe0ff */
        /* <DEDUP_REMOVED lines=16> */
.L_x_20329:
[----:B------:R-:W-:-:S07]  /*74f0*/  IMAD.MOV.U32 R28, RZ, RZ, R136 ;  /* 0x000000ffff1c7224 */ /* 0x000fce00078e0088 */
.L_x_20330:
[----:B------:R-:W-:Y:S05]  /*7500*/  BSYNC B0 ;  /* 0x0000000000007941 */ /* 0x000fea0003800000 */
.L_x_20328:
        /* <DEDUP_REMOVED lines=16> */
.L_x_20334:
[----:B------:R-:W-:Y:S05]  /*7610*/  BSYNC B1 ;  /* 0x0000000000017941 */ /* 0x000fea0003800000 */
.L_x_20333:
        /* <DEDUP_REMOVED lines=44> */
.L_x_20332:
[----:B------:R-:W-:Y:S05]  /*78e0*/  BSYNC B0 ;  /* 0x0000000000007941 */ /* 0x000fea0003800000 */
.L_x_20331:
        /* <DEDUP_REMOVED lines=23> */
.L_x_20336:
[----:B------:R-:W-:-:S07]  /*7a60*/  IMAD.MOV.U32 R28, RZ, RZ, R136 ;  /* 0x000000ffff1c7224 */ /* 0x000fce00078e0088 */
.L_x_20337:
[----:B------:R-:W-:Y:S05]  /*7a70*/  BSYNC B0 ;  /* 0x0000000000007941 */ /* 0x000fea0003800000 */
.L_x_20335:
        /* <DEDUP_REMOVED lines=16> */
.L_x_20341:
[----:B------:R-:W-:Y:S05]  /*7b80*/  BSYNC B1 ;  /* 0x0000000000017941 */ /* 0x000fea0003800000 */
.L_x_20340:
        /* <DEDUP_REMOVED lines=44> */
.L_x_20339:
[----:B------:R-:W-:Y:S05]  /*7e50*/  BSYNC B0 ;  /* 0x0000000000007941 */ /* 0x000fea0003800000 */
.L_x_20338:
        /* <DEDUP_REMOVED lines=22> */
.L_x_20343:
[----:B------:R-:W-:-:S07]  /*7fc0*/  IMAD.MOV.U32 R34, RZ, RZ, R136 ;  /* 0x000000ffff227224 */ /* 0x000fce00078e0088 */
.L_x_20344:
[----:B------:R-:W-:Y:S05]  /*7fd0*/  BSYNC B0 ;  /* 0x0000000000007941 */ /* 0x000fea0003800000 */
.L_x_20342:
        /* <DEDUP_REMOVED lines=16> */
.L_x_20348:
[----:B------:R-:W-:Y:S05]  /*80e0*/  BSYNC B1 ;  /* 0x0000000000017941 */ /* 0x000fea0003800000 */
.L_x_20347:
        /* <DEDUP_REMOVED lines=44> */
.L_x_20346:
[----:B------:R-:W-:Y:S05]  /*83b0*/  BSYNC B0 ;  /* 0x0000000000007941 */ /* 0x000fea0003800000 */
.L_x_20345:
        /* <DEDUP_REMOVED lines=22> */
.L_x_20350:
[----:B------:R-:W-:-:S07]  /*8520*/  IMAD.MOV.U32 R33, RZ, RZ, R136 ;  /* 0x000000ffff217224 */ /* 0x000fce00078e0088 */
.L_x_20351:
[----:B------:R-:W-:Y:S05]  /*8530*/  BSYNC B0 ;  /* 0x0000000000007941 */ /* 0x000fea0003800000 */
.L_x_20349:
        /* <DEDUP_REMOVED lines=16> */
.L_x_20355:
[----:B------:R-:W-:Y:S05]  /*8640*/  BSYNC B1 ;  /* 0x0000000000017941 */ /* 0x000fea0003800000 */
.L_x_20354:
        /* <DEDUP_REMOVED lines=44> */
.L_x_20353:
[----:B------:R-:W-:Y:S05]  /*8910*/  BSYNC B0 ;  /* 0x0000000000007941 */ /* 0x000fea0003800000 */
.L_x_20352:
[----:B------:R-:W-:Y:S01]  /*8920*/  I2FP.F32.U32 R28, R33 ;  /* 0x00000021001c7245 */ /* 0x000fe20000201000 */
[----:B------:R-:W-:Y:S01]  /*8930*/  HADD2.F32 R33, -RZ, R30.H1_H1 ;  /* 0x3000001eff217230 */ /* 0x000fe20000004100 */
[C---:B------:R-:W-:Y:S01]  /*8940*/  ISETP.NE.AND P5, PT, R34.reuse, 0x1, PT ;  /* 0x000000012200780c */ /* 0x040fe20003fa5270 */
[----:B------:R-:W-:Y:S01]  /*8950*/  BSSY B0, `(.L_x_20356) ;  /* 0x0000014000007945 */ /* 0x000fe20003800000 */
[----:B------:R-:W-:Y:S01]  /*8960*/  IADD3 R78, R34, 0x1, RZ ;  /* 0x00000001224e7810 */ /* 0x000fe20007ffe0ff */
[----:B------:R-:W-:Y:S01]  /*8970*/  FFMA.FTZ R29, R28, R143, 1.1641532182693481445e-10 ;  /* 0x2f0000001c1d7423 */ /* 0x000fe2000001008f */
[----:B------:R-:W-:Y:S01]  /*8980*/  FMUL.FTZ R28, R33, R146 ;  /* 0x00000092211c7220 */ /* 0x000fe20000410000 */
[----:B------:R-:W-:-:S03]  /*8990*/  HADD2.F32 R33, -RZ, R66.H1_H1 ;  /* 0x30000042ff217230 */ /* 0x000fc60000004100 */
        /* <DEDUP_REMOVED lines=14> */
.L_x_20357:
[----:B------:R-:W-:-:S07]  /*8a80*/  IMAD.MOV.U32 R30, RZ, RZ, R136 ;  /* 0x000000ffff1e7224 */ /* 0x000fce00078e0088 */
.L_x_20358:
[----:B------:R-:W-:Y:S05]  /*8a90*/  BSYNC B0 ;  /* 0x0000000000007941 */ /* 0x000fea0003800000 */
.L_x_20356:
        /* <DEDUP_REMOVED lines=16> */
.L_x_20362:
[----:B------:R-:W-:Y:S05]  /*8ba0*/  BSYNC B1 ;  /* 0x0000000000017941 */ /* 0x000fea0003800000 */
.L_x_20361:
        /* <DEDUP_REMOVED lines=44> */
.L_x_20360:
[----:B------:R-:W-:Y:S05]  /*8e70*/  BSYNC B0 ;  /* 0x0000000000007941 */ /* 0x000fea0003800000 */
.L_x_20359:
        /* <DEDUP_REMOVED lines=22> */
.L_x_20364:
[----:B------:R-:W-:-:S07]  /*8fe0*/  MOV R30, R136 ;  /* 0x00000088001e7202 */ /* 0x000fce0000000f00 */
.L_x_20365:
[----:B------:R-:W-:Y:S05]  /*8ff0*/  BSYNC B0 ;  /* 0x0000000000007941 */ /* 0x000fea0003800000 */
.L_x_20363:
        /* <DEDUP_REMOVED lines=18> */
.L_x_20369:
[----:B------:R-:W-:Y:S05]  /*9120*/  BSYNC B1 ;  /* 0x0000000000017941 */ /* 0x000fea0003800000 */
.L_x_20368:
        /* <DEDUP_REMOVED lines=44> */
.L_x_20367:
[----:B------:R-:W-:Y:S05]  /*93f0*/  BSYNC B0 ;  /* 0x0000000000007941 */ /* 0x000fea0003800000 */
.L_x_20366:
        /* <DEDUP_REMOVED lines=11> */
[----:B------:R-:W-:Y:S02]  /*94b0*/  SEL R35, RZ, 0x100, P4 ;  /* 0x00000100ff237807 */ /* 0x000fe40002000000 */
[----:B------:R-:W-:Y:S02]  /*94c0*/  SEL R28, RZ, 0x1000000, P3 ;  /* 0x01000000ff1c7807 */ /* 0x000fe40001800000 */
[----:B------:R-:W-:Y:S01]  /*94d0*/  ISETP.NE.AND P5, PT, R150, RZ, PT ;  /* 0x000000ff9600720c */ /* 0x000fe20003fa5270 */
[----:B------:R-:W-:Y:S01]  /*94e0*/  HADD2.F32 R150, -RZ, R67.H1_H1 ;  /* 0x30000043ff967230 */ /* 0x000fe20000004100 */
[----:B------:R-:W-:Y:S01]  /*94f0*/  ISETP.NE.AND P4, PT, R152, RZ, PT ;  /* 0x000000ff9800720c */ /* 0x000fe20003f85270 */
[----:B------:R-:W-:Y:S01]  /*9500*/  IMAD.WIDE.U32 R152, R151, 0x20, R110 ;  /* 0x0000002097987825 */ /* 0x000fe200078e006e */
[----:B------:R-:W-:Y:S02]  /*9510*/  LOP3.LUT R35, R35, R28, R78, 0xfe, !PT ;  /* 0x0000001c23237212 */ /* 0x000fe400078efe4e */
[----:B------:R-:W-:Y:S01]  /*9520*/  SEL R78, RZ, 0x1, P4 ;  /* 0x00000001ff4e7807 */ /* 0x000fe20002000000 */
[----:B------:R-:W0:Y:S01]  /*9530*/  @P1 LDC.64 R28, c[0x0][0x230] ;  /* 0x00008c00ff1c1b82 */ /* 0x000e220000000a00 */
[----:B------:R-:W-:Y:S01]  /*9540*/  SEL R31, RZ, 0x1, P5 ;  /* 0x00000001ff1f7807 */ /* 0x000fe20002800000 */
[----:B------:R1:W-:Y:S01]  /*9550*/  STG.E.128 desc[UR4][R152.64], R36 ;  /* 0x0000002498007986 */ /* 0x0003e2000c101d04 */
[----:B------:R-:W-:Y:S01]  /*9560*/  LOP3.LUT R141, R149, R35, R141, 0xfe, !PT ;  /* 0x00000023958d7212 */ /* 0x000fe200078efe8d */
[----:B------:R-:W-:Y:S01]  /*9570*/  IMAD.WIDE.U32 R78, R78, 0x10000, RZ ;  /* 0x000100004e4e7825 */ /* 0x000fe200078e00ff */
[----:B------:R-:W-:-:S03]  /*9580*/  FSEL R35, R30, RZ, !P3 ;  /* 0x000000ff1e237208 */ /* 0x000fc60005800000 */
[----:B------:R-:W-:-:S04]  /*9590*/  IMAD.WIDE.U32 R30, R31, 0x100, RZ ;  /* 0x000001001f1e7825 */ /* 0x000fc800078e00ff */
[----:B------:R-:W-:Y:S01]  /*95a0*/  FMUL.FTZ R35, R35, R150 ;  /* 0x0000009623237220 */ /* 0x000fe20000410000 */
[----:B------:R-:W-:-:S03]  /*95b0*/  LOP3.LUT R31, R31, R141, R79, 0xfe, !PT ;  /* 0x0000008d1f1f7212 */ /* 0x000fc600078efe4f */
[----:B------:R-:W-:Y:S01]  /*95c0*/  @P0 FADD.FTZ R35, R59, R35 ;  /* 0x000000233b230221 */ /* 0x000fe20000010000 */
[----:B------:R-:W-:Y:S02]  /*95d0*/  LOP3.LUT R148, R30, R148, R78, 0xfe, !PT ;  /* 0x000000941e947212 */ /* 0x000fe400078efe4e */
[----:B------:R-:W-:Y:S02]  /*95e0*/  SEL R79, RZ, 0x1, P6 ;  /* 0x00000001ff4f7807 */ /* 0x000fe40003000000 */
[----:B------:R-:W-:Y:S01]  /*95f0*/  IADD3 R141, R139, 0x180, RZ ;  /* 0x000001808b8d7810 */ /* 0x000fe20007ffe0ff */
[----:B------:R1:W-:Y:S01]  /*9600*/  STG.E.128 desc[UR4][R152.64+0x10], R32 ;  /* 0x0000102098007986 */ /* 0x0003e2000c101d04 */
[----:B------:R-:W-:Y:S01]  /*9610*/  LOP3.LUT R30, R148, R79, RZ, 0xfc, !PT ;  /* 0x0000004f941e7212 */ /* 0x000fe200078efcff */
[----:B------:R-:W-:-:S04]  /*9620*/  IMAD.WIDE.U32 R148, R151, 0x8, R108 ;  /* 0x0000000897947825 */ /* 0x000fc800078e006c */
[C---:B------:R-:W-:Y:S01]  /*9630*/  IMAD.WIDE.U32 R76, R141.reuse, 0x10, R76 ;  /* 0x000000108d4c7825 */ /* 0x040fe200078e004c */
[----:B------:R1:W-:Y:S03]  /*9640*/  STG.E.64 desc[UR4][R148.64], R30 ;  /* 0x0000001e94007986 */ /* 0x0003e6000c101b04 */
[----:B0-----:R-:W-:Y:S02]  /*9650*/  @P1 IMAD.WIDE.U32 R28, R141, 0x20, R28 ;  /* 0x000000208d1c1825 */ /* 0x001fe400078e001c */
[----:B------:R-:W5:Y:S04]  /*9660*/  LDG.E.128 R76, desc[UR4][R76.64] ;  /* 0x000000044c4c7981 */ /* 0x000f68000c1e1d00 */
[----:B------:R1:W5:Y:S04]  /*9670*/  @P1 LDG.E.128 R60, desc[UR4][R28.64] ;  /* 0x000000041c3c1981 */ /* 0x000368000c1e1d00 */
[----:B------:R1:W5:Y:S01]  /*9680*/  @P1 LDG.E.128 R56, desc[UR4][R28.64+0x10] ;  /* 0x000010041c381981 */ /* 0x000362000c1e1d00 */
        /* <DEDUP_REMOVED lines=12> */
.L_x_20371:
[----:B------:R-:W-:-:S07]  /*9750*/  MOV R150, R136 ;  /* 0x0000008800967202 */ /* 0x000fce0000000f00 */
.L_x_20372:
[----:B------:R-:W-:Y:S05]  /*9760*/  BSYNC B0 ;  /* 0x0000000000007941 */ /* 0x000fea0003800000 */
.L_x_20370:
        /* <DEDUP_REMOVED lines=16> */
.L_x_20376:
[----:B------:R-:W-:Y:S05]  /*9870*/  BSYNC B1 ;  /* 0x0000000000017941 */ /* 0x000fea0003800000 */
.L_x_20375:
        /* <DEDUP_REMOVED lines=44> */
.L_x_20374:
[----:B------:R-:W-:Y:S05]  /*9b40*/  BSYNC B0 ;  /* 0x0000000000007941 */ /* 0x000fea0003800000 */
.L_x_20373:
[----:B------:R-:W-:Y:S01]  /*9b50*/  I2FP.F32.U32 R28, R150 ;  /* 0x00000096001c7245 */ /* 0x000fe20000201000 */
[----:B-----5:R-:W-:Y:S01]  /*9b60*/  HADD2.F32 R31, -RZ, R76.H0_H0 ;  /* 0x2000004cff1f7230 */ /* 0x020fe20000004100 */
        /* <DEDUP_REMOVED lines=20> */
.L_x_20378:
[----:B------:R-:W-:-:S07]  /*9cb0*/  MOV R29, R136 ;  /* 0x00000088001d7202 */ /* 0x000fce0000000f00 */
.L_x_20379:
[----:B------:R-:W-:Y:S05]  /*9cc0*/  BSYNC B0 ;  /* 0x0000000000007941 */ /* 0x000fea0003800000 */
.L_x_20377:
        /* <DEDUP_REMOVED lines=16> */
.L_x_20383:
[----:B------:R-:W-:Y:S05]  /*9dd0*/  BSYNC B1 ;  /* 0x0000000000017941 */ /* 0x000fea0003800000 */
.L_x_20382:
        /* <DEDUP_REMOVED lines=44> */
.L_x_20381:
[----:B------:R-:W-:Y:S05]  /*a0a0*/  BSYNC B0 ;  /* 0x0000000000007941 */ /* 0x000fea0003800000 */
.L_x_20380:
        /* <DEDUP_REMOVED lines=22> */
.L_x_20385:
[----:B------:R-:W-:-:S07]  /*a210*/  IMAD.MOV.U32 R76, RZ, RZ, R136 ;  /* 0x000000ffff4c7224 */ /* 0x000fce00078e0088 */
.L_x_20386:
[----:B------:R-:W-:Y:S05]  /*a220*/  BSYNC B0 ;  /* 0x0000000000007941 */ /* 0x000fea0003800000 */
.L_x_20384:
        /* <DEDUP_REMOVED lines=16> */
.L_x_20390:
[----:B------:R-:W-:Y:S05]  /*a330*/  BSYNC B1 ;  /* 0x0000000000017941 */ /* 0x000fea0003800000 */
.L_x_20389:
        /* <DEDUP_REMOVED lines=44> */
.L_x_20388:
[----:B------:R-:W-:Y:S05]  /*a600*/  BSYNC B0 ;  /* 0x0000000000007941 */ /* 0x000fea0003800000 */
.L_x_20387:
        /* <DEDUP_REMOVED lines=21> */
.L_x_20392:
[----:B------:R-:W-:-:S07]  /*a760*/  MOV R31, R136 ;  /* 0x00000088001f7202 */ /* 0x000fce0000000f00 */
.L_x_20393:
[----:B------:R-:W-:Y:S05]  /*a770*/  BSYNC B0 ;  /* 0x0000000000007941 */ /* 0x000fea0003800000 */
.L_x_20391:
        /* <DEDUP_REMOVED lines=16> */
.L_x_20397:
[----:B------:R-:W-:Y:S05]  /*a880*/  BSYNC B1 ;  /* 0x0000000000017941 */ /* 0x000fea0003800000 */
.L_x_20396:
        /* <DEDUP_REMOVED lines=44> */
.L_x_20395:
[----:B------:R-:W-:Y:S05]  /*ab50*/  BSYNC B0 ;  /* 0x0000000000007941 */ /* 0x000fea0003800000 */
.L_x_20394:
        /* <DEDUP_REMOVED lines=21> */
.L_x_20399:
[----:B------:R-:W-:-:S07]  /*acb0*/  MOV R140, R136 ;  /* 0x00000088008c7202 */ /* 0x000fce0000000f00 */
.L_x_20400:
[----:B------:R-:W-:Y:S05]  /*acc0*/  BSYNC B0 ;  /* 0x0000000000007941 */ /* 0x000fea0003800000 */
.L_x_20398:
        /* <DEDUP_REMOVED lines=16> */
.L_x_20404:
[----:B------:R-:W-:Y:S05]  /*add0*/  BSYNC B1 ;  /* 0x0000000000017941 */ /* 0x000fea0003800000 */
.L_x_20403:
        /* <DEDUP_REMOVED lines=44> */
.L_x_20402:
[----:B------:R-:W-:Y:S05]  /*b0a0*/  BSYNC B0 ;  /* 0x0000000000007941 */ /* 0x000fea0003800000 */
.L_x_20401:
        /* <DEDUP_REMOVED lines=21> */
.L_x_20406:
[----:B------:R-:W-:-:S07]  /*b200*/  MOV R77, R136 ;  /* 0x00000088004d7202 */ /* 0x000fce0000000f00 */
.L_x_20407:
[----:B------:R-:W-:Y:S05]  /*b210*/  BSYNC B0 ;  /* 0x0000000000007941 */ /* 0x000fea0003800000 */
.L_x_20405:
        /* <DEDUP_REMOVED lines=16> */
.L_x_20411:
[----:B------:R-:W-:Y:S05]  /*b320*/  BSYNC B1 ;  /* 0x0000000000017941 */ /* 0x000fea0003800000 */
.L_x_20410:
        /* <DEDUP_REMOVED lines=44> */
.L_x_20409:
[----:B------:R-:W-:Y:S05]  /*b5f0*/  BSYNC B0 ;  /* 0x0000000000007941 */ /* 0x000fea0003800000 */
.L_x_20408:
        /* <DEDUP_REMOVED lines=21> */
.L_x_20413:
[----:B------:R-:W-:-:S07]  /*b750*/  IMAD.MOV.U32 R78, RZ, RZ, R136 ;  /* 0x000000ffff4e7224 */ /* 0x000fce00078e0088 */
.L_x_20414:
[----:B------:R-:W-:Y:S05]  /*b760*/  BSYNC B0 ;  /* 0x0000000000007941 */ /* 0x000fea0003800000 */
.L_x_20412:
        /* <DEDUP_REMOVED lines=16> */
.L_x_20418:
[----:B------:R-:W-:Y:S05]  /*b870*/  BSYNC B1 ;  /* 0x0000000000017941 */ /* 0x000fea0003800000 */
.L_x_20417:
        /* <DEDUP_REMOVED lines=44> */
.L_x_20416:
[----:B------:R-:W-:Y:S05]  /*bb40*/  BSYNC B0 ;  /* 0x0000000000007941 */ /* 0x000fea0003800000 */
.L_x_20415:
        /* <DEDUP_REMOVED lines=21> */
.L_x_20420:
[----:B------:R-:W-:-:S07]  /*bca0*/  MOV R157, R136 ;  /* 0x00000088009d7202 */ /* 0x000fce0000000f00 */
.L_x_20421:
[----:B------:R-:W-:Y:S05]  /*bcb0*/  BSYNC B0 ;  /* 0x0000000000007941 */ /* 0x000fea0003800000 */
.L_x_20419:
        /* <DEDUP_REMOVED lines=18> */
.L_x_20425:
[----:B------:R-:W-:Y:S05]  /*bde0*/  BSYNC B1 ;  /* 0x0000000000017941 */ /* 0x000fea0003800000 */
.L_x_20424:
        /* <DEDUP_REMOVED lines=44> */
.L_x_20423:
[----:B------:R-:W-:Y:S05]  /*c0b0*/  BSYNC B0 ;  /* 0x0000000000007941 */ /* 0x000fea0003800000 */
.L_x_20422:
        /* <DEDUP_REMOVED lines=9> */
[----:B------:R-:W-:Y:S01]  /*c150*/  IMAD.WIDE.U32 R108, R141, 0x8, R108 ;  /* 0x000000088d6c7825 */ /* 0x000fe200078e006c */
[----:B------:R-:W-:-:S03]  /*c160*/  FSETP.GTU.FTZ.AND P4, PT, R143, R144, PT ;  /* 0x000000908f00720b */ /* 0x000fc60003f9c000 */
[----:B------:R-:W-:Y:S01]  /*c170*/  FMUL.FTZ R146, R146, R145 ;  /* 0x0000009192927220 */ /* 0x000fe20000410000 */
[----:B------:R-:W-:Y:S01]  /*c180*/  SEL R154, RZ, 0x1, P1 ;  /* 0x00000001ff9a7807 */ /* 0x000fe20000800000 */
[----:B------:R0:W-:Y:S01]  /*c190*/  STG.E.128 desc[UR4][R110.64], R28 ;  /* 0x0000001c6e007986 */ /* 0x0001e2000c101d04 */
[----:B------:R-:W-:Y:S01]  /*c1a0*/  SEL R144, RZ, 0x1000000, P4 ;  /* 0x01000000ff907807 */ /* 0x000fe20002000000 */
[----:B------:R-:W-:Y:S01]  /*c1b0*/  UMOV UR8, 0xffffffff ;  /* 0xffffffff00087882 */ /* 0x000fe20000000000 */
[----:B------:R-:W-:Y:S01]  /*c1c0*/  SEL R143, RZ, 0x1, P3 ;  /* 0x00000001ff8f7807 */ /* 0x000fe20001800000 */
[----:B------:R-:W-:Y:S01]  /*c1d0*/  IMAD.WIDE.U32 R154, R154, 0x10000, RZ ;  /* 0x000100009a9a7825 */ /* 0x000fe200078e00ff */
[----:B------:R-:W-:Y:S02]  /*c1e0*/  LOP3.LUT R144, R149, R144, R152, 0xfe, !PT ;  /* 0x0000009095907212 */ /* 0x000fe400078efe98 */
[----:B------:R-:W-:Y:S01]  /*c1f0*/  SEL R152, RZ, 0x1, P6 ;  /* 0x00000001ff987807 */ /* 0x000fe20003000000 */
[----:B------:R-:W-:Y:S01]  /*c200*/  IMAD.WIDE.U32 R148, R148, 0x1000000, RZ ;  /* 0x0100000094947825 */ /* 0x000fe200078e00ff */
[----:B------:R-:W-:-:S03]  /*c210*/  ISETP.NE.AND P6, PT, R150, RZ, PT ;  /* 0x000000ff9600720c */ /* 0x000fc60003fc5270 */
[----:B------:R-:W-:Y:S01]  /*c220*/  IMAD.WIDE.U32 R152, R152, 0x100, RZ ;  /* 0x0000010098987825 */ /* 0x000fe200078e00ff */
[----:B------:R-:W-:-:S03]  /*c230*/  LOP3.LUT R143, R149, R144, R143, 0xfe, !PT ;  /* 0x00000090958f7212 */ /* 0x000fc600078efe8f */
[----:B------:R-:W-:Y:S01]  /*c240*/  FADD.FTZ R144, RZ, R52 ;  /* 0x00000034ff907221 */ /* 0x000fe20000010000 */
[----:B------:R-:W-:Y:S02]  /*c250*/  SEL R149, RZ, 0x1, P6 ;  /* 0x00000001ff957807 */ /* 0x000fe40003000000 */
[----:B------:R-:W-:Y:S01]  /*c260*/  LOP3.LUT R153, R153, R143, R155, 0xfe, !PT ;  /* 0x0000008f99997212 */ /* 0x000fe200078efe9b */
[----:B------:R-:W-:Y:S01]  /*c270*/  FADD.FTZ R143, R53, R144 ;  /* 0x00000090358f7221 */ /* 0x000fe20000010000 */
[----:B------:R-:W-:-:S03]  /*c280*/  LOP3.LUT R148, R152, R148, R154, 0xfe, !PT ;  /* 0x0000009498947212 */ /* 0x000fc600078efe9a */
        /* <DEDUP_REMOVED lines=23> */
[----:B------:R-:W-:-:S03]  /*c400*/  FSEL R79, R146, RZ, !P4 ;  /* 0x000000ff924f7208 */ /* 0x000fc60006000000 */
[----:B------:R-:W-:Y:S02]  /*c410*/  FADD.FTZ R145, R35, R144 ;  /* 0x0000009023917221 */ /* 0x000fe40000010000 */
[----:B------:R-:W-:Y:S02]  /*c420*/  FMUL.FTZ R79, R96, R79 ;  /* 0x0000004f604f7220 */ /* 0x000fe40000410000 */
[----:B------:R-:W-:Y:S02]  /*c430*/  FADD.FTZ R144, R28, R145 ;  /* 0x000000911c907221 */ /* 0x000fe40000010000 */
[----:B------:R-:W-:Y:S01]  /*c440*/  @P0 FADD.FTZ R79, R59, R79 ;  /* 0x0000004f3b4f0221 */ /* 0x000fe20000010000 */
[----:B------:R-:W-:Y:S01]  /*c450*/  LOP3.LUT P0, RZ, R142, 0xff, RZ, 0xc0, !PT ;  /* 0x000000ff8eff7812 */ /* 0x000fe2000780c0ff */
[----:B------:R-:W-:-:S03]  /*c460*/  FADD.FTZ R145, R29, R144 ;  /* 0x000000901d917221 */ /* 0x000fc60000010000 */
[----:B------:R0:W-:Y:S01]  /*c470*/  STG.E.128 desc[UR4][R110.64+0x10], R76 ;  /* 0x0000104c6e007986 */ /* 0x0001e2000c101d04 */
[----:B------:R-:W-:-:S03]  /*c480*/  FADD.FTZ R144, R30, R145 ;  /* 0x000000911e907221 */ /* 0x000fc60000010000 */
[----:B------:R0:W-:Y:S01]  /*c490*/  STG.E.64 desc[UR4][R108.64], R152 ;  /* 0x000000986c007986 */ /* 0x0001e2000c101b04 */
[----:B------:R-:W-:-:S04]  /*c4a0*/  FADD.FTZ R145, R31, R144 ;  /* 0x000000901f917221 */ /* 0x000fc80000010000 */
[----:B------:R-:W-:Y:S01]  /*c4b0*/  FADD.FTZ R142, R76, R145 ;  /* 0x000000914c8e7221 */ /* 0x000fe20000010000 */
[----:B-1----:R-:W-:-:S03]  /*c4c0*/  SHF.R.U32.HI R144, RZ, 0x5, R143 ;  /* 0x00000005ff907819 */ /* 0x002fc6000001168f */
[----:B------:R-:W-:Y:S01]  /*c4d0*/  FADD.FTZ R145, R77, R142 ;  /* 0x0000008e4d917221 */ /* 0x000fe20000010000 */
[----:B------:R-:W-:Y:S02]  /*c4e0*/  LOP3.LUT P1, RZ, R143, 0x1f, RZ, 0xc0, !PT ;  /* 0x0000001f8fff7812 */ /* 0x000fe4000782c0ff */
[----:B------:R-:W-:Y:S01]  /*c4f0*/  LOP3.LUT R142, R144, 0x7fffffc, RZ, 0xc0, !PT ;  /* 0x07fffffc908e7812 */ /* 0x000fe200078ec0ff */
[----:B------:R-:W-:-:S03]  /*c500*/  FADD.FTZ R146, R78, R145 ;  /* 0x000000914e927221 */ /* 0x000fc60000010000 */
[----:B------:R-:W-:Y:S01]  /*c510*/  @!P0 IADD3 R142, R142, 0x4, RZ ;  /* 0x000000048e8e8810 */ /* 0x000fe20007ffe0ff */
        /* <DEDUP_REMOVED lines=86> */
.L_x_20438:
        /* <DEDUP_REMOVED lines=8> */
[C---:B------:R-:W-:Y:S02]  /*cb00*/  @!P1 IADD3 R109, R142.reuse, R144, RZ ;  /* 0x000000908e6d9210 */ /* 0x040fe40007ffe0ff */
[----:B------:R-:W-:-:S03]  /*cb10*/  @!P2 IADD3 R142, R142, R111, RZ ;  /* 0x0000006f8e8ea210 */ /* 0x000fc60007ffe0ff */
[----:B------:R-:W-:Y:S02]  /*cb20*/  @!P1 IMAD R146, R109, 0x8, R110 ;  /* 0x000000086d929824 */ /* 0x000fe400078e026e */
        /* <DEDUP_REMOVED lines=47> */
[----:B------:R2:W1:Y:S01]  /*ce20*/  SHFL.IDX PT, R149, R145, RZ, 0x1f ;  /* 0x00001fff91957589 */ /* 0x00046200000e0000 */
[----:B0-----:R-:W-:-:S05]  /*ce30*/  FSEL R108, R109, RZ, !P2 ;  /* 0x000000ff6d6c7208 */ /* 0x001fca0005000000 */
[--C-:B------:R-:W-:Y:S01]  /*ce40*/  FADD.FTZ R143, R51, -R108.reuse ;  /* 0x8000006c338f7221 */ /* 0x100fe20000010000 */
[----:B------:R-:W-:Y:S01]  /*ce50*/  FMUL.FTZ R51, R109, R109 ;  /* 0x0000006d6d337220 */ /* 0x000fe20000410000 */
[--C-:B------:R-:W-:Y:S01]  /*ce60*/  FADD.FTZ R142, R50, -R108.reuse ;  /* 0x8000006c328e7221 */ /* 0x100fe20000010000 */
[--C-:B------:R-:W-:Y:S01]  /*ce70*/  FADD.FTZ R144, R44, -R108.reuse ;  /* 0x8000006c2c907221 */ /* 0x100fe20000010000 */
[--C-:B--2---:R-:W-:Y:S01]  /*ce80*/  FADD.FTZ R145, R45, -R108.reuse ;  /* 0x8000006c2d917221 */ /* 0x104fe20000010000 */
        /* <DEDUP_REMOVED lines=34> */
[C---:B------:R-:W-:Y:S01]  /*d0b0*/  FMUL.FTZ R44, R149.reuse, R55 ;  /* 0x00000037952c7220 */ /* 0x040fe20000410000 */
[C---:B------:R-:W-:Y:S01]  /*d0c0*/  FMUL.FTZ R36, R149.reuse, R37 ;  /* 0x0000002595247220 */ /* 0x040fe20000410000 */
[C---:B------:R-:W-:Y:S01]  /*d0d0*/  FMUL.FTZ R55, R149.reuse, R142 ;  /* 0x0000008e95377220 */ /* 0x040fe20000410000 */
[----:B------:R-:W-:Y:S01]  /*d0e0*/  FMUL.FTZ R37, R149, R38 ;  /* 0x0000002695257220 */ /* 0x000fe20000410000 */
[----:B---3--:R-:W-:-:S04]  /*d0f0*/  @!P1 IMAD.WIDE R48, R27, 0x4, R48 ;  /* 0x000000041b309825 */ /* 0x008fc800078e0230 */
[C---:B------:R-:W-:Y:S01]  /*d100*/  FMUL.FTZ R38, R149.reuse, R39 ;  /* 0x0000002795267220 */ /* 0x040fe20000410000 */
[----:B------:R-:W-:Y:S01]  /*d110*/  FMUL.FTZ R39, R149, R32 ;  /* 0x0000002095277220 */ /* 0x000fe20000410000 */
[----:B------:R-:W-:Y:S01]  /*d120*/  FFMA.FTZ R32, R31, R99, R4 ;  /* 0x000000631f207223 */ /* 0x000fe20000010004 */
[----:B------:R-:W-:Y:S01]  /*d130*/  FFMA.FTZ R31, R55, R103, R8 ;  /* 0x00000067371f7223 */ /* 0x000fe20000010008 */
[----:B------:R-:W-:Y:S01]  /*d140*/  FFMA.FTZ R55, R44, R100, R5 ;  /* 0x000000642c377223 */ /* 0x000fe20000010005 */
[--C-:B------:R-:W-:Y:S01]  /*d150*/  FADD.FTZ R34, R34, -R108.reuse ;  /* 0x8000006c22227221 */ /* 0x100fe20000010000 */
[----:B------:R0:W-:Y:S01]  /*d160*/  @!P1 STG.E desc[UR4][R48.64], R109 ;  /* 0x0000006d30009986 */ /* 0x0001e2000c101904 */
[--C-:B------:R-:W-:Y:S01]  /*d170*/  FADD.FTZ R42, R42, -R108.reuse ;  /* 0x8000006c2a2a7221 */ /* 0x100fe20000010000 */
[C---:B------:R-:W-:Y:S01]  /*d180*/  FMUL.FTZ R142, R149.reuse, R43 ;  /* 0x0000002b958e7220 */ /* 0x040fe20000410000 */
[--C-:B------:R-:W-:Y:S01]  /*d190*/  FADD.FTZ R30, R30, -R108.reuse ;  /* 0x8000006c1e1e7221 */ /* 0x100fe20000010000 */
[----:B------:R2:W-:Y:S01]  /*d1a0*/  @!P1 STG.E desc[UR4][R28.64], R149 ;  /* 0x000000951c009986 */ /* 0x0005e2000c101904 */
[----:B------:R-:W-:Y:S01]  /*d1b0*/  FMUL.FTZ R43, R149, R34 ;  /* 0x00000022952b7220 */ /* 0x000fe20000410000 */
[--C-:B------:R-:W-:Y:S01]  /*d1c0*/  FADD.FTZ R148, R35, -R108.reuse ;  /* 0x8000006c23947221 */ /* 0x100fe20000010000 */
[--C-:B------:R-:W-:Y:S01]  /*d1d0*/  FADD.FTZ R76, R76, -R108.reuse ;  /* 0x8000006c4c4c7221 */ /* 0x100fe20000010000 */
[--C-:B------:R-:W-:Y:S01]  /*d1e0*/  FADD.FTZ R156, R77, -R108.reuse ;  /* 0x8000006c4d9c7221 */ /* 0x100fe20000010000 */
[----:B------:R-:W-:Y:S01]  /*d1f0*/  FADD.FTZ R78, R78, -R108 ;  /* 0x8000006c4e4e7221 */ /* 0x000fe20000010000 */
[----:B------:R-:W-:Y:S01]  /*d200*/  FMUL.FTZ R146, R149, R146 ;  /* 0x0000009295927220 */ /* 0x000fe20000410000 */
[----:B------:R-:W-:Y:S01]  /*d210*/  FFMA.FTZ R34, R53, R113, R14 ;  /* 0x0000007135227223 */ /* 0x000fe2000001000e */
[C---:B0-----:R-:W-:Y:S01]  /*d220*/  FMUL.FTZ R49, R149.reuse, R46 ;  /* 0x0000002e95317220 */ /* 0x041fe20000410000 */
[----:B------:R-:W-:Y:S01]  /*d230*/  FMUL.FTZ R46, R149, R47 ;  /* 0x0000002f952e7220 */ /* 0x000fe20000410000 */
[----:B------:R-:W-:Y:S01]  /*d240*/  FADD.FTZ R108, R79, -R108 ;  /* 0x8000006c4f6c7221 */ /* 0x000fe20000010000 */
[----:B------:R-:W-:Y:S01]  /*d250*/  FMUL.FTZ R45, R149, R110 ;  /* 0x0000006e952d7220 */ /* 0x000fe20000410000 */
[----:B--2---:R-:W-:Y:S01]  /*d260*/  F2FP.F16.F32.PACK_AB R29, R55, R32 ;  /* 0x00000020371d723e */ /* 0x004fe200000000ff */
[----:B------:R-:W-:Y:S01]  /*d270*/  FFMA.FTZ R55, R40, R114, R15 ;  /* 0x0000007228377223 */ /* 0x000fe2000001000f */
[C---:B------:R-:W-:Y:S01]  /*d280*/  FMUL.FTZ R35, R149.reuse, R144 ;  /* 0x0000009095237220 */ /* 0x040fe20000410000 */
[----:B------:R-:W-:Y:S01]  /*d290*/  FMUL.FTZ R48, R149, R145 ;  /* 0x0000009195307220 */ /* 0x000fe20000410000 */
[----:B------:R-:W-:Y:S01]  /*d2a0*/  FFMA.FTZ R53, R46, R112, R13 ;  /* 0x000000702e357223 */ /* 0x000fe2000001000d */
[----:B------:R-:W-:Y:S01]  /*d2b0*/  FFMA.FTZ R41, R41, R117, R18 ;  /* 0x0000007529297223 */ /* 0x000fe20000010012 */
[----:B------:R-:W-:Y:S01]  /*d2c0*/  FFMA.FTZ R36, R36, R118, R19 ;  /* 0x0000007624247223 */ /* 0x000fe20000010013 */
        /* <DEDUP_REMOVED lines=41> */
[----:B-1----:R-:W-:Y:S01]  /*d560*/  IMAD.WIDE.U32 R44, R147, 0x10, R50 ;  /* 0x00000010932c7825 */ /* 0x002fe200078e0032 */
[----:B------:R-:W-:-:S02]  /*d570*/  LEA R46, P2, R141, UR14, 0x4 ;  /* 0x0000000e8d2e7c11 */ /* 0x000fc4000f8420ff */
[----:B------:R-:W-:Y:S01]  /*d580*/  F2FP.F16.F32.PACK_AB R31, R110, R31 ;  /* 0x0000001f6e1f723e */ /* 0x000fe200000000ff */
[----:B------:R-:W-:Y:S01]  /*d590*/  IMAD.WIDE.U32 R50, R151, 0x10, R50 ;  /* 0x0000001097327825 */ /* 0x000fe200078e0032 */
[----:B------:R-:W-:Y:S02]  /*d5a0*/  F2FP.F16.F32.PACK_AB R30, R143, R30 ;  /* 0x0000001e8f1e723e */ /* 0x000fe400000000ff */
[----:B------:R-:W-:Y:S02]  /*d5b0*/  F2FP.F16.F32.PACK_AB R28, R33, R28 ;  /* 0x0000001c211c723e */ /* 0x000fe400000000ff */
[----:B------:R-:W-:Y:S02]  /*d5c0*/  LEA.HI.X R49, R139, UR15, RZ, 0x4, P1 ;  /* 0x0000000f8b317c11 */ /* 0x000fe400088f24ff */
[----:B------:R-:W-:Y:S02]  /*d5d0*/  F2FP.F16.F32.PACK_AB R35, R142, R35 ;  /* 0x000000238e23723e */ /* 0x000fe400000000ff */
[----:B------:R-:W-:Y:S01]  /*d5e0*/  F2FP.F16.F32.PACK_AB R34, R55, R34 ;  /* 0x000000223722723e */ /* 0x000fe200000000ff */
[----:B------:R0:W-:Y:S01]  /*d5f0*/  STG.E.128 desc[UR4][R48.64], R28 ;  /* 0x0000001c30007986 */ /* 0x0001e2000c101d04 */
        /* <DEDUP_REMOVED lines=8> */
[----:B------:R-:W-:-:S02]  /*d680*/  LEA.HI.X R47, R141, UR15, RZ, 0x4, P2 ;  /* 0x0000000f8d2f7c11 */ /* 0x000fc400090f24ff */
[----:B------:R-:W-:Y:S02]  /*d690*/  IADD3 R27, R27, UR16, RZ ;  /* 0x000000101b1b7c10 */ /* 0x000fe4000fffe0ff */
[----:B------:R-:W-:Y:S01]  /*d6a0*/  SEL R142, RZ, 0x1, P0 ;  /* 0x00000001ff8e7807 */ /* 0x000fe20000000000 */
[----:B------:R0:W-:Y:S01]  /*d6b0*/  STG.E.128 desc[UR4][R46.64], R40 ;  /* 0x000000282e007986 */ /* 0x0001e2000c101d04 */
[----:B------:R-:W-:-:S13]  /*d6c0*/  ISETP.GE.AND P1, PT, R27, UR17, PT ;  /* 0x000000111b007c0c */ /* 0x000fda000bf26270 */
[----:B------:R-:W-:Y:S05]  /*d6d0*/  @!P1 BRA `(.L_x_20427) ;  /* 0xffffff3400849947 */ /* 0x000fea000383ffff */
[----:B------:R-:W-:Y:S05]  /*d6e0*/  EXIT ;  /* 0x000000000000794d */ /* 0x000fea0003800000 */
.L_x_20426:
[----:B------:R-:W-:Y:S01]  /*d6f0*/  HFMA2.MMA R154, -RZ, RZ, 0, 1.847743988037109375e-06 ;  /* 0x0000001fff9a7435 */ /* 0x000fe200000001ff */
[----:B------:R-:W-:Y:S01]  /*d700*/  IMAD.MOV.U32 R152, RZ, RZ, R146 ;  /* 0x000000ffff987224 */ /* 0x000fe200078e0092 */
[----:B------:R-:W-:Y:S02]  /*d710*/  MOV R153, 0x1 ;  /* 0x0000000100997802 */ /* 0x000fe40000000f00 */
[----:B------:R-:W-:-:S07]  /*d720*/  MOV R149, 0xffffffff ;  /* 0xffffffff00957802 */ /* 0x000fce0000000f00 */
[----:B------:R-:W-:Y:S05]  /*d730*/  WARPSYNC.COLLECTIVE R149, `(.L_x_20428) ;  /* 0x0000000095087348 */ /* 0x000fea0003c00000 */
[----:B------:R0:W1:Y:S02]  /*d740*/  SHFL.BFLY P2, R150, R152, R153, R154 ;  /* 0x0c00009998967389 */ /* 0x000064000004009a */
[----:B01----:R-:W-:Y:S01]  /*d750*/  ENDCOLLECTIVE ;  /* 0x000000000000791b */ /* 0x003fe20003800000 */
.L_x_20428:
[----:B------:R-:W-:Y:S01]  /*d760*/  HFMA2.MMA R153, -RZ, RZ, 0, 1.1920928955078125e-07 ;  /* 0x00000002ff997435 */ /* 0x000fe200000001ff */
[----:B------:R-:W-:-:S04]  /*d770*/  IMAD.MOV.U32 R109, RZ, RZ, R150 ;  /* 0x000000ffff6d7224 */ /* 0x000fc800078e0096 */
[----:B------:R-:W-:-:S05]  /*d780*/  FADD.FTZ R110, R146, R109 ;  /* 0x0000006d926e7221 */ /* 0x000fca0000010000 */
[----:B------:R-:W-:-:S07]  /*d790*/  MOV R152, R110 ;  /* 0x0000006e00987202 */ /* 0x000fce0000000f00 */
[----:B------:R-:W-:Y:S05]  /*d7a0*/  WARPSYNC.COLLECTIVE R149, `(.L_x_20429) ;  /* 0x0000000095087348 */ /* 0x000fea0003c00000 */
[----:B------:R0:W1:Y:S02]  /*d7b0*/  SHFL.BFLY P2, R150, R152, R153, R154 ;  /* 0x0c00009998967389 */ /* 0x000064000004009a */
[----:B01----:R-:W-:Y:S01]  /*d7c0*/  ENDCOLLECTIVE ;  /* 0x000000000000791b */ /* 0x003fe20003800000 */
.L_x_20429:
[----:B------:R-:W-:Y:S01]  /*d7d0*/  HFMA2.MMA R153, -RZ, RZ, 0, 2.384185791015625e-07 ;  /* 0x00000004ff997435 */ /* 0x000fe200000001ff */
[----:B------:R-:W-:-:S05]  /*d7e0*/  MOV R109, R150 ;  /* 0x00000096006d7202 */ /* 0x000fca0000000f00 */
[----:B------:R-:W-:-:S04]  /*d7f0*/  FADD.FTZ R111, R110, R109 ;  /* 0x0000006d6e6f7221 */ /* 0x000fc80000010000 */
[----:B------:R-:W-:-:S07]  /*d800*/  IMAD.MOV.U32 R152, RZ, RZ, R111 ;  /* 0x000000ffff987224 */ /* 0x000fce00078e006f */
[----:B------:R-:W-:Y:S05]  /*d810*/  WARPSYNC.COLLECTIVE R149, `(.L_x_20430) ;  /* 0x0000000095087348 */ /* 0x000fea0003c00000 */
[----:B------:R0:W1:Y:S02]  /*d820*/  SHFL.BFLY P2, R150, R152, R153, R154 ;  /* 0x0c00009998967389 */ /* 0x000064000004009a */
[----:B01----:R-:W-:Y:S01]  /*d830*/  ENDCOLLECTIVE ;  /* 0x000000000000791b */ /* 0x003fe20003800000 */
.L_x_20430:
[----:B------:R-:W-:Y:S01]  /*d840*/  IMAD.MOV.U32 R153, RZ, RZ, 0x8 ;  /* 0x00000008ff997424 */ /* 0x000fe200078e00ff */
[----:B------:R-:W-:-:S05]  /*d850*/  MOV R108, R150 ;  /* 0x00000096006c7202 */ /* 0x000fca0000000f00 */
[----:B------:R-:W-:-:S05]  /*d860*/  FADD.FTZ R145, R111, R108 ;  /* 0x0000006c6f917221 */ /* 0x000fca0000010000 */
[----:B------:R-:W-:-:S07]  /*d870*/  MOV R152, R145 ;  /* 0x0000009100987202 */ /* 0x000fce0000000f00 */
[----:B------:R-:W-:Y:S05]  /*d880*/  WARPSYNC.COLLECTIVE R149, `(.L_x_20431) ;  /* 0x0000000095087348 */ /* 0x000fea0003c00000 */
[----:B------:R0:W1:Y:S02]  /*d890*/  SHFL.BFLY P2, R150, R152, R153, R154 ;  /* 0x0c00009998967389 */ /* 0x000064000004009a */
[----:B01----:R-:W-:Y:S01]  /*d8a0*/  ENDCOLLECTIVE ;  /* 0x000000000000791b */ /* 0x003fe20003800000 */
.L_x_20431:
[----:B------:R-:W-:Y:S01]  /*d8b0*/  HFMA2.MMA R153, -RZ, RZ, 0, 9.5367431640625e-07 ;  /* 0x00000010ff997435 */ /* 0x000fe200000001ff */
[----:B------:R-:W-:-:S05]  /*d8c0*/  MOV R108, R150 ;  /* 0x00000096006c7202 */ /* 0x000fca0000000f00 */
[----:B------:R-:W-:-:S05]  /*d8d0*/  FADD.FTZ R148, R145, R108 ;  /* 0x0000006c91947221 */ /* 0x000fca0000010000 */
[----:B------:R-:W-:-:S07]  /*d8e0*/  MOV R152, R148 ;  /* 0x0000009400987202 */ /* 0x000fce0000000f00 */
[----:B------:R-:W-:Y:S05]  /*d8f0*/  WARPSYNC.COLLECTIVE R149, `(.L_x_20432) ;  /* 0x0000000095087348 */ /* 0x000fea0003c00000 */
[----:B------:R0:W1:Y:S02]  /*d900*/  SHFL.BFLY P2, R150, R152, R153, R154 ;  /* 0x0c00009998967389 */ /* 0x000064000004009a */
[----:B01----:R-:W-:Y:S01]  /*d910*/  ENDCOLLECTIVE ;  /* 0x000000000000791b */ /* 0x003fe20003800000 */
.L_x_20432:
[----:B------:R-:W-:Y:S01]  /*d920*/  HFMA2.MMA R153, -RZ, RZ, 0, 5.9604644775390625e-08 ;  /* 0x00000001ff997435 */ /* 0x000fe200000001ff */
[----:B------:R-:W-:-:S04]  /*d930*/  IMAD.MOV.U32 R109, RZ, RZ, R150 ;  /* 0x000000ffff6d7224 */ /* 0x000fc800078e0096 */
        /* <DEDUP_REMOVED lines=70> */
.L_x_20433:
[----:B------:R-:W-:Y:S01]  /*dda0*/  HFMA2.MMA R153, -RZ, RZ, 0, 1.1920928955078125e-07 ;  /* 0x00000002ff997435 */ /* 0x000fe200000001ff */
[----:B------:R-:W-:-:S05]  /*ddb0*/  MOV R110, R150 ;  /* 0x00000096006e7202 */ /* 0x000fca0000000f00 */
[----:B------:R-:W-:-:S04]  /*ddc0*/  FADD.FTZ R110, R109, R110 ;  /* 0x0000006e6d6e7221 */ /* 0x000fc80000010000 */
[----:B------:R-:W-:-:S07]  /*ddd0*/  IMAD.MOV.U32 R152, RZ, RZ, R110 ;  /* 0x000000ffff987224 */ /* 0x000fce00078e006e */
[----:B------:R-:W-:Y:S05]  /*dde0*/  WARPSYNC.COLLECTIVE R149, `(.L_x_20434) ;  /* 0x0000000095087348 */ /* 0x000fea0003c00000 */
[----:B------:R0:W1:Y:S02]  /*ddf0*/  SHFL.BFLY P2, R150, R152, R153, R154 ;  /* 0x0c00009998967389 */ /* 0x000064000004009a */
[----:B01----:R-:W-:Y:S01]  /*de00*/  ENDCOLLECTIVE ;  /* 0x000000000000791b */ /* 0x003fe20003800000 */
.L_x_20434:
[----:B------:R-:W-:Y:S01]  /*de10*/  IMAD.MOV.U32 R153, RZ, RZ, 0x4 ;  /* 0x00000004ff997424 */ /* 0x000fe200078e00ff */
[----:B------:R-:W-:-:S05]  /*de20*/  MOV R111, R150 ;  /* 0x00000096006f7202 */ /* 0x000fca0000000f00 */
[----:B------:R-:W-:-:S05]  /*de30*/  FADD.FTZ R111, R110, R111 ;  /* 0x0000006f6e6f7221 */ /* 0x000fca0000010000 */
[----:B------:R-:W-:-:S07]  /*de40*/  MOV R152, R111 ;  /* 0x0000006f00987202 */ /* 0x000fce0000000f00 */
[----:B------:R-:W-:Y:S05]  /*de50*/  WARPSYNC.COLLECTIVE R149, `(.L_x_20435) ;  /* 0x0000000095087348 */ /* 0x000fea0003c00000 */
[----:B------:R0:W1:Y:S02]  /*de60*/  SHFL.BFLY P2, R150, R152, R153, R154 ;  /* 0x0c00009998967389 */ /* 0x000064000004009a */
[----:B01----:R-:W-:Y:S01]  /*de70*/  ENDCOLLECTIVE ;  /* 0x000000000000791b */ /* 0x003fe20003800000 */
.L_x_20435:
[----:B------:R-:W-:Y:S01]  /*de80*/  HFMA2.MMA R153, -RZ, RZ, 0, 4.76837158203125e-07 ;  /* 0x00000008ff997435 */ /* 0x000fe200000001ff */
[----:B------:R-:W-:-:S05]  /*de90*/  MOV R146, R150 ;  /* 0x0000009600927202 */ /* 0x000fca0000000f00 */
[----:B------:R-:W-:-:S05]  /*dea0*/  FADD.FTZ R146, R111, R146 ;  /* 0x000000926f927221 */ /* 0x000fca0000010000 */
[----:B------:R-:W-:-:S07]  /*deb0*/  MOV R152, R146 ;  /* 0x0000009200987202 */ /* 0x000fce0000000f00 */
[----:B------:R-:W-:Y:S05]  /*dec0*/  WARPSYNC.COLLECTIVE R149, `(.L_x_20436) ;  /* 0x0000000095087348 */ /* 0x000fea0003c00000 */
[----:B------:R0:W1:Y:S02]  /*ded0*/  SHFL.BFLY P2, R150, R152, R153, R154 ;  /* 0x0c00009998967389 */ /* 0x000064000004009a */
[----:B01----:R-:W-:Y:S01]  /*dee0*/  ENDCOLLECTIVE ;  /* 0x000000000000791b */ /* 0x003fe20003800000 */
.L_x_20436:
[----:B------:R-:W-:Y:S01]  /*def0*/  HFMA2.MMA R153, -RZ, RZ, 0, 9.5367431640625e-07 ;  /* 0x00000010ff997435 */ /* 0x000fe200000001ff */
[----:B------:R-:W-:-:S04]  /*df00*/  IMAD.MOV.U32 R145, RZ, RZ, R150 ;  /* 0x000000ffff917224 */ /* 0x000fc800078e0096 */
[----:B------:R-:W-:-:S05]  /*df10*/  FADD.FTZ R145, R146, R145 ;  /* 0x0000009192917221 */ /* 0x000fca0000010000 */
[----:B------:R-:W-:-:S07]  /*df20*/  MOV R152, R145 ;  /* 0x0000009100987202 */ /* 0x000fce0000000f00 */
[----:B------:R-:W-:Y:S05]  /*df30*/  WARPSYNC.COLLECTIVE R149, `(.L_x_20437) ;  /* 0x0000000095087348 */ /* 0x000fea0003c00000 */
[----:B------:R0:W1:Y:S02]  /*df40*/  SHFL.BFLY P2, R150, R152, R153, R154 ;  /* 0x0c00009998967389 */ /* 0x000064000004009a */
[----:B01----:R-:W-:Y:S01]  /*df50*/  ENDCOLLECTIVE ;  /* 0x000000000000791b */ /* 0x003fe20003800000 */
.L_x_20437:
[----:B------:R-:W-:Y:S01]  /*df60*/  MOV R148, R150 ;  /* 0x0000009600947202 */ /* 0x000fe20000000f00 */
[----:B------:R-:W-:Y:S06]  /*df70*/  BRA `(.L_x_20438) ;  /* 0xffffffe800c07947 */ /* 0x000fec000383ffff */
.L_x_20439:
        /* <DEDUP_REMOVED lines=16> */
.L_x_30293:


//--------------------- .text._ZN10layer_norm13ln_fwd_kernelINS_13Kernel_traitsI6__halfS2_fS2_fjLj4096ELj1ELj1ELj4ELj16ENS_18Kernel_traits_baseILj4096ES2_S2_fS2_fjLj128EEEEELb1ELb1ELb1ELb0EEEvNS_9FwdParamsE --------------------------
	.section	.text._ZN10layer_norm13ln_fwd_kernelINS_13Kernel_traitsI6__halfS2_fS2_fjLj4096ELj1ELj1ELj4ELj16ENS_18Kernel_traits_baseILj4096ES2_S2_fS2_fjLj128EEEEELb1ELb1ELb1ELb0EEEvNS_9FwdParamsE,"ax",@progbits
	.align	128
        .global         _ZN10layer_norm13ln_fwd_kernelINS_13Kernel_traitsI6__halfS2_fS2_fjLj4096ELj1ELj1ELj4ELj16ENS_18Kernel_traits_baseILj4096ES2_S2_fS2_fjLj128EEEEELb1ELb1ELb1ELb0EEEvNS_9FwdParamsE
        .type           _ZN10layer_norm13ln_fwd_kernelINS_13Kernel_traitsI6__halfS2_fS2_fjLj4096ELj1ELj1ELj4ELj16ENS_18Kernel_traits_baseILj4096ES2_S2_fS2_fjLj128EEEEELb1ELb1ELb1ELb0EEEvNS_9FwdParamsE,@function
        .size           _ZN10layer_norm13ln_fwd_kernelINS_13Kernel_traitsI6__halfS2_fS2_fjLj4096ELj1ELj1ELj4ELj16ENS_18Kernel_traits_baseILj4096ES2_S2_fS2_fjLj128EEEEELb1ELb1ELb1ELb0EEEvNS_9FwdParamsE,(.L_x_30294 - _ZN10layer_norm13ln_fwd_kernelINS_13Kernel_traitsI6__halfS2_fS2_fjLj4096ELj1ELj1ELj4ELj16ENS_18Kernel_traits_baseILj4096ES2_S2_fS2_fjLj128EEEEELb1ELb1ELb1ELb0EEEvNS_9FwdParamsE)
        .other          _ZN10layer_norm13ln_fwd_kernelINS_13Kernel_traitsI6__halfS2_fS2_fjLj4096ELj1ELj1ELj4ELj16ENS_18Kernel_traits_baseILj4096ES2_S2_fS2_fjLj128EEEEELb1ELb1ELb1ELb0EEEvNS_9FwdParamsE,@"STO_CUDA_ENTRY STV_DEFAULT"
_ZN10layer_norm13ln_fwd_kernelINS_13Kernel_traitsI6__halfS2_fS2_fjLj4096ELj1ELj1ELj4ELj16ENS_18Kernel_traits_baseILj4096ES2_S2_fS2_fjLj128EEEEELb1ELb1ELb1ELb0EEEvNS_9FwdParamsE:
.text._ZN10layer_norm13ln_fwd_kernelINS_13Kernel_traitsI6__halfS2_fS2_fjLj4096ELj1ELj1ELj4ELj16ENS_18Kernel_traits_baseILj4096ES2_S2_fS2_fjLj128EEEEELb1ELb1ELb1ELb0EEEvNS_9FwdParamsE:
        /* <DEDUP_REMOVED lines=19> */
[----:B------:R-:W-:-:S02]  /*0130*/  LOP3.LUT R37, R48, 0x7f, RZ, 0xc0, !PT ;  /* 0x0000007f30257812 */ /* 0x000fc400078ec0ff */
[----:B0-----:R-:W-:-:S03]  /*0140*/  SHF.R.S32.HI R0, RZ, 0x1f, R11 ;  /* 0x0000001fff007819 */ /* 0x001fc6000001140b */
[----:B------:R-:W-:Y:S01]  /*0150*/  IMAD.MOV.U32 R21, RZ, RZ, R37 ;  /* 0x000000ffff157224 */ /* 0x000fe200078e0025 */
[----:B------:R-:W-:-:S04]  /*0160*/  LEA.HI R88, R0, R11, RZ, 0x3 ;  /* 0x0000000b00587211 */ /* 0x000fc800078f18ff */
[----:B------:R-:W-:-:S04]  /*0170*/  LOP3.LUT R33, R21, 0x7f, RZ, 0x3c, !PT ;  /* 0x0000007f15217812 */ /* 0x000fc800078e3cff */
        /* <DEDUP_REMOVED lines=8> */
[----:B------:R-:W-:Y:S01]  /*0200*/  P2R R50, PR, RZ, 0x4 ;  /* 0x00000004ff327803 */ /* 0x000fe20000000000 */
[----:B----4-:R-:W-:Y:S01]  /*0210*/  VIADD R44, R127, 0xbb67ae85 ;  /* 0xbb67ae857f2c7836 */ /* 0x010fe20000000000 */
[----:B---3--:R-:W-:Y:S01]  /*0220*/  @P0 IADD3 R180, P1, R2, R5, RZ ;  /* 0x0000000502b40210 */ /* 0x008fe20007f3e0ff */
[----:B------:R-:W-:-:S03]  /*0230*/  IMAD.WIDE.U32 R4, R47, -0x326172a9, RZ ;  /* 0xcd9e8d572f047825 */ /* 0x000fc600078e00ff */
[----:B------:R-:W-:-:S04]  /*0240*/  @P0 IADD3.X R181, RZ, R3, RZ, P1, !PT ;  /* 0x00000003ffb50210 */ /* 0x000fc80000ffe4ff */
[--C-:B------:R-:W-:Y:S02]  /*0250*/  SHF.R.U32.HI R46, RZ, 0x2, R181.reuse ;  /* 0x00000002ff2e7819 */ /* 0x100fe400000116b5 */
[----:B------:R-:W-:Y:S02]  /*0260*/  SHF.R.U64 R45, R180, 0x2, R181 ;  /* 0x00000002b42d7819 */ /* 0x000fe400000012b5 */
[----:B------:R-:W-:-:S03]  /*0270*/  LOP3.LUT R6, R5, R46, R126, 0x96, !PT ;  /* 0x0000002e05067212 */ /* 0x000fc600078e967e */
[----:B------:R-:W-:-:S04]  /*0280*/  IMAD.WIDE.U32 R2, R45, -0x2daee0ad, RZ ;  /* 0xd2511f532d027825 */ /* 0x000fc800078e00ff */
[----:B------:R-:W-:Y:S01]  /*0290*/  IMAD.WIDE.U32 R6, R6, -0x2daee0ad, RZ ;  /* 0xd2511f5306067825 */ /* 0x000fe200078e00ff */
[----:B------:R-:W-:Y:S02]  /*02a0*/  LOP3.LUT R3, R3, R127, RZ, 0x3c, !PT ;  /* 0x0000007f03037212 */ /* 0x000fe400078e3cff */
[----:B------:R-:W-:Y:S02]  /*02b0*/  IADD3 R43, R126, -0x61c88647, RZ ;  /* 0x9e3779b97e2b7810 */ /* 0x000fe40007ffe0ff */
[----:B------:R-:W-:Y:S01]  /*02c0*/  LOP3.LUT R8, R7, R2, R44, 0x96, !PT ;  /* 0x0000000207087212 */ /* 0x000fe200078e962c */
[----:B------:R-:W-:-:S04]  /*02d0*/  IMAD.WIDE.U32 R2, R3, -0x326172a9, RZ ;  /* 0xcd9e8d5703027825 */ /* 0x000fc800078e00ff */
[----:B------:R-:W-:Y:S01]  /*02e0*/  IMAD.WIDE.U32 R8, R8, -0x326172a9, RZ ;  /* 0xcd9e8d5708087825 */ /* 0x000fe200078e00ff */
[----:B------:R-:W-:-:S03]  /*02f0*/  LOP3.LUT R3, R3, R43, R4, 0x96, !PT ;  /* 0x0000002b03037212 */ /* 0x000fc600078e9604 */
[----:B------:R-:W-:Y:S01]  /*0300*/  VIADD R42, R126, 0x3c6ef372 ;  /* 0x3c6ef3727e2a7836 */ /* 0x000fe20000000000 */
        /* <DEDUP_REMOVED lines=12> */
[----:B------:R-:W-:-:S04]  /*03d0*/  IADD3 R36, R127, -0x126145ec, RZ ;  /* 0xed9eba147f247810 */ /* 0x000fc80007ffe0ff */
[----:B------:R-:W-:Y:S01]  /*03e0*/  LOP3.LUT R5, R7, R2, R38, 0x96, !PT ;  /* 0x0000000207057212 */ /* 0x000fe200078e9626 */
[----:B------:R-:W-:Y:S01]  /*03f0*/  IMAD.WIDE.U32 R2, R3, -0x2daee0ad, RZ ;  /* 0xd2511f5303027825 */ /* 0x000fe200078e00ff */
[----:B------:R-:W-:-:S04]  /*0400*/  IADD3 R35, R127, -0x56f99767, RZ ;  /* 0xa90668997f237810 */ /* 0x000fc80007ffe0ff */
[----:B------:R-:W-:Y:S01]  /*0410*/  LOP3.LUT R8, R3, R4, R36, 0x96, !PT ;  /* 0x0000000403087212 */ /* 0x000fe200078e9624 */
[----:B------:R-:W-:-:S04]  /*0420*/  IMAD.WIDE.U32 R4, R5, -0x2daee0ad, RZ ;  /* 0xd2511f5305047825 */ /* 0x000fc800078e00ff */
[----:B------:R-:W-:Y:S01]  /*0430*/  IMAD.WIDE.U32 R8, R8, -0x326172a9, RZ ;  /* 0xcd9e8d5708087825 */ /* 0x000fe200078e00ff */
[----:B------:R-:W-:-:S03]  /*0440*/  LOP3.LUT R12, R5, R2, R35, 0x96, !PT ;  /* 0x00000002050c7212 */ /* 0x000fc600078e9623 */
[C---:B------:R-:W-:Y:S02]  /*0450*/  VIADD R34, R126.reuse, 0x1715609d ;  /* 0x1715609d7e227836 */ /* 0x040fe40000000000 */
[----:B------:R-:W-:Y:S02]  /*0460*/  VIADD R31, R126, 0xb54cda56 ;  /* 0xb54cda567e1f7836 */ /* 0x000fe40000000000 */
[----:B------:R-:W-:Y:S01]  /*0470*/  IMAD.WIDE.U32 R12, R12, -0x326172a9, RZ ;  /* 0xcd9e8d570c0c7825 */ /* 0x000fe200078e00ff */
[----:B------:R-:W-:Y:S02]  /*0480*/  LOP3.LUT R2, R9, R6, R34, 0x96, !PT ;  /* 0x0000000609027212 */ /* 0x000fe400078e9622 */
[----:B------:R-:W-:Y:S02]  /*0490*/  IADD3 R32, R127, 0x646e171e, RZ ;  /* 0x646e171e7f207810 */ /* 0x000fe40007ffe0ff */
[----:B------:R-:W-:Y:S01]  /*04a0*/  LOP3.LUT R14, R13, R8, R31, 0x96, !PT ;  /* 0x000000080d0e7212 */ /* 0x000fe200078e961f */
[----:B------:R-:W-:Y:S01]  /*04b0*/  IMAD.WIDE.U32 R2, R2, -0x2daee0ad, RZ ;  /* 0xd2511f5302027825 */ /* 0x000fe200078e00ff */
[----:B------:R-:W-:-:S03]  /*04c0*/  IADD3 R30, R127, 0x1fd5c5a3, RZ ;  /* 0x1fd5c5a37f1e7810 */ /* 0x000fc60007ffe0ff */
[----:B------:R-:W-:Y:S01]  /*04d0*/  IMAD.WIDE.U32 R14, R14, -0x2daee0ad, RZ ;  /* 0xd2511f530e0e7825 */ /* 0x000fe200078e00ff */
[----:B------:R-:W-:Y:S01]  /*04e0*/  LOP3.LUT R0, R3, R4, R32, 0x96, !PT ;  /* 0x0000000403007212 */ /* 0x000fe200078e9620 */
        /* <DEDUP_REMOVED lines=17> */
.L_x_20441:
[----:B------:R-:W-:Y:S05]  /*0600*/  BSYNC B0 ;  /* 0x0000000000007941 */ /* 0x000fea0003800000 */
.L_x_20440:
        /* <DEDUP_REMOVED lines=18> */
.L_x_20443:
[----:B------:R-:W-:Y:S05]  /*0730*/  BSYNC B0 ;  /* 0x0000000000007941 */ /* 0x000fea0003800000 */
.L_x_20442:
        /* <DEDUP_REMOVED lines=18> */
.L_x_20445:
[----:B------:R-:W-:Y:S05]  /*0860*/  BSYNC B0 ;  /* 0x0000000000007941 */ /* 0x000fea0003800000 */
.L_x_20444:
        /* <DEDUP_REMOVED lines=17> */
.L_x_20447:
[----:B------:R-:W-:Y:S05]  /*0980*/  BSYNC B0 ;  /* 0x0000000000007941 */ /* 0x000fea0003800000 */
.L_x_20446:
[----:B------:R-:W-:Y:S01]  /*0990*/  ULDC UR6, c[0x0][0x214] ;  /* 0x0000850000067ab9 */ /* 0x000fe20000000800 */
[----:B------:R-:W-:Y:S01]  /*09a0*/  LOP3.LUT R89, R15, R2, R30, 0x96, !PT ;  /* 0x000000020f597212 */ /* 0x000fe200078e961e */
[----:B------:R-:W-:Y:S01]  /*09b0*/  IMAD.WIDE.U32 R2, R0, -0x326172a9, RZ ;  /* 0xcd9e8d5700027825 */ /* 0x000fe200078e00ff */
[----:B------:R-:W-:Y:S02]  /*09c0*/  ISETP.GE.AND P0, PT, R29, UR6, PT ;  /* 0x000000061d007c0c */ /* 0x000fe4000bf06270 */
[C---:B------:R-:W-:Y:S01]  /*09d0*/  IADD3 R27, R126.reuse, -0xe443238, RZ ;  /* 0xf1bbcdc87e1b7810 */ /* 0x040fe20007ffe0ff */
[----:B------:R-:W-:Y:S02]  /*09e0*/  VIADD R28, R126, 0x5384540f ;  /* 0x5384540f7e1c7836 */ /* 0x000fe40000000000 */
[----:B------:R-:W-:-:S03]  /*09f0*/  IMAD.HI.U32 R0, R89, -0x326172a9, RZ ;  /* 0xcd9e8d5759007827 */ /* 0x000fc600078e00ff */
[----:B------:R-:W-:Y:S01]  /*0a00*/  LOP3.LUT R178, R3, R12, R28, 0x96, !PT ;  /* 0x0000000c03b27212 */ /* 0x000fe200078e961c */
[----:B------:R-:W-:Y:S01]  /*0a10*/  VIADD R26, R127, 0xdb3d7428 ;  /* 0xdb3d74287f1a7836 */ /* 0x000fe20000000000 */
[----:B------:R-:W-:-:S03]  /*0a20*/  LOP3.LUT R182, R0, R2, R27, 0x96, !PT ;  /* 0x0000000200b67212 */ /* 0x000fc600078e961b */
[----:B------:R-:W-:Y:S01]  /*0a30*/  IMAD.HI.U32 R3, R178, -0x2daee0ad, RZ ;  /* 0xd2511f53b2037827 */ /* 0x000fe200078e00ff */
[----:B------:R-:W-:Y:S06]  /*0a40*/  @P0 EXIT ;  /* 0x000000000000094d */ /* 0x000fec0003800000 */
[----:B------:R-:W-:Y:S01]  /*0a50*/  SHF.R.S32.HI R88, RZ, 0x3, R88 ;  /* 0x00000003ff587819 */ /* 0x000fe20000011458 */
[--C-:B-----5:R-:W-:Y:S01]  /*0a60*/  HADD2.F32 R159, -RZ, R52.reuse.H0_H0 ;  /* 0x20000034ff9f7230 */ /* 0x120fe20000004100 */
[----:B------:R-:W-:Y:S01]  /*0a70*/  LOP3.LUT R186, R3, R14, R26, 0x96, !PT ;  /* 0x0000000e03ba7212 */ /* 0x000fe200078e961a */
        /* <DEDUP_REMOVED lines=14> */
[----:B------:R-:W-:Y:S01]  /*0b60*/  ULDC.U8 UR6, c[0x0][0x2a0] ;  /* 0x0000a80000067ab9 */ /* 0x000fe20000000000 */
[----:B------:R-:W-:Y:S01]  /*0b70*/  LOP3.LUT R55, R54, 0x3e0, RZ, 0xc0, !PT ;  /* 0x000003e036377812 */ /* 0x000fe200078ec0ff */
[----:B------:R-:W-:Y:S01]  /*0b80*/  VIADD R175, R127, 0x96a522ad ;  /* 0x96a522ad7faf7836 */ /* 0x000fe20000000000 */
[----:B------:R-:W-:Y:S01]  /*0b90*/  IADD3 R53, R53, R88, RZ ;  /* 0x0000005835357210 */ /* 0x000fe20007ffe0ff */
[----:B------:R-:W-:Y:S01]  /*0ba0*/  IMAD R54, R89, -0x326172a9, RZ ;  /* 0xcd9e8d5759367824 */ /* 0x000fe200078e02ff */
[----:B------:R-:W-:Y:S01]  /*0bb0*/  VIADDMNMX R55, R52, -R55, RZ, !PT ;  /* 0x8000003734377246 */ /* 0x000fe200078001ff */
[----:B------:R-:W-:Y:S01]  /*0bc0*/  IMAD R178, R178, -0x2daee0ad, RZ ;  /* 0xd2511f53b2b27824 */ /* 0x000fe200078e02ff */
[----:B------:R-:W-:Y:S01]  /*0bd0*/  IADD3 R177, R126, -0x700cb87f, RZ ;  /* 0x8ff347817eb17810 */ /* 0x000fe20007ffe0ff */
[----:B------:R-:W-:Y:S01]  /*0be0*/  IMAD.SHL.U32 R53, R53, 0x8, RZ ;  /* 0x0000000835357824 */ /* 0x000fe200078e00ff */
[----:B------:R-:W-:Y:S01]  /*0bf0*/  VIMNMX R55, R55, 0x20, PT ;  /* 0x0000002037377848 */ /* 0x000fe20003fe0100 */
[----:B------:R-:W-:Y:S01]  /*0c00*/  IMAD.HI.U32 R52, R182, -0x2daee0ad, RZ ;  /* 0xd2511f53b6347827 */ /* 0x000fe200078e00ff */
[----:B------:R-:W-:Y:S01]  /*0c10*/  ISETP.NE.AND P0, PT, RZ, UR6, PT ;  /* 0x00000006ff007c0c */ /* 0x000fe2000bf05270 */
[----:B------:R-:W-:Y:S01]  /*0c20*/  HFMA2.MMA R197, -RZ, RZ, 0, 5.9604644775390625e-08 ;  /* 0x00000001ffc57435 */ /* 0x000fe200000001ff */
[----:B------:R-:W-:Y:S01]  /*0c30*/  I2FP.F32.U32 R53, R53 ;  /* 0x0000003500357245 */ /* 0x000fe20000201000 */
[----:B------:R-:W-:Y:S01]  /*0c40*/  IMAD.HI.U32 R179, R186, -0x326172a9, RZ ;  /* 0xcd9e8d57bab37827 */ /* 0x000fe200078e00ff */
[----:B------:R-:W-:Y:S01]  /*0c50*/  LOP3.LUT R178, R52, R178, R175, 0x96, !PT ;  /* 0x000000b234b27212 */ /* 0x000fe200078e96af */
[----:B------:R-:W-:Y:S01]  /*0c60*/  ULDC UR7, c[0x0][0x294] ;  /* 0x0000a50000077ab9 */ /* 0x000fe20000000800 */
[----:B------:R0:W1:Y:S01]  /*0c70*/  MUFU.RCP R181, R53 ;  /* 0x0000003500b57308 */ /* 0x0000620000001000 */
[----:B------:R-:W-:Y:S01]  /*0c80*/  IMAD.IADD R55, R88, 0x1, R55 ;  /* 0x0000000158377824 */ /* 0x000fe200078e0237 */
[----:B------:R-:W-:Y:S01]  /*0c90*/  LOP3.LUT R179, R179, R54, R177, 0x96, !PT ;  /* 0x00000036b3b37212 */ /* 0x000fe200078e96b1 */
[--C-:B------:R-:W-:Y:S01]  /*0ca0*/  HADD2.F32 R51, -RZ, R101.reuse.H0_H0 ;  /* 0x20000065ff337230 */ /* 0x100fe20000004100 */
[----:B------:R-:W-:Y:S01]  /*0cb0*/  LOP3.LUT R180, R180, 0x3, RZ, 0xc0, !PT ;  /* 0x00000003b4b47812 */ /* 0x000fe200078ec0ff */
[----:B------:R-:W-:Y:S01]  /*0cc0*/  HADD2.F32 R104, -RZ, R101.H1_H1 ;  /* 0x30000065ff687230 */ /* 0x000fe20000004100 */
[----:B------:R-:W-:Y:S01]  /*0cd0*/  P2R R194, PR, RZ, 0x1 ;  /* 0x00000001ffc27803 */ /* 0x000fe20000000000 */
[--C-:B------:R-:W-:Y:S01]  /*0ce0*/  HADD2.F32 R21, -RZ, R10.reuse.H0_H0 ;  /* 0x2000000aff157230 */ /* 0x100fe20000004100 */
[----:B------:R-:W-:Y:S01]  /*0cf0*/  SHF.L.U32 R184, R55, 0x3, RZ ;  /* 0x0000000337b87819 */ /* 0x000fe200000006ff */
        /* <DEDUP_REMOVED lines=91> */
.L_x_20759:
[----:B-1234-:R-:W0:Y:S08]  /*12b0*/  LDC.64 R96, c[0x0][0x280] ;  /* 0x0000a000ff607b82 */ /* 0x01ee300000000a00 */
        /* <DEDUP_REMOVED lines=50> */
.L_x_20453:
[----:B------:R-:W-:-:S07]  /*15e0*/  MOV R98, R186 ;  /* 0x000000ba00627202 */ /* 0x000fce0000000f00 */
.L_x_20454:
[----:B------:R-:W-:Y:S05]  /*15f0*/  BSYNC B2 ;  /* 0x0000000000027941 */ /* 0x000fea0003800000 */
.L_x_20452:
        /* <DEDUP_REMOVED lines=16> */
.L_x_20458:
[----:B------:R-:W-:Y:S05]  /*1700*/  BSYNC B3 ;  /* 0x0000000000037941 */ /* 0x000fea0003800000 */
.L_x_20457:
        /* <DEDUP_REMOVED lines=44> */
.L_x_20456:
[----:B------:R-:W-:Y:S05]  /*19d0*/  BSYNC B2 ;  /* 0x0000000000027941 */ /* 0x000fea0003800000 */
.L_x_20455:
        /* <DEDUP_REMOVED lines=11> */
.L_x_20451:
[----:B------:R-:W-:Y:S05]  /*1a90*/  BSYNC B1 ;  /* 0x0000000000017941 */ /* 0x000fea0003800000 */
.L_x_20450:
        /* <DEDUP_REMOVED lines=18> */
.L_x_20462:
[----:B------:R-:W-:-:S07]  /*1bc0*/  IMAD.MOV.U32 R57, RZ, RZ, R186 ;  /* 0x000000ffff397224 */ /* 0x000fce00078e00ba */
.L_x_20463:
[----:B------:R-:W-:Y:S05]  /*1bd0*/  BSYNC B2 ;  /* 0x0000000000027941 */ /* 0x000fea0003800000 */
.L_x_20461:
        /* <DEDUP_REMOVED lines=16> */
.L_x_20467:
[----:B------:R-:W-:Y:S05]  /*1ce0*/  BSYNC B3 ;  /* 0x0000000000037941 */ /* 0x000fea0003800000 */
.L_x_20466:
        /* <DEDUP_REMOVED lines=43> */
.L_x_20465:
[----:B------:R-:W-:Y:S05]  /*1fa0*/  BSYNC B2 ;  /* 0x0000000000027941 */ /* 0x000fea0003800000 */
.L_x_20464:
        /* <DEDUP_REMOVED lines=11> */
.L_x_20460:
[----:B------:R-:W-:Y:S05]  /*2060*/  BSYNC B1 ;  /* 0x0000000000017941 */ /* 0x000fea0003800000 */
.L_x_20459:
        /* <DEDUP_REMOVED lines=18> */
.L_x_20471:
[----:B------:R-:W-:-:S07]  /*2190*/  IMAD.MOV.U32 R150, RZ, RZ, R186 ;  /* 0x000000ffff967224 */ /* 0x000fce00078e00ba */
.L_x_20472:
[----:B------:R-:W-:Y:S05]  /*21a0*/  BSYNC B2 ;  /* 0x0000000000027941 */ /* 0x000fea0003800000 */
.L_x_20470:
        /* <DEDUP_REMOVED lines=16> */
.L_x_20476:
[----:B------:R-:W-:Y:S05]  /*22b0*/  BSYNC B3 ;  /* 0x0000000000037941 */ /* 0x000fea0003800000 */
.L_x_20475:
        /* <DEDUP_REMOVED lines=44> */
.L_x_20474:
[----:B------:R-:W-:Y:S05]  /*2580*/  BSYNC B2 ;  /* 0x0000000000027941 */ /* 0x000fea0003800000 */
.L_x_20473:
        /* <DEDUP_REMOVED lines=11> */
.L_x_20469:
[----:B------:R-:W-:Y:S05]  /*2640*/  BSYNC B1 ;  /* 0x0000000000017941 */ /* 0x000fea0003800000 */
.L_x_20468:
        /* <DEDUP_REMOVED lines=18> */
.L_x_20480:
[----:B------:R-:W-:-:S07]  /*2770*/  MOV R59, R186 ;  /* 0x000000ba003b7202 */ /* 0x000fce0000000f00 */
.L_x_20481:
[----:B------:R-:W-:Y:S05]  /*2780*/  BSYNC B2 ;  /* 0x0000000000027941 */ /* 0x000fea0003800000 */
.L_x_20479:
        /* <DEDUP_REMOVED lines=16> */
.L_x_20485:
[----:B------:R-:W-:Y:S05]  /*2890*/  BSYNC B3 ;  /* 0x0000000000037941 */ /* 0x000fea0003800000 */
.L_x_20484:
        /* <DEDUP_REMOVED lines=44> */
.L_x_20483:
[----:B------:R-:W-:Y:S05]  /*2b60*/  BSYNC B2 ;  /* 0x0000000000027941 */ /* 0x000fea0003800000 */
.L_x_20482:
        /* <DEDUP_REMOVED lines=11> */
.L_x_20478:
[----:B------:R-:W-:Y:S05]  /*2c20*/  BSYNC B1 ;  /* 0x0000000000017941 */ /* 0x000fea0003800000 */
.L_x_20477:
        /* <DEDUP_REMOVED lines=18> */
.L_x_20489:
[----:B------:R-:W-:-:S07]  /*2d50*/  IMAD.MOV.U32 R152, RZ, RZ, R186 ;  /* 0x000000ffff987224 */ /* 0x000fce00078e00ba */
.L_x_20490:
[----:B------:R-:W-:Y:S05]  /*2d60*/  BSYNC B2 ;  /* 0x0000000000027941 */ /* 0x000fea0003800000 */
.L_x_20488:
        /* <DEDUP_REMOVED lines=16> */
.L_x_20494:
[----:B------:R-:W-:Y:S05]  /*2e70*/  BSYNC B3 ;  /* 0x0000000000037941 */ /* 0x000fea0003800000 */
.L_x_20493:
        /* <DEDUP_REMOVED lines=44> */
.L_x_20492:
[----:B------:R-:W-:Y:S05]  /*3140*/  BSYNC B2 ;  /* 0x0000000000027941 */ /* 0x000fea0003800000 */
.L_x_20491:
        /* <DEDUP_REMOVED lines=11> */
.L_x_20487:
[----:B------:R-:W-:Y:S05]  /*3200*/  BSYNC B1 ;  /* 0x0000000000017941 */ /* 0x000fea0003800000 */
.L_x_20486:
        /* <DEDUP_REMOVED lines=18> */
.L_x_20498:
[----:B------:R-:W-:-:S07]  /*3330*/  MOV R69, R186 ;  /* 0x000000ba00457202 */ /* 0x000fce0000000f00 */
.L_x_20499:
[----:B------:R-:W-:Y:S05]  /*3340*/  BSYNC B2 ;  /* 0x0000000000027941 */ /* 0x000fea0003800000 */
.L_x_20497:
        /* <DEDUP_REMOVED lines=16> */
.L_x_20503:
[----:B------:R-:W-:Y:S05]  /*3450*/  BSYNC B3 ;  /* 0x0000000000037941 */ /* 0x000fea0003800000 */
.L_x_20502:
        /* <DEDUP_REMOVED lines=44> */
.L_x_20501:
[----:B------:R-:W-:Y:S05]  /*3720*/  BSYNC B2 ;  /* 0x0000000000027941 */ /* 0x000fea0003800000 */
.L_x_20500:
        /* <DEDUP_REMOVED lines=11> */
.L_x_20496:
[----:B------:R-:W-:Y:S05]  /*37e0*/  BSYNC B1 ;  /* 0x0000000000017941 */ /* 0x000fea0003800000 */
.L_x_20495:
        /* <DEDUP_REMOVED lines=18> */
.L_x_20507:
[----:B------:R-:W-:-:S07]  /*3910*/  IMAD.MOV.U32 R180, RZ, RZ, R186 ;  /* 0x000000ffffb47224 */ /* 0x000fce00078e00ba */
.L_x_20508:
[----:B------:R-:W-:Y:S05]  /*3920*/  BSYNC B2 ;  /* 0x0000000000027941 */ /* 0x000fea0003800000 */
.L_x_20506:
        /* <DEDUP_REMOVED lines=16> */
.L_x_20512:
[----:B------:R-:W-:Y:S05]  /*3a30*/  BSYNC B3 ;  /* 0x0000000000037941 */ /* 0x000fea0003800000 */
.L_x_20511:
        /* <DEDUP_REMOVED lines=44> */
.L_x_20510:
[----:B------:R-:W-:Y:S05]  /*3d00*/  BSYNC B2 ;  /* 0x0000000000027941 */ /* 0x000fea0003800000 */
.L_x_20509:
        /* <DEDUP_REMOVED lines=11> */
.L_x_20505:
[----:B------:R-:W-:Y:S05]  /*3dc0*/  BSYNC B1 ;  /* 0x0000000000017941 */ /* 0x000fea0003800000 */
.L_x_20504:
        /* <DEDUP_REMOVED lines=18> */
.L_x_20516:
[----:B------:R-:W-:-:S07]  /*3ef0*/  MOV R71, R186 ;  /* 0x000000ba00477202 */ /* 0x000fce0000000f00 */
.L_x_20517:
[----:B------:R-:W-:Y:S05]  /*3f00*/  BSYNC B2 ;  /* 0x0000000000027941 */ /* 0x000fea0003800000 */
.L_x_20515:
        /* <DEDUP_REMOVED lines=16> */
.L_x_20521:
[----:B------:R-:W-:Y:S05]  /*4010*/  BSYNC B3 ;  /* 0x0000000000037941 */ /* 0x000fea0003800000 */
.L_x_20520:
        /* <DEDUP_REMOVED lines=44> */
.L_x_20519:
[----:B------:R-:W-:Y:S05]  /*42e0*/  BSYNC B2 ;  /* 0x0000000000027941 */ /* 0x000fea0003800000 */
.L_x_20518:
        /* <DEDUP_REMOVED lines=11> */
.L_x_20514:
[----:B------:R-:W-:Y:S05]  /*43a0*/  BSYNC B1 ;  /* 0x0000000000017941 */ /* 0x000fea0003800000 */
.L_x_20513:
        /* <DEDUP_REMOVED lines=26> */
.L_x_20523:
[----:B------:R-:W-:Y:S05]  /*4550*/  BSYNC B1 ;  /* 0x0000000000017941 */ /* 0x000fea0003800000 */
.L_x_20522:
[----:B------:R-:W-:Y:S01]  /*4560*/  VIADD R201, R201, 0x80 ;  /* 0x00000080c9c97836 */ /* 0x000fe20000000000 */
[----:B------:R-:W-:-:S07]  /*4570*/  IADD3 R199, R199, 0x80, RZ ;  /* 0x00000080c7c77810 */ /* 0x000fce0007ffe0ff */
.L_x_20449:
[----:B------:R-:W-:Y:S05]  /*4580*/  BSYNC B0 ;  /* 0x0000000000007941 */ /* 0x000fea0003800000 */
.L_x_20448:
        /* <DEDUP_REMOVED lines=32> */
.L_x_20529:
[----:B------:R-:W-:-:S07]  /*4790*/  MOV R98, R186 ;  /* 0x000000ba00627202 */ /* 0x000fce0000000f00 */
.L_x_20530:
[----:B------:R-:W-:Y:S05]  /*47a0*/  BSYNC B2 ;  /* 0x0000000000027941 */ /* 0x000fea0003800000 */
.L_x_20528:
        /* <DEDUP_REMOVED lines=16> */
.L_x_20534:
[----:B------:R-:W-:Y:S05]  /*48b0*/  BSYNC B3 ;  /* 0x0000000000037941 */ /* 0x000fea0003800000 */
.L_x_20533:
        /* <DEDUP_REMOVED lines=44> */
.L_x_20532:
[----:B------:R-:W-:Y:S05]  /*4b80*/  BSYNC B2 ;  /* 0x0000000000027941 */ /* 0x000fea0003800000 */
.L_x_20531:
        /* <DEDUP_REMOVED lines=11> */
.L_x_20527:
[----:B------:R-:W-:Y:S05]  /*4c40*/  BSYNC B1 ;  /* 0x0000000000017941 */ /* 0x000fea0003800000 */
.L_x_20526:
        /* <DEDUP_REMOVED lines=18> */
.L_x_20538:
[----:B------:R-:W-:-:S07]  /*4d70*/  IMAD.MOV.U32 R73, RZ, RZ, R186 ;  /* 0x000000ffff497224 */ /* 0x000fce00078e00ba */
.L_x_20539:
[----:B------:R-:W-:Y:S05]  /*4d80*/  BSYNC B2 ;  /* 0x0000000000027941 */ /* 0x000fea0003800000 */
.L_x_20537:
        /* <DEDUP_REMOVED lines=16> */
.L_x_20543:
[----:B------:R-:W-:Y:S05]  /*4e90*/  BSYNC B3 ;  /* 0x0000000000037941 */ /* 0x000fea0003800000 */
.L_x_20542:
        /* <DEDUP_REMOVED lines=43> */
.L_x_20541:
[----:B------:R-:W-:Y:S05]  /*5150*/  BSYNC B2 ;  /* 0x0000000000027941 */ /* 0x000fea0003800000 */
.L_x_20540:
        /* <DEDUP_REMOVED lines=11> */
.L_x_20536:
[----:B------:R-:W-:Y:S05]  /*5210*/  BSYNC B1 ;  /* 0x0000000000017941 */ /* 0x000fea0003800000 */
.L_x_20535:
        /* <DEDUP_REMOVED lines=18> */
.L_x_20547:
[----:B------:R-:W-:-:S07]  /*5340*/  IMAD.MOV.U32 R150, RZ, RZ, R186 ;  /* 0x000000ffff967224 */ /* 0x000fce00078e00ba */
.L_x_20548:
[----:B------:R-:W-:Y:S05]  /*5350*/  BSYNC B2 ;  /* 0x0000000000027941 */ /* 0x000fea0003800000 */
.L_x_20546:
        /* <DEDUP_REMOVED lines=16> */
.L_x_20552:
[----:B------:R-:W-:Y:S05]  /*5460*/  BSYNC B3 ;  /* 0x0000000000037941 */ /* 0x000fea0003800000 */
.L_x_20551:
        /* <DEDUP_REMOVED lines=44> */
.L_x_20550:
[----:B------:R-:W-:Y:S05]  /*5730*/  BSYNC B2 ;  /* 0x0000000000027941 */ /* 0x000fea0003800000 */
.L_x_20549:
        /* <DEDUP_REMOVED lines=11> */
.L_x_20545:
[----:B------:R-:W-:Y:S05]  /*57f0*/  BSYNC B1 ;  /* 0x0000000000017941 */ /* 0x000fea0003800000 */
.L_x_20544:
        /* <DEDUP_REMOVED lines=18> */
.L_x_20556:
[----:B------:R-:W-:-:S07]  /*5920*/  MOV R75, R186 ;  /* 0x000000ba004b7202 */ /* 0x000fce0000000f00 */
.L_x_20557:
[----:B------:R-:W-:Y:S05]  /*5930*/  BSYNC B2 ;  /* 0x0000000000027941 */ /* 0x000fea0003800000 */
.L_x_20555:
        /* <DEDUP_REMOVED lines=16> */
.L_x_20561:
[----:B------:R-:W-:Y:S05]  /*5a40*/  BSYNC B3 ;  /* 0x0000000000037941 */ /* 0x000fea0003800000 */
.L_x_20560:
        /* <DEDUP_REMOVED lines=44> */
.L_x_20559:
[----:B------:R-:W-:Y:S05]  /*5d10*/  BSYNC B2 ;  /* 0x0000000000027941 */ /* 0x000fea0003800000 */
.L_x_20558:
        /* <DEDUP_REMOVED lines=11> */
.L_x_20554:
[----:B------:R-:W-:Y:S05]  /*5dd0*/  BSYNC B1 ;  /* 0x0000000000017941 */ /* 0x000fea0003800000 */
.L_x_20553:
        /* <DEDUP_REMOVED lines=18> */
.L_x_20565:
[----:B------:R-:W-:-:S07]  /*5f00*/  IMAD.MOV.U32 R152, RZ, RZ, R186 ;  /* 0x000000ffff987224 */ /* 0x000fce00078e00ba */
.L_x_20566:
[----:B------:R-:W-:Y:S05]  /*5f10*/  BSYNC B2 ;  /* 0x0000000000027941 */ /* 0x000fea0003800000 */
.L_x_20564:
        /* <DEDUP_REMOVED lines=16> */
.L_x_20570:
[----:B------:R-:W-:Y:S05]  /*6020*/  BSYNC B3 ;  /* 0x0000000000037941 */ /* 0x000fea0003800000 */
.L_x_20569:
        /* <DEDUP_REMOVED lines=44> */
.L_x_20568:
[----:B------:R-:W-:Y:S05]  /*62f0*/  BSYNC B2 ;  /* 0x0000000000027941 */ /* 0x000fea0003800000 */
.L_x_20567:
        /* <DEDUP_REMOVED lines=11> */
.L_x_20563:
[----:B------:R-:W-:Y:S05]  /*63b0*/  BSYNC B1 ;  /* 0x0000000000017941 */ /* 0x000fea0003800000 */
.L_x_20562:
        /* <DEDUP_REMOVED lines=18> */
.L_x_20574:
[----:B------:R-:W-:-:S07]  /*64e0*/  MOV R77, R186 ;  /* 0x000000ba004d7202 */ /* 0x000fce0000000f00 */
.L_x_20575:
[----:B------:R-:W-:Y:S05]  /*64f0*/  BSYNC B2 ;  /* 0x0000000000027941 */ /* 0x000fea0003800000 */
.L_x_20573:
        /* <DEDUP_REMOVED lines=16> */
.L_x_20579:
[----:B------:R-:W-:Y:S05]  /*6600*/  BSYNC B3 ;  /* 0x0000000000037941 */ /* 0x000fea0003800000 */
.L_x_20578:
        /* <DEDUP_REMOVED lines=44> */
.L_x_20577:
[----:B------:R-:W-:Y:S05]  /*68d0*/  BSYNC B2 ;  /* 0x0000000000027941 */ /* 0x000fea0003800000 */
.L_x_20576:
        /* <DEDUP_REMOVED lines=11> */
.L_x_20572:
[----:B------:R-:W-:Y:S05]  /*6990*/  BSYNC B1 ;  /* 0x0000000000017941 */ /* 0x000fea0003800000 */
.L_x_20571:
        /* <DEDUP_REMOVED lines=18> */
.L_x_20583:
[----:B------:R-:W-:-:S07]  /*6ac0*/  IMAD.MOV.U32 R180, RZ, RZ, R186 ;  /* 0x000000ffffb47224 */ /* 0x000fce00078e00ba */
.L_x_20584:
[----:B------:R-:W-:Y:S05]  /*6ad0*/  BSYNC B2 ;  /* 0x0000000000027941 */ /* 0x000fea0003800000 */
.L_x_20582:
        /* <DEDUP_REMOVED lines=16> */
.L_x_20588:
[----:B------:R-:W-:Y:S05]  /*6be0*/  BSYNC B3 ;  /* 0x0000000000037941 */ /* 0x000fea0003800000 */
.L_x_20587:
        /* <DEDUP_REMOVED lines=44> */
.L_x_20586:
[----:B------:R-:W-:Y:S05]  /*6eb0*/  BSYNC B2 ;  /* 0x0000000000027941 */ /* 0x000fea0003800000 */
.L_x_20585:
        /* <DEDUP_REMOVED lines=11> */
.L_x_20581:
[----:B------:R-:W-:Y:S05]  /*6f70*/  BSYNC B1 ;  /* 0x0000000000017941 */ /* 0x000fea0003800000 */
.L_x_20580:
        /* <DEDUP_REMOVED lines=18> */
.L_x_20592:
[----:B------:R-:W-:-:S07]  /*70a0*/  MOV R79, R186 ;  /* 0x000000ba004f7202 */ /* 0x000fce0000000f00 */
.L_x_20593:
[----:B------:R-:W-:Y:S05]  /*70b0*/  BSYNC B2 ;  /* 0x0000000000027941 */ /* 0x000fea0003800000 */
.L_x_20591:
        /* <DEDUP_REMOVED lines=16> */
.L_x_20597:
[----:B------:R-:W-:Y:S05]  /*71c0*/  BSYNC B3 ;  /* 0x0000000000037941 */ /* 0x000fea0003800000 */
.L_x_20596:
        /* <DEDUP_REMOVED lines=44> */
.L_x_20595:
[----:B------:R-:W-:Y:S05]  /*7490*/  BSYNC B2 ;  /* 0x0000000000027941 */ /* 0x000fea0003800000 */
.L_x_20594:
        /* <DEDUP_REMOVED lines=11> */
.L_x_20590:
[----:B------:R-:W-:Y:S05]  /*7550*/  BSYNC B1 ;  /* 0x0000000000017941 */ /* 0x000fea0003800000 */
.L_x_20589:
        /* <DEDUP_REMOVED lines=26> */
.L_x_20599:
[----:B------:R-:W-:Y:S05]  /*7700*/  BSYNC B1 ;  /* 0x0000000000017941 */ /* 0x000fea0003800000 */
.L_x_20598:
[----:B------:R-:W-:Y:S01]  /*7710*/  VIADD R201, R201, 0x80 ;  /* 0x00000080c9c97836 */ /* 0x000fe20000000000 */
[----:B------:R-:W-:-:S07]  /*7720*/  IADD3 R199, R199, 0x80, RZ ;  /* 0x00000080c7c77810 */ /* 0x000fce0007ffe0ff */
.L_x_20525:
[----:B------:R-:W-:Y:S05]  /*7730*/  BSYNC B0 ;  /* 0x0000000000007941 */ /* 0x000fea0003800000 */
.L_x_20524:
        /* <DEDUP_REMOVED lines=32> */
.L_x_20605:
[----:B------:R-:W-:-:S07]  /*7940*/  MOV R98, R186 ;  /* 0x000000ba00627202 */ /* 0x000fce0000000f00 */
.L_x_20606:
[----:B------:R-:W-:Y:S05]  /*7950*/  BSYNC B2 ;  /* 0x0000000000027941 */ /* 0x000fea0003800000 */
.L_x_20604:
        /* <DEDUP_REMOVED lines=16> */
.L_x_20610:
[----:B------:R-:W-:Y:S05]  /*7a60*/  BSYNC B3 ;  /* 0x0000000000037941 */ /* 0x000fea0003800000 */
.L_x_20609:
        /* <DEDUP_REMOVED lines=44> */
.L_x_20608:
[----:B------:R-:W-:Y:S05]  /*7d30*/  BSYNC B2 ;  /* 0x0000000000027941 */ /* 0x000fea0003800000 */
.L_x_20607:
        /* <DEDUP_REMOVED lines=11> */
.L_x_20603:
[----:B------:R-:W-:Y:S05]  /*7df0*/  BSYNC B1 ;  /* 0x0000000000017941 */ /* 0x000fea0003800000 */
.L_x_20602:
        /* <DEDUP_REMOVED lines=18> */
.L_x_20614:
[----:B------:R-:W-:-:S07]  /*7f20*/  IMAD.MOV.U32 R81, RZ, RZ, R186 ;  /* 0x000000ffff517224 */ /* 0x000fce00078e00ba */
.L_x_20615:
[----:B------:R-:W-:Y:S05]  /*7f30*/  BSYNC B2 ;  /* 0x0000000000027941 */ /* 0x000fea0003800000 */
.L_x_20613:
        /* <DEDUP_REMOVED lines=16> */
.L_x_20619:
[----:B------:R-:W-:Y:S05]  /*8040*/  BSYNC B3 ;  /* 0x0000000000037941 */ /* 0x000fea0003800000 */
.L_x_20618:
        /* <DEDUP_REMOVED lines=43> */
.L_x_20617:
[----:B------:R-:W-:Y:S05]  /*8300*/  BSYNC B2 ;  /* 0x0000000000027941 */ /* 0x000fea0003800000 */
.L_x_20616:
        /* <DEDUP_REMOVED lines=11> */
.L_x_20612:
[----:B------:R-:W-:Y:S05]  /*83c0*/  BSYNC B1 ;  /* 0x0000000000017941 */ /* 0x000fea0003800000 */
.L_x_20611:
        /* <DEDUP_REMOVED lines=18> */
.L_x_20623:
[----:B------:R-:W-:-:S07]  /*84f0*/  IMAD.MOV.U32 R150, RZ, RZ, R186 ;  /* 0x000000ffff967224 */ /* 0x000fce00078e00ba */
.L_x_20624:
[----:B------:R-:W-:Y:S05]  /*8500*/  BSYNC B2 ;  /* 0x0000000000027941 */ /* 0x000fea0003800000 */
.L_x_20622:
        /* <DEDUP_REMOVED lines=16> */
.L_x_20628:
[----:B------:R-:W-:Y:S05]  /*8610*/  BSYNC B3 ;  /* 0x0000000000037941 */ /* 0x000fea0003800000 */
.L_x_20627:
        /* <DEDUP_REMOVED lines=44> */
.L_x_20626:
[----:B------:R-:W-:Y:S05]  /*88e0*/  BSYNC B2 ;  /* 0x0000000000027941 */ /* 0x000fea0003800000 */
.L_x_20625:
        /* <DEDUP_REMOVED lines=11> */
.L_x_20621:
[----:B------:R-:W-:Y:S05]  /*89a0*/  BSYNC B1 ;  /* 0x0000000000017941 */ /* 0x000fea0003800000 */
.L_x_20620:
        /* <DEDUP_REMOVED lines=18> */
.L_x_20632:
[----:B------:R-:W-:-:S07]  /*8ad0*/  MOV R83, R186 ;  /* 0x000000ba00537202 */ /* 0x000fce0000000f00 */
.L_x_20633:
[----:B------:R-:W-:Y:S05]  /*8ae0*/  BSYNC B2 ;  /* 0x0000000000027941 */ /* 0x000fea0003800000 */
.L_x_20631:
        /* <DEDUP_REMOVED lines=16> */
.L_x_20637:
[----:B------:R-:W-:Y:S05]  /*8bf0*/  BSYNC B3 ;  /* 0x0000000000037941 */ /* 0x000fea0003800000 */
.L_x_20636:
        /* <DEDUP_REMOVED lines=44> */
.L_x_20635:
[----:B------:R-:W-:Y:S05]  /*8ec0*/  BSYNC B2 ;  /* 0x0000000000027941 */ /* 0x000fea0003800000 */
.L_x_20634:
        /* <DEDUP_REMOVED lines=11> */
.L_x_20630:
[----:B------:R-:W-:Y:S05]  /*8f80*/  BSYNC B1 ;  /* 0x0000000000017941 */ /* 0x000fea0003800000 */
.L_x_20629:
        /* <DEDUP_REMOVED lines=18> */
.L_x_20641:
[----:B------:R-:W-:-:S07]  /*90b0*/  IMAD.MOV.U32 R152, RZ, RZ, R186 ;  /* 0x000000ffff987224 */ /* 0x000fce00078e00ba */
.L_x_20642:
[----:B------:R-:W-:Y:S05]  /*90c0*/  BSYNC B2 ;  /* 0x0000000000027941 */ /* 0x000fea0003800000 */
.L_x_20640:
        /* <DEDUP_REMOVED lines=16> */
.L_x_20646:
[----:B------:R-:W-:Y:S05]  /*91d0*/  BSYNC B3 ;  /* 0x0000000000037941 */ /* 0x000fea0003800000 */
.L_x_20645:
        /* <DEDUP_REMOVED lines=44> */
.L_x_20644:
[----:B------:R-:W-:Y:S05]  /*94a0*/  BSYNC B2 ;  /* 0x0000000000027941 */ /* 0x000fea0003800000 */
.L_x_20643:
        /* <DEDUP_REMOVED lines=11> */
.L_x_20639:
[----:B------:R-:W-:Y:S05]  /*9560*/  BSYNC B1 ;  /* 0x0000000000017941 */ /* 0x000fea0003800000 */
.L_x_20638:
        /* <DEDUP_REMOVED lines=18> */
.L_x_20650:
[----:B------:R-:W-:-:S07]  /*9690*/  MOV R85, R186 ;  /* 0x000000ba00557202 */ /* 0x000fce0000000f00 */
.L_x_20651:
[----:B------:R-:W-:Y:S05]  /*96a0*/  BSYNC B2 ;  /* 0x0000000000027941 */ /* 0x000fea0003800000 */
.L_x_20649:
        /* <DEDUP_REMOVED lines=16> */
.L_x_20655:
[----:B------:R-:W-:Y:S05]  /*97b0*/  BSYNC B3 ;  /* 0x0000000000037941 */ /* 0x000fea0003800000 */
.L_x_20654:
        /* <DEDUP_REMOVED lines=44> */
.L_x_20653:
[----:B------:R-:W-:Y:S05]  /*9a80*/  BSYNC B2 ;  /* 0x0000000000027941 */ /* 0x000fea0003800000 */
.L_x_20652:
        /* <DEDUP_REMOVED lines=11> */
.L_x_20648:
[----:B------:R-:W-:Y:S05]  /*9b40*/  BSYNC B1 ;  /* 0x0000000000017941 */ /* 0x000fea0003800000 */
.L_x_20647:
        /* <DEDUP_REMOVED lines=18> */
.L_x_20659:
[----:B------:R-:W-:-:S07]  /*9c70*/  IMAD.MOV.U32 R180, RZ, RZ, R186 ;  /* 0x000000ffffb47224 */ /* 0x000fce00078e00ba */
.L_x_20660:
[----:B------:R-:W-:Y:S05]  /*9c80*/  BSYNC B2 ;  /* 0x0000000000027941 */ /* 0x000fea0003800000 */
.L_x_20658:
        /* <DEDUP_REMOVED lines=16> */
.L_x_20664:
[----:B------:R-:W-:Y:S05]  /*9d90*/  BSYNC B3 ;  /* 0x0000000000037941 */ /* 0x000fea0003800000 */
.L_x_20663:
        /* <DEDUP_REMOVED lines=44> */
.L_x_20662:
[----:B------:R-:W-:Y:S05]  /*a060*/  BSYNC B2 ;  /* 0x0000000000027941 */ /* 0x000fea0003800000 */
.L_x_20661:
        /* <DEDUP_REMOVED lines=11> */
.L_x_20657:
[----:B------:R-:W-:Y:S05]  /*a120*/  BSYNC B1 ;  /* 0x0000000000017941 */ /* 0x000fea0003800000 */
.L_x_20656:
        /* <DEDUP_REMOVED lines=18> */
.L_x_20668:
[----:B------:R-:W-:-:S07]  /*a250*/  MOV R87, R186 ;  /* 0x000000ba00577202 */ /* 0x000fce0000000f00 */
.L_x_20669:
[----:B------:R-:W-:Y:S05]  /*a260*/  BSYNC B2 ;  /* 0x0000000000027941 */ /* 0x000fea0003800000 */
.L_x_20667:
        /* <DEDUP_REMOVED lines=16> */
.L_x_20673:
[----:B------:R-:W-:Y:S05]  /*a370*/  BSYNC B3 ;  /* 0x0000000000037941 */ /* 0x000fea0003800000 */
.L_x_20672:
        /* <DEDUP_REMOVED lines=44> */
.L_x_20671:
[----:B------:R-:W-:Y:S05]  /*a640*/  BSYNC B2 ;  /* 0x0000000000027941 */ /* 0x000fea0003800000 */
.L_x_20670:
        /* <DEDUP_REMOVED lines=11> */
.L_x_20666:
[----:B------:R-:W-:Y:S05]  /*a700*/  BSYNC B1 ;  /* 0x0000000000017941 */ /* 0x000fea0003800000 */
.L_x_20665:
        /* <DEDUP_REMOVED lines=26> */
.L_x_20675:
[----:B------:R-:W-:Y:S05]  /*a8b0*/  BSYNC B1 ;  /* 0x0000000000017941 */ /* 0x000fea0003800000 */
.L_x_20674:
[----:B------:R-:W-:Y:S01]  /*a8c0*/  VIADD R201, R201, 0x80 ;  /* 0x00000080c9c97836 */ /* 0x000fe20000000000 */
[----:B------:R-:W-:-:S07]  /*a8d0*/  IADD3 R199, R199, 0x80, RZ ;  /* 0x00000080c7c77810 */ /* 0x000fce0007ffe0ff */
.L_x_20601:
[----:B------:R-:W-:Y:S05]  /*a8e0*/  BSYNC B0 ;  /* 0x0000000000007941 */ /* 0x000fea0003800000 */
.L_x_20600:
        /* <DEDUP_REMOVED lines=31> */
.L_x_20681:
[----:B------:R-:W-:-:S07]  /*aae0*/  MOV R98, R186 ;  /* 0x000000ba00627202 */ /* 0x000fce0000000f00 */
.L_x_20682:
[----:B------:R-:W-:Y:S05]  /*aaf0*/  BSYNC B2 ;  /* 0x0000000000027941 */ /* 0x000fea0003800000 */
.L_x_20680:
        /* <DEDUP_REMOVED lines=16> */
.L_x_20686:
[----:B------:R-:W-:Y:S05]  /*ac00*/  BSYNC B3 ;  /* 0x0000000000037941 */ /* 0x000fea0003800000 */
.L_x_20685:
        /* <DEDUP_REMOVED lines=44> */
.L_x_20684:
[----:B------:R-:W-:Y:S05]  /*aed0*/  BSYNC B2 ;  /* 0x0000000000027941 */ /* 0x000fea0003800000 */
.L_x_20683:
        /* <DEDUP_REMOVED lines=11> */
.L_x_20679:
[----:B------:R-:W-:Y:S05]  /*af90*/  BSYNC B1 ;  /* 0x0000000000017941 */ /* 0x000fea0003800000 */
.L_x_20678:
        /* <DEDUP_REMOVED lines=18> */
.L_x_20690:
[----:B------:R-:W-:-:S07]  /*b0c0*/  IMAD.MOV.U32 R89, RZ, RZ, R186 ;  /* 0x000000ffff597224 */ /* 0x000fce00078e00ba */
.L_x_20691:
[----:B------:R-:W-:Y:S05]  /*b0d0*/  BSYNC B2 ;  /* 0x0000000000027941 */ /* 0x000fea0003800000 */
.L_x_20689:
        /* <DEDUP_REMOVED lines=16> */
.L_x_20695:
[----:B------:R-:W-:Y:S05]  /*b1e0*/  BSYNC B3 ;  /* 0x0000000000037941 */ /* 0x000fea0003800000 */
.L_x_20694:
        /* <DEDUP_REMOVED lines=43> */
.L_x_20693:
[----:B------:R-:W-:Y:S05]  /*b4a0*/  BSYNC B2 ;  /* 0x0000000000027941 */ /* 0x000fea0003800000 */
.L_x_20692:
        /* <DEDUP_REMOVED lines=11> */
.L_x_20688:
[----:B------:R-:W-:Y:S05]  /*b560*/  BSYNC B1 ;  /* 0x0000000000017941 */ /* 0x000fea0003800000 */
.L_x_20687:
        /* <DEDUP_REMOVED lines=18> */
.L_x_20699:
[----:B------:R-:W-:-:S07]  /*b690*/  MOV R150, R186 ;  /* 0x000000ba00967202 */ /* 0x000fce0000000f00 */
.L_x_20700:
[----:B------:R-:W-:Y:S05]  /*b6a0*/  BSYNC B2 ;  /* 0x0000000000027941 */ /* 0x000fea0003800000 */
.L_x_20698:
        /* <DEDUP_REMOVED lines=16> */
.L_x_20704:
[----:B------:R-:W-:Y:S05]  /*b7b0*/  BSYNC B3 ;  /* 0x0000000000037941 */ /* 0x000fea0003800000 */
.L_x_20703:
        /* <DEDUP_REMOVED lines=42> */
[----:B------:R-:W-:Y:S02]  /*ba60*/  LOP3.LUT R178, R91, R178, R175, 0x96, !PT ;  /* 0x000000b25bb27212 */ /* 0x000fe400078e96af */
[----:B------:R-:W-:-:S08]  /*ba70*/  MOV R182, R90 ;  /* 0x0000005a00b67202 */ /* 0x000fd00000000f00 */
.L_x_20702:
[----:B------:R-:W-:Y:S05]  /*ba80*/  BSYNC B2 ;  /* 0x0000000000027941 */ /* 0x000fea0003800000 */
.L_x_20701:
        /* <DEDUP_REMOVED lines=11> */
.L_x_20697:
[----:B------:R-:W-:Y:S05]  /*bb40*/  BSYNC B1 ;  /* 0x0000000000017941 */ /* 0x000fea0003800000 */
.L_x_20696:
        /* <DEDUP_REMOVED lines=18> */
.L_x_20708:
[----:B------:R-:W-:-:S07]  /*bc70*/  IMAD.MOV.U32 R91, RZ, RZ, R186 ;  /* 0x000000ffff5b7224 */ /* 0x000fce00078e00ba */
.L_x_20709:
[----:B------:R-:W-:Y:S05]  /*bc80*/  BSYNC B2 ;  /* 0x0000000000027941 */ /* 0x000fea0003800000 */
.L_x_20707:
        /* <DEDUP_REMOVED lines=16> */
.L_x_20713:
[----:B------:R-:W-:Y:S05]  /*bd90*/  BSYNC B3 ;  /* 0x0000000000037941 */ /* 0x000fea0003800000 */
.L_x_20712:
        /* <DEDUP_REMOVED lines=44> */
.L_x_20711:
[----:B------:R-:W-:Y:S05]  /*c060*/  BSYNC B2 ;  /* 0x0000000000027941 */ /* 0x000fea0003800000 */
.L_x_20710:
[----:B------:R-:W-:Y:S01]  /*c070*/  I2FP.F32.U32 R91, R91 ;  /* 0x0000005b005b7245 */ /* 0x000fe20000201000 */
[----:B-----5:R-:W-:Y:S01]  /*c080*/  HADD2.F32 R94, -RZ, R61.H1_H1 ;  /* 0x3000003dff5e7230 */ /* 0x020fe20000004100 */
[----:B------:R-:W-:-:S04]  /*c090*/  MOV R92, 0x2f800000 ;  /* 0x2f800000005c7802 */ /* 0x000fc80000000f00 */
        /* <DEDUP_REMOVED lines=8> */
.L_x_20706:
[----:B------:R-:W-:Y:S05]  /*c120*/  BSYNC B1 ;  /* 0x0000000000017941 */ /* 0x000fea0003800000 */
.L_x_20705:
        /* <DEDUP_REMOVED lines=18> */
.L_x_20717:
[----:B------:R-:W-:-:S07]  /*c250*/  MOV R152, R186 ;  /* 0x000000ba00987202 */ /* 0x000fce0000000f00 */
.L_x_20718:
[----:B------:R-:W-:Y:S05]  /*c260*/  BSYNC B2 ;  /* 0x0000000000027941 */ /* 0x000fea0003800000 */
.L_x_20716:
        /* <DEDUP_REMOVED lines=16> */
.L_x_20722:
[----:B------:R-:W-:Y:S05]  /*c370*/  BSYNC B3 ;  /* 0x0000000000037941 */ /* 0x000fea0003800000 */
.L_x_20721:
        /* <DEDUP_REMOVED lines=41> */
[----:B------:R-:W-:Y:S01]  /*c610*/  IMAD.MOV.U32 R94, RZ, RZ, RZ ;  /* 0x000000ffff5e7224 */ /* 0x000fe200078e00ff */
[----:B------:R-:W-:Y:S02]  /*c620*/  LOP3.LUT R178, R93, R178, R175, 0x96, !PT ;  /* 0x000000b25db27212 */ /* 0x000fe400078e96af */
[----:B------:R-:W-:-:S07]  /*c630*/  MOV R182, R92 ;  /* 0x0000005c00b67202 */ /* 0x000fce0000000f00 */
.L_x_20720:
[----:B------:R-:W-:Y:S05]  /*c640*/  BSYNC B2 ;  /* 0x0000000000027941 */ /* 0x000fea0003800000 */
.L_x_20719:
        /* <DEDUP_REMOVED lines=11> */
.L_x_20715:
[----:B------:R-:W-:Y:S05]  /*c700*/  BSYNC B1 ;  /* 0x0000000000017941 */ /* 0x000fea0003800000 */
.L_x_20714:
        /* <DEDUP_REMOVED lines=18> */
.L_x_20726:
[----:B------:R-:W-:-:S07]  /*c830*/  MOV R93, R186 ;  /* 0x000000ba005d7202 */ /* 0x000fce0000000f00 */
.L_x_20727:
[----:B------:R-:W-:Y:S05]  /*c840*/  BSYNC B2 ;  /* 0x0000000000027941 */ /* 0x000fea0003800000 */
.L_x_20725:
        /* <DEDUP_REMOVED lines=16> */
.L_x_20731:
[----:B------:R-:W-:Y:S05]  /*c950*/  BSYNC B3 ;  /* 0x0000000000037941 */ /* 0x000fea0003800000 */
.L_x_20730:
        /* <DEDUP_REMOVED lines=44> */
.L_x_20729:
[----:B------:R-:W-:Y:S05]  /*cc20*/  BSYNC B2 ;  /* 0x0000000000027941 */ /* 0x000fea0003800000 */
.L_x_20728:
        /* <DEDUP_REMOVED lines=11> */
.L_x_20724:
[----:B------:R-:W-:Y:S05]  /*cce0*/  BSYNC B1 ;  /* 0x0000000000017941 */ /* 0x000fea0003800000 */
.L_x_20723:
        /* <DEDUP_REMOVED lines=18> */
.L_x_20735:
[----:B------:R-:W-:-:S07]  /*ce10*/  IMAD.MOV.U32 R180, RZ, RZ, R186 ;  /* 0x000000ffffb47224 */ /* 0x000fce00078e00ba */
.L_x_20736:
[----:B------:R-:W-:Y:S05]  /*ce20*/  BSYNC B2 ;  /* 0x0000000000027941 */ /* 0x000fea0003800000 */
.L_x_20734:
        /* <DEDUP_REMOVED lines=16> */
.L_x_20740:
[----:B------:R-:W-:Y:S05]  /*cf30*/  BSYNC B3 ;  /* 0x0000000000037941 */ /* 0x000fea0003800000 */
.L_x_20739:
        /* <DEDUP_REMOVED lines=44> */
.L_x_20738:
[----:B------:R-:W-:Y:S05]  /*d200*/  BSYNC B2 ;  /* 0x0000000000027941 */ /* 0x000fea0003800000 */
.L_x_20737:
[----:B------:R-:W-:Y:S01]  /*d210*/  I2FP.F32.U32 R94, R180 ;  /* 0x000000b4005e7245 */ /* 0x000fe20000201000 */
[----:B------:R-:W-:Y:S01]  /*d220*/  HADD2.F32 R99, -RZ, R63.H0_H0 ;  /* 0x2000003fff637230 */ /* 0x000fe20000004100 */
        /* <DEDUP_REMOVED lines=9> */
.L_x_20733:
[----:B------:R-:W-:Y:S05]  /*d2c0*/  BSYNC B1 ;  /* 0x0000000000017941 */ /* 0x000fea0003800000 */
.L_x_20732:
        /* <DEDUP_REMOVED lines=18> */
.L_x_20744:
[----:B------:R-:W-:-:S07]  /*d3f0*/  MOV R95, R186 ;  /* 0x000000ba005f7202 */ /* 0x000fce0000000f00 */
.L_x_20745:
[----:B------:R-:W-:Y:S05]  /*d400*/  BSYNC B2 ;  /* 0x0000000000027941 */ /* 0x000fea0003800000 */
.L_x_20743:
        /* <DEDUP_REMOVED lines=16> */
.L_x_20749:
[----:B------:R-:W-:Y:S05]  /*d510*/  BSYNC B3 ;  /* 0x0000000000037941 */ /* 0x000fea0003800000 */
.L_x_20748:
        /* <DEDUP_REMOVED lines=44> */
.L_x_20747:
[----:B------:R-:W-:Y:S05]  /*d7e0*/  BSYNC B2 ;  /* 0x0000000000027941 */ /* 0x000fea0003800000 */
.L_x_20746:
        /* <DEDUP_REMOVED lines=11> */
.L_x_20742:
[----:B------:R-:W-:Y:S05]  /*d8a0*/  BSYNC B1 ;  /* 0x0000000000017941 */ /* 0x000fea0003800000 */
.L_x_20741:
        /* <DEDUP_REMOVED lines=25> */
.L_x_20677:
[----:B------:R-:W-:Y:S05]  /*da40*/  BSYNC B0 ;  /* 0x0000000000007941 */ /* 0x000fea0003800000 */
.L_x_20676:
        /* <DEDUP_REMOVED lines=129> */
.L_x_20770:
        /* <DEDUP_REMOVED lines=18> */
[----:B------:R-:W-:Y:S01]  /*e380*/  @!P0 IMAD.MOV.U32 R152, RZ, RZ, R184 ;  /* 0x000000ffff988224 */ /* 0x000fe200078e00b8 */
[----:B0-----:R-:W0:Y:S04]  /*e390*/  @!P2 LDC.64 R96, c[0x0][0x250] ;  /* 0x00009400ff60ab82 */ /* 0x001e280000000a00 */
[----:B------:R-:W1:Y:S01]  /*e3a0*/  SHFL.DOWN PT, R197, R152, 0x2, 0x1f ;  /* 0x08401f0098c57f89 */ /* 0x000e6200000e0000 */
[----:B0-----:R-:W-:-:S02]  /*e3b0*/  @!P2 LEA R150, P3, R29, R96, 0x2 ;  /* 0x000000601d96a211 */ /* 0x001fc400078610ff */
[----:B------:R-:W-:Y:S02]  /*e3c0*/  @!P0 MOV R96, 0x400 ;  /* 0x0000040000608802 */ /* 0x000fe40000000f00 */
[----:B------:R-:W-:Y:S02]  /*e3d0*/  @!P2 LEA.HI.X R151, R29, R97, R198, 0x2, P3 ;  /* 0x000000611d97a211 */ /* 0x000fe400018f14c6 */
[----:B------:R-:W0:Y:S01]  /*e3e0*/  @!P0 S2R R97, SR_CgaCtaId ;  /* 0x0000000000618919 */ /* 0x000e220000008800 */
[----:B-1----:R-:W-:Y:S02]  /*e3f0*/  IADD3 R200, R197, R152, RZ ;  /* 0x00000098c5c87210 */ /* 0x002fe40007ffe0ff */
[----:B------:R-:W-:Y:S02]  /*e400*/  I2FP.F32.S32 R204, R197 ;  /* 0x000000c500cc7245 */ /* 0x000fe40000201400 */
[----:B------:R-:W-:Y:S01]  /*e410*/  I2FP.F32.S32 R201, R200 ;  /* 0x000000c800c97245 */ /* 0x000fe20000201400 */
[----:B------:R-:W1:Y:S03]  /*e420*/  SHFL.DOWN PT, R203, R200, 0x1, 0x1f ;  /* 0x08201f00c8cb7f89 */ /* 0x000e6600000e0000 */
[----:B------:R-:W2:Y:S01]  /*e430*/  MUFU.RCP R202, R201 ;  /* 0x000000c900ca7308 */ /* 0x000ea20000001000 */
[----:B-1----:R-:W-:-:S02]  /*e440*/  IADD3 R200, R200, R203, RZ ;  /* 0x000000cbc8c87210 */ /* 0x002fc40007ffe0ff */
[----:B0-----:R-:W-:Y:S02]  /*e450*/  @!P0 LEA R97, R97, R96, 0x18 ;  /* 0x0000006061618211 */ /* 0x001fe400078ec0ff */
[----:B------:R-:W-:Y:S02]  /*e460*/  I2FP.F32.S32 R200, R200 ;  /* 0x000000c800c87245 */ /* 0x000fe40000201400 */
[----:B------:R-:W-:Y:S02]  /*e470*/  @!P0 LEA R153, R98, R97, 0x3 ;  /* 0x0000006162998211 */ /* 0x000fe400078e18ff */
[----:B------:R-:W-:Y:S01]  /*e480*/  CS2R R96, SRZ ;  /* 0x0000000000607805 */ /* 0x000fe2000001ff00 */
[----:B------:R-:W0:Y:S01]  /*e490*/  @!P2 LDC.64 R98, c[0x0][0x258] ;  /* 0x00009600ff62ab82 */ /* 0x000e220000000a00 */
[----:B------:R-:W-:Y:S01]  /*e4a0*/  I2FP.F32.S32 R203, R203 ;  /* 0x000000cb00cb7245 */ /* 0x000fe20000201400 */
[----:B------:R-:W1:Y:S03]  /*e4b0*/  MUFU.RCP R200, R200 ;  /* 0x000000c800c87308 */ /* 0x000e660000001000 */
[----:B------:R3:W4:Y:S02]  /*e4c0*/  @!P0 LDS.64 R96, [R153] ;  /* 0x0000000099608984 */ /* 0x0007240000000a00 */
[----:B---3--:R-:W-:-:S02]  /*e4d0*/  I2FP.F32.S32 R153, R152 ;  /* 0x0000009800997245 */ /* 0x008fc40000201400 */
        /* <DEDUP_REMOVED lines=23> */
[----:B------:R-:W-:Y:S02]  /*e650*/  FMUL.FTZ R198, R198, R203 ;  /* 0x000000cbc6c67220 */ /* 0x000fe40000410000 */
[----:B------:R-:W0:Y:S02]  /*e660*/  SHFL.IDX PT, R197, R96, RZ, 0x1f ;  /* 0x00001fff60c57589 */ /* 0x000e2400000e0000 */
[----:B------:R-:W-:Y:S02]  /*e670*/  FFMA.FTZ R198, R200, R198, R153 ;  /* 0x000000c6c8c67223 */ /* 0x000fe40000010099 */
[----:B------:R-:W1:Y:S04]  /*e680*/  LDC R153, c[0x0][0x2d8] ;  /* 0x0000b600ff997b82 */ /* 0x000e680000000800 */
[----:B------:R-:W1:Y:S01]  /*e690*/  SHFL.IDX PT, R198, R198, RZ, 0x1f ;  /* 0x00001fffc6c67589 */ /* 0x000e6200000e0000 */
[----:B0-----:R-:W-:-:S03]  /*e6a0*/  FMUL.FTZ R97, R197, R197 ;  /* 0x000000c5c5617220 */ /* 0x001fc60000410000 */
[----:B------:R0:W-:Y:S02]  /*e6b0*/  @!P2 STG.E desc[UR4][R150.64], R197 ;  /* 0x000000c59600a986 */ /* 0x0001e4000c101904 */
[----:B------:R-:W-:Y:S01]  /*e6c0*/  FSEL R152, R97, RZ, P6 ;  /* 0x000000ff61987208 */ /* 0x000fe20003000000 */
[----:B-1----:R-:W-:-:S04]  /*e6d0*/  FFMA.FTZ R97, R198, UR6, R153 ;  /* 0x00000006c6617c23 */ /* 0x002fc80008010099 */
[----:B------:R-:W-:-:S04]  /*e6e0*/  FADD.FTZ R97, R97, R152 ;  /* 0x0000009861617221 */ /* 0x000fc80000010000 */
[----:B------:R-:W1:Y:S02]  /*e6f0*/  MUFU.RSQ R153, R97 ;  /* 0x0000006100997308 */ /* 0x000e640000001400 */
[----:B-1----:R0:W-:Y:S01]  /*e700*/  @!P2 STG.E desc[UR4][R98.64], R153 ;  /* 0x000000996200a986 */ /* 0x0021e2000c101904 */
[----:B------:R-:W-:Y:S05]  /*e710*/  @!P0 BRA `(.L_x_20752) ;  /* 0x0000000800488947 */ /* 0x000fea0003800000 */
[----:B------:R-:W-:Y:S01]  /*e720*/  VIADD R195, R195, 0xffffffff ;  /* 0xffffffffc3c37836 */ /* 0x000fe20000000000 */
[----:B------:R-:W-:Y:S01]  /*e730*/  LOP3.LUT R37, R48, 0x7f, RZ, 0xc0, !PT ;  /* 0x0000007f30257812 */ /* 0x000fe200078ec0ff */
[----:B------:R-:W-:Y:S01]  /*e740*/  BSSY B1, `(.L_x_20753) ;  /* 0x0000027000017945 */ /* 0x000fe20003800000 */
[----:B------:R-:W-:Y:S01]  /*e750*/  FSEL R152, R197, RZ, !P6 ;  /* 0x000000ffc5987208 */ /* 0x000fe20007000000 */
[----:B------:R-:W-:-:S05]  /*e760*/  IMAD R195, R195, R196, RZ ;  /* 0x000000c4c3c37224 */ /* 0x000fca00078e02ff */
[----:B------:R-:W-:-:S04]  /*e770*/  SHF.R.S32.HI R96, RZ, 0x1f, R195 ;  /* 0x0000001fff607819 */ /* 0x000fc800000114c3 */
[----:B------:R-:W-:-:S04]  /*e780*/  LEA.HI R96, R96, R195, RZ, 0x3 ;  /* 0x000000c360607211 */ /* 0x000fc800078f18ff */
[----:B------:R-:W-:Y:S01]  /*e790*/  LEA.HI.SX32 R195, R96, R37, 0x1d ;  /* 0x0000002560c37211 */ /* 0x000fe200078feaff */
[----:B------:R-:W-:Y:S06]  /*e7a0*/  @!P5 BRA `(.L_x_20754) ;  /* 0x000000000080d947 */ /* 0x000fec0003800000 */
        /* <DEDUP_REMOVED lines=32> */
.L_x_20754:
[----:B------:R-:W-:Y:S05]  /*e9b0*/  BSYNC B1 ;  /* 0x0000000000017941 */ /* 0x000fea0003800000 */
.L_x_20753:
        /* <DEDUP_REMOVED lines=35> */
.L_x_20756:
[----:B------:R-:W-:Y:S05]  /*ebf0*/  BSYNC B1 ;  /* 0x0000000000017941 */ /* 0x000fea0003800000 */
.L_x_20755:
        /* <DEDUP_REMOVED lines=35> */
.L_x_20758:
[----:B------:R-:W-:Y:S05]  /*ee30*/  BSYNC B1 ;  /* 0x0000000000017941 */ /* 0x000fea0003800000 */
.L_x_20757:
        /* <DEDUP_REMOVED lines=32> */
.L_x_20752:
[----:B------:R-:W-:Y:S05]  /*f040*/  BSYNC B0 ;  /* 0x0000000000007941 */ /* 0x000fea0003800000 */
.L_x_20751:
[----:B------:R-:W-:Y:S02]  /*f050*/  IADD3 R29, R29, UR10, RZ ;  /* 0x0000000a1d1d7c10 */ /* 0x000fe4000fffe0ff */
[----:B0-----:R-:W-:Y:S02]  /*f060*/  SEL R197, RZ, 0x1, P1 ;  /* 0x00000001ffc57807 */ /* 0x001fe40000800000 */
[----:B------:R-:W-:-:S13]  /*f070*/  ISETP.GE.AND P0, PT, R29, UR11, PT ;  /* 0x0000000b1d007c0c */ /* 0x000fda000bf06270 */
[----:B------:R-:W-:Y:S05]  /*f080*/  @!P0 BRA `(.L_x_20759) ;  /* 0xffffff2000888947 */ /* 0x000fea000383ffff */
[----:B------:R-:W-:Y:S05]  /*f090*/  EXIT ;  /* 0x000000000000794d */ /* 0x000fea0003800000 */
.L_x_20750:
[----:B------:R-:W-:Y:S01]  /*f0a0*/  HFMA2.MMA R204, -RZ, RZ, 0, 1.847743988037109375e-06 ;  /* 0x0000001fffcc7435 */ /* 0x000fe200000001ff */
[----:B------:R-:W-:Y:S01]  /*f0b0*/  MOV R202, R97 ;  /* 0x0000006100ca7202 */ /* 0x000fe20000000f00 */
[----:B------:R-:W-:Y:S01]  /*f0c0*/  IMAD.MOV.U32 R199, RZ, RZ, 0x1 ;  /* 0x00000001ffc77424 */ /* 0x000fe200078e00ff */
[----:B------:R-:W-:-:S08]  /*f0d0*/  MOV R197, 0xffffffff ;  /* 0xffffffff00c57802 */ /* 0x000fd00000000f00 */
[----:B-----5:R-:W-:Y:S05]  /*f0e0*/  WARPSYNC.COLLECTIVE R197, `(.L_x_20760) ;  /* 0x00000000c5087348 */ /* 0x020fea0003c00000 */
[----:B------:R0:W1:Y:S02]  /*f0f0*/  SHFL.BFLY P6, R200, R202, R199, R204 ;  /* 0x0c0000c7cac87389 */ /* 0x00006400000c00cc */
[----:B01---5:R-:W-:Y:S01]  /*f100*/  ENDCOLLECTIVE ;  /* 0x000000000000791b */ /* 0x023fe20003800000 */
.L_x_20760:
[----:B------:R-:W-:Y:S01]  /*f110*/  HFMA2.MMA R199, -RZ, RZ, 0, 1.1920928955078125e-07 ;  /* 0x00000002ffc77435 */ /* 0x000fe200000001ff */
[----:B------:R-:W-:-:S04]  /*f120*/  IMAD.MOV.U32 R96, RZ, RZ, R200 ;  /* 0x000000ffff607224 */ /* 0x000fc800078e00c8 */
[----:B------:R-:W-:-:S05]  /*f130*/  FADD.FTZ R150, R97, R96 ;  /* 0x0000006061967221 */ /* 0x000fca0000010000 */
[----:B------:R-:W-:-:S07]  /*f140*/  MOV R202, R150 ;  /* 0x0000009600ca7202 */ /* 0x000fce0000000f00 */
[----:B------:R-:W-:Y:S05]  /*f150*/  WARPSYNC.COLLECTIVE R197, `(.L_x_20761) ;  /* 0x00000000c5087348 */ /* 0x000fea0003c00000 */
[----:B------:R0:W1:Y:S02]  /*f160*/  SHFL.BFLY P6, R200, R202, R199, R204 ;  /* 0x0c0000c7cac87389 */ /* 0x00006400000c00cc */
[----:B01----:R-:W-:Y:S01]  /*f170*/  ENDCOLLECTIVE ;  /* 0x000000000000791b */ /* 0x003fe20003800000 */
.L_x_20761:
[----:B------:R-:W-:Y:S01]  /*f180*/  HFMA2.MMA R199, -RZ, RZ, 0, 2.384185791015625e-07 ;  /* 0x00000004ffc77435 */ /* 0x000fe200000001ff */
[----:B------:R-:W-:-:S04]  /*f190*/  IMAD.MOV.U32 R151, RZ, RZ, R200 ;  /* 0x000000ffff977224 */ /* 0x000fc800078e00c8 */
[----:B------:R-:W-:-:S05]  /*f1a0*/  FADD.FTZ R151, R150, R151 ;  /* 0x0000009796977221 */ /* 0x000fca0000010000 */
[----:B------:R-:W-:-:S07]  /*f1b0*/  MOV R202, R151 ;  /* 0x0000009700ca7202 */ /* 0x000fce0000000f00 */
[----:B------:R-:W-:Y:S05]  /*f1c0*/  WARPSYNC.COLLECTIVE R197, `(.L_x_20762) ;  /* 0x00000000c5087348 */ /* 0x000fea0003c00000 */
[----:B------:R0:W1:Y:S02]  /*f1d0*/  SHFL.BFLY P6, R200, R202, R199, R204 ;  /* 0x0c0000c7cac87389 */ /* 0x00006400000c00cc */
[----:B01----:R-:W-:Y:S01]  /*f1e0*/  ENDCOLLECTIVE ;  /* 0x000000000000791b */ /* 0x003fe20003800000 */
.L_x_20762:
[----:B------:R-:W-:Y:S01]  /*f1f0*/  HFMA2.MMA R199, -RZ, RZ, 0, 4.76837158203125e-07 ;  /* 0x00000008ffc77435 */ /* 0x000fe200000001ff */
[----:B------:R-:W-:-:S04]  /*f200*/  IMAD.MOV.U32 R96, RZ, RZ, R200 ;  /* 0x000000ffff607224 */ /* 0x000fc800078e00c8 */
[----:B------:R-:W-:-:S05]  /*f210*/  FADD.FTZ R152, R151, R96 ;  /* 0x0000006097987221 */ /* 0x000fca0000010000 */
[----:B------:R-:W-:-:S07]  /*f220*/  MOV R202, R152 ;  /* 0x0000009800ca7202 */ /* 0x000fce0000000f00 */
[----:B------:R-:W-:Y:S05]  /*f230*/  WARPSYNC.COLLECTIVE R197, `(.L_x_20763) ;  /* 0x00000000c5087348 */ /* 0x000fea0003c00000 */
[----:B------:R0:W1:Y:S02]  /*f240*/  SHFL.BFLY P6, R200, R202, R199, R204 ;  /* 0x0c0000c7cac87389 */ /* 0x00006400000c00cc */
[----:B01----:R-:W-:Y:S01]  /*f250*/  ENDCOLLECTIVE ;  /* 0x000000000000791b */ /* 0x003fe20003800000 */
.L_x_20763:
[----:B------:R-:W-:Y:S01]  /*f260*/  HFMA2.MMA R199, -RZ, RZ, 0, 9.5367431640625e-07 ;  /* 0x00000010ffc77435 */ /* 0x000fe200000001ff */
[----:B------:R-:W-:-:S04]  /*f270*/  IMAD.MOV.U32 R153, RZ, RZ, R200 ;  /* 0x000000ffff997224 */ /* 0x000fc800078e00c8 */
[----:B------:R-:W-:-:S05]  /*f280*/  FADD.FTZ R153, R152, R153 ;  /* 0x0000009998997221 */ /* 0x000fca0000010000 */
[----:B------:R-:W-:-:S07]  /*f290*/  MOV R202, R153 ;  /* 0x0000009900ca7202 */ /* 0x000fce0000000f00 */
[----:B------:R-:W-:Y:S05]  /*f2a0*/  WARPSYNC.COLLECTIVE R197, `(.L_x_20764) ;  /* 0x00000000c5087348 */ /* 0x000fea0003c00000 */
[----:B------:R0:W1:Y:S02]  /*f2b0*/  SHFL.BFLY P6, R200, R202, R199, R204 ;  /* 0x0c0000c7cac87389 */ /* 0x00006400000c00cc */
[----:B01----:R-:W-:Y:S01]  /*f2c0*/  ENDCOLLECTIVE ;  /* 0x000000000000791b */ /* 0x003fe20003800000 */
.L_x_20764:
[----:B------:R-:W-:Y:S01]  /*f2d0*/  HFMA2.MMA R199, -RZ, RZ, 0, 5.9604644775390625e-08 ;  /* 0x00000001ffc77435 */ /* 0x000fe200000001ff */
        /* <DEDUP_REMOVED lines=72> */
.L_x_20765:
[----:B------:R-:W-:Y:S01]  /*f760*/  HFMA2.MMA R199, -RZ, RZ, 0, 1.1920928955078125e-07 ;  /* 0x00000002ffc77435 */ /* 0x000fe200000001ff */
[----:B------:R-:W-:-:S04]  /*f770*/  IMAD.MOV.U32 R150, RZ, RZ, R200 ;  /* 0x000000ffff967224 */ /* 0x000fc800078e00c8 */
[----:B------:R-:W-:-:S05]  /*f780*/  FADD.FTZ R150, R97, R150 ;  /* 0x0000009661967221 */ /* 0x000fca0000010000 */
[----:B------:R-:W-:-:S07]  /*f790*/  MOV R202, R150 ;  /* 0x0000009600ca7202 */ /* 0x000fce0000000f00 */
[----:B------:R-:W-:Y:S05]  /*f7a0*/  WARPSYNC.COLLECTIVE R197, `(.L_x_20766) ;  /* 0x00000000c5087348 */ /* 0x000fea0003c00000 */
[----:B------:R0:W1:Y:S02]  /*f7b0*/  SHFL.BFLY P6, R200, R202, R199, R204 ;  /* 0x0c0000c7cac87389 */ /* 0x00006400000c00cc */
[----:B01----:R-:W-:Y:S01]  /*f7c0*/  ENDCOLLECTIVE ;  /* 0x000000000000791b */ /* 0x003fe20003800000 */
.L_x_20766:
[----:B------:R-:W-:Y:S01]  /*f7d0*/  HFMA2.MMA R199, -RZ, RZ, 0, 2.384185791015625e-07 ;  /* 0x00000004ffc77435 */ /* 0x000fe200000001ff */
[----:B------:R-:W-:-:S04]  /*f7e0*/  IMAD.MOV.U32 R151, RZ, RZ, R200 ;  /* 0x000000ffff977224 */ /* 0x000fc800078e00c8 */
[----:B------:R-:W-:-:S05]  /*f7f0*/  FADD.FTZ R151, R150, R151 ;  /* 0x0000009796977221 */ /* 0x000fca0000010000 */
[----:B------:R-:W-:-:S07]  /*f800*/  MOV R202, R151 ;  /* 0x0000009700ca7202 */ /* 0x000fce0000000f00 */
[----:B------:R-:W-:Y:S05]  /*f810*/  WARPSYNC.COLLECTIVE R197, `(.L_x_20767) ;  /* 0x00000000c5087348 */ /* 0x000fea0003c00000 */
[----:B------:R0:W1:Y:S02]  /*f820*/  SHFL.BFLY P6, R200, R202, R199, R204 ;  /* 0x0c0000c7cac87389 */ /* 0x00006400000c00cc */
[----:B01----:R-:W-:Y:S01]  /*f830*/  ENDCOLLECTIVE ;  /* 0x000000000000791b */ /* 0x003fe20003800000 */
.L_x_20767:
[----:B------:R-:W-:Y:S01]  /*f840*/  HFMA2.MMA R199, -RZ, RZ, 0, 4.76837158203125e-07 ;  /* 0x00000008ffc77435 */ /* 0x000fe200000001ff */
[----:B------:R-:W-:-:S04]  /*f850*/  IMAD.MOV.U32 R152, RZ, RZ, R200 ;  /* 0x000000ffff987224 */ /* 0x000fc800078e00c8 */
[----:B------:R-:W-:-:S05]  /*f860*/  FADD.FTZ R152, R151, R152 ;  /* 0x0000009897987221 */ /* 0x000fca0000010000 */
[----:B------:R-:W-:-:S07]  /*f870*/  MOV R202, R152 ;  /* 0x0000009800ca7202 */ /* 0x000fce0000000f00 */
[----:B------:R-:W-:Y:S05]  /*f880*/  WARPSYNC.COLLECTIVE R197, `(.L_x_20768) ;  /* 0x00000000c5087348 */ /* 0x000fea0003c00000 */
[----:B------:R0:W1:Y:S02]  /*f890*/  SHFL.BFLY P6, R200, R202, R199, R204 ;  /* 0x0c0000c7cac87389 */ /* 0x00006400000c00cc */
[----:B01----:R-:W-:Y:S01]  /*f8a0*/  ENDCOLLECTIVE ;  /* 0x000000000000791b */ /* 0x003fe20003800000 */
.L_x_20768:
[----:B------:R-:W-:Y:S01]  /*f8b0*/  HFMA2.MMA R199, -RZ, RZ, 0, 9.5367431640625e-07 ;  /* 0x00000010ffc77435 */ /* 0x000fe200000001ff */
[----:B------:R-:W-:-:S04]  /*f8c0*/  IMAD.MOV.U32 R153, RZ, RZ, R200 ;  /* 0x000000ffff997224 */ /* 0x000fc800078e00c8 */
[----:B------:R-:W-:-:S05]  /*f8d0*/  FADD.FTZ R153, R152, R153 ;  /* 0x0000009998997221 */ /* 0x000fca0000010000 */
[----:B------:R-:W-:-:S07]  /*f8e0*/  MOV R202, R153 ;  /* 0x0000009900ca7202 */ /* 0x000fce0000000f00 */
[----:B------:R-:W-:Y:S05]  /*f8f0*/  WARPSYNC.COLLECTIVE R197, `(.L_x_20769) ;  /* 0x00000000c5087348 */ /* 0x000fea0003c00000 */
[----:B------:R0:W1:Y:S02]  /*f900*/  SHFL.BFLY P6, R200, R202, R199, R204 ;  /* 0x0c0000c7cac87389 */ /* 0x00006400000c00cc */
[----:B01----:R-:W-:Y:S01]  /*f910*/  ENDCOLLECTIVE ;  /* 0x000000000000791b */ /* 0x003fe20003800000 */
.L_x_20769:
[----:B------:R-:W-:Y:S05]  /*f920*/  BRA `(.L_x_20770) ;  /* 0xffffffe8004c7947 */ /* 0x000fea000383ffff */
.L_x_20771:
        /* <DEDUP_REMOVED lines=13> */
.L_x_30294:


//--------------------- .text._ZN10layer_norm13ln_fwd_kernelINS_13Kernel_traitsI6__halfS2_fS2_fjLj4096ELj1ELj1ELj4ELj16ENS_18Kernel_traits_baseILj4096ES2_S2_fS2_fjLj128EEEEELb1ELb1ELb1ELb1EEEvNS_9FwdParamsE --------------------------
	.section	.text._ZN10layer_norm13ln_fwd_kernelINS_13Kernel_traitsI6__halfS2_fS2_fjLj4096ELj1ELj1ELj4ELj16ENS_18Kernel_traits_baseILj4096ES2_S2_fS2_fjLj128EEEEELb1ELb1ELb1ELb1EEEvNS_9FwdParamsE,"ax",@progbits
	.align	128
        .global         _ZN10layer_norm13ln_fwd_kernelINS_13Kernel_traitsI6__halfS2_fS2_fjLj4096ELj1ELj1ELj4ELj16ENS_18Kernel_traits_baseILj4096ES2_S2_fS2_fjLj128EEEEELb1ELb1ELb1ELb1EEEvNS_9FwdParamsE
        .type           _ZN10layer_norm13ln_fwd_kernelINS_13Kernel_traitsI6__halfS2_fS2_fjLj4096ELj1ELj1ELj4ELj16ENS_18Kernel_traits_baseILj4096ES2_S2_fS2_fjLj128EEEEELb1ELb1ELb1ELb1EEEvNS_9FwdParamsE,@function
        .size           _ZN10layer_norm13ln_fwd_kernelINS_13Kernel_traitsI6__halfS2_fS2_fjLj4096ELj1ELj1ELj4ELj16ENS_18Kernel_traits_baseILj4096ES2_S2_fS2_fjLj128EEEEELb1ELb1ELb1ELb1EEEvNS_9FwdParamsE,(.L_x_30295 - _ZN10layer_norm13ln_fwd_kernelINS_13Kernel_traitsI6__halfS2_fS2_fjLj4096ELj1ELj1ELj4ELj16ENS_18Kernel_traits_baseILj4096ES2_S2_fS2_fjLj128EEEEELb1ELb1ELb1ELb1EEEvNS_9FwdParamsE)
        .other          _ZN10layer_norm13ln_fwd_kernelINS_13Kernel_traitsI6__halfS2_fS2_fjLj4096ELj1ELj1ELj4ELj16ENS_18Kernel_traits_baseILj4096ES2_S2_fS2_fjLj128EEEEELb1ELb1ELb1ELb1EEEvNS_9FwdParamsE,@"STO_CUDA_ENTRY STV_DEFAULT"
_ZN10layer_norm13ln_fwd_kernelINS_13Kernel_traitsI6__halfS2_fS2_fjLj4096ELj1ELj1ELj4ELj16ENS_18Kernel_traits_baseILj4096ES2_S2_fS2_fjLj128EEEEELb1ELb1ELb1ELb1EEEvNS_9FwdParamsE:
.text._ZN10layer_norm13ln_fwd_kernelINS_13Kernel_traitsI6__halfS2_fS2_fjLj4096ELj1ELj1ELj4ELj16ENS_18Kernel_traits_baseILj4096ES2_S2_fS2_fjLj128EEEEELb1ELb1ELb1ELb1EEEvNS_9FwdParamsE:
        /* <DEDUP_REMOVED lines=68> */
[----:B------:R-:W-:-:S03]  /*0440*/  ISETP.NE.U32.AND P0, PT, RZ, UR10, PT ;  /* 0x0000000aff007c0c */ /* 0x000fc6000bf05070 */
[----:B------:R-:W-:Y:S01]  /*0450*/  IMAD.WIDE.U32 R12, R12, -0x2daee0ad, RZ ;  /* 0xd2511f530c0c7825 */ /* 0x000fe200078e00ff */
[----:B------:R-:W-:Y:S02]  /*0460*/  ISETP.NE.AND.EX P0, PT, RZ, UR11, PT, P0 ;  /* 0x0000000bff007c0c */ /* 0x000fe4000bf05300 */
[----:B------:R-:W-:Y:S02]  /*0470*/  LOP3.LUT R15, R19, UR24, R16, 0x96, !PT ;  /* 0x00000018130f7c12 */ /* 0x000fe4000f8e9610 */
[----:B------:R-:W-:Y:S02]  /*0480*/  IADD3 R2, P1, R0, UR10, RZ ;  /* 0x0000000a00027c10 */ /* 0x000fe4000ff3e0ff */
        /* <DEDUP_REMOVED lines=12> */
[----:B------:R-:W5:Y:S01]  /*0550*/  @P0 LDG.E.128 R60, desc[UR4][R2.64+0x1000] ;  /* 0x00100004023c0981 */ /* 0x000f62000c1e1d00 */
[----:B------:R-:W-:Y:S01]  /*0560*/  LEA R12, P3, R102, UR10, 0x4 ;  /* 0x0000000a660c7c11 */ /* 0x000fe2000f8620ff */
[----:B------:R-:W-:Y:S02]  /*0570*/  UIADD3 UR28, UR6, -0xe443238, URZ ;  /* 0xf1bbcdc8061c7890 */ /* 0x000fe4000fffe03f */
[----:B------:R0:W5:Y:S01]  /*0580*/  @P0 LDG.E.128 R56, desc[UR4][R2.64+0x1800] ;  /* 0x0018000402380981 */ /* 0x000162000c1e1d00 */
[----:B------:R-:W-:Y:S01]  /*0590*/  UIADD3 UR29, UR7, -0x24c28bd8, URZ ;  /* 0xdb3d7428071d7890 */ /* 0x000fe2000fffe03f */
        /* <DEDUP_REMOVED lines=26> */
[----:B------:R-:W-:Y:S01]  /*0740*/  HFMA2.MMA R126, -RZ, RZ, 0, 0 ;  /* 0x00000000ff7e7435 */ /* 0x000fe200000001ff */
        /* <DEDUP_REMOVED lines=9> */
[----:B------:R-:W5:Y:S01]  /*07e0*/  LDG.E.128 R52, desc[UR4][R2.64] ;  /* 0x0000000402347981 */ /* 0x000f62000c1e1d00 */
[----:B------:R-:W-:Y:S01]  /*07f0*/  HADD2.F32 R20, -RZ, R10.H1_H1 ;  /* 0x3000000aff147230 */ /* 0x000fe20000004100 */
[----:B------:R-:W-:Y:S01]  /*0800*/  ULDC.64 UR10, c[0x0][0x298] ;  /* 0x0000a600000a7ab9 */ /* 0x000fe20000000a00 */
[--C-:B------:R-:W-:Y:S01]  /*0810*/  HADD2.F32 R19, -RZ, R11.reuse.H0_H0 ;  /* 0x2000000bff137230 */ /* 0x100fe20000004100 */
[----:B------:R-:W5:Y:S01]  /*0820*/  LDG.E.128 R48, desc[UR4][R2.64+0x800] ;  /* 0x0008000402307981 */ /* 0x000f62000c1e1d00 */
[----:B------:R-:W-:Y:S01]  /*0830*/  HADD2.F32 R18, -RZ, R11.H1_H1 ;  /* 0x3000000bff127230 */ /* 0x000fe20000004100 */
[----:B------:R-:W-:Y:S01]  /*0840*/  LOP3.LUT R133, R56, UR31, R133, 0x96, !PT ;  /* 0x0000001f38857c12 */ /* 0x000fe2000f8e9685 */
[--C-:B------:R-:W-:Y:S01]  /*0850*/  HADD2.F32 R101, -RZ, R8.reuse.H0_H0 ;  /* 0x20000008ff657230 */ /* 0x100fe20000004100 */
[----:B------:R-:W5:Y:S01]  /*0860*/  LDG.E.128 R44, desc[UR4][R2.64+0x1000] ;  /* 0x00100004022c7981 */ /* 0x000f62000c1e1d00 */
[----:B------:R-:W-:Y:S01]  /*0870*/  HADD2.F32 R100, -RZ, R8.H1_H1 ;  /* 0x30000008ff647230 */ /* 0x000fe20000004100 */
[----:B------:R-:W-:Y:S01]  /*0880*/  ULDC.64 UR12, c[0x0][0x210] ;  /* 0x00008400000c7ab9 */ /* 0x000fe20000000a00 */
[--C-:B------:R-:W-:Y:S01]  /*0890*/  HADD2.F32 R23, -RZ, R9.reuse.H0_H0 ;  /* 0x20000009ff177230 */ /* 0x100fe20000004100 */
[----:B------:R1:W5:Y:S01]  /*08a0*/  LDG.E.128 R40, desc[UR4][R2.64+0x1800] ;  /* 0x0018000402287981 */ /* 0x000362000c1e1d00 */
        /* <DEDUP_REMOVED lines=15> */
[--C-:B-1----:R-:W-:Y:S02]  /*09a0*/  HADD2.F32 R3, -RZ, R63.reuse.H0_H0 ;  /* 0x2000003fff037230 */ /* 0x102fe40000004100 */
[----:B------:R-:W-:Y:S02]  /*09b0*/  HADD2.F32 R2, -RZ, R63.H1_H1 ;  /* 0x3000003fff027230 */ /* 0x000fe40000004100 */
[--C-:B------:R-:W-:Y:S02]  /*09c0*/  HADD2.F32 R106, -RZ, R58.reuse.H0_H0 ;  /* 0x2000003aff6a7230 */ /* 0x100fe40000004100 */
[----:B------:R-:W-:-:S02]  /*09d0*/  HADD2.F32 R109, -RZ, R58.H1_H1 ;  /* 0x3000003aff6d7230 */ /* 0x000fc40000004100 */
[--C-:B------:R-:W-:Y:S02]  /*09e0*/  HADD2.F32 R108, -RZ, R59.reuse.H0_H0 ;  /* 0x2000003bff6c7230 */ /* 0x100fe40000004100 */
[----:B------:R-:W-:Y:S02]  /*09f0*/  HADD2.F32 R135, -RZ, R59.H1_H1 ;  /* 0x3000003bff877230 */ /* 0x000fe40000004100 */
[----:B------:R-:W-:Y:S02]  /*0a00*/  IMAD.MOV.U32 R142, RZ, RZ, 0x1 ;  /* 0x00000001ff8e7424 */ /* 0x000fe400078e00ff */
[----:B------:R-:W-:Y:S02]  /*0a10*/  IMAD R130, R130, -0x326172a9, RZ ;  /* 0xcd9e8d5782827824 */ /* 0x000fe400078e02ff */
[----:B------:R-:W-:Y:S01]  /*0a20*/  IMAD R128, R128, -0x2daee0ad, RZ ;  /* 0xd2511f5380807824 */ /* 0x000fe200078e02ff */
[----:B------:R-:W-:Y:S01]  /*0a30*/  ISETP.NE.AND P2, PT, RZ, UR8, PT ;  /* 0x00000008ff007c0c */ /* 0x000fe2000bf45270 */
[----:B------:R-:W-:-:S12]  /*0a40*/  ULDC UR8, c[0x0][0x290] ;  /* 0x0000a40000087ab9 */ /* 0x000fd80000000800 */
.L_x_21071:
        /* <DEDUP_REMOVED lines=48> */
.L_x_20775:
[----:B------:R-:W-:-:S07]  /*0d50*/  MOV R78, R130 ;  /* 0x00000082004e7202 */ /* 0x000fce0000000f00 */
.L_x_20776:
[----:B------:R-:W-:Y:S05]  /*0d60*/  BSYNC B1 ;  /* 0x0000000000017941 */ /* 0x000fea0003800000 */
.L_x_20774:
        /* <DEDUP_REMOVED lines=16> */
.L_x_20780:
[----:B------:R-:W-:Y:S05]  /*0e70*/  BSYNC B2 ;  /* 0x0000000000027941 */ /* 0x000fea0003800000 */
.L_x_20779:
        /* <DEDUP_REMOVED lines=44> */
.L_x_20778:
[----:B------:R-:W-:Y:S05]  /*1140*/  BSYNC B1 ;  /* 0x0000000000017941 */ /* 0x000fea0003800000 */
.L_x_20777:
[----:B------:R-:W-:Y:S01]  /*1150*/  I2FP.F32.U32 R68, R78 ;  /* 0x0000004e00447245 */ /* 0x000fe20000201000 */
[----:B-----5:R-:W-:Y:S02]  /*1160*/  HADD2.F32 R69, -RZ, R60.H0_H0 ;  /* 0x2000003cff457230 */ /* 0x020fe40000004100 */
[----:B------:R-:W-:-:S03]  /*1170*/  IMAD.MOV.U32 R71, RZ, RZ, 0x2f800000 ;  /* 0x2f800000ff477424 */ /* 0x000fc600078e00ff */
[----:B------:R-:W-:Y:S01]  /*1180*/  FMUL.FTZ R69, R69, UR11 ;  /* 0x0000000b45457c20 */ /* 0x000fe20008410000 */
[----:B------:R-:W-:-:S03]  /*1190*/  FFMA.FTZ R68, R68, R71, 1.1641532182693481445e-10 ;  /* 0x2f00000044447423 */ /* 0x000fc60000010047 */
[----:B------:R-:W-:Y:S02]  /*11a0*/  FMUL.FTZ R69, R69, UR10 ;  /* 0x0000000a45457c20 */ /* 0x000fe40008410000 */
[----:B------:R-:W-:Y:S01]  /*11b0*/  FSETP.GTU.FTZ.AND P1, PT, R68, UR9, PT ;  /* 0x0000000944007c0b */ /* 0x000fe2000bf3c000 */
[----:B------:R-:W-:-:S03]  /*11c0*/  HADD2.F32 R68, -RZ, R36.H0_H0 ;  /* 0x20000024ff447230 */ /* 0x000fc60000004100 */
[----:B------:R-:W-:Y:S02]  /*11d0*/  FSEL R69, R69, RZ, !P1 ;  /* 0x000000ff45457208 */ /* 0x000fe40004800000 */
[----:B------:R-:W-:-:S03]  /*11e0*/  SEL R117, RZ, 0x1, P1 ;  /* 0x00000001ff757807 */ /* 0x000fc60000800000 */
[----:B------:R-:W-:-:S04]  /*11f0*/  FMUL.FTZ R68, R69, R68 ;  /* 0x0000004445447220 */ /* 0x000fc80000410000 */
[----:B------:R-:W-:-:S07]  /*1200*/  @P0 FADD.FTZ R68, R56, R68 ;  /* 0x0000004438440221 */ /* 0x000fce0000010000 */
.L_x_20773:
[----:B------:R-:W-:Y:S05]  /*1210*/  BSYNC B0 ;  /* 0x0000000000007941 */ /* 0x000fea0003800000 */
.L_x_20772:
        /* <DEDUP_REMOVED lines=18> */
.L_x_20784:
[----:B------:R-:W-:-:S07]  /*1340*/  IMAD.MOV.U32 R69, RZ, RZ, R130 ;  /* 0x000000ffff457224 */ /* 0x000fce00078e0082 */
.L_x_20785:
[----:B------:R-:W-:Y:S05]  /*1350*/  BSYNC B1 ;  /* 0x0000000000017941 */ /* 0x000fea0003800000 */
.L_x_20783:
        /* <DEDUP_REMOVED lines=16> */
.L_x_20789:
[----:B------:R-:W-:Y:S05]  /*1460*/  BSYNC B2 ;  /* 0x0000000000027941 */ /* 0x000fea0003800000 */
.L_x_20788:
        /* <DEDUP_REMOVED lines=44> */
.L_x_20787:
[----:B------:R-:W-:Y:S05]  /*1730*/  BSYNC B1 ;  /* 0x0000000000017941 */ /* 0x000fea0003800000 */
.L_x_20786:
        /* <DEDUP_REMOVED lines=8> */
[----:B------:R-:W-:Y:S02]  /*17c0*/  FSEL R70, R70, RZ, !P1 ;  /* 0x000000ff46467208 */ /* 0x000fe40004800000 */
[----:B------:R-:W-:-:S03]  /*17d0*/  SEL R116, RZ, 0x1, P1 ;  /* 0x00000001ff747807 */ /* 0x000fc60000800000 */
[----:B------:R-:W-:-:S04]  /*17e0*/  FMUL.FTZ R69, R70, R69 ;  /* 0x0000004546457220 */ /* 0x000fc80000410000 */
[----:B------:R-:W-:-:S07]  /*17f0*/  @P0 FADD.FTZ R69, R57, R69 ;  /* 0x0000004539450221 */ /* 0x000fce0000010000 */
.L_x_20782:
[----:B------:R-:W-:Y:S05]  /*1800*/  BSYNC B0 ;  /* 0x0000000000007941 */ /* 0x000fea0003800000 */
.L_x_20781:
        /* <DEDUP_REMOVED lines=18> */
.L_x_20793:
[----:B------:R-:W-:-:S07]  /*1930*/  MOV R80, R130 ;  /* 0x0000008200507202 */ /* 0x000fce0000000f00 */
.L_x_20794:
[----:B------:R-:W-:Y:S05]  /*1940*/  BSYNC B1 ;  /* 0x0000000000017941 */ /* 0x000fea0003800000 */
.L_x_20792:
        /* <DEDUP_REMOVED lines=16> */
.L_x_20798:
[----:B------:R-:W-:Y:S05]  /*1a50*/  BSYNC B2 ;  /* 0x0000000000027941 */ /* 0x000fea0003800000 */
.L_x_20797:
        /* <DEDUP_REMOVED lines=44> */
.L_x_20796:
[----:B------:R-:W-:Y:S05]  /*1d20*/  BSYNC B1 ;  /* 0x0000000000017941 */ /* 0x000fea0003800000 */
.L_x_20795:
        /* <DEDUP_REMOVED lines=12> */
.L_x_20791:
[----:B------:R-:W-:Y:S05]  /*1df0*/  BSYNC B0 ;  /* 0x0000000000007941 */ /* 0x000fea0003800000 */
.L_x_20790:
        /* <DEDUP_REMOVED lines=18> */
.L_x_20802:
[----:B------:R-:W-:-:S07]  /*1f20*/  IMAD.MOV.U32 R71, RZ, RZ, R130 ;  /* 0x000000ffff477224 */ /* 0x000fce00078e0082 */
.L_x_20803:
[----:B------:R-:W-:Y:S05]  /*1f30*/  BSYNC B1 ;  /* 0x0000000000017941 */ /* 0x000fea0003800000 */
.L_x_20801:
        /* <DEDUP_REMOVED lines=16> */
.L_x_20807:
[----:B------:R-:W-:Y:S05]  /*2040*/  BSYNC B2 ;  /* 0x0000000000027941 */ /* 0x000fea0003800000 */
.L_x_20806:
[----:B------:R-:W-:Y:S01]  /*2050*/  IMAD.HI.U32 R72, R132, -0x326172a9, RZ ;  /* 0xcd9e8d5784487827 */ /* 0x000fe200078e00ff */
[----:B------:R-:W-:-:S03]  /*2060*/  LOP3.LUT R73, R73, UR7, R126, 0x96, !PT ;  /* 0x0000000749497c12 */ /* 0x000fc6000f8e967e */
[----:B------:R-:W-:Y:S01]  /*2070*/  IMAD R75, R132, -0x326172a9, RZ ;  /* 0xcd9e8d57844b7824 */ /* 0x000fe200078e02ff */
[----:B------:R-:W-:Y:S01]  /*2080*/  LOP3.LUT R72, R72, UR6, R129, 0x96, !PT ;  /* 0x0000000648487c12 */ /* 0x000fe2000f8e9681 */
[----:B------:R-:W-:-:S04]  /*2090*/  IMAD.WIDE.U32 R76, R73, -0x326172a9, RZ ;  /* 0xcd9e8d57494c7825 */ /* 0x000fc800078e00ff */
[----:B------:R-:W-:Y:S02]  /*20a0*/  IMAD R73, R131, -0x2daee0ad, RZ ;  /* 0xd2511f5383497824 */ /* 0x000fe400078e02ff */
        /* <DEDUP_REMOVED lines=38> */
.L_x_20805:
[----:B------:R-:W-:Y:S05]  /*2310*/  BSYNC B1 ;  /* 0x0000000000017941 */ /* 0x000fea0003800000 */
.L_x_20804:
        /* <DEDUP_REMOVED lines=12> */
.L_x_20800:
[----:B------:R-:W-:Y:S05]  /*23e0*/  BSYNC B0 ;  /* 0x0000000000007941 */ /* 0x000fea0003800000 */
.L_x_20799:
        /* <DEDUP_REMOVED lines=18> */
.L_x_20811:
[----:B------:R-:W-:-:S07]  /*2510*/  MOV R82, R130 ;  /* 0x0000008200527202 */ /* 0x000fce0000000f00 */
.L_x_20812:
[----:B------:R-:W-:Y:S05]  /*2520*/  BSYNC B1 ;  /* 0x0000000000017941 */ /* 0x000fea0003800000 */
.L_x_20810:
        /* <DEDUP_REMOVED lines=16> */
.L_x_20816:
[----:B------:R-:W-:Y:S05]  /*2630*/  BSYNC B2 ;  /* 0x0000000000027941 */ /* 0x000fea0003800000 */
.L_x_20815:
        /* <DEDUP_REMOVED lines=44> */
.L_x_20814:
[----:B------:R-:W-:Y:S05]  /*2900*/  BSYNC B1 ;  /* 0x0000000000017941 */ /* 0x000fea0003800000 */
.L_x_20813:
[----:B------:R-:W-:Y:S01]  /*2910*/  I2FP.F32.U32 R72, R82 ;  /* 0x0000005200487245 */ /* 0x000fe20000201000 */
[----:B------:R-:W-:Y:S02]  /*2920*/  HADD2.F32 R73, -RZ, R62.H0_H0 ;  /* 0x2000003eff497230 */ /* 0x000fe40000004100 */
        /* <DEDUP_REMOVED lines=10> */
.L_x_20809:
[----:B------:R-:W-:Y:S05]  /*29d0*/  BSYNC B0 ;  /* 0x0000000000007941 */ /* 0x000fea0003800000 */
.L_x_20808:
        /* <DEDUP_REMOVED lines=18> */
.L_x_20820:
[----:B------:R-:W-:-:S07]  /*2b00*/  IMAD.MOV.U32 R73, RZ, RZ, R130 ;  /* 0x000000ffff497224 */ /* 0x000fce00078e0082 */
.L_x_20821:
[----:B------:R-:W-:Y:S05]  /*2b10*/  BSYNC B1 ;  /* 0x0000000000017941 */ /* 0x000fea0003800000 */
.L_x_20819:
        /* <DEDUP_REMOVED lines=16> */
.L_x_20825:
[----:B------:R-:W-:Y:S05]  /*2c20*/  BSYNC B2 ;  /* 0x0000000000027941 */ /* 0x000fea0003800000 */
.L_x_20824:
        /* <DEDUP_REMOVED lines=44> */
.L_x_20823:
[----:B------:R-:W-:Y:S05]  /*2ef0*/  BSYNC B1 ;  /* 0x0000000000017941 */ /* 0x000fea0003800000 */
.L_x_20822:
[----:B------:R-:W-:Y:S01]  /*2f00*/  HFMA2.MMA R76, -RZ, RZ, 0.1171875, 0 ;  /* 0x2f800000ff4c7435 */ /* 0x000fe200000001ff */
[----:B------:R-:W-:Y:S01]  /*2f10*/  I2FP.F32.U32 R73, R73 ;  /* 0x0000004900497245 */ /* 0x000fe20000201000 */
[----:B------:R-:W-:-:S05]  /*2f20*/  HADD2.F32 R74, -RZ, R62.H1_H1 ;  /* 0x3000003eff4a7230 */ /* 0x000fca0000004100 */
        /* <DEDUP_REMOVED lines=9> */
.L_x_20818:
[----:B------:R-:W-:Y:S05]  /*2fc0*/  BSYNC B0 ;  /* 0x0000000000007941 */ /* 0x000fea0003800000 */
.L_x_20817:
        /* <DEDUP_REMOVED lines=18> */
.L_x_20829:
[----:B------:R-:W-:-:S07]  /*30f0*/  MOV R84, R130 ;  /* 0x0000008200547202 */ /* 0x000fce0000000f00 */
.L_x_20830:
[----:B------:R-:W-:Y:S05]  /*3100*/  BSYNC B1 ;  /* 0x0000000000017941 */ /* 0x000fea0003800000 */
.L_x_20828:
        /* <DEDUP_REMOVED lines=16> */
.L_x_20834:
[----:B------:R-:W-:Y:S05]  /*3210*/  BSYNC B2 ;  /* 0x0000000000027941 */ /* 0x000fea0003800000 */
.L_x_20833:
        /* <DEDUP_REMOVED lines=44> */
.L_x_20832:
[----:B------:R-:W-:Y:S05]  /*34e0*/  BSYNC B1 ;  /* 0x0000000000017941 */ /* 0x000fea0003800000 */
.L_x_20831:
        /* <DEDUP_REMOVED lines=12> */
.L_x_20827:
[----:B------:R-:W-:Y:S05]  /*35b0*/  BSYNC B0 ;  /* 0x0000000000007941 */ /* 0x000fea0003800000 */
.L_x_20826:
        /* <DEDUP_REMOVED lines=18> */
.L_x_20838:
[----:B------:R-:W-:-:S07]  /*36e0*/  IMAD.MOV.U32 R75, RZ, RZ, R130 ;  /* 0x000000ffff4b7224 */ /* 0x000fce00078e0082 */
.L_x_20839:
[----:B------:R-:W-:Y:S05]  /*36f0*/  BSYNC B1 ;  /* 0x0000000000017941 */ /* 0x000fea0003800000 */
.L_x_20837:
        /* <DEDUP_REMOVED lines=16> */
.L_x_20843:
[----:B------:R-:W-:Y:S05]  /*3800*/  BSYNC B2 ;  /* 0x0000000000027941 */ /* 0x000fea0003800000 */
.L_x_20842:
        /* <DEDUP_REMOVED lines=44> */
.L_x_20841:
[----:B------:R-:W-:Y:S05]  /*3ad0*/  BSYNC B1 ;  /* 0x0000000000017941 */ /* 0x000fea0003800000 */
.L_x_20840:
        /* <DEDUP_REMOVED lines=12> */
.L_x_20836:
[----:B------:R-:W-:Y:S05]  /*3ba0*/  BSYNC B0 ;  /* 0x0000000000007941 */ /* 0x000fea0003800000 */
.L_x_20835:
        /* <DEDUP_REMOVED lines=31> */
.L_x_20845:
[----:B------:R-:W-:Y:S05]  /*3da0*/  BSYNC B0 ;  /* 0x0000000000007941 */ /* 0x000fea0003800000 */
.L_x_20844:
        /* <DEDUP_REMOVED lines=22> */
.L_x_20849:
[----:B------:R-:W-:-:S07]  /*3f10*/  IMAD.MOV.U32 R84, RZ, RZ, R130 ;  /* 0x000000ffff547224 */ /* 0x000fce00078e0082 */
.L_x_20850:
[----:B------:R-:W-:Y:S05]  /*3f20*/  BSYNC B1 ;  /* 0x0000000000017941 */ /* 0x000fea0003800000 */
.L_x_20848:
        /* <DEDUP_REMOVED lines=16> */
.L_x_20854:
[----:B------:R-:W-:Y:S05]  /*4030*/  BSYNC B2 ;  /* 0x0000000000027941 */ /* 0x000fea0003800000 */
.L_x_20853:
        /* <DEDUP_REMOVED lines=44> */
.L_x_20852:
[----:B------:R-:W-:Y:S05]  /*4300*/  BSYNC B1 ;  /* 0x0000000000017941 */ /* 0x000fea0003800000 */
.L_x_20851:
[----:B------:R-:W-:Y:S01]  /*4310*/  HFMA2.MMA R77, -RZ, RZ, 0.1171875, 0 ;  /* 0x2f800000ff4d7435 */ /* 0x000fe200000001ff */
[----:B------:R-:W-:Y:S01]  /*4320*/  I2FP.F32.U32 R76, R84 ;  /* 0x00000054004c7245 */ /* 0x000fe20000201000 */
[----:B-----5:R-:W-:-:S05]  /*4330*/  HADD2.F32 R78, -RZ, R60.H0_H0 ;  /* 0x2000003cff4e7230 */ /* 0x020fca0000004100 */
        /* <DEDUP_REMOVED lines=9> */
.L_x_20847:
[----:B------:R-:W-:Y:S05]  /*43d0*/  BSYNC B0 ;  /* 0x0000000000007941 */ /* 0x000fea0003800000 */
.L_x_20846:
        /* <DEDUP_REMOVED lines=18> */
.L_x_20858:
[----:B------:R-:W-:-:S07]  /*4500*/  MOV R77, R130 ;  /* 0x00000082004d7202 */ /* 0x000fce0000000f00 */
.L_x_20859:
[----:B------:R-:W-:Y:S05]  /*4510*/  BSYNC B1 ;  /* 0x0000000000017941 */ /* 0x000fea0003800000 */
.L_x_20857:
        /* <DEDUP_REMOVED lines=16> */
.L_x_20863:
[----:B------:R-:W-:Y:S05]  /*4620*/  BSYNC B2 ;  /* 0x0000000000027941 */ /* 0x000fea0003800000 */
.L_x_20862:
        /* <DEDUP_REMOVED lines=44> */
.L_x_20861:
[----:B------:R-:W-:Y:S05]  /*48f0*/  BSYNC B1 ;  /* 0x0000000000017941 */ /* 0x000fea0003800000 */
.L_x_20860:
[----:B------:R-:W-:Y:S01]  /*4900*/  I2FP.F32.U32 R77, R77 ;  /* 0x0000004d004d7245 */ /* 0x000fe20000201000 */
[----:B-----5:R-:W-:Y:S02]  /*4910*/  HADD2.F32 R80, -RZ, R60.H1_H1 ;  /* 0x3000003cff507230 */ /* 0x020fe40000004100 */
[----:B------:R-:W-:-:S03]  /*4920*/  IMAD.MOV.U32 R78, RZ, RZ, 0x2f800000 ;  /* 0x2f800000ff4e7424 */ /* 0x000fc600078e00ff */
[----:B------:R-:W-:Y:S01]  /*4930*/  FMUL.FTZ R80, R80, UR11 ;  /* 0x0000000b50507c20 */ /* 0x000fe20008410000 */
[----:B------:R-:W-:Y:S01]  /*4940*/  FFMA.FTZ R77, R77, R78, 1.1641532182693481445e-10 ;  /* 0x2f0000004d4d7423 */ /* 0x000fe2000001004e */
[----:B------:R-:W-:Y:S02]  /*4950*/  HADD2.F32 R78, -RZ, R32.H1_H1 ;  /* 0x30000020ff4e7230 */ /* 0x000fe40000004100 */
[----:B------:R-:W-:Y:S02]  /*4960*/  FMUL.FTZ R80, R80, UR10 ;  /* 0x0000000a50507c20 */ /* 0x000fe40008410000 */
[----:B------:R-:W-:-:S04]  /*4970*/  FSETP.GTU.FTZ.AND P1, PT, R77, UR9, PT ;  /* 0x000000094d007c0b */ /* 0x000fc8000bf3c000 */
[----:B------:R-:W-:Y:S02]  /*4980*/  FSEL R77, R80, RZ, !P1 ;  /* 0x000000ff504d7208 */ /* 0x000fe40004800000 */
[----:B------:R-:W-:-:S03]  /*4990*/  SEL R116, RZ, 0x1, P1 ;  /* 0x00000001ff747807 */ /* 0x000fc60000800000 */
[----:B------:R-:W-:-:S04]  /*49a0*/  FMUL.FTZ R77, R77, R78 ;  /* 0x0000004e4d4d7220 */ /* 0x000fc80000410000 */
[----:B------:R-:W-:-:S07]  /*49b0*/  @P0 FADD.FTZ R77, R57, R77 ;  /* 0x0000004d394d0221 */ /* 0x000fce0000010000 */
.L_x_20856:
[----:B------:R-:W-:Y:S05]  /*49c0*/  BSYNC B0 ;  /* 0x0000000000007941 */ /* 0x000fea0003800000 */
.L_x_20855:
        /* <DEDUP_REMOVED lines=18> */
.L_x_20867:
[----:B------:R-:W-:-:S07]  /*4af0*/  IMAD.MOV.U32 R86, RZ, RZ, R130 ;  /* 0x000000ffff567224 */ /* 0x000fce00078e0082 */
.L_x_20868:
[----:B------:R-:W-:Y:S05]  /*4b00*/  BSYNC B1 ;  /* 0x0000000000017941 */ /* 0x000fea0003800000 */
.L_x_20866:
        /* <DEDUP_REMOVED lines=16> */
.L_x_20872:
[----:B------:R-:W-:Y:S05]  /*4c10*/  BSYNC B2 ;  /* 0x0000000000027941 */ /* 0x000fea0003800000 */
.L_x_20871:
        /* <DEDUP_REMOVED lines=44> */
.L_x_20870:
[----:B------:R-:W-:Y:S05]  /*4ee0*/  BSYNC B1 ;  /* 0x0000000000017941 */ /* 0x000fea0003800000 */
.L_x_20869:
        /* <DEDUP_REMOVED lines=12> */
.L_x_20865:
[----:B------:R-:W-:Y:S05]  /*4fb0*/  BSYNC B0 ;  /* 0x0000000000007941 */ /* 0x000fea0003800000 */
.L_x_20864:
        /* <DEDUP_REMOVED lines=18> */
.L_x_20876:
[----:B------:R-:W-:-:S07]  /*50e0*/  MOV R79, R130 ;  /* 0x00000082004f7202 */ /* 0x000fce0000000f00 */
.L_x_20877:
[----:B------:R-:W-:Y:S05]  /*50f0*/  BSYNC B1 ;  /* 0x0000000000017941 */ /* 0x000fea0003800000 */
.L_x_20875:
        /* <DEDUP_REMOVED lines=16> */
.L_x_20881:
[----:B------:R-:W-:Y:S05]  /*5200*/  BSYNC B2 ;  /* 0x0000000000027941 */ /* 0x000fea0003800000 */
.L_x_20880:
        /* <DEDUP_REMOVED lines=44> */
.L_x_20879:
[----:B------:R-:W-:Y:S05]  /*54d0*/  BSYNC B1 ;  /* 0x0000000000017941 */ /* 0x000fea0003800000 */
.L_x_20878:
        /* <DEDUP_REMOVED lines=12> */
.L_x_20874:
[----:B------:R-:W-:Y:S05]  /*55a0*/  BSYNC B0 ;  /* 0x0000000000007941 */ /* 0x000fea0003800000 */
.L_x_20873:
        /* <DEDUP_REMOVED lines=18> */
.L_x_20885:
[----:B------:R-:W-:-:S07]  /*56d0*/  IMAD.MOV.U32 R88, RZ, RZ, R130 ;  /* 0x000000ffff587224 */ /* 0x000fce00078e0082 */
.L_x_20886:
[----:B------:R-:W-:Y:S05]  /*56e0*/  BSYNC B1 ;  /* 0x0000000000017941 */ /* 0x000fea0003800000 */
.L_x_20884:
        /* <DEDUP_REMOVED lines=16> */
.L_x_20890:
[----:B------:R-:W-:Y:S05]  /*57f0*/  BSYNC B2 ;  /* 0x0000000000027941 */ /* 0x000fea0003800000 */
.L_x_20889:
        /* <DEDUP_REMOVED lines=44> */
.L_x_20888:
[----:B------:R-:W-:Y:S05]  /*5ac0*/  BSYNC B1 ;  /* 0x0000000000017941 */ /* 0x000fea0003800000 */
.L_x_20887:
[----:B------:R-:W-:Y:S01]  /*5ad0*/  HFMA2.MMA R81, -RZ, RZ, 0.1171875, 0 ;  /* 0x2f800000ff517435 */ /* 0x000fe200000001ff */
[----:B------:R-:W-:Y:S01]  /*5ae0*/  I2FP.F32.U32 R80, R88 ;  /* 0x0000005800507245 */ /* 0x000fe20000201000 */
[----:B------:R-:W-:-:S05]  /*5af0*/  HADD2.F32 R83, -RZ, R62.H0_H0 ;  /* 0x2000003eff537230 */ /* 0x000fca0000004100 */
        /* <DEDUP_REMOVED lines=9> */
.L_x_20883:
[----:B------:R-:W-:Y:S05]  /*5b90*/  BSYNC B0 ;  /* 0x0000000000007941 */ /* 0x000fea0003800000 */
.L_x_20882:
        /* <DEDUP_REMOVED lines=18> */
.L_x_20894:
[----:B------:R-:W-:-:S07]  /*5cc0*/  MOV R81, R130 ;  /* 0x0000008200517202 */ /* 0x000fce0000000f00 */
.L_x_20895:
[----:B------:R-:W-:Y:S05]  /*5cd0*/  BSYNC B1 ;  /* 0x0000000000017941 */ /* 0x000fea0003800000 */
.L_x_20893:
        /* <DEDUP_REMOVED lines=16> */
.L_x_20899:
[----:B------:R-:W-:Y:S05]  /*5de0*/  BSYNC B2 ;  /* 0x0000000000027941 */ /* 0x000fea0003800000 */
.L_x_20898:
        /* <DEDUP_REMOVED lines=44> */
.L_x_20897:
[----:B------:R-:W-:Y:S05]  /*60b0*/  BSYNC B1 ;  /* 0x0000000000017941 */ /* 0x000fea0003800000 */
.L_x_20896:
[----:B------:R-:W-:Y:S01]  /*60c0*/  I2FP.F32.U32 R81, R81 ;  /* 0x0000005100517245 */ /* 0x000fe20000201000 */
[----:B------:R-:W-:Y:S02]  /*60d0*/  HADD2.F32 R84, -RZ, R62.H1_H1 ;  /* 0x3000003eff547230 */ /* 0x000fe40000004100 */
        /* <DEDUP_REMOVED lines=10> */
.L_x_20892:
[----:B------:R-:W-:Y:S05]  /*6180*/  BSYNC B0 ;  /* 0x0000000000007941 */ /* 0x000fea0003800000 */
.L_x_20891:
        /* <DEDUP_REMOVED lines=18> */
.L_x_20903:
[----:B------:R-:W-:-:S07]  /*62b0*/  IMAD.MOV.U32 R90, RZ, RZ, R130 ;  /* 0x000000ffff5a7224 */ /* 0x000fce00078e0082 */
.L_x_20904:
[----:B------:R-:W-:Y:S05]  /*62c0*/  BSYNC B1 ;  /* 0x0000000000017941 */ /* 0x000fea0003800000 */
.L_x_20902:
        /* <DEDUP_REMOVED lines=16> */
.L_x_20908:
[----:B------:R-:W-:Y:S05]  /*63d0*/  BSYNC B2 ;  /* 0x0000000000027941 */ /* 0x000fea0003800000 */
.L_x_20907:
        /* <DEDUP_REMOVED lines=44> */
.L_x_20906:
[----:B------:R-:W-:Y:S05]  /*66a0*/  BSYNC B1 ;  /* 0x0000000000017941 */ /* 0x000fea0003800000 */
.L_x_20905:
        /* <DEDUP_REMOVED lines=12> */
.L_x_20901:
[----:B------:R-:W-:Y:S05]  /*6770*/  BSYNC B0 ;  /* 0x0000000000007941 */ /* 0x000fea0003800000 */
.L_x_20900:
        /* <DEDUP_REMOVED lines=18> */
.L_x_20912:
[----:B------:R-:W-:-:S07]  /*68a0*/  MOV R83, R130 ;  /* 0x0000008200537202 */ /* 0x000fce0000000f00 */
.L_x_20913:
[----:B------:R-:W-:Y:S05]  /*68b0*/  BSYNC B1 ;  /* 0x0000000000017941 */ /* 0x000fea0003800000 */
.L_x_20911:
        /* <DEDUP_REMOVED lines=16> */
.L_x_20917:
[----:B------:R-:W-:Y:S05]  /*69c0*/  BSYNC B2 ;  /* 0x0000000000027941 */ /* 0x000fea0003800000 */
.L_x_20916:
        /* <DEDUP_REMOVED lines=44> */
.L_x_20915:
[----:B------:R-:W-:Y:S05]  /*6c90*/  BSYNC B1 ;  /* 0x0000000000017941 */ /* 0x000fea0003800000 */
.L_x_20914:
        /* <DEDUP_REMOVED lines=12> */
.L_x_20910:
[----:B------:R-:W-:Y:S05]  /*6d60*/  BSYNC B0 ;  /* 0x0000000000007941 */ /* 0x000fea0003800000 */
.L_x_20909:
[----:B------:R-:W-:Y:S01]  /*6d70*/  IMAD.WIDE.U32 R86, R93, 0x20, R120 ;  /* 0x000000205d567825 */ /* 0x000fe200078e0078 */
[----:B------:R-:W0:Y:S01]  /*6d80*/  @P0 LDC.64 R94, c[0x0][0x230] ;  /* 0x00008c00ff5e0b82 */ /* 0x000e220000000a00 */
[----:B------:R-:W-:Y:S01]  /*6d90*/  IADD3 R123, R143, 0x100, RZ ;  /* 0x000001008f7b7810 */ /* 0x000fe20007ffe0ff */
[----:B------:R-:W-:Y:S01]  /*6da0*/  BSSY B0, `(.L_x_20918) ;  /* 0x000001b000007945 */ /* 0x000fe20003800000 */
[----:B------:R-:W-:Y:S01]  /*6db0*/  IADD3 R127, R139, 0x100, RZ ;  /* 0x000001008b7f7810 */ /* 0x000fe20007ffe0ff */
        /* <DEDUP_REMOVED lines=25> */
.L_x_20919:
[----:B------:R-:W-:Y:S05]  /*6f50*/  BSYNC B0 ;  /* 0x0000000000007941 */ /* 0x000fea0003800000 */
.L_x_20918:
        /* <DEDUP_REMOVED lines=22> */
.L_x_20923:
[----:B------:R-:W-:-:S07]  /*70c0*/  IMAD.MOV.U32 R92, RZ, RZ, R130 ;  /* 0x000000ffff5c7224 */ /* 0x000fce00078e0082 */
.L_x_20924:
[----:B------:R-:W-:Y:S05]  /*70d0*/  BSYNC B1 ;  /* 0x0000000000017941 */ /* 0x000fea0003800000 */
.L_x_20922:
        /* <DEDUP_REMOVED lines=16> */
.L_x_20928:
[----:B------:R-:W-:Y:S05]  /*71e0*/  BSYNC B2 ;  /* 0x0000000000027941 */ /* 0x000fea0003800000 */
.L_x_20927:
        /* <DEDUP_REMOVED lines=44> */
.L_x_20926:
[----:B------:R-:W-:Y:S05]  /*74b0*/  BSYNC B1 ;  /* 0x0000000000017941 */ /* 0x000fea0003800000 */
.L_x_20925:
[----:B------:R-:W-:Y:S01]  /*74c0*/  I2FP.F32.U32 R84, R92 ;  /* 0x0000005c00547245 */ /* 0x000fe20000201000 */
[----:B-----5:R-:W-:Y:S01]  /*74d0*/  HADD2.F32 R86, -RZ, R60.H0_H0 ;  /* 0x2000003cff567230 */ /* 0x020fe20000004100 */
[----:B------:R-:W-:-:S04]  /*74e0*/  MOV R85, 0x2f800000 ;  /* 0x2f80000000557802 */ /* 0x000fc80000000f00 */
        /* <DEDUP_REMOVED lines=9> */
.L_x_20921:
[----:B------:R-:W-:Y:S05]  /*7580*/  BSYNC B0 ;  /* 0x0000000000007941 */ /* 0x000fea0003800000 */
.L_x_20920:
        /* <DEDUP_REMOVED lines=18> */
.L_x_20932:
[----:B------:R-:W-:-:S07]  /*76b0*/  MOV R85, R130 ;  /* 0x0000008200557202 */ /* 0x000fce0000000f00 */
.L_x_20933:
[----:B------:R-:W-:Y:S05]  /*76c0*/  BSYNC B1 ;  /* 0x0000000000017941 */ /* 0x000fea0003800000 */
.L_x_20931:
        /* <DEDUP_REMOVED lines=16> */
.L_x_20937:
[----:B------:R-:W-:Y:S05]  /*77d0*/  BSYNC B2 ;  /* 0x0000000000027941 */ /* 0x000fea0003800000 */
.L_x_20936:
        /* <DEDUP_REMOVED lines=44> */
.L_x_20935:
[----:B------:R-:W-:Y:S05]  /*7aa0*/  BSYNC B1 ;  /* 0x0000000000017941 */ /* 0x000fea0003800000 */
.L_x_20934:
[----:B------:R-:W-:Y:S01]  /*7ab0*/  HFMA2.MMA R86, -RZ, RZ, 0.1171875, 0 ;  /* 0x2f800000ff567435 */ /* 0x000fe200000001ff */
[----:B------:R-:W-:Y:S01]  /*7ac0*/  I2FP.F32.U32 R85, R85 ;  /* 0x0000005500557245 */ /* 0x000fe20000201000 */
[----:B-----5:R-:W-:-:S05]  /*7ad0*/  HADD2.F32 R88, -RZ, R60.H1_H1 ;  /* 0x3000003cff587230 */ /* 0x020fca0000004100 */
        /* <DEDUP_REMOVED lines=9> */
.L_x_20930:
[----:B------:R-:W-:Y:S05]  /*7b70*/  BSYNC B0 ;  /* 0x0000000000007941 */ /* 0x000fea0003800000 */
.L_x_20929:
        /* <DEDUP_REMOVED lines=18> */
.L_x_20941:
[----:B------:R-:W-:-:S07]  /*7ca0*/  MOV R94, R130 ;  /* 0x00000082005e7202 */ /* 0x000fce0000000f00 */
.L_x_20942:
[----:B------:R-:W-:Y:S05]  /*7cb0*/  BSYNC B1 ;  /* 0x0000000000017941 */ /* 0x000fea0003800000 */
.L_x_20940:
        /* <DEDUP_REMOVED lines=16> */
.L_x_20946:
[----:B------:R-:W-:Y:S05]  /*7dc0*/  BSYNC B2 ;  /* 0x0000000000027941 */ /* 0x000fea0003800000 */
.L_x_20945:
        /* <DEDUP_REMOVED lines=44> */
.L_x_20944:
[----:B------:R-:W-:Y:S05]  /*8090*/  BSYNC B1 ;  /* 0x0000000000017941 */ /* 0x000fea0003800000 */
.L_x_20943:
[----:B------:R-:W-:Y:S01]  /*80a0*/  I2FP.F32.U32 R86, R94 ;  /* 0x0000005e00567245 */ /* 0x000fe20000201000 */
[----:B-----5:R-:W-:Y:S02]  /*80b0*/  HADD2.F32 R89, -RZ, R61.H0_H0 ;  /* 0x2000003dff597230 */ /* 0x020fe40000004100 */
[----:B------:R-:W-:-:S03]  /*80c0*/  IMAD.MOV.U32 R87, RZ, RZ, 0x2f800000 ;  /* 0x2f800000ff577424 */ /* 0x000fc600078e00ff */
        /* <DEDUP_REMOVED lines=9> */
.L_x_20939:
[----:B------:R-:W-:Y:S05]  /*8160*/  BSYNC B0 ;  /* 0x0000000000007941 */ /* 0x000fea0003800000 */
.L_x_20938:
        /* <DEDUP_REMOVED lines=18> */
.L_x_20950:
[----:B------:R-:W-:-:S07]  /*8290*/  IMAD.MOV.U32 R87, RZ, RZ, R130 ;  /* 0x000000ffff577224 */ /* 0x000fce00078e0082 */
.L_x_20951:
[----:B------:R-:W-:Y:S05]  /*82a0*/  BSYNC B1 ;  /* 0x0000000000017941 */ /* 0x000fea0003800000 */
.L_x_20949:
        /* <DEDUP_REMOVED lines=16> */
.L_x_20955:
[----:B------:R-:W-:Y:S05]  /*83b0*/  BSYNC B2 ;  /* 0x0000000000027941 */ /* 0x000fea0003800000 */
.L_x_20954:
        /* <DEDUP_REMOVED lines=44> */
.L_x_20953:
[----:B------:R-:W-:Y:S05]  /*8680*/  BSYNC B1 ;  /* 0x0000000000017941 */ /* 0x000fea0003800000 */
.L_x_20952:
[----:B------:R-:W-:Y:S01]  /*8690*/  I2FP.F32.U32 R87, R87 ;  /* 0x0000005700577245 */ /* 0x000fe20000201000 */
[----:B-----5:R-:W-:Y:S01]  /*86a0*/  HADD2.F32 R90, -RZ, R61.H1_H1 ;  /* 0x3000003dff5a7230 */ /* 0x020fe20000004100 */
[----:B------:R-:W-:-:S04]  /*86b0*/  MOV R88, 0x2f800000 ;  /* 0x2f80000000587802 */ /* 0x000fc80000000f00 */
        /* <DEDUP_REMOVED lines=9> */
.L_x_20948:
[----:B------:R-:W-:Y:S05]  /*8750*/  BSYNC B0 ;  /* 0x0000000000007941 */ /* 0x000fea0003800000 */
.L_x_20947:
        /* <DEDUP_REMOVED lines=18> */
.L_x_20959:
[----:B------:R-:W-:-:S07]  /*8880*/  MOV R96, R130 ;  /* 0x0000008200607202 */ /* 0x000fce0000000f00 */
.L_x_20960:
[----:B------:R-:W-:Y:S05]  /*8890*/  BSYNC B1 ;  /* 0x0000000000017941 */ /* 0x000fea0003800000 */
.L_x_20958:
        /* <DEDUP_REMOVED lines=16> */
.L_x_20964:
[----:B------:R-:W-:Y:S05]  /*89a0*/  BSYNC B2 ;  /* 0x0000000000027941 */ /* 0x000fea0003800000 */
.L_x_20963:
        /* <DEDUP_REMOVED lines=44> */
.L_x_20962:
[----:B------:R-:W-:Y:S05]  /*8c70*/  BSYNC B1 ;  /* 0x0000000000017941 */ /* 0x000fea0003800000 */
.L_x_20961:
        /* <DEDUP_REMOVED lines=12> */
.L_x_20957:
[----:B------:R-:W-:Y:S05]  /*8d40*/  BSYNC B0 ;  /* 0x0000000000007941 */ /* 0x000fea0003800000 */
.L_x_20956:
        /* <DEDUP_REMOVED lines=18> */
.L_x_20968:
[----:B------:R-:W-:-:S07]  /*8e70*/  MOV R89, R130 ;  /* 0x0000008200597202 */ /* 0x000fce0000000f00 */
.L_x_20969:
[----:B------:R-:W-:Y:S05]  /*8e80*/  BSYNC B1 ;  /* 0x0000000000017941 */ /* 0x000fea0003800000 */
.L_x_20967:
        /* <DEDUP_REMOVED lines=16> */
.L_x_20973:
[----:B------:R-:W-:Y:S05]  /*8f90*/  BSYNC B2 ;  /* 0x0000000000027941 */ /* 0x000fea0003800000 */
.L_x_20972:
        /* <DEDUP_REMOVED lines=44> */
.L_x_20971:
[----:B------:R-:W-:Y:S05]  /*9260*/  BSYNC B1 ;  /* 0x0000000000017941 */ /* 0x000fea0003800000 */
.L_x_20970:
        /* <DEDUP_REMOVED lines=12> */
.L_x_20966:
[----:B------:R-:W-:Y:S05]  /*9330*/  BSYNC B0 ;  /* 0x0000000000007941 */ /* 0x000fea0003800000 */
.L_x_20965:
        /* <DEDUP_REMOVED lines=18> */
.L_x_20977:
[----:B------:R-:W-:-:S07]  /*9460*/  IMAD.MOV.U32 R98, RZ, RZ, R130 ;  /* 0x000000ffff627224 */ /* 0x000fce00078e0082 */
.L_x_20978:
[----:B------:R-:W-:Y:S05]  /*9470*/  BSYNC B1 ;  /* 0x0000000000017941 */ /* 0x000fea0003800000 */
.L_x_20976:
        /* <DEDUP_REMOVED lines=16> */
.L_x_20982:
[----:B------:R-:W-:Y:S05]  /*9580*/  BSYNC B2 ;  /* 0x0000000000027941 */ /* 0x000fea0003800000 */
.L_x_20981:
        /* <DEDUP_REMOVED lines=44> */
.L_x_20980:
[----:B------:R-:W-:Y:S05]  /*9850*/  BSYNC B1 ;  /* 0x0000000000017941 */ /* 0x000fea0003800000 */
.L_x_20979:
[----:B------:R-:W-:Y:S01]  /*9860*/  I2FP.F32.U32 R90, R98 ;  /* 0x00000062005a7245 */ /* 0x000fe20000201000 */
[----:B------:R-:W-:Y:S01]  /*9870*/  HADD2.F32 R93, -RZ, R63.H0_H0 ;  /* 0x2000003fff5d7230 */ /* 0x000fe20000004100 */
        /* <DEDUP_REMOVED lines=10> */
.L_x_20975:
[----:B------:R-:W-:Y:S05]  /*9920*/  BSYNC B0 ;  /* 0x0000000000007941 */ /* 0x000fea0003800000 */
.L_x_20974:
        /* <DEDUP_REMOVED lines=18> */
.L_x_20986:
[----:B------:R-:W-:-:S07]  /*9a50*/  MOV R91, R130 ;  /* 0x00000082005b7202 */ /* 0x000fce0000000f00 */
.L_x_20987:
[----:B------:R-:W-:Y:S05]  /*9a60*/  BSYNC B1 ;  /* 0x0000000000017941 */ /* 0x000fea0003800000 */
.L_x_20985:
        /* <DEDUP_REMOVED lines=16> */
.L_x_20991:
[----:B------:R-:W-:Y:S05]  /*9b70*/  BSYNC B2 ;  /* 0x0000000000027941 */ /* 0x000fea0003800000 */
.L_x_20990:
        /* <DEDUP_REMOVED lines=44> */
.L_x_20989:
[----:B------:R-:W-:Y:S05]  /*9e40*/  BSYNC B1 ;  /* 0x0000000000017941 */ /* 0x000fea0003800000 */
.L_x_20988:
[----:B------:R-:W-:Y:S01]  /*9e50*/  HFMA2.MMA R92, -RZ, RZ, 0.1171875, 0 ;  /* 0x2f800000ff5c7435 */ /* 0x000fe200000001ff */
[----:B------:R-:W-:Y:S01]  /*9e60*/  I2FP.F32.U32 R91, R91 ;  /* 0x0000005b005b7245 */ /* 0x000fe20000201000 */
[----:B------:R-:W-:-:S05]  /*9e70*/  HADD2.F32 R93, -RZ, R63.H1_H1 ;  /* 0x3000003fff5d7230 */ /* 0x000fca0000004100 */
        /* <DEDUP_REMOVED lines=9> */
.L_x_20984:
[----:B------:R-:W-:Y:S05]  /*9f10*/  BSYNC B0 ;  /* 0x0000000000007941 */ /* 0x000fea0003800000 */
.L_x_20983:
        /* <DEDUP_REMOVED lines=30> */
.L_x_20993:
[----:B------:R-:W-:Y:S05]  /*a100*/  BSYNC B0 ;  /* 0x0000000000007941 */ /* 0x000fea0003800000 */
.L_x_20992:
        /* <DEDUP_REMOVED lines=22> */
.L_x_20997:
[----:B------:R-:W-:-:S07]  /*a270*/  MOV R117, R130 ;  /* 0x0000008200757202 */ /* 0x000fce0000000f00 */
.L_x_20998:
[----:B------:R-:W-:Y:S05]  /*a280*/  BSYNC B1 ;  /* 0x0000000000017941 */ /* 0x000fea0003800000 */
.L_x_20996:
        /* <DEDUP_REMOVED lines=16> */
.L_x_21002:
[----:B------:R-:W-:Y:S05]  /*a390*/  BSYNC B2 ;  /* 0x0000000000027941 */ /* 0x000fea0003800000 */
.L_x_21001:
        /* <DEDUP_REMOVED lines=44> */
.L_x_21000:
[----:B------:R-:W-:Y:S05]  /*a660*/  BSYNC B1 ;  /* 0x0000000000017941 */ /* 0x000fea0003800000 */
.L_x_20999:
        /* <DEDUP_REMOVED lines=12> */
.L_x_20995:
[----:B------:R-:W-:Y:S05]  /*a730*/  BSYNC B0 ;  /* 0x0000000000007941 */ /* 0x000fea0003800000 */
.L_x_20994:
        /* <DEDUP_REMOVED lines=18> */
.L_x_21006:
[----:B------:R-:W-:-:S07]  /*a860*/  IMAD.MOV.U32 R93, RZ, RZ, R130 ;  /* 0x000000ffff5d7224 */ /* 0x000fce00078e0082 */
.L_x_21007:
[----:B------:R-:W-:Y:S05]  /*a870*/  BSYNC B1 ;  /* 0x0000000000017941 */ /* 0x000fea0003800000 */
.L_x_21005:
        /* <DEDUP_REMOVED lines=16> */
.L_x_21011:
[----:B------:R-:W-:Y:S05]  /*a980*/  BSYNC B2 ;  /* 0x0000000000027941 */ /* 0x000fea0003800000 */
.L_x_21010:
        /* <DEDUP_REMOVED lines=44> */
.L_x_21009:
[----:B------:R-:W-:Y:S05]  /*ac50*/  BSYNC B1 ;  /* 0x0000000000017941 */ /* 0x000fea0003800000 */
.L_x_21008:
        /* <DEDUP_REMOVED lines=12> */
.L_x_21004:
[----:B------:R-:W-:Y:S05]  /*ad20*/  BSYNC B0 ;  /* 0x0000000000007941 */ /* 0x000fea0003800000 */
.L_x_21003:
        /* <DEDUP_REMOVED lines=18> */
.L_x_21015:
[----:B------:R-:W-:-:S07]  /*ae50*/  MOV R115, R130 ;  /* 0x0000008200737202 */ /* 0x000fce0000000f00 */
.L_x_21016:
[----:B------:R-:W-:Y:S05]  /*ae60*/  BSYNC B1 ;  /* 0x0000000000017941 */ /* 0x000fea0003800000 */
.L_x_21014:
        /* <DEDUP_REMOVED lines=16> */
.L_x_21020:
[----:B------:R-:W-:Y:S05]  /*af70*/  BSYNC B2 ;  /* 0x0000000000027941 */ /* 0x000fea0003800000 */
.L_x_21019:
        /* <DEDUP_REMOVED lines=44> */
.L_x_21018:
[----:B------:R-:W-:Y:S05]  /*b240*/  BSYNC B1 ;  /* 0x0000000000017941 */ /* 0x000fea0003800000 */
.L_x_21017:
        /* <DEDUP_REMOVED lines=12> */
.L_x_21013:
[----:B------:R-:W-:Y:S05]  /*b310*/  BSYNC B0 ;  /* 0x0000000000007941 */ /* 0x000fea0003800000 */
.L_x_21012:
        /* <DEDUP_REMOVED lines=18> */
.L_x_21024:
[----:B------:R-:W-:-:S07]  /*b440*/  MOV R95, R130 ;  /* 0x00000082005f7202 */ /* 0x000fce0000000f00 */
.L_x_21025:
[----:B------:R-:W-:Y:S05]  /*b450*/  BSYNC B1 ;  /* 0x0000000000017941 */ /* 0x000fea0003800000 */
.L_x_21023:
        /* <DEDUP_REMOVED lines=16> */
.L_x_21029:
[----:B------:R-:W-:Y:S05]  /*b560*/  BSYNC B2 ;  /* 0x0000000000027941 */ /* 0x000fea0003800000 */
.L_x_21028:
        /* <DEDUP_REMOVED lines=44> */
.L_x_21027:
[----:B------:R-:W-:Y:S05]  /*b830*/  BSYNC B1 ;  /* 0x0000000000017941 */ /* 0x000fea0003800000 */
.L_x_21026:
        /* <DEDUP_REMOVED lines=12> */
.L_x_21022:
[----:B------:R-:W-:Y:S05]  /*b900*/  BSYNC B0 ;  /* 0x0000000000007941 */ /* 0x000fea0003800000 */
.L_x_21021:
        /* <DEDUP_REMOVED lines=18> */
.L_x_21033:
[----:B------:R-:W-:-:S07]  /*ba30*/  IMAD.MOV.U32 R113, RZ, RZ, R130 ;  /* 0x000000ffff717224 */ /* 0x000fce00078e0082 */
.L_x_21034:
[----:B------:R-:W-:Y:S05]  /*ba40*/  BSYNC B1 ;  /* 0x0000000000017941 */ /* 0x000fea0003800000 */
.L_x_21032:
        /* <DEDUP_REMOVED lines=16> */
.L_x_21038:
[----:B------:R-:W-:Y:S05]  /*bb50*/  BSYNC B2 ;  /* 0x0000000000027941 */ /* 0x000fea0003800000 */
.L_x_21037:
        /* <DEDUP_REMOVED lines=44> */
.L_x_21036:
[----:B------:R-:W-:Y:S05]  /*be20*/  BSYNC B1 ;  /* 0x0000000000017941 */ /* 0x000fea0003800000 */
.L_x_21035:
        /* <DEDUP_REMOVED lines=12> */
.L_x_21031:
[----:B------:R-:W-:Y:S05]  /*bef0*/  BSYNC B0 ;  /* 0x0000000000007941 */ /* 0x000fea0003800000 */
.L_x_21030:
        /* <DEDUP_REMOVED lines=18> */
.L_x_21042:
[----:B------:R-:W-:-:S07]  /*c020*/  MOV R97, R130 ;  /* 0x0000008200617202 */ /* 0x000fce0000000f00 */
.L_x_21043:
[----:B------:R-:W-:Y:S05]  /*c030*/  BSYNC B1 ;  /* 0x0000000000017941 */ /* 0x000fea0003800000 */
.L_x_21041:
        /* <DEDUP_REMOVED lines=16> */
.L_x_21047:
[----:B------:R-:W-:Y:S05]  /*c140*/  BSYNC B2 ;  /* 0x0000000000027941 */ /* 0x000fea0003800000 */
.L_x_21046:
        /* <DEDUP_REMOVED lines=44> */
.L_x_21045:
[----:B------:R-:W-:Y:S05]  /*c410*/  BSYNC B1 ;  /* 0x0000000000017941 */ /* 0x000fea0003800000 */
.L_x_21044:
        /* <DEDUP_REMOVED lines=12> */
.L_x_21040:
[----:B------:R-:W-:Y:S05]  /*c4e0*/  BSYNC B0 ;  /* 0x0000000000007941 */ /* 0x000fea0003800000 */
.L_x_21039:
        /* <DEDUP_REMOVED lines=18> */
.L_x_21051:
[----:B------:R-:W-:-:S07]  /*c610*/  MOV R111, R130 ;  /* 0x00000082006f7202 */ /* 0x000fce0000000f00 */
.L_x_21052:
[----:B------:R-:W-:Y:S05]  /*c620*/  BSYNC B1 ;  /* 0x0000000000017941 */ /* 0x000fea0003800000 */
.L_x_21050:
        /* <DEDUP_REMOVED lines=16> */
.L_x_21056:
[----:B------:R-:W-:Y:S05]  /*c730*/  BSYNC B2 ;  /* 0x0000000000027941 */ /* 0x000fea0003800000 */
.L_x_21055:
        /* <DEDUP_REMOVED lines=44> */
.L_x_21054:
[----:B------:R-:W-:Y:S05]  /*ca00*/  BSYNC B1 ;  /* 0x0000000000017941 */ /* 0x000fea0003800000 */
.L_x_21053:
[----:B------:R-:W-:Y:S01]  /*ca10*/  I2FP.F32.U32 R98, R111 ;  /* 0x0000006f00627245 */ /* 0x000fe20000201000 */
[----:B------:R-:W-:Y:S02]  /*ca20*/  HADD2.F32 R111, -RZ, R63.H0_H0 ;  /* 0x2000003fff6f7230 */ /* 0x000fe40000004100 */
        /* <DEDUP_REMOVED lines=10> */
.L_x_21049:
[----:B------:R-:W-:Y:S05]  /*cad0*/  BSYNC B0 ;  /* 0x0000000000007941 */ /* 0x000fea0003800000 */
.L_x_21048:
        /* <DEDUP_REMOVED lines=18> */
.L_x_21060:
[----:B------:R-:W-:-:S07]  /*cc00*/  IMAD.MOV.U32 R99, RZ, RZ, R130 ;  /* 0x000000ffff637224 */ /* 0x000fce00078e0082 */
.L_x_21061:
[----:B------:R-:W-:Y:S05]  /*cc10*/  BSYNC B1 ;  /* 0x0000000000017941 */ /* 0x000fea0003800000 */
.L_x_21059:
        /* <DEDUP_REMOVED lines=16> */
.L_x_21065:
[----:B------:R-:W-:Y:S05]  /*cd20*/  BSYNC B2 ;  /* 0x0000000000027941 */ /* 0x000fea0003800000 */
.L_x_21064:
        /* <DEDUP_REMOVED lines=44> */
.L_x_21063:
[----:B------:R-:W-:Y:S05]  /*cff0*/  BSYNC B1 ;  /* 0x0000000000017941 */ /* 0x000fea0003800000 */
.L_x_21062:
[----:B------:R-:W-:Y:S01]  /*d000*/  I2FP.F32.U32 R99, R99 ;  /* 0x0000006300637245 */ /* 0x000fe20000201000 */
[----:B------:R-:W-:Y:S01]  /*d010*/  HADD2.F32 R118, -RZ, R63.H1_H1 ;  /* 0x3000003fff767230 */ /* 0x000fe20000004100 */
[----:B------:R-:W-:-:S04]  /*d020*/  MOV R110, 0x2f800000 ;  /* 0x2f800000006e7802 */ /* 0x000fc80000000f00 */
[----:B------:R-:W-:Y:S01]  /*d030*/  FMUL.FTZ R118, R118, UR11 ;  /* 0x0000000b76767c20 */ /* 0x000fe20008410000 */
[----:B------:R-:W-:-:S03]  /*d040*/  FFMA.FTZ R99, R99, R110, 1.1641532182693481445e-10 ;  /* 0x2f00000063637423 */ /* 0x000fc6000001006e */
[----:B------:R-:W-:Y:S01]  /*d050*/  FMUL.FTZ R110, R118, UR10 ;  /* 0x0000000a766e7c20 */ /* 0x000fe20008410000 */
[----:B------:R-:W-:Y:S01]  /*d060*/  HADD2.F32 R118, -RZ, R27.H1_H1 ;  /* 0x3000001bff767230 */ /* 0x000fe20000004100 */
[----:B------:R-:W-:-:S04]  /*d070*/  FSETP.GTU.FTZ.AND P1, PT, R99, UR9, PT ;  /* 0x0000000963007c0b */ /* 0x000fc8000bf3c000 */
[----:B------:R-:W-:Y:S02]  /*d080*/  FSEL R99, R110, RZ, !P1 ;  /* 0x000000ff6e637208 */ /* 0x000fe40004800000 */
[----:B------:R-:W-:-:S03]  /*d090*/  SEL R110, RZ, 0x1, P1 ;  /* 0x00000001ff6e7807 */ /* 0x000fc60000800000 */
[----:B------:R-:W-:-:S04]  /*d0a0*/  FMUL.FTZ R99, R99, R118 ;  /* 0x0000007663637220 */ /* 0x000fc80000410000 */
[----:B------:R-:W-:-:S07]  /*d0b0*/  @P0 FADD.FTZ R99, R67, R99 ;  /* 0x0000006343630221 */ /* 0x000fce0000010000 */
.L_x_21058:
[----:B------:R-:W-:Y:S05]  /*d0c0*/  BSYNC B0 ;  /* 0x0000000000007941 */ /* 0x000fea0003800000 */
.L_x_21057:
[----:B------:R-:W-:Y:S01]  /*d0d0*/  FADD.FTZ R118, RZ, R68 ;  /* 0x00000044ff767221 */ /* 0x000fe20000010000 */
[----:B------:R-:W0:Y:S01]  /*d0e0*/  S2R R140, SR_TID.X ;  /* 0x00000000008c7919 */ /* 0x000e220000002100 */
[----:B------:R-:W-:Y:S01]  /*d0f0*/  IMAD.WIDE.U32 R120, R143, 0x20, R120 ;  /* 0x000000208f787825 */ /* 0x000fe200078e0078 */
[----:B------:R-:W-:-:S03]  /*d100*/  LOP3.LUT P0, RZ, R142, 0xff, RZ, 0xc0, !PT ;  /* 0x000000ff8eff7812 */ /* 0x000fc6000780c0ff */
[----:B------:R-:W-:Y:S01]  /*d110*/  FADD.FTZ R119, R118, R69 ;  /* 0x0000004576777221 */ /* 0x000fe20000010000 */
[----:B------:R-:W-:Y:S01]  /*d120*/  BSSY B0, `(.L_x_21066) ;  /* 0x0000038000007945 */ /* 0x000fe20003800000 */
[----:B------:R1:W-:Y:S02]  /*d130*/  STG.E.128 desc[UR4][R120.64], R92 ;  /* 0x0000005c78007986 */ /* 0x0003e4000c101d04 */
[----:B------:R-:W-:Y:S02]  /*d140*/  FADD.FTZ R118, R119, R70 ;  /* 0x0000004677767221 */ /* 0x000fe40000010000 */
        /* <DEDUP_REMOVED lines=53> */
.L_x_21067:
[----:B------:R-:W-:Y:S05]  /*d4a0*/  BSYNC B0 ;  /* 0x0000000000007941 */ /* 0x000fea0003800000 */
.L_x_21066:
[----:B------:R-:W-:Y:S01]  /*d4b0*/  UMOV UR32, 0xffffffff ;  /* 0xffffffff00207882 */ /* 0x000fe20000000000 */
[----:B------:R-:W-:Y:S01]  /*d4c0*/  @!P0 IADD3 R141, R141, 0x4, RZ ;  /* 0x000000048d8d8810 */ /* 0x000fe20007ffe0ff */
        /* <DEDUP_REMOVED lines=86> */
.L_x_21082:
[----:B------:R-:W2:Y:S01]  /*da30*/  @!P1 S2R R120, SR_CgaCtaId ;  /* 0x0000000000789919 */ /* 0x000ea20000008800 */
[----:B------:R-:W-:Y:S01]  /*da40*/  @!P1 MOV R119, 0x400 ;  /* 0x0000040000779802 */ /* 0x000fe20000000f00 */
[----:B------:R-:W-:Y:S05]  /*da50*/  WARPSYNC.ALL ;  /* 0x0000000000007948 */ /* 0x000fea0003800000 */
[----:B------:R-:W-:Y:S02]  /*da60*/  LOP3.LUT R142, R142, 0x3, RZ, 0xc0, !PT ;  /* 0x000000038e8e7812 */ /* 0x000fe400078ec0ff */
[----:B------:R-:W-:Y:S02]  /*da70*/  LOP3.LUT R122, R140, 0x1f, RZ, 0xc0, !PT ;  /* 0x0000001f8c7a7812 */ /* 0x000fe400078ec0ff */
[----:B--2---:R-:W-:Y:S01]  /*da80*/  @!P1 LEA R121, R120, R119, 0x18 ;  /* 0x0000007778799211 */ /* 0x004fe200078ec0ff */
[----:B-1----:R-:W-:Y:S01]  /*da90*/  FADD.FTZ R119, R123, R124 ;  /* 0x0000007c7b777221 */ /* 0x002fe20000010000 */
[----:B------:R-:W-:-:S05]  /*daa0*/  @!P1 IADD3 R120, R141, R142, RZ ;  /* 0x0000008e8d789210 */ /* 0x000fca0007ffe0ff */
[----:B------:R-:W-:-:S05]  /*dab0*/  @!P1 IMAD R120, R120, 0x8, R121 ;  /* 0x0000000878789824 */ /* 0x000fca00078e0279 */
[----:B------:R1:W-:Y:S01]  /*dac0*/  @!P1 STS.64 [R120], R118 ;  /* 0x0000007678009388 */ /* 0x0003e20000000a00 */
[----:B------:R-:W-:-:S13]  /*dad0*/  ISETP.GT.U32.AND P1, PT, R122, 0x3, PT ;  /* 0x000000037a00780c */ /* 0x000fda0003f24070 */
[----:B-1----:R-:W1:Y:S01]  /*dae0*/  @!P1 S2R R119, SR_CgaCtaId ;  /* 0x0000000000779919 */ /* 0x002e620000008800 */
[----:B------:R-:W-:Y:S01]  /*daf0*/  @!P1 MOV R118, 0x400 ;  /* 0x0000040000769802 */ /* 0x000fe20000000f00 */
[----:B------:R-:W-:Y:S01]  /*db00*/  IMAD.MOV.U32 R120, RZ, RZ, RZ ;  /* 0x000000ffff787224 */ /* 0x000fe200078e00ff */
[----:B------:R-:W-:Y:S01]  /*db10*/  @!P1 IADD3 R122, R141, R122, RZ ;  /* 0x0000007a8d7a9210 */ /* 0x000fe20007ffe0ff */
[----:B------:R-:W-:Y:S01]  /*db20*/  BAR.SYNC.DEFER_BLOCKING 0x0 ;  /* 0x0000000000007b1d */ /* 0x000fe20000010000 */
[----:B------:R-:W-:-:S05]  /*db30*/  @!P1 MOV R120, 0x400 ;  /* 0x0000040000789802 */ /* 0x000fca0000000f00 */
[----:B------:R-:W-:Y:S01]  /*db40*/  BSSY B0, `(.L_x_21069) ;  /* 0x00000db000007945 */ /* 0x000fe20003800000 */
[----:B-1----:R-:W-:Y:S02]  /*db50*/  @!P1 LEA R121, R119, R118, 0x18 ;  /* 0x0000007677799211 */ /* 0x002fe400078ec0ff */
[----:B------:R-:W-:Y:S02]  /*db60*/  CS2R R118, SRZ ;  /* 0x0000000000767805 */ /* 0x000fe4000001ff00 */
[----:B------:R-:W-:Y:S02]  /*db70*/  @!P1 LEA R122, R122, R121, 0x3 ;  /* 0x000000797a7a9211 */ /* 0x000fe400078e18ff */
[----:B------:R-:W1:Y:S04]  /*db80*/  SHFL.DOWN PT, R121, R120, 0x2, 0x1f ;  /* 0x08401f0078797f89 */ /* 0x000e6800000e0000 */
[----:B------:R-:W0:Y:S01]  /*db90*/  @!P1 LDS.64 R118, [R122] ;  /* 0x000000007a769984 */ /* 0x000e220000000a00 */
[----:B------:R-:W-:-:S02]  /*dba0*/  LOP3.LUT P1, RZ, R142, 0x1f, R140, 0xf8, !PT ;  /* 0x0000001f8eff7812 */ /* 0x000fc4000782f88c */
[-C--:B-1----:R-:W-:Y:S02]  /*dbb0*/  IADD3 R125, R121, R120.reuse, RZ ;  /* 0x00000078797d7210 */ /* 0x082fe40007ffe0ff */
[----:B------:R-:W-:Y:S02]  /*dbc0*/  I2FP.F32.S32 R144, R121 ;  /* 0x0000007900907245 */ /* 0x000fe40000201400 */
[----:B------:R-:W-:Y:S01]  /*dbd0*/  I2FP.F32.S32 R139, R125 ;  /* 0x0000007d008b7245 */ /* 0x000fe20000201400 */
[----:B------:R-:W1:Y:S01]  /*dbe0*/  SHFL.DOWN PT, R146, R125, 0x1, 0x1f ;  /* 0x08201f007d927f89 */ /* 0x000e6200000e0000 */
[----:B------:R-:W-:Y:S02]  /*dbf0*/  I2FP.F32.S32 R121, R120 ;  /* 0x0000007800797245 */ /* 0x000fe40000201400 */
[----:B------:R-:W2:Y:S01]  /*dc00*/  MUFU.RCP R141, R139 ;  /* 0x0000008b008d7308 */ /* 0x000ea20000001000 */
[----:B0-----:R-:W0:Y:S04]  /*dc10*/  SHFL.DOWN PT, R123, R118, 0x2, 0x1f ;  /* 0x08401f00767b7f89 */ /* 0x001e2800000e0000 */
[----:B------:R-:W3:Y:S01]  /*dc20*/  SHFL.DOWN PT, R124, R119, 0x2, 0x1f ;  /* 0x08401f00777c7f89 */ /* 0x000ee200000e0000 */
[----:B-1----:R-:W-:Y:S01]  /*dc30*/  IMAD.IADD R125, R125, 0x1, R146 ;  /* 0x000000017d7d7824 */ /* 0x002fe200078e0292 */
[----:B------:R-:W-:-:S04]  /*dc40*/  I2FP.F32.S32 R146, R146 ;  /* 0x0000009200927245 */ /* 0x000fc80000201400 */
        /* <DEDUP_REMOVED lines=50> */
[----:B------:R-:W-:Y:S02]  /*df70*/  HADD2.F32 R69, -RZ, R55.H0_H0 ;  /* 0x20000037ff457230 */ /* 0x000fe40000004100 */
[C---:B------:R-:W-:Y:S01]  /*df80*/  FMUL.FTZ R70, R123.reuse, R72 ;  /* 0x000000487b467220 */ /* 0x040fe20000410000 */
[C---:B------:R-:W-:Y:S01]  /*df90*/  FMUL.FTZ R72, R123.reuse, R74 ;  /* 0x0000004a7b487220 */ /* 0x040fe20000410000 */
[C---:B------:R-:W-:Y:S01]  /*dfa0*/  FADD.FTZ R122, -R118.reuse, R71 ;  /* 0x00000047767a7221 */ /* 0x040fe20000010100 */
[C---:B------:R-:W-:Y:S01]  /*dfb0*/  FADD.FTZ R124, -R118.reuse, R73 ;  /* 0x00000049767c7221 */ /* 0x040fe20000010100 */
[----:B------:R-:W-:Y:S01]  /*dfc0*/  FADD.FTZ R142, -R118, R79 ;  /* 0x0000004f768e7221 */ /* 0x000fe20000010100 */
[----:B------:R-:W-:Y:S01]  /*dfd0*/  FFMA.FTZ R72, R72, R69, R19 ;  /* 0x0000004548487223 */ /* 0x000fe20000010013 */
[----:B------:R-:W-:Y:S01]  /*dfe0*/  FMUL.FTZ R79, R123, R122 ;  /* 0x0000007a7b4f7220 */ /* 0x000fe20000410000 */
[----:B------:R-:W-:-:S02]  /*dff0*/  HADD2.F32 R69, -RZ, R54.H0_H0 ;  /* 0x20000036ff457230 */ /* 0x000fc40000004100 */
[----:B------:R-:W-:Y:S01]  /*e000*/  FMUL.FTZ R121, R123, R124 ;  /* 0x0000007c7b797220 */ /* 0x000fe20000410000 */
[----:B------:R-:W-:Y:S02]  /*e010*/  HADD2.F32 R122, -RZ, R54.H1_H1 ;  /* 0x30000036ff7a7230 */ /* 0x000fe40000004100 */
[C---:B------:R-:W-:Y:S01]  /*e020*/  FADD.FTZ R148, -R118.reuse, R83 ;  /* 0x0000005376947221 */ /* 0x040fe20000010100 */
[----:B------:R-:W-:Y:S01]  /*e030*/  FADD.FTZ R144, -R118, R81 ;  /* 0x0000005176907221 */ /* 0x000fe20000010100 */
[----:B------:R-:W-:Y:S01]  /*e040*/  FFMA.FTZ R69, R70, R69, R21 ;  /* 0x0000004546457223 */ /* 0x000fe20000010015 */
[----:B------:R-:W-:Y:S01]  /*e050*/  FADD.FTZ R81, -R118, R95 ;  /* 0x0000005f76517221 */ /* 0x000fe20000010100 */
[----:B------:R-:W-:Y:S01]  /*e060*/  FFMA.FTZ R70, R121, R122, R20 ;  /* 0x0000007a79467223 */ /* 0x000fe20000010014 */
[----:B------:R-:W-:Y:S02]  /*e070*/  HADD2.F32 R121, -RZ, R51.H1_H1 ;  /* 0x30000033ff797230 */ /* 0x000fe40000004100 */
[----:B------:R-:W-:Y:S01]  /*e080*/  FMUL.FTZ R95, R123, R148 ;  /* 0x000000947b5f7220 */ /* 0x000fe20000410000 */
[----:B------:R-:W-:-:S02]  /*e090*/  IMAD R138, R137, R138, RZ ;  /* 0x0000008a898a7224 */ /* 0x000fc400078e02ff */
[C---:B------:R-:W-:Y:S01]  /*e0a0*/  FADD.FTZ R136, -R118.reuse, R75 ;  /* 0x0000004b76887221 */ /* 0x040fe20000010100 */
[C---:B------:R-:W-:Y:S01]  /*e0b0*/  FADD.FTZ R140, -R118.reuse, R77 ;  /* 0x0000004d768c7221 */ /* 0x040fe20000010100 */
        /* <DEDUP_REMOVED lines=18> */
[----:B------:R-:W-:-:S02]  /*e1e0*/  HADD2.F32 R121, -RZ, R50.H1_H1 ;  /* 0x30000032ff797230 */ /* 0x000fc40000004100 */
[----:B------:R-:W-:Y:S01]  /*e1f0*/  FADD.FTZ R118, -R118, R99 ;  /* 0x0000006376767221 */ /* 0x000fe20000010100 */
[C---:B------:R-:W-:Y:S01]  /*e200*/  FMUL.FTZ R97, R123.reuse, R144 ;  /* 0x000000907b617220 */ /* 0x040fe20000410000 */
[C---:B------:R-:W-:Y:S01]  /*e210*/  FMUL.FTZ R94, R123.reuse, R80 ;  /* 0x000000507b5e7220 */ /* 0x040fe20000410000 */
[C---:B------:R-:W-:Y:S01]  /*e220*/  FMUL.FTZ R85, R123.reuse, R140 ;  /* 0x0000008c7b557220 */ /* 0x040fe20000410000 */
[----:B------:R-:W-:Y:S01]  /*e230*/  FMUL.FTZ R80, R123, R118 ;  /* 0x000000767b507220 */ /* 0x000fe20000410000 */
[----:B------:R-:W-:Y:S01]  /*e240*/  FFMA.FTZ R97, R97, R121, R12 ;  /* 0x0000007961617223 */ /* 0x000fe2000001000c */
[----:B------:R-:W-:Y:S02]  /*e250*/  HADD2.F32 R118, -RZ, R53.H1_H1 ;  /* 0x30000035ff767230 */ /* 0x000fe40000004100 */
[C---:B------:R-:W-:Y:S01]  /*e260*/  FMUL.FTZ R86, R123.reuse, R84 ;  /* 0x000000547b567220 */ /* 0x040fe20000410000 */
[----:B------:R-:W-:Y:S02]  /*e270*/  HADD2.F32 R121, -RZ, R48.H1_H1 ;  /* 0x30000030ff797230 */ /* 0x000fe40000004100 */
[----:B------:R-:W-:Y:S01]  /*e280*/  FMUL.FTZ R71, R123, R136 ;  /* 0x000000887b477220 */ /* 0x000fe20000410000 */
[----:B------:R-:W-:-:S02]  /*e290*/  HADD2.F32 R96, -RZ, R55.H1_H1 ;  /* 0x30000037ff607230 */ /* 0x000fc40000004100 */
[----:B------:R-:W-:Y:S01]  /*e2a0*/  FFMA.FTZ R79, R79, R118, R22 ;  /* 0x000000764f4f7223 */ /* 0x000fe20000010016 */
[----:B------:R-:W-:Y:S01]  /*e2b0*/  FMUL.FTZ R84, R123, R152 ;  /* 0x000000987b547220 */ /* 0x000fe20000410000 */
[----:B------:R-:W-:Y:S01]  /*e2c0*/  FFMA.FTZ R121, R85, R121, R16 ;  /* 0x0000007955797223 */ /* 0x000fe20000010010 */
[----:B------:R-:W-:Y:S02]  /*e2d0*/  HADD2.F32 R118, -RZ, R51.H0_H0 ;  /* 0x20000033ff767230 */ /* 0x000fe40000004100 */
[C---:B------:R-:W-:Y:S01]  /*e2e0*/  FMUL.FTZ R92, R123.reuse, R146 ;  /* 0x000000927b5c7220 */ /* 0x040fe20000410000 */
[----:B------:R-:W-:Y:S02]  /*e2f0*/  HADD2.F32 R85, -RZ, R46.H0_H0 ;  /* 0x2000002eff557230 */ /* 0x000fe40000004100 */
[----:B------:R-:W-:Y:S01]  /*e300*/  FMUL.FTZ R98, R123, R156 ;  /* 0x0000009c7b627220 */ /* 0x000fe20000410000 */
[----:B------:R-:W-:Y:S02]  /*e310*/  HADD2.F32 R122, -RZ, R45.H0_H0 ;  /* 0x2000002dff7a7230 */ /* 0x000fe40000004100 */
[----:B------:R-:W-:Y:S01]  /*e320*/  FFMA.FTZ R71, R71, R96, R18 ;  /* 0x0000006047477223 */ /* 0x000fe20000010012 */
[----:B------:R-:W-:-:S02]  /*e330*/  HADD2.F32 R96, -RZ, R52.H0_H0 ;  /* 0x20000034ff607230 */ /* 0x000fc40000004100 */
[----:B------:R-:W-:Y:S01]  /*e340*/  FFMA.FTZ R92, R92, R118, R11 ;  /* 0x000000765c5c7223 */ /* 0x000fe2000001000b */
[----:B------:R-:W-:Y:S01]  /*e350*/  FFMA.FTZ R98, R98, R85, R5 ;  /* 0x0000005562627223 */ /* 0x000fe20000010005 */
[----:B------:R-:W-:Y:S01]  /*e360*/  FFMA.FTZ R122, R84, R122, R7 ;  /* 0x0000007a547a7223 */ /* 0x000fe20000010007 */
[C---:B------:R-:W-:Y:S01]  /*e370*/  FMUL.FTZ R90, R123.reuse, R78 ;  /* 0x0000004e7b5a7220 */ /* 0x040fe20000410000 */
[----:B------:R-:W-:Y:S01]  /*e380*/  HADD2.F32 R118, -RZ, R48.H0_H0 ;  /* 0x20000030ff767230 */ /* 0x000fe20000004100 */
[----:B------:R-:W0:Y:S01]  /*e390*/  LDC.64 R84, c[0x0][0x2b8] ;  /* 0x0000ae00ff547b82 */ /* 0x000e220000000a00 */
[----:B------:R-:W-:Y:S02]  /*e3a0*/  HADD2.F32 R124, -RZ, R44.H0_H0 ;  /* 0x2000002cff7c7230 */ /* 0x000fe40000004100 */
[C---:B------:R-:W-:Y:S01]  /*e3b0*/  FMUL.FTZ R88, R123.reuse, R76 ;  /* 0x0000004c7b587220 */ /* 0x040fe20000410000 */
[----:B------:R-:W-:Y:S01]  /*e3c0*/  FMUL.FTZ R78, R123, R137 ;  /* 0x000000897b4e7220 */ /* 0x000fe20000410000 */
[----:B------:R-:W-:-:S02]  /*e3d0*/  HADD2.F32 R137, -RZ, R45.H1_H1 ;  /* 0x3000002dff897230 */ /* 0x000fc40000004100 */
[C---:B------:R-:W-:Y:S01]  /*e3e0*/  FMUL.FTZ R87, R123.reuse, R154 ;  /* 0x0000009a7b577220 */ /* 0x040fe20000410000 */
[C---:B------:R-:W-:Y:S01]  /*e3f0*/  FMUL.FTZ R74, R123.reuse, R75 ;  /* 0x0000004b7b4a7220 */ /* 0x040fe20000410000 */
[----:B------:R-:W-:Y:S02]  /*e400*/  HADD2.F32 R99, -RZ, R53.H0_H0 ;  /* 0x20000035ff637230 */ /* 0x000fe40000004100 */
[----:B------:R-:W-:Y:S01]  /*e410*/  FFMA.FTZ R82, R82, R96, R101 ;  /* 0x0000006052527223 */ /* 0x000fe20000010065 */
[C---:B------:R-:W-:Y:S01]  /*e420*/  FMUL.FTZ R93, R123.reuse, R120 ;  /* 0x000000787b5d7220 */ /* 0x040fe20000410000 */
[C---:B------:R-:W-:Y:S01]  /*e430*/  FMUL.FTZ R75, R123.reuse, R77 ;  /* 0x0000004d7b4b7220 */ /* 0x040fe20000410000 */
[C---:B------:R-:W-:Y:S01]  /*e440*/  FMUL.FTZ R76, R123.reuse, R81 ;  /* 0x000000517b4c7220 */ /* 0x040fe20000410000 */
[----:B------:R-:W-:Y:S02]  /*e450*/  HADD2.F32 R96, -RZ, R50.H0_H0 ;  /* 0x20000032ff607230 */ /* 0x000fe40000004100 */
        /* <DEDUP_REMOVED lines=10> */
[----:B------:R-:W-:Y:S01]  /*e500*/  HADD2.F32 R88, -RZ, R47.H0_H0 ;  /* 0x2000002fff587230 */ /* 0x000fe20000004100 */
[----:B------:R-:W-:Y:S01]  /*e510*/  SHF.R.S32.HI R125, RZ, 0x1f, R138 ;  /* 0x0000001fff7d7819 */ /* 0x000fe2000001148a */
[----:B------:R-:W-:-:S02]  /*e520*/  HADD2.F32 R86, -RZ, R43.H1_H1 ;  /* 0x3000002bff567230 */ /* 0x000fc40000004100 */
[----:B------:R-:W-:Y:S01]  /*e530*/  FFMA.FTZ R137, R87, R137, R6 ;  /* 0x0000008957897223 */ /* 0x000fe20000010006 */
[----:B------:R-:W-:Y:S02]  /*e540*/  HADD2.F32 R123, -RZ, R46.H1_H1 ;  /* 0x3000002eff7b7230 */ /* 0x000fe40000004100 */
[----:B------:R-:W-:Y:S01]  /*e550*/  FFMA.FTZ R68, R68, R99, R23 ;  /* 0x0000006344447223 */ /* 0x000fe20000010017 */
[----:B------:R-:W-:Y:S02]  /*e560*/  HADD2.F32 R87, -RZ, R42.H0_H0 ;  /* 0x2000002aff577230 */ /* 0x000fe40000004100 */
[----:B------:R-:W-:Y:S01]  /*e570*/  FFMA.FTZ R94, R94, R96, R13 ;  /* 0x000000605e5e7223 */ /* 0x000fe2000001000d */
[----:B------:R-:W-:Y:S01]  /*e580*/  HADD2.F32 R99, -RZ, R52.H1_H1 ;  /* 0x30000034ff637230 */ /* 0x000fe20000004100 */
[----:B------:R-:W-:Y:S01]  /*e590*/  LEA.HI R125, R125, R138, RZ, 0x3 ;  /* 0x0000008a7d7d7211 */ /* 0x000fe200078f18ff */
[----:B------:R-:W-:Y:S02]  /*e5a0*/  HADD2.F32 R96, -RZ, R49.H0_H0 ;  /* 0x20000031ff607230 */ /* 0x000fe40000004100 */
[----:B------:R-:W-:Y:S01]  /*e5b0*/  FFMA.FTZ R120, R120, R88, R3 ;  /* 0x0000005878787223 */ /* 0x000fe20000010003 */
[----:B------:R-:W-:Y:S01]  /*e5c0*/  FFMA.FTZ R80, R80, R86, R135 ;  /* 0x0000005650507223 */ /* 0x000fe20000010087 */
[----:B------:R-:W-:Y:S01]  /*e5d0*/  FFMA.FTZ R123, R89, R123, R4 ;  /* 0x0000007b597b7223 */ /* 0x000fe20000010004 */
[----:B------:R-:W-:-:S02]  /*e5e0*/  HADD2.F32 R88, -RZ, R44.H1_H1 ;  /* 0x3000002cff587230 */ /* 0x000fc40000004100 */
[----:B------:R-:W-:Y:S01]  /*e5f0*/  FFMA.FTZ R140, R77, R87, R106 ;  /* 0x000000574d8c7223 */ /* 0x000fe2000001006a */
[----:B------:R-:W-:Y:S02]  /*e600*/  HADD2.F32 R86, -RZ, R41.H0_H0 ;  /* 0x20000029ff567230 */ /* 0x000fe40000004100 */
[----:B------:R-:W-:Y:S01]  /*e610*/  FFMA.FTZ R93, R93, R99, R100 ;  /* 0x000000635d5d7223 */ /* 0x000fe20000010064 */
[----:B------:R-:W-:Y:S01]  /*e620*/  HADD2.F32 R89, -RZ, R43.H0_H0 ;  /* 0x2000002bff597230 */ /* 0x000fe20000004100 */
[----:B------:R-:W-:Y:S01]  /*e630*/  LEA.HI.SX32 R125, R125, R102, 0x1d ;  /* 0x000000667d7d7211 */ /* 0x000fe200078feaff */
        /* <DEDUP_REMOVED lines=8> */
[----:B------:R-:W-:Y:S02]  /*e6c0*/  HADD2.F32 R88, -RZ, R42.H1_H1 ;  /* 0x3000002aff587230 */ /* 0x000fe40000004100 */
[----:B------:R-:W-:Y:S01]  /*e6d0*/  FFMA.FTZ R141, R76, R87, R107 ;  /* 0x000000574c8d7223 */ /* 0x000fe2000001006b */
[----:B------:R-:W-:Y:S02]  /*e6e0*/  HADD2.F32 R75, -RZ, R40.H1_H1 ;  /* 0x30000028ff4b7230 */ /* 0x000fe40000004100 */
[----:B------:R-:W-:Y:S01]  /*e6f0*/  FFMA.FTZ R136, R73, R77, R0 ;  /* 0x0000004d49887223 */ /* 0x000fe20000010000 */
[C---:B------:R-:W-:Y:S01]  /*e700*/  IADD3 R89, R125.reuse, 0x80, RZ ;  /* 0x000000807d597810 */ /* 0x040fe20007ffe0ff */
[C---:B------:R-:W-:Y:S01]  /*e710*/  VIADD R87, R125.reuse, 0x100 ;  /* 0x000001007d577836 */ /* 0x040fe20000000000 */
[----:B------:R-:W-:Y:S01]  /*e720*/  IADD3 R73, R125, 0x180, RZ ;  /* 0x000001807d497810 */ /* 0x000fe20007ffe0ff */
        /* <DEDUP_REMOVED lines=17> */
[----:B------:R-:W-:Y:S02]  /*e840*/  F2FP.F16.F32.PACK_AB R76, R83, R124 ;  /* 0x0000007c534c723e */ /* 0x000fe400000000ff */
        /* <DEDUP_REMOVED lines=10> */
.L_x_21070:
[----:B------:R-:W-:Y:S05]  /*e8f0*/  BSYNC B0 ;  /* 0x0000000000007941 */ /* 0x000fea0003800000 */
.L_x_21069:
[----:B------:R-:W-:Y:S02]  /*e900*/  IADD3 R103, R103, UR12, RZ ;  /* 0x0000000c67677c10 */ /* 0x000fe4000fffe0ff */
[----:B------:R-:W-:Y:S02]  /*e910*/  SEL R142, RZ, 0x1, P0 ;  /* 0x00000001ff8e7807 */ /* 0x000fe40000000000 */
[----:B------:R-:W-:-:S13]  /*e920*/  ISETP.GE.AND P1, PT, R103, UR13, PT ;  /* 0x0000000d67007c0c */ /* 0x000fda000bf26270 */
[----:B------:R-:W-:Y:S05]  /*e930*/  @!P1 BRA `(.L_x_21071) ;  /* 0xffffff2000449947 */ /* 0x000fea000383ffff */
[----:B------:R-:W-:Y:S05]  /*e940*/  EXIT ;  /* 0x000000000000794d */ /* 0x000fea0003800000 */
.L_x_21068:
[----:B------:R-:W-:Y:S01]  /*e950*/  HFMA2.MMA R146, -RZ, RZ, 0, 1.847743988037109375e-06 ;  /* 0x0000001fff927435 */ /* 0x000fe200000001ff */
[----:B------:R-:W-:Y:S01]  /*e960*/  IMAD.MOV.U32 R139, RZ, RZ, 0x1 ;  /* 0x00000001ff8b7424 */ /* 0x000fe200078e00ff */
[----:B------:R-:W-:-:S09]  /*e970*/  MOV R125, 0xffffffff ;  /* 0xffffffff007d7802 */ /* 0x000fd20000000f00 */
[----:B0-----:R-:W-:Y:S05]  /*e980*/  WARPSYNC.COLLECTIVE R125, `(.L_x_21072) ;  /* 0x000000007d087348 */ /* 0x001fea0003c00000 */
[----:B------:R1:W2:Y:S02]  /*e990*/  SHFL.BFLY P3, R124, R144, R139, R146 ;  /* 0x0c00008b907c7389 */ /* 0x0002a40000060092 */
[----:B012---:R-:W-:Y:S01]  /*e9a0*/  ENDCOLLECTIVE ;  /* 0x000000000000791b */ /* 0x007fe20003800000 */
.L_x_21072:
[----:B------:R-:W-:Y:S01]  /*e9b0*/  HFMA2.MMA R139, -RZ, RZ, 0, 1.1920928955078125e-07 ;  /* 0x00000002ff8b7435 */ /* 0x000fe200000001ff */
[----:B------:R-:W-:-:S04]  /*e9c0*/  IMAD.MOV.U32 R119, RZ, RZ, R124 ;  /* 0x000000ffff777224 */ /* 0x000fc800078e007c */
[----:B------:R-:W-:-:S05]  /*e9d0*/  FADD.FTZ R120, R144, R119 ;  /* 0x0000007790787221 */ /* 0x000fca0000010000 */
[----:B------:R-:W-:-:S07]  /*e9e0*/  MOV R144, R120 ;  /* 0x0000007800907202 */ /* 0x000fce0000000f00 */
[----:B------:R-:W-:Y:S05]  /*e9f0*/  WARPSYNC.COLLECTIVE R125, `(.L_x_21073) ;  /* 0x000000007d087348 */ /* 0x000fea0003c00000 */
[----:B------:R0:W1:Y:S02]  /*ea00*/  SHFL.BFLY P3, R124, R144, R139, R146 ;  /* 0x0c00008b907c7389 */ /* 0x0000640000060092 */
[----:B01----:R-:W-:Y:S01]  /*ea10*/  ENDCOLLECTIVE ;  /* 0x000000000000791b */ /* 0x003fe20003800000 */
.L_x_21073:
[----:B------:R-:W-:Y:S01]  /*ea20*/  HFMA2.MMA R139, -RZ, RZ, 0, 2.384185791015625e-07 ;  /* 0x00000004ff8b7435 */ /* 0x000fe200000001ff */
[----:B------:R-:W-:-:S04]  /*ea30*/  IMAD.MOV.U32 R119, RZ, RZ, R124 ;  /* 0x000000ffff777224 */ /* 0x000fc800078e007c */
[----:B------:R-:W-:-:S05]  /*ea40*/  FADD.FTZ R121, R120, R119 ;  /* 0x0000007778797221 */ /* 0x000fca0000010000 */
[----:B------:R-:W-:-:S07]  /*ea50*/  MOV R144, R121 ;  /* 0x0000007900907202 */ /* 0x000fce0000000f00 */
[----:B------:R-:W-:Y:S05]  /*ea60*/  WARPSYNC.COLLECTIVE R125, `(.L_x_21074) ;  /* 0x000000007d087348 */ /* 0x000fea0003c00000 */
[----:B------:R0:W1:Y:S02]  /*ea70*/  SHFL.BFLY P3, R124, R144, R139, R146 ;  /* 0x0c00008b907c7389 */ /* 0x0000640000060092 */
[----:B01----:R-:W-:Y:S01]  /*ea80*/  ENDCOLLECTIVE ;  /* 0x000000000000791b */ /* 0x003fe20003800000 */
.L_x_21074:
[----:B------:R-:W-:Y:S01]  /*ea90*/  HFMA2.MMA R139, -RZ, RZ, 0, 4.76837158203125e-07 ;  /* 0x00000008ff8b7435 */ /* 0x000fe200000001ff */
[----:B------:R-:W-:-:S04]  /*eaa0*/  IMAD.MOV.U32 R118, RZ, RZ, R124 ;  /* 0x000000ffff767224 */ /* 0x000fc800078e007c */
[----:B------:R-:W-:-:S05]  /*eab0*/  FADD.FTZ R122, R121, R118 ;  /* 0x00000076797a7221 */ /* 0x000fca0000010000 */
[----:B------:R-:W-:-:S07]  /*eac0*/  MOV R144, R122 ;  /* 0x0000007a00907202 */ /* 0x000fce0000000f00 */
[----:B------:R-:W-:Y:S05]  /*ead0*/  WARPSYNC.COLLECTIVE R125, `(.L_x_21075) ;  /* 0x000000007d087348 */ /* 0x000fea0003c00000 */
[----:B------:R0:W1:Y:S02]  /*eae0*/  SHFL.BFLY P3, R124, R144, R139, R146 ;  /* 0x0c00008b907c7389 */ /* 0x0000640000060092 */
[----:B01----:R-:W-:Y:S01]  /*eaf0*/  ENDCOLLECTIVE ;  /* 0x000000000000791b */ /* 0x003fe20003800000 */
.L_x_21075:
[----:B------:R-:W-:Y:S01]  /*eb00*/  HFMA2.MMA R139, -RZ, RZ, 0, 9.5367431640625e-07 ;  /* 0x00000010ff8b7435 */ /* 0x000fe200000001ff */
[----:B------:R-:W-:-:S04]  /*eb10*/  IMAD.MOV.U32 R119, RZ, RZ, R124 ;  /* 0x000000ffff777224 */ /* 0x000fc800078e007c */
[----:B------:R-:W-:-:S05]  /*eb20*/  FADD.FTZ R123, R122, R119 ;  /* 0x000000777a7b7221 */ /* 0x000fca0000010000 */
[----:B------:R-:W-:-:S07]  /*eb30*/  MOV R144, R123 ;  /* 0x0000007b00907202 */ /* 0x000fce0000000f00 */
[----:B------:R-:W-:Y:S05]  /*eb40*/  WARPSYNC.COLLECTIVE R125, `(.L_x_21076) ;  /* 0x000000007d087348 */ /* 0x000fea0003c00000 */
[----:B------:R0:W1:Y:S02]  /*eb50*/  SHFL.BFLY P3, R124, R144, R139, R146 ;  /* 0x0c00008b907c7389 */ /* 0x0000640000060092 */
[----:B01----:R-:W-:Y:S01]  /*eb60*/  ENDCOLLECTIVE ;  /* 0x000000000000791b */ /* 0x003fe20003800000 */
.L_x_21076:
        /* <DEDUP_REMOVED lines=72> */
.L_x_21077:
[----:B------:R-:W-:Y:S01]  /*eff0*/  HFMA2.MMA R139, -RZ, RZ, 0, 1.1920928955078125e-07 ;  /* 0x00000002ff8b7435 */ /* 0x000fe200000001ff */
[----:B------:R-:W-:-:S04]  /*f000*/  IMAD.MOV.U32 R120, RZ, RZ, R124 ;  /* 0x000000ffff787224 */ /* 0x000fc800078e007c */
[----:B------:R-:W-:-:S05]  /*f010*/  FADD.FTZ R120, R119, R120 ;  /* 0x0000007877787221 */ /* 0x000fca0000010000 */
[----:B------:R-:W-:-:S07]  /*f020*/  MOV R144, R120 ;  /* 0x0000007800907202 */ /* 0x000fce0000000f00 */
[----:B------:R-:W-:Y:S05]  /*f030*/  WARPSYNC.COLLECTIVE R125, `(.L_x_21078) ;  /* 0x000000007d087348 */ /* 0x000fea0003c00000 */
[----:B------:R0:W1:Y:S02]  /*f040*/  SHFL.BFLY P3, R124, R144, R139, R146 ;  /* 0x0c00008b907c7389 */ /* 0x0000640000060092 */
[----:B01----:R-:W-:Y:S01]  /*f050*/  ENDCOLLECTIVE ;  /* 0x000000000000791b */ /* 0x003fe20003800000 */
.L_x_21078:
[----:B------:R-:W-:Y:S01]  /*f060*/  HFMA2.MMA R139, -RZ, RZ, 0, 2.384185791015625e-07 ;  /* 0x00000004ff8b7435 */ /* 0x000fe200000001ff */
[----:B------:R-:W-:-:S04]  /*f070*/  IMAD.MOV.U32 R121, RZ, RZ, R124 ;  /* 0x000000ffff797224 */ /* 0x000fc800078e007c */
[----:B------:R-:W-:-:S05]  /*f080*/  FADD.FTZ R121, R120, R121 ;  /* 0x0000007978797221 */ /* 0x000fca0000010000 */
[----:B------:R-:W-:-:S07]  /*f090*/  MOV R144, R121 ;  /* 0x0000007900907202 */ /* 0x000fce0000000f00 */
[----:B------:R-:W-:Y:S05]  /*f0a0*/  WARPSYNC.COLLECTIVE R125, `(.L_x_21079) ;  /* 0x000000007d087348 */ /* 0x000fea0003c00000 */
[----:B------:R0:W1:Y:S02]  /*f0b0*/  SHFL.BFLY P3, R124, R144, R139, R146 ;  /* 0x0c00008b907c7389 */ /* 0x0000640000060092 */
[----:B01----:R-:W-:Y:S01]  /*f0c0*/  ENDCOLLECTIVE ;  /* 0x000000000000791b */ /* 0x003fe20003800000 */
.L_x_21079:
[----:B------:R-:W-:Y:S01]  /*f0d0*/  HFMA2.MMA R139, -RZ, RZ, 0, 4.76837158203125e-07 ;  /* 0x00000008ff8b7435 */ /* 0x000fe200000001ff */
[----:B------:R-:W-:-:S04]  /*f0e0*/  IMAD.MOV.U32 R122, RZ, RZ, R124 ;  /* 0x000000ffff7a7224 */ /* 0x000fc800078e007c */
[----:B------:R-:W-:-:S05]  /*f0f0*/  FADD.FTZ R122, R121, R122 ;  /* 0x0000007a797a7221 */ /* 0x000fca0000010000 */
[----:B------:R-:W-:-:S07]  /*f100*/  MOV R144, R122 ;  /* 0x0000007a00907202 */ /* 0x000fce0000000f00 */
[----:B------:R-:W-:Y:S05]  /*f110*/  WARPSYNC.COLLECTIVE R125, `(.L_x_21080) ;  /* 0x000000007d087348 */ /* 0x000fea0003c00000 */
[----:B------:R0:W1:Y:S02]  /*f120*/  SHFL.BFLY P3, R124, R144, R139, R146 ;  /* 0x0c00008b907c7389 */ /* 0x0000640000060092 */
[----:B01----:R-:W-:Y:S01]  /*f130*/  ENDCOLLECTIVE ;  /* 0x000000000000791b */ /* 0x003fe20003800000 */
.L_x_21080:
[----:B------:R-:W-:Y:S01]  /*f140*/  HFMA2.MMA R139, -RZ, RZ, 0, 9.5367431640625e-07 ;  /* 0x00000010ff8b7435 */ /* 0x000fe200000001ff */
[----:B------:R-:W-:-:S04]  /*f150*/  IMAD.MOV.U32 R123, RZ, RZ, R124 ;  /* 0x000000ffff7b7224 */ /* 0x000fc800078e007c */
[----:B------:R-:W-:-:S05]  /*f160*/  FADD.FTZ R123, R122, R123 ;  /* 0x0000007b7a7b7221 */ /* 0x000fca0000010000 */
[----:B------:R-:W-:-:S07]  /*f170*/  MOV R144, R123 ;  /* 0x0000007b00907202 */ /* 0x000fce0000000f00 */
[----:B------:R-:W-:Y:S05]  /*f180*/  WARPSYNC.COLLECTIVE R125, `(.L_x_21081) ;  /* 0x000000007d087348 */ /* 0x000fea0003c00000 */
[----:B------:R0:W1:Y:S02]  /*f190*/  SHFL.BFLY P3, R124, R144, R139, R146 ;  /* 0x0c00008b907c7389 */ /* 0x0000640000060092 */
[----:B01----:R-:W-:Y:S01]  /*f1a0*/  ENDCOLLECTIVE ;  /* 0x000000000000791b */ /* 0x003fe20003800000 */
.L_x_21081:
[----:B------:R-:W-:Y:S05]  /*f1b0*/  BRA `(.L_x_21082) ;  /* 0xffffffe8001c7947 */ /* 0x000fea000383ffff */
.L_x_21083:
        /* <DEDUP_REMOVED lines=12> */
.L_x_30295:


//--------------------- .text._ZN10layer_norm13ln_fwd_kernelINS_13Kernel_traitsIf6__halffS2_fjLj4096ELj1ELj1ELj4ELj16ENS_18Kernel_traits_baseILj4096EfS2_fS2_fjLj128EEEEELb0ELb0ELb0ELb0EEEvNS_9FwdParamsE --------------------------
	.section	.text._ZN10layer_norm13ln_fwd_kernelINS_13Kernel_traitsIf6__halffS2_fjLj4096ELj1ELj1ELj4ELj16ENS_18Kernel_traits_baseILj4096EfS2_fS2_fjLj128EEEEELb0ELb0ELb0ELb0EEEvNS_9FwdParamsE,"ax",@progbits
	.align	128
        .global         _ZN10layer_norm13ln_fwd_kernelINS_13Kernel_traitsIf6__halffS2_fjLj4096ELj1ELj1ELj4ELj16ENS_18Kernel_traits_baseILj4096EfS2_fS2_fjLj128EEEEELb0ELb0ELb0ELb0EEEvNS_9FwdParamsE
        .type           _ZN10layer_norm13ln_fwd_kernelINS_13Kernel_traitsIf6__halffS2_fjLj4096ELj1ELj1ELj4ELj16ENS_18Kernel_traits_baseILj4096EfS2_fS2_fjLj128EEEEELb0ELb0ELb0ELb0EEEvNS_9FwdParamsE,@function
        .size           _ZN10layer_norm13ln_fwd_kernelINS_13Kernel_traitsIf6__halffS2_fjLj4096ELj1ELj1ELj4ELj16ENS_18Kernel_traits_baseILj4096EfS2_fS2_fjLj128EEEEELb0ELb0ELb0ELb0EEEvNS_9FwdParamsE,(.L_x_30296 - _ZN10layer_norm13ln_fwd_kernelINS_13Kernel_traitsIf6__halffS2_fjLj4096ELj1ELj1ELj4ELj16ENS_18Kernel_traits_baseILj4096EfS2_fS2_fjLj128EEEEELb0ELb0ELb0ELb0EEEvNS_9FwdParamsE)
        .other          _ZN10layer_norm13ln_fwd_kernelINS_13Kernel_traitsIf6__halffS2_fjLj4096ELj1ELj1ELj4ELj16ENS_18Kernel_traits_baseILj4096EfS2_fS2_fjLj128EEEEELb0ELb0ELb0ELb0EEEvNS_9FwdParamsE,@"STO_CUDA_ENTRY STV_DEFAULT"
_ZN10layer_norm13ln_fwd_kernelINS_13Kernel_traitsIf6__halffS2_fjLj4096ELj1ELj1ELj4ELj16ENS_18Kernel_traits_baseILj4096EfS2_fS2_fjLj128EEEEELb0ELb0ELb0ELb0EEEvNS_9FwdParamsE:
.text._ZN10layer_norm13ln_fwd_kernelINS_13Kernel_traitsIf6__halffS2_fjLj4096ELj1ELj1ELj4ELj16ENS_18Kernel_traits_baseILj4096EfS2_fS2_fjLj128EEEEELb0ELb0ELb0ELb0EEEvNS_9FwdParamsE:
        /* <DEDUP_REMOVED lines=33> */
.L_x_21085:
[----:B------:R-:W-:Y:S05]  /*0210*/  BSYNC B0 ;  /* 0x0000000000007941 */ /* 0x000fea0003800000 */
.L_x_21084:
        /* <DEDUP_REMOVED lines=18> */
.L_x_21087:
[----:B------:R-:W-:Y:S05]  /*0340*/  BSYNC B0 ;  /* 0x0000000000007941 */ /* 0x000fea0003800000 */
.L_x_21086:
        /* <DEDUP_REMOVED lines=18> */
.L_x_21089:
[----:B------:R-:W-:Y:S05]  /*0470*/  BSYNC B0 ;  /* 0x0000000000007941 */ /* 0x000fea0003800000 */
.L_x_21088:
        /* <DEDUP_REMOVED lines=17> */
.L_x_21091:
[----:B------:R-:W-:Y:S05]  /*0590*/  BSYNC B0 ;  /* 0x0000000000007941 */ /* 0x000fea0003800000 */
.L_x_21090:
        /* <DEDUP_REMOVED lines=33> */
.L_x_21109:
[----:B------:R-:W-:Y:S01]  /*07b0*/  PLOP3.LUT P2, PT, PT, PT, UP0, 0x80, 0x0 ;  /* 0x000000000000781c */ /* 0x000fe20003f4f008 */
[----:B------:R-:W-:Y:S01]  /*07c0*/  @UP0 ULDC.64 UR6, c[0x0][0x270] ;  /* 0x00009c0000060ab9 */ /* 0x000fe20000000a00 */
[----:B------:R-:W-:Y:S02]  /*07d0*/  PLOP3.LUT P3, PT, PT, PT, UP0, 0x80, 0x0 ;  /* 0x000000000000781c */ /* 0x000fe40003f6f008 */
[----:B0-----:R-:W-:-:S09]  /*07e0*/  MOV R116, 0x2 ;  /* 0x0000000200747802 */ /* 0x001fd20000000f00 */
        /* <DEDUP_REMOVED lines=53> */
.L_x_21093:
[----:B------:R-:W-:Y:S05]  /*0b40*/  BSYNC B0 ;  /* 0x0000000000007941 */ /* 0x000fea0003800000 */
.L_x_21092:
        /* <DEDUP_REMOVED lines=11> */
[----:B------:R4:W4:Y:S01]  /*0c00*/  @P2 LDG.E.128 R72, desc[UR4][R88.64+0x10] ;  /* 0x0000100458482981 */ /* 0x000922000c1e1d00 */
[----:B------:R-:W-:Y:S02]  /*0c10*/  ISETP.NE.U32.AND P2, PT, RZ, UR8, PT ;  /* 0x00000008ff007c0c */ /* 0x000fe4000bf45070 */
[----:B-1----:R-:W-:Y:S02]  /*0c20*/  LEA R116, P3, R110, UR10, 0x5 ;  /* 0x0000000a6e747c11 */ /* 0x002fe4000f8628ff */
        /* <DEDUP_REMOVED lines=29> */
.L_x_21095:
[----:B------:R-:W-:Y:S05]  /*0e00*/  BSYNC B0 ;  /* 0x0000000000007941 */ /* 0x000fea0003800000 */
.L_x_21094:
        /* <DEDUP_REMOVED lines=12> */
[----:B------:R-:W-:Y:S02]  /*0ed0*/  ISETP.NE.U32.AND P2, PT, RZ, UR8, PT ;  /* 0x00000008ff007c0c */ /* 0x000fe4000bf45070 */
[----:B-12---:R-:W-:Y:S02]  /*0ee0*/  LEA R116, P3, R110, UR10, 0x5 ;  /* 0x0000000a6e747c11 */ /* 0x006fe4000f8628ff */
        /* <DEDUP_REMOVED lines=29> */
.L_x_21097:
[----:B------:R-:W-:Y:S05]  /*10c0*/  BSYNC B0 ;  /* 0x0000000000007941 */ /* 0x000fea0003800000 */
.L_x_21096:
        /* <DEDUP_REMOVED lines=9> */
[----:B------:R-:W4:Y:S04]  /*1160*/  @P2 LDG.E.128 R68, desc[UR4][R104.64] ;  /* 0x0000000468442981 */ /* 0x000f28000c1e1d00 */
[----:B------:R0:W4:Y:S01]  /*1170*/  @P2 LDG.E.128 R72, desc[UR4][R104.64+0x10] ;  /* 0x0000100468482981 */ /* 0x000122000c1e1d00 */
[----:B------:R-:W-:Y:S02]  /*1180*/  ISETP.NE.U32.AND P2, PT, RZ, UR8, PT ;  /* 0x00000008ff007c0c */ /* 0x000fe4000bf45070 */
[----:B-123--:R-:W-:Y:S02]  /*1190*/  LEA R116, P3, R110, UR10, 0x5 ;  /* 0x0000000a6e747c11 */ /* 0x00efe4000f8628ff */
[----:B------:R-:W-:Y:S01]  /*11a0*/  ISETP.NE.AND.EX P2, PT, RZ, UR9, PT, P2 ;  /* 0x00000009ff007c0c */ /* 0x000fe2000bf45320 */
[----:B----4-:R-:W-:-:S02]  /*11b0*/  HADD2.F32 R107, -RZ, R100.H0_H0 ;  /* 0x20000064ff6b7230 */ /* 0x010fc40000004100 */
[----:B------:R-:W-:Y:S02]  /*11c0*/  HADD2.F32 R111, -RZ, R100.H1_H1 ;  /* 0x30000064ff6f7230 */ /* 0x000fe40000004100 */
[--C-:B------:R-:W-:Y:S02]  /*11d0*/  HADD2.F32 R115, -RZ, R101.reuse.H0_H0 ;  /* 0x20000065ff737230 */ /* 0x100fe40000004100 */
[-C--:B------:R-:W-:Y:S01]  /*11e0*/  FMUL.FTZ R100, R107, R108.reuse ;  /* 0x0000006c6b647220 */ /* 0x080fe20000410000 */
[----:B------:R-:W-:Y:S02]  /*11f0*/  HADD2.F32 R117, -RZ, R101.H1_H1 ;  /* 0x30000065ff757230 */ /* 0x000fe40000004100 */
[----:B------:R-:W-:Y:S01]  /*1200*/  FMUL.FTZ R101, R111, R108 ;  /* 0x0000006c6f657220 */ /* 0x000fe20000410000 */
[--C-:B------:R-:W-:Y:S02]  /*1210*/  HADD2.F32 R119, -RZ, R102.reuse.H0_H0 ;  /* 0x20000066ff777230 */ /* 0x100fe40000004100 */
[----:B------:R-:W-:Y:S01]  /*1220*/  @P2 FADD.FTZ R100, R68, R100 ;  /* 0x0000006444642221 */ /* 0x000fe20000010000 */
        /* <DEDUP_REMOVED lines=19> */
.L_x_21099:
[----:B------:R-:W-:Y:S05]  /*1360*/  BSYNC B0 ;  /* 0x0000000000007941 */ /* 0x000fea0003800000 */
.L_x_21098:
        /* <DEDUP_REMOVED lines=129> */
.L_x_21120:
        /* <DEDUP_REMOVED lines=56> */
[C---:B-1----:R-:W-:Y:S01]  /*1f00*/  FMUL.FTZ R108, R109.reuse, R110 ;  /* 0x0000006e6d6c7220 */ /* 0x042fe20000410000 */
[----:B------:R-:W0:Y:S02]  /*1f10*/  @!P2 LDC.64 R116, c[0x0][0x258] ;  /* 0x00009600ff74ab82 */ /* 0x000e240000000a00 */
[----:B------:R-:W-:-:S03]  /*1f20*/  FFMA.FTZ R118, R109, R111, R118 ;  /* 0x0000006f6d767223 */ /* 0x000fc60000010076 */
[----:B------:R-:W1:Y:S03]  /*1f30*/  SHFL.IDX PT, R108, R108, RZ, 0x1f ;  /* 0x00001fff6c6c7589 */ /* 0x000e6600000e0000 */
[----:B------:R-:W2:Y:S01]  /*1f40*/  LDC R111, c[0x0][0x2d8] ;  /* 0x0000b600ff6f7b82 */ /* 0x000ea20000000800 */
[----:B------:R-:W2:Y:S01]  /*1f50*/  SHFL.IDX PT, R118, R118, RZ, 0x1f ;  /* 0x00001fff76767589 */ /* 0x000ea200000e0000 */
[----:B0-----:R-:W-:-:S04]  /*1f60*/  @!P2 IMAD.WIDE R116, R3, 0x4, R116 ;  /* 0x000000040374a825 */ /* 0x001fc800078e0274 */
[----:B-1----:R-:W-:-:S05]  /*1f70*/  FMUL.FTZ R109, R108, R108 ;  /* 0x0000006c6c6d7220 */ /* 0x002fca0000410000 */
[----:B------:R-:W-:Y:S01]  /*1f80*/  FSEL R110, R109, RZ, !P3 ;  /* 0x000000ff6d6e7208 */ /* 0x000fe20005800000 */
[----:B--2---:R-:W-:Y:S01]  /*1f90*/  FFMA.FTZ R109, R118, UR12, R111 ;  /* 0x0000000c766d7c23 */ /* 0x004fe2000801006f */
[----:B------:R-:W-:-:S03]  /*1fa0*/  PLOP3.LUT P3, PT, PT, PT, UP1, 0x40, 0x0 ;  /* 0x000000000000781c */ /* 0x000fc60003f6e818 */
[----:B------:R-:W-:Y:S01]  /*1fb0*/  FADD.FTZ R109, R109, R110 ;  /* 0x0000006e6d6d7221 */ /* 0x000fe20000010000 */
[----:B------:R-:W-:Y:S01]  /*1fc0*/  FSEL R118, R108, RZ, P3 ;  /* 0x000000ff6c767208 */ /* 0x000fe20001800000 */
[----:B------:R-:W0:Y:S03]  /*1fd0*/  @!P2 LDC.64 R110, c[0x0][0x250] ;  /* 0x00009400ff6eab82 */ /* 0x000e260000000a00 */
[----:B------:R-:W-:Y:S01]  /*1fe0*/  R2UR UR7, R118 ;  /* 0x00000000760772ca */ /* 0x000fe200000e0000 */
[----:B------:R-:W1:Y:S02]  /*1ff0*/  MUFU.RSQ R109, R109 ;  /* 0x0000006d006d7308 */ /* 0x000e640000001400 */
[----:B-1----:R-:W-:Y:S01]  /*2000*/  R2UR UR6, R109 ;  /* 0x000000006d0672ca */ /* 0x002fe200000e0000 */
[----:B0-----:R-:W-:-:S05]  /*2010*/  @!P2 IMAD.WIDE R110, R3, 0x4, R110 ;  /* 0x00000004036ea825 */ /* 0x001fca00078e026e */
[----:B------:R0:W-:Y:S07]  /*2020*/  @!P2 STG.E desc[UR4][R110.64], R108 ;  /* 0x0000006c6e00a986 */ /* 0x0001ee000c101904 */
[----:B------:R-:W-:-:S05]  /*2030*/  MOV R115, UR6 ;  /* 0x0000000600737c02 */ /* 0x000fca0008000f00 */
[----:B------:R0:W-:Y:S01]  /*2040*/  @!P2 STG.E desc[UR4][R116.64], R115 ;  /* 0x000000737400a986 */ /* 0x0001e2000c101904 */
[----:B------:R-:W-:Y:S05]  /*2050*/  @!P0 BRA `(.L_x_21102) ;  /* 0x0000000000808947 */ /* 0x000fea0003800000 */
[----:B0-----:R-:W-:Y:S01]  /*2060*/  FADD.FTZ R108, R76, -UR7 ;  /* 0x800000074c6c7e21 */ /* 0x001fe20008010000 */
[----:B------:R-:W-:Y:S01]  /*2070*/  FADD.FTZ R110, R77, -UR7 ;  /* 0x800000074d6e7e21 */ /* 0x000fe20008010000 */
[----:B------:R-:W0:Y:S01]  /*2080*/  LDC.64 R116, c[0x0][0x2b8] ;  /* 0x0000ae00ff747b82 */ /* 0x000e220000000a00 */
[----:B------:R-:W-:Y:S01]  /*2090*/  FADD.FTZ R111, R79, -UR7 ;  /* 0x800000074f6f7e21 */ /* 0x000fe20008010000 */
[----:B------:R-:W-:Y:S01]  /*20a0*/  FMUL.FTZ R109, R108, UR6 ;  /* 0x000000066c6d7c20 */ /* 0x000fe20008410000 */
[----:B------:R-:W-:Y:S01]  /*20b0*/  FMUL.FTZ R110, R110, UR6 ;  /* 0x000000066e6e7c20 */ /* 0x000fe20008410000 */
[----:B------:R-:W-:Y:S01]  /*20c0*/  FADD.FTZ R115, R80, -UR7 ;  /* 0x8000000750737e21 */ /* 0x000fe20008010000 */
[----:B------:R-:W-:Y:S01]  /*20d0*/  FADD.FTZ R119, R82, -UR7 ;  /* 0x8000000752777e21 */ /* 0x000fe20008010000 */
[----:B-----5:R-:W-:Y:S01]  /*20e0*/  FFMA.FTZ R108, R12, R109, R4 ;  /* 0x0000006d0c6c7223 */ /* 0x020fe20000010004 */
[----:B------:R-:W-:Y:S01]  /*20f0*/  FFMA.FTZ R109, R13, R110, R5 ;  /* 0x0000006e0d6d7223 */ /* 0x000fe20000010005 */
[----:B------:R-:W-:Y:S01]  /*2100*/  FADD.FTZ R110, R78, -UR7 ;  /* 0x800000074e6e7e21 */ /* 0x000fe20008010000 */
[----:B------:R-:W-:Y:S01]  /*2110*/  FADD.FTZ R120, R83, -UR7 ;  /* 0x8000000753787e21 */ /* 0x000fe20008010000 */
[----:B------:R-:W-:Y:S01]  /*2120*/  FMUL.FTZ R115, R115, UR6 ;  /* 0x0000000673737c20 */ /* 0x000fe20008410000 */
[----:B------:R-:W-:Y:S01]  /*2130*/  FMUL.FTZ R119, R119, UR6 ;  /* 0x0000000677777c20 */ /* 0x000fe20008410000 */
[----:B------:R-:W-:Y:S01]  /*2140*/  F2FP.F16.F32.PACK_AB R108, R109, R108 ;  /* 0x0000006c6d6c723e */ /* 0x000fe200000000ff */
[----:B------:R-:W-:Y:S01]  /*2150*/  FMUL.FTZ R109, R110, UR6 ;  /* 0x000000066e6d7c20 */ /* 0x000fe20008410000 */
[----:B------:R-:W-:Y:S01]  /*2160*/  FMUL.FTZ R110, R111, UR6 ;  /* 0x000000066f6e7c20 */ /* 0x000fe20008410000 */
[----:B------:R-:W-:Y:S01]  /*2170*/  FADD.FTZ R111, R81, -UR7 ;  /* 0x80000007516f7e21 */ /* 0x000fe20008010000 */
[----:B------:R-:W-:Y:S01]  /*2180*/  FMUL.FTZ R120, R120, UR6 ;  /* 0x0000000678787c20 */ /* 0x000fe20008410000 */
[----:B------:R-:W-:Y:S01]  /*2190*/  FFMA.FTZ R109, R14, R109, R6 ;  /* 0x0000006d0e6d7223 */ /* 0x000fe20000010006 */
[----:B------:R-:W-:Y:S01]  /*21a0*/  FFMA.FTZ R110, R15, R110, R7 ;  /* 0x0000006e0f6e7223 */ /* 0x000fe20000010007 */
[----:B------:R-:W-:Y:S01]  /*21b0*/  FMUL.FTZ R118, R111, UR6 ;  /* 0x000000066f767c20 */ /* 0x000fe20008410000 */
[----:B------:R-:W-:Y:S01]  /*21c0*/  FFMA.FTZ R115, R16, R115, R8 ;  /* 0x0000007310737223 */ /* 0x000fe20000010008 */
[----:B------:R-:W-:Y:S01]  /*21d0*/  FFMA.FTZ R111, R18, R119, R10 ;  /* 0x00000077126f7223 */ /* 0x000fe2000001000a */
[----:B------:R-:W-:Y:S01]  /*21e0*/  FFMA.FTZ R120, R19, R120, R11 ;  /* 0x0000007813787223 */ /* 0x000fe2000001000b */
[----:B------:R-:W-:Y:S01]  /*21f0*/  FFMA.FTZ R118, R17, R118, R9 ;  /* 0x0000007611767223 */ /* 0x000fe20000010009 */
[----:B------:R-:W-:Y:S01]  /*2200*/  F2FP.F16.F32.PACK_AB R109, R110, R109 ;  /* 0x0000006d6e6d723e */ /* 0x000fe200000000ff */
[C---:B0-----:R-:W-:Y:S01]  /*2210*/  IMAD.WIDE.U32 R116, R113.reuse, 0x10, R116 ;  /* 0x0000001071747825 */ /* 0x041fe200078e0074 */
[----:B------:R-:W-:-:S02]  /*2220*/  IADD3 R113, R113, 0x80, RZ ;  /* 0x0000008071717810 */ /* 0x000fc40007ffe0ff */
[----:B------:R-:W-:Y:S02]  /*2230*/  F2FP.F16.F32.PACK_AB R110, R118, R115 ;  /* 0x00000073766e723e */ /* 0x000fe400000000ff */
[----:B------:R-:W-:-:S05]  /*2240*/  F2FP.F16.F32.PACK_AB R111, R120, R111 ;  /* 0x0000006f786f723e */ /* 0x000fca00000000ff */
[----:B------:R1:W-:Y:S02]  /*2250*/  STG.E.128 desc[UR4][R116.64], R108 ;  /* 0x0000006c74007986 */ /* 0x0003e4000c101d04 */
.L_x_21102:
[----:B------:R-:W-:Y:S05]  /*2260*/  BSYNC B0 ;  /* 0x0000000000007941 */ /* 0x000fea0003800000 */
.L_x_21101:
[----:B------:R-:W-:Y:S01]  /*2270*/  ISETP.GE.U32.AND P2, PT, R114, 0x100, PT ;  /* 0x000001007200780c */ /* 0x000fe20003f46070 */
[----:B------:R-:W-:-:S12]  /*2280*/  BSSY B0, `(.L_x_21103) ;  /* 0x0000022000007945 */ /* 0x000fd80003800000 */
[----:B------:R-:W-:Y:S05]  /*2290*/  @!P2 BRA `(.L_x_21104) ;  /* 0x000000000080a947 */ /* 0x000fea0003800000 */
[----:B01----:R-:W-:Y:S01]  /*22a0*/  FADD.FTZ R108, R84, -UR7 ;  /* 0x80000007546c7e21 */ /* 0x003fe20008010000 */
        /* <DEDUP_REMOVED lines=31> */
.L_x_21104:
[----:B------:R-:W-:Y:S05]  /*24a0*/  BSYNC B0 ;  /* 0x0000000000007941 */ /* 0x000fea0003800000 */
.L_x_21103:
[----:B------:R-:W-:Y:S01]  /*24b0*/  ISETP.GE.U32.AND P2, PT, R114, 0x180, PT ;  /* 0x000001807200780c */ /* 0x000fe20003f46070 */
[----:B------:R-:W-:-:S12]  /*24c0*/  BSSY B0, `(.L_x_21105) ;  /* 0x0000022000007945 */ /* 0x000fd80003800000 */
[----:B------:R-:W-:Y:S05]  /*24d0*/  @!P2 BRA `(.L_x_21106) ;  /* 0x000000000080a947 */ /* 0x000fea0003800000 */
[----:B012---:R-:W-:Y:S01]  /*24e0*/  FADD.FTZ R108, R92, -UR7 ;  /* 0x800000075c6c7e21 */ /* 0x007fe20008010000 */
        /* <DEDUP_REMOVED lines=31> */
.L_x_21106:
[----:B------:R-:W-:Y:S05]  /*26e0*/  BSYNC B0 ;  /* 0x0000000000007941 */ /* 0x000fea0003800000 */
.L_x_21105:
[----:B------:R-:W-:Y:S04]  /*26f0*/  BSSY B0, `(.L_x_21107) ;  /* 0x0000021000007945 */ /* 0x000fe80003800000 */
[----:B------:R-:W-:Y:S05]  /*2700*/  @!P1 BRA `(.L_x_21108) ;  /* 0x00000000007c9947 */ /* 0x000fea0003800000 */
[----:B0123--:R-:W-:Y:S01]  /*2710*/  FADD.FTZ R108, R100, -UR7 ;  /* 0x80000007646c7e21 */ /* 0x00ffe20008010000 */
        /* <DEDUP_REMOVED lines=26> */
[----:B0-----:R-:W-:-:S02]  /*28c0*/  IMAD.WIDE.U32 R116, R113, 0x10, R116 ;  /* 0x0000001071747825 */ /* 0x001fc400078e0074 */
[----:B------:R-:W-:Y:S02]  /*28d0*/  F2FP.F16.F32.PACK_AB R111, R120, R111 ;  /* 0x0000006f786f723e */ /* 0x000fe400000000ff */
[----:B------:R-:W-:-:S05]  /*28e0*/  F2FP.F16.F32.PACK_AB R110, R118, R115 ;  /* 0x00000073766e723e */ /* 0x000fca00000000ff */
[----:B------:R4:W-:Y:S02]  /*28f0*/  STG.E.128 desc[UR4][R116.64], R108 ;  /* 0x0000006c74007986 */ /* 0x0009e4000c101d04 */
.L_x_21108:
[----:B------:R-:W-:Y:S05]  /*2900*/  BSYNC B0 ;  /* 0x0000000000007941 */ /* 0x000fea0003800000 */
.L_x_21107:
[----:B------:R-:W-:Y:S02]  /*2910*/  IADD3 R3, R3, UR14, RZ ;  /* 0x0000000e03037c10 */ /* 0x000fe4000fffe0ff */
[----:B-1234-:R-:W-:Y:S02]  /*2920*/  SEL R109, RZ, 0x1, P5 ;  /* 0x00000001ff6d7807 */ /* 0x01efe40002800000 */
[----:B------:R-:W-:-:S13]  /*2930*/  ISETP.GE.AND P2, PT, R3, UR15, PT ;  /* 0x0000000f03007c0c */ /* 0x000fda000bf46270 */
[----:B------:R-:W-:Y:S05]  /*2940*/  @!P2 BRA `(.L_x_21109) ;  /* 0xffffffdc0098a947 */ /* 0x000fea000383ffff */
[----:B------:R-:W-:Y:S05]  /*2950*/  EXIT ;  /* 0x000000000000794d */ /* 0x000fea0003800000 */
.L_x_21100:
[----:B------:R-:W-:Y:S01]  /*2960*/  HFMA2.MMA R109, -RZ, RZ, 0, 5.9604644775390625e-08 ;  /* 0x00000001ff6d7435 */ /* 0x000fe200000001ff */
[----:B------:R-:W-:Y:S02]  /*2970*/  MOV R124, R111 ;  /* 0x0000006f007c7202 */ /* 0x000fe40000000f00 */
[----:B------:R-:W-:Y:S02]  /*2980*/  MOV R118, 0x1f ;  /* 0x0000001f00767802 */ /* 0x000fe40000000f00 */
[----:B------:R-:W-:-:S07]  /*2990*/  MOV R117, 0xffffffff ;  /* 0xffffffff00757802 */ /* 0x000fce0000000f00 */
[----:B0----5:R-:W-:Y:S05]  /*29a0*/  WARPSYNC.COLLECTIVE R117, `(.L_x_21110) ;  /* 0x0000000075087348 */ /* 0x021fea0003c00000 */
[----:B------:R1:W2:Y:S02]  /*29b0*/  SHFL.BFLY P6, R123, R124, R109, R118 ;  /* 0x0c00006d7c7b7389 */ /* 0x0002a400000c0076 */
[----:B012--5:R-:W-:Y:S01]  /*29c0*/  ENDCOLLECTIVE ;  /* 0x000000000000791b */ /* 0x027fe20003800000 */
.L_x_21110:
[----:B------:R-:W-:Y:S01]  /*29d0*/  HFMA2.MMA R109, -RZ, RZ, 0, 1.1920928955078125e-07 ;  /* 0x00000002ff6d7435 */ /* 0x000fe200000001ff */
[----:B------:R-:W-:-:S05]  /*29e0*/  MOV R108, R123 ;  /* 0x0000007b006c7202 */ /* 0x000fca0000000f00 */
[----:B------:R-:W-:-:S05]  /*29f0*/  FADD.FTZ R119, R111, R108 ;  /* 0x0000006c6f777221 */ /* 0x000fca0000010000 */
[----:B------:R-:W-:-:S07]  /*2a00*/  MOV R124, R119 ;  /* 0x00000077007c7202 */ /* 0x000fce0000000f00 */
[----:B------:R-:W-:Y:S05]  /*2a10*/  WARPSYNC.COLLECTIVE R117, `(.L_x_21111) ;  /* 0x0000000075087348 */ /* 0x000fea0003c00000 */
[----:B------:R0:W1:Y:S02]  /*2a20*/  SHFL.BFLY P6, R123, R124, R109, R118 ;  /* 0x0c00006d7c7b7389 */ /* 0x00006400000c0076 */
[----:B01----:R-:W-:Y:S01]  /*2a30*/  ENDCOLLECTIVE ;  /* 0x000000000000791b */ /* 0x003fe20003800000 */
.L_x_21111:
[----:B------:R-:W-:Y:S01]  /*2a40*/  HFMA2.MMA R109, -RZ, RZ, 0, 2.384185791015625e-07 ;  /* 0x00000004ff6d7435 */ /* 0x000fe200000001ff */
[----:B------:R-:W-:-:S05]  /*2a50*/  MOV R108, R123 ;  /* 0x0000007b006c7202 */ /* 0x000fca0000000f00 */
[----:B------:R-:W-:-:S05]  /*2a60*/  FADD.FTZ R120, R119, R108 ;  /* 0x0000006c77787221 */ /* 0x000fca0000010000 */
[----:B------:R-:W-:-:S07]  /*2a70*/  MOV R124, R120 ;  /* 0x00000078007c7202 */ /* 0x000fce0000000f00 */
[----:B------:R-:W-:Y:S05]  /*2a80*/  WARPSYNC.COLLECTIVE R117, `(.L_x_21112) ;  /* 0x0000000075087348 */ /* 0x000fea0003c00000 */
[----:B------:R0:W1:Y:S02]  /*2a90*/  SHFL.BFLY P6, R123, R124, R109, R118 ;  /* 0x0c00006d7c7b7389 */ /* 0x00006400000c0076 */
[----:B01----:R-:W-:Y:S01]  /*2aa0*/  ENDCOLLECTIVE ;  /* 0x000000000000791b */ /* 0x003fe20003800000 */
.L_x_21112:
[----:B------:R-:W-:Y:S01]  /*2ab0*/  HFMA2.MMA R109, -RZ, RZ, 0, 4.76837158203125e-07 ;  /* 0x00000008ff6d7435 */ /* 0x000fe200000001ff */
[----:B------:R-:W-:-:S05]  /*2ac0*/  MOV R121, R123 ;  /* 0x0000007b00797202 */ /* 0x000fca0000000f00 */
[----:B------:R-:W-:-:S05]  /*2ad0*/  FADD.FTZ R121, R120, R121 ;  /* 0x0000007978797221 */ /* 0x000fca0000010000 */
[----:B------:R-:W-:-:S07]  /*2ae0*/  MOV R124, R121 ;  /* 0x00000079007c7202 */ /* 0x000fce0000000f00 */
[----:B------:R-:W-:Y:S05]  /*2af0*/  WARPSYNC.COLLECTIVE R117, `(.L_x_21113) ;  /* 0x0000000075087348 */ /* 0x000fea0003c00000 */
[----:B------:R0:W1:Y:S02]  /*2b00*/  SHFL.BFLY P6, R123, R124, R109, R118 ;  /* 0x0c00006d7c7b7389 */ /* 0x00006400000c0076 */
[----:B01----:R-:W-:Y:S01]  /*2b10*/  ENDCOLLECTIVE ;  /* 0x000000000000791b */ /* 0x003fe20003800000 */
.L_x_21113:
[----:B------:R-:W-:Y:S01]  /*2b20*/  HFMA2.MMA R109, -RZ, RZ, 0, 9.5367431640625e-07 ;  /* 0x00000010ff6d7435 */ /* 0x000fe200000001ff */
[----:B------:R-:W-:-:S05]  /*2b30*/  MOV R108, R123 ;  /* 0x0000007b006c7202 */ /* 0x000fca0000000f00 */
[----:B------:R-:W-:-:S05]  /*2b40*/  FADD.FTZ R122, R121, R108 ;  /* 0x0000006c797a7221 */ /* 0x000fca0000010000 */
[----:B------:R-:W-:-:S07]  /*2b50*/  MOV R124, R122 ;  /* 0x0000007a007c7202 */ /* 0x000fce0000000f00 */
[----:B------:R-:W-:Y:S05]  /*2b60*/  WARPSYNC.COLLECTIVE R117, `(.L_x_21114) ;  /* 0x0000000075087348 */ /* 0x000fea0003c00000 */
[----:B------:R0:W1:Y:S02]  /*2b70*/  SHFL.BFLY P6, R123, R124, R109, R118 ;  /* 0x0c00006d7c7b7389 */ /* 0x00006400000c0076 */
[----:B01----:R-:W-:Y:S01]  /*2b80*/  ENDCOLLECTIVE ;  /* 0x000000000000791b */ /* 0x003fe20003800000 */
.L_x_21114:
        /* <DEDUP_REMOVED lines=73> */
.L_x_21115:
[----:B------:R-:W-:Y:S01]  /*3020*/  HFMA2.MMA R109, -RZ, RZ, 0, 1.1920928955078125e-07 ;  /* 0x00000002ff6d7435 */ /* 0x000fe200000001ff */
[----:B------:R-:W-:-:S05]  /*3030*/  MOV R111, R123 ;  /* 0x0000007b006f7202 */ /* 0x000fca0000000f00 */
[----:B------:R-:W-:-:S05]  /*3040*/  FADD.FTZ R111, R108, R111 ;  /* 0x0000006f6c6f7221 */ /* 0x000fca0000010000 */
[----:B------:R-:W-:-:S07]  /*3050*/  MOV R124, R111 ;  /* 0x0000006f007c7202 */ /* 0x000fce0000000f00 */
[----:B------:R-:W-:Y:S05]  /*3060*/  WARPSYNC.COLLECTIVE R117, `(.L_x_21116) ;  /* 0x0000000075087348 */ /* 0x000fea0003c00000 */
[----:B------:R0:W1:Y:S02]  /*3070*/  SHFL.BFLY P6, R123, R124, R109, R118 ;  /* 0x0c00006d7c7b7389 */ /* 0x00006400000c0076 */
[----:B01----:R-:W-:Y:S01]  /*3080*/  ENDCOLLECTIVE ;  /* 0x000000000000791b */ /* 0x003fe20003800000 */
.L_x_21116:
[----:B------:R-:W-:Y:S01]  /*3090*/  HFMA2.MMA R109, -RZ, RZ, 0, 2.384185791015625e-07 ;  /* 0x00000004ff6d7435 */ /* 0x000fe200000001ff */
[----:B------:R-:W-:-:S05]  /*30a0*/  MOV R120, R123 ;  /* 0x0000007b00787202 */ /* 0x000fca0000000f00 */
[----:B------:R-:W-:-:S05]  /*30b0*/  FADD.FTZ R120, R111, R120 ;  /* 0x000000786f787221 */ /* 0x000fca0000010000 */
[----:B------:R-:W-:-:S07]  /*30c0*/  MOV R124, R120 ;  /* 0x00000078007c7202 */ /* 0x000fce0000000f00 */
[----:B------:R-:W-:Y:S05]  /*30d0*/  WARPSYNC.COLLECTIVE R117, `(.L_x_21117) ;  /* 0x0000000075087348 */ /* 0x000fea0003c00000 */
[----:B------:R0:W1:Y:S02]  /*30e0*/  SHFL.BFLY P6, R123, R124, R109, R118 ;  /* 0x0c00006d7c7b7389 */ /* 0x00006400000c0076 */
[----:B01----:R-:W-:Y:S01]  /*30f0*/  ENDCOLLECTIVE ;  /* 0x000000000000791b */ /* 0x003fe20003800000 */
.L_x_21117:
[----:B------:R-:W-:Y:S01]  /*3100*/  HFMA2.MMA R109, -RZ, RZ, 0, 4.76837158203125e-07 ;  /* 0x00000008ff6d7435 */ /* 0x000fe200000001ff */
[----:B------:R-:W-:-:S05]  /*3110*/  MOV R119, R123 ;  /* 0x0000007b00777202 */ /* 0x000fca0000000f00 */
[----:B------:R-:W-:-:S05]  /*3120*/  FADD.FTZ R119, R120, R119 ;  /* 0x0000007778777221 */ /* 0x000fca0000010000 */
[----:B------:R-:W-:-:S07]  /*3130*/  MOV R124, R119 ;  /* 0x00000077007c7202 */ /* 0x000fce0000000f00 */
[----:B------:R-:W-:Y:S05]  /*3140*/  WARPSYNC.COLLECTIVE R117, `(.L_x_21118) ;  /* 0x0000000075087348 */ /* 0x000fea0003c00000 */
[----:B------:R0:W1:Y:S02]  /*3150*/  SHFL.BFLY P6, R123, R124, R109, R118 ;  /* 0x0c00006d7c7b7389 */ /* 0x00006400000c0076 */
[----:B01----:R-:W-:Y:S01]  /*3160*/  ENDCOLLECTIVE ;  /* 0x000000000000791b */ /* 0x003fe20003800000 */
.L_x_21118:
[----:B------:R-:W-:Y:S01]  /*3170*/  HFMA2.MMA R109, -RZ, RZ, 0, 9.5367431640625e-07 ;  /* 0x00000010ff6d7435 */ /* 0x000fe200000001ff */
[----:B------:R-:W-:-:S05]  /*3180*/  MOV R122, R123 ;  /* 0x0000007b007a7202 */ /* 0x000fca0000000f00 */
[----:B------:R-:W-:-:S05]  /*3190*/  FADD.FTZ R122, R119, R122 ;  /* 0x0000007a777a7221 */ /* 0x000fca0000010000 */
[----:B------:R-:W-:-:S07]  /*31a0*/  MOV R124, R122 ;  /* 0x0000007a007c7202 */ /* 0x000fce0000000f00 */
[----:B------:R-:W-:Y:S05]  /*31b0*/  WARPSYNC.COLLECTIVE R117, `(.L_x_21119) ;  /* 0x0000000075087348 */ /* 0x000fea0003c00000 */
[----:B------:R0:W1:Y:S02]  /*31c0*/  SHFL.BFLY P6, R123, R124, R109, R118 ;  /* 0x0c00006d7c7b7389 */ /* 0x00006400000c0076 */
[----:B01----:R-:W-:Y:S01]  /*31d0*/  ENDCOLLECTIVE ;  /* 0x000000000000791b */ /* 0x003fe20003800000 */
.L_x_21119:
[----:B------:R-:W-:Y:S01]  /*31e0*/  MOV R121, R123 ;  /* 0x0000007b00797202 */ /* 0x000fe20000000f00 */
[----:B------:R-:W-:Y:S06]  /*31f0*/  BRA `(.L_x_21120) ;  /* 0xffffffe800607947 */ /* 0x000fec000383ffff */
.L_x_21121:
        /* <DEDUP_REMOVED lines=16> */
.L_x_30296:


//--------------------- .text._ZN10layer_norm13ln_fwd_kernelINS_13Kernel_traitsIf6__halffS2_fjLj4096ELj1ELj1ELj4ELj16ENS_18Kernel_traits_baseILj4096EfS2_fS2_fjLj128EEEEELb0ELb0ELb0ELb1EEEvNS_9FwdParamsE --------------------------
	.section	.text._ZN10layer_norm13ln_fwd_kernelINS_13Kernel_traitsIf6__halffS2_fjLj4096ELj1ELj1ELj4ELj16ENS_18Kernel_traits_baseILj4096EfS2_fS2_fjLj128EEEEELb0ELb0ELb0ELb1EEEvNS_9FwdParamsE,"ax",@progbits
	.align	128
        .global         _ZN10layer_norm13ln_fwd_kernelINS_13Kernel_traitsIf6__halffS2_fjLj4096ELj1ELj1ELj4ELj16ENS_18Kernel_traits_baseILj4096EfS2_fS2_fjLj128EEEEELb0ELb0ELb0ELb1EEEvNS_9FwdParamsE
        .type           _ZN10layer_norm13ln_fwd_kernelINS_13Kernel_traitsIf6__halffS2_fjLj4096ELj1ELj1ELj4ELj16ENS_18Kernel_traits_baseILj4096EfS2_fS2_fjLj128EEEEELb0ELb0ELb0ELb1EEEvNS_9FwdParamsE,@function
        .size           _ZN10layer_norm13ln_fwd_kernelINS_13Kernel_traitsIf6__halffS2_fjLj4096ELj1ELj1ELj4ELj16ENS_18Kernel_traits_baseILj4096EfS2_fS2_fjLj128EEEEELb0ELb0ELb0ELb1EEEvNS_9FwdParamsE,(.L_x_30297 - _ZN10layer_norm13ln_fwd_kernelINS_13Kernel_traitsIf6__halffS2_fjLj4096ELj1ELj1ELj4ELj16ENS_18Kernel_traits_baseILj4096EfS2_fS2_fjLj128EEEEELb0ELb0ELb0ELb1EEEvNS_9FwdParamsE)
        .other          _ZN10layer_norm13ln_fwd_kernelINS_13Kernel_traitsIf6__halffS2_fjLj4096ELj1ELj1ELj4ELj16ENS_18Kernel_traits_baseILj4096EfS2_fS2_fjLj128EEEEELb0ELb0ELb0ELb1EEEvNS_9FwdParamsE,@"STO_CUDA_ENTRY STV_DEFAULT"
_ZN10layer_norm13ln_fwd_kernelINS_13Kernel_traitsIf6__halffS2_fjLj4096ELj1ELj1ELj4ELj16ENS_18Kernel_traits_baseILj4096EfS2_fS2_fjLj128EEEEELb0ELb0ELb0ELb1EEEvNS_9FwdParamsE:
.text._ZN10layer_norm13ln_fwd_kernelINS_13Kernel_traitsIf6__halffS2_fjLj4096ELj1ELj1ELj4ELj16ENS_18Kernel_traits_baseILj4096EfS2_fS2_fjLj128EEEEELb0ELb0ELb0ELb1EEEvNS_9FwdParamsE:
        /* <DEDUP_REMOVED lines=44> */
[----:B------:R-:W5:Y:S01]  /*02c0*/  LDG.E.128 R32, desc[UR4][R2.64] ;  /* 0x0000000402207981 */ /* 0x000f62000c1e1d00 */
        /* <DEDUP_REMOVED lines=16> */
[----:B-1----:R0:W5:Y:S02]  /*03d0*/  LDG.E.128 R4, desc[UR4][R2.64+0x3010] ;  /* 0x0030100402047981 */ /* 0x002164000c1e1d00 */
[----:B0-----:R-:W-:-:S07]  /*03e0*/  PRMT R2, R68, 0x7610, R2 ;  /* 0x0000761044027816 */ /* 0x001fce0000000002 */
.L_x_21123:
[----:B------:R-:W-:Y:S01]  /*03f0*/  ISETP.NE.U32.AND P1, PT, RZ, UR8, PT ;  /* 0x00000008ff007c0c */ /* 0x000fe2000bf25070 */
[----:B0-----:R-:W0:Y:S01]  /*0400*/  @P0 LDC.64 R80, c[0x0][0x270] ;  /* 0x00009c00ff500b82 */ /* 0x001e220000000a00 */
[----:B------:R-:W-:Y:S02]  /*0410*/  IMAD R3, R118, UR6, RZ ;  /* 0x0000000676037c24 */ /* 0x000fe4000f8e02ff */
[----:B------:R-:W-:-:S03]  /*0420*/  ISETP.NE.AND.EX P1, PT, RZ, UR9, PT, P1 ;  /* 0x00000009ff007c0c */ /* 0x000fc6000bf25310 */
[----:B------:R-:W-:Y:S02]  /*0430*/  SHF.R.S32.HI R76, RZ, 0x1f, R3 ;  /* 0x0000001fff4c7819 */ /* 0x000fe40000011403 */
[----:B------:R-:W1:Y:S02]  /*0440*/  LDC.64 R108, c[0x0][0x220] ;  /* 0x00008800ff6c7b82 */ /* 0x000e640000000a00 */
[----:B------:R-:W-:Y:S02]  /*0450*/  LEA.HI R76, R76, R3, RZ, 0x3 ;  /* 0x000000034c4c7211 */ /* 0x000fe400078f18ff */
[----:B------:R-:W-:-:S04]  /*0460*/  LOP3.LUT R3, R0, 0x7f, RZ, 0xc0, !PT ;  /* 0x0000007f00037812 */ /* 0x000fc800078ec0ff */
[----:B------:R-:W2:Y:S01]  /*0470*/  @P1 LDC.64 R82, c[0x0][0x230] ;  /* 0x00008c00ff521b82 */ /* 0x000ea20000000a00 */
[----:B------:R-:W-:Y:S01]  /*0480*/  LEA.HI.SX32 R3, R76, R3, 0x1d ;  /* 0x000000034c037211 */ /* 0x000fe200078feaff */
[----:B0-----:R-:W-:-:S06]  /*0490*/  @P0 IMAD.WIDE R80, R118, 0x2, R80 ;  /* 0x0000000276500825 */ /* 0x001fcc00078e0250 */
[----:B------:R-:W0:Y:S01]  /*04a0*/  LDC.64 R96, c[0x0][0x238] ;  /* 0x00008e00ff607b82 */ /* 0x000e220000000a00 */
[----:B------:R-:W3:Y:S01]  /*04b0*/  @P0 LDG.E.U16 R80, desc[UR4][R80.64] ;  /* 0x0000000450500981 */ /* 0x000ee2000c1e1500 */
[----:B-1----:R-:W-:-:S06]  /*04c0*/  IMAD.WIDE.U32 R76, R3, 0x10, R108 ;  /* 0x00000010034c7825 */ /* 0x002fcc00078e006c */
[----:B------:R-:W4:Y:S01]  /*04d0*/  LDG.E.128 R76, desc[UR4][R76.64] ;  /* 0x000000044c4c7981 */ /* 0x000f22000c1e1d00 */
[----:B--2---:R-:W-:-:S05]  /*04e0*/  @P1 IMAD.WIDE.U32 R82, R3, 0x20, R82 ;  /* 0x0000002003521825 */ /* 0x004fca00078e0052 */
[----:B------:R-:W2:Y:S04]  /*04f0*/  @P1 LDG.E.128 R68, desc[UR4][R82.64] ;  /* 0x0000000452441981 */ /* 0x000ea8000c1e1d00 */
[----:B------:R1:W2:Y:S01]  /*0500*/  @P1 LDG.E.128 R72, desc[UR4][R82.64+0x10] ;  /* 0x0000100452481981 */ /* 0x0002a2000c1e1d00 */
[----:B------:R-:W-:Y:S02]  /*0510*/  ISETP.NE.U32.AND P2, PT, RZ, UR8, PT ;  /* 0x00000008ff007c0c */ /* 0x000fe4000bf45070 */
[----:B------:R-:W-:Y:S02]  /*0520*/  MOV R115, 0x3f800000 ;  /* 0x3f80000000737802 */ /* 0x000fe40000000f00 */
[----:B------:R-:W-:Y:S02]  /*0530*/  ISETP.NE.AND.EX P2, PT, RZ, UR9, PT, P2 ;  /* 0x00000009ff007c0c */ /* 0x000fe4000bf45320 */
[C---:B------:R-:W-:Y:S01]  /*0540*/  IADD3 R116, R3.reuse, 0x80, RZ ;  /* 0x0000008003747810 */ /* 0x040fe20007ffe0ff */
[----:B0-----:R-:W-:-:S03]  /*0550*/  IMAD.WIDE.U32 R96, R3, 0x20, R96 ;  /* 0x0000002003607825 */ /* 0x001fc600078e0060 */
[----:B------:R-:W-:-:S04]  /*0560*/  @P1 LEA R98, P4, R116, UR8, 0x5 ;  /* 0x0000000874621c11 */ /* 0x000fc8000f8828ff */
[----:B------:R-:W-:Y:S01]  /*0570*/  @P1 LEA.HI.X R99, R116, UR9, RZ, 0x5, P4 ;  /* 0x0000000974631c11 */ /* 0x000fe2000a0f2cff */
[----:B---3--:R-:W-:Y:S02]  /*0580*/  @P0 HADD2.F32 R115, -RZ, R80.H0_H0 ;  /* 0x20000050ff730230 */ /* 0x008fe40000004100 */
[----:B----4-:R-:W-:Y:S02]  /*0590*/  HADD2.F32 R80, -RZ, R76.H1_H1 ;  /* 0x3000004cff507230 */ /* 0x010fe40000004100 */
[----:B-1----:R-:W-:Y:S02]  /*05a0*/  HADD2.F32 R82, -RZ, R78.H1_H1 ;  /* 0x3000004eff527230 */ /* 0x002fe40000004100 */
[----:B------:R-:W-:Y:S02]  /*05b0*/  HADD2.F32 R84, -RZ, R76.H0_H0 ;  /* 0x2000004cff547230 */ /* 0x000fe40000004100 */
[--C-:B------:R-:W-:Y:S02]  /*05c0*/  HADD2.F32 R86, -RZ, R77.reuse.H0_H0 ;  /* 0x2000004dff567230 */ /* 0x100fe40000004100 */
[----:B------:R-:W-:-:S02]  /*05d0*/  HADD2.F32 R88, -RZ, R77.H1_H1 ;  /* 0x3000004dff587230 */ /* 0x000fc40000004100 */
[----:B------:R-:W-:Y:S02]  /*05e0*/  HADD2.F32 R90, -RZ, R78.H0_H0 ;  /* 0x2000004eff5a7230 */ /* 0x000fe40000004100 */
[--C-:B------:R-:W-:Y:S02]  /*05f0*/  HADD2.F32 R92, -RZ, R79.reuse.H0_H0 ;  /* 0x2000004fff5c7230 */ /* 0x100fe40000004100 */
        /* <DEDUP_REMOVED lines=13> */
[----:B------:R-:W-:Y:S01]  /*06d0*/  @P2 FADD.FTZ R80, R72, R80 ;  /* 0x0000005048502221 */ /* 0x000fe20000010000 */
        /* <DEDUP_REMOVED lines=19> */
[----:B------:R-:W-:Y:S01]  /*0810*/  LEA.HI.X R105, R116, UR11, RZ, 0x5, P4 ;  /* 0x0000000b74697c11 */ /* 0x000fe2000a0f2cff */
        /* <DEDUP_REMOVED lines=14> */
[-C--:B-1----:R-:W-:Y:S01]  /*0900*/  FMUL.FTZ R98, R114, R115.reuse ;  /* 0x0000007372627220 */ /* 0x082fe20000410000 */
        /* <DEDUP_REMOVED lines=10> */
[----:B------:R-:W-:Y:S01]  /*09b0*/  STG.E.128 desc[UR4][R104.64], R92 ;  /* 0x0000005c68007986 */ /* 0x000fe2000c101d04 */
[----:B------:R-:W-:-:S03]  /*09c0*/  @P1 LEA R106, P4, R117, UR8, 0x5 ;  /* 0x00000008756a1c11 */ /* 0x000fc6000f8828ff */
[----:B------:R0:W-:Y:S04]  /*09d0*/  STG.E.128 desc[UR4][R104.64+0x10], R96 ;  /* 0x0000106068007986 */ /* 0x0001e8000c101d04 */
[----:B------:R-:W0:Y:S01]  /*09e0*/  LDG.E.128 R100, desc[UR4][R100.64] ;  /* 0x0000000464647981 */ /* 0x000e22000c1e1d00 */
[----:B------:R-:W-:Y:S02]  /*09f0*/  @P1 LEA.HI.X R107, R117, UR9, RZ, 0x5, P4 ;  /* 0x00000009756b1c11 */ /* 0x000fe4000a0f2cff */
[----:B------:R-:W-:Y:S02]  /*0a00*/  @P1 MOV R68, R84 ;  /* 0x0000005400441202 */ /* 0x000fe40000000f00 */
[----:B------:R-:W-:Y:S02]  /*0a10*/  @P1 MOV R69, R85 ;  /* 0x0000005500451202 */ /* 0x000fe40000000f00 */
[----:B------:R-:W-:-:S02]  /*0a20*/  @P1 MOV R70, R86 ;  /* 0x0000005600461202 */ /* 0x000fc40000000f00 */
[----:B------:R-:W-:Y:S02]  /*0a30*/  @P1 MOV R71, R87 ;  /* 0x0000005700471202 */ /* 0x000fe40000000f00 */
[----:B------:R-:W-:Y:S01]  /*0a40*/  @P1 MOV R72, R88 ;  /* 0x0000005800481202 */ /* 0x000fe20000000f00 */
[----:B------:R-:W2:Y:S01]  /*0a50*/  @P1 LDG.E.128 R84, desc[UR4][R106.64] ;  /* 0x000000046a541981 */ /* 0x000ea2000c1e1d00 */
[----:B------:R-:W-:Y:S02]  /*0a60*/  @P1 MOV R73, R89 ;  /* 0x0000005900491202 */ /* 0x000fe40000000f00 */
[----:B------:R-:W-:Y:S02]  /*0a70*/  @P1 MOV R74, R90 ;  /* 0x0000005a004a1202 */ /* 0x000fe40000000f00 */
[----:B------:R-:W-:Y:S02]  /*0a80*/  @P1 MOV R75, R91 ;  /* 0x0000005b004b1202 */ /* 0x000fe40000000f00 */
[----:B------:R1:W3:Y:S01]  /*0a90*/  @P1 LDG.E.128 R88, desc[UR4][R106.64+0x10] ;  /* 0x000010046a581981 */ /* 0x0002e2000c1e1d00 */
[----:B------:R-:W-:-:S05]  /*0aa0*/  IADD3 R119, R3, 0x180, RZ ;  /* 0x0000018003777810 */ /* 0x000fca0007ffe0ff */
[----:B------:R-:W-:-:S04]  /*0ab0*/  IMAD.WIDE.U32 R108, R119, 0x10, R108 ;  /* 0x00000010776c7825 */ /* 0x000fc800078e006c */
[----:B0-----:R-:W-:Y:S02]  /*0ac0*/  HADD2.F32 R104, -RZ, R100.H0_H0 ;  /* 0x20000064ff687230 */ /* 0x001fe40000004100 */
[----:B------:R-:W-:Y:S02]  /*0ad0*/  HADD2.F32 R120, -RZ, R102.H0_H0 ;  /* 0x20000066ff787230 */ /* 0x000fe40000004100 */
[----:B------:R-:W-:Y:S02]  /*0ae0*/  HADD2.F32 R110, -RZ, R100.H1_H1 ;  /* 0x30000064ff6e7230 */ /* 0x000fe40000004100 */
[--C-:B------:R-:W-:Y:S02]  /*0af0*/  HADD2.F32 R112, -RZ, R101.reuse.H0_H0 ;  /* 0x20000065ff707230 */ /* 0x100fe40000004100 */
[----:B------:R-:W-:Y:S02]  /*0b00*/  HADD2.F32 R114, -RZ, R101.H1_H1 ;  /* 0x30000065ff727230 */ /* 0x000fe40000004100 */
        /* <DEDUP_REMOVED lines=20> */
[----:B------:R-:W-:-:S04]  /*0c50*/  @P2 FADD.FTZ R107, R91, R107 ;  /* 0x0000006b5b6b2221 */ /* 0x000fc80000010000 */
[----:B------:R-:W-:Y:S04]  /*0c60*/  STG.E.128 desc[UR4][R120.64], R100 ;  /* 0x0000006478007986 */ /* 0x000fe8000c101d04 */
[----:B------:R0:W-:Y:S01]  /*0c70*/  STG.E.128 desc[UR4][R120.64+0x10], R104 ;  /* 0x0000106878007986 */ /* 0x0001e2000c101d04 */
[----:B------:R-:W-:-:S03]  /*0c80*/  @P1 LEA R112, P4, R119, UR8, 0x5 ;  /* 0x0000000877701c11 */ /* 0x000fc6000f8828ff */
[----:B------:R-:W2:Y:S01]  /*0c90*/  LDG.E.128 R108, desc[UR4][R108.64] ;  /* 0x000000046c6c7981 */ /* 0x000ea2000c1e1d00 */
        /* <DEDUP_REMOVED lines=11> */
[----:B------:R-:W-:-:S04]  /*0d50*/  FADD.FTZ R114, RZ, R76 ;  /* 0x0000004cff727221 */ /* 0x000fc80000010000 */
        /* <DEDUP_REMOVED lines=9> */
[----:B--2---:R-:W-:Y:S02]  /*0df0*/  HADD2.F32 R121, -RZ, R109.H1_H1 ;  /* 0x3000006dff797230 */ /* 0x004fe40000004100 */
[--C-:B------:R-:W-:Y:S02]  /*0e00*/  HADD2.F32 R114, -RZ, R111.reuse.H0_H0 ;  /* 0x2000006fff727230 */ /* 0x100fe40000004100 */
[----:B------:R-:W-:Y:S02]  /*0e10*/  HADD2.F32 R122, -RZ, R111.H1_H1 ;  /* 0x3000006fff7a7230 */ /* 0x000fe40000004100 */
[----:B------:R-:W-:Y:S01]  /*0e20*/  FMUL.FTZ R111, R121, R115 ;  /* 0x00000073796f7220 */ /* 0x000fe20000410000 */
[----:B------:R-:W-:Y:S01]  /*0e30*/  FADD.FTZ R121, R93, R120 ;  /* 0x000000785d797221 */ /* 0x000fe20000010000 */
[----:B------:R-:W-:-:S03]  /*0e40*/  HADD2.F32 R123, -RZ, R108.H0_H0 ;  /* 0x2000006cff7b7230 */ /* 0x000fc60000004100 */
[----:B------:R-:W-:Y:S01]  /*0e50*/  FADD.FTZ R120, R94, R121 ;  /* 0x000000795e787221 */ /* 0x000fe20000010000 */
[----:B------:R-:W-:Y:S02]  /*0e60*/  HADD2.F32 R125, -RZ, R108.H1_H1 ;  /* 0x3000006cff7d7230 */ /* 0x000fe40000004100 */
[----:B------:R-:W-:Y:S01]  /*0e70*/  FMUL.FTZ R108, R123, R115 ;  /* 0x000000737b6c7220 */ /* 0x000fe20000410000 */
[----:B---3--:R-:W-:Y:S01]  /*0e80*/  @P1 MOV R84, R68 ;  /* 0x0000004400541202 */ /* 0x008fe20000000f00 */
[----:B------:R-:W-:Y:S01]  /*0e90*/  FADD.FTZ R121, R95, R120 ;  /* 0x000000785f797221 */ /* 0x000fe20000010000 */
[----:B-1----:R-:W-:Y:S01]  /*0ea0*/  HADD2.F32 R113, -RZ, R109.H0_H0 ;  /* 0x2000006dff717230 */ /* 0x002fe20000004100 */
[----:B------:R-:W-:Y:S01]  /*0eb0*/  @P1 MOV R85, R69 ;  /* 0x0000004500551202 */ /* 0x000fe20000000f00 */
[----:B------:R-:W-:Y:S01]  /*0ec0*/  FMUL.FTZ R109, R125, R115 ;  /* 0x000000737d6d7220 */ /* 0x000fe20000410000 */
[----:B------:R-:W-:Y:S01]  /*0ed0*/  @P2 FADD.FTZ R108, R108, R84 ;  /* 0x000000546c6c2221 */ /* 0x000fe20000010000 */
[----:B------:R-:W-:-:S02]  /*0ee0*/  FADD.FTZ R84, R96, R121 ;  /* 0x0000007960547221 */ /* 0x000fc40000010000 */
[----:B------:R-:W-:Y:S02]  /*0ef0*/  @P2 FADD.FTZ R109, R109, R85 ;  /* 0x000000556d6d2221 */ /* 0x000fe40000010000 */
        /* <DEDUP_REMOVED lines=9> */
[--C-:B------:R-:W-:Y:S01]  /*0f90*/  HADD2.F32 R112, -RZ, R110.reuse.H0_H0 ;  /* 0x2000006eff707230 */ /* 0x100fe20000004100 */
[----:B------:R-:W-:Y:S01]  /*0fa0*/  @P1 MOV R86, R70 ;  /* 0x0000004600561202 */ /* 0x000fe20000000f00 */
[----:B------:R-:W-:Y:S02]  /*0fb0*/  HADD2.F32 R124, -RZ, R110.H1_H1 ;  /* 0x3000006eff7c7230 */ /* 0x000fe40000004100 */
[----:B------:R-:W-:Y:S01]  /*0fc0*/  FADD.FTZ R84, R106, R85 ;  /* 0x000000556a547221 */ /* 0x000fe20000010000 */
[-C--:B------:R-:W-:Y:S01]  /*0fd0*/  FMUL.FTZ R110, R113, R115.reuse ;  /* 0x00000073716e7220 */ /* 0x080fe20000410000 */
[-C--:B------:R-:W-:Y:S02]  /*0fe0*/  FMUL.FTZ R112, R112, R115.reuse ;  /* 0x0000007370707220 */ /* 0x080fe40000410000 */
[----:B------:R-:W-:Y:S01]  /*0ff0*/  FADD.FTZ R85, R107, R84 ;  /* 0x000000546b557221 */ /* 0x000fe20000010000 */
[-C--:B------:R-:W-:Y:S01]  /*1000*/  FMUL.FTZ R113, R124, R115.reuse ;  /* 0x000000737c717220 */ /* 0x080fe20000410000 */
[----:B------:R-:W-:Y:S01]  /*1010*/  FMUL.FTZ R114, R114, R115 ;  /* 0x0000007372727220 */ /* 0x000fe20000410000 */
[----:B------:R-:W-:Y:S01]  /*1020*/  @P1 MOV R87, R71 ;  /* 0x0000004700571202 */ /* 0x000fe20000000f00 */
[----:B------:R-:W-:Y:S01]  /*1030*/  FMUL.FTZ R115, R122, R115 ;  /* 0x000000737a737220 */ /* 0x000fe20000410000 */
[----:B----4-:R-:W-:Y:S01]  /*1040*/  @P1 MOV R88, R72 ;  /* 0x0000004800581202 */ /* 0x010fe20000000f00 */
[----:B------:R-:W-:Y:S01]  /*1050*/  @P2 FADD.FTZ R110, R110, R86 ;  /* 0x000000566e6e2221 */ /* 0x000fe20000010000 */
[----:B------:R-:W-:-:S02]  /*1060*/  @P1 MOV R89, R73 ;  /* 0x0000004900591202 */ /* 0x000fc40000000f00 */
        /* <DEDUP_REMOVED lines=109> */
.L_x_21134:
        /* <DEDUP_REMOVED lines=179> */
[----:B------:R-:W-:-:S02]  /*2270*/  F2FP.F16.F32.PACK_AB R82, R97, R82 ;  /* 0x000000526152723e */ /* 0x000fc400000000ff */
[----:B------:R-:W-:Y:S02]  /*2280*/  F2FP.F16.F32.PACK_AB R80, R93, R80 ;  /* 0x000000505d50723e */ /* 0x000fe400000000ff */
[----:B------:R-:W-:Y:S02]  /*2290*/  F2FP.F16.F32.PACK_AB R79, R107, R106 ;  /* 0x0000006a6b4f723e */ /* 0x000fe400000000ff */
[----:B------:R-:W-:Y:S01]  /*22a0*/  F2FP.F16.F32.PACK_AB R78, R105, R104 ;  /* 0x00000068694e723e */ /* 0x000fe200000000ff */
[----:B------:R0:W-:Y:S01]  /*22b0*/  STG.E.128 desc[UR4][R88.64], R80 ;  /* 0x0000005058007986 */ /* 0x0001e2000c101d04 */
[----:B------:R-:W-:Y:S02]  /*22c0*/  F2FP.F16.F32.PACK_AB R77, R77, R102 ;  /* 0x000000664d4d723e */ /* 0x000fe400000000ff */
[----:B------:R-:W-:Y:S02]  /*22d0*/  F2FP.F16.F32.PACK_AB R76, R101, R100 ;  /* 0x00000064654c723e */ /* 0x000fe400000000ff */
[----:B------:R-:W-:-:S02]  /*22e0*/  LEA.HI.X R91, R117, UR13, RZ, 0x4, P2 ;  /* 0x0000000d755b7c11 */ /* 0x000fc400090f24ff */
[----:B------:R-:W-:Y:S02]  /*22f0*/  F2FP.F16.F32.PACK_AB R86, R113, R86 ;  /* 0x000000567156723e */ /* 0x000fe400000000ff */
[----:B------:R-:W-:Y:S01]  /*2300*/  F2FP.F16.F32.PACK_AB R85, R2, R85 ;  /* 0x000000550255723e */ /* 0x000fe200000000ff */
[----:B------:R0:W-:Y:S01]  /*2310*/  STG.E.128 desc[UR4][R90.64], R76 ;  /* 0x0000004c5a007986 */ /* 0x0001e2000c101d04 */
[----:B------:R-:W-:Y:S02]  /*2320*/  LEA.HI.X R93, R119, UR13, RZ, 0x4, P4 ;  /* 0x0000000d775d7c11 */ /* 0x000fe4000a0f24ff */
[----:B------:R-:W-:Y:S02]  /*2330*/  F2FP.F16.F32.PACK_AB R84, R109, R84 ;  /* 0x000000546d54723e */ /* 0x000fe400000000ff */
[----:B------:R-:W-:Y:S02]  /*2340*/  IADD3 R118, R118, UR14, RZ ;  /* 0x0000000e76767c10 */ /* 0x000fe4000fffe0ff */
[----:B------:R-:W-:Y:S01]  /*2350*/  SEL R2, RZ, 0x1, P1 ;  /* 0x00000001ff027807 */ /* 0x000fe20000800000 */
[----:B------:R0:W-:Y:S01]  /*2360*/  STG.E.128 desc[UR4][R92.64], R84 ;  /* 0x000000545c007986 */ /* 0x0001e2000c101d04 */
[----:B------:R-:W-:-:S13]  /*2370*/  ISETP.GE.AND P2, PT, R118, UR15, PT ;  /* 0x0000000f76007c0c */ /* 0x000fda000bf46270 */
[----:B------:R-:W-:Y:S05]  /*2380*/  @!P2 BRA `(.L_x_21123) ;  /* 0xffffffe00018a947 */ /* 0x000fea000383ffff */
[----:B------:R-:W-:Y:S05]  /*2390*/  EXIT ;  /* 0x000000000000794d */ /* 0x000fea0003800000 */
.L_x_21122:
[----:B------:R-:W-:Y:S01]  /*23a0*/  HFMA2.MMA R87, -RZ, RZ, 0, 5.9604644775390625e-08 ;  /* 0x00000001ff577435 */ /* 0x000fe200000001ff */
[----:B------:R-:W-:Y:S02]  /*23b0*/  MOV R122, R2 ;  /* 0x00000002007a7202 */ /* 0x000fe40000000f00 */
[----:B------:R-:W-:Y:S02]  /*23c0*/  MOV R88, 0x1f ;  /* 0x0000001f00587802 */ /* 0x000fe40000000f00 */
[----:B------:R-:W-:-:S07]  /*23d0*/  MOV R85, 0xffffffff ;  /* 0xffffffff00557802 */ /* 0x000fce0000000f00 */
[----:B-----5:R-:W-:Y:S05]  /*23e0*/  WARPSYNC.COLLECTIVE R85, `(.L_x_21124) ;  /* 0x0000000055087348 */ /* 0x020fea0003c00000 */
[----:B------:R0:W1:Y:S02]  /*23f0*/  SHFL.BFLY P4, R123, R122, R87, R88 ;  /* 0x0c0000577a7b7389 */ /* 0x0000640000080058 */
[----:B01---5:R-:W-:Y:S01]  /*2400*/  ENDCOLLECTIVE ;  /* 0x000000000000791b */ /* 0x023fe20003800000 */
.L_x_21124:
[----:B------:R-:W-:Y:S01]  /*2410*/  HFMA2.MMA R87, -RZ, RZ, 0, 1.1920928955078125e-07 ;  /* 0x00000002ff577435 */ /* 0x000fe200000001ff */
[----:B------:R-:W-:-:S05]  /*2420*/  MOV R91, R123 ;  /* 0x0000007b005b7202 */ /* 0x000fca0000000f00 */
[----:B------:R-:W-:-:S05]  /*2430*/  FADD.FTZ R91, R2, R91 ;  /* 0x0000005b025b7221 */ /* 0x000fca0000010000 */
[----:B------:R-:W-:-:S07]  /*2440*/  MOV R122, R91 ;  /* 0x0000005b007a7202 */ /* 0x000fce0000000f00 */
[----:B------:R-:W-:Y:S05]  /*2450*/  WARPSYNC.COLLECTIVE R85, `(.L_x_21125) ;  /* 0x0000000055087348 */ /* 0x000fea0003c00000 */
[----:B------:R0:W1:Y:S02]  /*2460*/  SHFL.BFLY P4, R123, R122, R87, R88 ;  /* 0x0c0000577a7b7389 */ /* 0x0000640000080058 */
[----:B01----:R-:W-:Y:S01]  /*2470*/  ENDCOLLECTIVE ;  /* 0x000000000000791b */ /* 0x003fe20003800000 */
.L_x_21125:
[----:B------:R-:W-:Y:S01]  /*2480*/  HFMA2.MMA R87, -RZ, RZ, 0, 2.384185791015625e-07 ;  /* 0x00000004ff577435 */ /* 0x000fe200000001ff */
[----:B------:R-:W-:-:S05]  /*2490*/  MOV R84, R123 ;  /* 0x0000007b00547202 */ /* 0x000fca0000000f00 */
[----:B------:R-:W-:-:S05]  /*24a0*/  FADD.FTZ R90, R91, R84 ;  /* 0x000000545b5a7221 */ /* 0x000fca0000010000 */
[----:B------:R-:W-:-:S07]  /*24b0*/  MOV R122, R90 ;  /* 0x0000005a007a7202 */ /* 0x000fce0000000f00 */
[----:B------:R-:W-:Y:S05]  /*24c0*/  WARPSYNC.COLLECTIVE R85, `(.L_x_21126) ;  /* 0x0000000055087348 */ /* 0x000fea0003c00000 */
[----:B------:R0:W1:Y:S02]  /*24d0*/  SHFL.BFLY P4, R123, R122, R87, R88 ;  /* 0x0c0000577a7b7389 */ /* 0x0000640000080058 */
[----:B01----:R-:W-:Y:S01]  /*24e0*/  ENDCOLLECTIVE ;  /* 0x000000000000791b */ /* 0x003fe20003800000 */
.L_x_21126:
[----:B------:R-:W-:Y:S01]  /*24f0*/  HFMA2.MMA R87, -RZ, RZ, 0, 4.76837158203125e-07 ;  /* 0x00000008ff577435 */ /* 0x000fe200000001ff */
[----:B------:R-:W-:-:S05]  /*2500*/  MOV R121, R123 ;  /* 0x0000007b00797202 */ /* 0x000fca0000000f00 */
[----:B------:R-:W-:-:S05]  /*2510*/  FADD.FTZ R121, R90, R121 ;  /* 0x000000795a797221 */ /* 0x000fca0000010000 */
[----:B------:R-:W-:-:S07]  /*2520*/  MOV R122, R121 ;  /* 0x00000079007a7202 */ /* 0x000fce0000000f00 */
[----:B------:R-:W-:Y:S05]  /*2530*/  WARPSYNC.COLLECTIVE R85, `(.L_x_21127) ;  /* 0x0000000055087348 */ /* 0x000fea0003c00000 */
[----:B------:R0:W1:Y:S02]  /*2540*/  SHFL.BFLY P4, R123, R122, R87, R88 ;  /* 0x0c0000577a7b7389 */ /* 0x0000640000080058 */
[----:B01----:R-:W-:Y:S01]  /*2550*/  ENDCOLLECTIVE ;  /* 0x000000000000791b */ /* 0x003fe20003800000 */
.L_x_21127:
[----:B------:R-:W-:Y:S01]  /*2560*/  HFMA2.MMA R87, -RZ, RZ, 0, 9.5367431640625e-07 ;  /* 0x00000010ff577435 */ /* 0x000fe200000001ff */
[----:B------:R-:W-:-:S05]  /*2570*/  MOV R84, R123 ;  /* 0x0000007b00547202 */ /* 0x000fca0000000f00 */
[----:B------:R-:W-:-:S05]  /*2580*/  FADD.FTZ R120, R121, R84 ;  /* 0x0000005479787221 */ /* 0x000fca0000010000 */
[----:B------:R-:W-:-:S07]  /*2590*/  MOV R122, R120 ;  /* 0x00000078007a7202 */ /* 0x000fce0000000f00 */
[----:B------:R-:W-:Y:S05]  /*25a0*/  WARPSYNC.COLLECTIVE R85, `(.L_x_21128) ;  /* 0x0000000055087348 */ /* 0x000fea0003c00000 */
[----:B------:R0:W1:Y:S02]  /*25b0*/  SHFL.BFLY P4, R123, R122, R87, R88 ;  /* 0x0c0000577a7b7389 */ /* 0x0000640000080058 */
[----:B01----:R-:W-:Y:S01]  /*25c0*/  ENDCOLLECTIVE ;  /* 0x000000000000791b */ /* 0x003fe20003800000 */
.L_x_21128:
        /* <DEDUP_REMOVED lines=72> */
.L_x_21129:
[----:B------:R-:W-:Y:S01]  /*2a50*/  HFMA2.MMA R87, -RZ, RZ, 0, 1.1920928955078125e-07 ;  /* 0x00000002ff577435 */ /* 0x000fe200000001ff */
[----:B------:R-:W-:-:S05]  /*2a60*/  MOV R91, R123 ;  /* 0x0000007b005b7202 */ /* 0x000fca0000000f00 */
[----:B------:R-:W-:-:S05]  /*2a70*/  FADD.FTZ R91, R2, R91 ;  /* 0x0000005b025b7221 */ /* 0x000fca0000010000 */
[----:B------:R-:W-:-:S07]  /*2a80*/  MOV R122, R91 ;  /* 0x0000005b007a7202 */ /* 0x000fce0000000f00 */
[----:B------:R-:W-:Y:S05]  /*2a90*/  WARPSYNC.COLLECTIVE R85, `(.L_x_21130) ;  /* 0x0000000055087348 */ /* 0x000fea0003c00000 */
[----:B------:R0:W1:Y:S02]  /*2aa0*/  SHFL.BFLY P4, R123, R122, R87, R88 ;  /* 0x0c0000577a7b7389 */ /* 0x0000640000080058 */
[----:B01----:R-:W-:Y:S01]  /*2ab0*/  ENDCOLLECTIVE ;  /* 0x000000000000791b */ /* 0x003fe20003800000 */
.L_x_21130:
[----:B------:R-:W-:Y:S01]  /*2ac0*/  HFMA2.MMA R87, -RZ, RZ, 0, 2.384185791015625e-07 ;  /* 0x00000004ff577435 */ /* 0x000fe200000001ff */
[----:B------:R-:W-:-:S05]  /*2ad0*/  MOV R90, R123 ;  /* 0x0000007b005a7202 */ /* 0x000fca0000000f00 */
[----:B------:R-:W-:-:S05]  /*2ae0*/  FADD.FTZ R90, R91, R90 ;  /* 0x0000005a5b5a7221 */ /* 0x000fca0000010000 */
[----:B------:R-:W-:-:S07]  /*2af0*/  MOV R122, R90 ;  /* 0x0000005a007a7202 */ /* 0x000fce0000000f00 */
[----:B------:R-:W-:Y:S05]  /*2b00*/  WARPSYNC.COLLECTIVE R85, `(.L_x_21131) ;  /* 0x0000000055087348 */ /* 0x000fea0003c00000 */
[----:B------:R0:W1:Y:S02]  /*2b10*/  SHFL.BFLY P4, R123, R122, R87, R88 ;  /* 0x0c0000577a7b7389 */ /* 0x0000640000080058 */
[----:B01----:R-:W-:Y:S01]  /*2b20*/  ENDCOLLECTIVE ;  /* 0x000000000000791b */ /* 0x003fe20003800000 */
.L_x_21131:
[----:B------:R-:W-:Y:S01]  /*2b30*/  HFMA2.MMA R87, -RZ, RZ, 0, 4.76837158203125e-07 ;  /* 0x00000008ff577435 */ /* 0x000fe200000001ff */
[----:B------:R-:W-:-:S05]  /*2b40*/  MOV R121, R123 ;  /* 0x0000007b00797202 */ /* 0x000fca0000000f00 */
[----:B------:R-:W-:-:S05]  /*2b50*/  FADD.FTZ R121, R90, R121 ;  /* 0x000000795a797221 */ /* 0x000fca0000010000 */
[----:B------:R-:W-:-:S07]  /*2b60*/  MOV R122, R121 ;  /* 0x00000079007a7202 */ /* 0x000fce0000000f00 */
[----:B------:R-:W-:Y:S05]  /*2b70*/  WARPSYNC.COLLECTIVE R85, `(.L_x_21132) ;  /* 0x0000000055087348 */ /* 0x000fea0003c00000 */
[----:B------:R0:W1:Y:S02]  /*2b80*/  SHFL.BFLY P4, R123, R122, R87, R88 ;  /* 0x0c0000577a7b7389 */ /* 0x0000640000080058 */
[----:B01----:R-:W-:Y:S01]  /*2b90*/  ENDCOLLECTIVE ;  /* 0x000000000000791b */ /* 0x003fe20003800000 */
.L_x_21132:
[----:B------:R-:W-:Y:S01]  /*2ba0*/  HFMA2.MMA R87, -RZ, RZ, 0, 9.5367431640625e-07 ;  /* 0x00000010ff577435 */ /* 0x000fe200000001ff */
[----:B------:R-:W-:-:S05]  /*2bb0*/  MOV R120, R123 ;  /* 0x0000007b00787202 */ /* 0x000fca0000000f00 */
[----:B------:R-:W-:-:S05]  /*2bc0*/  FADD.FTZ R120, R121, R120 ;  /* 0x0000007879787221 */ /* 0x000fca0000010000 */
[----:B------:R-:W-:-:S07]  /*2bd0*/  MOV R122, R120 ;  /* 0x00000078007a7202 */ /* 0x000fce0000000f00 */
[----:B------:R-:W-:Y:S05]  /*2be0*/  WARPSYNC.COLLECTIVE R85, `(.L_x_21133) ;  /* 0x0000000055087348 */ /* 0x000fea0003c00000 */
[----:B------:R0:W1:Y:S02]  /*2bf0*/  SHFL.BFLY P4, R123, R122, R87, R88 ;  /* 0x0c0000577a7b7389 */ /* 0x0000640000080058 */
[----:B01----:R-:W-:Y:S01]  /*2c00*/  ENDCOLLECTIVE ;  /* 0x000000000000791b */ /* 0x003fe20003800000 */
.L_x_21133:
[----:B------:R-:W-:Y:S05]  /*2c10*/  BRA `(.L_x_21134) ;  /* 0xffffffe800c87947 */ /* 0x000fea000383ffff */
.L_x_21135:
        /* <DEDUP_REMOVED lines=14> */
.L_x_30297:


//--------------------- .text._ZN10layer_norm13ln_fwd_kernelINS_13Kernel_traitsIf6__halffS2_fjLj4096ELj1ELj1ELj4ELj16ENS_18Kernel_traits_baseILj4096EfS2_fS2_fjLj128EEEEELb0ELb0ELb1ELb0EEEvNS_9FwdParamsE --------------------------
	.section	.text._ZN10layer_norm13ln_fwd_kernelINS_13Kernel_traitsIf6__halffS2_fjLj4096ELj1ELj1ELj4ELj16ENS_18Kernel_traits_baseILj4096EfS2_fS2_fjLj128EEEEELb0ELb0ELb1ELb0EEEvNS_9FwdParamsE,"ax",@progbits
	.align	128
        .global         _ZN10layer_norm13ln_fwd_kernelINS_13Kernel_traitsIf6__halffS2_fjLj4096ELj1ELj1ELj4ELj16ENS_18Kernel_traits_baseILj4096EfS2_fS2_fjLj128EEEEELb0ELb0ELb1ELb0EEEvNS_9FwdParamsE
        .type           _ZN10layer_norm13ln_fwd_kernelINS_13Kernel_traitsIf6__halffS2_fjLj4096ELj1ELj1ELj4ELj16ENS_18Kernel_traits_baseILj4096EfS2_fS2_fjLj128EEEEELb0ELb0ELb1ELb0EEEvNS_9FwdParamsE,@function
        .size           _ZN10layer_norm13ln_fwd_kernelINS_13Kernel_traitsIf6__halffS2_fjLj4096ELj1ELj1ELj4ELj16ENS_18Kernel_traits_baseILj4096EfS2_fS2_fjLj128EEEEELb0ELb0ELb1ELb0EEEvNS_9FwdParamsE,(.L_x_30298 - _ZN10layer_norm13ln_fwd_kernelINS_13Kernel_traitsIf6__halffS2_fjLj4096ELj1ELj1ELj4ELj16ENS_18Kernel_traits_baseILj4096EfS2_fS2_fjLj128EEEEELb0ELb0ELb1ELb0EEEvNS_9FwdParamsE)
        .other          _ZN10layer_norm13ln_fwd_kernelINS_13Kernel_traitsIf6__halffS2_fjLj4096ELj1ELj1ELj4ELj16ENS_18Kernel_traits_baseILj4096EfS2_fS2_fjLj128EEEEELb0ELb0ELb1ELb0EEEvNS_9FwdParamsE,@"STO_CUDA_ENTRY STV_DEFAULT"
_ZN10layer_norm13ln_fwd_kernelINS_13Kernel_traitsIf6__halffS2_fjLj4096ELj1ELj1ELj4ELj16ENS_18Kernel_traits_baseILj4096EfS2_fS2_fjLj128EEEEELb0ELb0ELb1ELb0EEEvNS_9FwdParamsE:
.text._ZN10layer_norm13ln_fwd_kernelINS_13Kernel_traitsIf6__halffS2_fjLj4096ELj1ELj1ELj4ELj16ENS_18Kernel_traits_baseILj4096EfS2_fS2_fjLj128EEEEELb0ELb0ELb1ELb0EEEvNS_9FwdParamsE:
        /* <DEDUP_REMOVED lines=34> */
.L_x_21137:
[----:B------:R-:W-:Y:S05]  /*0220*/  BSYNC B0 ;  /* 0x0000000000007941 */ /* 0x000fea0003800000 */
.L_x_21136:
        /* <DEDUP_REMOVED lines=18> */
.L_x_21139:
[----:B------:R-:W-:Y:S05]  /*0350*/  BSYNC B0 ;  /* 0x0000000000007941 */ /* 0x000fea0003800000 */
.L_x_21138:
        /* <DEDUP_REMOVED lines=18> */
.L_x_21141:
[----:B------:R-:W-:Y:S05]  /*0480*/  BSYNC B0 ;  /* 0x0000000000007941 */ /* 0x000fea0003800000 */
.L_x_21140:
        /* <DEDUP_REMOVED lines=17> */
.L_x_21143:
[----:B------:R-:W-:Y:S05]  /*05a0*/  BSYNC B0 ;  /* 0x0000000000007941 */ /* 0x000fea0003800000 */
.L_x_21142:
        /* <DEDUP_REMOVED lines=28> */
.L_x_21225:
        /* <DEDUP_REMOVED lines=61> */
.L_x_21147:
[----:B------:R-:W-:Y:S05]  /*0b40*/  BSYNC B1 ;  /* 0x0000000000017941 */ /* 0x000fea0003800000 */
.L_x_21146:
[----:B------:R-:W-:Y:S04]  /*0b50*/  BSSY B1, `(.L_x_21148) ;  /* 0x0000005000017945 */ /* 0x000fe80003800000 */
[----:B------:R-:W-:Y:S05]  /*0b60*/  @!P2 BRA `(.L_x_21149) ;  /* 0x00000000000ca947 */ /* 0x000fea0003800000 */
[----:B-----5:R-:W-:-:S05]  /*0b70*/  HADD2.F32 R85, -RZ, R76.H1_H1 ;  /* 0x3000004cff557230 */ /* 0x020fca0000004100 */
[----:B------:R-:W-:-:S04]  /*0b80*/  FMUL.FTZ R85, R85, UR6 ;  /* 0x0000000655557c20 */ /* 0x000fc80008410000 */
[----:B------:R-:W-:-:S07]  /*0b90*/  @P1 FADD.FTZ R85, R69, R85 ;  /* 0x0000005545551221 */ /* 0x000fce0000010000 */
.L_x_21149:
[----:B------:R-:W-:Y:S05]  /*0ba0*/  BSYNC B1 ;  /* 0x0000000000017941 */ /* 0x000fea0003800000 */
.L_x_21148:
[----:B------:R-:W-:Y:S04]  /*0bb0*/  BSSY B1, `(.L_x_21150) ;  /* 0x0000005000017945 */ /* 0x000fe80003800000 */
[----:B------:R-:W-:Y:S05]  /*0bc0*/  @!P2 BRA `(.L_x_21151) ;  /* 0x00000000000ca947 */ /* 0x000fea0003800000 */
[----:B-----5:R-:W-:-:S05]  /*0bd0*/  HADD2.F32 R86, -RZ, R77.H0_H0 ;  /* 0x2000004dff567230 */ /* 0x020fca0000004100 */
[----:B------:R-:W-:-:S04]  /*0be0*/  FMUL.FTZ R86, R86, UR6 ;  /* 0x0000000656567c20 */ /* 0x000fc80008410000 */
[----:B------:R-:W-:-:S07]  /*0bf0*/  @P1 FADD.FTZ R86, R70, R86 ;  /* 0x0000005646561221 */ /* 0x000fce0000010000 */
.L_x_21151:
[----:B------:R-:W-:Y:S05]  /*0c00*/  BSYNC B1 ;  /* 0x0000000000017941 */ /* 0x000fea0003800000 */
.L_x_21150:
[----:B------:R-:W-:Y:S04]  /*0c10*/  BSSY B1, `(.L_x_21152) ;  /* 0x0000005000017945 */ /* 0x000fe80003800000 */
[----:B------:R-:W-:Y:S05]  /*0c20*/  @!P2 BRA `(.L_x_21153) ;  /* 0x00000000000ca947 */ /* 0x000fea0003800000 */
[----:B-----5:R-:W-:-:S05]  /*0c30*/  HADD2.F32 R87, -RZ, R77.H1_H1 ;  /* 0x3000004dff577230 */ /* 0x020fca0000004100 */
[----:B------:R-:W-:-:S04]  /*0c40*/  FMUL.FTZ R87, R87, UR6 ;  /* 0x0000000657577c20 */ /* 0x000fc80008410000 */
[----:B------:R-:W-:-:S07]  /*0c50*/  @P1 FADD.FTZ R87, R71, R87 ;  /* 0x0000005747571221 */ /* 0x000fce0000010000 */
.L_x_21153:
[----:B------:R-:W-:Y:S05]  /*0c60*/  BSYNC B1 ;  /* 0x0000000000017941 */ /* 0x000fea0003800000 */
.L_x_21152:
[----:B------:R-:W-:Y:S04]  /*0c70*/  BSSY B1, `(.L_x_21154) ;  /* 0x0000005000017945 */ /* 0x000fe80003800000 */
[----:B------:R-:W-:Y:S05]  /*0c80*/  @!P2 BRA `(.L_x_21155) ;  /* 0x00000000000ca947 */ /* 0x000fea0003800000 */
[----:B-----5:R-:W-:-:S05]  /*0c90*/  HADD2.F32 R80, -RZ, R78.H0_H0 ;  /* 0x2000004eff507230 */ /* 0x020fca0000004100 */
[----:B------:R-:W-:-:S04]  /*0ca0*/  FMUL.FTZ R80, R80, UR6 ;  /* 0x0000000650507c20 */ /* 0x000fc80008410000 */
[----:B------:R-:W-:-:S07]  /*0cb0*/  @P1 FADD.FTZ R80, R72, R80 ;  /* 0x0000005048501221 */ /* 0x000fce0000010000 */
.L_x_21155:
[----:B------:R-:W-:Y:S05]  /*0cc0*/  BSYNC B1 ;  /* 0x0000000000017941 */ /* 0x000fea0003800000 */
.L_x_21154:
[----:B------:R-:W-:Y:S04]  /*0cd0*/  BSSY B1, `(.L_x_21156) ;  /* 0x0000005000017945 */ /* 0x000fe80003800000 */
[----:B------:R-:W-:Y:S05]  /*0ce0*/  @!P2 BRA `(.L_x_21157) ;  /* 0x00000000000ca947 */ /* 0x000fea0003800000 */
[----:B-----5:R-:W-:-:S05]  /*0cf0*/  HADD2.F32 R81, -RZ, R78.H1_H1 ;  /* 0x3000004eff517230 */ /* 0x020fca0000004100 */
[----:B------:R-:W-:-:S04]  /*0d00*/  FMUL.FTZ R81, R81, UR6 ;  /* 0x0000000651517c20 */ /* 0x000fc80008410000 */
[----:B------:R-:W-:-:S07]  /*0d10*/  @P1 FADD.FTZ R81, R73, R81 ;  /* 0x0000005149511221 */ /* 0x000fce0000010000 */
.L_x_21157:
[----:B------:R-:W-:Y:S05]  /*0d20*/  BSYNC B1 ;  /* 0x0000000000017941 */ /* 0x000fea0003800000 */
.L_x_21156:
[----:B------:R-:W-:Y:S04]  /*0d30*/  BSSY B1, `(.L_x_21158) ;  /* 0x0000005000017945 */ /* 0x000fe80003800000 */
[----:B------:R-:W-:Y:S05]  /*0d40*/  @!P2 BRA `(.L_x_21159) ;  /* 0x00000000000ca947 */ /* 0x000fea0003800000 */
[----:B-----5:R-:W-:-:S05]  /*0d50*/  HADD2.F32 R82, -RZ, R79.H0_H0 ;  /* 0x2000004fff527230 */ /* 0x020fca0000004100 */
[----:B------:R-:W-:-:S04]  /*0d60*/  FMUL.FTZ R82, R82, UR6 ;  /* 0x0000000652527c20 */ /* 0x000fc80008410000 */
[----:B------:R-:W-:-:S07]  /*0d70*/  @P1 FADD.FTZ R82, R74, R82 ;  /* 0x000000524a521221 */ /* 0x000fce0000010000 */
.L_x_21159:
[----:B------:R-:W-:Y:S05]  /*0d80*/  BSYNC B1 ;  /* 0x0000000000017941 */ /* 0x000fea0003800000 */
.L_x_21158:
[----:B------:R-:W-:Y:S04]  /*0d90*/  BSSY B1, `(.L_x_21160) ;  /* 0x0000005000017945 */ /* 0x000fe80003800000 */
[----:B------:R-:W-:Y:S05]  /*0da0*/  @!P2 BRA `(.L_x_21161) ;  /* 0x00000000000ca947 */ /* 0x000fea0003800000 */
[----:B-----5:R-:W-:-:S05]  /*0db0*/  HADD2.F32 R83, -RZ, R79.H1_H1 ;  /* 0x3000004fff537230 */ /* 0x020fca0000004100 */
[----:B------:R-:W-:-:S04]  /*0dc0*/  FMUL.FTZ R83, R83, UR6 ;  /* 0x0000000653537c20 */ /* 0x000fc80008410000 */
[----:B------:R-:W-:-:S07]  /*0dd0*/  @P1 FADD.FTZ R83, R75, R83 ;  /* 0x000000534b531221 */ /* 0x000fce0000010000 */
.L_x_21161:
[----:B------:R-:W-:Y:S05]  /*0de0*/  BSYNC B1 ;  /* 0x0000000000017941 */ /* 0x000fea0003800000 */
.L_x_21160:
[----:B------:R-:W0:Y:S01]  /*0df0*/  LDC.64 R122, c[0x0][0x238] ;  /* 0x00008e00ff7a7b82 */ /* 0x000e220000000a00 */
[----:B------:R-:W-:Y:S01]  /*0e00*/  IADD3 R121, R121, 0x80, RZ ;  /* 0x0000008079797810 */ /* 0x000fe20007ffe0ff */
[C---:B0-----:R-:W-:Y:S01]  /*0e10*/  IMAD.WIDE.U32 R122, R120.reuse, 0x20, R122 ;  /* 0x00000020787a7825 */ /* 0x041fe200078e007a */
[----:B------:R-:W-:-:S04]  /*0e20*/  IADD3 R120, R120, 0x80, RZ ;  /* 0x0000008078787810 */ /* 0x000fc80007ffe0ff */
[----:B------:R0:W-:Y:S04]  /*0e30*/  STG.E.128 desc[UR4][R122.64], R84 ;  /* 0x000000547a007986 */ /* 0x0001e8000c101d04 */
[----:B------:R0:W-:Y:S02]  /*0e40*/  STG.E.128 desc[UR4][R122.64+0x10], R80 ;  /* 0x000010507a007986 */ /* 0x0001e4000c101d04 */
.L_x_21145:
[----:B------:R-:W-:Y:S05]  /*0e50*/  BSYNC B0 ;  /* 0x0000000000007941 */ /* 0x000fea0003800000 */
.L_x_21144:
        /* <DEDUP_REMOVED lines=43> */
.L_x_21165:
[----:B------:R-:W-:Y:S05]  /*1110*/  BSYNC B1 ;  /* 0x0000000000017941 */ /* 0x000fea0003800000 */
.L_x_21164:
[----:B------:R-:W-:Y:S04]  /*1120*/  BSSY B1, `(.L_x_21166) ;  /* 0x0000005000017945 */ /* 0x000fe80003800000 */
[----:B------:R-:W-:Y:S05]  /*1130*/  @!P2 BRA `(.L_x_21167) ;  /* 0x00000000000ca947 */ /* 0x000fea0003800000 */
[----:B-----5:R-:W-:-:S05]  /*1140*/  HADD2.F32 R93, -RZ, R76.H1_H1 ;  /* 0x3000004cff5d7230 */ /* 0x020fca0000004100 */
[----:B------:R-:W-:-:S04]  /*1150*/  FMUL.FTZ R93, R93, UR6 ;  /* 0x000000065d5d7c20 */ /* 0x000fc80008410000 */
[----:B------:R-:W-:-:S07]  /*1160*/  @P1 FADD.FTZ R93, R69, R93 ;  /* 0x0000005d455d1221 */ /* 0x000fce0000010000 */
.L_x_21167:
[----:B------:R-:W-:Y:S05]  /*1170*/  BSYNC B1 ;  /* 0x0000000000017941 */ /* 0x000fea0003800000 */
.L_x_21166:
[----:B------:R-:W-:Y:S04]  /*1180*/  BSSY B1, `(.L_x_21168) ;  /* 0x0000005000017945 */ /* 0x000fe80003800000 */
[----:B------:R-:W-:Y:S05]  /*1190*/  @!P2 BRA `(.L_x_21169) ;  /* 0x00000000000ca947 */ /* 0x000fea0003800000 */
[----:B-----5:R-:W-:-:S05]  /*11a0*/  HADD2.F32 R94, -RZ, R77.H0_H0 ;  /* 0x2000004dff5e7230 */ /* 0x020fca0000004100 */
[----:B------:R-:W-:-:S04]  /*11b0*/  FMUL.FTZ R94, R94, UR6 ;  /* 0x000000065e5e7c20 */ /* 0x000fc80008410000 */
[----:B------:R-:W-:-:S07]  /*11c0*/  @P1 FADD.FTZ R94, R70, R94 ;  /* 0x0000005e465e1221 */ /* 0x000fce0000010000 */
.L_x_21169:
[----:B------:R-:W-:Y:S05]  /*11d0*/  BSYNC B1 ;  /* 0x0000000000017941 */ /* 0x000fea0003800000 */
.L_x_21168:
[----:B------:R-:W-:Y:S04]  /*11e0*/  BSSY B1, `(.L_x_21170) ;  /* 0x0000005000017945 */ /* 0x000fe80003800000 */
[----:B------:R-:W-:Y:S05]  /*11f0*/  @!P2 BRA `(.L_x_21171) ;  /* 0x00000000000ca947 */ /* 0x000fea0003800000 */
[----:B-----5:R-:W-:-:S05]  /*1200*/  HADD2.F32 R95, -RZ, R77.H1_H1 ;  /* 0x3000004dff5f7230 */ /* 0x020fca0000004100 */
[----:B------:R-:W-:-:S04]  /*1210*/  FMUL.FTZ R95, R95, UR6 ;  /* 0x000000065f5f7c20 */ /* 0x000fc80008410000 */
[----:B------:R-:W-:-:S07]  /*1220*/  @P1 FADD.FTZ R95, R71, R95 ;  /* 0x0000005f475f1221 */ /* 0x000fce0000010000 */
.L_x_21171:
[----:B------:R-:W-:Y:S05]  /*1230*/  BSYNC B1 ;  /* 0x0000000000017941 */ /* 0x000fea0003800000 */
.L_x_21170:
[----:B------:R-:W-:Y:S04]  /*1240*/  BSSY B1, `(.L_x_21172) ;  /* 0x0000005000017945 */ /* 0x000fe80003800000 */
[----:B------:R-:W-:Y:S05]  /*1250*/  @!P2 BRA `(.L_x_21173) ;  /* 0x00000000000ca947 */ /* 0x000fea0003800000 */
[----:B-----5:R-:W-:-:S05]  /*1260*/  HADD2.F32 R88, -RZ, R78.H0_H0 ;  /* 0x2000004eff587230 */ /* 0x020fca0000004100 */
[----:B------:R-:W-:-:S04]  /*1270*/  FMUL.FTZ R88, R88, UR6 ;  /* 0x0000000658587c20 */ /* 0x000fc80008410000 */
[----:B------:R-:W-:-:S07]  /*1280*/  @P1 FADD.FTZ R88, R72, R88 ;  /* 0x0000005848581221 */ /* 0x000fce0000010000 */
.L_x_21173:
[----:B------:R-:W-:Y:S05]  /*1290*/  BSYNC B1 ;  /* 0x0000000000017941 */ /* 0x000fea0003800000 */
.L_x_21172:
[----:B------:R-:W-:Y:S04]  /*12a0*/  BSSY B1, `(.L_x_21174) ;  /* 0x0000005000017945 */ /* 0x000fe80003800000 */
[----:B------:R-:W-:Y:S05]  /*12b0*/  @!P2 BRA `(.L_x_21175) ;  /* 0x00000000000ca947 */ /* 0x000fea0003800000 */
[----:B-----5:R-:W-:-:S05]  /*12c0*/  HADD2.F32 R89, -RZ, R78.H1_H1 ;  /* 0x3000004eff597230 */ /* 0x020fca0000004100 */
[----:B------:R-:W-:-:S04]  /*12d0*/  FMUL.FTZ R89, R89, UR6 ;  /* 0x0000000659597c20 */ /* 0x000fc80008410000 */
[----:B------:R-:W-:-:S07]  /*12e0*/  @P1 FADD.FTZ R89, R73, R89 ;  /* 0x0000005949591221 */ /* 0x000fce0000010000 */
.L_x_21175:
[----:B------:R-:W-:Y:S05]  /*12f0*/  BSYNC B1 ;  /* 0x0000000000017941 */ /* 0x000fea0003800000 */
.L_x_21174:
[----:B------:R-:W-:Y:S04]  /*1300*/  BSSY B1, `(.L_x_21176) ;  /* 0x0000005000017945 */ /* 0x000fe80003800000 */
[----:B------:R-:W-:Y:S05]  /*1310*/  @!P2 BRA `(.L_x_21177) ;  /* 0x00000000000ca947 */ /* 0x000fea0003800000 */
[----:B-----5:R-:W-:-:S05]  /*1320*/  HADD2.F32 R90, -RZ, R79.H0_H0 ;  /* 0x2000004fff5a7230 */ /* 0x020fca0000004100 */
[----:B------:R-:W-:-:S04]  /*1330*/  FMUL.FTZ R90, R90, UR6 ;  /* 0x000000065a5a7c20 */ /* 0x000fc80008410000 */
[----:B------:R-:W-:-:S07]  /*1340*/  @P1 FADD.FTZ R90, R74, R90 ;  /* 0x0000005a4a5a1221 */ /* 0x000fce0000010000 */
.L_x_21177:
[----:B------:R-:W-:Y:S05]  /*1350*/  BSYNC B1 ;  /* 0x0000000000017941 */ /* 0x000fea0003800000 */
.L_x_21176:
[----:B------:R-:W-:Y:S04]  /*1360*/  BSSY B1, `(.L_x_21178) ;  /* 0x0000005000017945 */ /* 0x000fe80003800000 */
[----:B------:R-:W-:Y:S05]  /*1370*/  @!P2 BRA `(.L_x_21179) ;  /* 0x00000000000ca947 */ /* 0x000fea0003800000 */
[----:B-----5:R-:W-:-:S05]  /*1380*/  HADD2.F32 R91, -RZ, R79.H1_H1 ;  /* 0x3000004fff5b7230 */ /* 0x020fca0000004100 */
[----:B------:R-:W-:-:S04]  /*1390*/  FMUL.FTZ R91, R91, UR6 ;  /* 0x000000065b5b7c20 */ /* 0x000fc80008410000 */
[----:B------:R-:W-:-:S07]  /*13a0*/  @P1 FADD.FTZ R91, R75, R91 ;  /* 0x0000005b4b5b1221 */ /* 0x000fce0000010000 */
.L_x_21179:
[----:B------:R-:W-:Y:S05]  /*13b0*/  BSYNC B1 ;  /* 0x0000000000017941 */ /* 0x000fea0003800000 */
.L_x_21178:
[----:B------:R-:W0:Y:S01]  /*13c0*/  LDC.64 R122, c[0x0][0x238] ;  /* 0x00008e00ff7a7b82 */ /* 0x000e220000000a00 */
[----:B------:R-:W-:Y:S01]  /*13d0*/  IADD3 R121, R121, 0x80, RZ ;  /* 0x0000008079797810 */ /* 0x000fe20007ffe0ff */
[C---:B0-----:R-:W-:Y:S01]  /*13e0*/  IMAD.WIDE.U32 R122, R120.reuse, 0x20, R122 ;  /* 0x00000020787a7825 */ /* 0x041fe200078e007a */
[----:B------:R-:W-:-:S04]  /*13f0*/  IADD3 R120, R120, 0x80, RZ ;  /* 0x0000008078787810 */ /* 0x000fc80007ffe0ff */
[----:B------:R1:W-:Y:S04]  /*1400*/  STG.E.128 desc[UR4][R122.64], R92 ;  /* 0x0000005c7a007986 */ /* 0x0003e8000c101d04 */
[----:B------:R1:W-:Y:S02]  /*1410*/  STG.E.128 desc[UR4][R122.64+0x10], R88 ;  /* 0x000010587a007986 */ /* 0x0003e4000c101d04 */
.L_x_21163:
[----:B------:R-:W-:Y:S05]  /*1420*/  BSYNC B0 ;  /* 0x0000000000007941 */ /* 0x000fea0003800000 */
.L_x_21162:
        /* <DEDUP_REMOVED lines=43> */
.L_x_21183:
[----:B------:R-:W-:Y:S05]  /*16e0*/  BSYNC B1 ;  /* 0x0000000000017941 */ /* 0x000fea0003800000 */
.L_x_21182:
[----:B------:R-:W-:Y:S04]  /*16f0*/  BSSY B1, `(.L_x_21184) ;  /* 0x0000005000017945 */ /* 0x000fe80003800000 */
[----:B------:R-:W-:Y:S05]  /*1700*/  @!P2 BRA `(.L_x_21185) ;  /* 0x00000000000ca947 */ /* 0x000fea0003800000 */
[----:B-----5:R-:W-:-:S05]  /*1710*/  HADD2.F32 R101, -RZ, R76.H1_H1 ;  /* 0x3000004cff657230 */ /* 0x020fca0000004100 */
[----:B------:R-:W-:-:S04]  /*1720*/  FMUL.FTZ R101, R101, UR6 ;  /* 0x0000000665657c20 */ /* 0x000fc80008410000 */
[----:B------:R-:W-:-:S07]  /*1730*/  @P1 FADD.FTZ R101, R69, R101 ;  /* 0x0000006545651221 */ /* 0x000fce0000010000 */
.L_x_21185:
[----:B------:R-:W-:Y:S05]  /*1740*/  BSYNC B1 ;  /* 0x0000000000017941 */ /* 0x000fea0003800000 */
.L_x_21184:
[----:B------:R-:W-:Y:S04]  /*1750*/  BSSY B1, `(.L_x_21186) ;  /* 0x0000005000017945 */ /* 0x000fe80003800000 */
[----:B------:R-:W-:Y:S05]  /*1760*/  @!P2 BRA `(.L_x_21187) ;  /* 0x00000000000ca947 */ /* 0x000fea0003800000 */
[----:B-----5:R-:W-:-:S05]  /*1770*/  HADD2.F32 R102, -RZ, R77.H0_H0 ;  /* 0x2000004dff667230 */ /* 0x020fca0000004100 */
[----:B------:R-:W-:-:S04]  /*1780*/  FMUL.FTZ R102, R102, UR6 ;  /* 0x0000000666667c20 */ /* 0x000fc80008410000 */
[----:B------:R-:W-:-:S07]  /*1790*/  @P1 FADD.FTZ R102, R70, R102 ;  /* 0x0000006646661221 */ /* 0x000fce0000010000 */
.L_x_21187:
[----:B------:R-:W-:Y:S05]  /*17a0*/  BSYNC B1 ;  /* 0x0000000000017941 */ /* 0x000fea0003800000 */
.L_x_21186:
[----:B------:R-:W-:Y:S04]  /*17b0*/  BSSY B1, `(.L_x_21188) ;  /* 0x0000005000017945 */ /* 0x000fe80003800000 */
[----:B------:R-:W-:Y:S05]  /*17c0*/  @!P2 BRA `(.L_x_21189) ;  /* 0x00000000000ca947 */ /* 0x000fea0003800000 */
[----:B-----5:R-:W-:-:S05]  /*17d0*/  HADD2.F32 R103, -RZ, R77.H1_H1 ;  /* 0x3000004dff677230 */ /* 0x020fca0000004100 */
[----:B------:R-:W-:-:S04]  /*17e0*/  FMUL.FTZ R103, R103, UR6 ;  /* 0x0000000667677c20 */ /* 0x000fc80008410000 */
[----:B------:R-:W-:-:S07]  /*17f0*/  @P1 FADD.FTZ R103, R71, R103 ;  /* 0x0000006747671221 */ /* 0x000fce0000010000 */
.L_x_21189:
[----:B------:R-:W-:Y:S05]  /*1800*/  BSYNC B1 ;  /* 0x0000000000017941 */ /* 0x000fea0003800000 */
.L_x_21188:
[----:B------:R-:W-:Y:S04]  /*1810*/  BSSY B1, `(.L_x_21190) ;  /* 0x0000005000017945 */ /* 0x000fe80003800000 */
[----:B------:R-:W-:Y:S05]  /*1820*/  @!P2 BRA `(.L_x_21191) ;  /* 0x00000000000ca947 */ /* 0x000fea0003800000 */
[----:B-----5:R-:W-:-:S05]  /*1830*/  HADD2.F32 R96, -RZ, R78.H0_H0 ;  /* 0x2000004eff607230 */ /* 0x020fca0000004100 */
[----:B------:R-:W-:-:S04]  /*1840*/  FMUL.FTZ R96, R96, UR6 ;  /* 0x0000000660607c20 */ /* 0x000fc80008410000 */
[----:B------:R-:W-:-:S07]  /*1850*/  @P1 FADD.FTZ R96, R72, R96 ;  /* 0x0000006048601221 */ /* 0x000fce0000010000 */
.L_x_21191:
[----:B------:R-:W-:Y:S05]  /*1860*/  BSYNC B1 ;  /* 0x0000000000017941 */ /* 0x000fea0003800000 */
.L_x_21190:
[----:B------:R-:W-:Y:S04]  /*1870*/  BSSY B1, `(.L_x_21192) ;  /* 0x0000005000017945 */ /* 0x000fe80003800000 */
[----:B------:R-:W-:Y:S05]  /*1880*/  @!P2 BRA `(.L_x_21193) ;  /* 0x00000000000ca947 */ /* 0x000fea0003800000 */
[----:B-----5:R-:W-:-:S05]  /*1890*/  HADD2.F32 R97, -RZ, R78.H1_H1 ;  /* 0x3000004eff617230 */ /* 0x020fca0000004100 */
[----:B------:R-:W-:-:S04]  /*18a0*/  FMUL.FTZ R97, R97, UR6 ;  /* 0x0000000661617c20 */ /* 0x000fc80008410000 */
[----:B------:R-:W-:-:S07]  /*18b0*/  @P1 FADD.FTZ R97, R73, R97 ;  /* 0x0000006149611221 */ /* 0x000fce0000010000 */
.L_x_21193:
[----:B------:R-:W-:Y:S05]  /*18c0*/  BSYNC B1 ;  /* 0x0000000000017941 */ /* 0x000fea0003800000 */
.L_x_21192:
[----:B------:R-:W-:Y:S04]  /*18d0*/  BSSY B1, `(.L_x_21194) ;  /* 0x0000005000017945 */ /* 0x000fe80003800000 */
[----:B------:R-:W-:Y:S05]  /*18e0*/  @!P2 BRA `(.L_x_21195) ;  /* 0x00000000000ca947 */ /* 0x000fea0003800000 */
[----:B-----5:R-:W-:-:S05]  /*18f0*/  HADD2.F32 R98, -RZ, R79.H0_H0 ;  /* 0x2000004fff627230 */ /* 0x020fca0000004100 */
[----:B------:R-:W-:-:S04]  /*1900*/  FMUL.FTZ R98, R98, UR6 ;  /* 0x0000000662627c20 */ /* 0x000fc80008410000 */
[----:B------:R-:W-:-:S07]  /*1910*/  @P1 FADD.FTZ R98, R74, R98 ;  /* 0x000000624a621221 */ /* 0x000fce0000010000 */
.L_x_21195:
[----:B------:R-:W-:Y:S05]  /*1920*/  BSYNC B1 ;  /* 0x0000000000017941 */ /* 0x000fea0003800000 */
.L_x_21194:
[----:B------:R-:W-:Y:S04]  /*1930*/  BSSY B1, `(.L_x_21196) ;  /* 0x0000005000017945 */ /* 0x000fe80003800000 */
[----:B------:R-:W-:Y:S05]  /*1940*/  @!P2 BRA `(.L_x_21197) ;  /* 0x00000000000ca947 */ /* 0x000fea0003800000 */
[----:B-----5:R-:W-:-:S05]  /*1950*/  HADD2.F32 R99, -RZ, R79.H1_H1 ;  /* 0x3000004fff637230 */ /* 0x020fca0000004100 */
[----:B------:R-:W-:-:S04]  /*1960*/  FMUL.FTZ R99, R99, UR6 ;  /* 0x0000000663637c20 */ /* 0x000fc80008410000 */
[----:B------:R-:W-:-:S07]  /*1970*/  @P1 FADD.FTZ R99, R75, R99 ;  /* 0x000000634b631221 */ /* 0x000fce0000010000 */
.L_x_21197:
[----:B------:R-:W-:Y:S05]  /*1980*/  BSYNC B1 ;  /* 0x0000000000017941 */ /* 0x000fea0003800000 */
.L_x_21196:
[----:B------:R-:W0:Y:S01]  /*1990*/  LDC.64 R122, c[0x0][0x238] ;  /* 0x00008e00ff7a7b82 */ /* 0x000e220000000a00 */
[----:B------:R-:W-:Y:S01]  /*19a0*/  IADD3 R121, R121, 0x80, RZ ;  /* 0x0000008079797810 */ /* 0x000fe20007ffe0ff */
[C---:B0-----:R-:W-:Y:S01]  /*19b0*/  IMAD.WIDE.U32 R122, R120.reuse, 0x20, R122 ;  /* 0x00000020787a7825 */ /* 0x041fe200078e007a */
[----:B------:R-:W-:-:S04]  /*19c0*/  IADD3 R120, R120, 0x80, RZ ;  /* 0x0000008078787810 */ /* 0x000fc80007ffe0ff */
[----:B------:R2:W-:Y:S04]  /*19d0*/  STG.E.128 desc[UR4][R122.64], R100 ;  /* 0x000000647a007986 */ /* 0x0005e8000c101d04 */
[----:B------:R2:W-:Y:S02]  /*19e0*/  STG.E.128 desc[UR4][R122.64+0x10], R96 ;  /* 0x000010607a007986 */ /* 0x0005e4000c101d04 */
.L_x_21181:
[----:B------:R-:W-:Y:S05]  /*19f0*/  BSYNC B0 ;  /* 0x0000000000007941 */ /* 0x000fea0003800000 */
.L_x_21180:
        /* <DEDUP_REMOVED lines=43> */
.L_x_21201:
[----:B------:R-:W-:Y:S05]  /*1cb0*/  BSYNC B1 ;  /* 0x0000000000017941 */ /* 0x000fea0003800000 */
.L_x_21200:
[----:B------:R-:W-:Y:S04]  /*1cc0*/  BSSY B1, `(.L_x_21202) ;  /* 0x0000005000017945 */ /* 0x000fe80003800000 */
[----:B------:R-:W-:Y:S05]  /*1cd0*/  @!P2 BRA `(.L_x_21203) ;  /* 0x00000000000ca947 */ /* 0x000fea0003800000 */
[----:B-----5:R-:W-:-:S05]  /*1ce0*/  HADD2.F32 R105, -RZ, R76.H1_H1 ;  /* 0x3000004cff697230 */ /* 0x020fca0000004100 */
[----:B------:R-:W-:-:S04]  /*1cf0*/  FMUL.FTZ R105, R105, UR6 ;  /* 0x0000000669697c20 */ /* 0x000fc80008410000 */
[----:B------:R-:W-:-:S07]  /*1d00*/  @P1 FADD.FTZ R105, R69, R105 ;  /* 0x0000006945691221 */ /* 0x000fce0000010000 */
.L_x_21203:
[----:B------:R-:W-:Y:S05]  /*1d10*/  BSYNC B1 ;  /* 0x0000000000017941 */ /* 0x000fea0003800000 */
.L_x_21202:
[----:B------:R-:W-:Y:S04]  /*1d20*/  BSSY B1, `(.L_x_21204) ;  /* 0x0000005000017945 */ /* 0x000fe80003800000 */
[----:B------:R-:W-:Y:S05]  /*1d30*/  @!P2 BRA `(.L_x_21205) ;  /* 0x00000000000ca947 */ /* 0x000fea0003800000 */
[----:B-----5:R-:W-:-:S05]  /*1d40*/  HADD2.F32 R106, -RZ, R77.H0_H0 ;  /* 0x2000004dff6a7230 */ /* 0x020fca0000004100 */
[----:B------:R-:W-:-:S04]  /*1d50*/  FMUL.FTZ R106, R106, UR6 ;  /* 0x000000066a6a7c20 */ /* 0x000fc80008410000 */
[----:B------:R-:W-:-:S07]  /*1d60*/  @P1 FADD.FTZ R106, R70, R106 ;  /* 0x0000006a466a1221 */ /* 0x000fce0000010000 */
.L_x_21205:
[----:B------:R-:W-:Y:S05]  /*1d70*/  BSYNC B1 ;  /* 0x0000000000017941 */ /* 0x000fea0003800000 */
.L_x_21204:
[----:B------:R-:W-:Y:S04]  /*1d80*/  BSSY B1, `(.L_x_21206) ;  /* 0x0000005000017945 */ /* 0x000fe80003800000 */
[----:B------:R-:W-:Y:S05]  /*1d90*/  @!P2 BRA `(.L_x_21207) ;  /* 0x00000000000ca947 */ /* 0x000fea0003800000 */
[----:B-----5:R-:W-:-:S05]  /*1da0*/  HADD2.F32 R107, -RZ, R77.H1_H1 ;  /* 0x3000004dff6b7230 */ /* 0x020fca0000004100 */
[----:B------:R-:W-:-:S04]  /*1db0*/  FMUL.FTZ R107, R107, UR6 ;  /* 0x000000066b6b7c20 */ /* 0x000fc80008410000 */
[----:B------:R-:W-:-:S07]  /*1dc0*/  @P1 FADD.FTZ R107, R71, R107 ;  /* 0x0000006b476b1221 */ /* 0x000fce0000010000 */
.L_x_21207:
[----:B------:R-:W-:Y:S05]  /*1dd0*/  BSYNC B1 ;  /* 0x0000000000017941 */ /* 0x000fea0003800000 */
.L_x_21206:
[----:B------:R-:W-:Y:S04]  /*1de0*/  BSSY B1, `(.L_x_21208) ;  /* 0x0000005000017945 */ /* 0x000fe80003800000 */
[----:B------:R-:W-:Y:S05]  /*1df0*/  @!P2 BRA `(.L_x_21209) ;  /* 0x00000000000ca947 */ /* 0x000fea0003800000 */
[----:B-----5:R-:W-:-:S05]  /*1e00*/  HADD2.F32 R108, -RZ, R78.H0_H0 ;  /* 0x2000004eff6c7230 */ /* 0x020fca0000004100 */
[----:B------:R-:W-:-:S04]  /*1e10*/  FMUL.FTZ R108, R108, UR6 ;  /* 0x000000066c6c7c20 */ /* 0x000fc80008410000 */
[----:B------:R-:W-:-:S07]  /*1e20*/  @P1 FADD.FTZ R108, R72, R108 ;  /* 0x0000006c486c1221 */ /* 0x000fce0000010000 */
.L_x_21209:
[----:B------:R-:W-:Y:S05]  /*1e30*/  BSYNC B1 ;  /* 0x0000000000017941 */ /* 0x000fea0003800000 */
.L_x_21208:
[----:B------:R-:W-:Y:S04]  /*1e40*/  BSSY B1, `(.L_x_21210) ;  /* 0x0000005000017945 */ /* 0x000fe80003800000 */
[----:B------:R-:W-:Y:S05]  /*1e50*/  @!P2 BRA `(.L_x_21211) ;  /* 0x00000000000ca947 */ /* 0x000fea0003800000 */
[----:B-----5:R-:W-:-:S05]  /*1e60*/  HADD2.F32 R109, -RZ, R78.H1_H1 ;  /* 0x3000004eff6d7230 */ /* 0x020fca0000004100 */
[----:B------:R-:W-:-:S04]  /*1e70*/  FMUL.FTZ R109, R109, UR6 ;  /* 0x000000066d6d7c20 */ /* 0x000fc80008410000 */
[----:B------:R-:W-:-:S07]  /*1e80*/  @P1 FADD.FTZ R109, R73, R109 ;  /* 0x0000006d496d1221 */ /* 0x000fce0000010000 */
.L_x_21211:
[----:B------:R-:W-:Y:S05]  /*1e90*/  BSYNC B1 ;  /* 0x0000000000017941 */ /* 0x000fea0003800000 */
.L_x_21210:
[----:B------:R-:W-:Y:S04]  /*1ea0*/  BSSY B1, `(.L_x_21212) ;  /* 0x0000005000017945 */ /* 0x000fe80003800000 */
[----:B------:R-:W-:Y:S05]  /*1eb0*/  @!P2 BRA `(.L_x_21213) ;  /* 0x00000000000ca947 */ /* 0x000fea0003800000 */
[----:B-----5:R-:W-:-:S05]  /*1ec0*/  HADD2.F32 R110, -RZ, R79.H0_H0 ;  /* 0x2000004fff6e7230 */ /* 0x020fca0000004100 */
[----:B------:R-:W-:-:S04]  /*1ed0*/  FMUL.FTZ R110, R110, UR6 ;  /* 0x000000066e6e7c20 */ /* 0x000fc80008410000 */
[----:B------:R-:W-:-:S07]  /*1ee0*/  @P1 FADD.FTZ R110, R74, R110 ;  /* 0x0000006e4a6e1221 */ /* 0x000fce0000010000 */
.L_x_21213:
[----:B------:R-:W-:Y:S05]  /*1ef0*/  BSYNC B1 ;  /* 0x0000000000017941 */ /* 0x000fea0003800000 */
.L_x_21212:
[----:B------:R-:W-:Y:S01]  /*1f00*/  BSSY B1, `(.L_x_21214) ;  /* 0x0000006000017945 */ /* 0x000fe20003800000 */
[----:B------:R-:W-:-:S03]  /*1f10*/  @!P2 FSEL R111, R75, RZ, P0 ;  /* 0x000000ff4b6fa208 */ /* 0x000fc60000000000 */
[----:B------:R-:W-:Y:S05]  /*1f20*/  @!P2 BRA `(.L_x_21215) ;  /* 0x00000000000ca947 */ /* 0x000fea0003800000 */
[----:B-----5:R-:W-:-:S05]  /*1f30*/  HADD2.F32 R111, -RZ, R79.H1_H1 ;  /* 0x3000004fff6f7230 */ /* 0x020fca0000004100 */
[----:B------:R-:W-:-:S04]  /*1f40*/  FMUL.FTZ R111, R111, UR6 ;  /* 0x000000066f6f7c20 */ /* 0x000fc80008410000 */
[----:B------:R-:W-:-:S07]  /*1f50*/  @P1 FADD.FTZ R111, R75, R111 ;  /* 0x0000006f4b6f1221 */ /* 0x000fce0000010000 */
.L_x_21215:
[----:B------:R-:W-:Y:S05]  /*1f60*/  BSYNC B1 ;  /* 0x0000000000017941 */ /* 0x000fea0003800000 */
.L_x_21214:
[----:B------:R3:W-:Y:S04]  /*1f70*/  STG.E.128 desc[UR4][R120.64], R104 ;  /* 0x0000006878007986 */ /* 0x0007e8000c101d04 */
[----:B------:R3:W-:Y:S02]  /*1f80*/  STG.E.128 desc[UR4][R120.64+0x10], R108 ;  /* 0x0000106c78007986 */ /* 0x0007e4000c101d04 */
.L_x_21199:
[----:B------:R-:W-:Y:S05]  /*1f90*/  BSYNC B0 ;  /* 0x0000000000007941 */ /* 0x000fea0003800000 */
.L_x_21198:
        /* <DEDUP_REMOVED lines=129> */
.L_x_21236:
        /* <DEDUP_REMOVED lines=99> */
[----:B------:R-:W-:Y:S02]  /*2de0*/  F2FP.F16.F32.PACK_AB R116, R117, R116 ;  /* 0x000000747574723e */ /* 0x000fe400000000ff */
[----:B------:R-:W-:Y:S01]  /*2df0*/  F2FP.F16.F32.PACK_AB R117, R122, R123 ;  /* 0x0000007b7a75723e */ /* 0x000fe200000000ff */
[----:B------:R-:W-:Y:S01]  /*2e00*/  FADD.FTZ R123, R81, -R121 ;  /* 0x80000079517b7221 */ /* 0x000fe20000010000 */
[----:B------:R-:W-:-:S03]  /*2e10*/  FMUL.FTZ R119, R0, R119 ;  /* 0x0000007700777220 */ /* 0x000fc60000410000 */
[----:B------:R-:W-:Y:S01]  /*2e20*/  FMUL.FTZ R122, R0, R123 ;  /* 0x0000007b007a7220 */ /* 0x000fe20000410000 */
[----:B------:R-:W-:Y:S01]  /*2e30*/  FFMA.FTZ R118, R52, R119, R60 ;  /* 0x0000007734767223 */ /* 0x000fe2000001003c */
[----:B------:R-:W-:Y:S02]  /*2e40*/  FADD.FTZ R123, R83, -R121 ;  /* 0x80000079537b7221 */ /* 0x000fe40000010000 */
[----:B------:R-:W-:Y:S02]  /*2e50*/  FFMA.FTZ R119, R53, R122, R61 ;  /* 0x0000007a35777223 */ /* 0x000fe4000001003d */
[----:B------:R-:W-:-:S03]  /*2e60*/  FMUL.FTZ R122, R0, R123 ;  /* 0x0000007b007a7220 */ /* 0x000fc60000410000 */
[----:B------:R-:W-:Y:S01]  /*2e70*/  F2FP.F16.F32.PACK_AB R118, R119, R118 ;  /* 0x000000767776723e */ /* 0x000fe200000000ff */
[----:B------:R-:W-:Y:S01]  /*2e80*/  FADD.FTZ R119, R82, -R121 ;  /* 0x8000007952777221 */ /* 0x000fe20000010000 */
[----:B------:R-:W-:-:S03]  /*2e90*/  FFMA.FTZ R122, R55, R122, R63 ;  /* 0x0000007a377a7223 */ /* 0x000fc6000001003f */
[----:B------:R-:W-:-:S04]  /*2ea0*/  FMUL.FTZ R119, R0, R119 ;  /* 0x0000007700777220 */ /* 0x000fc80000410000 */
[----:B------:R-:W-:-:S05]  /*2eb0*/  FFMA.FTZ R119, R54, R119, R62 ;  /* 0x0000007736777223 */ /* 0x000fca000001003e */
[----:B------:R-:W-:Y:S02]  /*2ec0*/  F2FP.F16.F32.PACK_AB R119, R122, R119 ;  /* 0x000000777a77723e */ /* 0x000fe400000000ff */
[----:B------:R-:W0:Y:S02]  /*2ed0*/  LDC.64 R122, c[0x0][0x2b8] ;  /* 0x0000ae00ff7a7b82 */ /* 0x000e240000000a00 */
[C---:B0-----:R-:W-:Y:S01]  /*2ee0*/  IMAD.WIDE.U32 R122, R120.reuse, 0x10, R122 ;  /* 0x00000010787a7825 */ /* 0x041fe200078e007a */
[----:B------:R-:W-:-:S04]  /*2ef0*/  IADD3 R120, R120, 0x80, RZ ;  /* 0x0000008078787810 */ /* 0x000fc80007ffe0ff */
[----:B------:R0:W-:Y:S03]  /*2f00*/  STG.E.128 desc[UR4][R122.64], R116 ;  /* 0x000000747a007986 */ /* 0x0001e6000c101d04 */
.L_x_21220:
[----:B------:R-:W-:Y:S05]  /*2f10*/  BSYNC B1 ;  /* 0x0000000000017941 */ /* 0x000fea0003800000 */
.L_x_21219:
        /* <DEDUP_REMOVED lines=35> */
.L_x_21222:
[----:B------:R-:W-:Y:S05]  /*3150*/  BSYNC B1 ;  /* 0x0000000000017941 */ /* 0x000fea0003800000 */
.L_x_21221:
        /* <DEDUP_REMOVED lines=35> */
.L_x_21224:
[----:B------:R-:W-:Y:S05]  /*3390*/  BSYNC B1 ;  /* 0x0000000000017941 */ /* 0x000fea0003800000 */
.L_x_21223:
        /* <DEDUP_REMOVED lines=27> */
[----:B------:R-:W-:-:S03]  /*3550*/  F2FP.F16.F32.PACK_AB R116, R121, R116 ;  /* 0x000000747974723e */ /* 0x000fc600000000ff */
[----:B------:R-:W-:Y:S02]  /*3560*/  F2FP.F16.F32.PACK_AB R119, R0, R119 ;  /* 0x000000770077723e */ /* 0x000fe400000000ff */
[----:B------:R-:W-:Y:S01]  /*3570*/  F2FP.F16.F32.PACK_AB R118, R126, R129 ;  /* 0x000000817e76723e */ /* 0x000fe200000000ff */
[----:B0-----:R-:W-:-:S05]  /*3580*/  IMAD.WIDE.U32 R120, R120, 0x10, R122 ;  /* 0x0000001078787825 */ /* 0x001fca00078e007a */
[----:B------:R3:W-:Y:S02]  /*3590*/  STG.E.128 desc[UR4][R120.64], R116 ;  /* 0x0000007478007986 */ /* 0x0007e4000c101d04 */
.L_x_21218:
[----:B------:R-:W-:Y:S05]  /*35a0*/  BSYNC B0 ;  /* 0x0000000000007941 */ /* 0x000fea0003800000 */
.L_x_21217:
[----:B------:R-:W-:Y:S02]  /*35b0*/  IADD3 R114, R114, UR8, RZ ;  /* 0x0000000872727c10 */ /* 0x000fe4000fffe0ff */
[----:B------:R-:W-:Y:S02]  /*35c0*/  SEL R0, RZ, 0x1, P0 ;  /* 0x00000001ff007807 */ /* 0x000fe40000000000 */
[----:B------:R-:W-:-:S13]  /*35d0*/  ISETP.GE.AND P1, PT, R114, UR9, PT ;  /* 0x0000000972007c0c */ /* 0x000fda000bf26270 */
[----:B------:R-:W-:Y:S05]  /*35e0*/  @!P1 BRA `(.L_x_21225) ;  /* 0xffffffd000609947 */ /* 0x000fea000383ffff */
[----:B------:R-:W-:Y:S05]  /*35f0*/  EXIT ;  /* 0x000000000000794d */ /* 0x000fea0003800000 */
.L_x_21216:
[----:B------:R-:W-:Y:S01]  /*3600*/  HFMA2.MMA R132, -RZ, RZ, 0, 5.9604644775390625e-08 ;  /* 0x00000001ff847435 */ /* 0x000fe200000001ff */
[----:B------:R-:W-:Y:S02]  /*3610*/  MOV R131, R121 ;  /* 0x0000007900837202 */ /* 0x000fe40000000f00 */
[----:B------:R-:W-:Y:S02]  /*3620*/  MOV R133, 0x1f ;  /* 0x0000001f00857802 */ /* 0x000fe40000000f00 */
[----:B------:R-:W-:-:S07]  /*3630*/  MOV R130, 0xffffffff ;  /* 0xffffffff00827802 */ /* 0x000fce0000000f00 */
[----:B----45:R-:W-:Y:S05]  /*3640*/  WARPSYNC.COLLECTIVE R130, `(.L_x_21226) ;  /* 0x0000000082087348 */ /* 0x030fea0003c00000 */
[----:B------:R0:W1:Y:S02]  /*3650*/  SHFL.BFLY P6, R129, R131, R132, R133 ;  /* 0x0c00008483817389 */ /* 0x00006400000c0085 */
[----:B01--45:R-:W-:Y:S01]  /*3660*/  ENDCOLLECTIVE ;  /* 0x000000000000791b */ /* 0x033fe20003800000 */
.L_x_21226:
[----:B------:R-:W-:Y:S01]  /*3670*/  HFMA2.MMA R132, -RZ, RZ, 0, 1.1920928955078125e-07 ;  /* 0x00000002ff847435 */ /* 0x000fe200000001ff */
[----:B------:R-:W-:-:S05]  /*3680*/  MOV R0, R129 ;  /* 0x0000008100007202 */ /* 0x000fca0000000f00 */
[----:B------:R-:W-:-:S05]  /*3690*/  FADD.FTZ R123, R121, R0 ;  /* 0x00000000797b7221 */ /* 0x000fca0000010000 */
[----:B------:R-:W-:-:S07]  /*36a0*/  MOV R131, R123 ;  /* 0x0000007b00837202 */ /* 0x000fce0000000f00 */
[----:B------:R-:W-:Y:S05]  /*36b0*/  WARPSYNC.COLLECTIVE R130, `(.L_x_21227) ;  /* 0x0000000082087348 */ /* 0x000fea0003c00000 */
[----:B------:R0:W1:Y:S02]  /*36c0*/  SHFL.BFLY P6, R129, R131, R132, R133 ;  /* 0x0c00008483817389 */ /* 0x00006400000c0085 */
[----:B01----:R-:W-:Y:S01]  /*36d0*/  ENDCOLLECTIVE ;  /* 0x000000000000791b */ /* 0x003fe20003800000 */
.L_x_21227:
[----:B------:R-:W-:Y:S01]  /*36e0*/  HFMA2.MMA R132, -RZ, RZ, 0, 2.384185791015625e-07 ;  /* 0x00000004ff847435 */ /* 0x000fe200000001ff */
[----:B------:R-:W-:-:S05]  /*36f0*/  MOV R0, R129 ;  /* 0x0000008100007202 */ /* 0x000fca0000000f00 */
[----:B------:R-:W-:-:S05]  /*3700*/  FADD.FTZ R126, R123, R0 ;  /* 0x000000007b7e7221 */ /* 0x000fca0000010000 */
[----:B------:R-:W-:-:S07]  /*3710*/  MOV R131, R126 ;  /* 0x0000007e00837202 */ /* 0x000fce0000000f00 */
[----:B------:R-:W-:Y:S05]  /*3720*/  WARPSYNC.COLLECTIVE R130, `(.L_x_21228) ;  /* 0x0000000082087348 */ /* 0x000fea0003c00000 */
[----:B------:R0:W1:Y:S02]  /*3730*/  SHFL.BFLY P6, R129, R131, R132, R133 ;  /* 0x0c00008483817389 */ /* 0x00006400000c0085 */
[----:B01----:R-:W-:Y:S01]  /*3740*/  ENDCOLLECTIVE ;  /* 0x000000000000791b */ /* 0x003fe20003800000 */
.L_x_21228:
[----:B------:R-:W-:Y:S01]  /*3750*/  HFMA2.MMA R132, -RZ, RZ, 0, 4.76837158203125e-07 ;  /* 0x00000008ff847435 */ /* 0x000fe200000001ff */
[----:B------:R-:W-:-:S05]  /*3760*/  MOV R127, R129 ;  /* 0x00000081007f7202 */ /* 0x000fca0000000f00 */
[----:B------:R-:W-:-:S05]  /*3770*/  FADD.FTZ R127, R126, R127 ;  /* 0x0000007f7e7f7221 */ /* 0x000fca0000010000 */
[----:B------:R-:W-:-:S07]  /*3780*/  MOV R131, R127 ;  /* 0x0000007f00837202 */ /* 0x000fce0000000f00 */
[----:B------:R-:W-:Y:S05]  /*3790*/  WARPSYNC.COLLECTIVE R130, `(.L_x_21229) ;  /* 0x0000000082087348 */ /* 0x000fea0003c00000 */
[----:B------:R0:W1:Y:S02]  /*37a0*/  SHFL.BFLY P6, R129, R131, R132, R133 ;  /* 0x0c00008483817389 */ /* 0x00006400000c0085 */
[----:B01----:R-:W-:Y:S01]  /*37b0*/  ENDCOLLECTIVE ;  /* 0x000000000000791b */ /* 0x003fe20003800000 */
.L_x_21229:
[----:B------:R-:W-:Y:S01]  /*37c0*/  HFMA2.MMA R132, -RZ, RZ, 0, 9.5367431640625e-07 ;  /* 0x00000010ff847435 */ /* 0x000fe200000001ff */
[----:B------:R-:W-:-:S05]  /*37d0*/  MOV R0, R129 ;  /* 0x0000008100007202 */ /* 0x000fca0000000f00 */
[----:B------:R-:W-:-:S05]  /*37e0*/  FADD.FTZ R128, R127, R0 ;  /* 0x000000007f807221 */ /* 0x000fca0000010000 */
[----:B------:R-:W-:-:S07]  /*37f0*/  MOV R131, R128 ;  /* 0x0000008000837202 */ /* 0x000fce0000000f00 */
[----:B------:R-:W-:Y:S05]  /*3800*/  WARPSYNC.COLLECTIVE R130, `(.L_x_21230) ;  /* 0x0000000082087348 */ /* 0x000fea0003c00000 */
[----:B------:R0:W1:Y:S02]  /*3810*/  SHFL.BFLY P6, R129, R131, R132, R133 ;  /* 0x0c00008483817389 */ /* 0x00006400000c0085 */
[----:B01----:R-:W-:Y:S01]  /*3820*/  ENDCOLLECTIVE ;  /* 0x000000000000791b */ /* 0x003fe20003800000 */
.L_x_21230:
        /* <DEDUP_REMOVED lines=72> */
.L_x_21231:
[----:B------:R-:W-:Y:S01]  /*3cb0*/  HFMA2.MMA R132, -RZ, RZ, 0, 1.1920928955078125e-07 ;  /* 0x00000002ff847435 */ /* 0x000fe200000001ff */
[----:B------:R-:W-:-:S05]  /*3cc0*/  MOV R121, R129 ;  /* 0x0000008100797202 */ /* 0x000fca0000000f00 */
[----:B------:R-:W-:-:S05]  /*3cd0*/  FADD.FTZ R121, R0, R121 ;  /* 0x0000007900797221 */ /* 0x000fca0000010000 */
[----:B------:R-:W-:-:S07]  /*3ce0*/  MOV R131, R121 ;  /* 0x0000007900837202 */ /* 0x000fce0000000f00 */
[----:B------:R-:W-:Y:S05]  /*3cf0*/  WARPSYNC.COLLECTIVE R130, `(.L_x_21232) ;  /* 0x0000000082087348 */ /* 0x000fea0003c00000 */
[----:B------:R0:W1:Y:S02]  /*3d00*/  SHFL.BFLY P6, R129, R131, R132, R133 ;  /* 0x0c00008483817389 */ /* 0x00006400000c0085 */
[----:B01----:R-:W-:Y:S01]  /*3d10*/  ENDCOLLECTIVE ;  /* 0x000000000000791b */ /* 0x003fe20003800000 */
.L_x_21232:
[----:B------:R-:W-:Y:S01]  /*3d20*/  HFMA2.MMA R132, -RZ, RZ, 0, 2.384185791015625e-07 ;  /* 0x00000004ff847435 */ /* 0x000fe200000001ff */
[----:B------:R-:W-:-:S05]  /*3d30*/  MOV R126, R129 ;  /* 0x00000081007e7202 */ /* 0x000fca0000000f00 */
[----:B------:R-:W-:-:S05]  /*3d40*/  FADD.FTZ R126, R121, R126 ;  /* 0x0000007e797e7221 */ /* 0x000fca0000010000 */
[----:B------:R-:W-:-:S07]  /*3d50*/  MOV R131, R126 ;  /* 0x0000007e00837202 */ /* 0x000fce0000000f00 */
[----:B------:R-:W-:Y:S05]  /*3d60*/  WARPSYNC.COLLECTIVE R130, `(.L_x_21233) ;  /* 0x0000000082087348 */ /* 0x000fea0003c00000 */
[----:B------:R0:W1:Y:S02]  /*3d70*/  SHFL.BFLY P6, R129, R131, R132, R133 ;  /* 0x0c00008483817389 */ /* 0x00006400000c0085 */
[----:B01----:R-:W-:Y:S01]  /*3d80*/  ENDCOLLECTIVE ;  /* 0x000000000000791b */ /* 0x003fe20003800000 */
.L_x_21233:
[----:B------:R-:W-:Y:S01]  /*3d90*/  HFMA2.MMA R132, -RZ, RZ, 0, 4.76837158203125e-07 ;  /* 0x00000008ff847435 */ /* 0x000fe200000001ff */
[----:B------:R-:W-:-:S05]  /*3da0*/  MOV R123, R129 ;  /* 0x00000081007b7202 */ /* 0x000fca0000000f00 */
[----:B------:R-:W-:-:S05]  /*3db0*/  FADD.FTZ R123, R126, R123 ;  /* 0x0000007b7e7b7221 */ /* 0x000fca0000010000 */
[----:B------:R-:W-:-:S07]  /*3dc0*/  MOV R131, R123 ;  /* 0x0000007b00837202 */ /* 0x000fce0000000f00 */
[----:B------:R-:W-:Y:S05]  /*3dd0*/  WARPSYNC.COLLECTIVE R130, `(.L_x_21234) ;  /* 0x0000000082087348 */ /* 0x000fea0003c00000 */
[----:B------:R0:W1:Y:S02]  /*3de0*/  SHFL.BFLY P6, R129, R131, R132, R133 ;  /* 0x0c00008483817389 */ /* 0x00006400000c0085 */
[----:B01----:R-:W-:Y:S01]  /*3df0*/  ENDCOLLECTIVE ;  /* 0x000000000000791b */ /* 0x003fe20003800000 */
.L_x_21234:
[----:B------:R-:W-:Y:S01]  /*3e00*/  HFMA2.MMA R132, -RZ, RZ, 0, 9.5367431640625e-07 ;  /* 0x00000010ff847435 */ /* 0x000fe200000001ff */
[----:B------:R-:W-:-:S05]  /*3e10*/  MOV R128, R129 ;  /* 0x0000008100807202 */ /* 0x000fca0000000f00 */
[----:B------:R-:W-:-:S05]  /*3e20*/  FADD.FTZ R128, R123, R128 ;  /* 0x000000807b807221 */ /* 0x000fca0000010000 */
[----:B------:R-:W-:-:S07]  /*3e30*/  MOV R131, R128 ;  /* 0x0000008000837202 */ /* 0x000fce0000000f00 */
[----:B------:R-:W-:Y:S05]  /*3e40*/  WARPSYNC.COLLECTIVE R130, `(.L_x_21235) ;  /* 0x0000000082087348 */ /* 0x000fea0003c00000 */
[----:B------:R0:W1:Y:S02]  /*3e50*/  SHFL.BFLY P6, R129, R131, R132, R133 ;  /* 0x0c00008483817389 */ /* 0x00006400000c0085 */
[----:B01----:R-:W-:Y:S01]  /*3e60*/  ENDCOLLECTIVE ;  /* 0x000000000000791b */ /* 0x003fe20003800000 */
.L_x_21235:
[----:B------:R-:W-:Y:S01]  /*3e70*/  MOV R127, R129 ;  /* 0x00000081007f7202 */ /* 0x000fe20000000f00 */
[----:B------:R-:W-:Y:S06]  /*3e80*/  BRA `(.L_x_21236) ;  /* 0xffffffe800487947 */ /* 0x000fec000383ffff */
.L_x_21237:
        /* <DEDUP_REMOVED lines=15> */
.L_x_30298:


//--------------------- .text._ZN10layer_norm13ln_fwd_kernelINS_13Kernel_traitsIf6__halffS2_fjLj4096ELj1ELj1ELj4ELj16ENS_18Kernel_traits_baseILj4096EfS2_fS2_fjLj128EEEEELb0ELb0ELb1ELb1EEEvNS_9FwdParamsE --------------------------
	.section	.text._ZN10layer_norm13ln_fwd_kernelINS_13Kernel_traitsIf6__halffS2_fjLj4096ELj1ELj1ELj4ELj16ENS_18Kernel_traits_baseILj4096EfS2_fS2_fjLj128EEEEELb0ELb0ELb1ELb1EEEvNS_9FwdParamsE,"ax",@progbits
	.align	128
        .global         _ZN10layer_norm13ln_fwd_kernelINS_13Kernel_traitsIf6__halffS2_fjLj4096ELj1ELj1ELj4ELj16ENS_18Kernel_traits_baseILj4096EfS2_fS2_fjLj128EEEEELb0ELb0ELb1ELb1EEEvNS_9FwdParamsE
        .type           _ZN10layer_norm13ln_fwd_kernelINS_13Kernel_traitsIf6__halffS2_fjLj4096ELj1ELj1ELj4ELj16ENS_18Kernel_traits_baseILj4096EfS2_fS2_fjLj128EEEEELb0ELb0ELb1ELb1EEEvNS_9FwdParamsE,@function
        .size           _ZN10layer_norm13ln_fwd_kernelINS_13Kernel_traitsIf6__halffS2_fjLj4096ELj1ELj1ELj4ELj16ENS_18Kernel_traits_baseILj4096EfS2_fS2_fjLj128EEEEELb0ELb0ELb1ELb1EEEvNS_9FwdParamsE,(.L_x_30299 - _ZN10layer_norm13ln_fwd_kernelINS_13Kernel_traitsIf6__halffS2_fjLj4096ELj1ELj1ELj4ELj16ENS_18Kernel_traits_baseILj4096EfS2_fS2_fjLj128EEEEELb0ELb0ELb1ELb1EEEvNS_9FwdParamsE)
        .other          _ZN10layer_norm13ln_fwd_kernelINS_13Kernel_traitsIf6__halffS2_fjLj4096ELj1ELj1ELj4ELj16ENS_18Kernel_traits_baseILj4096EfS2_fS2_fjLj128EEEEELb0ELb0ELb1ELb1EEEvNS_9FwdParamsE,@"STO_CUDA_ENTRY STV_DEFAULT"
_ZN10layer_norm13ln_fwd_kernelINS_13Kernel_traitsIf6__halffS2_fjLj4096ELj1ELj1ELj4ELj16ENS_18Kernel_traits_baseILj4096EfS2_fS2_fjLj128EEEEELb0ELb0ELb1ELb1EEEvNS_9FwdParamsE:
.text._ZN10layer_norm13ln_fwd_kernelINS_13Kernel_traitsIf6__halffS2_fjLj4096ELj1ELj1ELj4ELj16ENS_18Kernel_traits_baseILj4096EfS2_fS2_fjLj128EEEEELb0ELb0ELb1ELb1EEEvNS_9FwdParamsE:
        /* <DEDUP_REMOVED lines=58> */
.L_x_21305:
        /* <DEDUP_REMOVED lines=20> */
[----:B------:R-:W-:Y:S01]  /*04e0*/  IADD3 R19, R9, 0x80, RZ ;  /* 0x0000008009137810 */ /* 0x000fe20007ffe0ff */
[----:B------:R-:W-:Y:S04]  /*04f0*/  BSSY B0, `(.L_x_21238) ;  /* 0x000002a000007945 */ /* 0x000fe80003800000 */
[----:B0-----:R-:W-:Y:S01]  /*0500*/  @P0 IMAD.WIDE.U32 R10, R19, 0x20, R10 ;  /* 0x00000020130a0825 */ /* 0x001fe200078e000a */
        /* <DEDUP_REMOVED lines=14> */
[----:B------:R-:W0:Y:S01]  /*05f0*/  LDC.64 R4, c[0x0][0x238] ;  /* 0x00008e00ff047b82 */ /* 0x000e220000000a00 */
        /* <DEDUP_REMOVED lines=14> */
[----:B0-----:R-:W-:Y:S01]  /*06e0*/  IMAD.WIDE.U32 R6, R9, 0x20, R4 ;  /* 0x0000002009067825 */ /* 0x001fe200078e0004 */
[C---:B------:R-:W-:Y:S02]  /*06f0*/  @!P6 ISETP.NE.AND.EX P2, PT, R115.reuse, RZ, PT, P2 ;  /* 0x000000ff7300e20c */ /* 0x040fe40003f45320 */
        /* <DEDUP_REMOVED lines=8> */
[----:B------:R-:W-:-:S07]  /*0780*/  @P0 FADD.FTZ R36, R44, R36 ;  /* 0x000000242c240221 */ /* 0x000fce0000010000 */
.L_x_21239:
[----:B------:R-:W-:Y:S05]  /*0790*/  BSYNC B0 ;  /* 0x0000000000007941 */ /* 0x000fea0003800000 */
.L_x_21238:
[----:B------:R-:W-:Y:S04]  /*07a0*/  BSSY B0, `(.L_x_21240) ;  /* 0x0000005000007945 */ /* 0x000fe80003800000 */
[----:B------:R-:W-:Y:S05]  /*07b0*/  @!P6 BRA `(.L_x_21241) ;  /* 0x00000000000ce947 */ /* 0x000fea0003800000 */
[----:B-----5:R-:W-:-:S05]  /*07c0*/  HADD2.F32 R37, -RZ, R32.H1_H1 ;  /* 0x30000020ff257230 */ /* 0x020fca0000004100 */
[----:B------:R-:W-:-:S04]  /*07d0*/  FMUL.FTZ R37, R37, UR6 ;  /* 0x0000000625257c20 */ /* 0x000fc80008410000 */
[----:B------:R-:W-:-:S07]  /*07e0*/  @P0 FADD.FTZ R37, R45, R37 ;  /* 0x000000252d250221 */ /* 0x000fce0000010000 */
.L_x_21241:
[----:B------:R-:W-:Y:S05]  /*07f0*/  BSYNC B0 ;  /* 0x0000000000007941 */ /* 0x000fea0003800000 */
.L_x_21240:
[----:B------:R-:W-:Y:S04]  /*0800*/  BSSY B0, `(.L_x_21242) ;  /* 0x0000005000007945 */ /* 0x000fe80003800000 */
[----:B------:R-:W-:Y:S05]  /*0810*/  @!P6 BRA `(.L_x_21243) ;  /* 0x00000000000ce947 */ /* 0x000fea0003800000 */
[----:B-----5:R-:W-:-:S05]  /*0820*/  HADD2.F32 R38, -RZ, R33.H0_H0 ;  /* 0x20000021ff267230 */ /* 0x020fca0000004100 */
[----:B------:R-:W-:-:S04]  /*0830*/  FMUL.FTZ R38, R38, UR6 ;  /* 0x0000000626267c20 */ /* 0x000fc80008410000 */
[----:B------:R-:W-:-:S07]  /*0840*/  @P0 FADD.FTZ R38, R46, R38 ;  /* 0x000000262e260221 */ /* 0x000fce0000010000 */
.L_x_21243:
[----:B------:R-:W-:Y:S05]  /*0850*/  BSYNC B0 ;  /* 0x0000000000007941 */ /* 0x000fea0003800000 */
.L_x_21242:
[----:B------:R-:W-:Y:S04]  /*0860*/  BSSY B0, `(.L_x_21244) ;  /* 0x0000005000007945 */ /* 0x000fe80003800000 */
[----:B------:R-:W-:Y:S05]  /*0870*/  @!P6 BRA `(.L_x_21245) ;  /* 0x00000000000ce947 */ /* 0x000fea0003800000 */
[----:B-----5:R-:W-:-:S05]  /*0880*/  HADD2.F32 R39, -RZ, R33.H1_H1 ;  /* 0x30000021ff277230 */ /* 0x020fca0000004100 */
[----:B------:R-:W-:-:S04]  /*0890*/  FMUL.FTZ R39, R39, UR6 ;  /* 0x0000000627277c20 */ /* 0x000fc80008410000 */
[----:B------:R-:W-:-:S07]  /*08a0*/  @P0 FADD.FTZ R39, R47, R39 ;  /* 0x000000272f270221 */ /* 0x000fce0000010000 */
.L_x_21245:
[----:B------:R-:W-:Y:S05]  /*08b0*/  BSYNC B0 ;  /* 0x0000000000007941 */ /* 0x000fea0003800000 */
.L_x_21244:
[----:B------:R-:W-:Y:S04]  /*08c0*/  BSSY B0, `(.L_x_21246) ;  /* 0x0000005000007945 */ /* 0x000fe80003800000 */
[----:B------:R-:W-:Y:S05]  /*08d0*/  @!P6 BRA `(.L_x_21247) ;  /* 0x00000000000ce947 */ /* 0x000fea0003800000 */
[----:B-----5:R-:W-:-:S05]  /*08e0*/  HADD2.F32 R28, -RZ, R34.H0_H0 ;  /* 0x20000022ff1c7230 */ /* 0x020fca0000004100 */
[----:B------:R-:W-:-:S04]  /*08f0*/  FMUL.FTZ R28, R28, UR6 ;  /* 0x000000061c1c7c20 */ /* 0x000fc80008410000 */
[----:B------:R-:W-:-:S07]  /*0900*/  @P0 FADD.FTZ R28, R40, R28 ;  /* 0x0000001c281c0221 */ /* 0x000fce0000010000 */
.L_x_21247:
[----:B------:R-:W-:Y:S05]  /*0910*/  BSYNC B0 ;  /* 0x0000000000007941 */ /* 0x000fea0003800000 */
.L_x_21246:
[----:B------:R-:W-:Y:S04]  /*0920*/  BSSY B0, `(.L_x_21248) ;  /* 0x0000005000007945 */ /* 0x000fe80003800000 */
[----:B------:R-:W-:Y:S05]  /*0930*/  @!P6 BRA `(.L_x_21249) ;  /* 0x00000000000ce947 */ /* 0x000fea0003800000 */
[----:B-----5:R-:W-:-:S05]  /*0940*/  HADD2.F32 R29, -RZ, R34.H1_H1 ;  /* 0x30000022ff1d7230 */ /* 0x020fca0000004100 */
[----:B------:R-:W-:-:S04]  /*0950*/  FMUL.FTZ R29, R29, UR6 ;  /* 0x000000061d1d7c20 */ /* 0x000fc80008410000 */
[----:B------:R-:W-:-:S07]  /*0960*/  @P0 FADD.FTZ R29, R41, R29 ;  /* 0x0000001d291d0221 */ /* 0x000fce0000010000 */
.L_x_21249:
[----:B------:R-:W-:Y:S05]  /*0970*/  BSYNC B0 ;  /* 0x0000000000007941 */ /* 0x000fea0003800000 */
.L_x_21248:
[----:B------:R-:W-:Y:S04]  /*0980*/  BSSY B0, `(.L_x_21250) ;  /* 0x0000005000007945 */ /* 0x000fe80003800000 */
[----:B------:R-:W-:Y:S05]  /*0990*/  @!P6 BRA `(.L_x_21251) ;  /* 0x00000000000ce947 */ /* 0x000fea0003800000 */
[----:B-----5:R-:W-:-:S05]  /*09a0*/  HADD2.F32 R30, -RZ, R35.H0_H0 ;  /* 0x20000023ff1e7230 */ /* 0x020fca0000004100 */
[----:B------:R-:W-:-:S04]  /*09b0*/  FMUL.FTZ R30, R30, UR6 ;  /* 0x000000061e1e7c20 */ /* 0x000fc80008410000 */
[----:B------:R-:W-:-:S07]  /*09c0*/  @P0 FADD.FTZ R30, R42, R30 ;  /* 0x0000001e2a1e0221 */ /* 0x000fce0000010000 */
.L_x_21251:
[----:B------:R-:W-:Y:S05]  /*09d0*/  BSYNC B0 ;  /* 0x0000000000007941 */ /* 0x000fea0003800000 */
.L_x_21250:
[----:B------:R-:W-:Y:S04]  /*09e0*/  BSSY B0, `(.L_x_21252) ;  /* 0x0000005000007945 */ /* 0x000fe80003800000 */
[----:B------:R-:W-:Y:S05]  /*09f0*/  @!P6 BRA `(.L_x_21253) ;  /* 0x00000000000ce947 */ /* 0x000fea0003800000 */
[----:B-----5:R-:W-:-:S05]  /*0a00*/  HADD2.F32 R31, -RZ, R35.H1_H1 ;  /* 0x30000023ff1f7230 */ /* 0x020fca0000004100 */
[----:B------:R-:W-:-:S04]  /*0a10*/  FMUL.FTZ R31, R31, UR6 ;  /* 0x000000061f1f7c20 */ /* 0x000fc80008410000 */
[----:B------:R-:W-:-:S07]  /*0a20*/  @P0 FADD.FTZ R31, R43, R31 ;  /* 0x0000001f2b1f0221 */ /* 0x000fce0000010000 */
.L_x_21253:
[----:B------:R-:W-:Y:S05]  /*0a30*/  BSYNC B0 ;  /* 0x0000000000007941 */ /* 0x000fea0003800000 */
.L_x_21252:
        /* <DEDUP_REMOVED lines=15> */
[----:B------:R-:W-:Y:S04]  /*0b30*/  BSSY B0, `(.L_x_21254) ;  /* 0x000001a000007945 */ /* 0x000fe80003800000 */
[----:B-----5:R1:W5:Y:S01]  /*0b40*/  @P5 LDG.E.128 R32, desc[UR4][R12.64] ;  /* 0x000000040c205981 */ /* 0x020362000c1e1d00 */
[----:B---3--:R-:W-:-:S04]  /*0b50*/  @P0 IMAD.WIDE.U32 R14, R11, 0x20, R14 ;  /* 0x000000200b0e0825 */ /* 0x008fc800078e000e */
[----:B-1----:R-:W-:Y:S01]  /*0b60*/  IMAD.WIDE.U32 R12, R19, 0x20, R4 ;  /* 0x00000020130c7825 */ /* 0x002fe200078e0004 */
[----:B--2---:R-:W-:Y:S02]  /*0b70*/  @!P6 FSEL R25, R45, RZ, P2 ;  /* 0x000000ff2d19e208 */ /* 0x004fe40001000000 */
[----:B------:R-:W-:Y:S02]  /*0b80*/  @!P6 FSEL R26, R46, RZ, P3 ;  /* 0x000000ff2e1ae208 */ /* 0x000fe40001800000 */
[C---:B------:R-:W-:Y:S02]  /*0b90*/  @!P6 ISETP.NE.U32.AND P2, PT, R114.reuse, RZ, PT ;  /* 0x000000ff7200e20c */ /* 0x040fe40003f45070 */
[----:B------:R-:W-:Y:S02]  /*0ba0*/  @!P6 ISETP.NE.U32.AND P3, PT, R114, RZ, PT ;  /* 0x000000ff7200e20c */ /* 0x000fe40003f65070 */
[C---:B------:R-:W-:Y:S02]  /*0bb0*/  @!P6 ISETP.NE.AND.EX P2, PT, R115.reuse, RZ, PT, P2 ;  /* 0x000000ff7300e20c */ /* 0x040fe40003f45320 */
[----:B------:R-:W-:-:S02]  /*0bc0*/  @!P6 ISETP.NE.AND.EX P3, PT, R115, RZ, PT, P3 ;  /* 0x000000ff7300e20c */ /* 0x000fc40003f65330 */
        /* <DEDUP_REMOVED lines=12> */
[----:B0-----:R-:W-:Y:S06]  /*0c90*/  @!P6 BRA `(.L_x_21255) ;  /* 0x00000000000ce947 */ /* 0x001fec0003800000 */
[----:B-----5:R-:W-:-:S05]  /*0ca0*/  HADD2.F32 R24, -RZ, R32.H0_H0 ;  /* 0x20000020ff187230 */ /* 0x020fca0000004100 */
[----:B------:R-:W-:-:S04]  /*0cb0*/  FMUL.FTZ R24, R24, UR6 ;  /* 0x0000000618187c20 */ /* 0x000fc80008410000 */
[----:B------:R-:W-:-:S07]  /*0cc0*/  @P0 FADD.FTZ R24, R44, R24 ;  /* 0x000000182c180221 */ /* 0x000fce0000010000 */
.L_x_21255:
[----:B------:R-:W-:Y:S05]  /*0cd0*/  BSYNC B0 ;  /* 0x0000000000007941 */ /* 0x000fea0003800000 */
.L_x_21254:
[----:B------:R-:W-:Y:S04]  /*0ce0*/  BSSY B0, `(.L_x_21256) ;  /* 0x0000005000007945 */ /* 0x000fe80003800000 */
[----:B------:R-:W-:Y:S05]  /*0cf0*/  @!P6 BRA `(.L_x_21257) ;  /* 0x00000000000ce947 */ /* 0x000fea0003800000 */
[----:B-----5:R-:W-:-:S05]  /*0d00*/  HADD2.F32 R25, -RZ, R32.H1_H1 ;  /* 0x30000020ff197230 */ /* 0x020fca0000004100 */
[----:B------:R-:W-:-:S04]  /*0d10*/  FMUL.FTZ R25, R25, UR6 ;  /* 0x0000000619197c20 */ /* 0x000fc80008410000 */
[----:B------:R-:W-:-:S07]  /*0d20*/  @P0 FADD.FTZ R25, R45, R25 ;  /* 0x000000192d190221 */ /* 0x000fce0000010000 */
.L_x_21257:
[----:B------:R-:W-:Y:S05]  /*0d30*/  BSYNC B0 ;  /* 0x0000000000007941 */ /* 0x000fea0003800000 */
.L_x_21256:
[----:B------:R-:W-:Y:S04]  /*0d40*/  BSSY B0, `(.L_x_21258) ;  /* 0x0000005000007945 */ /* 0x000fe80003800000 */
[----:B------:R-:W-:Y:S05]  /*0d50*/  @!P6 BRA `(.L_x_21259) ;  /* 0x00000000000ce947 */ /* 0x000fea0003800000 */
[----:B-----5:R-:W-:-:S05]  /*0d60*/  HADD2.F32 R26, -RZ, R33.H0_H0 ;  /* 0x20000021ff1a7230 */ /* 0x020fca0000004100 */
[----:B------:R-:W-:-:S04]  /*0d70*/  FMUL.FTZ R26, R26, UR6 ;  /* 0x000000061a1a7c20 */ /* 0x000fc80008410000 */
[----:B------:R-:W-:-:S07]  /*0d80*/  @P0 FADD.FTZ R26, R46, R26 ;  /* 0x0000001a2e1a0221 */ /* 0x000fce0000010000 */
.L_x_21259:
[----:B------:R-:W-:Y:S05]  /*0d90*/  BSYNC B0 ;  /* 0x0000000000007941 */ /* 0x000fea0003800000 */
.L_x_21258:
[----:B------:R-:W-:Y:S04]  /*0da0*/  BSSY B0, `(.L_x_21260) ;  /* 0x0000005000007945 */ /* 0x000fe80003800000 */
[----:B------:R-:W-:Y:S05]  /*0db0*/  @!P6 BRA `(.L_x_21261) ;  /* 0x00000000000ce947 */ /* 0x000fea0003800000 */
[----:B-----5:R-:W-:-:S05]  /*0dc0*/  HADD2.F32 R27, -RZ, R33.H1_H1 ;  /* 0x30000021ff1b7230 */ /* 0x020fca0000004100 */
[----:B------:R-:W-:-:S04]  /*0dd0*/  FMUL.FTZ R27, R27, UR6 ;  /* 0x000000061b1b7c20 */ /* 0x000fc80008410000 */
[----:B------:R-:W-:-:S07]  /*0de0*/  @P0 FADD.FTZ R27, R47, R27 ;  /* 0x0000001b2f1b0221 */ /* 0x000fce0000010000 */
.L_x_21261:
[----:B------:R-:W-:Y:S05]  /*0df0*/  BSYNC B0 ;  /* 0x0000000000007941 */ /* 0x000fea0003800000 */
.L_x_21260:
[----:B------:R-:W-:Y:S04]  /*0e00*/  BSSY B0, `(.L_x_21262) ;  /* 0x0000005000007945 */ /* 0x000fe80003800000 */
[----:B------:R-:W-:Y:S05]  /*0e10*/  @!P6 BRA `(.L_x_21263) ;  /* 0x00000000000ce947 */ /* 0x000fea0003800000 */
[----:B-----5:R-:W-:-:S05]  /*0e20*/  HADD2.F32 R20, -RZ, R34.H0_H0 ;  /* 0x20000022ff147230 */ /* 0x020fca0000004100 */
[----:B------:R-:W-:-:S04]  /*0e30*/  FMUL.FTZ R20, R20, UR6 ;  /* 0x0000000614147c20 */ /* 0x000fc80008410000 */
[----:B------:R-:W-:-:S07]  /*0e40*/  @P0 FADD.FTZ R20, R40, R20 ;  /* 0x0000001428140221 */ /* 0x000fce0000010000 */
.L_x_21263:
[----:B------:R-:W-:Y:S05]  /*0e50*/  BSYNC B0 ;  /* 0x0000000000007941 */ /* 0x000fea0003800000 */
.L_x_21262:
[----:B------:R-:W-:Y:S04]  /*0e60*/  BSSY B0, `(.L_x_21264) ;  /* 0x0000005000007945 */ /* 0x000fe80003800000 */
[----:B------:R-:W-:Y:S05]  /*0e70*/  @!P6 BRA `(.L_x_21265) ;  /* 0x00000000000ce947 */ /* 0x000fea0003800000 */
[----:B-----5:R-:W-:-:S05]  /*0e80*/  HADD2.F32 R21, -RZ, R34.H1_H1 ;  /* 0x30000022ff157230 */ /* 0x020fca0000004100 */
[----:B------:R-:W-:-:S04]  /*0e90*/  FMUL.FTZ R21, R21, UR6 ;  /* 0x0000000615157c20 */ /* 0x000fc80008410000 */
[----:B------:R-:W-:-:S07]  /*0ea0*/  @P0 FADD.FTZ R21, R41, R21 ;  /* 0x0000001529150221 */ /* 0x000fce0000010000 */
.L_x_21265:
[----:B------:R-:W-:Y:S05]  /*0eb0*/  BSYNC B0 ;  /* 0x0000000000007941 */ /* 0x000fea0003800000 */
.L_x_21264:
[----:B------:R-:W-:Y:S04]  /*0ec0*/  BSSY B0, `(.L_x_21266) ;  /* 0x0000005000007945 */ /* 0x000fe80003800000 */
[----:B------:R-:W-:Y:S05]  /*0ed0*/  @!P6 BRA `(.L_x_21267) ;  /* 0x00000000000ce947 */ /* 0x000fea0003800000 */
[----:B-----5:R-:W-:-:S05]  /*0ee0*/  HADD2.F32 R22, -RZ, R35.H0_H0 ;  /* 0x20000023ff167230 */ /* 0x020fca0000004100 */
[----:B------:R-:W-:-:S04]  /*0ef0*/  FMUL.FTZ R22, R22, UR6 ;  /* 0x0000000616167c20 */ /* 0x000fc80008410000 */
[----:B------:R-:W-:-:S07]  /*0f00*/  @P0 FADD.FTZ R22, R42, R22 ;  /* 0x000000162a160221 */ /* 0x000fce0000010000 */
.L_x_21267:
[----:B------:R-:W-:Y:S05]  /*0f10*/  BSYNC B0 ;  /* 0x0000000000007941 */ /* 0x000fea0003800000 */
.L_x_21266:
[----:B------:R-:W-:Y:S04]  /*0f20*/  BSSY B0, `(.L_x_21268) ;  /* 0x0000005000007945 */ /* 0x000fe80003800000 */
[----:B------:R-:W-:Y:S05]  /*0f30*/  @!P6 BRA `(.L_x_21269) ;  /* 0x00000000000ce947 */ /* 0x000fea0003800000 */
[----:B-----5:R-:W-:-:S05]  /*0f40*/  HADD2.F32 R23, -RZ, R35.H1_H1 ;  /* 0x30000023ff177230 */ /* 0x020fca0000004100 */
[----:B------:R-:W-:-:S04]  /*0f50*/  FMUL.FTZ R23, R23, UR6 ;  /* 0x0000000617177c20 */ /* 0x000fc80008410000 */
[----:B------:R-:W-:-:S07]  /*0f60*/  @P0 FADD.FTZ R23, R43, R23 ;  /* 0x000000172b170221 */ /* 0x000fce0000010000 */
.L_x_21269:
[----:B------:R-:W-:Y:S05]  /*0f70*/  BSYNC B0 ;  /* 0x0000000000007941 */ /* 0x000fea0003800000 */
.L_x_21268:
        /* <DEDUP_REMOVED lines=33> */
[----:B-----5:R-:W-:-:S05]  /*1190*/  HADD2.F32 R16, -RZ, R32.H0_H0 ;  /* 0x20000020ff107230 */ /* 0x020fca0000004100 */
[----:B------:R-:W-:-:S04]  /*11a0*/  FMUL.FTZ R16, R16, UR6 ;  /* 0x0000000610107c20 */ /* 0x000fc80008410000 */
[----:B------:R-:W-:-:S07]  /*11b0*/  @P0 FADD.FTZ R16, R44, R16 ;  /* 0x000000102c100221 */ /* 0x000fce0000010000 */
.L_x_21271:
[----:B------:R-:W-:Y:S05]  /*11c0*/  BSYNC B0 ;  /* 0x0000000000007941 */ /* 0x000fea0003800000 */
.L_x_21270:
[----:B------:R-:W-:Y:S04]  /*11d0*/  BSSY B0, `(.L_x_21272) ;  /* 0x0000005000007945 */ /* 0x000fe80003800000 */
[----:B------:R-:W-:Y:S05]  /*11e0*/  @!P6 BRA `(.L_x_21273) ;  /* 0x00000000000ce947 */ /* 0x000fea0003800000 */
[----:B-----5:R-:W-:-:S05]  /*11f0*/  HADD2.F32 R17, -RZ, R32.H1_H1 ;  /* 0x30000020ff117230 */ /* 0x020fca0000004100 */
[----:B------:R-:W-:-:S04]  /*1200*/  FMUL.FTZ R17, R17, UR6 ;  /* 0x0000000611117c20 */ /* 0x000fc80008410000 */
[----:B------:R-:W-:-:S07]  /*1210*/  @P0 FADD.FTZ R17, R45, R17 ;  /* 0x000000112d110221 */ /* 0x000fce0000010000 */
.L_x_21273:
[----:B------:R-:W-:Y:S05]  /*1220*/  BSYNC B0 ;  /* 0x0000000000007941 */ /* 0x000fea0003800000 */
.L_x_21272:
[----:B------:R-:W-:Y:S04]  /*1230*/  BSSY B0, `(.L_x_21274) ;  /* 0x0000005000007945 */ /* 0x000fe80003800000 */
[----:B------:R-:W-:Y:S05]  /*1240*/  @!P6 BRA `(.L_x_21275) ;  /* 0x00000000000ce947 */ /* 0x000fea0003800000 */
[----:B-----5:R-:W-:-:S05]  /*1250*/  HADD2.F32 R18, -RZ, R33.H0_H0 ;  /* 0x20000021ff127230 */ /* 0x020fca0000004100 */
[----:B------:R-:W-:-:S04]  /*1260*/  FMUL.FTZ R18, R18, UR6 ;  /* 0x0000000612127c20 */ /* 0x000fc80008410000 */
[----:B------:R-:W-:-:S07]  /*1270*/  @P0 FADD.FTZ R18, R46, R18 ;  /* 0x000000122e120221 */ /* 0x000fce0000010000 */
.L_x_21275:
[----:B------:R-:W-:Y:S05]  /*1280*/  BSYNC B0 ;  /* 0x0000000000007941 */ /* 0x000fea0003800000 */
.L_x_21274:
[----:B------:R-:W-:Y:S04]  /*1290*/  BSSY B0, `(.L_x_21276) ;  /* 0x0000005000007945 */ /* 0x000fe80003800000 */
[----:B------:R-:W-:Y:S05]  /*12a0*/  @!P6 BRA `(.L_x_21277) ;  /* 0x00000000000ce947 */ /* 0x000fea0003800000 */
[----:B-----5:R-:W-:-:S05]  /*12b0*/  HADD2.F32 R19, -RZ, R33.H1_H1 ;  /* 0x30000021ff137230 */ /* 0x020fca0000004100 */
[----:B------:R-:W-:-:S04]  /*12c0*/  FMUL.FTZ R19, R19, UR6 ;  /* 0x0000000613137c20 */ /* 0x000fc80008410000 */
[----:B------:R-:W-:-:S07]  /*12d0*/  @P0 FADD.FTZ R19, R47, R19 ;  /* 0x000000132f130221 */ /* 0x000fce0000010000 */
.L_x_21277:
[----:B------:R-:W-:Y:S05]  /*12e0*/  BSYNC B0 ;  /* 0x0000000000007941 */ /* 0x000fea0003800000 */
.L_x_21276:
[----:B------:R-:W-:Y:S04]  /*12f0*/  BSSY B0, `(.L_x_21278) ;  /* 0x0000005000007945 */ /* 0x000fe80003800000 */
[----:B------:R-:W-:Y:S05]  /*1300*/  @!P6 BRA `(.L_x_21279) ;  /* 0x00000000000ce947 */ /* 0x000fea0003800000 */
[----:B-----5:R-:W-:-:S05]  /*1310*/  HADD2.F32 R12, -RZ, R34.H0_H0 ;  /* 0x20000022ff0c7230 */ /* 0x020fca0000004100 */
[----:B------:R-:W-:-:S04]  /*1320*/  FMUL.FTZ R12, R12, UR6 ;  /* 0x000000060c0c7c20 */ /* 0x000fc80008410000 */
[----:B------:R-:W-:-:S07]  /*1330*/  @P0 FADD.FTZ R12, R40, R12 ;  /* 0x0000000c280c0221 */ /* 0x000fce0000010000 */
.L_x_21279:
[----:B------:R-:W-:Y:S05]  /*1340*/  BSYNC B0 ;  /* 0x0000000000007941 */ /* 0x000fea0003800000 */
.L_x_21278:
[----:B------:R-:W-:Y:S04]  /*1350*/  BSSY B0, `(.L_x_21280) ;  /* 0x0000005000007945 */ /* 0x000fe80003800000 */
[----:B------:R-:W-:Y:S05]  /*1360*/  @!P6 BRA `(.L_x_21281) ;  /* 0x00000000000ce947 */ /* 0x000fea0003800000 */
[----:B-----5:R-:W-:-:S05]  /*1370*/  HADD2.F32 R13, -RZ, R34.H1_H1 ;  /* 0x30000022ff0d7230 */ /* 0x020fca0000004100 */
[----:B------:R-:W-:-:S04]  /*1380*/  FMUL.FTZ R13, R13, UR6 ;  /* 0x000000060d0d7c20 */ /* 0x000fc80008410000 */
[----:B------:R-:W-:-:S07]  /*1390*/  @P0 FADD.FTZ R13, R41, R13 ;  /* 0x0000000d290d0221 */ /* 0x000fce0000010000 */
.L_x_21281:
[----:B------:R-:W-:Y:S05]  /*13a0*/  BSYNC B0 ;  /* 0x0000000000007941 */ /* 0x000fea0003800000 */
.L_x_21280:
[----:B------:R-:W-:Y:S01]  /*13b0*/  BSSY B0, `(.L_x_21282) ;  /* 0x0000006000007945 */ /* 0x000fe20003800000 */
[----:B------:R-:W-:-:S03]  /*13c0*/  @!P6 FSEL R14, R42, RZ, P1 ;  /* 0x000000ff2a0ee208 */ /* 0x000fc60000800000 */
[----:B------:R-:W-:Y:S05]  /*13d0*/  @!P6 BRA `(.L_x_21283) ;  /* 0x00000000000ce947 */ /* 0x000fea0003800000 */
[----:B-----5:R-:W-:-:S05]  /*13e0*/  HADD2.F32 R14, -RZ, R35.H0_H0 ;  /* 0x20000023ff0e7230 */ /* 0x020fca0000004100 */
[----:B------:R-:W-:-:S04]  /*13f0*/  FMUL.FTZ R14, R14, UR6 ;  /* 0x000000060e0e7c20 */ /* 0x000fc80008410000 */
[----:B------:R-:W-:-:S07]  /*1400*/  @P0 FADD.FTZ R14, R42, R14 ;  /* 0x0000000e2a0e0221 */ /* 0x000fce0000010000 */
.L_x_21283:
[----:B------:R-:W-:Y:S05]  /*1410*/  BSYNC B0 ;  /* 0x0000000000007941 */ /* 0x000fea0003800000 */
.L_x_21282:
[----:B------:R-:W-:Y:S01]  /*1420*/  BSSY B0, `(.L_x_21284) ;  /* 0x0000007000007945 */ /* 0x000fe20003800000 */
[----:B------:R-:W-:Y:S01]  /*1430*/  IMAD.WIDE.U32 R10, R11, 0x20, R4 ;  /* 0x000000200b0a7825 */ /* 0x000fe200078e0004 */
[----:B------:R-:W-:Y:S02]  /*1440*/  @!P6 FSEL R15, R43, RZ, P2 ;  /* 0x000000ff2b0fe208 */ /* 0x000fe40001000000 */
[----:B------:R-:W-:Y:S05]  /*1450*/  @!P6 BRA `(.L_x_21285) ;  /* 0x00000000000ce947 */ /* 0x000fea0003800000 */
[----:B-----5:R-:W-:-:S05]  /*1460*/  HADD2.F32 R15, -RZ, R35.H1_H1 ;  /* 0x30000023ff0f7230 */ /* 0x020fca0000004100 */
[----:B------:R-:W-:-:S04]  /*1470*/  FMUL.FTZ R15, R15, UR6 ;  /* 0x000000060f0f7c20 */ /* 0x000fc80008410000 */
[----:B------:R-:W-:-:S07]  /*1480*/  @P0 FADD.FTZ R15, R43, R15 ;  /* 0x0000000f2b0f0221 */ /* 0x000fce0000010000 */
.L_x_21285:
[----:B------:R-:W-:Y:S05]  /*1490*/  BSYNC B0 ;  /* 0x0000000000007941 */ /* 0x000fea0003800000 */
.L_x_21284:
        /* <DEDUP_REMOVED lines=34> */
[----:B-----5:R-:W-:-:S05]  /*16c0*/  HADD2.F32 R8, -RZ, R32.H0_H0 ;  /* 0x20000020ff087230 */ /* 0x020fca0000004100 */
[----:B------:R-:W-:-:S04]  /*16d0*/  FMUL.FTZ R8, R8, UR6 ;  /* 0x0000000608087c20 */ /* 0x000fc80008410000 */
[----:B------:R-:W-:-:S07]  /*16e0*/  @P0 FADD.FTZ R8, R44, R8 ;  /* 0x000000082c080221 */ /* 0x000fce0000010000 */
.L_x_21287:
[----:B------:R-:W-:Y:S05]  /*16f0*/  BSYNC B0 ;  /* 0x0000000000007941 */ /* 0x000fea0003800000 */
.L_x_21286:
[----:B------:R-:W-:Y:S04]  /*1700*/  BSSY B0, `(.L_x_21288) ;  /* 0x0000005000007945 */ /* 0x000fe80003800000 */
[----:B------:R-:W-:Y:S05]  /*1710*/  @!P6 BRA `(.L_x_21289) ;  /* 0x00000000000ce947 */ /* 0x000fea0003800000 */
[----:B-----5:R-:W-:-:S05]  /*1720*/  HADD2.F32 R9, -RZ, R32.H1_H1 ;  /* 0x30000020ff097230 */ /* 0x020fca0000004100 */
[----:B------:R-:W-:-:S04]  /*1730*/  FMUL.FTZ R9, R9, UR6 ;  /* 0x0000000609097c20 */ /* 0x000fc80008410000 */
[----:B------:R-:W-:-:S07]  /*1740*/  @P0 FADD.FTZ R9, R45, R9 ;  /* 0x000000092d090221 */ /* 0x000fce0000010000 */
.L_x_21289:
[----:B------:R-:W-:Y:S05]  /*1750*/  BSYNC B0 ;  /* 0x0000000000007941 */ /* 0x000fea0003800000 */
.L_x_21288:
[----:B------:R-:W-:Y:S04]  /*1760*/  BSSY B0, `(.L_x_21290) ;  /* 0x0000005000007945 */ /* 0x000fe80003800000 */
[----:B------:R-:W-:Y:S05]  /*1770*/  @!P6 BRA `(.L_x_21291) ;  /* 0x00000000000ce947 */ /* 0x000fea0003800000 */
[----:B-----5:R-:W-:-:S05]  /*1780*/  HADD2.F32 R10, -RZ, R33.H0_H0 ;  /* 0x20000021ff0a7230 */ /* 0x020fca0000004100 */
[----:B------:R-:W-:-:S04]  /*1790*/  FMUL.FTZ R10, R10, UR6 ;  /* 0x000000060a0a7c20 */ /* 0x000fc80008410000 */
[----:B------:R-:W-:-:S07]  /*17a0*/  @P0 FADD.FTZ R10, R46, R10 ;  /* 0x0000000a2e0a0221 */ /* 0x000fce0000010000 */
.L_x_21291:
[----:B------:R-:W-:Y:S05]  /*17b0*/  BSYNC B0 ;  /* 0x0000000000007941 */ /* 0x000fea0003800000 */
.L_x_21290:
[----:B------:R-:W-:Y:S04]  /*17c0*/  BSSY B0, `(.L_x_21292) ;  /* 0x0000005000007945 */ /* 0x000fe80003800000 */
[----:B------:R-:W-:Y:S05]  /*17d0*/  @!P6 BRA `(.L_x_21293) ;  /* 0x00000000000ce947 */ /* 0x000fea0003800000 */
[----:B-----5:R-:W-:-:S05]  /*17e0*/  HADD2.F32 R11, -RZ, R33.H1_H1 ;  /* 0x30000021ff0b7230 */ /* 0x020fca0000004100 */
[----:B------:R-:W-:-:S04]  /*17f0*/  FMUL.FTZ R11, R11, UR6 ;  /* 0x000000060b0b7c20 */ /* 0x000fc80008410000 */
[----:B------:R-:W-:-:S07]  /*1800*/  @P0 FADD.FTZ R11, R47, R11 ;  /* 0x0000000b2f0b0221 */ /* 0x000fce0000010000 */
.L_x_21293:
[----:B------:R-:W-:Y:S05]  /*1810*/  BSYNC B0 ;  /* 0x0000000000007941 */ /* 0x000fea0003800000 */
.L_x_21292:
[----:B------:R-:W-:Y:S04]  /*1820*/  BSSY B0, `(.L_x_21294) ;  /* 0x0000005000007945 */ /* 0x000fe80003800000 */
[----:B------:R-:W-:Y:S05]  /*1830*/  @!P6 BRA `(.L_x_21295) ;  /* 0x00000000000ce947 */ /* 0x000fea0003800000 */
[----:B-----5:R-:W-:-:S05]  /*1840*/  HADD2.F32 R4, -RZ, R34.H0_H0 ;  /* 0x20000022ff047230 */ /* 0x020fca0000004100 */
[----:B------:R-:W-:-:S04]  /*1850*/  FMUL.FTZ R4, R4, UR6 ;  /* 0x0000000604047c20 */ /* 0x000fc80008410000 */
[----:B------:R-:W-:-:S07]  /*1860*/  @P0 FADD.FTZ R4, R40, R4 ;  /* 0x0000000428040221 */ /* 0x000fce0000010000 */
.L_x_21295:
[----:B------:R-:W-:Y:S05]  /*1870*/  BSYNC B0 ;  /* 0x0000000000007941 */ /* 0x000fea0003800000 */
.L_x_21294:
[----:B------:R-:W-:Y:S01]  /*1880*/  BSSY B0, `(.L_x_21296) ;  /* 0x0000006000007945 */ /* 0x000fe20003800000 */
[----:B------:R-:W-:-:S03]  /*1890*/  @!P6 FSEL R5, R41, RZ, P1 ;  /* 0x000000ff2905e208 */ /* 0x000fc60000800000 */
[----:B------:R-:W-:Y:S05]  /*18a0*/  @!P6 BRA `(.L_x_21297) ;  /* 0x00000000000ce947 */ /* 0x000fea0003800000 */
[----:B-----5:R-:W-:-:S05]  /*18b0*/  HADD2.F32 R5, -RZ, R34.H1_H1 ;  /* 0x30000022ff057230 */ /* 0x020fca0000004100 */
[----:B------:R-:W-:-:S04]  /*18c0*/  FMUL.FTZ R5, R5, UR6 ;  /* 0x0000000605057c20 */ /* 0x000fc80008410000 */
[----:B------:R-:W-:-:S07]  /*18d0*/  @P0 FADD.FTZ R5, R41, R5 ;  /* 0x0000000529050221 */ /* 0x000fce0000010000 */
.L_x_21297:
[----:B------:R-:W-:Y:S05]  /*18e0*/  BSYNC B0 ;  /* 0x0000000000007941 */ /* 0x000fea0003800000 */
.L_x_21296:
[----:B------:R-:W-:Y:S01]  /*18f0*/  BSSY B0, `(.L_x_21298) ;  /* 0x0000006000007945 */ /* 0x000fe20003800000 */
[----:B------:R-:W-:-:S03]  /*1900*/  @!P6 FSEL R6, R42, RZ, P5 ;  /* 0x000000ff2a06e208 */ /* 0x000fc60002800000 */
[----:B------:R-:W-:Y:S05]  /*1910*/  @!P6 BRA `(.L_x_21299) ;  /* 0x00000000000ce947 */ /* 0x000fea0003800000 */
[----:B-----5:R-:W-:-:S05]  /*1920*/  HADD2.F32 R6, -RZ, R35.H0_H0 ;  /* 0x20000023ff067230 */ /* 0x020fca0000004100 */
[----:B------:R-:W-:-:S04]  /*1930*/  FMUL.FTZ R6, R6, UR6 ;  /* 0x0000000606067c20 */ /* 0x000fc80008410000 */
[----:B------:R-:W-:-:S07]  /*1940*/  @P0 FADD.FTZ R6, R42, R6 ;  /* 0x000000062a060221 */ /* 0x000fce0000010000 */
.L_x_21299:
[----:B------:R-:W-:Y:S05]  /*1950*/  BSYNC B0 ;  /* 0x0000000000007941 */ /* 0x000fea0003800000 */
.L_x_21298:
[----:B------:R-:W-:Y:S01]  /*1960*/  BSSY B0, `(.L_x_21300) ;  /* 0x0000006000007945 */ /* 0x000fe20003800000 */
[----:B------:R-:W-:-:S03]  /*1970*/  @!P6 FSEL R7, R43, RZ, P2 ;  /* 0x000000ff2b07e208 */ /* 0x000fc60001000000 */
[----:B------:R-:W-:Y:S05]  /*1980*/  @!P6 BRA `(.L_x_21301) ;  /* 0x00000000000ce947 */ /* 0x000fea0003800000 */
[----:B-----5:R-:W-:-:S05]  /*1990*/  HADD2.F32 R7, -RZ, R35.H1_H1 ;  /* 0x30000023ff077230 */ /* 0x020fca0000004100 */
[----:B------:R-:W-:-:S04]  /*19a0*/  FMUL.FTZ R7, R7, UR6 ;  /* 0x0000000607077c20 */ /* 0x000fc80008410000 */
[----:B------:R-:W-:-:S07]  /*19b0*/  @P0 FADD.FTZ R7, R43, R7 ;  /* 0x000000072b070221 */ /* 0x000fce0000010000 */
.L_x_21301:
[----:B------:R-:W-:Y:S05]  /*19c0*/  BSYNC B0 ;  /* 0x0000000000007941 */ /* 0x000fea0003800000 */
.L_x_21300:
        /* <DEDUP_REMOVED lines=125> */
.L_x_21316:
        /* <DEDUP_REMOVED lines=156> */
[----:B------:R-:W-:Y:S01]  /*2b60*/  F2FP.F16.F32.PACK_AB R7, R8, R7 ;  /* 0x000000070807723e */ /* 0x000fe200000000ff */
        /* <DEDUP_REMOVED lines=48> */
[----:B------:R-:W-:-:S05]  /*2e70*/  F2FP.F16.F32.PACK_AB R12, R19, R12 ;  /* 0x0000000c130c723e */ /* 0x000fca00000000ff */
[----:B------:R0:W-:Y:S02]  /*2e80*/  STG.E.128 desc[UR4][R120.64], R12 ;  /* 0x0000000c78007986 */ /* 0x0001e4000c101d04 */
.L_x_21304:
[----:B------:R-:W-:Y:S05]  /*2e90*/  BSYNC B0 ;  /* 0x0000000000007941 */ /* 0x000fea0003800000 */
.L_x_21303:
[----:B------:R-:W-:Y:S02]  /*2ea0*/  IADD3 R2, R2, UR8, RZ ;  /* 0x0000000802027c10 */ /* 0x000fe4000fffe0ff */
[----:B------:R-:W-:Y:S02]  /*2eb0*/  SEL R112, RZ, 0x1, P0 ;  /* 0x00000001ff707807 */ /* 0x000fe40000000000 */
[----:B------:R-:W-:-:S13]  /*2ec0*/  ISETP.GE.AND P1, PT, R2, UR9, PT ;  /* 0x0000000902007c0c */ /* 0x000fda000bf26270 */
[----:B------:R-:W-:Y:S05]  /*2ed0*/  @!P1 BRA `(.L_x_21305) ;  /* 0xffffffd400309947 */ /* 0x000fea000383ffff */
[----:B------:R-:W-:Y:S05]  /*2ee0*/  EXIT ;  /* 0x000000000000794d */ /* 0x000fea0003800000 */
.L_x_21302:
[----:B------:R-:W-:Y:S01]  /*2ef0*/  HFMA2.MMA R120, -RZ, RZ, 0, 5.9604644775390625e-08 ;  /* 0x00000001ff787435 */ /* 0x000fe200000001ff */
[----:B------:R-:W-:Y:S02]  /*2f00*/  MOV R127, R121 ;  /* 0x00000079007f7202 */ /* 0x000fe40000000f00 */
[----:B------:R-:W-:Y:S02]  /*2f10*/  MOV R118, 0x1f ;  /* 0x0000001f00767802 */ /* 0x000fe40000000f00 */
[----:B------:R-:W-:-:S07]  /*2f20*/  MOV R115, 0xffffffff ;  /* 0xffffffff00737802 */ /* 0x000fce0000000f00 */
[----:B-----5:R-:W-:Y:S05]  /*2f30*/  WARPSYNC.COLLECTIVE R115, `(.L_x_21306) ;  /* 0x0000000073087348 */ /* 0x020fea0003c00000 */
[----:B------:R0:W1:Y:S02]  /*2f40*/  SHFL.BFLY P2, R112, R127, R120, R118 ;  /* 0x0c0000787f707389 */ /* 0x0000640000040076 */
[----:B01---5:R-:W-:Y:S01]  /*2f50*/  ENDCOLLECTIVE ;  /* 0x000000000000791b */ /* 0x023fe20003800000 */
.L_x_21306:
[----:B------:R-:W-:Y:S01]  /*2f60*/  HFMA2.MMA R120, -RZ, RZ, 0, 1.1920928955078125e-07 ;  /* 0x00000002ff787435 */ /* 0x000fe200000001ff */
[----:B------:R-:W-:-:S05]  /*2f70*/  FADD.FTZ R122, R121, R112 ;  /* 0x00000070797a7221 */ /* 0x000fca0000010000 */
[----:B------:R-:W-:-:S07]  /*2f80*/  MOV R127, R122 ;  /* 0x0000007a007f7202 */ /* 0x000fce0000000f00 */
[----:B------:R-:W-:Y:S05]  /*2f90*/  WARPSYNC.COLLECTIVE R115, `(.L_x_21307) ;  /* 0x0000000073087348 */ /* 0x000fea0003c00000 */
[----:B------:R0:W1:Y:S02]  /*2fa0*/  SHFL.BFLY P2, R112, R127, R120, R118 ;  /* 0x0c0000787f707389 */ /* 0x0000640000040076 */
[----:B01----:R-:W-:Y:S01]  /*2fb0*/  ENDCOLLECTIVE ;  /* 0x000000000000791b */ /* 0x003fe20003800000 */
.L_x_21307:
[----:B------:R-:W-:Y:S01]  /*2fc0*/  HFMA2.MMA R120, -RZ, RZ, 0, 2.384185791015625e-07 ;  /* 0x00000004ff787435 */ /* 0x000fe200000001ff */
[----:B------:R-:W-:-:S05]  /*2fd0*/  FADD.FTZ R123, R122, R112 ;  /* 0x000000707a7b7221 */ /* 0x000fca0000010000 */
[----:B------:R-:W-:-:S07]  /*2fe0*/  MOV R127, R123 ;  /* 0x0000007b007f7202 */ /* 0x000fce0000000f00 */
[----:B------:R-:W-:Y:S05]  /*2ff0*/  WARPSYNC.COLLECTIVE R115, `(.L_x_21308) ;  /* 0x0000000073087348 */ /* 0x000fea0003c00000 */
[----:B------:R0:W1:Y:S02]  /*3000*/  SHFL.BFLY P2, R112, R127, R120, R118 ;  /* 0x0c0000787f707389 */ /* 0x0000640000040076 */
[----:B01----:R-:W-:Y:S01]  /*3010*/  ENDCOLLECTIVE ;  /* 0x000000000000791b */ /* 0x003fe20003800000 */
.L_x_21308:
[----:B------:R-:W-:Y:S01]  /*3020*/  HFMA2.MMA R120, -RZ, RZ, 0, 4.76837158203125e-07 ;  /* 0x00000008ff787435 */ /* 0x000fe200000001ff */
[----:B------:R-:W-:-:S05]  /*3030*/  FADD.FTZ R124, R123, R112 ;  /* 0x000000707b7c7221 */ /* 0x000fca0000010000 */
[----:B------:R-:W-:-:S07]  /*3040*/  MOV R127, R124 ;  /* 0x0000007c007f7202 */ /* 0x000fce0000000f00 */
[----:B------:R-:W-:Y:S05]  /*3050*/  WARPSYNC.COLLECTIVE R115, `(.L_x_21309) ;  /* 0x0000000073087348 */ /* 0x000fea0003c00000 */
[----:B------:R0:W1:Y:S02]  /*3060*/  SHFL.BFLY P2, R112, R127, R120, R118 ;  /* 0x0c0000787f707389 */ /* 0x0000640000040076 */
[----:B01----:R-:W-:Y:S01]  /*3070*/  ENDCOLLECTIVE ;  /* 0x000000000000791b */ /* 0x003fe20003800000 */
.L_x_21309:
[----:B------:R-:W-:Y:S01]  /*3080*/  HFMA2.MMA R120, -RZ, RZ, 0, 9.5367431640625e-07 ;  /* 0x00000010ff787435 */ /* 0x000fe200000001ff */
[----:B------:R-:W-:-:S05]  /*3090*/  FADD.FTZ R125, R124, R112 ;  /* 0x000000707c7d7221 */ /* 0x000fca0000010000 */
[----:B------:R-:W-:-:S07]  /*30a0*/  MOV R127, R125 ;  /* 0x0000007d007f7202 */ /* 0x000fce0000000f00 */
[----:B------:R-:W-:Y:S05]  /*30b0*/  WARPSYNC.COLLECTIVE R115, `(.L_x_21310) ;  /* 0x0000000073087348 */ /* 0x000fea0003c00000 */
[----:B------:R0:W1:Y:S02]  /*30c0*/  SHFL.BFLY P2, R112, R127, R120, R118 ;  /* 0x0c0000787f707389 */ /* 0x0000640000040076 */
[----:B01----:R-:W-:Y:S01]  /*30d0*/  ENDCOLLECTIVE ;  /* 0x000000000000791b */ /* 0x003fe20003800000 */
.L_x_21310:
        /* <DEDUP_REMOVED lines=72> */
.L_x_21311:
[----:B------:R-:W-:Y:S01]  /*3560*/  HFMA2.MMA R120, -RZ, RZ, 0, 1.1920928955078125e-07 ;  /* 0x00000002ff787435 */ /* 0x000fe200000001ff */
[----:B------:R-:W-:-:S05]  /*3570*/  FADD.FTZ R122, R121, R112 ;  /* 0x00000070797a7221 */ /* 0x000fca0000010000 */
[----:B------:R-:W-:-:S07]  /*3580*/  MOV R127, R122 ;  /* 0x0000007a007f7202 */ /* 0x000fce0000000f00 */
[----:B------:R-:W-:Y:S05]  /*3590*/  WARPSYNC.COLLECTIVE R115, `(.L_x_21312) ;  /* 0x0000000073087348 */ /* 0x000fea0003c00000 */
[----:B------:R0:W1:Y:S02]  /*35a0*/  SHFL.BFLY P2, R112, R127, R120, R118 ;  /* 0x0c0000787f707389 */ /* 0x0000640000040076 */
[----:B01----:R-:W-:Y:S01]  /*35b0*/  ENDCOLLECTIVE ;  /* 0x000000000000791b */ /* 0x003fe20003800000 */
.L_x_21312:
[----:B------:R-:W-:Y:S01]  /*35c0*/  HFMA2.MMA R120, -RZ, RZ, 0, 2.384185791015625e-07 ;  /* 0x00000004ff787435 */ /* 0x000fe200000001ff */
[----:B------:R-:W-:-:S05]  /*35d0*/  FADD.FTZ R123, R122, R112 ;  /* 0x000000707a7b7221 */ /* 0x000fca0000010000 */
[----:B------:R-:W-:-:S07]  /*35e0*/  MOV R127, R123 ;  /* 0x0000007b007f7202 */ /* 0x000fce0000000f00 */
[----:B------:R-:W-:Y:S05]  /*35f0*/  WARPSYNC.COLLECTIVE R115, `(.L_x_21313) ;  /* 0x0000000073087348 */ /* 0x000fea0003c00000 */
[----:B------:R0:W1:Y:S02]  /*3600*/  SHFL.BFLY P2, R112, R127, R120, R118 ;  /* 0x0c0000787f707389 */ /* 0x0000640000040076 */
[----:B01----:R-:W-:Y:S01]  /*3610*/  ENDCOLLECTIVE ;  /* 0x000000000000791b */ /* 0x003fe20003800000 */
.L_x_21313:
[----:B------:R-:W-:Y:S01]  /*3620*/  HFMA2.MMA R120, -RZ, RZ, 0, 4.76837158203125e-07 ;  /* 0x00000008ff787435 */ /* 0x000fe200000001ff */
[----:B------:R-:W-:-:S05]  /*3630*/  FADD.FTZ R124, R123, R112 ;  /* 0x000000707b7c7221 */ /* 0x000fca0000010000 */
[----:B------:R-:W-:-:S07]  /*3640*/  MOV R127, R124 ;  /* 0x0000007c007f7202 */ /* 0x000fce0000000f00 */
[----:B------:R-:W-:Y:S05]  /*3650*/  WARPSYNC.COLLECTIVE R115, `(.L_x_21314) ;  /* 0x0000000073087348 */ /* 0x000fea0003c00000 */
[----:B------:R0:W1:Y:S02]  /*3660*/  SHFL.BFLY P2, R112, R127, R120, R118 ;  /* 0x0c0000787f707389 */ /* 0x0000640000040076 */
[----:B01----:R-:W-:Y:S01]  /*3670*/  ENDCOLLECTIVE ;  /* 0x000000000000791b */ /* 0x003fe20003800000 */
.L_x_21314:
[----:B------:R-:W-:Y:S01]  /*3680*/  HFMA2.MMA R120, -RZ, RZ, 0, 9.5367431640625e-07 ;  /* 0x00000010ff787435 */ /* 0x000fe200000001ff */
[----:B------:R-:W-:-:S05]  /*3690*/  FADD.FTZ R125, R124, R112 ;  /* 0x000000707c7d7221 */ /* 0x000fca0000010000 */
[----:B------:R-:W-:-:S07]  /*36a0*/  MOV R127, R125 ;  /* 0x0000007d007f7202 */ /* 0x000fce0000000f00 */
[----:B------:R-:W-:Y:S05]  /*36b0*/  WARPSYNC.COLLECTIVE R115, `(.L_x_21315) ;  /* 0x0000000073087348 */ /* 0x000fea0003c00000 */
[----:B------:R0:W1:Y:S02]  /*36c0*/  SHFL.BFLY P2, R112, R127, R120, R118 ;  /* 0x0c0000787f707389 */ /* 0x0000640000040076 */
[----:B01----:R-:W-:Y:S01]  /*36d0*/  ENDCOLLECTIVE ;  /* 0x000000000000791b */ /* 0x003fe20003800000 */
.L_x_21315:
[----:B------:R-:W-:Y:S05]  /*36e0*/  BRA `(.L_x_21316) ;  /* 0xffffffe800ac7947 */ /* 0x000fea000383ffff */
.L_x_21317:
        /* <DEDUP_REMOVED lines=9> */
.L_x_30299:


//--------------------- .text._ZN10layer_norm13ln_fwd_kernelINS_13Kernel_traitsIf6__halffS2_fjLj4096ELj1ELj1ELj4ELj16ENS_18Kernel_traits_baseILj4096EfS2_fS2_fjLj128EEEEELb0ELb1ELb0ELb0EEEvNS_9FwdParamsE --------------------------
	.section	.text._ZN10layer_norm13ln_fwd_kernelINS_13Kernel_traitsIf6__halffS2_fjLj4096ELj1ELj1ELj4ELj16ENS_18Kernel_traits_baseILj4096EfS2_fS2_fjLj128EEEEELb0ELb1ELb0ELb0EEEvNS_9FwdParamsE,"ax",@progbits
	.align	128
        .global         _ZN10layer_norm13ln_fwd_kernelINS_13Kernel_traitsIf6__halffS2_fjLj4096ELj1ELj1ELj4ELj16ENS_18Kernel_traits_baseILj4096EfS2_fS2_fjLj128EEEEELb0ELb1ELb0ELb0EEEvNS_9FwdParamsE
        .type           _ZN10layer_norm13ln_fwd_kernelINS_13Kernel_traitsIf6__halffS2_fjLj4096ELj1ELj1ELj4ELj16ENS_18Kernel_traits_baseILj4096EfS2_fS2_fjLj128EEEEELb0ELb1ELb0ELb0EEEvNS_9FwdParamsE,@function
        .size           _ZN10layer_norm13ln_fwd_kernelINS_13Kernel_traitsIf6__halffS2_fjLj4096ELj1ELj1ELj4ELj16ENS_18Kernel_traits_baseILj4096EfS2_fS2_fjLj128EEEEELb0ELb1ELb0ELb0EEEvNS_9FwdParamsE,(.L_x_30300 - _ZN10layer_norm13ln_fwd_kernelINS_13Kernel_traitsIf6__halffS2_fjLj4096ELj1ELj1ELj4ELj16ENS_18Kernel_traits_baseILj4096EfS2_fS2_fjLj128EEEEELb0ELb1ELb0ELb0EEEvNS_9FwdParamsE)
        .other          _ZN10layer_norm13ln_fwd_kernelINS_13Kernel_traitsIf6__halffS2_fjLj4096ELj1ELj1ELj4ELj16ENS_18Kernel_traits_baseILj4096EfS2_fS2_fjLj128EEEEELb0ELb1ELb0ELb0EEEvNS_9FwdParamsE,@"STO_CUDA_ENTRY STV_DEFAULT"
_ZN10layer_norm13ln_fwd_kernelINS_13Kernel_traitsIf6__halffS2_fjLj4096ELj1ELj1ELj4ELj16ENS_18Kernel_traits_baseILj4096EfS2_fS2_fjLj128EEEEELb0ELb1ELb0ELb0EEEvNS_9FwdParamsE:
.text._ZN10layer_norm13ln_fwd_kernelINS_13Kernel_traitsIf6__halffS2_fjLj4096ELj1ELj1ELj4ELj16ENS_18Kernel_traits_baseILj4096EfS2_fS2_fjLj128EEEEELb0ELb1ELb0ELb0EEEvNS_9FwdParamsE:
        /* <DEDUP_REMOVED lines=38> */
.L_x_21319:
[----:B------:R-:W-:Y:S05]  /*0260*/  BSYNC B0 ;  /* 0x0000000000007941 */ /* 0x000fea0003800000 */
.L_x_21318:
        /* <DEDUP_REMOVED lines=23> */
.L_x_21321:
[----:B------:R-:W-:Y:S05]  /*03e0*/  BSYNC B0 ;  /* 0x0000000000007941 */ /* 0x000fea0003800000 */
.L_x_21320:
        /* <DEDUP_REMOVED lines=23> */
.L_x_21323:
[----:B------:R-:W-:Y:S05]  /*0560*/  BSYNC B0 ;  /* 0x0000000000007941 */ /* 0x000fea0003800000 */
.L_x_21322:
        /* <DEDUP_REMOVED lines=22> */
.L_x_21325:
[----:B------:R-:W-:Y:S05]  /*06d0*/  BSYNC B0 ;  /* 0x0000000000007941 */ /* 0x000fea0003800000 */
.L_x_21324:
        /* <DEDUP_REMOVED lines=33> */
.L_x_21343:
        /* <DEDUP_REMOVED lines=29> */
[----:B------:R-:W-:Y:S01]  /*0ac0*/  LEA.HI.X R143, R147, UR11, RZ, 0x5, P3 ;  /* 0x0000000b938f7c11 */ /* 0x000fe200098f2cff */
[----:B--2---:R-:W-:-:S02]  /*0ad0*/  HADD2.F32 R149, -RZ, R109.H0_H0 ;  /* 0x2000006dff957230 */ /* 0x004fc40000004100 */
[--C-:B------:R-:W-:Y:S02]  /*0ae0*/  HADD2.F32 R115, -RZ, R108.reuse.H0_H0 ;  /* 0x2000006cff737230 */ /* 0x100fe40000004100 */
[----:B------:R-:W-:Y:S02]  /*0af0*/  HADD2.F32 R141, -RZ, R108.H1_H1 ;  /* 0x3000006cff8d7230 */ /* 0x000fe40000004100 */
[-C--:B------:R-:W-:Y:S01]  /*0b00*/  FMUL.FTZ R149, R149, R140.reuse ;  /* 0x0000008c95957220 */ /* 0x080fe20000410000 */
[----:B------:R-:W-:Y:S02]  /*0b10*/  HADD2.F32 R109, -RZ, R109.H1_H1 ;  /* 0x3000006dff6d7230 */ /* 0x000fe40000004100 */
[----:B------:R-:W-:Y:S01]  /*0b20*/  FMUL.FTZ R115, R115, R140 ;  /* 0x0000008c73737220 */ /* 0x000fe20000410000 */
[----:B------:R-:W-:Y:S02]  /*0b30*/  HADD2.F32 R153, -RZ, R110.H1_H1 ;  /* 0x3000006eff997230 */ /* 0x000fe40000004100 */
[----:B------:R-:W-:-:S02]  /*0b40*/  HADD2.F32 R155, -RZ, R111.H0_H0 ;  /* 0x2000006fff9b7230 */ /* 0x000fc40000004100 */
[-C--:B0-----:R-:W-:Y:S01]  /*0b50*/  FMUL.FTZ R112, R109, R140.reuse ;  /* 0x0000008c6d707220 */ /* 0x081fe20000410000 */
[----:B------:R-:W-:Y:S02]  /*0b60*/  HADD2.F32 R151, -RZ, R110.H0_H0 ;  /* 0x2000006eff977230 */ /* 0x000fe40000004100 */
[-C--:B------:R-:W-:Y:S01]  /*0b70*/  FMUL.FTZ R110, R141, R140.reuse ;  /* 0x0000008c8d6e7220 */ /* 0x080fe20000410000 */
[----:B------:R-:W-:Y:S02]  /*0b80*/  HADD2.F32 R111, -RZ, R111.H1_H1 ;  /* 0x3000006fff6f7230 */ /* 0x000fe40000004100 */
[-C--:B------:R-:W-:Y:S01]  /*0b90*/  FMUL.FTZ R114, R153, R140.reuse ;  /* 0x0000008c99727220 */ /* 0x080fe20000410000 */
[-C--:B------:R-:W-:Y:S01]  /*0ba0*/  FMUL.FTZ R155, R155, R140.reuse ;  /* 0x0000008c9b9b7220 */ /* 0x080fe20000410000 */
[-C--:B------:R-:W-:Y:S01]  /*0bb0*/  FMUL.FTZ R151, R151, R140.reuse ;  /* 0x0000008c97977220 */ /* 0x080fe20000410000 */
        /* <DEDUP_REMOVED lines=17> */
[----:B------:R2:W-:Y:S01]  /*0cd0*/  STG.E.128 desc[UR4][R142.64], R108 ;  /* 0x0000006c8e007986 */ /* 0x0005e2000c101d04 */
[----:B------:R-:W-:-:S03]  /*0ce0*/  IADD3 R141, R147, 0x80, RZ ;  /* 0x00000080938d7810 */ /* 0x000fc60007ffe0ff */
[----:B------:R2:W-:Y:S04]  /*0cf0*/  STG.E.128 desc[UR4][R142.64+0x10], R112 ;  /* 0x000010708e007986 */ /* 0x0005e8000c101d04 */
.L_x_21327:
[----:B------:R-:W-:Y:S05]  /*0d00*/  BSYNC B0 ;  /* 0x0000000000007941 */ /* 0x000fea0003800000 */
.L_x_21326:
        /* <DEDUP_REMOVED lines=16> */
[----:B------:R-:W-:Y:S01]  /*0e10*/  IADD3 R141, R141, 0x80, RZ ;  /* 0x000000808d8d7810 */ /* 0x000fe20007ffe0ff */
[--C-:B----4-:R-:W-:Y:S02]  /*0e20*/  HADD2.F32 R151, -RZ, R117.reuse.H0_H0 ;  /* 0x20000075ff977230 */ /* 0x110fe40000004100 */
[--C-:B------:R-:W-:Y:S02]  /*0e30*/  HADD2.F32 R123, -RZ, R116.reuse.H0_H0 ;  /* 0x20000074ff7b7230 */ /* 0x100fe40000004100 */
[----:B------:R-:W-:Y:S02]  /*0e40*/  HADD2.F32 R149, -RZ, R116.H1_H1 ;  /* 0x30000074ff957230 */ /* 0x000fe40000004100 */
[-C--:B------:R-:W-:Y:S01]  /*0e50*/  FMUL.FTZ R151, R151, R140.reuse ;  /* 0x0000008c97977220 */ /* 0x080fe20000410000 */
[----:B------:R-:W-:Y:S02]  /*0e60*/  HADD2.F32 R117, -RZ, R117.H1_H1 ;  /* 0x30000075ff757230 */ /* 0x000fe40000004100 */
[----:B------:R-:W-:Y:S01]  /*0e70*/  FMUL.FTZ R123, R123, R140 ;  /* 0x0000008c7b7b7220 */ /* 0x000fe20000410000 */
[----:B------:R-:W-:-:S02]  /*0e80*/  HADD2.F32 R155, -RZ, R118.H1_H1 ;  /* 0x30000076ff9b7230 */ /* 0x000fc40000004100 */
[--C-:B------:R-:W-:Y:S02]  /*0e90*/  HADD2.F32 R157, -RZ, R119.reuse.H0_H0 ;  /* 0x20000077ff9d7230 */ /* 0x100fe40000004100 */
        /* <DEDUP_REMOVED lines=26> */
.L_x_21329:
[----:B------:R-:W-:Y:S05]  /*1040*/  BSYNC B0 ;  /* 0x0000000000007941 */ /* 0x000fea0003800000 */
.L_x_21328:
        /* <DEDUP_REMOVED lines=51> */
.L_x_21331:
[----:B------:R-:W-:Y:S05]  /*1380*/  BSYNC B0 ;  /* 0x0000000000007941 */ /* 0x000fea0003800000 */
.L_x_21330:
        /* <DEDUP_REMOVED lines=13> */
[----:B------:R-:W-:Y:S01]  /*1460*/  ISETP.NE.AND.EX P2, PT, RZ, UR9, PT, P2 ;  /* 0x00000009ff007c0c */ /* 0x000fe2000bf45320 */
[----:B----4-:R-:W-:-:S02]  /*1470*/  HADD2.F32 R149, -RZ, R133.H0_H0 ;  /* 0x20000085ff957230 */ /* 0x010fc40000004100 */
[----:B------:R-:W-:Y:S02]  /*1480*/  HADD2.F32 R151, -RZ, R133.H1_H1 ;  /* 0x30000085ff977230 */ /* 0x000fe40000004100 */
[----:B------:R-:W-:Y:S02]  /*1490*/  HADD2.F32 R133, -RZ, R134.H0_H0 ;  /* 0x20000086ff857230 */ /* 0x000fe40000004100 */
[-C--:B------:R-:W-:Y:S01]  /*14a0*/  FMUL.FTZ R149, R149, R140.reuse ;  /* 0x0000008c95957220 */ /* 0x080fe20000410000 */
[--C-:B------:R-:W-:Y:S02]  /*14b0*/  HADD2.F32 R139, -RZ, R132.reuse.H0_H0 ;  /* 0x20000084ff8b7230 */ /* 0x100fe40000004100 */
[-C--:B-1----:R-:W-:Y:S01]  /*14c0*/  FMUL.FTZ R136, R151, R140.reuse ;  /* 0x0000008c97887220 */ /* 0x082fe20000410000 */
[----:B------:R-:W-:Y:S02]  /*14d0*/  HADD2.F32 R143, -RZ, R132.H1_H1 ;  /* 0x30000084ff8f7230 */ /* 0x000fe40000004100 */
[----:B------:R-:W-:Y:S01]  /*14e0*/  FMUL.FTZ R137, R133, R140 ;  /* 0x0000008c85897220 */ /* 0x000fe20000410000 */
[----:B------:R-:W-:-:S02]  /*14f0*/  HADD2.F32 R153, -RZ, R134.H1_H1 ;  /* 0x30000086ff997230 */ /* 0x000fc40000004100 */
[-C--:B------:R-:W-:Y:S01]  /*1500*/  FMUL.FTZ R139, R139, R140.reuse ;  /* 0x0000008c8b8b7220 */ /* 0x080fe20000410000 */
[--C-:B------:R-:W-:Y:S02]  /*1510*/  HADD2.F32 R155, -RZ, R135.reuse.H0_H0 ;  /* 0x20000087ff9b7230 */ /* 0x100fe40000004100 */
[-C--:B------:R-:W-:Y:S01]  /*1520*/  FMUL.FTZ R134, R143, R140.reuse ;  /* 0x0000008c8f867220 */ /* 0x080fe20000410000 */
[----:B------:R-:W-:Y:S02]  /*1530*/  HADD2.F32 R135, -RZ, R135.H1_H1 ;  /* 0x30000087ff877230 */ /* 0x000fe40000004100 */
        /* <DEDUP_REMOVED lines=22> */
.L_x_21333:
[----:B------:R-:W-:Y:S05]  /*16a0*/  BSYNC B0 ;  /* 0x0000000000007941 */ /* 0x000fea0003800000 */
.L_x_21332:
        /* <DEDUP_REMOVED lines=129> */
.L_x_21354:
        /* <DEDUP_REMOVED lines=90> */
[----:B------:R-:W-:Y:S01]  /*2460*/  F2FP.F16.F32.PACK_AB R140, R141, R140 ;  /* 0x0000008c8d8c723e */ /* 0x000fe200000000ff */
        /* <DEDUP_REMOVED lines=13> */
[----:B------:R-:W-:Y:S02]  /*2540*/  F2FP.F16.F32.PACK_AB R141, R142, R141 ;  /* 0x0000008d8e8d723e */ /* 0x000fe400000000ff */
[----:B------:R-:W-:Y:S02]  /*2550*/  F2FP.F16.F32.PACK_AB R142, R150, R151 ;  /* 0x00000097968e723e */ /* 0x000fe400000000ff */
[----:B------:R-:W-:-:S05]  /*2560*/  F2FP.F16.F32.PACK_AB R143, R152, R143 ;  /* 0x0000008f988f723e */ /* 0x000fca00000000ff */
[----:B------:R1:W-:Y:S02]  /*2570*/  STG.E.128 desc[UR4][R148.64], R140 ;  /* 0x0000008c94007986 */ /* 0x0003e4000c101d04 */
.L_x_21336:
[----:B------:R-:W-:Y:S05]  /*2580*/  BSYNC B0 ;  /* 0x0000000000007941 */ /* 0x000fea0003800000 */
.L_x_21335:
        /* <DEDUP_REMOVED lines=35> */
.L_x_21338:
[----:B------:R-:W-:Y:S05]  /*27c0*/  BSYNC B0 ;  /* 0x0000000000007941 */ /* 0x000fea0003800000 */
.L_x_21337:
        /* <DEDUP_REMOVED lines=35> */
.L_x_21340:
[----:B------:R-:W-:Y:S05]  /*2a00*/  BSYNC B0 ;  /* 0x0000000000007941 */ /* 0x000fea0003800000 */
.L_x_21339:
        /* <DEDUP_REMOVED lines=17> */
[----:B------:R-:W-:Y:S01]  /*2b20*/  F2FP.F16.F32.PACK_AB R143, R150, R149 ;  /* 0x00000095968f723e */ /* 0x000fe200000000ff */
[----:B------:R-:W-:Y:S01]  /*2b30*/  FADD.FTZ R149, R132, -UR6 ;  /* 0x8000000684957e21 */ /* 0x000fe20008010000 */
        /* <DEDUP_REMOVED lines=11> */
[----:B------:R-:W-:Y:S02]  /*2bf0*/  F2FP.F16.F32.PACK_AB R141, R150, R153 ;  /* 0x00000099968d723e */ /* 0x000fe400000000ff */
[----:B------:R-:W-:-:S05]  /*2c00*/  F2FP.F16.F32.PACK_AB R140, R151, R0 ;  /* 0x00000000978c723e */ /* 0x000fca00000000ff */
[----:B------:R0:W-:Y:S02]  /*2c10*/  STG.E.128 desc[UR4][R148.64], R140 ;  /* 0x0000008c94007986 */ /* 0x0001e4000c101d04 */
.L_x_21342:
[----:B------:R-:W-:Y:S05]  /*2c20*/  BSYNC B0 ;  /* 0x0000000000007941 */ /* 0x000fea0003800000 */
.L_x_21341:
[----:B------:R-:W-:Y:S02]  /*2c30*/  IADD3 R145, R145, UR14, RZ ;  /* 0x0000000e91917c10 */ /* 0x000fe4000fffe0ff */
[----:B0-----:R-:W-:Y:S02]  /*2c40*/  SEL R0, RZ, 0x1, P4 ;  /* 0x00000001ff007807 */ /* 0x001fe40002000000 */
[----:B------:R-:W-:-:S13]  /*2c50*/  ISETP.GE.AND P2, PT, R145, UR15, PT ;  /* 0x0000000f91007c0c */ /* 0x000fda000bf46270 */
[----:B------:R-:W-:Y:S05]  /*2c60*/  @!P2 BRA `(.L_x_21343) ;  /* 0xffffffdc0020a947 */ /* 0x000fea000383ffff */
[----:B------:R-:W-:Y:S05]  /*2c70*/  EXIT ;  /* 0x000000000000794d */ /* 0x000fea0003800000 */
.L_x_21334:
[----:B------:R-:W-:Y:S01]  /*2c80*/  HFMA2.MMA R154, -RZ, RZ, 0, 5.9604644775390625e-08 ;  /* 0x00000001ff9a7435 */ /* 0x000fe200000001ff */
[----:B------:R-:W-:Y:S02]  /*2c90*/  MOV R155, R141 ;  /* 0x0000008d009b7202 */ /* 0x000fe40000000f00 */
[----:B------:R-:W-:Y:S02]  /*2ca0*/  MOV R157, 0x1f ;  /* 0x0000001f009d7802 */ /* 0x000fe40000000f00 */
[----:B------:R-:W-:-:S07]  /*2cb0*/  MOV R152, 0xffffffff ;  /* 0xffffffff00987802 */ /* 0x000fce0000000f00 */
[----:B-1-345:R-:W-:Y:S05]  /*2cc0*/  WARPSYNC.COLLECTIVE R152, `(.L_x_21344) ;  /* 0x0000000098087348 */ /* 0x03afea0003c00000 */
[----:B------:R0:W2:Y:S02]  /*2cd0*/  SHFL.BFLY P6, R153, R155, R154, R157 ;  /* 0x0c00009a9b997389 */ /* 0x0000a400000c009d */
[----:B012345:R-:W-:Y:S01]  /*2ce0*/  ENDCOLLECTIVE ;  /* 0x000000000000791b */ /* 0x03ffe20003800000 */
.L_x_21344:
[----:B------:R-:W-:Y:S01]  /*2cf0*/  HFMA2.MMA R154, -RZ, RZ, 0, 1.1920928955078125e-07 ;  /* 0x00000002ff9a7435 */ /* 0x000fe200000001ff */
[----:B------:R-:W-:-:S05]  /*2d00*/  MOV R0, R153 ;  /* 0x0000009900007202 */ /* 0x000fca0000000f00 */
[----:B------:R-:W-:-:S05]  /*2d10*/  FADD.FTZ R148, R141, R0 ;  /* 0x000000008d947221 */ /* 0x000fca0000010000 */
[----:B------:R-:W-:-:S07]  /*2d20*/  MOV R155, R148 ;  /* 0x00000094009b7202 */ /* 0x000fce0000000f00 */
[----:B------:R-:W-:Y:S05]  /*2d30*/  WARPSYNC.COLLECTIVE R152, `(.L_x_21345) ;  /* 0x0000000098087348 */ /* 0x000fea0003c00000 */
[----:B------:R0:W1:Y:S02]  /*2d40*/  SHFL.BFLY P6, R153, R155, R154, R157 ;  /* 0x0c00009a9b997389 */ /* 0x00006400000c009d */
[----:B01----:R-:W-:Y:S01]  /*2d50*/  ENDCOLLECTIVE ;  /* 0x000000000000791b */ /* 0x003fe20003800000 */
.L_x_21345:
[----:B------:R-:W-:Y:S01]  /*2d60*/  HFMA2.MMA R154, -RZ, RZ, 0, 2.384185791015625e-07 ;  /* 0x00000004ff9a7435 */ /* 0x000fe200000001ff */
[----:B------:R-:W-:-:S05]  /*2d70*/  MOV R149, R153 ;  /* 0x0000009900957202 */ /* 0x000fca0000000f00 */
[----:B------:R-:W-:-:S05]  /*2d80*/  FADD.FTZ R149, R148, R149 ;  /* 0x0000009594957221 */ /* 0x000fca0000010000 */
[----:B------:R-:W-:-:S07]  /*2d90*/  MOV R155, R149 ;  /* 0x00000095009b7202 */ /* 0x000fce0000000f00 */
[----:B------:R-:W-:Y:S05]  /*2da0*/  WARPSYNC.COLLECTIVE R152, `(.L_x_21346) ;  /* 0x0000000098087348 */ /* 0x000fea0003c00000 */
[----:B------:R0:W1:Y:S02]  /*2db0*/  SHFL.BFLY P6, R153, R155, R154, R157 ;  /* 0x0c00009a9b997389 */ /* 0x00006400000c009d */
[----:B01----:R-:W-:Y:S01]  /*2dc0*/  ENDCOLLECTIVE ;  /* 0x000000000000791b */ /* 0x003fe20003800000 */
.L_x_21346:
[----:B------:R-:W-:Y:S01]  /*2dd0*/  HFMA2.MMA R154, -RZ, RZ, 0, 4.76837158203125e-07 ;  /* 0x00000008ff9a7435 */ /* 0x000fe200000001ff */
[----:B------:R-:W-:-:S05]  /*2de0*/  MOV R0, R153 ;  /* 0x0000009900007202 */ /* 0x000fca0000000f00 */
[----:B------:R-:W-:-:S05]  /*2df0*/  FADD.FTZ R150, R149, R0 ;  /* 0x0000000095967221 */ /* 0x000fca0000010000 */
[----:B------:R-:W-:-:S07]  /*2e00*/  MOV R155, R150 ;  /* 0x00000096009b7202 */ /* 0x000fce0000000f00 */
[----:B------:R-:W-:Y:S05]  /*2e10*/  WARPSYNC.COLLECTIVE R152, `(.L_x_21347) ;  /* 0x0000000098087348 */ /* 0x000fea0003c00000 */
[----:B------:R0:W1:Y:S02]  /*2e20*/  SHFL.BFLY P6, R153, R155, R154, R157 ;  /* 0x0c00009a9b997389 */ /* 0x00006400000c009d */
[----:B01----:R-:W-:Y:S01]  /*2e30*/  ENDCOLLECTIVE ;  /* 0x000000000000791b */ /* 0x003fe20003800000 */
.L_x_21347:
[----:B------:R-:W-:Y:S01]  /*2e40*/  HFMA2.MMA R154, -RZ, RZ, 0, 9.5367431640625e-07 ;  /* 0x00000010ff9a7435 */ /* 0x000fe200000001ff */
[----:B------:R-:W-:-:S05]  /*2e50*/  MOV R151, R153 ;  /* 0x0000009900977202 */ /* 0x000fca0000000f00 */
[----:B------:R-:W-:-:S05]  /*2e60*/  FADD.FTZ R151, R150, R151 ;  /* 0x0000009796977221 */ /* 0x000fca0000010000 */
[----:B------:R-:W-:-:S07]  /*2e70*/  MOV R155, R151 ;  /* 0x00000097009b7202 */ /* 0x000fce0000000f00 */
[----:B------:R-:W-:Y:S05]  /*2e80*/  WARPSYNC.COLLECTIVE R152, `(.L_x_21348) ;  /* 0x0000000098087348 */ /* 0x000fea0003c00000 */
[----:B------:R0:W1:Y:S02]  /*2e90*/  SHFL.BFLY P6, R153, R155, R154, R157 ;  /* 0x0c00009a9b997389 */ /* 0x00006400000c009d */
[----:B01----:R-:W-:Y:S01]  /*2ea0*/  ENDCOLLECTIVE ;  /* 0x000000000000791b */ /* 0x003fe20003800000 */
.L_x_21348:
        /* <DEDUP_REMOVED lines=73> */
.L_x_21349:
[----:B------:R-:W-:Y:S01]  /*3340*/  HFMA2.MMA R154, -RZ, RZ, 0, 1.1920928955078125e-07 ;  /* 0x00000002ff9a7435 */ /* 0x000fe200000001ff */
[----:B------:R-:W-:-:S05]  /*3350*/  MOV R141, R153 ;  /* 0x00000099008d7202 */ /* 0x000fca0000000f00 */
[----:B------:R-:W-:-:S05]  /*3360*/  FADD.FTZ R141, R0, R141 ;  /* 0x0000008d008d7221 */ /* 0x000fca0000010000 */
[----:B------:R-:W-:-:S07]  /*3370*/  MOV R155, R141 ;  /* 0x0000008d009b7202 */ /* 0x000fce0000000f00 */
[----:B------:R-:W-:Y:S05]  /*3380*/  WARPSYNC.COLLECTIVE R152, `(.L_x_21350) ;  /* 0x0000000098087348 */ /* 0x000fea0003c00000 */
[----:B------:R0:W1:Y:S02]  /*3390*/  SHFL.BFLY P6, R153, R155, R154, R157 ;  /* 0x0c00009a9b997389 */ /* 0x00006400000c009d */
[----:B01----:R-:W-:Y:S01]  /*33a0*/  ENDCOLLECTIVE ;  /* 0x000000000000791b */ /* 0x003fe20003800000 */
.L_x_21350:
[----:B------:R-:W-:Y:S01]  /*33b0*/  HFMA2.MMA R154, -RZ, RZ, 0, 2.384185791015625e-07 ;  /* 0x00000004ff9a7435 */ /* 0x000fe200000001ff */
[----:B------:R-:W-:-:S05]  /*33c0*/  MOV R148, R153 ;  /* 0x0000009900947202 */ /* 0x000fca0000000f00 */
[----:B------:R-:W-:-:S05]  /*33d0*/  FADD.FTZ R148, R141, R148 ;  /* 0x000000948d947221 */ /* 0x000fca0000010000 */
[----:B------:R-:W-:-:S07]  /*33e0*/  MOV R155, R148 ;  /* 0x00000094009b7202 */ /* 0x000fce0000000f00 */
[----:B------:R-:W-:Y:S05]  /*33f0*/  WARPSYNC.COLLECTIVE R152, `(.L_x_21351) ;  /* 0x0000000098087348 */ /* 0x000fea0003c00000 */
[----:B------:R0:W1:Y:S02]  /*3400*/  SHFL.BFLY P6, R153, R155, R154, R157 ;  /* 0x0c00009a9b997389 */ /* 0x00006400000c009d */
[----:B01----:R-:W-:Y:S01]  /*3410*/  ENDCOLLECTIVE ;  /* 0x000000000000791b */ /* 0x003fe20003800000 */
.L_x_21351:
[----:B------:R-:W-:Y:S01]  /*3420*/  HFMA2.MMA R154, -RZ, RZ, 0, 4.76837158203125e-07 ;  /* 0x00000008ff9a7435 */ /* 0x000fe200000001ff */
[----:B------:R-:W-:-:S05]  /*3430*/  MOV R149, R153 ;  /* 0x0000009900957202 */ /* 0x000fca0000000f00 */
[----:B------:R-:W-:-:S05]  /*3440*/  FADD.FTZ R149, R148, R149 ;  /* 0x0000009594957221 */ /* 0x000fca0000010000 */
[----:B------:R-:W-:-:S07]  /*3450*/  MOV R155, R149 ;  /* 0x00000095009b7202 */ /* 0x000fce0000000f00 */
[----:B------:R-:W-:Y:S05]  /*3460*/  WARPSYNC.COLLECTIVE R152, `(.L_x_21352) ;  /* 0x0000000098087348 */ /* 0x000fea0003c00000 */
[----:B------:R0:W1:Y:S02]  /*3470*/  SHFL.BFLY P6, R153, R155, R154, R157 ;  /* 0x0c00009a9b997389 */ /* 0x00006400000c009d */
[----:B01----:R-:W-:Y:S01]  /*3480*/  ENDCOLLECTIVE ;  /* 0x000000000000791b */ /* 0x003fe20003800000 */
.L_x_21352:
[----:B------:R-:W-:Y:S01]  /*3490*/  HFMA2.MMA R154, -RZ, RZ, 0, 9.5367431640625e-07 ;  /* 0x00000010ff9a7435 */ /* 0x000fe200000001ff */
[----:B------:R-:W-:-:S05]  /*34a0*/  MOV R150, R153 ;  /* 0x0000009900967202 */ /* 0x000fca0000000f00 */
[----:B------:R-:W-:-:S05]  /*34b0*/  FADD.FTZ R150, R149, R150 ;  /* 0x0000009695967221 */ /* 0x000fca0000010000 */
[----:B------:R-:W-:-:S07]  /*34c0*/  MOV R155, R150 ;  /* 0x00000096009b7202 */ /* 0x000fce0000000f00 */
[----:B------:R-:W-:Y:S05]  /*34d0*/  WARPSYNC.COLLECTIVE R152, `(.L_x_21353) ;  /* 0x0000000098087348 */ /* 0x000fea0003c00000 */
[----:B------:R0:W1:Y:S02]  /*34e0*/  SHFL.BFLY P6, R153, R155, R154, R157 ;  /* 0x0c00009a9b997389 */ /* 0x00006400000c009d */
[----:B01----:R-:W-:Y:S01]  /*34f0*/  ENDCOLLECTIVE ;  /* 0x000000000000791b */ /* 0x003fe20003800000 */
.L_x_21353:
[----:B------:R-:W-:Y:S01]  /*3500*/  MOV R151, R153 ;  /* 0x0000009900977202 */ /* 0x000fe20000000f00 */
[----:B------:R-:W-:Y:S06]  /*3510*/  BRA `(.L_x_21354) ;  /* 0xffffffe800687947 */ /* 0x000fec000383ffff */
.L_x_21355:
        /* <DEDUP_REMOVED lines=14> */
.L_x_30300:


//--------------------- .text._ZN10layer_norm13ln_fwd_kernelINS_13Kernel_traitsIf6__halffS2_fjLj4096ELj1ELj1ELj4ELj16ENS_18Kernel_traits_baseILj4096EfS2_fS2_fjLj128EEEEELb0ELb1ELb0ELb1EEEvNS_9FwdParamsE --------------------------
	.section	.text._ZN10layer_norm13ln_fwd_kernelINS_13Kernel_traitsIf6__halffS2_fjLj4096ELj1ELj1ELj4ELj16ENS_18Kernel_traits_baseILj4096EfS2_fS2_fjLj128EEEEELb0ELb1ELb0ELb1EEEvNS_9FwdParamsE,"ax",@progbits
	.align	128
        .global         _ZN10layer_norm13ln_fwd_kernelINS_13Kernel_traitsIf6__halffS2_fjLj4096ELj1ELj1ELj4ELj16ENS_18Kernel_traits_baseILj4096EfS2_fS2_fjLj128EEEEELb0ELb1ELb0ELb1EEEvNS_9FwdParamsE
        .type           _ZN10layer_norm13ln_fwd_kernelINS_13Kernel_traitsIf6__halffS2_fjLj4096ELj1ELj1ELj4ELj16ENS_18Kernel_traits_baseILj4096EfS2_fS2_fjLj128EEEEELb0ELb1ELb0ELb1EEEvNS_9FwdParamsE,@function
        .size           _ZN10layer_norm13ln_fwd_kernelINS_13Kernel_traitsIf6__halffS2_fjLj4096ELj1ELj1ELj4ELj16ENS_18Kernel_traits_baseILj4096EfS2_fS2_fjLj128EEEEELb0ELb1ELb0ELb1EEEvNS_9FwdParamsE,(.L_x_30301 - _ZN10layer_norm13ln_fwd_kernelINS_13Kernel_traitsIf6__halffS2_fjLj4096ELj1ELj1ELj4ELj16ENS_18Kernel_traits_baseILj4096EfS2_fS2_fjLj128EEEEELb0ELb1ELb0ELb1EEEvNS_9FwdParamsE)
        .other          _ZN10layer_norm13ln_fwd_kernelINS_13Kernel_traitsIf6__halffS2_fjLj4096ELj1ELj1ELj4ELj16ENS_18Kernel_traits_baseILj4096EfS2_fS2_fjLj128EEEEELb0ELb1ELb0ELb1EEEvNS_9FwdParamsE,@"STO_CUDA_ENTRY STV_DEFAULT"
_ZN10layer_norm13ln_fwd_kernelINS_13Kernel_traitsIf6__halffS2_fjLj4096ELj1ELj1ELj4ELj16ENS_18Kernel_traits_baseILj4096EfS2_fS2_fjLj128EEEEELb0ELb1ELb0ELb1EEEvNS_9FwdParamsE:
.text._ZN10layer_norm13ln_fwd_kernelINS_13Kernel_traitsIf6__halffS2_fjLj4096ELj1ELj1ELj4ELj16ENS_18Kernel_traits_baseILj4096EfS2_fS2_fjLj128EEEEELb0ELb1ELb0ELb1EEEvNS_9FwdParamsE:
        /* <DEDUP_REMOVED lines=73> */
.L_x_21357:
[----:B------:R-:W-:Y:S01]  /*0490*/  ISETP.NE.U32.AND P2, PT, RZ, UR8, PT ;  /* 0x00000008ff007c0c */ /* 0x000fe2000bf45070 */
[----:B0-----:R-:W0:Y:S01]  /*04a0*/  LDC.64 R152, c[0x0][0x220] ;  /* 0x00008800ff987b82 */ /* 0x001e220000000a00 */
[----:B------:R-:W-:Y:S02]  /*04b0*/  IMAD R3, R2, UR6, RZ ;  /* 0x0000000602037c24 */ /* 0x000fe4000f8e02ff */
[----:B------:R-:W-:-:S03]  /*04c0*/  ISETP.NE.AND.EX P2, PT, RZ, UR9, PT, P2 ;  /* 0x00000009ff007c0c */ /* 0x000fc6000bf45320 */
[----:B------:R-:W-:Y:S02]  /*04d0*/  SHF.R.S32.HI R6, RZ, 0x1f, R3 ;  /* 0x0000001fff067819 */ /* 0x000fe40000011403 */
[----:B-1----:R-:W1:Y:S02]  /*04e0*/  @P0 LDC.64 R4, c[0x0][0x270] ;  /* 0x00009c00ff040b82 */ /* 0x002e640000000a00 */
[----:B------:R-:W-:-:S04]  /*04f0*/  LEA.HI R3, R6, R3, RZ, 0x3 ;  /* 0x0000000306037211 */ /* 0x000fc800078f18ff */
[----:B------:R-:W-:Y:S02]  /*0500*/  LEA.HI.SX32 R6, R3, R0, 0x1d ;  /* 0x0000000003067211 */ /* 0x000fe400078feaff */
[----:B------:R-:W2:Y:S03]  /*0510*/  @P2 LDC.64 R12, c[0x0][0x230] ;  /* 0x00008c00ff0c2b82 */ /* 0x000ea60000000a00 */
[----:B0-----:R-:W-:-:S05]  /*0520*/  IMAD.WIDE.U32 R8, R6, 0x10, R152 ;  /* 0x0000001006087825 */ /* 0x001fca00078e0098 */
[----:B------:R-:W0:Y:S01]  /*0530*/  LDC.64 R148, c[0x0][0x238] ;  /* 0x00008e00ff947b82 */ /* 0x000e220000000a00 */
[----:B------:R-:W3:Y:S01]  /*0540*/  LDG.E.128 R8, desc[UR4][R8.64] ;  /* 0x0000000408087981 */ /* 0x000ee2000c1e1d00 */
[----:B-1----:R-:W-:-:S06]  /*0550*/  @P0 IMAD.WIDE R4, R2, 0x2, R4 ;  /* 0x0000000202040825 */ /* 0x002fcc00078e0204 */
[----:B------:R-:W4:Y:S01]  /*0560*/  @P0 LDG.E.U16 R4, desc[UR4][R4.64] ;  /* 0x0000000404040981 */ /* 0x000f22000c1e1500 */
[----:B--2---:R-:W-:-:S05]  /*0570*/  @P2 IMAD.WIDE.U32 R12, R6, 0x20, R12 ;  /* 0x00000020060c2825 */ /* 0x004fca00078e000c */
[----:B------:R-:W2:Y:S04]  /*0580*/  @P2 LDG.E.128 R44, desc[UR4][R12.64] ;  /* 0x000000040c2c2981 */ /* 0x000ea8000c1e1d00 */
[----:B------:R1:W2:Y:S01]  /*0590*/  @P2 LDG.E.128 R40, desc[UR4][R12.64+0x10] ;  /* 0x000010040c282981 */ /* 0x0002a2000c1e1d00 */
[----:B------:R-:W-:Y:S02]  /*05a0*/  ISETP.NE.U32.AND P1, PT, RZ, UR8, PT ;  /* 0x00000008ff007c0c */ /* 0x000fe4000bf25070 */
[----:B------:R-:W-:Y:S02]  /*05b0*/  MOV R7, 0x3f800000 ;  /* 0x3f80000000077802 */ /* 0x000fe40000000f00 */
[----:B------:R-:W-:Y:S01]  /*05c0*/  ISETP.NE.AND.EX P1, PT, RZ, UR9, PT, P1 ;  /* 0x00000009ff007c0c */ /* 0x000fe2000bf25310 */
[----:B-1----:R-:W1:Y:S01]  /*05d0*/  @P2 LDC.64 R12, c[0x0][0x230] ;  /* 0x00008c00ff0c2b82 */ /* 0x002e620000000a00 */
[----:B0-----:R-:W-:-:S04]  /*05e0*/  IMAD.WIDE.U32 R14, R6, 0x20, R148 ;  /* 0x00000020060e7825 */ /* 0x001fc800078e0094 */
[--C-:B---3--:R-:W-:Y:S02]  /*05f0*/  HADD2.F32 R16, -RZ, R8.reuse.H0_H0 ;  /* 0x20000008ff107230 */ /* 0x108fe40000004100 */
[----:B------:R-:W-:Y:S02]  /*0600*/  HADD2.F32 R18, -RZ, R8.H1_H1 ;  /* 0x30000008ff127230 */ /* 0x000fe40000004100 */
[----:B------:R-:W-:Y:S02]  /*0610*/  HADD2.F32 R22, -RZ, R10.H0_H0 ;  /* 0x2000000aff167230 */ /* 0x000fe40000004100 */
[--C-:B------:R-:W-:Y:S02]  /*0620*/  HADD2.F32 R20, -RZ, R9.reuse.H0_H0 ;  /* 0x20000009ff147230 */ /* 0x100fe40000004100 */
[----:B----4-:R-:W-:Y:S02]  /*0630*/  @P0 HADD2.F32 R7, -RZ, R4.H0_H0 ;  /* 0x20000004ff070230 */ /* 0x010fe40000004100 */
[----:B------:R-:W-:-:S02]  /*0640*/  HADD2.F32 R8, -RZ, R9.H1_H1 ;  /* 0x30000009ff087230 */ /* 0x000fc40000004100 */
[----:B------:R-:W-:Y:S02]  /*0650*/  HADD2.F32 R10, -RZ, R10.H1_H1 ;  /* 0x3000000aff0a7230 */ /* 0x000fe40000004100 */
        /* <DEDUP_REMOVED lines=31> */
[----:B------:R-:W-:Y:S01]  /*0850*/  MOV R144, R44 ;  /* 0x0000002c00907202 */ /* 0x000fe20000000f00 */
[----:B-1----:R-:W-:Y:S01]  /*0860*/  @P2 IMAD.WIDE.U32 R16, R4, 0x20, R12 ;  /* 0x0000002004102825 */ /* 0x002fe200078e000c */
[----:B------:R-:W-:Y:S01]  /*0870*/  MOV R145, R45 ;  /* 0x0000002d00917202 */ /* 0x000fe20000000f00 */
[----:B------:R-:W1:Y:S01]  /*0880*/  @P2 LDC.64 R12, c[0x0][0x230] ;  /* 0x00008c00ff0c2b82 */ /* 0x000e620000000a00 */
        /* <DEDUP_REMOVED lines=9> */
[----:B0-----:R-:W-:-:S04]  /*0920*/  IMAD.WIDE.U32 R14, R4, 0x20, R148 ;  /* 0x00000020040e7825 */ /* 0x001fc800078e0094 */
[----:B-1----:R-:W-:-:S04]  /*0930*/  @P2 IMAD.WIDE.U32 R12, R3, 0x20, R12 ;  /* 0x00000020030c2825 */ /* 0x002fc800078e000c */
[----:B--2---:R-:W-:Y:S02]  /*0940*/  HADD2.F32 R18, -RZ, R8.H0_H0 ;  /* 0x20000008ff127230 */ /* 0x004fe40000004100 */
[--C-:B------:R-:W-:Y:S02]  /*0950*/  HADD2.F32 R22, -RZ, R9.reuse.H1_H1 ;  /* 0x30000009ff167230 */ /* 0x100fe40000004100 */
[----:B------:R-:W-:Y:S02]  /*0960*/  HADD2.F32 R24, -RZ, R10.H0_H0 ;  /* 0x2000000aff187230 */ /* 0x000fe40000004100 */
[----:B------:R-:W-:Y:S02]  /*0970*/  HADD2.F32 R8, -RZ, R8.H1_H1 ;  /* 0x30000008ff087230 */ /* 0x000fe40000004100 */
[----:B------:R-:W-:Y:S02]  /*0980*/  HADD2.F32 R20, -RZ, R9.H0_H0 ;  /* 0x20000009ff147230 */ /* 0x000fe40000004100 */
        /* <DEDUP_REMOVED lines=9> */
[-C--:B----4-:R-:W-:Y:S01]  /*0a20*/  FMUL.FTZ R17, R26, R7.reuse ;  /* 0x000000071a117220 */ /* 0x090fe20000410000 */
        /* <DEDUP_REMOVED lines=21> */
[----:B------:R-:W-:-:S02]  /*0b80*/  @P2 MOV R44, R144 ;  /* 0x00000090002c2202 */ /* 0x000fc40000000f00 */
[----:B------:R-:W-:Y:S02]  /*0b90*/  @P2 MOV R45, R145 ;  /* 0x00000091002d2202 */ /* 0x000fe40000000f00 */
[----:B------:R-:W-:Y:S02]  /*0ba0*/  @P2 MOV R46, R146 ;  /* 0x00000092002e2202 */ /* 0x000fe40000000f00 */
[----:B------:R-:W-:Y:S02]  /*0bb0*/  @P2 MOV R47, R147 ;  /* 0x00000093002f2202 */ /* 0x000fe40000000f00 */
[----:B------:R-:W-:Y:S01]  /*0bc0*/  @P2 MOV R40, R28 ;  /* 0x0000001c00282202 */ /* 0x000fe20000000f00 */
[----:B------:R-:W2:Y:S01]  /*0bd0*/  @P2 LDG.E.128 R144, desc[UR4][R12.64] ;  /* 0x000000040c902981 */ /* 0x000ea2000c1e1d00 */
[----:B------:R-:W-:Y:S02]  /*0be0*/  @P2 MOV R41, R29 ;  /* 0x0000001d00292202 */ /* 0x000fe40000000f00 */
[----:B------:R-:W-:-:S02]  /*0bf0*/  @P2 MOV R42, R30 ;  /* 0x0000001e002a2202 */ /* 0x000fc40000000f00 */
[----:B------:R-:W-:Y:S02]  /*0c00*/  @P2 MOV R43, R31 ;  /* 0x0000001f002b2202 */ /* 0x000fe40000000f00 */
[----:B------:R1:W3:Y:S01]  /*0c10*/  @P2 LDG.E.128 R28, desc[UR4][R12.64+0x10] ;  /* 0x000010040c1c2981 */ /* 0x0002e2000c1e1d00 */
[----:B------:R-:W-:-:S04]  /*0c20*/  IMAD.WIDE.U32 R154, R3, 0x20, R148 ;  /* 0x00000020039a7825 */ /* 0x000fc800078e0094 */
[--C-:B0-----:R-:W-:Y:S02]  /*0c30*/  HADD2.F32 R14, -RZ, R8.reuse.H0_H0 ;  /* 0x20000008ff0e7230 */ /* 0x101fe40000004100 */
[----:B------:R-:W-:Y:S02]  /*0c40*/  HADD2.F32 R160, -RZ, R11.H0_H0 ;  /* 0x2000000bffa07230 */ /* 0x000fe40000004100 */
[----:B------:R-:W-:Y:S02]  /*0c50*/  HADD2.F32 R8, -RZ, R8.H1_H1 ;  /* 0x30000008ff087230 */ /* 0x000fe40000004100 */
[--C-:B------:R-:W-:Y:S02]  /*0c60*/  HADD2.F32 R16, -RZ, R9.reuse.H0_H0 ;  /* 0x20000009ff107230 */ /* 0x100fe40000004100 */
[----:B------:R-:W-:Y:S02]  /*0c70*/  HADD2.F32 R18, -RZ, R9.H1_H1 ;  /* 0x30000009ff127230 */ /* 0x000fe40000004100 */
[----:B------:R-:W-:-:S02]  /*0c80*/  HADD2.F32 R156, -RZ, R10.H0_H0 ;  /* 0x2000000aff9c7230 */ /* 0x000fc40000004100 */
[----:B------:R-:W-:Y:S02]  /*0c90*/  HADD2.F32 R158, -RZ, R10.H1_H1 ;  /* 0x3000000aff9e7230 */ /* 0x000fe40000004100 */
        /* <DEDUP_REMOVED lines=9> */
[----:B------:R-:W0:Y:S01]  /*0d30*/  @P2 LDC.64 R156, c[0x0][0x230] ;  /* 0x00008c00ff9c2b82 */ /* 0x000e220000000a00 */
[----:B------:R-:W-:Y:S01]  /*0d40*/  FMUL.FTZ R16, R60, R5 ;  /* 0x000000053c107220 */ /* 0x000fe20000410000 */
[----:B------:R-:W-:Y:S01]  /*0d50*/  FMUL.FTZ R14, R58, R15 ;  /* 0x0000000f3a0e7220 */ /* 0x000fe20000410000 */
[----:B------:R-:W-:Y:S01]  /*0d60*/  IADD3 R5, R6, 0x180, RZ ;  /* 0x0000018006057810 */ /* 0x000fe20007ffe0ff */
[----:B------:R-:W-:Y:S01]  /*0d70*/  FMUL.FTZ R17, R61, R8 ;  /* 0x000000083d117220 */ /* 0x000fe20000410000 */
[----:B------:R-:W-:Y:S01]  /*0d80*/  FMUL.FTZ R18, R62, R9 ;  /* 0x000000093e127220 */ /* 0x000fe20000410000 */
[----:B------:R-:W-:Y:S01]  /*0d90*/  FMUL.FTZ R19, R63, R10 ;  /* 0x0000000a3f137220 */ /* 0x000fe20000410000 */
[----:B-1----:R-:W-:Y:S01]  /*0da0*/  FMUL.FTZ R12, R56, R11 ;  /* 0x0000000b380c7220 */ /* 0x002fe20000410000 */
[----:B------:R-:W-:Y:S01]  /*0db0*/  FMUL.FTZ R13, R57, R158 ;  /* 0x0000009e390d7220 */ /* 0x000fe20000410000 */
        /* <DEDUP_REMOVED lines=12> */
[----:B------:R-:W2:Y:S01]  /*0e80*/  LDG.E.128 R8, desc[UR4][R8.64] ;  /* 0x0000000408087981 */ /* 0x000ea2000c1e1d00 */
[----:B------:R-:W-:Y:S01]  /*0e90*/  @P2 MOV R44, R144 ;  /* 0x00000090002c2202 */ /* 0x000fe20000000f00 */
[----:B0-----:R-:W-:Y:S01]  /*0ea0*/  @P2 IMAD.WIDE.U32 R152, R5, 0x20, R156 ;  /* 0x0000002005982825 */ /* 0x001fe200078e009c */
[----:B------:R-:W-:-:S02]  /*0eb0*/  @P2 MOV R45, R145 ;  /* 0x00000091002d2202 */ /* 0x000fc40000000f00 */
[----:B------:R-:W-:Y:S02]  /*0ec0*/  @P2 MOV R46, R146 ;  /* 0x00000092002e2202 */ /* 0x000fe40000000f00 */
        /* <DEDUP_REMOVED lines=20> */
[----:B------:R-:W-:-:S03]  /*1010*/  UMOV UR12, 0xffffffff ;  /* 0xffffffff000c7882 */ /* 0x000fc60000000000 */
[----:B--2---:R-:W-:Y:S02]  /*1020*/  HADD2.F32 R158, -RZ, R10.H0_H0 ;  /* 0x2000000aff9e7230 */ /* 0x004fe40000004100 */
[--C-:B------:R-:W-:Y:S02]  /*1030*/  HADD2.F32 R154, -RZ, R9.reuse.H0_H0 ;  /* 0x20000009ff9a7230 */ /* 0x100fe40000004100 */
[--C-:B0-----:R-:W-:Y:S02]  /*1040*/  HADD2.F32 R152, -RZ, R8.reuse.H0_H0 ;  /* 0x20000008ff987230 */ /* 0x101fe40000004100 */
[----:B------:R-:W-:Y:S02]  /*1050*/  HADD2.F32 R156, -RZ, R9.H1_H1 ;  /* 0x30000009ff9c7230 */ /* 0x000fe40000004100 */
[----:B------:R-:W-:Y:S01]  /*1060*/  FMUL.FTZ R151, R158, R7 ;  /* 0x000000079e977220 */ /* 0x000fe20000410000 */
[----:B------:R-:W-:Y:S02]  /*1070*/  HADD2.F32 R8, -RZ, R8.H1_H1 ;  /* 0x30000008ff087230 */ /* 0x000fe40000004100 */
[----:B------:R-:W-:-:S02]  /*1080*/  HADD2.F32 R160, -RZ, R10.H1_H1 ;  /* 0x3000000affa07230 */ /* 0x000fc40000004100 */
[--C-:B------:R-:W-:Y:S02]  /*1090*/  HADD2.F32 R162, -RZ, R11.reuse.H0_H0 ;  /* 0x2000000bffa27230 */ /* 0x100fe40000004100 */
[----:B------:R-:W-:Y:S02]  /*10a0*/  HADD2.F32 R164, -RZ, R11.H1_H1 ;  /* 0x3000000bffa47230 */ /* 0x000fe40000004100 */
[----:B------:R-:W-:Y:S01]  /*10b0*/  FADD.FTZ R158, R20, R155 ;  /* 0x0000009b149e7221 */ /* 0x000fe20000010000 */
[-C--:B------:R-:W-:Y:S01]  /*10c0*/  FMUL.FTZ R11, R154, R7.reuse ;  /* 0x000000079a0b7220 */ /* 0x080fe20000410000 */
[-C--:B------:R-:W-:Y:S01]  /*10d0*/  FMUL.FTZ R9, R152, R7.reuse ;  /* 0x0000000798097220 */ /* 0x080fe20000410000 */
[-C--:B------:R-:W-:Y:S01]  /*10e0*/  FMUL.FTZ R154, R156, R7.reuse ;  /* 0x000000079c9a7220 */ /* 0x080fe20000410000 */
[-C--:B------:R-:W-:Y:S01]  /*10f0*/  FMUL.FTZ R10, R8, R7.reuse ;  /* 0x00000007080a7220 */ /* 0x080fe20000410000 */
[-C--:B------:R-:W-:Y:S01]  /*1100*/  FMUL.FTZ R152, R160, R7.reuse ;  /* 0x00000007a0987220 */ /* 0x080fe20000410000 */
[-C--:B------:R-:W-:Y:S01]  /*1110*/  FMUL.FTZ R153, R162, R7.reuse ;  /* 0x00000007a2997220 */ /* 0x080fe20000410000 */
[----:B------:R-:W-:Y:S01]  /*1120*/  FMUL.FTZ R156, R164, R7 ;  /* 0x00000007a49c7220 */ /* 0x000fe20000410000 */
[----:B------:R-:W-:Y:S01]  /*1130*/  FADD.FTZ R7, R21, R158 ;  /* 0x0000009e15077221 */ /* 0x000fe20000010000 */
[----:B------:R-:W-:Y:S01]  /*1140*/  FMUL.FTZ R8, R52, R9 ;  /* 0x0000000934087220 */ /* 0x000fe20000410000 */
[----:B------:R-:W-:-:S02]  /*1150*/  FMUL.FTZ R9, R53, R10 ;  /* 0x0000000a35097220 */ /* 0x000fc40000410000 */
[----:B------:R-:W-:Y:S01]  /*1160*/  FADD.FTZ R10, R22, R7 ;  /* 0x00000007160a7221 */ /* 0x000fe20000010000 */
[----:B---3--:R-:W-:-:S03]  /*1170*/  @P2 MOV R144, R44 ;  /* 0x0000002c00902202 */ /* 0x008fc60000000f00 */
[----:B------:R-:W-:Y:S02]  /*1180*/  FADD.FTZ R7, R23, R10 ;  /* 0x0000000a17077221 */ /* 0x000fe40000010000 */
[----:B------:R-:W-:Y:S02]  /*1190*/  @P1 FADD.FTZ R8, R8, R144 ;  /* 0x0000009008081221 */ /* 0x000fe40000010000 */
[----:B------:R-:W-:-:S04]  /*11a0*/  FADD.FTZ R144, R16, R7 ;  /* 0x0000000710907221 */ /* 0x000fc80000010000 */
[----:B------:R-:W-:Y:S01]  /*11b0*/  FADD.FTZ R7, R17, R144 ;  /* 0x0000009011077221 */ /* 0x000fe20000010000 */
[----:B------:R-:W-:-:S03]  /*11c0*/  @P2 MOV R146, R46 ;  /* 0x0000002e00922202 */ /* 0x000fc60000000f00 */
[----:B------:R-:W-:Y:S01]  /*11d0*/  FADD.FTZ R144, R18, R7 ;  /* 0x0000000712907221 */ /* 0x000fe20000010000 */
[----:B------:R-:W-:-:S03]  /*11e0*/  FMUL.FTZ R10, R54, R11 ;  /* 0x0000000b360a7220 */ /* 0x000fc60000410000 */
[----:B------:R-:W-:Y:S01]  /*11f0*/  FADD.FTZ R7, R19, R144 ;  /* 0x0000009013077221 */ /* 0x000fe20000010000 */
[----:B------:R-:W-:Y:S01]  /*1200*/  @P1 FADD.FTZ R10, R10, R146 ;  /* 0x000000920a0a1221 */ /* 0x000fe20000010000 */
[----:B----4-:R-:W-:Y:S02]  /*1210*/  @P2 MOV R28, R40 ;  /* 0x00000028001c2202 */ /* 0x010fe40000000f00 */
[----:B------:R-:W-:Y:S01]  /*1220*/  FADD.FTZ R146, R12, R7 ;  /* 0x000000070c927221 */ /* 0x000fe20000010000 */
[----:B------:R-:W-:Y:S02]  /*1230*/  FMUL.FTZ R144, R48, R151 ;  /* 0x0000009730907220 */ /* 0x000fe40000410000 */
[----:B------:R-:W0:Y:S01]  /*1240*/  S2R R151, SR_TID.X ;  /* 0x0000000000977919 */ /* 0x000e220000002100 */
[----:B------:R-:W-:Y:S01]  /*1250*/  FADD.FTZ R7, R13, R146 ;  /* 0x000000920d077221 */ /* 0x000fe20000010000 */
[----:B------:R-:W-:Y:S01]  /*1260*/  @P1 FADD.FTZ R144, R144, R28 ;  /* 0x0000001c90901221 */ /* 0x000fe20000010000 */
[----:B------:R-:W-:-:S02]  /*1270*/  @P2 MOV R145, R45 ;  /* 0x0000002d00912202 */ /* 0x000fc40000000f00 */
[----:B------:R-:W-:Y:S01]  /*1280*/  FADD.FTZ R28, R14, R7 ;  /* 0x000000070e1c7221 */ /* 0x000fe20000010000 */
[----:B------:R-:W-:Y:S01]  /*1290*/  @P2 MOV R147, R47 ;  /* 0x0000002f00932202 */ /* 0x000fe20000000f00 */
[----:B------:R-:W-:Y:S02]  /*12a0*/  FMUL.FTZ R11, R55, R154 ;  /* 0x0000009a370b7220 */ /* 0x000fe40000410000 */
[----:B------:R-:W-:Y:S01]  /*12b0*/  FADD.FTZ R7, R15, R28 ;  /* 0x0000001c0f077221 */ /* 0x000fe20000010000 */
[----:B------:R-:W-:Y:S01]  /*12c0*/  @P1 FADD.FTZ R9, R9, R145 ;  /* 0x0000009109091221 */ /* 0x000fe20000010000 */
[----:B------:R-:W-:Y:S01]  /*12d0*/  @P1 FADD.FTZ R11, R11, R147 ;  /* 0x000000930b0b1221 */ /* 0x000fe20000010000 */
[----:B------:R-:W-:Y:S01]  /*12e0*/  @P2 MOV R29, R41 ;  /* 0x00000029001d2202 */ /* 0x000fe20000000f00 */
[----:B------:R-:W-:Y:S01]  /*12f0*/  FMUL.FTZ R145, R49, R152 ;  /* 0x0000009831917220 */ /* 0x000fe20000410000 */
[----:B------:R-:W-:Y:S01]  /*1300*/  @P2 MOV R30, R42 ;  /* 0x0000002a001e2202 */ /* 0x000fe20000000f00 */
[----:B------:R-:W-:Y:S01]  /*1310*/  FMUL.FTZ R146, R50, R153 ;  /* 0x0000009932927220 */ /* 0x000fe20000410000 */
[----:B------:R-:W-:Y:S01]  /*1320*/  @P2 MOV R31, R43 ;  /* 0x0000002b001f2202 */ /* 0x000fe20000000f00 */
[----:B------:R-:W-:Y:S01]  /*1330*/  FMUL.FTZ R147, R51, R156 ;  /* 0x0000009c33937220 */ /* 0x000fe20000410000 */
[----:B------:R-:W-:Y:S01]  /*1340*/  FADD.FTZ R28, R8, R7 ;  /* 0x00000007081c7221 */ /* 0x000fe20000010000 */
[----:B------:R-:W-:Y:S01]  /*1350*/  @P1 FADD.FTZ R145, R145, R29 ;  /* 0x0000001d91911221 */ /* 0x000fe20000010000 */
[----:B------:R-:W-:Y:S01]  /*1360*/  @P1 FADD.FTZ R146, R146, R30 ;  /* 0x0000001e92921221 */ /* 0x000fe20000010000 */
        /* <DEDUP_REMOVED lines=100> */
.L_x_21368:
[----:B------:R-:W2:Y:S01]  /*19b0*/  @!P2 S2R R150, SR_CgaCtaId ;  /* 0x000000000096a919 */ /* 0x000ea20000008800 */
[----:B------:R-:W-:Y:S01]  /*19c0*/  LOP3.LUT R31, R151, 0x1f, RZ, 0xc0, !PT ;  /* 0x0000001f971f7812 */ /* 0x000fe200078ec0ff */
[----:B------:R-:W-:Y:S05]  /*19d0*/  WARPSYNC.ALL ;  /* 0x0000000000007948 */ /* 0x000fea0003800000 */
[----:B------:R-:W-:Y:S02]  /*19e0*/  ISETP.GT.U32.AND P4, PT, R31, 0x3, PT ;  /* 0x000000031f00780c */ /* 0x000fe40003f84070 */
[----:B------:R-:W-:Y:S02]  /*19f0*/  @!P2 MOV R7, 0x400 ;  /* 0x000004000007a802 */ /* 0x000fe40000000f00 */
[----:B------:R-:W-:Y:S01]  /*1a00*/  LOP3.LUT R148, R29, 0x3, RZ, 0xc0, !PT ;  /* 0x000000031d947812 */ /* 0x000fe200078ec0ff */
[----:B-1----:R-:W-:-:S08]  /*1a10*/  FADD.FTZ R29, R149, R152 ;  /* 0x00000098951d7221 */ /* 0x002fd00000010000 */
[----:B------:R-:W0:Y:S01]  /*1a20*/  @!P4 S2R R154, SR_CgaCtaId ;  /* 0x00000000009ac919 */ /* 0x000e220000008800 */
        /* <DEDUP_REMOVED lines=8> */
[----:B0-----:R-:W-:-:S04]  /*1ab0*/  @!P4 LEA R149, R154, R31, 0x18 ;  /* 0x0000001f9a95c211 */ /* 0x001fc800078ec0ff */
[----:B------:R-:W-:Y:S02]  /*1ac0*/  @!P4 LEA R150, R30, R149, 0x3 ;  /* 0x000000951e96c211 */ /* 0x000fe400078e18ff */
        /* <DEDUP_REMOVED lines=13> */
[----:B0-----:R-:W-:-:S04]  /*1ba0*/  IADD3 R28, R28, R29, RZ ;  /* 0x0000001d1c1c7210 */ /* 0x001fc80007ffe0ff */
        /* <DEDUP_REMOVED lines=9> */
[----:B------:R-:W-:-:S03]  /*1c40*/  I2FP.F32.S32 R152, R29 ;  /* 0x0000001d00987245 */ /* 0x000fc60000201400 */
        /* <DEDUP_REMOVED lines=10> */
[----:B--2---:R-:W-:-:S03]  /*1cf0*/  FADD.FTZ R30, R153, R30 ;  /* 0x0000001e991e7221 */ /* 0x004fc60000010000 */
[----:B------:R-:W-:Y:S01]  /*1d00*/  FMUL.FTZ R7, R7, R152 ;  /* 0x0000009807077220 */ /* 0x000fe20000410000 */
[----:B------:R-:W0:Y:S03]  /*1d10*/  SHFL.IDX PT, R28, R154, RZ, 0x1f ;  /* 0x00001fff9a1c7589 */ /* 0x000e2600000e0000 */
[----:B------:R-:W-:Y:S02]  /*1d20*/  FFMA.FTZ R30, R149, R7, R30 ;  /* 0x00000007951e7223 */ /* 0x000fe4000001001e */
[----:B------:R-:W1:Y:S04]  /*1d30*/  LDC R149, c[0x0][0x2d8] ;  /* 0x0000b600ff957b82 */ /* 0x000e680000000800 */
[----:B------:R-:W1:Y:S01]  /*1d40*/  SHFL.IDX PT, R30, R30, RZ, 0x1f ;  /* 0x00001fff1e1e7589 */ /* 0x000e6200000e0000 */
[C---:B0-----:R-:W-:Y:S01]  /*1d50*/  FMUL.FTZ R29, R28.reuse, R28 ;  /* 0x0000001c1c1d7220 */ /* 0x041fe20000410000 */
[----:B------:R-:W-:-:S04]  /*1d60*/  FSEL R7, R28, RZ, !P3 ;  /* 0x000000ff1c077208 */ /* 0x000fc80005800000 */
[----:B------:R-:W-:Y:S01]  /*1d70*/  FSEL R150, R29, RZ, P3 ;  /* 0x000000ff1d967208 */ /* 0x000fe20001800000 */
[--C-:B------:R-:W-:Y:S01]  /*1d80*/  FADD.FTZ R29, R26, -R7.reuse ;  /* 0x800000071a1d7221 */ /* 0x100fe20000010000 */
[--C-:B------:R-:W-:Y:S01]  /*1d90*/  FADD.FTZ R148, R27, -R7.reuse ;  /* 0x800000071b947221 */ /* 0x100fe20000010000 */
[----:B------:R-:W-:Y:S01]  /*1da0*/  FADD.FTZ R32, R32, -R7 ;  /* 0x8000000720207221 */ /* 0x000fe20000010000 */
[----:B-1----:R-:W-:Y:S01]  /*1db0*/  FFMA.FTZ R149, R30, UR7, R149 ;  /* 0x000000071e957c23 */ /* 0x002fe20008010095 */
[----:B------:R-:W0:Y:S01]  /*1dc0*/  LDC.64 R26, c[0x0][0x2b8] ;  /* 0x0000ae00ff1a7b82 */ /* 0x000e220000000a00 */
[--C-:B------:R-:W-:Y:S01]  /*1dd0*/  FADD.FTZ R34, R34, -R7.reuse ;  /* 0x8000000722227221 */ /* 0x100fe20000010000 */
[--C-:B------:R-:W-:Y:S01]  /*1de0*/  FADD.FTZ R35, R35, -R7.reuse ;  /* 0x8000000723237221 */ /* 0x100fe20000010000 */
[----:B------:R-:W-:Y:S01]  /*1df0*/  FADD.FTZ R150, R149, R150 ;  /* 0x0000009695967221 */ /* 0x000fe20000010000 */
[--C-:B------:R-:W-:Y:S01]  /*1e00*/  FADD.FTZ R149, R18, -R7.reuse ;  /* 0x8000000712957221 */ /* 0x100fe20000010000 */
[--C-:B------:R-:W-:Y:S01]  /*1e10*/  FADD.FTZ R155, R15, -R7.reuse ;  /* 0x800000070f9b7221 */ /* 0x100fe20000010000 */
[--C-:B------:R-:W-:Y:S01]  /*1e20*/  FADD.FTZ R36, R36, -R7.reuse ;  /* 0x8000000724247221 */ /* 0x100fe20000010000 */
[----:B------:R-:W1:Y:S01]  /*1e30*/  MUFU.RSQ R18, R150 ;  /* 0x0000009600127308 */ /* 0x000e620000001400 */
        /* <DEDUP_REMOVED lines=28> */
[----:B0-----:R-:W-:-:S04]  /*2000*/  IMAD.WIDE.U32 R8, R6, 0x10, R26 ;  /* 0x0000001006087825 */ /* 0x001fc800078e001a */
[----:B------:R-:W-:Y:S01]  /*2010*/  FFMA.FTZ R6, R104, R7, R136 ;  /* 0x0000000768067223 */ /* 0x000fe20000010088 */
[----:B------:R-:W-:Y:S01]  /*2020*/  FFMA.FTZ R7, R106, R11, R138 ;  /* 0x0000000b6a077223 */ /* 0x000fe2000001008a */
[----:B------:R-:W-:Y:S01]  /*2030*/  FFMA.FTZ R12, R107, R12, R139 ;  /* 0x0000000c6b0c7223 */ /* 0x000fe2000001008b */
[----:B--2---:R-:W-:-:S04]  /*2040*/  @!P2 IMAD.WIDE R30, R2, 0x4, R30 ;  /* 0x00000004021ea825 */ /* 0x004fc800078e021e */
[C---:B------:R-:W-:Y:S01]  /*2050*/  FMUL.FTZ R29, R18.reuse, R29 ;  /* 0x0000001d121d7220 */ /* 0x040fe20000410000 */
[C---:B------:R-:W-:Y:S01]  /*2060*/  FMUL.FTZ R10, R18.reuse, R33 ;  /* 0x00000021120a7220 */ /* 0x040fe20000410000 */
[----:B------:R-:W-:Y:S01]  /*2070*/  FMUL.FTZ R14, R18, R21 ;  /* 0x00000015120e7220 */ /* 0x000fe20000410000 */
[----:B------:R-:W-:Y:S01]  /*2080*/  IMAD.WIDE.U32 R32, R5, 0x10, R26 ;  /* 0x0000001005207825 */ /* 0x000fe200078e001a */
[----:B------:R-:W-:-:S03]  /*2090*/  F2FP.F16.F32.PACK_AB R7, R12, R7 ;  /* 0x000000070c07723e */ /* 0x000fc600000000ff */
[C---:B------:R-:W-:Y:S01]  /*20a0*/  FMUL.FTZ R5, R18.reuse, R38 ;  /* 0x0000002612057220 */ /* 0x040fe20000410000 */
[----:B------:R-:W-:Y:S01]  /*20b0*/  FMUL.FTZ R12, R18, R39 ;  /* 0x00000027120c7220 */ /* 0x000fe20000410000 */
[----:B------:R0:W-:Y:S01]  /*20c0*/  @!P2 STG.E desc[UR4][R30.64], R28 ;  /* 0x0000001c1e00a986 */ /* 0x0001e2000c101904 */
[----:B------:R-:W-:Y:S01]  /*20d0*/  FFMA.FTZ R35, R105, R10, R137 ;  /* 0x0000000a69237223 */ /* 0x000fe20000010089 */
[----:B------:R-:W-:Y:S01]  /*20e0*/  FFMA.FTZ R21, R102, R29, R134 ;  /* 0x0000001d66157223 */ /* 0x000fe20000010086 */
[----:B------:R-:W-:-:S04]  /*20f0*/  IMAD.WIDE.U32 R10, R4, 0x10, R26 ;  /* 0x00000010040a7825 */ /* 0x000fc800078e001a */
[----:B------:R-:W-:Y:S01]  /*2100*/  FMUL.FTZ R4, R18, R37 ;  /* 0x0000002512047220 */ /* 0x000fe20000410000 */
[----:B------:R-:W-:Y:S01]  /*2110*/  FFMA.FTZ R5, R110, R5, R142 ;  /* 0x000000056e057223 */ /* 0x000fe2000001008e */
[----:B------:R-:W-:Y:S01]  /*2120*/  FFMA.FTZ R12, R111, R12, R143 ;  /* 0x0000000c6f0c7223 */ /* 0x000fe2000001008f */
[----:B------:R-:W-:Y:S01]  /*2130*/  F2FP.F16.F32.PACK_AB R6, R35, R6 ;  /* 0x000000062306723e */ /* 0x000fe200000000ff */
[C---:B------:R-:W-:Y:S01]  /*2140*/  FMUL.FTZ R35, R18.reuse, R22 ;  /* 0x0000001612237220 */ /* 0x040fe20000410000 */
[----:B------:R-:W-:Y:S01]  /*2150*/  FFMA.FTZ R4, R109, R4, R141 ;  /* 0x000000046d047223 */ /* 0x000fe2000001008d */
[----:B------:R-:W-:Y:S01]  /*2160*/  FMUL.FTZ R149, R18, R149 ;  /* 0x0000009512957220 */ /* 0x000fe20000410000 */
[----:B------:R-:W-:Y:S01]  /*2170*/  F2FP.F16.F32.PACK_AB R5, R12, R5 ;  /* 0x000000050c05723e */ /* 0x000fe200000000ff */
[----:B0-----:R-:W-:Y:S01]  /*2180*/  IMAD.WIDE.U32 R30, R3, 0x10, R26 ;  /* 0x00000010031e7825 */ /* 0x001fe200078e001a */
[----:B------:R-:W0:Y:S03]  /*2190*/  @!P2 LDC.64 R28, c[0x0][0x258] ;  /* 0x00009600ff1cab82 */ /* 0x000e260000000a00 */
[C---:B------:R-:W-:Y:S01]  /*21a0*/  FMUL.FTZ R3, R18.reuse, R36 ;  /* 0x0000002412037220 */ /* 0x040fe20000410000 */
        /* <DEDUP_REMOVED lines=12> */
[----:B------:R-:W-:Y:S01]  /*2270*/  F2FP.F16.F32.PACK_AB R4, R4, R3 ;  /* 0x000000030404723e */ /* 0x000fe200000000ff */
[----:B------:R-:W-:Y:S01]  /*2280*/  FMUL.FTZ R3, R18, R24 ;  /* 0x0000001812037220 */ /* 0x000fe20000410000 */
[----:B------:R-:W-:Y:S01]  /*2290*/  F2FP.F16.F32.PACK_AB R22, R27, R22 ;  /* 0x000000161b16723e */ /* 0x000fe200000000ff */
[----:B------:R-:W-:Y:S01]  /*22a0*/  FFMA.FTZ R24, R92, R25, R124 ;  /* 0x000000195c187223 */ /* 0x000fe2000001007c */
[----:B------:R-:W-:Y:S01]  /*22b0*/  FMUL.FTZ R14, R18, R17 ;  /* 0x00000011120e7220 */ /* 0x000fe20000410000 */
[----:B------:R-:W-:Y:S01]  /*22c0*/  FFMA.FTZ R25, R94, R149, R126 ;  /* 0x000000955e197223 */ /* 0x000fe2000001007e */
[----:B------:R-:W-:Y:S01]  /*22d0*/  FFMA.FTZ R27, R90, R153, R122 ;  /* 0x000000995a1b7223 */ /* 0x000fe2000001007a */
[----:B------:R-:W-:Y:S01]  /*22e0*/  FFMA.FTZ R34, R91, R34, R123 ;  /* 0x000000225b227223 */ /* 0x000fe2000001007b */
[----:B------:R-:W-:Y:S01]  /*22f0*/  FFMA.FTZ R16, R95, R16, R127 ;  /* 0x000000105f107223 */ /* 0x000fe2000001007f */
[----:B------:R-:W-:Y:S01]  /*2300*/  F2FP.F16.F32.PACK_AB R23, R20, R23 ;  /* 0x000000171417723e */ /* 0x000fe200000000ff */
[----:B------:R-:W-:Y:S01]  /*2310*/  FMUL.FTZ R20, R18, R13 ;  /* 0x0000000d12147220 */ /* 0x000fe20000410000 */
[----:B------:R-:W-:Y:S01]  /*2320*/  FFMA.FTZ R3, R100, R3, R132 ;  /* 0x0000000364037223 */ /* 0x000fe20000010084 */
[----:B------:R-:W-:Y:S01]  /*2330*/  FFMA.FTZ R12, R101, R12, R133 ;  /* 0x0000000c650c7223 */ /* 0x000fe20000010085 */
[C---:B------:R-:W-:Y:S01]  /*2340*/  FMUL.FTZ R148, R18.reuse, R148 ;  /* 0x0000009412947220 */ /* 0x040fe20000410000 */
[----:B------:R-:W-:Y:S01]  /*2350*/  FFMA.FTZ R13, R93, R14, R125 ;  /* 0x0000000e5d0d7223 */ /* 0x000fe2000001007d */
[----:B------:R-:W-:Y:S01]  /*2360*/  FMUL.FTZ R151, R18, R151 ;  /* 0x0000009712977220 */ /* 0x000fe20000410000 */
[----:B------:R-:W-:Y:S01]  /*2370*/  F2FP.F16.F32.PACK_AB R27, R34, R27 ;  /* 0x0000001b221b723e */ /* 0x000fe200000000ff */
[----:B------:R-:W-:Y:S01]  /*2380*/  FMUL.FTZ R15, R18, R15 ;  /* 0x0000000f120f7220 */ /* 0x000fe20000410000 */
[----:B------:R-:W-:Y:S01]  /*2390*/  F2FP.F16.F32.PACK_AB R25, R16, R25 ;  /* 0x000000191019723e */ /* 0x000fe200000000ff */
        /* <DEDUP_REMOVED lines=21> */
[----:B------:R-:W-:-:S02]  /*24f0*/  F2FP.F16.F32.PACK_AB R21, R148, R21 ;  /* 0x000000159415723e */ /* 0x000fc400000000ff */
[----:B------:R-:W-:Y:S02]  /*2500*/  F2FP.F16.F32.PACK_AB R26, R17, R26 ;  /* 0x0000001a111a723e */ /* 0x000fe400000000ff */
[----:B------:R-:W-:Y:S01]  /*2510*/  F2FP.F16.F32.PACK_AB R15, R36, R15 ;  /* 0x0000000f240f723e */ /* 0x000fe200000000ff */
[----:B------:R0:W-:Y:S01]  /*2520*/  @!P2 STG.E desc[UR4][R28.64], R18 ;  /* 0x000000121c00a986 */ /* 0x0001e2000c101904 */
[----:B------:R-:W-:Y:S02]  /*2530*/  F2FP.F16.F32.PACK_AB R14, R34, R163 ;  /* 0x000000a3220e723e */ /* 0x000fe400000000ff */
[----:B------:R-:W-:Y:S01]  /*2540*/  F2FP.F16.F32.PACK_AB R13, R16, R13 ;  /* 0x0000000d100d723e */ /* 0x000fe200000000ff */
[----:B------:R0:W-:Y:S01]  /*2550*/  STG.E.128 desc[UR4][R8.64], R4 ;  /* 0x0000000408007986 */ /* 0x0001e2000c101d04 */
[----:B------:R-:W-:Y:S02]  /*2560*/  F2FP.F16.F32.PACK_AB R12, R3, R12 ;  /* 0x0000000c030c723e */ /* 0x000fe400000000ff */
        /* <DEDUP_REMOVED lines=8> */
.L_x_21356:
[----:B------:R-:W-:Y:S01]  /*25f0*/  HFMA2.MMA R156, -RZ, RZ, 0, 5.9604644775390625e-08 ;  /* 0x00000001ff9c7435 */ /* 0x000fe200000001ff */
[----:B------:R-:W-:Y:S02]  /*2600*/  MOV R155, R7 ;  /* 0x00000007009b7202 */ /* 0x000fe40000000f00 */
[----:B------:R-:W-:Y:S02]  /*2610*/  MOV R157, 0x1f ;  /* 0x0000001f009d7802 */ /* 0x000fe40000000f00 */
[----:B------:R-:W-:-:S07]  /*2620*/  MOV R154, 0xffffffff ;  /* 0xffffffff009a7802 */ /* 0x000fce0000000f00 */
[----:B------:R-:W-:Y:S05]  /*2630*/  WARPSYNC.COLLECTIVE R154, `(.L_x_21358) ;  /* 0x000000009a087348 */ /* 0x000fea0003c00000 */
[----:B------:R0:W1:Y:S02]  /*2640*/  SHFL.BFLY P4, R152, R155, R156, R157 ;  /* 0x0c00009c9b987389 */ /* 0x000064000008009d */
[----:B01----:R-:W-:Y:S01]  /*2650*/  ENDCOLLECTIVE ;  /* 0x000000000000791b */ /* 0x003fe20003800000 */
.L_x_21358:
[----:B------:R-:W-:Y:S01]  /*2660*/  HFMA2.MMA R156, -RZ, RZ, 0, 1.1920928955078125e-07 ;  /* 0x00000002ff9c7435 */ /* 0x000fe200000001ff */
[----:B------:R-:W-:-:S05]  /*2670*/  MOV R28, R152 ;  /* 0x00000098001c7202 */ /* 0x000fca0000000f00 */
[----:B------:R-:W-:-:S05]  /*2680*/  FADD.FTZ R31, R7, R28 ;  /* 0x0000001c071f7221 */ /* 0x000fca0000010000 */
[----:B------:R-:W-:-:S07]  /*2690*/  MOV R155, R31 ;  /* 0x0000001f009b7202 */ /* 0x000fce0000000f00 */
[----:B------:R-:W-:Y:S05]  /*26a0*/  WARPSYNC.COLLECTIVE R154, `(.L_x_21359) ;  /* 0x000000009a087348 */ /* 0x000fea0003c00000 */
[----:B------:R0:W1:Y:S02]  /*26b0*/  SHFL.BFLY P4, R152, R155, R156, R157 ;  /* 0x0c00009c9b987389 */ /* 0x000064000008009d */
[----:B01----:R-:W-:Y:S01]  /*26c0*/  ENDCOLLECTIVE ;  /* 0x000000000000791b */ /* 0x003fe20003800000 */
.L_x_21359:
[----:B------:R-:W-:Y:S01]  /*26d0*/  HFMA2.MMA R156, -RZ, RZ, 0, 2.384185791015625e-07 ;  /* 0x00000004ff9c7435 */ /* 0x000fe200000001ff */
[----:B------:R-:W-:-:S05]  /*26e0*/  MOV R28, R152 ;  /* 0x00000098001c7202 */ /* 0x000fca0000000f00 */
[----:B------:R-:W-:-:S05]  /*26f0*/  FADD.FTZ R148, R31, R28 ;  /* 0x0000001c1f947221 */ /* 0x000fca0000010000 */
[----:B------:R-:W-:-:S07]  /*2700*/  MOV R155, R148 ;  /* 0x00000094009b7202 */ /* 0x000fce0000000f00 */
[----:B------:R-:W-:Y:S05]  /*2710*/  WARPSYNC.COLLECTIVE R154, `(.L_x_21360) ;  /* 0x000000009a087348 */ /* 0x000fea0003c00000 */
[----:B------:R0:W1:Y:S02]  /*2720*/  SHFL.BFLY P4, R152, R155, R156, R157 ;  /* 0x0c00009c9b987389 */ /* 0x000064000008009d */
[----:B01----:R-:W-:Y:S01]  /*2730*/  ENDCOLLECTIVE ;  /* 0x000000000000791b */ /* 0x003fe20003800000 */
.L_x_21360:
[----:B------:R-:W-:Y:S01]  /*2740*/  HFMA2.MMA R156, -RZ, RZ, 0, 4.76837158203125e-07 ;  /* 0x00000008ff9c7435 */ /* 0x000fe200000001ff */
[----:B------:R-:W-:-:S05]  /*2750*/  MOV R149, R152 ;  /* 0x0000009800957202 */ /* 0x000fca0000000f00 */
[----:B------:R-:W-:-:S05]  /*2760*/  FADD.FTZ R149, R148, R149 ;  /* 0x0000009594957221 */ /* 0x000fca0000010000 */
[----:B------:R-:W-:-:S07]  /*2770*/  MOV R155, R149 ;  /* 0x00000095009b7202 */ /* 0x000fce0000000f00 */
[----:B------:R-:W-:Y:S05]  /*2780*/  WARPSYNC.COLLECTIVE R154, `(.L_x_21361) ;  /* 0x000000009a087348 */ /* 0x000fea0003c00000 */
[----:B------:R0:W1:Y:S02]  /*2790*/  SHFL.BFLY P4, R152, R155, R156, R157 ;  /* 0x0c00009c9b987389 */ /* 0x000064000008009d */
[----:B01----:R-:W-:Y:S01]  /*27a0*/  ENDCOLLECTIVE ;  /* 0x000000000000791b */ /* 0x003fe20003800000 */
.L_x_21361:
[----:B------:R-:W-:Y:S01]  /*27b0*/  HFMA2.MMA R156, -RZ, RZ, 0, 9.5367431640625e-07 ;  /* 0x00000010ff9c7435 */ /* 0x000fe200000001ff */
[----:B------:R-:W-:-:S05]  /*27c0*/  MOV R28, R152 ;  /* 0x00000098001c7202 */ /* 0x000fca0000000f00 */
[----:B------:R-:W-:-:S05]  /*27d0*/  FADD.FTZ R150, R149, R28 ;  /* 0x0000001c95967221 */ /* 0x000fca0000010000 */
[----:B------:R-:W-:-:S07]  /*27e0*/  MOV R155, R150 ;  /* 0x00000096009b7202 */ /* 0x000fce0000000f00 */
[----:B------:R-:W-:Y:S05]  /*27f0*/  WARPSYNC.COLLECTIVE R154, `(.L_x_21362) ;  /* 0x000000009a087348 */ /* 0x000fea0003c00000 */
[----:B------:R0:W1:Y:S02]  /*2800*/  SHFL.BFLY P4, R152, R155, R156, R157 ;  /* 0x0c00009c9b987389 */ /* 0x000064000008009d */
[----:B01----:R-:W-:Y:S01]  /*2810*/  ENDCOLLECTIVE ;  /* 0x000000000000791b */ /* 0x003fe20003800000 */
.L_x_21362:
        /* <DEDUP_REMOVED lines=72> */
.L_x_21363:
[----:B------:R-:W-:Y:S01]  /*2ca0*/  HFMA2.MMA R156, -RZ, RZ, 0, 1.1920928955078125e-07 ;  /* 0x00000002ff9c7435 */ /* 0x000fe200000001ff */
[----:B------:R-:W-:-:S05]  /*2cb0*/  MOV R148, R152 ;  /* 0x0000009800947202 */ /* 0x000fca0000000f00 */
[----:B------:R-:W-:-:S05]  /*2cc0*/  FADD.FTZ R148, R7, R148 ;  /* 0x0000009407947221 */ /* 0x000fca0000010000 */
[----:B------:R-:W-:-:S07]  /*2cd0*/  MOV R155, R148 ;  /* 0x00000094009b7202 */ /* 0x000fce0000000f00 */
[----:B------:R-:W-:Y:S05]  /*2ce0*/  WARPSYNC.COLLECTIVE R154, `(.L_x_21364) ;  /* 0x000000009a087348 */ /* 0x000fea0003c00000 */
[----:B------:R0:W1:Y:S02]  /*2cf0*/  SHFL.BFLY P4, R152, R155, R156, R157 ;  /* 0x0c00009c9b987389 */ /* 0x000064000008009d */
[----:B01----:R-:W-:Y:S01]  /*2d00*/  ENDCOLLECTIVE ;  /* 0x000000000000791b */ /* 0x003fe20003800000 */
.L_x_21364:
[----:B------:R-:W-:Y:S01]  /*2d10*/  HFMA2.MMA R156, -RZ, RZ, 0, 2.384185791015625e-07 ;  /* 0x00000004ff9c7435 */ /* 0x000fe200000001ff */
[----:B------:R-:W-:-:S05]  /*2d20*/  MOV R31, R152 ;  /* 0x00000098001f7202 */ /* 0x000fca0000000f00 */
[----:B------:R-:W-:-:S05]  /*2d30*/  FADD.FTZ R31, R148, R31 ;  /* 0x0000001f941f7221 */ /* 0x000fca0000010000 */
[----:B------:R-:W-:-:S07]  /*2d40*/  MOV R155, R31 ;  /* 0x0000001f009b7202 */ /* 0x000fce0000000f00 */
[----:B------:R-:W-:Y:S05]  /*2d50*/  WARPSYNC.COLLECTIVE R154, `(.L_x_21365) ;  /* 0x000000009a087348 */ /* 0x000fea0003c00000 */
[----:B------:R0:W1:Y:S02]  /*2d60*/  SHFL.BFLY P4, R152, R155, R156, R157 ;  /* 0x0c00009c9b987389 */ /* 0x000064000008009d */
[----:B01----:R-:W-:Y:S01]  /*2d70*/  ENDCOLLECTIVE ;  /* 0x000000000000791b */ /* 0x003fe20003800000 */
.L_x_21365:
[----:B------:R-:W-:Y:S01]  /*2d80*/  HFMA2.MMA R156, -RZ, RZ, 0, 4.76837158203125e-07 ;  /* 0x00000008ff9c7435 */ /* 0x000fe200000001ff */
[----:B------:R-:W-:-:S05]  /*2d90*/  MOV R150, R152 ;  /* 0x0000009800967202 */ /* 0x000fca0000000f00 */
[----:B------:R-:W-:-:S05]  /*2da0*/  FADD.FTZ R150, R31, R150 ;  /* 0x000000961f967221 */ /* 0x000fca0000010000 */
[----:B------:R-:W-:-:S07]  /*2db0*/  MOV R155, R150 ;  /* 0x00000096009b7202 */ /* 0x000fce0000000f00 */
[----:B------:R-:W-:Y:S05]  /*2dc0*/  WARPSYNC.COLLECTIVE R154, `(.L_x_21366) ;  /* 0x000000009a087348 */ /* 0x000fea0003c00000 */
[----:B------:R0:W1:Y:S02]  /*2dd0*/  SHFL.BFLY P4, R152, R155, R156, R157 ;  /* 0x0c00009c9b987389 */ /* 0x000064000008009d */
[----:B01----:R-:W-:Y:S01]  /*2de0*/  ENDCOLLECTIVE ;  /* 0x000000000000791b */ /* 0x003fe20003800000 */
.L_x_21366:
[----:B------:R-:W-:Y:S01]  /*2df0*/  HFMA2.MMA R156, -RZ, RZ, 0, 9.5367431640625e-07 ;  /* 0x00000010ff9c7435 */ /* 0x000fe200000001ff */
[----:B------:R-:W-:-:S05]  /*2e00*/  MOV R149, R152 ;  /* 0x0000009800957202 */ /* 0x000fca0000000f00 */
[----:B------:R-:W-:-:S05]  /*2e10*/  FADD.FTZ R149, R150, R149 ;  /* 0x0000009596957221 */ /* 0x000fca0000010000 */
[----:B------:R-:W-:-:S07]  /*2e20*/  MOV R155, R149 ;  /* 0x00000095009b7202 */ /* 0x000fce0000000f00 */
[----:B------:R-:W-:Y:S05]  /*2e30*/  WARPSYNC.COLLECTIVE R154, `(.L_x_21367) ;  /* 0x000000009a087348 */ /* 0x000fea0003c00000 */
[----:B------:R0:W1:Y:S02]  /*2e40*/  SHFL.BFLY P4, R152, R155, R156, R157 ;  /* 0x0c00009c9b987389 */ /* 0x000064000008009d */
[----:B01----:R-:W-:Y:S01]  /*2e50*/  ENDCOLLECTIVE ;  /* 0x000000000000791b */ /* 0x003fe20003800000 */
.L_x_21367:
[----:B------:R-:W-:Y:S05]  /*2e60*/  BRA `(.L_x_21368) ;  /* 0xffffffe800d07947 */ /* 0x000fea000383ffff */
.L_x_21369:
        /* <DEDUP_REMOVED lines=9> */
.L_x_30301:


//--------------------- .text._ZN10layer_norm13ln_fwd_kernelINS_13Kernel_traitsIf6__halffS2_fjLj4096ELj1ELj1ELj4ELj16ENS_18Kernel_traits_baseILj4096EfS2_fS2_fjLj128EEEEELb0ELb1ELb1ELb0EEEvNS_9FwdParamsE --------------------------
	.section	.text._ZN10layer_norm13ln_fwd_kernelINS_13Kernel_traitsIf6__halffS2_fjLj4096ELj1ELj1ELj4ELj16ENS_18Kernel_traits_baseILj4096EfS2_fS2_fjLj128EEEEELb0ELb1ELb1ELb0EEEvNS_9FwdParamsE,"ax",@progbits
	.align	128
        .global         _ZN10layer_norm13ln_fwd_kernelINS_13Kernel_traitsIf6__halffS2_fjLj4096ELj1ELj1ELj4ELj16ENS_18Kernel_traits_baseILj4096EfS2_fS2_fjLj128EEEEELb0ELb1ELb1ELb0EEEvNS_9FwdParamsE
        .type           _ZN10layer_norm13ln_fwd_kernelINS_13Kernel_traitsIf6__halffS2_fjLj4096ELj1ELj1ELj4ELj16ENS_18Kernel_traits_baseILj4096EfS2_fS2_fjLj128EEEEELb0ELb1ELb1ELb0EEEvNS_9FwdParamsE,@function
        .size           _ZN10layer_norm13ln_fwd_kernelINS_13Kernel_traitsIf6__halffS2_fjLj4096ELj1ELj1ELj4ELj16ENS_18Kernel_traits_baseILj4096EfS2_fS2_fjLj128EEEEELb0ELb1ELb1ELb0EEEvNS_9FwdParamsE,(.L_x_30302 - _ZN10layer_norm13ln_fwd_kernelINS_13Kernel_traitsIf6__halffS2_fjLj4096ELj1ELj1ELj4ELj16ENS_18Kernel_traits_baseILj4096EfS2_fS2_fjLj128EEEEELb0ELb1ELb1ELb0EEEvNS_9FwdParamsE)
        .other          _ZN10layer_norm13ln_fwd_kernelINS_13Kernel_traitsIf6__halffS2_fjLj4096ELj1ELj1ELj4ELj16ENS_18Kernel_traits_baseILj4096EfS2_fS2_fjLj128EEEEELb0ELb1ELb1ELb0EEEvNS_9FwdParamsE,@"STO_CUDA_ENTRY STV_DEFAULT"
_ZN10layer_norm13ln_fwd_kernelINS_13Kernel_traitsIf6__halffS2_fjLj4096ELj1ELj1ELj4ELj16ENS_18Kernel_traits_baseILj4096EfS2_fS2_fjLj128EEEEELb0ELb1ELb1ELb0EEEvNS_9FwdParamsE:
.text._ZN10layer_norm13ln_fwd_kernelINS_13Kernel_traitsIf6__halffS2_fjLj4096ELj1ELj1ELj4ELj16ENS_18Kernel_traits_baseILj4096EfS2_fS2_fjLj128EEEEELb0ELb1ELb1ELb0EEEvNS_9FwdParamsE:
        /* <DEDUP_REMOVED lines=39> */
.L_x_21371:
[----:B------:R-:W-:Y:S05]  /*0270*/  BSYNC B0 ;  /* 0x0000000000007941 */ /* 0x000fea0003800000 */
.L_x_21370:
        /* <DEDUP_REMOVED lines=23> */
.L_x_21373:
[----:B------:R-:W-:Y:S05]  /*03f0*/  BSYNC B0 ;  /* 0x0000000000007941 */ /* 0x000fea0003800000 */
.L_x_21372:
        /* <DEDUP_REMOVED lines=23> */
.L_x_21375:
[----:B------:R-:W-:Y:S05]  /*0570*/  BSYNC B0 ;  /* 0x0000000000007941 */ /* 0x000fea0003800000 */
.L_x_21374:
        /* <DEDUP_REMOVED lines=22> */
.L_x_21377:
[----:B------:R-:W-:Y:S05]  /*06e0*/  BSYNC B0 ;  /* 0x0000000000007941 */ /* 0x000fea0003800000 */
.L_x_21376:
        /* <DEDUP_REMOVED lines=28> */
.L_x_21459:
        /* <DEDUP_REMOVED lines=59> */
[----:B-----5:R-:W-:-:S05]  /*0c60*/  HADD2.F32 R108, -RZ, R120.H0_H0 ;  /* 0x20000078ff6c7230 */ /* 0x020fca0000004100 */
[----:B------:R-:W-:-:S04]  /*0c70*/  FMUL.FTZ R157, R108, UR6 ;  /* 0x000000066c9d7c20 */ /* 0x000fc80008410000 */
[----:B------:R-:W-:-:S04]  /*0c80*/  FMUL.FTZ R108, R28, R157 ;  /* 0x0000009d1c6c7220 */ /* 0x000fc80000410000 */
[----:B------:R-:W-:-:S07]  /*0c90*/  @P4 FADD.FTZ R108, R104, R108 ;  /* 0x0000006c686c4221 */ /* 0x000fce0000010000 */
.L_x_21381:
[----:B------:R-:W-:Y:S05]  /*0ca0*/  BSYNC B1 ;  /* 0x0000000000017941 */ /* 0x000fea0003800000 */
.L_x_21380:
[----:B------:R-:W-:Y:S04]  /*0cb0*/  BSSY B1, `(.L_x_21382) ;  /* 0x0000006000017945 */ /* 0x000fe80003800000 */
[----:B------:R-:W-:Y:S05]  /*0cc0*/  @!P5 BRA `(.L_x_21383) ;  /* 0x000000000010d947 */ /* 0x000fea0003800000 */
[----:B-----5:R-:W-:-:S05]  /*0cd0*/  HADD2.F32 R109, -RZ, R120.H1_H1 ;  /* 0x30000078ff6d7230 */ /* 0x020fca0000004100 */
[----:B------:R-:W-:-:S04]  /*0ce0*/  FMUL.FTZ R158, R109, UR6 ;  /* 0x000000066d9e7c20 */ /* 0x000fc80008410000 */
[----:B------:R-:W-:-:S04]  /*0cf0*/  FMUL.FTZ R109, R29, R158 ;  /* 0x0000009e1d6d7220 */ /* 0x000fc80000410000 */
[----:B------:R-:W-:-:S07]  /*0d00*/  @P4 FADD.FTZ R109, R105, R109 ;  /* 0x0000006d696d4221 */ /* 0x000fce0000010000 */
.L_x_21383:
[----:B------:R-:W-:Y:S05]  /*0d10*/  BSYNC B1 ;  /* 0x0000000000017941 */ /* 0x000fea0003800000 */
.L_x_21382:
[----:B------:R-:W-:Y:S04]  /*0d20*/  BSSY B1, `(.L_x_21384) ;  /* 0x0000006000017945 */ /* 0x000fe80003800000 */
[----:B------:R-:W-:Y:S05]  /*0d30*/  @!P5 BRA `(.L_x_21385) ;  /* 0x000000000010d947 */ /* 0x000fea0003800000 */
[----:B-----5:R-:W-:-:S05]  /*0d40*/  HADD2.F32 R110, -RZ, R121.H0_H0 ;  /* 0x20000079ff6e7230 */ /* 0x020fca0000004100 */
[----:B------:R-:W-:-:S04]  /*0d50*/  FMUL.FTZ R157, R110, UR6 ;  /* 0x000000066e9d7c20 */ /* 0x000fc80008410000 */
[----:B------:R-:W-:-:S04]  /*0d60*/  FMUL.FTZ R110, R30, R157 ;  /* 0x0000009d1e6e7220 */ /* 0x000fc80000410000 */
[----:B------:R-:W-:-:S07]  /*0d70*/  @P4 FADD.FTZ R110, R106, R110 ;  /* 0x0000006e6a6e4221 */ /* 0x000fce0000010000 */
.L_x_21385:
[----:B------:R-:W-:Y:S05]  /*0d80*/  BSYNC B1 ;  /* 0x0000000000017941 */ /* 0x000fea0003800000 */
.L_x_21384:
[----:B------:R-:W-:Y:S04]  /*0d90*/  BSSY B1, `(.L_x_21386) ;  /* 0x0000006000017945 */ /* 0x000fe80003800000 */
[----:B------:R-:W-:Y:S05]  /*0da0*/  @!P5 BRA `(.L_x_21387) ;  /* 0x000000000010d947 */ /* 0x000fea0003800000 */
[----:B-----5:R-:W-:-:S05]  /*0db0*/  HADD2.F32 R111, -RZ, R121.H1_H1 ;  /* 0x30000079ff6f7230 */ /* 0x020fca0000004100 */
[----:B------:R-:W-:-:S04]  /*0dc0*/  FMUL.FTZ R158, R111, UR6 ;  /* 0x000000066f9e7c20 */ /* 0x000fc80008410000 */
[----:B------:R-:W-:-:S04]  /*0dd0*/  FMUL.FTZ R111, R31, R158 ;  /* 0x0000009e1f6f7220 */ /* 0x000fc80000410000 */
[----:B------:R-:W-:-:S07]  /*0de0*/  @P4 FADD.FTZ R111, R107, R111 ;  /* 0x0000006f6b6f4221 */ /* 0x000fce0000010000 */
.L_x_21387:
[----:B------:R-:W-:Y:S05]  /*0df0*/  BSYNC B1 ;  /* 0x0000000000017941 */ /* 0x000fea0003800000 */
.L_x_21386:
[----:B------:R-:W-:Y:S04]  /*0e00*/  BSSY B1, `(.L_x_21388) ;  /* 0x0000006000017945 */ /* 0x000fe80003800000 */
[----:B------:R-:W-:Y:S05]  /*0e10*/  @!P5 BRA `(.L_x_21389) ;  /* 0x000000000010d947 */ /* 0x000fea0003800000 */
[----:B-----5:R-:W-:-:S05]  /*0e20*/  HADD2.F32 R116, -RZ, R122.H0_H0 ;  /* 0x2000007aff747230 */ /* 0x020fca0000004100 */
[----:B------:R-:W-:-:S04]  /*0e30*/  FMUL.FTZ R157, R116, UR6 ;  /* 0x00000006749d7c20 */ /* 0x000fc80008410000 */
[----:B------:R-:W-:-:S04]  /*0e40*/  FMUL.FTZ R116, R24, R157 ;  /* 0x0000009d18747220 */ /* 0x000fc80000410000 */
[----:B------:R-:W-:-:S07]  /*0e50*/  @P4 FADD.FTZ R116, R112, R116 ;  /* 0x0000007470744221 */ /* 0x000fce0000010000 */
.L_x_21389:
[----:B------:R-:W-:Y:S05]  /*0e60*/  BSYNC B1 ;  /* 0x0000000000017941 */ /* 0x000fea0003800000 */
.L_x_21388:
[----:B------:R-:W-:Y:S04]  /*0e70*/  BSSY B1, `(.L_x_21390) ;  /* 0x0000006000017945 */ /* 0x000fe80003800000 */
[----:B------:R-:W-:Y:S05]  /*0e80*/  @!P5 BRA `(.L_x_21391) ;  /* 0x000000000010d947 */ /* 0x000fea0003800000 */
[----:B-----5:R-:W-:-:S05]  /*0e90*/  HADD2.F32 R117, -RZ, R122.H1_H1 ;  /* 0x3000007aff757230 */ /* 0x020fca0000004100 */
[----:B------:R-:W-:-:S04]  /*0ea0*/  FMUL.FTZ R158, R117, UR6 ;  /* 0x00000006759e7c20 */ /* 0x000fc80008410000 */
[----:B------:R-:W-:-:S04]  /*0eb0*/  FMUL.FTZ R117, R25, R158 ;  /* 0x0000009e19757220 */ /* 0x000fc80000410000 */
[----:B------:R-:W-:-:S07]  /*0ec0*/  @P4 FADD.FTZ R117, R113, R117 ;  /* 0x0000007571754221 */ /* 0x000fce0000010000 */
.L_x_21391:
[----:B------:R-:W-:Y:S05]  /*0ed0*/  BSYNC B1 ;  /* 0x0000000000017941 */ /* 0x000fea0003800000 */
.L_x_21390:
[----:B------:R-:W-:Y:S04]  /*0ee0*/  BSSY B1, `(.L_x_21392) ;  /* 0x0000006000017945 */ /* 0x000fe80003800000 */
[----:B------:R-:W-:Y:S05]  /*0ef0*/  @!P5 BRA `(.L_x_21393) ;  /* 0x000000000010d947 */ /* 0x000fea0003800000 */
[----:B-----5:R-:W-:-:S05]  /*0f00*/  HADD2.F32 R118, -RZ, R123.H0_H0 ;  /* 0x2000007bff767230 */ /* 0x020fca0000004100 */
[----:B------:R-:W-:-:S04]  /*0f10*/  FMUL.FTZ R157, R118, UR6 ;  /* 0x00000006769d7c20 */ /* 0x000fc80008410000 */
[----:B------:R-:W-:-:S04]  /*0f20*/  FMUL.FTZ R118, R26, R157 ;  /* 0x0000009d1a767220 */ /* 0x000fc80000410000 */
[----:B------:R-:W-:-:S07]  /*0f30*/  @P4 FADD.FTZ R118, R114, R118 ;  /* 0x0000007672764221 */ /* 0x000fce0000010000 */
.L_x_21393:
[----:B------:R-:W-:Y:S05]  /*0f40*/  BSYNC B1 ;  /* 0x0000000000017941 */ /* 0x000fea0003800000 */
.L_x_21392:
[----:B------:R-:W-:Y:S04]  /*0f50*/  BSSY B1, `(.L_x_21394) ;  /* 0x0000006000017945 */ /* 0x000fe80003800000 */
[----:B------:R-:W-:Y:S05]  /*0f60*/  @!P5 BRA `(.L_x_21395) ;  /* 0x000000000010d947 */ /* 0x000fea0003800000 */
[----:B-----5:R-:W-:-:S05]  /*0f70*/  HADD2.F32 R119, -RZ, R123.H1_H1 ;  /* 0x3000007bff777230 */ /* 0x020fca0000004100 */
[----:B------:R-:W-:-:S04]  /*0f80*/  FMUL.FTZ R158, R119, UR6 ;  /* 0x00000006779e7c20 */ /* 0x000fc80008410000 */
[----:B------:R-:W-:-:S04]  /*0f90*/  FMUL.FTZ R119, R27, R158 ;  /* 0x0000009e1b777220 */ /* 0x000fc80000410000 */
[----:B------:R-:W-:-:S07]  /*0fa0*/  @P4 FADD.FTZ R119, R115, R119 ;  /* 0x0000007773774221 */ /* 0x000fce0000010000 */
.L_x_21395:
[----:B------:R-:W-:Y:S05]  /*0fb0*/  BSYNC B1 ;  /* 0x0000000000017941 */ /* 0x000fea0003800000 */
.L_x_21394:
[----:B------:R1:W-:Y:S01]  /*0fc0*/  STG.E.128 desc[UR4][R154.64], R108 ;  /* 0x0000006c9a007986 */ /* 0x0003e2000c101d04 */
[----:B------:R-:W-:Y:S02]  /*0fd0*/  IADD3 R153, R153, 0x80, RZ ;  /* 0x0000008099997810 */ /* 0x000fe40007ffe0ff */
[----:B------:R-:W-:Y:S01]  /*0fe0*/  IADD3 R156, R156, 0x80, RZ ;  /* 0x000000809c9c7810 */ /* 0x000fe20007ffe0ff */
[----:B------:R1:W-:Y:S06]  /*0ff0*/  STG.E.128 desc[UR4][R154.64+0x10], R116 ;  /* 0x000010749a007986 */ /* 0x0003ec000c101d04 */
.L_x_21379:
[----:B------:R-:W-:Y:S05]  /*1000*/  BSYNC B0 ;  /* 0x0000000000007941 */ /* 0x000fea0003800000 */
.L_x_21378:
        /* <DEDUP_REMOVED lines=42> */
[----:B-----5:R-:W-:-:S05]  /*12b0*/  HADD2.F32 R124, -RZ, R120.H0_H0 ;  /* 0x20000078ff7c7230 */ /* 0x020fca0000004100 */
[----:B------:R-:W-:-:S04]  /*12c0*/  FMUL.FTZ R157, R124, UR6 ;  /* 0x000000067c9d7c20 */ /* 0x000fc80008410000 */
[----:B------:R-:W-:-:S04]  /*12d0*/  FMUL.FTZ R124, R52, R157 ;  /* 0x0000009d347c7220 */ /* 0x000fc80000410000 */
[----:B------:R-:W-:-:S07]  /*12e0*/  @P4 FADD.FTZ R124, R104, R124 ;  /* 0x0000007c687c4221 */ /* 0x000fce0000010000 */
.L_x_21399:
[----:B------:R-:W-:Y:S05]  /*12f0*/  BSYNC B1 ;  /* 0x0000000000017941 */ /* 0x000fea0003800000 */
.L_x_21398:
[----:B------:R-:W-:Y:S04]  /*1300*/  BSSY B1, `(.L_x_21400) ;  /* 0x0000006000017945 */ /* 0x000fe80003800000 */
[----:B------:R-:W-:Y:S05]  /*1310*/  @!P5 BRA `(.L_x_21401) ;  /* 0x000000000010d947 */ /* 0x000fea0003800000 */
[----:B-----5:R-:W-:-:S05]  /*1320*/  HADD2.F32 R125, -RZ, R120.H1_H1 ;  /* 0x30000078ff7d7230 */ /* 0x020fca0000004100 */
[----:B------:R-:W-:-:S04]  /*1330*/  FMUL.FTZ R158, R125, UR6 ;  /* 0x000000067d9e7c20 */ /* 0x000fc80008410000 */
[----:B------:R-:W-:-:S04]  /*1340*/  FMUL.FTZ R125, R53, R158 ;  /* 0x0000009e357d7220 */ /* 0x000fc80000410000 */
[----:B------:R-:W-:-:S07]  /*1350*/  @P4 FADD.FTZ R125, R105, R125 ;  /* 0x0000007d697d4221 */ /* 0x000fce0000010000 */
.L_x_21401:
[----:B------:R-:W-:Y:S05]  /*1360*/  BSYNC B1 ;  /* 0x0000000000017941 */ /* 0x000fea0003800000 */
.L_x_21400:
[----:B------:R-:W-:Y:S04]  /*1370*/  BSSY B1, `(.L_x_21402) ;  /* 0x0000006000017945 */ /* 0x000fe80003800000 */
[----:B------:R-:W-:Y:S05]  /*1380*/  @!P5 BRA `(.L_x_21403) ;  /* 0x000000000010d947 */ /* 0x000fea0003800000 */
[----:B-----5:R-:W-:-:S05]  /*1390*/  HADD2.F32 R126, -RZ, R121.H0_H0 ;  /* 0x20000079ff7e7230 */ /* 0x020fca0000004100 */
[----:B------:R-:W-:-:S04]  /*13a0*/  FMUL.FTZ R157, R126, UR6 ;  /* 0x000000067e9d7c20 */ /* 0x000fc80008410000 */
[----:B------:R-:W-:-:S04]  /*13b0*/  FMUL.FTZ R126, R54, R157 ;  /* 0x0000009d367e7220 */ /* 0x000fc80000410000 */
[----:B------:R-:W-:-:S07]  /*13c0*/  @P4 FADD.FTZ R126, R106, R126 ;  /* 0x0000007e6a7e4221 */ /* 0x000fce0000010000 */
.L_x_21403:
[----:B------:R-:W-:Y:S05]  /*13d0*/  BSYNC B1 ;  /* 0x0000000000017941 */ /* 0x000fea0003800000 */
.L_x_21402:
[----:B------:R-:W-:Y:S04]  /*13e0*/  BSSY B1, `(.L_x_21404) ;  /* 0x0000006000017945 */ /* 0x000fe80003800000 */
[----:B------:R-:W-:Y:S05]  /*13f0*/  @!P5 BRA `(.L_x_21405) ;  /* 0x000000000010d947 */ /* 0x000fea0003800000 */
[----:B-----5:R-:W-:-:S05]  /*1400*/  HADD2.F32 R127, -RZ, R121.H1_H1 ;  /* 0x30000079ff7f7230 */ /* 0x020fca0000004100 */
[----:B------:R-:W-:-:S04]  /*1410*/  FMUL.FTZ R158, R127, UR6 ;  /* 0x000000067f9e7c20 */ /* 0x000fc80008410000 */
[----:B------:R-:W-:-:S04]  /*1420*/  FMUL.FTZ R127, R55, R158 ;  /* 0x0000009e377f7220 */ /* 0x000fc80000410000 */
[----:B------:R-:W-:-:S07]  /*1430*/  @P4 FADD.FTZ R127, R107, R127 ;  /* 0x0000007f6b7f4221 */ /* 0x000fce0000010000 */
.L_x_21405:
[----:B------:R-:W-:Y:S05]  /*1440*/  BSYNC B1 ;  /* 0x0000000000017941 */ /* 0x000fea0003800000 */
.L_x_21404:
[----:B------:R-:W-:Y:S04]  /*1450*/  BSSY B1, `(.L_x_21406) ;  /* 0x0000006000017945 */ /* 0x000fe80003800000 */
[----:B------:R-:W-:Y:S05]  /*1460*/  @!P5 BRA `(.L_x_21407) ;  /* 0x000000000010d947 */ /* 0x000fea0003800000 */
[----:B-----5:R-:W-:-:S05]  /*1470*/  HADD2.F32 R128, -RZ, R122.H0_H0 ;  /* 0x2000007aff807230 */ /* 0x020fca0000004100 */
[----:B------:R-:W-:-:S04]  /*1480*/  FMUL.FTZ R157, R128, UR6 ;  /* 0x00000006809d7c20 */ /* 0x000fc80008410000 */
[----:B------:R-:W-:-:S04]  /*1490*/  FMUL.FTZ R128, R48, R157 ;  /* 0x0000009d30807220 */ /* 0x000fc80000410000 */
[----:B------:R-:W-:-:S07]  /*14a0*/  @P4 FADD.FTZ R128, R112, R128 ;  /* 0x0000008070804221 */ /* 0x000fce0000010000 */
.L_x_21407:
[----:B------:R-:W-:Y:S05]  /*14b0*/  BSYNC B1 ;  /* 0x0000000000017941 */ /* 0x000fea0003800000 */
.L_x_21406:
[----:B------:R-:W-:Y:S04]  /*14c0*/  BSSY B1, `(.L_x_21408) ;  /* 0x0000006000017945 */ /* 0x000fe80003800000 */
[----:B------:R-:W-:Y:S05]  /*14d0*/  @!P5 BRA `(.L_x_21409) ;  /* 0x000000000010d947 */ /* 0x000fea0003800000 */
[----:B-----5:R-:W-:-:S05]  /*14e0*/  HADD2.F32 R129, -RZ, R122.H1_H1 ;  /* 0x3000007aff817230 */ /* 0x020fca0000004100 */
[----:B------:R-:W-:-:S04]  /*14f0*/  FMUL.FTZ R158, R129, UR6 ;  /* 0x00000006819e7c20 */ /* 0x000fc80008410000 */
[----:B------:R-:W-:-:S04]  /*1500*/  FMUL.FTZ R129, R49, R158 ;  /* 0x0000009e31817220 */ /* 0x000fc80000410000 */
[----:B------:R-:W-:-:S07]  /*1510*/  @P4 FADD.FTZ R129, R113, R129 ;  /* 0x0000008171814221 */ /* 0x000fce0000010000 */
.L_x_21409:
[----:B------:R-:W-:Y:S05]  /*1520*/  BSYNC B1 ;  /* 0x0000000000017941 */ /* 0x000fea0003800000 */
.L_x_21408:
[----:B------:R-:W-:Y:S04]  /*1530*/  BSSY B1, `(.L_x_21410) ;  /* 0x0000006000017945 */ /* 0x000fe80003800000 */
[----:B------:R-:W-:Y:S05]  /*1540*/  @!P5 BRA `(.L_x_21411) ;  /* 0x000000000010d947 */ /* 0x000fea0003800000 */
[----:B-----5:R-:W-:-:S05]  /*1550*/  HADD2.F32 R130, -RZ, R123.H0_H0 ;  /* 0x2000007bff827230 */ /* 0x020fca0000004100 */
[----:B------:R-:W-:-:S04]  /*1560*/  FMUL.FTZ R157, R130, UR6 ;  /* 0x00000006829d7c20 */ /* 0x000fc80008410000 */
[----:B------:R-:W-:-:S04]  /*1570*/  FMUL.FTZ R130, R50, R157 ;  /* 0x0000009d32827220 */ /* 0x000fc80000410000 */
[----:B------:R-:W-:-:S07]  /*1580*/  @P4 FADD.FTZ R130, R114, R130 ;  /* 0x0000008272824221 */ /* 0x000fce0000010000 */
.L_x_21411:
[----:B------:R-:W-:Y:S05]  /*1590*/  BSYNC B1 ;  /* 0x0000000000017941 */ /* 0x000fea0003800000 */
.L_x_21410:
[----:B------:R-:W-:Y:S04]  /*15a0*/  BSSY B1, `(.L_x_21412) ;  /* 0x0000006000017945 */ /* 0x000fe80003800000 */
[----:B------:R-:W-:Y:S05]  /*15b0*/  @!P5 BRA `(.L_x_21413) ;  /* 0x000000000010d947 */ /* 0x000fea0003800000 */
[----:B-----5:R-:W-:-:S05]  /*15c0*/  HADD2.F32 R131, -RZ, R123.H1_H1 ;  /* 0x3000007bff837230 */ /* 0x020fca0000004100 */
[----:B------:R-:W-:-:S04]  /*15d0*/  FMUL.FTZ R158, R131, UR6 ;  /* 0x00000006839e7c20 */ /* 0x000fc80008410000 */
[----:B------:R-:W-:-:S04]  /*15e0*/  FMUL.FTZ R131, R51, R158 ;  /* 0x0000009e33837220 */ /* 0x000fc80000410000 */
[----:B------:R-:W-:-:S07]  /*15f0*/  @P4 FADD.FTZ R131, R115, R131 ;  /* 0x0000008373834221 */ /* 0x000fce0000010000 */
.L_x_21413:
[----:B------:R-:W-:Y:S05]  /*1600*/  BSYNC B1 ;  /* 0x0000000000017941 */ /* 0x000fea0003800000 */
.L_x_21412:
[----:B------:R2:W-:Y:S01]  /*1610*/  STG.E.128 desc[UR4][R154.64], R124 ;  /* 0x0000007c9a007986 */ /* 0x0005e2000c101d04 */
[----:B------:R-:W-:Y:S02]  /*1620*/  IADD3 R153, R153, 0x80, RZ ;  /* 0x0000008099997810 */ /* 0x000fe40007ffe0ff */
[----:B------:R-:W-:Y:S01]  /*1630*/  IADD3 R156, R156, 0x80, RZ ;  /* 0x000000809c9c7810 */ /* 0x000fe20007ffe0ff */
[----:B------:R2:W-:Y:S06]  /*1640*/  STG.E.128 desc[UR4][R154.64+0x10], R128 ;  /* 0x000010809a007986 */ /* 0x0005ec000c101d04 */
.L_x_21397:
[----:B------:R-:W-:Y:S05]  /*1650*/  BSYNC B0 ;  /* 0x0000000000007941 */ /* 0x000fea0003800000 */
.L_x_21396:
        /* <DEDUP_REMOVED lines=46> */
.L_x_21417:
[----:B------:R-:W-:Y:S05]  /*1940*/  BSYNC B1 ;  /* 0x0000000000017941 */ /* 0x000fea0003800000 */
.L_x_21416:
[----:B------:R-:W-:Y:S04]  /*1950*/  BSSY B1, `(.L_x_21418) ;  /* 0x0000006000017945 */ /* 0x000fe80003800000 */
[----:B------:R-:W-:Y:S05]  /*1960*/  @!P5 BRA `(.L_x_21419) ;  /* 0x000000000010d947 */ /* 0x000fea0003800000 */
[----:B-----5:R-:W-:-:S05]  /*1970*/  HADD2.F32 R133, -RZ, R120.H1_H1 ;  /* 0x30000078ff857230 */ /* 0x020fca0000004100 */
[----:B------:R-:W-:-:S04]  /*1980*/  FMUL.FTZ R158, R133, UR6 ;  /* 0x00000006859e7c20 */ /* 0x000fc80008410000 */
[----:B------:R-:W-:-:S04]  /*1990*/  FMUL.FTZ R133, R77, R158 ;  /* 0x0000009e4d857220 */ /* 0x000fc80000410000 */
[----:B------:R-:W-:-:S07]  /*19a0*/  @P4 FADD.FTZ R133, R105, R133 ;  /* 0x0000008569854221 */ /* 0x000fce0000010000 */
.L_x_21419:
[----:B------:R-:W-:Y:S05]  /*19b0*/  BSYNC B1 ;  /* 0x0000000000017941 */ /* 0x000fea0003800000 */
.L_x_21418:
[----:B------:R-:W-:Y:S04]  /*19c0*/  BSSY B1, `(.L_x_21420) ;  /* 0x0000006000017945 */ /* 0x000fe80003800000 */
[----:B------:R-:W-:Y:S05]  /*19d0*/  @!P5 BRA `(.L_x_21421) ;  /* 0x000000000010d947 */ /* 0x000fea0003800000 */
[----:B-----5:R-:W-:-:S05]  /*19e0*/  HADD2.F32 R134, -RZ, R121.H0_H0 ;  /* 0x20000079ff867230 */ /* 0x020fca0000004100 */
[----:B------:R-:W-:-:S04]  /*19f0*/  FMUL.FTZ R157, R134, UR6 ;  /* 0x00000006869d7c20 */ /* 0x000fc80008410000 */
[----:B------:R-:W-:-:S04]  /*1a00*/  FMUL.FTZ R134, R78, R157 ;  /* 0x0000009d4e867220 */ /* 0x000fc80000410000 */
[----:B------:R-:W-:-:S07]  /*1a10*/  @P4 FADD.FTZ R134, R106, R134 ;  /* 0x000000866a864221 */ /* 0x000fce0000010000 */
.L_x_21421:
[----:B------:R-:W-:Y:S05]  /*1a20*/  BSYNC B1 ;  /* 0x0000000000017941 */ /* 0x000fea0003800000 */
.L_x_21420:
[----:B------:R-:W-:Y:S04]  /*1a30*/  BSSY B1, `(.L_x_21422) ;  /* 0x0000006000017945 */ /* 0x000fe80003800000 */
[----:B------:R-:W-:Y:S05]  /*1a40*/  @!P5 BRA `(.L_x_21423) ;  /* 0x000000000010d947 */ /* 0x000fea0003800000 */
[----:B-----5:R-:W-:-:S05]  /*1a50*/  HADD2.F32 R135, -RZ, R121.H1_H1 ;  /* 0x30000079ff877230 */ /* 0x020fca0000004100 */
[----:B------:R-:W-:-:S04]  /*1a60*/  FMUL.FTZ R158, R135, UR6 ;  /* 0x00000006879e7c20 */ /* 0x000fc80008410000 */
[----:B------:R-:W-:-:S04]  /*1a70*/  FMUL.FTZ R135, R79, R158 ;  /* 0x0000009e4f877220 */ /* 0x000fc80000410000 */
[----:B------:R-:W-:-:S07]  /*1a80*/  @P4 FADD.FTZ R135, R107, R135 ;  /* 0x000000876b874221 */ /* 0x000fce0000010000 */
.L_x_21423:
[----:B------:R-:W-:Y:S05]  /*1a90*/  BSYNC B1 ;  /* 0x0000000000017941 */ /* 0x000fea0003800000 */
.L_x_21422:
[----:B------:R-:W-:Y:S04]  /*1aa0*/  BSSY B1, `(.L_x_21424) ;  /* 0x0000006000017945 */ /* 0x000fe80003800000 */
[----:B------:R-:W-:Y:S05]  /*1ab0*/  @!P5 BRA `(.L_x_21425) ;  /* 0x000000000010d947 */ /* 0x000fea0003800000 */
[----:B-----5:R-:W-:-:S05]  /*1ac0*/  HADD2.F32 R136, -RZ, R122.H0_H0 ;  /* 0x2000007aff887230 */ /* 0x020fca0000004100 */
[----:B------:R-:W-:-:S04]  /*1ad0*/  FMUL.FTZ R157, R136, UR6 ;  /* 0x00000006889d7c20 */ /* 0x000fc80008410000 */
[----:B------:R-:W-:-:S04]  /*1ae0*/  FMUL.FTZ R136, R72, R157 ;  /* 0x0000009d48887220 */ /* 0x000fc80000410000 */
[----:B------:R-:W-:-:S07]  /*1af0*/  @P4 FADD.FTZ R136, R112, R136 ;  /* 0x0000008870884221 */ /* 0x000fce0000010000 */
.L_x_21425:
[----:B------:R-:W-:Y:S05]  /*1b00*/  BSYNC B1 ;  /* 0x0000000000017941 */ /* 0x000fea0003800000 */
.L_x_21424:
[----:B------:R-:W-:Y:S04]  /*1b10*/  BSSY B1, `(.L_x_21426) ;  /* 0x0000006000017945 */ /* 0x000fe80003800000 */
[----:B------:R-:W-:Y:S05]  /*1b20*/  @!P5 BRA `(.L_x_21427) ;  /* 0x000000000010d947 */ /* 0x000fea0003800000 */
[----:B-----5:R-:W-:-:S05]  /*1b30*/  HADD2.F32 R137, -RZ, R122.H1_H1 ;  /* 0x3000007aff897230 */ /* 0x020fca0000004100 */
[----:B------:R-:W-:-:S04]  /*1b40*/  FMUL.FTZ R158, R137, UR6 ;  /* 0x00000006899e7c20 */ /* 0x000fc80008410000 */
[----:B------:R-:W-:-:S04]  /*1b50*/  FMUL.FTZ R137, R73, R158 ;  /* 0x0000009e49897220 */ /* 0x000fc80000410000 */
[----:B------:R-:W-:-:S07]  /*1b60*/  @P4 FADD.FTZ R137, R113, R137 ;  /* 0x0000008971894221 */ /* 0x000fce0000010000 */
.L_x_21427:
[----:B------:R-:W-:Y:S05]  /*1b70*/  BSYNC B1 ;  /* 0x0000000000017941 */ /* 0x000fea0003800000 */
.L_x_21426:
[----:B------:R-:W-:Y:S04]  /*1b80*/  BSSY B1, `(.L_x_21428) ;  /* 0x0000006000017945 */ /* 0x000fe80003800000 */
[----:B------:R-:W-:Y:S05]  /*1b90*/  @!P5 BRA `(.L_x_21429) ;  /* 0x000000000010d947 */ /* 0x000fea0003800000 */
[----:B-----5:R-:W-:-:S05]  /*1ba0*/  HADD2.F32 R138, -RZ, R123.H0_H0 ;  /* 0x2000007bff8a7230 */ /* 0x020fca0000004100 */
[----:B------:R-:W-:-:S04]  /*1bb0*/  FMUL.FTZ R157, R138, UR6 ;  /* 0x000000068a9d7c20 */ /* 0x000fc80008410000 */
[----:B------:R-:W-:-:S04]  /*1bc0*/  FMUL.FTZ R138, R74, R157 ;  /* 0x0000009d4a8a7220 */ /* 0x000fc80000410000 */
[----:B------:R-:W-:-:S07]  /*1bd0*/  @P4 FADD.FTZ R138, R114, R138 ;  /* 0x0000008a728a4221 */ /* 0x000fce0000010000 */
.L_x_21429:
[----:B------:R-:W-:Y:S05]  /*1be0*/  BSYNC B1 ;  /* 0x0000000000017941 */ /* 0x000fea0003800000 */
.L_x_21428:
[----:B------:R-:W-:Y:S04]  /*1bf0*/  BSSY B1, `(.L_x_21430) ;  /* 0x0000006000017945 */ /* 0x000fe80003800000 */
[----:B------:R-:W-:Y:S05]  /*1c00*/  @!P5 BRA `(.L_x_21431) ;  /* 0x000000000010d947 */ /* 0x000fea0003800000 */
[----:B-----5:R-:W-:-:S05]  /*1c10*/  HADD2.F32 R139, -RZ, R123.H1_H1 ;  /* 0x3000007bff8b7230 */ /* 0x020fca0000004100 */
[----:B------:R-:W-:-:S04]  /*1c20*/  FMUL.FTZ R158, R139, UR6 ;  /* 0x000000068b9e7c20 */ /* 0x000fc80008410000 */
[----:B------:R-:W-:-:S04]  /*1c30*/  FMUL.FTZ R139, R75, R158 ;  /* 0x0000009e4b8b7220 */ /* 0x000fc80000410000 */
[----:B------:R-:W-:-:S07]  /*1c40*/  @P4 FADD.FTZ R139, R115, R139 ;  /* 0x0000008b738b4221 */ /* 0x000fce0000010000 */
.L_x_21431:
[----:B------:R-:W-:Y:S05]  /*1c50*/  BSYNC B1 ;  /* 0x0000000000017941 */ /* 0x000fea0003800000 */
.L_x_21430:
[----:B------:R3:W-:Y:S01]  /*1c60*/  STG.E.128 desc[UR4][R154.64], R132 ;  /* 0x000000849a007986 */ /* 0x0007e2000c101d04 */
[----:B------:R-:W-:Y:S02]  /*1c70*/  IADD3 R153, R153, 0x80, RZ ;  /* 0x0000008099997810 */ /* 0x000fe40007ffe0ff */
[----:B------:R-:W-:Y:S01]  /*1c80*/  IADD3 R156, R156, 0x80, RZ ;  /* 0x000000809c9c7810 */ /* 0x000fe20007ffe0ff */
[----:B------:R3:W-:Y:S06]  /*1c90*/  STG.E.128 desc[UR4][R154.64+0x10], R136 ;  /* 0x000010889a007986 */ /* 0x0007ec000c101d04 */
.L_x_21415:
[----:B------:R-:W-:Y:S05]  /*1ca0*/  BSYNC B0 ;  /* 0x0000000000007941 */ /* 0x000fea0003800000 */
.L_x_21414:
        /* <DEDUP_REMOVED lines=44> */
.L_x_21435:
[----:B------:R-:W-:Y:S05]  /*1f70*/  BSYNC B1 ;  /* 0x0000000000017941 */ /* 0x000fea0003800000 */
.L_x_21434:
[----:B------:R-:W-:Y:S04]  /*1f80*/  BSSY B1, `(.L_x_21436) ;  /* 0x0000006000017945 */ /* 0x000fe80003800000 */
[----:B------:R-:W-:Y:S05]  /*1f90*/  @!P4 BRA `(.L_x_21437) ;  /* 0x000000000010c947 */ /* 0x000fea0003800000 */
[----:B-----5:R-:W-:-:S05]  /*1fa0*/  HADD2.F32 R141, -RZ, R120.H1_H1 ;  /* 0x30000078ff8d7230 */ /* 0x020fca0000004100 */
[----:B------:R-:W-:-:S04]  /*1fb0*/  FMUL.FTZ R154, R141, UR6 ;  /* 0x000000068d9a7c20 */ /* 0x000fc80008410000 */
[----:B------:R-:W-:-:S04]  /*1fc0*/  FMUL.FTZ R141, R101, R154 ;  /* 0x0000009a658d7220 */ /* 0x000fc80000410000 */
[----:B------:R-:W-:-:S07]  /*1fd0*/  @P2 FADD.FTZ R141, R105, R141 ;  /* 0x0000008d698d2221 */ /* 0x000fce0000010000 */
.L_x_21437:
[----:B------:R-:W-:Y:S05]  /*1fe0*/  BSYNC B1 ;  /* 0x0000000000017941 */ /* 0x000fea0003800000 */
.L_x_21436:
[----:B------:R-:W-:Y:S04]  /*1ff0*/  BSSY B1, `(.L_x_21438) ;  /* 0x0000006000017945 */ /* 0x000fe80003800000 */
[----:B------:R-:W-:Y:S05]  /*2000*/  @!P4 BRA `(.L_x_21439) ;  /* 0x000000000010c947 */ /* 0x000fea0003800000 */
[----:B-----5:R-:W-:-:S05]  /*2010*/  HADD2.F32 R142, -RZ, R121.H0_H0 ;  /* 0x20000079ff8e7230 */ /* 0x020fca0000004100 */
[----:B------:R-:W-:-:S04]  /*2020*/  FMUL.FTZ R147, R142, UR6 ;  /* 0x000000068e937c20 */ /* 0x000fc80008410000 */
[----:B------:R-:W-:-:S04]  /*2030*/  FMUL.FTZ R142, R102, R147 ;  /* 0x00000093668e7220 */ /* 0x000fc80000410000 */
[----:B------:R-:W-:-:S07]  /*2040*/  @P2 FADD.FTZ R142, R106, R142 ;  /* 0x0000008e6a8e2221 */ /* 0x000fce0000010000 */
.L_x_21439:
[----:B------:R-:W-:Y:S05]  /*2050*/  BSYNC B1 ;  /* 0x0000000000017941 */ /* 0x000fea0003800000 */
.L_x_21438:
[----:B------:R-:W-:Y:S04]  /*2060*/  BSSY B1, `(.L_x_21440) ;  /* 0x0000006000017945 */ /* 0x000fe80003800000 */
[----:B------:R-:W-:Y:S05]  /*2070*/  @!P4 BRA `(.L_x_21441) ;  /* 0x000000000010c947 */ /* 0x000fea0003800000 */
[----:B-----5:R-:W-:-:S05]  /*2080*/  HADD2.F32 R143, -RZ, R121.H1_H1 ;  /* 0x30000079ff8f7230 */ /* 0x020fca0000004100 */
[----:B------:R-:W-:-:S04]  /*2090*/  FMUL.FTZ R154, R143, UR6 ;  /* 0x000000068f9a7c20 */ /* 0x000fc80008410000 */
[----:B------:R-:W-:-:S04]  /*20a0*/  FMUL.FTZ R143, R103, R154 ;  /* 0x0000009a678f7220 */ /* 0x000fc80000410000 */
[----:B------:R-:W-:-:S07]  /*20b0*/  @P2 FADD.FTZ R143, R107, R143 ;  /* 0x0000008f6b8f2221 */ /* 0x000fce0000010000 */
.L_x_21441:
[----:B------:R-:W-:Y:S05]  /*20c0*/  BSYNC B1 ;  /* 0x0000000000017941 */ /* 0x000fea0003800000 */
.L_x_21440:
[----:B------:R-:W-:Y:S04]  /*20d0*/  BSSY B1, `(.L_x_21442) ;  /* 0x0000006000017945 */ /* 0x000fe80003800000 */
[----:B------:R-:W-:Y:S05]  /*20e0*/  @!P4 BRA `(.L_x_21443) ;  /* 0x000000000010c947 */ /* 0x000fea0003800000 */
[----:B-----5:R-:W-:-:S05]  /*20f0*/  HADD2.F32 R144, -RZ, R122.H0_H0 ;  /* 0x2000007aff907230 */ /* 0x020fca0000004100 */
[----:B------:R-:W-:-:S04]  /*2100*/  FMUL.FTZ R147, R144, UR6 ;  /* 0x0000000690937c20 */ /* 0x000fc80008410000 */
[----:B------:R-:W-:-:S04]  /*2110*/  FMUL.FTZ R144, R96, R147 ;  /* 0x0000009360907220 */ /* 0x000fc80000410000 */
[----:B------:R-:W-:-:S07]  /*2120*/  @P2 FADD.FTZ R144, R112, R144 ;  /* 0x0000009070902221 */ /* 0x000fce0000010000 */
.L_x_21443:
[----:B------:R-:W-:Y:S05]  /*2130*/  BSYNC B1 ;  /* 0x0000000000017941 */ /* 0x000fea0003800000 */
.L_x_21442:
[----:B------:R-:W-:Y:S04]  /*2140*/  BSSY B1, `(.L_x_21444) ;  /* 0x0000006000017945 */ /* 0x000fe80003800000 */
[----:B------:R-:W-:Y:S05]  /*2150*/  @!P4 BRA `(.L_x_21445) ;  /* 0x000000000010c947 */ /* 0x000fea0003800000 */
[----:B-----5:R-:W-:-:S05]  /*2160*/  HADD2.F32 R145, -RZ, R122.H1_H1 ;  /* 0x3000007aff917230 */ /* 0x020fca0000004100 */
[----:B------:R-:W-:-:S04]  /*2170*/  FMUL.FTZ R154, R145, UR6 ;  /* 0x00000006919a7c20 */ /* 0x000fc80008410000 */
[----:B------:R-:W-:-:S04]  /*2180*/  FMUL.FTZ R145, R97, R154 ;  /* 0x0000009a61917220 */ /* 0x000fc80000410000 */
[----:B------:R-:W-:-:S07]  /*2190*/  @P2 FADD.FTZ R145, R113, R145 ;  /* 0x0000009171912221 */ /* 0x000fce0000010000 */
.L_x_21445:
[----:B------:R-:W-:Y:S05]  /*21a0*/  BSYNC B1 ;  /* 0x0000000000017941 */ /* 0x000fea0003800000 */
.L_x_21444:
[----:B------:R-:W-:Y:S04]  /*21b0*/  BSSY B1, `(.L_x_21446) ;  /* 0x0000006000017945 */ /* 0x000fe80003800000 */
[----:B------:R-:W-:Y:S05]  /*21c0*/  @!P4 BRA `(.L_x_21447) ;  /* 0x000000000010c947 */ /* 0x000fea0003800000 */
[----:B-----5:R-:W-:-:S05]  /*21d0*/  HADD2.F32 R146, -RZ, R123.H0_H0 ;  /* 0x2000007bff927230 */ /* 0x020fca0000004100 */
[----:B------:R-:W-:-:S04]  /*21e0*/  FMUL.FTZ R147, R146, UR6 ;  /* 0x0000000692937c20 */ /* 0x000fc80008410000 */
[----:B------:R-:W-:-:S04]  /*21f0*/  FMUL.FTZ R146, R98, R147 ;  /* 0x0000009362927220 */ /* 0x000fc80000410000 */
[----:B------:R-:W-:-:S07]  /*2200*/  @P2 FADD.FTZ R146, R114, R146 ;  /* 0x0000009272922221 */ /* 0x000fce0000010000 */
.L_x_21447:
[----:B------:R-:W-:Y:S05]  /*2210*/  BSYNC B1 ;  /* 0x0000000000017941 */ /* 0x000fea0003800000 */
.L_x_21446:
[----:B------:R-:W-:Y:S01]  /*2220*/  BSSY B1, `(.L_x_21448) ;  /* 0x0000007000017945 */ /* 0x000fe20003800000 */
[----:B------:R-:W-:-:S03]  /*2230*/  @!P4 FSEL R147, R115, RZ, P3 ;  /* 0x000000ff7393c208 */ /* 0x000fc60001800000 */
[----:B------:R-:W-:Y:S05]  /*2240*/  @!P4 BRA `(.L_x_21449) ;  /* 0x000000000010c947 */ /* 0x000fea0003800000 */
[----:B-----5:R-:W-:-:S05]  /*2250*/  HADD2.F32 R147, -RZ, R123.H1_H1 ;  /* 0x3000007bff937230 */ /* 0x020fca0000004100 */
[----:B------:R-:W-:-:S04]  /*2260*/  FMUL.FTZ R154, R147, UR6 ;  /* 0x00000006939a7c20 */ /* 0x000fc80008410000 */
[----:B------:R-:W-:-:S04]  /*2270*/  FMUL.FTZ R147, R99, R154 ;  /* 0x0000009a63937220 */ /* 0x000fc80000410000 */
[----:B------:R-:W-:-:S07]  /*2280*/  @P2 FADD.FTZ R147, R115, R147 ;  /* 0x0000009373932221 */ /* 0x000fce0000010000 */
.L_x_21449:
[----:B------:R-:W-:Y:S05]  /*2290*/  BSYNC B1 ;  /* 0x0000000000017941 */ /* 0x000fea0003800000 */
.L_x_21448:
[----:B------:R4:W-:Y:S04]  /*22a0*/  STG.E.128 desc[UR4][R158.64], R140 ;  /* 0x0000008c9e007986 */ /* 0x0009e8000c101d04 */
[----:B------:R4:W-:Y:S02]  /*22b0*/  STG.E.128 desc[UR4][R158.64+0x10], R144 ;  /* 0x000010909e007986 */ /* 0x0009e4000c101d04 */
.L_x_21433:
[----:B------:R-:W-:Y:S05]  /*22c0*/  BSYNC B0 ;  /* 0x0000000000007941 */ /* 0x000fea0003800000 */
.L_x_21432:
        /* <DEDUP_REMOVED lines=129> */
.L_x_21470:
        /* <DEDUP_REMOVED lines=119> */
.L_x_21454:
[----:B------:R-:W-:Y:S05]  /*3250*/  BSYNC B1 ;  /* 0x0000000000017941 */ /* 0x000fea0003800000 */
.L_x_21453:
        /* <DEDUP_REMOVED lines=35> */
.L_x_21456:
[----:B------:R-:W-:Y:S05]  /*3490*/  BSYNC B1 ;  /* 0x0000000000017941 */ /* 0x000fea0003800000 */
.L_x_21455:
        /* <DEDUP_REMOVED lines=35> */
.L_x_21458:
[----:B------:R-:W-:Y:S05]  /*36d0*/  BSYNC B1 ;  /* 0x0000000000017941 */ /* 0x000fea0003800000 */
.L_x_21457:
        /* <DEDUP_REMOVED lines=32> */
.L_x_21452:
[----:B------:R-:W-:Y:S05]  /*38e0*/  BSYNC B0 ;  /* 0x0000000000007941 */ /* 0x000fea0003800000 */
.L_x_21451:
[----:B------:R-:W-:Y:S02]  /*38f0*/  IADD3 R4, R4, UR8, RZ ;  /* 0x0000000804047c10 */ /* 0x000fe4000fffe0ff */
[----:B0123--:R-:W-:Y:S02]  /*3900*/  SEL R150, RZ, 0x1, P5 ;  /* 0x00000001ff967807 */ /* 0x00ffe40002800000 */
[----:B------:R-:W-:-:S13]  /*3910*/  ISETP.GE.AND P2, PT, R4, UR9, PT ;  /* 0x0000000904007c0c */ /* 0x000fda000bf46270 */
[----:B------:R-:W-:Y:S05]  /*3920*/  @!P2 BRA `(.L_x_21459) ;  /* 0xffffffcc00e0a947 */ /* 0x000fea000383ffff */
[----:B------:R-:W-:Y:S05]  /*3930*/  EXIT ;  /* 0x000000000000794d */ /* 0x000fea0003800000 */
.L_x_21450:
[----:B------:R-:W-:Y:S01]  /*3940*/  HFMA2.MMA R155, -RZ, RZ, 0, 5.9604644775390625e-08 ;  /* 0x00000001ff9b7435 */ /* 0x000fe200000001ff */
[----:B------:R-:W-:Y:S02]  /*3950*/  MOV R164, R151 ;  /* 0x0000009700a47202 */ /* 0x000fe40000000f00 */
[----:B----4-:R-:W-:Y:S02]  /*3960*/  MOV R158, 0x1f ;  /* 0x0000001f009e7802 */ /* 0x010fe40000000f00 */
[----:B------:R-:W-:-:S07]  /*3970*/  MOV R157, 0xffffffff ;  /* 0xffffffff009d7802 */ /* 0x000fce0000000f00 */
[----:B0----5:R-:W-:Y:S05]  /*3980*/  WARPSYNC.COLLECTIVE R157, `(.L_x_21460) ;  /* 0x000000009d087348 */ /* 0x021fea0003c00000 */
[----:B------:R1:W2:Y:S02]  /*3990*/  SHFL.BFLY P6, R163, R164, R155, R158 ;  /* 0x0c00009ba4a37389 */ /* 0x0002a400000c009e */
[----:B012--5:R-:W-:Y:S01]  /*39a0*/  ENDCOLLECTIVE ;  /* 0x000000000000791b */ /* 0x027fe20003800000 */
.L_x_21460:
[----:B------:R-:W-:Y:S01]  /*39b0*/  HFMA2.MMA R155, -RZ, RZ, 0, 1.1920928955078125e-07 ;  /* 0x00000002ff9b7435 */ /* 0x000fe200000001ff */
[----:B------:R-:W-:-:S05]  /*39c0*/  MOV R150, R163 ;  /* 0x000000a300967202 */ /* 0x000fca0000000f00 */
[----:B------:R-:W-:-:S05]  /*39d0*/  FADD.FTZ R159, R151, R150 ;  /* 0x00000096979f7221 */ /* 0x000fca0000010000 */
[----:B------:R-:W-:-:S07]  /*39e0*/  MOV R164, R159 ;  /* 0x0000009f00a47202 */ /* 0x000fce0000000f00 */
[----:B------:R-:W-:Y:S05]  /*39f0*/  WARPSYNC.COLLECTIVE R157, `(.L_x_21461) ;  /* 0x000000009d087348 */ /* 0x000fea0003c00000 */
[----:B------:R0:W1:Y:S02]  /*3a00*/  SHFL.BFLY P6, R163, R164, R155, R158 ;  /* 0x0c00009ba4a37389 */ /* 0x00006400000c009e */
[----:B01----:R-:W-:Y:S01]  /*3a10*/  ENDCOLLECTIVE ;  /* 0x000000000000791b */ /* 0x003fe20003800000 */
.L_x_21461:
[----:B------:R-:W-:Y:S01]  /*3a20*/  HFMA2.MMA R155, -RZ, RZ, 0, 2.384185791015625e-07 ;  /* 0x00000004ff9b7435 */ /* 0x000fe200000001ff */
[----:B------:R-:W-:-:S05]  /*3a30*/  MOV R150, R163 ;  /* 0x000000a300967202 */ /* 0x000fca0000000f00 */
[----:B------:R-:W-:-:S05]  /*3a40*/  FADD.FTZ R160, R159, R150 ;  /* 0x000000969fa07221 */ /* 0x000fca0000010000 */
[----:B------:R-:W-:-:S07]  /*3a50*/  MOV R164, R160 ;  /* 0x000000a000a47202 */ /* 0x000fce0000000f00 */
[----:B------:R-:W-:Y:S05]  /*3a60*/  WARPSYNC.COLLECTIVE R157, `(.L_x_21462) ;  /* 0x000000009d087348 */ /* 0x000fea0003c00000 */
[----:B------:R0:W1:Y:S02]  /*3a70*/  SHFL.BFLY P6, R163, R164, R155, R158 ;  /* 0x0c00009ba4a37389 */ /* 0x00006400000c009e */
[----:B01----:R-:W-:Y:S01]  /*3a80*/  ENDCOLLECTIVE ;  /* 0x000000000000791b */ /* 0x003fe20003800000 */
.L_x_21462:
[----:B------:R-:W-:Y:S01]  /*3a90*/  HFMA2.MMA R155, -RZ, RZ, 0, 4.76837158203125e-07 ;  /* 0x00000008ff9b7435 */ /* 0x000fe200000001ff */
[----:B------:R-:W-:-:S05]  /*3aa0*/  MOV R161, R163 ;  /* 0x000000a300a17202 */ /* 0x000fca0000000f00 */
[----:B------:R-:W-:-:S05]  /*3ab0*/  FADD.FTZ R161, R160, R161 ;  /* 0x000000a1a0a17221 */ /* 0x000fca0000010000 */
[----:B------:R-:W-:-:S07]  /*3ac0*/  MOV R164, R161 ;  /* 0x000000a100a47202 */ /* 0x000fce0000000f00 */
[----:B------:R-:W-:Y:S05]  /*3ad0*/  WARPSYNC.COLLECTIVE R157, `(.L_x_21463) ;  /* 0x000000009d087348 */ /* 0x000fea0003c00000 */
[----:B------:R0:W1:Y:S02]  /*3ae0*/  SHFL.BFLY P6, R163, R164, R155, R158 ;  /* 0x0c00009ba4a37389 */ /* 0x00006400000c009e */
[----:B01----:R-:W-:Y:S01]  /*3af0*/  ENDCOLLECTIVE ;  /* 0x000000000000791b */ /* 0x003fe20003800000 */
.L_x_21463:
[----:B------:R-:W-:Y:S01]  /*3b00*/  HFMA2.MMA R155, -RZ, RZ, 0, 9.5367431640625e-07 ;  /* 0x00000010ff9b7435 */ /* 0x000fe200000001ff */
[----:B------:R-:W-:-:S05]  /*3b10*/  MOV R150, R163 ;  /* 0x000000a300967202 */ /* 0x000fca0000000f00 */
[----:B------:R-:W-:-:S05]  /*3b20*/  FADD.FTZ R162, R161, R150 ;  /* 0x00000096a1a27221 */ /* 0x000fca0000010000 */
[----:B------:R-:W-:-:S07]  /*3b30*/  MOV R164, R162 ;  /* 0x000000a200a47202 */ /* 0x000fce0000000f00 */
[----:B------:R-:W-:Y:S05]  /*3b40*/  WARPSYNC.COLLECTIVE R157, `(.L_x_21464) ;  /* 0x000000009d087348 */ /* 0x000fea0003c00000 */
[----:B------:R0:W1:Y:S02]  /*3b50*/  SHFL.BFLY P6, R163, R164, R155, R158 ;  /* 0x0c00009ba4a37389 */ /* 0x00006400000c009e */
[----:B01----:R-:W-:Y:S01]  /*3b60*/  ENDCOLLECTIVE ;  /* 0x000000000000791b */ /* 0x003fe20003800000 */
.L_x_21464:
        /* <DEDUP_REMOVED lines=73> */
.L_x_21465:
[----:B------:R-:W-:Y:S01]  /*4000*/  HFMA2.MMA R155, -RZ, RZ, 0, 1.1920928955078125e-07 ;  /* 0x00000002ff9b7435 */ /* 0x000fe200000001ff */
[----:B------:R-:W-:-:S05]  /*4010*/  MOV R151, R163 ;  /* 0x000000a300977202 */ /* 0x000fca0000000f00 */
[----:B------:R-:W-:-:S05]  /*4020*/  FADD.FTZ R151, R150, R151 ;  /* 0x0000009796977221 */ /* 0x000fca0000010000 */
[----:B------:R-:W-:-:S07]  /*4030*/  MOV R164, R151 ;  /* 0x0000009700a47202 */ /* 0x000fce0000000f00 */
[----:B------:R-:W-:Y:S05]  /*4040*/  WARPSYNC.COLLECTIVE R157, `(.L_x_21466) ;  /* 0x000000009d087348 */ /* 0x000fea0003c00000 */
[----:B------:R0:W1:Y:S02]  /*4050*/  SHFL.BFLY P6, R163, R164, R155, R158 ;  /* 0x0c00009ba4a37389 */ /* 0x00006400000c009e */
[----:B01----:R-:W-:Y:S01]  /*4060*/  ENDCOLLECTIVE ;  /* 0x000000000000791b */ /* 0x003fe20003800000 */
.L_x_21466:
[----:B------:R-:W-:Y:S01]  /*4070*/  HFMA2.MMA R155, -RZ, RZ, 0, 2.384185791015625e-07 ;  /* 0x00000004ff9b7435 */ /* 0x000fe200000001ff */
[----:B------:R-:W-:-:S05]  /*4080*/  MOV R160, R163 ;  /* 0x000000a300a07202 */ /* 0x000fca0000000f00 */
[----:B------:R-:W-:-:S05]  /*4090*/  FADD.FTZ R160, R151, R160 ;  /* 0x000000a097a07221 */ /* 0x000fca0000010000 */
[----:B------:R-:W-:-:S07]  /*40a0*/  MOV R164, R160 ;  /* 0x000000a000a47202 */ /* 0x000fce0000000f00 */
[----:B------:R-:W-:Y:S05]  /*40b0*/  WARPSYNC.COLLECTIVE R157, `(.L_x_21467) ;  /* 0x000000009d087348 */ /* 0x000fea0003c00000 */
[----:B------:R0:W1:Y:S02]  /*40c0*/  SHFL.BFLY P6, R163, R164, R155, R158 ;  /* 0x0c00009ba4a37389 */ /* 0x00006400000c009e */
[----:B01----:R-:W-:Y:S01]  /*40d0*/  ENDCOLLECTIVE ;  /* 0x000000000000791b */ /* 0x003fe20003800000 */
.L_x_21467:
[----:B------:R-:W-:Y:S01]  /*40e0*/  HFMA2.MMA R155, -RZ, RZ, 0, 4.76837158203125e-07 ;  /* 0x00000008ff9b7435 */ /* 0x000fe200000001ff */
[----:B------:R-:W-:-:S05]  /*40f0*/  MOV R159, R163 ;  /* 0x000000a3009f7202 */ /* 0x000fca0000000f00 */
[----:B------:R-:W-:-:S05]  /*4100*/  FADD.FTZ R159, R160, R159 ;  /* 0x0000009fa09f7221 */ /* 0x000fca0000010000 */
[----:B------:R-:W-:-:S07]  /*4110*/  MOV R164, R159 ;  /* 0x0000009f00a47202 */ /* 0x000fce0000000f00 */
[----:B------:R-:W-:Y:S05]  /*4120*/  WARPSYNC.COLLECTIVE R157, `(.L_x_21468) ;  /* 0x000000009d087348 */ /* 0x000fea0003c00000 */
[----:B------:R0:W1:Y:S02]  /*4130*/  SHFL.BFLY P6, R163, R164, R155, R158 ;  /* 0x0c00009ba4a37389 */ /* 0x00006400000c009e */
[----:B01----:R-:W-:Y:S01]  /*4140*/  ENDCOLLECTIVE ;  /* 0x000000000000791b */ /* 0x003fe20003800000 */
.L_x_21468:
[----:B------:R-:W-:Y:S01]  /*4150*/  HFMA2.MMA R155, -RZ, RZ, 0, 9.5367431640625e-07 ;  /* 0x00000010ff9b7435 */ /* 0x000fe200000001ff */
[----:B------:R-:W-:-:S05]  /*4160*/  MOV R162, R163 ;  /* 0x000000a300a27202 */ /* 0x000fca0000000f00 */
[----:B------:R-:W-:-:S05]  /*4170*/  FADD.FTZ R162, R159, R162 ;  /* 0x000000a29fa27221 */ /* 0x000fca0000010000 */
[----:B------:R-:W-:-:S07]  /*4180*/  MOV R164, R162 ;  /* 0x000000a200a47202 */ /* 0x000fce0000000f00 */
[----:B------:R-:W-:Y:S05]  /*4190*/  WARPSYNC.COLLECTIVE R157, `(.L_x_21469) ;  /* 0x000000009d087348 */ /* 0x000fea0003c00000 */
[----:B------:R0:W1:Y:S02]  /*41a0*/  SHFL.BFLY P6, R163, R164, R155, R158 ;  /* 0x0c00009ba4a37389 */ /* 0x00006400000c009e */
[----:B01----:R-:W-:Y:S01]  /*41b0*/  ENDCOLLECTIVE ;  /* 0x000000000000791b */ /* 0x003fe20003800000 */
.L_x_21469:
[----:B------:R-:W-:Y:S01]  /*41c0*/  MOV R161, R163 ;  /* 0x000000a300a17202 */ /* 0x000fe20000000f00 */
[----:B------:R-:W-:Y:S06]  /*41d0*/  BRA `(.L_x_21470) ;  /* 0xffffffe800407947 */ /* 0x000fec000383ffff */
.L_x_21471:
        /* <DEDUP_REMOVED lines=10> */
.L_x_30302:


//--------------------- .text._ZN10layer_norm13ln_fwd_kernelINS_13Kernel_traitsIf6__halffS2_fjLj4096ELj1ELj1ELj4ELj16ENS_18Kernel_traits_baseILj4096EfS2_fS2_fjLj128EEEEELb0ELb1ELb1ELb1EEEvNS_9FwdParamsE --------------------------
	.section	.text._ZN10layer_norm13ln_fwd_kernelINS_13Kernel_traitsIf6__halffS2_fjLj4096ELj1ELj1ELj4ELj16ENS_18Kernel_traits_baseILj4096EfS2_fS2_fjLj128EEEEELb0ELb1ELb1ELb1EEEvNS_9FwdParamsE,"ax",@progbits
	.align	128
        .global         _ZN10layer_norm13ln_fwd_kernelINS_13Kernel_traitsIf6__halffS2_fjLj4096ELj1ELj1ELj4ELj16ENS_18Kernel_traits_baseILj4096EfS2_fS2_fjLj128EEEEELb0ELb1ELb1ELb1EEEvNS_9FwdParamsE
        .type           _ZN10layer_norm13ln_fwd_kernelINS_13Kernel_traitsIf6__halffS2_fjLj4096ELj1ELj1ELj4ELj16ENS_18Kernel_traits_baseILj4096EfS2_fS2_fjLj128EEEEELb0ELb1ELb1ELb1EEEvNS_9FwdParamsE,@function
        .size           _ZN10layer_norm13ln_fwd_kernelINS_13Kernel_traitsIf6__halffS2_fjLj4096ELj1ELj1ELj4ELj16ENS_18Kernel_traits_baseILj4096EfS2_fS2_fjLj128EEEEELb0ELb1ELb1ELb1EEEvNS_9FwdParamsE,(.L_x_30303 - _ZN10layer_norm13ln_fwd_kernelINS_13Kernel_traitsIf6__halffS2_fjLj4096ELj1ELj1ELj4ELj16ENS_18Kernel_traits_baseILj4096EfS2_fS2_fjLj128EEEEELb0ELb1ELb1ELb1EEEvNS_9FwdParamsE)
        .other          _ZN10layer_norm13ln_fwd_kernelINS_13Kernel_traitsIf6__halffS2_fjLj4096ELj1ELj1ELj4ELj16ENS_18Kernel_traits_baseILj4096EfS2_fS2_fjLj128EEEEELb0ELb1ELb1ELb1EEEvNS_9FwdParamsE,@"STO_CUDA_ENTRY STV_DEFAULT"
_ZN10layer_norm13ln_fwd_kernelINS_13Kernel_traitsIf6__halffS2_fjLj4096ELj1ELj1ELj4ELj16ENS_18Kernel_traits_baseILj4096EfS2_fS2_fjLj128EEEEELb0ELb1ELb1ELb1EEEvNS_9FwdParamsE:
.text._ZN10layer_norm13ln_fwd_kernelINS_13Kernel_traitsIf6__halffS2_fjLj4096ELj1ELj1ELj4ELj16ENS_18Kernel_traits_baseILj4096EfS2_fS2_fjLj128EEEEELb0ELb1ELb1ELb1EEEvNS_9FwdParamsE:
        /* <DEDUP_REMOVED lines=75> */
.L_x_21539:
        /* <DEDUP_REMOVED lines=64> */
.L_x_21473:
[----:B------:R-:W-:Y:S05]  /*08b0*/  BSYNC B0 ;  /* 0x0000000000007941 */ /* 0x000fea0003800000 */
.L_x_21472:
[----:B------:R-:W-:Y:S04]  /*08c0*/  BSSY B0, `(.L_x_21474) ;  /* 0x0000006000007945 */ /* 0x000fe80003800000 */
[----:B------:R-:W-:Y:S05]  /*08d0*/  @!P6 BRA `(.L_x_21475) ;  /* 0x000000000010e947 */ /* 0x000fea0003800000 */
[----:B-----5:R-:W-:-:S05]  /*08e0*/  HADD2.F32 R121, -RZ, R112.H1_H1 ;  /* 0x30000070ff797230 */ /* 0x020fca0000004100 */
[----:B------:R-:W-:-:S04]  /*08f0*/  FMUL.FTZ R128, R121, UR6 ;  /* 0x0000000679807c20 */ /* 0x000fc80008410000 */
[----:B------:R-:W-:-:S04]  /*0900*/  FMUL.FTZ R121, R37, R128 ;  /* 0x0000008025797220 */ /* 0x000fc80000410000 */
[----:B------:R-:W-:-:S07]  /*0910*/  @P0 FADD.FTZ R121, R105, R121 ;  /* 0x0000007969790221 */ /* 0x000fce0000010000 */
.L_x_21475:
[----:B------:R-:W-:Y:S05]  /*0920*/  BSYNC B0 ;  /* 0x0000000000007941 */ /* 0x000fea0003800000 */
.L_x_21474:
[----:B------:R-:W-:Y:S04]  /*0930*/  BSSY B0, `(.L_x_21476) ;  /* 0x0000006000007945 */ /* 0x000fe80003800000 */
[----:B------:R-:W-:Y:S05]  /*0940*/  @!P6 BRA `(.L_x_21477) ;  /* 0x000000000010e947 */ /* 0x000fea0003800000 */
[----:B-----5:R-:W-:-:S05]  /*0950*/  HADD2.F32 R122, -RZ, R113.H0_H0 ;  /* 0x20000071ff7a7230 */ /* 0x020fca0000004100 */
[----:B------:R-:W-:-:S04]  /*0960*/  FMUL.FTZ R129, R122, UR6 ;  /* 0x000000067a817c20 */ /* 0x000fc80008410000 */
[----:B------:R-:W-:-:S04]  /*0970*/  FMUL.FTZ R122, R38, R129 ;  /* 0x00000081267a7220 */ /* 0x000fc80000410000 */
[----:B------:R-:W-:-:S07]  /*0980*/  @P0 FADD.FTZ R122, R106, R122 ;  /* 0x0000007a6a7a0221 */ /* 0x000fce0000010000 */
.L_x_21477:
[----:B------:R-:W-:Y:S05]  /*0990*/  BSYNC B0 ;  /* 0x0000000000007941 */ /* 0x000fea0003800000 */
.L_x_21476:
[----:B------:R-:W-:Y:S04]  /*09a0*/  BSSY B0, `(.L_x_21478) ;  /* 0x0000006000007945 */ /* 0x000fe80003800000 */
[----:B------:R-:W-:Y:S05]  /*09b0*/  @!P6 BRA `(.L_x_21479) ;  /* 0x000000000010e947 */ /* 0x000fea0003800000 */
[----:B-----5:R-:W-:-:S05]  /*09c0*/  HADD2.F32 R123, -RZ, R113.H1_H1 ;  /* 0x30000071ff7b7230 */ /* 0x020fca0000004100 */
[----:B------:R-:W-:-:S04]  /*09d0*/  FMUL.FTZ R128, R123, UR6 ;  /* 0x000000067b807c20 */ /* 0x000fc80008410000 */
[----:B------:R-:W-:-:S04]  /*09e0*/  FMUL.FTZ R123, R39, R128 ;  /* 0x00000080277b7220 */ /* 0x000fc80000410000 */
[----:B------:R-:W-:-:S07]  /*09f0*/  @P0 FADD.FTZ R123, R107, R123 ;  /* 0x0000007b6b7b0221 */ /* 0x000fce0000010000 */
.L_x_21479:
[----:B------:R-:W-:Y:S05]  /*0a00*/  BSYNC B0 ;  /* 0x0000000000007941 */ /* 0x000fea0003800000 */
.L_x_21478:
[----:B------:R-:W-:Y:S04]  /*0a10*/  BSSY B0, `(.L_x_21480) ;  /* 0x0000006000007945 */ /* 0x000fe80003800000 */
[----:B------:R-:W-:Y:S05]  /*0a20*/  @!P6 BRA `(.L_x_21481) ;  /* 0x000000000010e947 */ /* 0x000fea0003800000 */
[----:B-----5:R-:W-:-:S05]  /*0a30*/  HADD2.F32 R116, -RZ, R114.H0_H0 ;  /* 0x20000072ff747230 */ /* 0x020fca0000004100 */
[----:B------:R-:W-:-:S04]  /*0a40*/  FMUL.FTZ R129, R116, UR6 ;  /* 0x0000000674817c20 */ /* 0x000fc80008410000 */
[----:B------:R-:W-:-:S04]  /*0a50*/  FMUL.FTZ R116, R32, R129 ;  /* 0x0000008120747220 */ /* 0x000fc80000410000 */
[----:B------:R-:W-:-:S07]  /*0a60*/  @P0 FADD.FTZ R116, R108, R116 ;  /* 0x000000746c740221 */ /* 0x000fce0000010000 */
.L_x_21481:
[----:B------:R-:W-:Y:S05]  /*0a70*/  BSYNC B0 ;  /* 0x0000000000007941 */ /* 0x000fea0003800000 */
.L_x_21480:
[----:B------:R-:W-:Y:S04]  /*0a80*/  BSSY B0, `(.L_x_21482) ;  /* 0x0000006000007945 */ /* 0x000fe80003800000 */
[----:B------:R-:W-:Y:S05]  /*0a90*/  @!P6 BRA `(.L_x_21483) ;  /* 0x000000000010e947 */ /* 0x000fea0003800000 */
[----:B-----5:R-:W-:-:S05]  /*0aa0*/  HADD2.F32 R117, -RZ, R114.H1_H1 ;  /* 0x30000072ff757230 */ /* 0x020fca0000004100 */
[----:B------:R-:W-:-:S04]  /*0ab0*/  FMUL.FTZ R128, R117, UR6 ;  /* 0x0000000675807c20 */ /* 0x000fc80008410000 */
[----:B------:R-:W-:-:S04]  /*0ac0*/  FMUL.FTZ R117, R33, R128 ;  /* 0x0000008021757220 */ /* 0x000fc80000410000 */
[----:B------:R-:W-:-:S07]  /*0ad0*/  @P0 FADD.FTZ R117, R109, R117 ;  /* 0x000000756d750221 */ /* 0x000fce0000010000 */
.L_x_21483:
[----:B------:R-:W-:Y:S05]  /*0ae0*/  BSYNC B0 ;  /* 0x0000000000007941 */ /* 0x000fea0003800000 */
.L_x_21482:
[----:B------:R-:W-:Y:S04]  /*0af0*/  BSSY B0, `(.L_x_21484) ;  /* 0x0000006000007945 */ /* 0x000fe80003800000 */
[----:B------:R-:W-:Y:S05]  /*0b00*/  @!P6 BRA `(.L_x_21485) ;  /* 0x000000000010e947 */ /* 0x000fea0003800000 */
[----:B-----5:R-:W-:-:S05]  /*0b10*/  HADD2.F32 R118, -RZ, R115.H0_H0 ;  /* 0x20000073ff767230 */ /* 0x020fca0000004100 */
[----:B------:R-:W-:-:S04]  /*0b20*/  FMUL.FTZ R129, R118, UR6 ;  /* 0x0000000676817c20 */ /* 0x000fc80008410000 */
[----:B------:R-:W-:-:S04]  /*0b30*/  FMUL.FTZ R118, R34, R129 ;  /* 0x0000008122767220 */ /* 0x000fc80000410000 */
[----:B------:R-:W-:-:S07]  /*0b40*/  @P0 FADD.FTZ R118, R110, R118 ;  /* 0x000000766e760221 */ /* 0x000fce0000010000 */
.L_x_21485:
[----:B------:R-:W-:Y:S05]  /*0b50*/  BSYNC B0 ;  /* 0x0000000000007941 */ /* 0x000fea0003800000 */
.L_x_21484:
[----:B------:R-:W-:Y:S04]  /*0b60*/  BSSY B0, `(.L_x_21486) ;  /* 0x0000006000007945 */ /* 0x000fe80003800000 */
[----:B------:R-:W-:Y:S05]  /*0b70*/  @!P6 BRA `(.L_x_21487) ;  /* 0x000000000010e947 */ /* 0x000fea0003800000 */
[----:B-----5:R-:W-:-:S05]  /*0b80*/  HADD2.F32 R119, -RZ, R115.H1_H1 ;  /* 0x30000073ff777230 */ /* 0x020fca0000004100 */
[----:B------:R-:W-:-:S04]  /*0b90*/  FMUL.FTZ R128, R119, UR6 ;  /* 0x0000000677807c20 */ /* 0x000fc80008410000 */
[----:B------:R-:W-:-:S04]  /*0ba0*/  FMUL.FTZ R119, R35, R128 ;  /* 0x0000008023777220 */ /* 0x000fc80000410000 */
[----:B------:R-:W-:-:S07]  /*0bb0*/  @P0 FADD.FTZ R119, R111, R119 ;  /* 0x000000776f770221 */ /* 0x000fce0000010000 */
.L_x_21487:
[----:B------:R-:W-:Y:S05]  /*0bc0*/  BSYNC B0 ;  /* 0x0000000000007941 */ /* 0x000fea0003800000 */
.L_x_21486:
        /* <DEDUP_REMOVED lines=42> */
.L_x_21489:
[----:B------:R-:W-:Y:S05]  /*0e70*/  BSYNC B0 ;  /* 0x0000000000007941 */ /* 0x000fea0003800000 */
.L_x_21488:
[----:B------:R-:W-:Y:S04]  /*0e80*/  BSSY B0, `(.L_x_21490) ;  /* 0x0000006000007945 */ /* 0x000fe80003800000 */
[----:B------:R-:W-:Y:S05]  /*0e90*/  @!P6 BRA `(.L_x_21491) ;  /* 0x000000000010e947 */ /* 0x000fea0003800000 */
[----:B-----5:R-:W-:-:S05]  /*0ea0*/  HADD2.F32 R129, -RZ, R112.H1_H1 ;  /* 0x30000070ff817230 */ /* 0x020fca0000004100 */
[----:B------:R-:W-:-:S04]  /*0eb0*/  FMUL.FTZ R136, R129, UR6 ;  /* 0x0000000681887c20 */ /* 0x000fc80008410000 */
[----:B------:R-:W-:-:S04]  /*0ec0*/  FMUL.FTZ R129, R29, R136 ;  /* 0x000000881d817220 */ /* 0x000fc80000410000 */
[----:B------:R-:W-:-:S07]  /*0ed0*/  @P0 FADD.FTZ R129, R105, R129 ;  /* 0x0000008169810221 */ /* 0x000fce0000010000 */
.L_x_21491:
[----:B------:R-:W-:Y:S05]  /*0ee0*/  BSYNC B0 ;  /* 0x0000000000007941 */ /* 0x000fea0003800000 */
.L_x_21490:
[----:B------:R-:W-:Y:S04]  /*0ef0*/  BSSY B0, `(.L_x_21492) ;  /* 0x0000006000007945 */ /* 0x000fe80003800000 */
[----:B------:R-:W-:Y:S05]  /*0f00*/  @!P6 BRA `(.L_x_21493) ;  /* 0x000000000010e947 */ /* 0x000fea0003800000 */
[----:B-----5:R-:W-:-:S05]  /*0f10*/  HADD2.F32 R130, -RZ, R113.H0_H0 ;  /* 0x20000071ff827230 */ /* 0x020fca0000004100 */
[----:B------:R-:W-:-:S04]  /*0f20*/  FMUL.FTZ R137, R130, UR6 ;  /* 0x0000000682897c20 */ /* 0x000fc80008410000 */
[----:B------:R-:W-:-:S04]  /*0f30*/  FMUL.FTZ R130, R30, R137 ;  /* 0x000000891e827220 */ /* 0x000fc80000410000 */
[----:B------:R-:W-:-:S07]  /*0f40*/  @P0 FADD.FTZ R130, R106, R130 ;  /* 0x000000826a820221 */ /* 0x000fce0000010000 */
.L_x_21493:
[----:B------:R-:W-:Y:S05]  /*0f50*/  BSYNC B0 ;  /* 0x0000000000007941 */ /* 0x000fea0003800000 */
.L_x_21492:
[----:B------:R-:W-:Y:S04]  /*0f60*/  BSSY B0, `(.L_x_21494) ;  /* 0x0000006000007945 */ /* 0x000fe80003800000 */
[----:B------:R-:W-:Y:S05]  /*0f70*/  @!P6 BRA `(.L_x_21495) ;  /* 0x000000000010e947 */ /* 0x000fea0003800000 */
[----:B-----5:R-:W-:-:S05]  /*0f80*/  HADD2.F32 R131, -RZ, R113.H1_H1 ;  /* 0x30000071ff837230 */ /* 0x020fca0000004100 */
[----:B------:R-:W-:-:S04]  /*0f90*/  FMUL.FTZ R136, R131, UR6 ;  /* 0x0000000683887c20 */ /* 0x000fc80008410000 */
[----:B------:R-:W-:-:S04]  /*0fa0*/  FMUL.FTZ R131, R31, R136 ;  /* 0x000000881f837220 */ /* 0x000fc80000410000 */
[----:B------:R-:W-:-:S07]  /*0fb0*/  @P0 FADD.FTZ R131, R107, R131 ;  /* 0x000000836b830221 */ /* 0x000fce0000010000 */
.L_x_21495:
[----:B------:R-:W-:Y:S05]  /*0fc0*/  BSYNC B0 ;  /* 0x0000000000007941 */ /* 0x000fea0003800000 */
.L_x_21494:
[----:B------:R-:W-:Y:S04]  /*0fd0*/  BSSY B0, `(.L_x_21496) ;  /* 0x0000006000007945 */ /* 0x000fe80003800000 */
[----:B------:R-:W-:Y:S05]  /*0fe0*/  @!P6 BRA `(.L_x_21497) ;  /* 0x000000000010e947 */ /* 0x000fea0003800000 */
[----:B-----5:R-:W-:-:S05]  /*0ff0*/  HADD2.F32 R124, -RZ, R114.H0_H0 ;  /* 0x20000072ff7c7230 */ /* 0x020fca0000004100 */
[----:B------:R-:W-:-:S04]  /*1000*/  FMUL.FTZ R137, R124, UR6 ;  /* 0x000000067c897c20 */ /* 0x000fc80008410000 */
[----:B------:R-:W-:-:S04]  /*1010*/  FMUL.FTZ R124, R24, R137 ;  /* 0x00000089187c7220 */ /* 0x000fc80000410000 */
[----:B------:R-:W-:-:S07]  /*1020*/  @P0 FADD.FTZ R124, R108, R124 ;  /* 0x0000007c6c7c0221 */ /* 0x000fce0000010000 */
.L_x_21497:
[----:B------:R-:W-:Y:S05]  /*1030*/  BSYNC B0 ;  /* 0x0000000000007941 */ /* 0x000fea0003800000 */
.L_x_21496:
[----:B------:R-:W-:Y:S04]  /*1040*/  BSSY B0, `(.L_x_21498) ;  /* 0x0000006000007945 */ /* 0x000fe80003800000 */
[----:B------:R-:W-:Y:S05]  /*1050*/  @!P6 BRA `(.L_x_21499) ;  /* 0x000000000010e947 */ /* 0x000fea0003800000 */
[----:B-----5:R-:W-:-:S05]  /*1060*/  HADD2.F32 R125, -RZ, R114.H1_H1 ;  /* 0x30000072ff7d7230 */ /* 0x020fca0000004100 */
[----:B------:R-:W-:-:S04]  /*1070*/  FMUL.FTZ R136, R125, UR6 ;  /* 0x000000067d887c20 */ /* 0x000fc80008410000 */
[----:B------:R-:W-:-:S04]  /*1080*/  FMUL.FTZ R125, R25, R136 ;  /* 0x00000088197d7220 */ /* 0x000fc80000410000 */
[----:B------:R-:W-:-:S07]  /*1090*/  @P0 FADD.FTZ R125, R109, R125 ;  /* 0x0000007d6d7d0221 */ /* 0x000fce0000010000 */
.L_x_21499:
[----:B------:R-:W-:Y:S05]  /*10a0*/  BSYNC B0 ;  /* 0x0000000000007941 */ /* 0x000fea0003800000 */
.L_x_21498:
[----:B------:R-:W-:Y:S04]  /*10b0*/  BSSY B0, `(.L_x_21500) ;  /* 0x0000006000007945 */ /* 0x000fe80003800000 */
[----:B------:R-:W-:Y:S05]  /*10c0*/  @!P6 BRA `(.L_x_21501) ;  /* 0x000000000010e947 */ /* 0x000fea0003800000 */
[----:B-----5:R-:W-:-:S05]  /*10d0*/  HADD2.F32 R126, -RZ, R115.H0_H0 ;  /* 0x20000073ff7e7230 */ /* 0x020fca0000004100 */
[----:B------:R-:W-:-:S04]  /*10e0*/  FMUL.FTZ R137, R126, UR6 ;  /* 0x000000067e897c20 */ /* 0x000fc80008410000 */
[----:B------:R-:W-:-:S04]  /*10f0*/  FMUL.FTZ R126, R26, R137 ;  /* 0x000000891a7e7220 */ /* 0x000fc80000410000 */
[----:B------:R-:W-:-:S07]  /*1100*/  @P0 FADD.FTZ R126, R110, R126 ;  /* 0x0000007e6e7e0221 */ /* 0x000fce0000010000 */
.L_x_21501:
[----:B------:R-:W-:Y:S05]  /*1110*/  BSYNC B0 ;  /* 0x0000000000007941 */ /* 0x000fea0003800000 */
.L_x_21500:
[----:B------:R-:W-:Y:S04]  /*1120*/  BSSY B0, `(.L_x_21502) ;  /* 0x0000006000007945 */ /* 0x000fe80003800000 */
[----:B------:R-:W-:Y:S05]  /*1130*/  @!P6 BRA `(.L_x_21503) ;  /* 0x000000000010e947 */ /* 0x000fea0003800000 */
[----:B-----5:R-:W-:-:S05]  /*1140*/  HADD2.F32 R127, -RZ, R115.H1_H1 ;  /* 0x30000073ff7f7230 */ /* 0x020fca0000004100 */
[----:B------:R-:W-:-:S04]  /*1150*/  FMUL.FTZ R136, R127, UR6 ;  /* 0x000000067f887c20 */ /* 0x000fc80008410000 */
[----:B------:R-:W-:-:S04]  /*1160*/  FMUL.FTZ R127, R27, R136 ;  /* 0x000000881b7f7220 */ /* 0x000fc80000410000 */
[----:B------:R-:W-:-:S07]  /*1170*/  @P0 FADD.FTZ R127, R111, R127 ;  /* 0x0000007f6f7f0221 */ /* 0x000fce0000010000 */
.L_x_21503:
[----:B------:R-:W-:Y:S05]  /*1180*/  BSYNC B0 ;  /* 0x0000000000007941 */ /* 0x000fea0003800000 */
.L_x_21502:
        /* <DEDUP_REMOVED lines=35> */
[----:B------:R-:W-:-:S04]  /*13c0*/  FMUL.FTZ R132, R20, R149 ;  /* 0x0000009514847220 */ /* 0x000fc80000410000 */
[----:B------:R-:W-:-:S07]  /*13d0*/  @P0 FADD.FTZ R132, R104, R132 ;  /* 0x0000008468840221 */ /* 0x000fce0000010000 */
.L_x_21505:
[----:B------:R-:W-:Y:S05]  /*13e0*/  BSYNC B0 ;  /* 0x0000000000007941 */ /* 0x000fea0003800000 */
.L_x_21504:
[----:B------:R-:W-:Y:S04]  /*13f0*/  BSSY B0, `(.L_x_21506) ;  /* 0x0000006000007945 */ /* 0x000fe80003800000 */
[----:B------:R-:W-:Y:S05]  /*1400*/  @!P6 BRA `(.L_x_21507) ;  /* 0x000000000010e947 */ /* 0x000fea0003800000 */
[----:B-----5:R-:W-:-:S05]  /*1410*/  HADD2.F32 R133, -RZ, R112.H1_H1 ;  /* 0x30000070ff857230 */ /* 0x020fca0000004100 */
[----:B------:R-:W-:-:S04]  /*1420*/  FMUL.FTZ R138, R133, UR6 ;  /* 0x00000006858a7c20 */ /* 0x000fc80008410000 */
[----:B------:R-:W-:-:S04]  /*1430*/  FMUL.FTZ R133, R21, R138 ;  /* 0x0000008a15857220 */ /* 0x000fc80000410000 */
[----:B------:R-:W-:-:S07]  /*1440*/  @P0 FADD.FTZ R133, R105, R133 ;  /* 0x0000008569850221 */ /* 0x000fce0000010000 */
.L_x_21507:
[----:B------:R-:W-:Y:S05]  /*1450*/  BSYNC B0 ;  /* 0x0000000000007941 */ /* 0x000fea0003800000 */
.L_x_21506:
[----:B------:R-:W-:Y:S04]  /*1460*/  BSSY B0, `(.L_x_21508) ;  /* 0x0000006000007945 */ /* 0x000fe80003800000 */
[----:B------:R-:W-:Y:S05]  /*1470*/  @!P6 BRA `(.L_x_21509) ;  /* 0x000000000010e947 */ /* 0x000fea0003800000 */
[----:B-----5:R-:W-:-:S05]  /*1480*/  HADD2.F32 R134, -RZ, R113.H0_H0 ;  /* 0x20000071ff867230 */ /* 0x020fca0000004100 */
[----:B------:R-:W-:-:S04]  /*1490*/  FMUL.FTZ R149, R134, UR6 ;  /* 0x0000000686957c20 */ /* 0x000fc80008410000 */
[----:B------:R-:W-:-:S04]  /*14a0*/  FMUL.FTZ R134, R22, R149 ;  /* 0x0000009516867220 */ /* 0x000fc80000410000 */
[----:B------:R-:W-:-:S07]  /*14b0*/  @P0 FADD.FTZ R134, R106, R134 ;  /* 0x000000866a860221 */ /* 0x000fce0000010000 */
.L_x_21509:
[----:B------:R-:W-:Y:S05]  /*14c0*/  BSYNC B0 ;  /* 0x0000000000007941 */ /* 0x000fea0003800000 */
.L_x_21508:
[----:B------:R-:W-:Y:S04]  /*14d0*/  BSSY B0, `(.L_x_21510) ;  /* 0x0000006000007945 */ /* 0x000fe80003800000 */
[----:B------:R-:W-:Y:S05]  /*14e0*/  @!P6 BRA `(.L_x_21511) ;  /* 0x000000000010e947 */ /* 0x000fea0003800000 */
[----:B-----5:R-:W-:-:S05]  /*14f0*/  HADD2.F32 R135, -RZ, R113.H1_H1 ;  /* 0x30000071ff877230 */ /* 0x020fca0000004100 */
[----:B------:R-:W-:-:S04]  /*1500*/  FMUL.FTZ R138, R135, UR6 ;  /* 0x00000006878a7c20 */ /* 0x000fc80008410000 */
[----:B------:R-:W-:-:S04]  /*1510*/  FMUL.FTZ R135, R23, R138 ;  /* 0x0000008a17877220 */ /* 0x000fc80000410000 */
[----:B------:R-:W-:-:S07]  /*1520*/  @P0 FADD.FTZ R135, R107, R135 ;  /* 0x000000876b870221 */ /* 0x000fce0000010000 */
.L_x_21511:
[----:B------:R-:W-:Y:S05]  /*1530*/  BSYNC B0 ;  /* 0x0000000000007941 */ /* 0x000fea0003800000 */
.L_x_21510:
[----:B------:R-:W-:Y:S04]  /*1540*/  BSSY B0, `(.L_x_21512) ;  /* 0x0000006000007945 */ /* 0x000fe80003800000 */
[----:B------:R-:W-:Y:S05]  /*1550*/  @!P6 BRA `(.L_x_21513) ;  /* 0x000000000010e947 */ /* 0x000fea0003800000 */
[----:B-----5:R-:W-:-:S05]  /*1560*/  HADD2.F32 R136, -RZ, R114.H0_H0 ;  /* 0x20000072ff887230 */ /* 0x020fca0000004100 */
[----:B------:R-:W-:-:S04]  /*1570*/  FMUL.FTZ R149, R136, UR6 ;  /* 0x0000000688957c20 */ /* 0x000fc80008410000 */
[----:B------:R-:W-:-:S04]  /*1580*/  FMUL.FTZ R136, R16, R149 ;  /* 0x0000009510887220 */ /* 0x000fc80000410000 */
[----:B------:R-:W-:-:S07]  /*1590*/  @P0 FADD.FTZ R136, R108, R136 ;  /* 0x000000886c880221 */ /* 0x000fce0000010000 */
.L_x_21513:
[----:B------:R-:W-:Y:S05]  /*15a0*/  BSYNC B0 ;  /* 0x0000000000007941 */ /* 0x000fea0003800000 */
.L_x_21512:
[----:B------:R-:W-:Y:S04]  /*15b0*/  BSSY B0, `(.L_x_21514) ;  /* 0x0000006000007945 */ /* 0x000fe80003800000 */
[----:B------:R-:W-:Y:S05]  /*15c0*/  @!P6 BRA `(.L_x_21515) ;  /* 0x000000000010e947 */ /* 0x000fea0003800000 */
[----:B-----5:R-:W-:-:S05]  /*15d0*/  HADD2.F32 R137, -RZ, R114.H1_H1 ;  /* 0x30000072ff897230 */ /* 0x020fca0000004100 */
[----:B------:R-:W-:-:S04]  /*15e0*/  FMUL.FTZ R138, R137, UR6 ;  /* 0x00000006898a7c20 */ /* 0x000fc80008410000 */
[----:B------:R-:W-:-:S04]  /*15f0*/  FMUL.FTZ R137, R17, R138 ;  /* 0x0000008a11897220 */ /* 0x000fc80000410000 */
[----:B------:R-:W-:-:S07]  /*1600*/  @P0 FADD.FTZ R137, R109, R137 ;  /* 0x000000896d890221 */ /* 0x000fce0000010000 */
.L_x_21515:
[----:B------:R-:W-:Y:S05]  /*1610*/  BSYNC B0 ;  /* 0x0000000000007941 */ /* 0x000fea0003800000 */
.L_x_21514:
[----:B------:R-:W-:Y:S01]  /*1620*/  BSSY B0, `(.L_x_21516) ;  /* 0x0000007000007945 */ /* 0x000fe20003800000 */
[----:B------:R-:W-:-:S03]  /*1630*/  @!P6 FSEL R138, R110, RZ, P1 ;  /* 0x000000ff6e8ae208 */ /* 0x000fc60000800000 */
[----:B------:R-:W-:Y:S05]  /*1640*/  @!P6 BRA `(.L_x_21517) ;  /* 0x000000000010e947 */ /* 0x000fea0003800000 */
[----:B-----5:R-:W-:-:S05]  /*1650*/  HADD2.F32 R138, -RZ, R115.H0_H0 ;  /* 0x20000073ff8a7230 */ /* 0x020fca0000004100 */
[----:B------:R-:W-:-:S04]  /*1660*/  FMUL.FTZ R149, R138, UR6 ;  /* 0x000000068a957c20 */ /* 0x000fc80008410000 */
[----:B------:R-:W-:-:S04]  /*1670*/  FMUL.FTZ R138, R18, R149 ;  /* 0x00000095128a7220 */ /* 0x000fc80000410000 */
[----:B------:R-:W-:-:S07]  /*1680*/  @P0 FADD.FTZ R138, R110, R138 ;  /* 0x0000008a6e8a0221 */ /* 0x000fce0000010000 */
.L_x_21517:
[----:B------:R-:W-:Y:S05]  /*1690*/  BSYNC B0 ;  /* 0x0000000000007941 */ /* 0x000fea0003800000 */
.L_x_21516:
        /* <DEDUP_REMOVED lines=8> */
.L_x_21519:
[----:B------:R-:W-:Y:S05]  /*1720*/  BSYNC B0 ;  /* 0x0000000000007941 */ /* 0x000fea0003800000 */
.L_x_21518:
        /* <DEDUP_REMOVED lines=34> */
[----:B-----5:R-:W-:-:S05]  /*1950*/  HADD2.F32 R140, -RZ, R112.H0_H0 ;  /* 0x20000070ff8c7230 */ /* 0x020fca0000004100 */
[----:B------:R-:W-:-:S04]  /*1960*/  FMUL.FTZ R145, R140, UR6 ;  /* 0x000000068c917c20 */ /* 0x000fc80008410000 */
[----:B------:R-:W-:-:S04]  /*1970*/  FMUL.FTZ R140, R12, R145 ;  /* 0x000000910c8c7220 */ /* 0x000fc80000410000 */
[----:B------:R-:W-:-:S07]  /*1980*/  @P0 FADD.FTZ R140, R104, R140 ;  /* 0x0000008c688c0221 */ /* 0x000fce0000010000 */
.L_x_21521:
[----:B------:R-:W-:Y:S05]  /*1990*/  BSYNC B0 ;  /* 0x0000000000007941 */ /* 0x000fea0003800000 */
.L_x_21520:
[----:B------:R-:W-:Y:S04]  /*19a0*/  BSSY B0, `(.L_x_21522) ;  /* 0x0000006000007945 */ /* 0x000fe80003800000 */
[----:B------:R-:W-:Y:S05]  /*19b0*/  @!P6 BRA `(.L_x_21523) ;  /* 0x000000000010e947 */ /* 0x000fea0003800000 */
[----:B-----5:R-:W-:-:S05]  /*19c0*/  HADD2.F32 R141, -RZ, R112.H1_H1 ;  /* 0x30000070ff8d7230 */ /* 0x020fca0000004100 */
[----:B------:R-:W-:-:S04]  /*19d0*/  FMUL.FTZ R146, R141, UR6 ;  /* 0x000000068d927c20 */ /* 0x000fc80008410000 */
[----:B------:R-:W-:-:S04]  /*19e0*/  FMUL.FTZ R141, R13, R146 ;  /* 0x000000920d8d7220 */ /* 0x000fc80000410000 */
[----:B------:R-:W-:-:S07]  /*19f0*/  @P0 FADD.FTZ R141, R105, R141 ;  /* 0x0000008d698d0221 */ /* 0x000fce0000010000 */
.L_x_21523:
[----:B------:R-:W-:Y:S05]  /*1a00*/  BSYNC B0 ;  /* 0x0000000000007941 */ /* 0x000fea0003800000 */
.L_x_21522:
[----:B------:R-:W-:Y:S04]  /*1a10*/  BSSY B0, `(.L_x_21524) ;  /* 0x0000006000007945 */ /* 0x000fe80003800000 */
[----:B------:R-:W-:Y:S05]  /*1a20*/  @!P6 BRA `(.L_x_21525) ;  /* 0x000000000010e947 */ /* 0x000fea0003800000 */
[----:B-----5:R-:W-:-:S05]  /*1a30*/  HADD2.F32 R142, -RZ, R113.H0_H0 ;  /* 0x20000071ff8e7230 */ /* 0x020fca0000004100 */
[----:B------:R-:W-:-:S04]  /*1a40*/  FMUL.FTZ R145, R142, UR6 ;  /* 0x000000068e917c20 */ /* 0x000fc80008410000 */
[----:B------:R-:W-:-:S04]  /*1a50*/  FMUL.FTZ R142, R14, R145 ;  /* 0x000000910e8e7220 */ /* 0x000fc80000410000 */
[----:B------:R-:W-:-:S07]  /*1a60*/  @P0 FADD.FTZ R142, R106, R142 ;  /* 0x0000008e6a8e0221 */ /* 0x000fce0000010000 */
.L_x_21525:
[----:B------:R-:W-:Y:S05]  /*1a70*/  BSYNC B0 ;  /* 0x0000000000007941 */ /* 0x000fea0003800000 */
.L_x_21524:
[----:B------:R-:W-:Y:S04]  /*1a80*/  BSSY B0, `(.L_x_21526) ;  /* 0x0000006000007945 */ /* 0x000fe80003800000 */
[----:B------:R-:W-:Y:S05]  /*1a90*/  @!P6 BRA `(.L_x_21527) ;  /* 0x000000000010e947 */ /* 0x000fea0003800000 */
[----:B-----5:R-:W-:-:S05]  /*1aa0*/  HADD2.F32 R143, -RZ, R113.H1_H1 ;  /* 0x30000071ff8f7230 */ /* 0x020fca0000004100 */
[----:B------:R-:W-:-:S04]  /*1ab0*/  FMUL.FTZ R146, R143, UR6 ;  /* 0x000000068f927c20 */ /* 0x000fc80008410000 */
[----:B------:R-:W-:-:S04]  /*1ac0*/  FMUL.FTZ R143, R15, R146 ;  /* 0x000000920f8f7220 */ /* 0x000fc80000410000 */
[----:B------:R-:W-:-:S07]  /*1ad0*/  @P0 FADD.FTZ R143, R107, R143 ;  /* 0x0000008f6b8f0221 */ /* 0x000fce0000010000 */
.L_x_21527:
[----:B------:R-:W-:Y:S05]  /*1ae0*/  BSYNC B0 ;  /* 0x0000000000007941 */ /* 0x000fea0003800000 */
.L_x_21526:
[----:B------:R-:W-:Y:S04]  /*1af0*/  BSSY B0, `(.L_x_21528) ;  /* 0x0000006000007945 */ /* 0x000fe80003800000 */
[----:B------:R-:W-:Y:S05]  /*1b00*/  @!P6 BRA `(.L_x_21529) ;  /* 0x000000000010e947 */ /* 0x000fea0003800000 */
[----:B-----5:R-:W-:-:S05]  /*1b10*/  HADD2.F32 R144, -RZ, R114.H0_H0 ;  /* 0x20000072ff907230 */ /* 0x020fca0000004100 */
[----:B------:R-:W-:-:S04]  /*1b20*/  FMUL.FTZ R145, R144, UR6 ;  /* 0x0000000690917c20 */ /* 0x000fc80008410000 */
[----:B------:R-:W-:-:S04]  /*1b30*/  FMUL.FTZ R144, R8, R145 ;  /* 0x0000009108907220 */ /* 0x000fc80000410000 */
[----:B------:R-:W-:-:S07]  /*1b40*/  @P0 FADD.FTZ R144, R108, R144 ;  /* 0x000000906c900221 */ /* 0x000fce0000010000 */
.L_x_21529:
[----:B------:R-:W-:Y:S05]  /*1b50*/  BSYNC B0 ;  /* 0x0000000000007941 */ /* 0x000fea0003800000 */
.L_x_21528:
[----:B------:R-:W-:Y:S01]  /*1b60*/  BSSY B0, `(.L_x_21530) ;  /* 0x0000007000007945 */ /* 0x000fe20003800000 */
[----:B------:R-:W-:-:S03]  /*1b70*/  @!P6 FSEL R145, R109, RZ, P1 ;  /* 0x000000ff6d91e208 */ /* 0x000fc60000800000 */
[----:B------:R-:W-:Y:S05]  /*1b80*/  @!P6 BRA `(.L_x_21531) ;  /* 0x000000000010e947 */ /* 0x000fea0003800000 */
[----:B-----5:R-:W-:-:S05]  /*1b90*/  HADD2.F32 R145, -RZ, R114.H1_H1 ;  /* 0x30000072ff917230 */ /* 0x020fca0000004100 */
[----:B------:R-:W-:-:S04]  /*1ba0*/  FMUL.FTZ R146, R145, UR6 ;  /* 0x0000000691927c20 */ /* 0x000fc80008410000 */
[----:B------:R-:W-:-:S04]  /*1bb0*/  FMUL.FTZ R145, R9, R146 ;  /* 0x0000009209917220 */ /* 0x000fc80000410000 */
[----:B------:R-:W-:-:S07]  /*1bc0*/  @P0 FADD.FTZ R145, R109, R145 ;  /* 0x000000916d910221 */ /* 0x000fce0000010000 */
.L_x_21531:
[----:B------:R-:W-:Y:S05]  /*1bd0*/  BSYNC B0 ;  /* 0x0000000000007941 */ /* 0x000fea0003800000 */
.L_x_21530:
[----:B------:R-:W-:Y:S01]  /*1be0*/  BSSY B0, `(.L_x_21532) ;  /* 0x0000007000007945 */ /* 0x000fe20003800000 */
[----:B------:R-:W-:-:S03]  /*1bf0*/  @!P6 FSEL R146, R110, RZ, P5 ;  /* 0x000000ff6e92e208 */ /* 0x000fc60002800000 */
[----:B------:R-:W-:Y:S05]  /*1c00*/  @!P6 BRA `(.L_x_21533) ;  /* 0x000000000010e947 */ /* 0x000fea0003800000 */
[----:B-----5:R-:W-:-:S05]  /*1c10*/  HADD2.F32 R146, -RZ, R115.H0_H0 ;  /* 0x20000073ff927230 */ /* 0x020fca0000004100 */
[----:B------:R-:W-:-:S04]  /*1c20*/  FMUL.FTZ R147, R146, UR6 ;  /* 0x0000000692937c20 */ /* 0x000fc80008410000 */
[----:B------:R-:W-:-:S04]  /*1c30*/  FMUL.FTZ R146, R10, R147 ;  /* 0x000000930a927220 */ /* 0x000fc80000410000 */
[----:B------:R-:W-:-:S07]  /*1c40*/  @P0 FADD.FTZ R146, R110, R146 ;  /* 0x000000926e920221 */ /* 0x000fce0000010000 */
.L_x_21533:
[----:B------:R-:W-:Y:S05]  /*1c50*/  BSYNC B0 ;  /* 0x0000000000007941 */ /* 0x000fea0003800000 */
.L_x_21532:
[----:B------:R-:W-:Y:S01]  /*1c60*/  BSSY B0, `(.L_x_21534) ;  /* 0x0000007000007945 */ /* 0x000fe20003800000 */
[----:B------:R-:W-:-:S03]  /*1c70*/  @!P6 FSEL R147, R111, RZ, P2 ;  /* 0x000000ff6f93e208 */ /* 0x000fc60001000000 */
[----:B------:R-:W-:Y:S05]  /*1c80*/  @!P6 BRA `(.L_x_21535) ;  /* 0x000000000010e947 */ /* 0x000fea0003800000 */
[----:B-----5:R-:W-:-:S05]  /*1c90*/  HADD2.F32 R147, -RZ, R115.H1_H1 ;  /* 0x30000073ff937230 */ /* 0x020fca0000004100 */
[----:B------:R-:W-:-:S04]  /*1ca0*/  FMUL.FTZ R152, R147, UR6 ;  /* 0x0000000693987c20 */ /* 0x000fc80008410000 */
[----:B------:R-:W-:-:S04]  /*1cb0*/  FMUL.FTZ R147, R11, R152 ;  /* 0x000000980b937220 */ /* 0x000fc80000410000 */
[----:B------:R-:W-:-:S07]  /*1cc0*/  @P0 FADD.FTZ R147, R111, R147 ;  /* 0x000000936f930221 */ /* 0x000fce0000010000 */
.L_x_21535:
[----:B------:R-:W-:Y:S05]  /*1cd0*/  BSYNC B0 ;  /* 0x0000000000007941 */ /* 0x000fea0003800000 */
.L_x_21534:
        /* <DEDUP_REMOVED lines=123> */
.L_x_21550:
        /* <DEDUP_REMOVED lines=156> */
[----:B------:R-:W-:Y:S01]  /*2e50*/  F2FP.F16.F32.PACK_AB R122, R117, R122 ;  /* 0x0000007a757a723e */ /* 0x000fe200000000ff */
        /* <DEDUP_REMOVED lines=46> */
.L_x_21538:
[----:B------:R-:W-:Y:S05]  /*3140*/  BSYNC B0 ;  /* 0x0000000000007941 */ /* 0x000fea0003800000 */
.L_x_21537:
[----:B------:R-:W-:Y:S02]  /*3150*/  IADD3 R4, R4, UR8, RZ ;  /* 0x0000000804047c10 */ /* 0x000fe4000fffe0ff */
[----:B-1----:R-:W-:Y:S02]  /*3160*/  SEL R148, RZ, 0x1, P0 ;  /* 0x00000001ff947807 */ /* 0x002fe40000000000 */
[----:B------:R-:W-:-:S13]  /*3170*/  ISETP.GE.AND P1, PT, R4, UR9, PT ;  /* 0x0000000904007c0c */ /* 0x000fda000bf26270 */
[----:B------:R-:W-:Y:S05]  /*3180*/  @!P1 BRA `(.L_x_21539) ;  /* 0xffffffd000c89947 */ /* 0x000fea000383ffff */
[----:B------:R-:W-:Y:S05]  /*3190*/  EXIT ;  /* 0x000000000000794d */ /* 0x000fea0003800000 */
.L_x_21536:
[----:B------:R-:W-:Y:S01]  /*31a0*/  HFMA2.MMA R149, -RZ, RZ, 0, 5.9604644775390625e-08 ;  /* 0x00000001ff957435 */ /* 0x000fe200000001ff */
[----:B------:R-:W-:Y:S02]  /*31b0*/  MOV R164, R148 ;  /* 0x0000009400a47202 */ /* 0x000fe40000000f00 */
[----:B------:R-:W-:Y:S02]  /*31c0*/  MOV R158, 0x1f ;  /* 0x0000001f009e7802 */ /* 0x000fe40000000f00 */
[----:B------:R-:W-:-:S07]  /*31d0*/  MOV R151, 0xffffffff ;  /* 0xffffffff00977802 */ /* 0x000fce0000000f00 */
[----:B-----5:R-:W-:Y:S05]  /*31e0*/  WARPSYNC.COLLECTIVE R151, `(.L_x_21540) ;  /* 0x0000000097087348 */ /* 0x020fea0003c00000 */
[----:B------:R0:W1:Y:S02]  /*31f0*/  SHFL.BFLY P1, R161, R164, R149, R158 ;  /* 0x0c000095a4a17389 */ /* 0x000064000002009e */
[----:B01---5:R-:W-:Y:S01]  /*3200*/  ENDCOLLECTIVE ;  /* 0x000000000000791b */ /* 0x023fe20003800000 */
.L_x_21540:
[----:B------:R-:W-:Y:S01]  /*3210*/  HFMA2.MMA R149, -RZ, RZ, 0, 1.1920928955078125e-07 ;  /* 0x00000002ff957435 */ /* 0x000fe200000001ff */
[----:B------:R-:W-:-:S05]  /*3220*/  MOV R153, R161 ;  /* 0x000000a100997202 */ /* 0x000fca0000000f00 */
[----:B------:R-:W-:-:S05]  /*3230*/  FADD.FTZ R153, R148, R153 ;  /* 0x0000009994997221 */ /* 0x000fca0000010000 */
[----:B------:R-:W-:-:S07]  /*3240*/  MOV R164, R153 ;  /* 0x0000009900a47202 */ /* 0x000fce0000000f00 */
[----:B------:R-:W-:Y:S05]  /*3250*/  WARPSYNC.COLLECTIVE R151, `(.L_x_21541) ;  /* 0x0000000097087348 */ /* 0x000fea0003c00000 */
[----:B------:R0:W1:Y:S02]  /*3260*/  SHFL.BFLY P1, R161, R164, R149, R158 ;  /* 0x0c000095a4a17389 */ /* 0x000064000002009e */
[----:B01----:R-:W-:Y:S01]  /*3270*/  ENDCOLLECTIVE ;  /* 0x000000000000791b */ /* 0x003fe20003800000 */
.L_x_21541:
[----:B------:R-:W-:Y:S01]  /*3280*/  HFMA2.MMA R149, -RZ, RZ, 0, 2.384185791015625e-07 ;  /* 0x00000004ff957435 */ /* 0x000fe200000001ff */
[----:B------:R-:W-:-:S05]  /*3290*/  MOV R150, R161 ;  /* 0x000000a100967202 */ /* 0x000fca0000000f00 */
[----:B------:R-:W-:-:S05]  /*32a0*/  FADD.FTZ R157, R153, R150 ;  /* 0x00000096999d7221 */ /* 0x000fca0000010000 */
[----:B------:R-:W-:-:S07]  /*32b0*/  MOV R164, R157 ;  /* 0x0000009d00a47202 */ /* 0x000fce0000000f00 */
[----:B------:R-:W-:Y:S05]  /*32c0*/  WARPSYNC.COLLECTIVE R151, `(.L_x_21542) ;  /* 0x0000000097087348 */ /* 0x000fea0003c00000 */
[----:B------:R0:W1:Y:S02]  /*32d0*/  SHFL.BFLY P1, R161, R164, R149, R158 ;  /* 0x0c000095a4a17389 */ /* 0x000064000002009e */
[----:B01----:R-:W-:Y:S01]  /*32e0*/  ENDCOLLECTIVE ;  /* 0x000000000000791b */ /* 0x003fe20003800000 */
.L_x_21542:
[----:B------:R-:W-:Y:S01]  /*32f0*/  HFMA2.MMA R149, -RZ, RZ, 0, 4.76837158203125e-07 ;  /* 0x00000008ff957435 */ /* 0x000fe200000001ff */
[----:B------:R-:W-:-:S05]  /*3300*/  MOV R150, R161 ;  /* 0x000000a100967202 */ /* 0x000fca0000000f00 */
[----:B------:R-:W-:-:S05]  /*3310*/  FADD.FTZ R159, R157, R150 ;  /* 0x000000969d9f7221 */ /* 0x000fca0000010000 */
[----:B------:R-:W-:-:S07]  /*3320*/  MOV R164, R159 ;  /* 0x0000009f00a47202 */ /* 0x000fce0000000f00 */
[----:B------:R-:W-:Y:S05]  /*3330*/  WARPSYNC.COLLECTIVE R151, `(.L_x_21543) ;  /* 0x0000000097087348 */ /* 0x000fea0003c00000 */
[----:B------:R0:W1:Y:S02]  /*3340*/  SHFL.BFLY P1, R161, R164, R149, R158 ;  /* 0x0c000095a4a17389 */ /* 0x000064000002009e */
[----:B01----:R-:W-:Y:S01]  /*3350*/  ENDCOLLECTIVE ;  /* 0x000000000000791b */ /* 0x003fe20003800000 */
.L_x_21543:
[----:B------:R-:W-:Y:S01]  /*3360*/  HFMA2.MMA R149, -RZ, RZ, 0, 9.5367431640625e-07 ;  /* 0x00000010ff957435 */ /* 0x000fe200000001ff */
[----:B------:R-:W-:-:S05]  /*3370*/  MOV R150, R161 ;  /* 0x000000a100967202 */ /* 0x000fca0000000f00 */
[----:B------:R-:W-:-:S05]  /*3380*/  FADD.FTZ R160, R159, R150 ;  /* 0x000000969fa07221 */ /* 0x000fca0000010000 */
[----:B------:R-:W-:-:S07]  /*3390*/  MOV R164, R160 ;  /* 0x000000a000a47202 */ /* 0x000fce0000000f00 */
[----:B------:R-:W-:Y:S05]  /*33a0*/  WARPSYNC.COLLECTIVE R151, `(.L_x_21544) ;  /* 0x0000000097087348 */ /* 0x000fea0003c00000 */
[----:B------:R0:W1:Y:S02]  /*33b0*/  SHFL.BFLY P1, R161, R164, R149, R158 ;  /* 0x0c000095a4a17389 */ /* 0x000064000002009e */
[----:B01----:R-:W-:Y:S01]  /*33c0*/  ENDCOLLECTIVE ;  /* 0x000000000000791b */ /* 0x003fe20003800000 */
.L_x_21544:
        /* <DEDUP_REMOVED lines=71> */
.L_x_21545:
[----:B------:R-:W-:Y:S01]  /*3840*/  HFMA2.MMA R149, -RZ, RZ, 0, 1.1920928955078125e-07 ;  /* 0x00000002ff957435 */ /* 0x000fe200000001ff */
[----:B------:R-:W-:-:S05]  /*3850*/  MOV R153, R161 ;  /* 0x000000a100997202 */ /* 0x000fca0000000f00 */
[----:B------:R-:W-:-:S05]  /*3860*/  FADD.FTZ R153, R148, R153 ;  /* 0x0000009994997221 */ /* 0x000fca0000010000 */
[----:B------:R-:W-:-:S07]  /*3870*/  MOV R164, R153 ;  /* 0x0000009900a47202 */ /* 0x000fce0000000f00 */
[----:B------:R-:W-:Y:S05]  /*3880*/  WARPSYNC.COLLECTIVE R151, `(.L_x_21546) ;  /* 0x0000000097087348 */ /* 0x000fea0003c00000 */
[----:B------:R0:W1:Y:S02]  /*3890*/  SHFL.BFLY P1, R161, R164, R149, R158 ;  /* 0x0c000095a4a17389 */ /* 0x000064000002009e */
[----:B01----:R-:W-:Y:S01]  /*38a0*/  ENDCOLLECTIVE ;  /* 0x000000000000791b */ /* 0x003fe20003800000 */
.L_x_21546:
[----:B------:R-:W-:Y:S01]  /*38b0*/  HFMA2.MMA R149, -RZ, RZ, 0, 2.384185791015625e-07 ;  /* 0x00000004ff957435 */ /* 0x000fe200000001ff */
[----:B------:R-:W-:-:S05]  /*38c0*/  MOV R160, R161 ;  /* 0x000000a100a07202 */ /* 0x000fca0000000f00 */
[----:B------:R-:W-:-:S05]  /*38d0*/  FADD.FTZ R160, R153, R160 ;  /* 0x000000a099a07221 */ /* 0x000fca0000010000 */
[----:B------:R-:W-:-:S07]  /*38e0*/  MOV R164, R160 ;  /* 0x000000a000a47202 */ /* 0x000fce0000000f00 */
[----:B------:R-:W-:Y:S05]  /*38f0*/  WARPSYNC.COLLECTIVE R151, `(.L_x_21547) ;  /* 0x0000000097087348 */ /* 0x000fea0003c00000 */
[----:B------:R0:W1:Y:S02]  /*3900*/  SHFL.BFLY P1, R161, R164, R149, R158 ;  /* 0x0c000095a4a17389 */ /* 0x000064000002009e */
[----:B01----:R-:W-:Y:S01]  /*3910*/  ENDCOLLECTIVE ;  /* 0x000000000000791b */ /* 0x003fe20003800000 */
.L_x_21547:
[----:B------:R-:W-:Y:S01]  /*3920*/  HFMA2.MMA R149, -RZ, RZ, 0, 4.76837158203125e-07 ;  /* 0x00000008ff957435 */ /* 0x000fe200000001ff */
[----:B------:R-:W-:-:S05]  /*3930*/  MOV R157, R161 ;  /* 0x000000a1009d7202 */ /* 0x000fca0000000f00 */
[----:B------:R-:W-:-:S05]  /*3940*/  FADD.FTZ R157, R160, R157 ;  /* 0x0000009da09d7221 */ /* 0x000fca0000010000 */
[----:B------:R-:W-:-:S07]  /*3950*/  MOV R164, R157 ;  /* 0x0000009d00a47202 */ /* 0x000fce0000000f00 */
[----:B------:R-:W-:Y:S05]  /*3960*/  WARPSYNC.COLLECTIVE R151, `(.L_x_21548) ;  /* 0x0000000097087348 */ /* 0x000fea0003c00000 */
[----:B------:R0:W1:Y:S02]  /*3970*/  SHFL.BFLY P1, R161, R164, R149, R158 ;  /* 0x0c000095a4a17389 */ /* 0x000064000002009e */
[----:B01----:R-:W-:Y:S01]  /*3980*/  ENDCOLLECTIVE ;  /* 0x000000000000791b */ /* 0x003fe20003800000 */
.L_x_21548:
[----:B------:R-:W-:Y:S01]  /*3990*/  HFMA2.MMA R149, -RZ, RZ, 0, 9.5367431640625e-07 ;  /* 0x00000010ff957435 */ /* 0x000fe200000001ff */
[----:B------:R-:W-:-:S05]  /*39a0*/  MOV R162, R161 ;  /* 0x000000a100a27202 */ /* 0x000fca0000000f00 */
[----:B------:R-:W-:-:S05]  /*39b0*/  FADD.FTZ R162, R157, R162 ;  /* 0x000000a29da27221 */ /* 0x000fca0000010000 */
[----:B------:R-:W-:-:S07]  /*39c0*/  MOV R164, R162 ;  /* 0x000000a200a47202 */ /* 0x000fce0000000f00 */
[----:B------:R-:W-:Y:S05]  /*39d0*/  WARPSYNC.COLLECTIVE R151, `(.L_x_21549) ;  /* 0x0000000097087348 */ /* 0x000fea0003c00000 */
[----:B------:R0:W1:Y:S02]  /*39e0*/  SHFL.BFLY P1, R161, R164, R149, R158 ;  /* 0x0c000095a4a17389 */ /* 0x000064000002009e */
[----:B01----:R-:W-:Y:S01]  /*39f0*/  ENDCOLLECTIVE ;  /* 0x000000000000791b */ /* 0x003fe20003800000 */
.L_x_21549:
[----:B------:R-:W-:Y:S01]  /*3a00*/  MOV R159, R161 ;  /* 0x000000a1009f7202 */ /* 0x000fe20000000f00 */
[----:B------:R-:W-:Y:S06]  /*3a10*/  BRA `(.L_x_21550) ;  /* 0xffffffe8009c7947 */ /* 0x000fec000383ffff */
.L_x_21551:
        /* <DEDUP_REMOVED lines=14> */
.L_x_30303:


//--------------------- .text._ZN10layer_norm13ln_fwd_kernelINS_13Kernel_traitsIf6__halffS2_fjLj4096ELj1ELj1ELj4ELj16ENS_18Kernel_traits_baseILj4096EfS2_fS2_fjLj128EEEEELb1ELb0ELb0ELb0EEEvNS_9FwdParamsE --------------------------
	.section	.text._ZN10layer_norm13ln_fwd_kernelINS_13Kernel_traitsIf6__halffS2_fjLj4096ELj1ELj1ELj4ELj16ENS_18Kernel_traits_baseILj4096EfS2_fS2_fjLj128EEEEELb1ELb0ELb0ELb0EEEvNS_9FwdParamsE,"ax",@progbits
	.align	128
        .global         _ZN10layer_norm13ln_fwd_kernelINS_13Kernel_traitsIf6__halffS2_fjLj4096ELj1ELj1ELj4ELj16ENS_18Kernel_traits_baseILj4096EfS2_fS2_fjLj128EEEEELb1ELb0ELb0ELb0EEEvNS_9FwdParamsE
        .type           _ZN10layer_norm13ln_fwd_kernelINS_13Kernel_traitsIf6__halffS2_fjLj4096ELj1ELj1ELj4ELj16ENS_18Kernel_traits_baseILj4096EfS2_fS2_fjLj128EEEEELb1ELb0ELb0ELb0EEEvNS_9FwdParamsE,@function
        .size           _ZN10layer_norm13ln_fwd_kernelINS_13Kernel_traitsIf6__halffS2_fjLj4096ELj1ELj1ELj4ELj16ENS_18Kernel_traits_baseILj4096EfS2_fS2_fjLj128EEEEELb1ELb0ELb0ELb0EEEvNS_9FwdParamsE,(.L_x_30304 - _ZN10layer_norm13ln_fwd_kernelINS_13Kernel_traitsIf6__halffS2_fjLj4096ELj1ELj1ELj4ELj16ENS_18Kernel_traits_baseILj4096EfS2_fS2_fjLj128EEEEELb1ELb0ELb0ELb0EEEvNS_9FwdParamsE)
        .other          _ZN10layer_norm13ln_fwd_kernelINS_13Kernel_traitsIf6__halffS2_fjLj4096ELj1ELj1ELj4ELj16ENS_18Kernel_traits_baseILj4096EfS2_fS2_fjLj128EEEEELb1ELb0ELb0ELb0EEEvNS_9FwdParamsE,@"STO_CUDA_ENTRY STV_DEFAULT"
_ZN10layer_norm13ln_fwd_kernelINS_13Kernel_traitsIf6__halffS2_fjLj4096ELj1ELj1ELj4ELj16ENS_18Kernel_traits_baseILj4096EfS2_fS2_fjLj128EEEEELb1ELb0ELb0ELb0EEEvNS_9FwdParamsE:
.text._ZN10layer_norm13ln_fwd_kernelINS_13Kernel_traitsIf6__halffS2_fjLj4096ELj1ELj1ELj4ELj16ENS_18Kernel_traits_baseILj4096EfS2_fS2_fjLj128EEEEELb1ELb0ELb0ELb0EEEvNS_9FwdParamsE:
        /* <DEDUP_REMOVED lines=110> */
.L_x_21553:
[----:B------:R-:W-:Y:S05]  /*06e0*/  BSYNC B0 ;  /* 0x0000000000007941 */ /* 0x000fea0003800000 */
.L_x_21552:
        /* <DEDUP_REMOVED lines=18> */
.L_x_21555:
[----:B------:R-:W-:Y:S05]  /*0810*/  BSYNC B0 ;  /* 0x0000000000007941 */ /* 0x000fea0003800000 */
.L_x_21554:
        /* <DEDUP_REMOVED lines=18> */
.L_x_21557:
[----:B------:R-:W-:Y:S05]  /*0940*/  BSYNC B0 ;  /* 0x0000000000007941 */ /* 0x000fea0003800000 */
.L_x_21556:
        /* <DEDUP_REMOVED lines=17> */
.L_x_21559:
[----:B------:R-:W-:Y:S05]  /*0a60*/  BSYNC B0 ;  /* 0x0000000000007941 */ /* 0x000fea0003800000 */
.L_x_21558:
        /* <DEDUP_REMOVED lines=17> */
[----:B------:R-:W-:Y:S01]  /*0b80*/  UISETP.NE.U32.AND UP0, UPT, UR8, URZ, UPT ;  /* 0x0000003f0800728c */ /* 0x000fe2000bf05070 */
[----:B------:R-:W-:Y:S01]  /*0b90*/  LOP3.LUT R69, R68, 0x3e0, RZ, 0xc0, !PT ;  /* 0x000003e044457812 */ /* 0x000fe200078ec0ff */
[----:B------:R-:W-:Y:S01]  /*0ba0*/  IMAD R114, R73, -0x326172a9, RZ ;  /* 0xcd9e8d5749727824 */ /* 0x000fe200078e02ff */
[----:B------:R-:W-:Y:S01]  /*0bb0*/  IADD3 R3, R3, R72, RZ ;  /* 0x0000004803037210 */ /* 0x000fe20007ffe0ff */
[----:B------:R-:W-:Y:S01]  /*0bc0*/  IMAD R112, R112, -0x2daee0ad, RZ ;  /* 0xd2511f5370707824 */ /* 0x000fe200078e02ff */
[----:B------:R-:W-:Y:S01]  /*0bd0*/  VIADDMNMX R69, R2, -R69, RZ, !PT ;  /* 0x8000004502457246 */ /* 0x000fe200078001ff */
[----:B------:R-:W-:Y:S01]  /*0be0*/  ULDC.U8 UR8, c[0x0][0x2a0] ;  /* 0x0000a80000087ab9 */ /* 0x000fe20000000000 */
[----:B------:R-:W-:Y:S01]  /*0bf0*/  LOP3.LUT R115, R0, 0x3, RZ, 0xc0, !PT ;  /* 0x0000000300737812 */ /* 0x000fe200078ec0ff */
[----:B------:R-:W-:Y:S01]  /*0c00*/  IMAD.SHL.U32 R3, R3, 0x8, RZ ;  /* 0x0000000803037824 */ /* 0x000fe200078e00ff */
[----:B------:R-:W-:Y:S01]  /*0c10*/  VIMNMX R69, R69, 0x20, PT ;  /* 0x0000002045457848 */ /* 0x000fe20003fe0100 */
[----:B------:R-:W-:Y:S01]  /*0c20*/  HFMA2.MMA R0, -RZ, RZ, 0, 5.9604644775390625e-08 ;  /* 0x00000001ff007435 */ /* 0x000fe200000001ff */
[----:B------:R-:W-:Y:S01]  /*0c30*/  LOP3.LUT R117, R70, UR33, R117, 0x96, !PT ;  /* 0x0000002146757c12 */ /* 0x000fe2000f8e9675 */
[----:B------:R-:W-:Y:S01]  /*0c40*/  UISETP.NE.AND.EX UP0, UPT, UR9, URZ, UPT, UP0 ;  /* 0x0000003f0900728c */ /* 0x000fe2000bf05300 */
[----:B------:R-:W-:Y:S01]  /*0c50*/  I2FP.F32.U32 R113, R3 ;  /* 0x0000000300717245 */ /* 0x000fe20000201000 */
[----:B------:R-:W-:Y:S01]  /*0c60*/  IMAD.IADD R2, R72, 0x1, R69 ;  /* 0x0000000148027824 */ /* 0x000fe200078e0245 */
[----:B------:R-:W-:Y:S01]  /*0c70*/  LOP3.LUT R116, R71, UR34, R116, 0x96, !PT ;  /* 0x0000002247747c12 */ /* 0x000fe2000f8e9674 */
        /* <DEDUP_REMOVED lines=9> */
.L_x_21801:
[----:B------:R-:W-:Y:S01]  /*0d10*/  PLOP3.LUT P0, PT, PT, PT, UP0, 0x80, 0x0 ;  /* 0x000000000000781c */ /* 0x000fe20003f0f008 */
[----:B------:R-:W-:Y:S01]  /*0d20*/  @UP0 ULDC.64 UR8, c[0x0][0x270] ;  /* 0x00009c0000080ab9 */ /* 0x000fe20000000a00 */
[----:B------:R-:W-:Y:S02]  /*0d30*/  PLOP3.LUT P1, PT, PT, PT, UP0, 0x80, 0x0 ;  /* 0x000000000000781c */ /* 0x000fe40003f2f008 */
[----:B-1234-:R-:W-:Y:S02]  /*0d40*/  MOV R111, 0x2 ;  /* 0x00000002006f7802 */ /* 0x01efe40000000f00 */
        /* <DEDUP_REMOVED lines=12> */
[----:B--2---:R-:W-:Y:S01]  /*0e10*/  @P0 HADD2.F32 R108, -RZ, R110.H0_H0 ;  /* 0x2000006eff6c0230 */ /* 0x004fe20000004100 */
        /* <DEDUP_REMOVED lines=23> */
.L_x_21563:
[----:B------:R-:W-:-:S07]  /*0f90*/  IMAD.MOV.U32 R78, RZ, RZ, R114 ;  /* 0x000000ffff4e7224 */ /* 0x000fce00078e0072 */
.L_x_21564:
[----:B------:R-:W-:Y:S05]  /*0fa0*/  BSYNC B1 ;  /* 0x0000000000017941 */ /* 0x000fea0003800000 */
.L_x_21562:
        /* <DEDUP_REMOVED lines=16> */
.L_x_21568:
[----:B------:R-:W-:Y:S05]  /*10b0*/  BSYNC B2 ;  /* 0x0000000000027941 */ /* 0x000fea0003800000 */
.L_x_21567:
        /* <DEDUP_REMOVED lines=43> */
.L_x_21566:
[----:B------:R-:W-:Y:S05]  /*1370*/  BSYNC B1 ;  /* 0x0000000000017941 */ /* 0x000fea0003800000 */
.L_x_21565:
[----:B------:R-:W1:Y:S01]  /*1380*/  LDC R109, c[0x0][0x298] ;  /* 0x0000a600ff6d7b82 */ /* 0x000e620000000800 */
[----:B------:R-:W-:Y:S01]  /*1390*/  I2FP.F32.U32 R78, R78 ;  /* 0x0000004e004e7245 */ /* 0x000fe20000201000 */
[----:B-----5:R-:W-:Y:S01]  /*13a0*/  HADD2.F32 R115, -RZ, R92.H0_H0 ;  /* 0x2000005cff737230 */ /* 0x020fe20000004100 */
[----:B------:R-:W-:Y:S01]  /*13b0*/  ISETP.NE.U32.AND P0, PT, R76, RZ, PT ;  /* 0x000000ff4c00720c */ /* 0x000fe20003f05070 */
[----:B------:R-:W-:Y:S01]  /*13c0*/  IMAD.MOV.U32 R111, RZ, RZ, 0x2f800000 ;  /* 0x2f800000ff6f7424 */ /* 0x000fe200078e00ff */
[----:B------:R-:W-:Y:S01]  /*13d0*/  ISETP.NE.AND P1, PT, R129, 0x1, PT ;  /* 0x000000018100780c */ /* 0x000fe20003f25270 */
[----:B------:R-:W-:Y:S01]  /*13e0*/  BSSY B1, `(.L_x_21569) ;  /* 0x0000015000017945 */ /* 0x000fe20003800000 */
[----:B------:R-:W-:Y:S01]  /*13f0*/  FMUL.FTZ R76, R115, R108 ;  /* 0x0000006c734c7220 */ /* 0x000fe20000410000 */
[----:B------:R-:W2:Y:S01]  /*1400*/  LDC R110, c[0x0][0x294] ;  /* 0x0000a500ff6e7b82 */ /* 0x000ea20000000800 */
[----:B------:R-:W-:Y:S01]  /*1410*/  FFMA.FTZ R79, R78, R111, 1.1641532182693481445e-10 ;  /* 0x2f0000004e4f7423 */ /* 0x000fe2000001006f */
[----:B------:R-:W-:-:S02]  /*1420*/  ISETP.NE.AND.EX P0, PT, R77, RZ, PT, P0 ;  /* 0x000000ff4d00720c */ /* 0x000fc40003f05300 */
[----:B------:R-:W-:Y:S01]  /*1430*/  IADD3 R115, R129, 0x1, RZ ;  /* 0x0000000181737810 */ /* 0x000fe20007ffe0ff */
[----:B-1----:R-:W-:Y:S01]  /*1440*/  FMUL.FTZ R76, R76, R109 ;  /* 0x0000006d4c4c7220 */ /* 0x002fe20000410000 */
        /* <DEDUP_REMOVED lines=13> */
.L_x_21570:
[----:B------:R-:W-:-:S07]  /*1520*/  MOV R77, R114 ;  /* 0x00000072004d7202 */ /* 0x000fce0000000f00 */
.L_x_21571:
[----:B------:R-:W-:Y:S05]  /*1530*/  BSYNC B1 ;  /* 0x0000000000017941 */ /* 0x000fea0003800000 */
.L_x_21569:
        /* <DEDUP_REMOVED lines=16> */
.L_x_21575:
[----:B------:R-:W-:Y:S05]  /*1640*/  BSYNC B2 ;  /* 0x0000000000027941 */ /* 0x000fea0003800000 */
.L_x_21574:
        /* <DEDUP_REMOVED lines=43> */
.L_x_21573:
[----:B------:R-:W-:Y:S05]  /*1900*/  BSYNC B1 ;  /* 0x0000000000017941 */ /* 0x000fea0003800000 */
.L_x_21572:
        /* <DEDUP_REMOVED lines=21> */
.L_x_21577:
[----:B------:R-:W-:-:S07]  /*1a60*/  MOV R78, R114 ;  /* 0x00000072004e7202 */ /* 0x000fce0000000f00 */
.L_x_21578:
[----:B------:R-:W-:Y:S05]  /*1a70*/  BSYNC B1 ;  /* 0x0000000000017941 */ /* 0x000fea0003800000 */
.L_x_21576:
        /* <DEDUP_REMOVED lines=16> */
.L_x_21582:
[----:B------:R-:W-:Y:S05]  /*1b80*/  BSYNC B2 ;  /* 0x0000000000027941 */ /* 0x000fea0003800000 */
.L_x_21581:
        /* <DEDUP_REMOVED lines=43> */
.L_x_21580:
[----:B------:R-:W-:Y:S05]  /*1e40*/  BSYNC B1 ;  /* 0x0000000000017941 */ /* 0x000fea0003800000 */
.L_x_21579:
        /* <DEDUP_REMOVED lines=20> */
.L_x_21584:
[----:B------:R-:W-:-:S07]  /*1f90*/  MOV R79, R114 ;  /* 0x00000072004f7202 */ /* 0x000fce0000000f00 */
.L_x_21585:
[----:B------:R-:W-:Y:S05]  /*1fa0*/  BSYNC B1 ;  /* 0x0000000000017941 */ /* 0x000fea0003800000 */
.L_x_21583:
        /* <DEDUP_REMOVED lines=16> */
.L_x_21589:
[----:B------:R-:W-:Y:S05]  /*20b0*/  BSYNC B2 ;  /* 0x0000000000027941 */ /* 0x000fea0003800000 */
.L_x_21588:
        /* <DEDUP_REMOVED lines=43> */
.L_x_21587:
[----:B------:R-:W-:Y:S05]  /*2370*/  BSYNC B1 ;  /* 0x0000000000017941 */ /* 0x000fea0003800000 */
.L_x_21586:
        /* <DEDUP_REMOVED lines=20> */
.L_x_21591:
[----:B------:R-:W-:-:S07]  /*24c0*/  MOV R92, R114 ;  /* 0x00000072005c7202 */ /* 0x000fce0000000f00 */
.L_x_21592:
[----:B------:R-:W-:Y:S05]  /*24d0*/  BSYNC B1 ;  /* 0x0000000000017941 */ /* 0x000fea0003800000 */
.L_x_21590:
        /* <DEDUP_REMOVED lines=16> */
.L_x_21596:
[----:B------:R-:W-:Y:S05]  /*25e0*/  BSYNC B2 ;  /* 0x0000000000027941 */ /* 0x000fea0003800000 */
.L_x_21595:
        /* <DEDUP_REMOVED lines=43> */
.L_x_21594:
[----:B------:R-:W-:Y:S05]  /*28a0*/  BSYNC B1 ;  /* 0x0000000000017941 */ /* 0x000fea0003800000 */
.L_x_21593:
        /* <DEDUP_REMOVED lines=20> */
.L_x_21598:
[----:B------:R-:W-:-:S07]  /*29f0*/  MOV R93, R114 ;  /* 0x00000072005d7202 */ /* 0x000fce0000000f00 */
.L_x_21599:
[----:B------:R-:W-:Y:S05]  /*2a00*/  BSYNC B1 ;  /* 0x0000000000017941 */ /* 0x000fea0003800000 */
.L_x_21597:
        /* <DEDUP_REMOVED lines=16> */
.L_x_21603:
[----:B------:R-:W-:Y:S05]  /*2b10*/  BSYNC B2 ;  /* 0x0000000000027941 */ /* 0x000fea0003800000 */
.L_x_21602:
        /* <DEDUP_REMOVED lines=43> */
.L_x_21601:
[----:B------:R-:W-:Y:S05]  /*2dd0*/  BSYNC B1 ;  /* 0x0000000000017941 */ /* 0x000fea0003800000 */
.L_x_21600:
        /* <DEDUP_REMOVED lines=20> */
.L_x_21605:
[----:B------:R-:W-:-:S07]  /*2f20*/  MOV R94, R114 ;  /* 0x00000072005e7202 */ /* 0x000fce0000000f00 */
.L_x_21606:
[----:B------:R-:W-:Y:S05]  /*2f30*/  BSYNC B1 ;  /* 0x0000000000017941 */ /* 0x000fea0003800000 */
.L_x_21604:
        /* <DEDUP_REMOVED lines=16> */
.L_x_21610:
[----:B------:R-:W-:Y:S05]  /*3040*/  BSYNC B2 ;  /* 0x0000000000027941 */ /* 0x000fea0003800000 */
.L_x_21609:
        /* <DEDUP_REMOVED lines=43> */
.L_x_21608:
[----:B------:R-:W-:Y:S05]  /*3300*/  BSYNC B1 ;  /* 0x0000000000017941 */ /* 0x000fea0003800000 */
.L_x_21607:
[----:B------:R-:W-:Y:S01]  /*3310*/  I2FP.F32.U32 R94, R94 ;  /* 0x0000005e005e7245 */ /* 0x000fe20000201000 */
[----:B------:R-:W-:Y:S01]  /*3320*/  HADD2.F32 R129, -RZ, R95.H0_H0 ;  /* 0x2000005fff817230 */ /* 0x000fe20000004100 */
[----:B------:R-:W-:Y:S01]  /*3330*/  ISETP.NE.AND P6, PT, R132, 0x1, PT ;  /* 0x000000018400780c */ /* 0x000fe20003fc5270 */
[----:B------:R-:W-:Y:S02]  /*3340*/  BSSY B1, `(.L_x_21611) ;  /* 0x0000012000017945 */ /* 0x000fe40003800000 */
        /* <DEDUP_REMOVED lines=16> */
.L_x_21612:
[----:B------:R-:W-:-:S07]  /*3450*/  MOV R129, R114 ;  /* 0x0000007200817202 */ /* 0x000fce0000000f00 */
.L_x_21613:
[----:B------:R-:W-:Y:S05]  /*3460*/  BSYNC B1 ;  /* 0x0000000000017941 */ /* 0x000fea0003800000 */
.L_x_21611:
        /* <DEDUP_REMOVED lines=18> */
.L_x_21617:
[----:B------:R-:W-:Y:S05]  /*3590*/  BSYNC B2 ;  /* 0x0000000000027941 */ /* 0x000fea0003800000 */
.L_x_21616:
        /* <DEDUP_REMOVED lines=43> */
.L_x_21615:
[----:B------:R-:W-:Y:S05]  /*3850*/  BSYNC B1 ;  /* 0x0000000000017941 */ /* 0x000fea0003800000 */
.L_x_21614:
[----:B------:R-:W-:Y:S01]  /*3860*/  ISETP.NE.AND P6, PT, R130, RZ, PT ;  /* 0x000000ff8200720c */ /* 0x000fe20003fc5270 */
[----:B------:R-:W-:Y:S01]  /*3870*/  HADD2.F32 R95, -RZ, R95.H1_H1 ;  /* 0x3000005fff5f7230 */ /* 0x000fe20000004100 */
        /* <DEDUP_REMOVED lines=32> */
.L_x_21561:
[----:B------:R-:W-:Y:S05]  /*3a80*/  BSYNC B0 ;  /* 0x0000000000007941 */ /* 0x000fea0003800000 */
.L_x_21560:
        /* <DEDUP_REMOVED lines=25> */
.L_x_21621:
[----:B------:R-:W-:-:S07]  /*3c20*/  IMAD.MOV.U32 R82, RZ, RZ, R114 ;  /* 0x000000ffff527224 */ /* 0x000fce00078e0072 */
.L_x_21622:
[----:B------:R-:W-:Y:S05]  /*3c30*/  BSYNC B1 ;  /* 0x0000000000017941 */ /* 0x000fea0003800000 */
.L_x_21620:
        /* <DEDUP_REMOVED lines=16> */
.L_x_21626:
[----:B------:R-:W-:Y:S05]  /*3d40*/  BSYNC B2 ;  /* 0x0000000000027941 */ /* 0x000fea0003800000 */
.L_x_21625:
        /* <DEDUP_REMOVED lines=43> */
.L_x_21624:
[----:B------:R-:W-:Y:S05]  /*4000*/  BSYNC B1 ;  /* 0x0000000000017941 */ /* 0x000fea0003800000 */
.L_x_21623:
        /* <DEDUP_REMOVED lines=26> */
.L_x_21628:
[----:B------:R-:W-:-:S07]  /*41b0*/  MOV R81, R114 ;  /* 0x0000007200517202 */ /* 0x000fce0000000f00 */
.L_x_21629:
[----:B------:R-:W-:Y:S05]  /*41c0*/  BSYNC B1 ;  /* 0x0000000000017941 */ /* 0x000fea0003800000 */
.L_x_21627:
        /* <DEDUP_REMOVED lines=16> */
.L_x_21633:
[----:B------:R-:W-:Y:S05]  /*42d0*/  BSYNC B2 ;  /* 0x0000000000027941 */ /* 0x000fea0003800000 */
.L_x_21632:
        /* <DEDUP_REMOVED lines=44> */
.L_x_21631:
[----:B------:R-:W-:Y:S05]  /*45a0*/  BSYNC B1 ;  /* 0x0000000000017941 */ /* 0x000fea0003800000 */
.L_x_21630:
        /* <DEDUP_REMOVED lines=21> */
.L_x_21635:
[----:B------:R-:W-:-:S07]  /*4700*/  IMAD.MOV.U32 R82, RZ, RZ, R114 ;  /* 0x000000ffff527224 */ /* 0x000fce00078e0072 */
.L_x_21636:
[----:B------:R-:W-:Y:S05]  /*4710*/  BSYNC B1 ;  /* 0x0000000000017941 */ /* 0x000fea0003800000 */
.L_x_21634:
        /* <DEDUP_REMOVED lines=16> */
.L_x_21640:
[----:B------:R-:W-:Y:S05]  /*4820*/  BSYNC B2 ;  /* 0x0000000000027941 */ /* 0x000fea0003800000 */
.L_x_21639:
        /* <DEDUP_REMOVED lines=43> */
.L_x_21638:
[----:B------:R-:W-:Y:S05]  /*4ae0*/  BSYNC B1 ;  /* 0x0000000000017941 */ /* 0x000fea0003800000 */
.L_x_21637:
        /* <DEDUP_REMOVED lines=20> */
.L_x_21642:
[----:B------:R-:W-:-:S07]  /*4c30*/  IMAD.MOV.U32 R83, RZ, RZ, R114 ;  /* 0x000000ffff537224 */ /* 0x000fce00078e0072 */
.L_x_21643:
[----:B------:R-:W-:Y:S05]  /*4c40*/  BSYNC B1 ;  /* 0x0000000000017941 */ /* 0x000fea0003800000 */
.L_x_21641:
        /* <DEDUP_REMOVED lines=16> */
.L_x_21647:
[----:B------:R-:W-:Y:S05]  /*4d50*/  BSYNC B2 ;  /* 0x0000000000027941 */ /* 0x000fea0003800000 */
.L_x_21646:
        /* <DEDUP_REMOVED lines=43> */
.L_x_21645:
[----:B------:R-:W-:Y:S05]  /*5010*/  BSYNC B1 ;  /* 0x0000000000017941 */ /* 0x000fea0003800000 */
.L_x_21644:
        /* <DEDUP_REMOVED lines=20> */
.L_x_21649:
[----:B------:R-:W-:-:S07]  /*5160*/  IMAD.MOV.U32 R96, RZ, RZ, R114 ;  /* 0x000000ffff607224 */ /* 0x000fce00078e0072 */
.L_x_21650:
[----:B------:R-:W-:Y:S05]  /*5170*/  BSYNC B1 ;  /* 0x0000000000017941 */ /* 0x000fea0003800000 */
.L_x_21648:
        /* <DEDUP_REMOVED lines=16> */
.L_x_21654:
[----:B------:R-:W-:Y:S05]  /*5280*/  BSYNC B2 ;  /* 0x0000000000027941 */ /* 0x000fea0003800000 */
.L_x_21653:
        /* <DEDUP_REMOVED lines=43> */
.L_x_21652:
[----:B------:R-:W-:Y:S05]  /*5540*/  BSYNC B1 ;  /* 0x0000000000017941 */ /* 0x000fea0003800000 */
.L_x_21651:
        /* <DEDUP_REMOVED lines=20> */
.L_x_21656:
[----:B------:R-:W-:-:S07]  /*5690*/  IMAD.MOV.U32 R97, RZ, RZ, R114 ;  /* 0x000000ffff617224 */ /* 0x000fce00078e0072 */
.L_x_21657:
[----:B------:R-:W-:Y:S05]  /*56a0*/  BSYNC B1 ;  /* 0x0000000000017941 */ /* 0x000fea0003800000 */
.L_x_21655:
        /* <DEDUP_REMOVED lines=16> */
.L_x_21661:
[----:B------:R-:W-:Y:S05]  /*57b0*/  BSYNC B2 ;  /* 0x0000000000027941 */ /* 0x000fea0003800000 */
.L_x_21660:
        /* <DEDUP_REMOVED lines=43> */
.L_x_21659:
[----:B------:R-:W-:Y:S05]  /*5a70*/  BSYNC B1 ;  /* 0x0000000000017941 */ /* 0x000fea0003800000 */
.L_x_21658:
        /* <DEDUP_REMOVED lines=20> */
.L_x_21663:
[----:B------:R-:W-:-:S07]  /*5bc0*/  IMAD.MOV.U32 R98, RZ, RZ, R114 ;  /* 0x000000ffff627224 */ /* 0x000fce00078e0072 */
.L_x_21664:
[----:B------:R-:W-:Y:S05]  /*5bd0*/  BSYNC B1 ;  /* 0x0000000000017941 */ /* 0x000fea0003800000 */
.L_x_21662:
        /* <DEDUP_REMOVED lines=16> */
.L_x_21668:
[----:B------:R-:W-:Y:S05]  /*5ce0*/  BSYNC B2 ;  /* 0x0000000000027941 */ /* 0x000fea0003800000 */
.L_x_21667:
        /* <DEDUP_REMOVED lines=43> */
.L_x_21666:
[----:B------:R-:W-:Y:S05]  /*5fa0*/  BSYNC B1 ;  /* 0x0000000000017941 */ /* 0x000fea0003800000 */
.L_x_21665:
        /* <DEDUP_REMOVED lines=20> */
.L_x_21670:
[----:B------:R-:W-:-:S07]  /*60f0*/  IMAD.MOV.U32 R130, RZ, RZ, R114 ;  /* 0x000000ffff827224 */ /* 0x000fce00078e0072 */
.L_x_21671:
[----:B------:R-:W-:Y:S05]  /*6100*/  BSYNC B1 ;  /* 0x0000000000017941 */ /* 0x000fea0003800000 */
.L_x_21669:
        /* <DEDUP_REMOVED lines=18> */
.L_x_21675:
[----:B------:R-:W-:Y:S05]  /*6230*/  BSYNC B2 ;  /* 0x0000000000027941 */ /* 0x000fea0003800000 */
.L_x_21674:
        /* <DEDUP_REMOVED lines=43> */
.L_x_21673:
[----:B------:R-:W-:Y:S05]  /*64f0*/  BSYNC B1 ;  /* 0x0000000000017941 */ /* 0x000fea0003800000 */
.L_x_21672:
[----:B------:R-:W-:Y:S01]  /*6500*/  I2FP.F32.U32 R130, R130 ;  /* 0x0000008200827245 */ /* 0x000fe20000201000 */
[----:B------:R-:W-:Y:S01]  /*6510*/  HADD2.F32 R99, -RZ, R99.H1_H1 ;  /* 0x30000063ff637230 */ /* 0x000fe20000004100 */
[----:B------:R-:W-:Y:S02]  /*6520*/  SEL R139, RZ, 0x10000, P5 ;  /* 0x00010000ff8b7807 */ /* 0x000fe40002800000 */
[----:B------:R-:W-:Y:S01]  /*6530*/  ISETP.NE.AND P5, PT, R134, RZ, PT ;  /* 0x000000ff8600720c */ /* 0x000fe20003fa5270 */
[----:B------:R-:W-:Y:S01]  /*6540*/  FFMA.FTZ R129, R130, R129, 1.1641532182693481445e-10 ;  /* 0x2f00000082817423 */ /* 0x000fe20000010081 */
        /* <DEDUP_REMOVED lines=29> */
.L_x_21619:
[----:B------:R-:W-:Y:S05]  /*6720*/  BSYNC B0 ;  /* 0x0000000000007941 */ /* 0x000fea0003800000 */
.L_x_21618:
        /* <DEDUP_REMOVED lines=25> */
.L_x_21679:
[----:B------:R-:W-:-:S07]  /*68c0*/  MOV R86, R114 ;  /* 0x0000007200567202 */ /* 0x000fce0000000f00 */
.L_x_21680:
[----:B------:R-:W-:Y:S05]  /*68d0*/  BSYNC B1 ;  /* 0x0000000000017941 */ /* 0x000fea0003800000 */
.L_x_21678:
        /* <DEDUP_REMOVED lines=16> */
.L_x_21684:
[----:B------:R-:W-:Y:S05]  /*69e0*/  BSYNC B2 ;  /* 0x0000000000027941 */ /* 0x000fea0003800000 */
.L_x_21683:
        /* <DEDUP_REMOVED lines=43> */
.L_x_21682:
[----:B------:R-:W-:Y:S05]  /*6ca0*/  BSYNC B1 ;  /* 0x0000000000017941 */ /* 0x000fea0003800000 */
.L_x_21681:
[----:B------:R-:W1:Y:S01]  /*6cb0*/  LDC R111, c[0x0][0x298] ;  /* 0x0000a600ff6f7b82 */ /* 0x000e620000000800 */
[----:B------:R-:W-:Y:S01]  /*6cc0*/  HFMA2.MMA R129, -RZ, RZ, 0.1171875, 0 ;  /* 0x2f800000ff817435 */ /* 0x000fe200000001ff */
[----:B------:R-:W-:Y:S01]  /*6cd0*/  I2FP.F32.U32 R86, R86 ;  /* 0x0000005600567245 */ /* 0x000fe20000201000 */
[----:B-----5:R-:W-:Y:S01]  /*6ce0*/  HADD2.F32 R115, -RZ, R100.H0_H0 ;  /* 0x20000064ff737230 */ /* 0x020fe20000004100 */
[----:B------:R-:W-:Y:S01]  /*6cf0*/  ISETP.NE.U32.AND P0, PT, R84, RZ, PT ;  /* 0x000000ff5400720c */ /* 0x000fe20003f05070 */
[----:B------:R-:W-:Y:S01]  /*6d00*/  BSSY B1, `(.L_x_21685) ;  /* 0x0000016000017945 */ /* 0x000fe20003800000 */
[----:B------:R-:W-:Y:S02]  /*6d10*/  ISETP.NE.AND P1, PT, R130, 0x1, PT ;  /* 0x000000018200780c */ /* 0x000fe40003f25270 */
[----:B------:R-:W2:Y:S01]  /*6d20*/  LDC R110, c[0x0][0x294] ;  /* 0x0000a500ff6e7b82 */ /* 0x000ea20000000800 */
[----:B------:R-:W-:Y:S01]  /*6d30*/  FMUL.FTZ R84, R115, R108 ;  /* 0x0000006c73547220 */ /* 0x000fe20000410000 */
[----:B------:R-:W-:Y:S01]  /*6d40*/  ISETP.NE.AND.EX P0, PT, R85, RZ, PT, P0 ;  /* 0x000000ff5500720c */ /* 0x000fe20003f05300 */
[----:B------:R-:W-:Y:S01]  /*6d50*/  FFMA.FTZ R87, R86, R129, 1.1641532182693481445e-10 ;  /* 0x2f00000056577423 */ /* 0x000fe20000010081 */
[----:B------:R-:W-:-:S02]  /*6d60*/  VIADD R115, R130, 0x1 ;  /* 0x0000000182737836 */ /* 0x000fc40000000000 */
[----:B-1----:R-:W-:Y:S02]  /*6d70*/  FMUL.FTZ R84, R84, R111 ;  /* 0x0000006f54547220 */ /* 0x002fe40000410000 */
        /* <DEDUP_REMOVED lines=13> */
.L_x_21686:
[----:B------:R-:W-:-:S07]  /*6e50*/  IMAD.MOV.U32 R85, RZ, RZ, R114 ;  /* 0x000000ffff557224 */ /* 0x000fce00078e0072 */
.L_x_21687:
[----:B------:R-:W-:Y:S05]  /*6e60*/  BSYNC B1 ;  /* 0x0000000000017941 */ /* 0x000fea0003800000 */
.L_x_21685:
        /* <DEDUP_REMOVED lines=16> */
.L_x_21691:
[----:B------:R-:W-:Y:S05]  /*6f70*/  BSYNC B2 ;  /* 0x0000000000027941 */ /* 0x000fea0003800000 */
.L_x_21690:
        /* <DEDUP_REMOVED lines=44> */
.L_x_21689:
[----:B------:R-:W-:Y:S05]  /*7240*/  BSYNC B1 ;  /* 0x0000000000017941 */ /* 0x000fea0003800000 */
.L_x_21688:
        /* <DEDUP_REMOVED lines=21> */
.L_x_21693:
[----:B------:R-:W-:-:S07]  /*73a0*/  MOV R86, R114 ;  /* 0x0000007200567202 */ /* 0x000fce0000000f00 */
.L_x_21694:
[----:B------:R-:W-:Y:S05]  /*73b0*/  BSYNC B1 ;  /* 0x0000000000017941 */ /* 0x000fea0003800000 */
.L_x_21692:
        /* <DEDUP_REMOVED lines=16> */
.L_x_21698:
[----:B------:R-:W-:Y:S05]  /*74c0*/  BSYNC B2 ;  /* 0x0000000000027941 */ /* 0x000fea0003800000 */
.L_x_21697:
        /* <DEDUP_REMOVED lines=43> */
.L_x_21696:
[----:B------:R-:W-:Y:S05]  /*7780*/  BSYNC B1 ;  /* 0x0000000000017941 */ /* 0x000fea0003800000 */
.L_x_21695:
        /* <DEDUP_REMOVED lines=20> */
.L_x_21700:
[----:B------:R-:W-:-:S07]  /*78d0*/  MOV R87, R114 ;  /* 0x0000007200577202 */ /* 0x000fce0000000f00 */
.L_x_21701:
[----:B------:R-:W-:Y:S05]  /*78e0*/  BSYNC B1 ;  /* 0x0000000000017941 */ /* 0x000fea0003800000 */
.L_x_21699:
        /* <DEDUP_REMOVED lines=16> */
.L_x_21705:
[----:B------:R-:W-:Y:S05]  /*79f0*/  BSYNC B2 ;  /* 0x0000000000027941 */ /* 0x000fea0003800000 */
.L_x_21704:
        /* <DEDUP_REMOVED lines=43> */
.L_x_21703:
[----:B------:R-:W-:Y:S05]  /*7cb0*/  BSYNC B1 ;  /* 0x0000000000017941 */ /* 0x000fea0003800000 */
.L_x_21702:
        /* <DEDUP_REMOVED lines=20> */
.L_x_21707:
[----:B------:R-:W-:-:S07]  /*7e00*/  MOV R100, R114 ;  /* 0x0000007200647202 */ /* 0x000fce0000000f00 */
.L_x_21708:
[----:B------:R-:W-:Y:S05]  /*7e10*/  BSYNC B1 ;  /* 0x0000000000017941 */ /* 0x000fea0003800000 */
.L_x_21706:
        /* <DEDUP_REMOVED lines=16> */
.L_x_21712:
[----:B------:R-:W-:Y:S05]  /*7f20*/  BSYNC B2 ;  /* 0x0000000000027941 */ /* 0x000fea0003800000 */
.L_x_21711:
        /* <DEDUP_REMOVED lines=43> */
.L_x_21710:
[----:B------:R-:W-:Y:S05]  /*81e0*/  BSYNC B1 ;  /* 0x0000000000017941 */ /* 0x000fea0003800000 */
.L_x_21709:
        /* <DEDUP_REMOVED lines=20> */
.L_x_21714:
[----:B------:R-:W-:-:S07]  /*8330*/  MOV R101, R114 ;  /* 0x0000007200657202 */ /* 0x000fce0000000f00 */
.L_x_21715:
[----:B------:R-:W-:Y:S05]  /*8340*/  BSYNC B1 ;  /* 0x0000000000017941 */ /* 0x000fea0003800000 */
.L_x_21713:
        /* <DEDUP_REMOVED lines=16> */
.L_x_21719:
[----:B------:R-:W-:Y:S05]  /*8450*/  BSYNC B2 ;  /* 0x0000000000027941 */ /* 0x000fea0003800000 */
.L_x_21718:
        /* <DEDUP_REMOVED lines=43> */
.L_x_21717:
[----:B------:R-:W-:Y:S05]  /*8710*/  BSYNC B1 ;  /* 0x0000000000017941 */ /* 0x000fea0003800000 */
.L_x_21716:
        /* <DEDUP_REMOVED lines=20> */
.L_x_21721:
[----:B------:R-:W-:-:S07]  /*8860*/  MOV R102, R114 ;  /* 0x0000007200667202 */ /* 0x000fce0000000f00 */
.L_x_21722:
[----:B------:R-:W-:Y:S05]  /*8870*/  BSYNC B1 ;  /* 0x0000000000017941 */ /* 0x000fea0003800000 */
.L_x_21720:
        /* <DEDUP_REMOVED lines=16> */
.L_x_21726:
[----:B------:R-:W-:Y:S05]  /*8980*/  BSYNC B2 ;  /* 0x0000000000027941 */ /* 0x000fea0003800000 */
.L_x_21725:
        /* <DEDUP_REMOVED lines=43> */
.L_x_21724:
[----:B------:R-:W-:Y:S05]  /*8c40*/  BSYNC B1 ;  /* 0x0000000000017941 */ /* 0x000fea0003800000 */
.L_x_21723:
        /* <DEDUP_REMOVED lines=20> */
.L_x_21728:
[----:B------:R-:W-:-:S07]  /*8d90*/  MOV R130, R114 ;  /* 0x0000007200827202 */ /* 0x000fce0000000f00 */
.L_x_21729:
[----:B------:R-:W-:Y:S05]  /*8da0*/  BSYNC B1 ;  /* 0x0000000000017941 */ /* 0x000fea0003800000 */
.L_x_21727:
        /* <DEDUP_REMOVED lines=18> */
.L_x_21733:
[----:B------:R-:W-:Y:S05]  /*8ed0*/  BSYNC B2 ;  /* 0x0000000000027941 */ /* 0x000fea0003800000 */
.L_x_21732:
        /* <DEDUP_REMOVED lines=43> */
.L_x_21731:
[----:B------:R-:W-:Y:S05]  /*9190*/  BSYNC B1 ;  /* 0x0000000000017941 */ /* 0x000fea0003800000 */
.L_x_21730:
        /* <DEDUP_REMOVED lines=31> */
[----:B------:R-:W-:Y:S02]  /*9390*/  LOP3.LUT R111, R133, R137, R111, 0xfe, !PT ;  /* 0x00000089856f7212 */ /* 0x000fe400078efe6f */
[----:B------:R-:W-:-:S03]  /*93a0*/  IADD3 R109, R109, 0x80, RZ ;  /* 0x000000806d6d7810 */ /* 0x000fc60007ffe0ff */
[----:B------:R3:W-:Y:S04]  /*93b0*/  STG.E.64 desc[UR4][R134.64], R110 ;  /* 0x0000006e86007986 */ /* 0x0007e8000c101b04 */
.L_x_21677:
[----:B------:R-:W-:Y:S05]  /*93c0*/  BSYNC B0 ;  /* 0x0000000000007941 */ /* 0x000fea0003800000 */
.L_x_21676:
        /* <DEDUP_REMOVED lines=25> */
.L_x_21737:
[----:B------:R-:W-:-:S07]  /*9560*/  IMAD.MOV.U32 R90, RZ, RZ, R114 ;  /* 0x000000ffff5a7224 */ /* 0x000fce00078e0072 */
.L_x_21738:
[----:B------:R-:W-:Y:S05]  /*9570*/  BSYNC B1 ;  /* 0x0000000000017941 */ /* 0x000fea0003800000 */
.L_x_21736:
        /* <DEDUP_REMOVED lines=16> */
.L_x_21742:
[----:B------:R-:W-:Y:S05]  /*9680*/  BSYNC B2 ;  /* 0x0000000000027941 */ /* 0x000fea0003800000 */
.L_x_21741:
        /* <DEDUP_REMOVED lines=43> */
.L_x_21740:
[----:B------:R-:W-:Y:S05]  /*9940*/  BSYNC B1 ;  /* 0x0000000000017941 */ /* 0x000fea0003800000 */
.L_x_21739:
        /* <DEDUP_REMOVED lines=10> */
[----:B------:R-:W-:-:S02]  /*99f0*/  ISETP.NE.AND.EX P0, PT, R89, RZ, PT, P0 ;  /* 0x000000ff5900720c */ /* 0x000fc40003f05300 */
        /* <DEDUP_REMOVED lines=15> */
.L_x_21744:
[----:B------:R-:W-:-:S07]  /*9af0*/  MOV R89, R114 ;  /* 0x0000007200597202 */ /* 0x000fce0000000f00 */
.L_x_21745:
[----:B------:R-:W-:Y:S05]  /*9b00*/  BSYNC B1 ;  /* 0x0000000000017941 */ /* 0x000fea0003800000 */
.L_x_21743:
        /* <DEDUP_REMOVED lines=16> */
.L_x_21749:
[----:B------:R-:W-:Y:S05]  /*9c10*/  BSYNC B2 ;  /* 0x0000000000027941 */ /* 0x000fea0003800000 */
.L_x_21748:
        /* <DEDUP_REMOVED lines=44> */
.L_x_21747:
[----:B------:R-:W-:Y:S05]  /*9ee0*/  BSYNC B1 ;  /* 0x0000000000017941 */ /* 0x000fea0003800000 */
.L_x_21746:
        /* <DEDUP_REMOVED lines=21> */
.L_x_21751:
[----:B------:R-:W-:-:S07]  /*a040*/  IMAD.MOV.U32 R90, RZ, RZ, R114 ;  /* 0x000000ffff5a7224 */ /* 0x000fce00078e0072 */
.L_x_21752:
[----:B------:R-:W-:Y:S05]  /*a050*/  BSYNC B1 ;  /* 0x0000000000017941 */ /* 0x000fea0003800000 */
.L_x_21750:
        /* <DEDUP_REMOVED lines=16> */
.L_x_21756:
[----:B------:R-:W-:Y:S05]  /*a160*/  BSYNC B2 ;  /* 0x0000000000027941 */ /* 0x000fea0003800000 */
.L_x_21755:
        /* <DEDUP_REMOVED lines=43> */
.L_x_21754:
[----:B------:R-:W-:Y:S05]  /*a420*/  BSYNC B1 ;  /* 0x0000000000017941 */ /* 0x000fea0003800000 */
.L_x_21753:
        /* <DEDUP_REMOVED lines=20> */
.L_x_21758:
[----:B------:R-:W-:-:S07]  /*a570*/  IMAD.MOV.U32 R91, RZ, RZ, R114 ;  /* 0x000000ffff5b7224 */ /* 0x000fce00078e0072 */
.L_x_21759:
[----:B------:R-:W-:Y:S05]  /*a580*/  BSYNC B1 ;  /* 0x0000000000017941 */ /* 0x000fea0003800000 */
.L_x_21757:
        /* <DEDUP_REMOVED lines=16> */
.L_x_21763:
[----:B------:R-:W-:Y:S05]  /*a690*/  BSYNC B2 ;  /* 0x0000000000027941 */ /* 0x000fea0003800000 */
.L_x_21762:
        /* <DEDUP_REMOVED lines=43> */
.L_x_21761:
[----:B------:R-:W-:Y:S05]  /*a950*/  BSYNC B1 ;  /* 0x0000000000017941 */ /* 0x000fea0003800000 */
.L_x_21760:
        /* <DEDUP_REMOVED lines=20> */
.L_x_21765:
[----:B------:R-:W-:-:S07]  /*aaa0*/  IMAD.MOV.U32 R104, RZ, RZ, R114 ;  /* 0x000000ffff687224 */ /* 0x000fce00078e0072 */
.L_x_21766:
[----:B------:R-:W-:Y:S05]  /*aab0*/  BSYNC B1 ;  /* 0x0000000000017941 */ /* 0x000fea0003800000 */
.L_x_21764:
        /* <DEDUP_REMOVED lines=16> */
.L_x_21770:
[----:B------:R-:W-:Y:S05]  /*abc0*/  BSYNC B2 ;  /* 0x0000000000027941 */ /* 0x000fea0003800000 */
.L_x_21769:
        /* <DEDUP_REMOVED lines=43> */
.L_x_21768:
[----:B------:R-:W-:Y:S05]  /*ae80*/  BSYNC B1 ;  /* 0x0000000000017941 */ /* 0x000fea0003800000 */
.L_x_21767:
        /* <DEDUP_REMOVED lines=20> */
.L_x_21772:
[----:B------:R-:W-:-:S07]  /*afd0*/  IMAD.MOV.U32 R105, RZ, RZ, R114 ;  /* 0x000000ffff697224 */ /* 0x000fce00078e0072 */
.L_x_21773:
[----:B------:R-:W-:Y:S05]  /*afe0*/  BSYNC B1 ;  /* 0x0000000000017941 */ /* 0x000fea0003800000 */
.L_x_21771:
        /* <DEDUP_REMOVED lines=16> */
.L_x_21777:
[----:B------:R-:W-:Y:S05]  /*b0f0*/  BSYNC B2 ;  /* 0x0000000000027941 */ /* 0x000fea0003800000 */
.L_x_21776:
        /* <DEDUP_REMOVED lines=43> */
.L_x_21775:
[----:B------:R-:W-:Y:S05]  /*b3b0*/  BSYNC B1 ;  /* 0x0000000000017941 */ /* 0x000fea0003800000 */
.L_x_21774:
        /* <DEDUP_REMOVED lines=20> */
.L_x_21779:
[----:B------:R-:W-:-:S07]  /*b500*/  IMAD.MOV.U32 R106, RZ, RZ, R114 ;  /* 0x000000ffff6a7224 */ /* 0x000fce00078e0072 */
.L_x_21780:
[----:B------:R-:W-:Y:S05]  /*b510*/  BSYNC B1 ;  /* 0x0000000000017941 */ /* 0x000fea0003800000 */
.L_x_21778:
        /* <DEDUP_REMOVED lines=16> */
.L_x_21784:
[----:B------:R-:W-:Y:S05]  /*b620*/  BSYNC B2 ;  /* 0x0000000000027941 */ /* 0x000fea0003800000 */
.L_x_21783:
        /* <DEDUP_REMOVED lines=43> */
.L_x_21782:
[----:B------:R-:W-:Y:S05]  /*b8e0*/  BSYNC B1 ;  /* 0x0000000000017941 */ /* 0x000fea0003800000 */
.L_x_21781:
        /* <DEDUP_REMOVED lines=20> */
.L_x_21786:
[----:B------:R-:W-:-:S07]  /*ba30*/  IMAD.MOV.U32 R130, RZ, RZ, R114 ;  /* 0x000000ffff827224 */ /* 0x000fce00078e0072 */
.L_x_21787:
[----:B------:R-:W-:Y:S05]  /*ba40*/  BSYNC B1 ;  /* 0x0000000000017941 */ /* 0x000fea0003800000 */
.L_x_21785:
        /* <DEDUP_REMOVED lines=18> */
.L_x_21791:
[----:B------:R-:W-:Y:S05]  /*bb70*/  BSYNC B2 ;  /* 0x0000000000027941 */ /* 0x000fea0003800000 */
.L_x_21790:
        /* <DEDUP_REMOVED lines=43> */
.L_x_21789:
[----:B------:R-:W-:Y:S05]  /*be30*/  BSYNC B1 ;  /* 0x0000000000017941 */ /* 0x000fea0003800000 */
.L_x_21788:
        /* <DEDUP_REMOVED lines=22> */
[C---:B------:R-:W-:Y:S02]  /*bfa0*/  LEA.HI.X R131, R109.reuse, UR11, RZ, 0x5, P1 ;  /* 0x0000000b6d837c11 */ /* 0x040fe400088f2cff */
[----:B------:R-:W-:Y:S02]  /*bfb0*/  SEL R129, RZ, 0x1, P6 ;  /* 0x00000001ff817807 */ /* 0x000fe40003000000 */
[----:B------:R-:W-:Y:S01]  /*bfc0*/  LOP3.LUT R110, R132, R134, R110, 0xfe, !PT ;  /* 0x00000086846e7212 */ /* 0x000fe200078efe6e */
[----:B------:R4:W-:Y:S01]  /*bfd0*/  STG.E.128 desc[UR4][R130.64], R88 ;  /* 0x0000005882007986 */ /* 0x0009e2000c101d04 */
[----:B------:R-:W-:-:S02]  /*bfe0*/  LEA R108, P1, R109, UR12, 0x3 ;  /* 0x0000000c6d6c7c11 */ /* 0x000fc4000f8218ff */
[----:B------:R-:W-:Y:S01]  /*bff0*/  LOP3.LUT R135, R135, R136, R137, 0xfe, !PT ;  /* 0x0000008887877212 */ /* 0x000fe200078efe89 */
[----:B------:R4:W-:Y:S01]  /*c000*/  STG.E.128 desc[UR4][R130.64+0x10], R104 ;  /* 0x0000106882007986 */ /* 0x0009e2000c101d04 */
[----:B------:R-:W-:Y:S02]  /*c010*/  LOP3.LUT R110, R110, R129, RZ, 0xfc, !PT ;  /* 0x000000816e6e7212 */ /* 0x000fe400078efcff */
[----:B------:R-:W-:Y:S02]  /*c020*/  LEA.HI.X R109, R109, UR13, RZ, 0x3, P1 ;  /* 0x0000000d6d6d7c11 */ /* 0x000fe400088f1cff */
[----:B------:R-:W-:-:S05]  /*c030*/  LOP3.LUT R111, R133, R135, R111, 0xfe, !PT ;  /* 0x00000087856f7212 */ /* 0x000fca00078efe6f */
[----:B------:R4:W-:Y:S02]  /*c040*/  STG.E.64 desc[UR4][R108.64], R110 ;  /* 0x0000006e6c007986 */ /* 0x0009e4000c101b04 */
.L_x_21735:
[----:B------:R-:W-:Y:S05]  /*c050*/  BSYNC B0 ;  /* 0x0000000000007941 */ /* 0x000fea0003800000 */
.L_x_21734:
[----:B----4-:R-:W-:Y:S01]  /*c060*/  FADD.FTZ R108, RZ, R76 ;  /* 0x0000004cff6c7221 */ /* 0x010fe20000010000 */
        /* <DEDUP_REMOVED lines=14> */
[----:B-123--:R-:W-:-:S05]  /*c150*/  FSEL R111, R108, RZ, P6 ;  /* 0x000000ff6c6f7208 */ /* 0x00efca0003000000 */
        /* <DEDUP_REMOVED lines=113> */
.L_x_21812:
        /* <DEDUP_REMOVED lines=106> */
.L_x_21794:
[----:B------:R-:W-:Y:S05]  /*cf10*/  BSYNC B0 ;  /* 0x0000000000007941 */ /* 0x000fea0003800000 */
.L_x_21793:
        /* <DEDUP_REMOVED lines=35> */
.L_x_21796:
[----:B------:R-:W-:Y:S05]  /*d150*/  BSYNC B0 ;  /* 0x0000000000007941 */ /* 0x000fea0003800000 */
.L_x_21795:
        /* <DEDUP_REMOVED lines=35> */
.L_x_21798:
[----:B------:R-:W-:Y:S05]  /*d390*/  BSYNC B0 ;  /* 0x0000000000007941 */ /* 0x000fea0003800000 */
.L_x_21797:
        /* <DEDUP_REMOVED lines=34> */
.L_x_21800:
[----:B------:R-:W-:Y:S05]  /*d5c0*/  BSYNC B0 ;  /* 0x0000000000007941 */ /* 0x000fea0003800000 */
.L_x_21799:
[----:B------:R-:W-:Y:S01]  /*d5d0*/  VIADD R118, R118, UR16 ;  /* 0x0000001076767c36 */ /* 0x000fe20008000000 */
[----:B0-----:R-:W-:-:S04]  /*d5e0*/  SEL R0, RZ, 0x1, P2 ;  /* 0x00000001ff007807 */ /* 0x001fc80001000000 */
[----:B------:R-:W-:-:S13]  /*d5f0*/  ISETP.GE.AND P0, PT, R118, UR17, PT ;  /* 0x0000001176007c0c */ /* 0x000fda000bf06270 */
[----:B------:R-:W-:Y:S05]  /*d600*/  @!P0 BRA `(.L_x_21801) ;  /* 0xffffff3400c08947 */ /* 0x000fea000383ffff */
[----:B------:R-:W-:Y:S05]  /*d610*/  EXIT ;  /* 0x000000000000794d */ /* 0x000fea0003800000 */
.L_x_21792:
[----:B------:R-:W-:Y:S01]  /*d620*/  HFMA2.MMA R137, -RZ, RZ, 0, 1.847743988037109375e-06 ;  /* 0x0000001fff897435 */ /* 0x000fe200000001ff */
[----:B------:R-:W-:Y:S01]  /*d630*/  MOV R135, R111 ;  /* 0x0000006f00877202 */ /* 0x000fe20000000f00 */
[----:B------:R-:W-:Y:S02]  /*d640*/  IMAD.MOV.U32 R136, RZ, RZ, 0x1 ;  /* 0x00000001ff887424 */ /* 0x000fe400078e00ff */
[----:B------:R-:W-:-:S07]  /*d650*/  IMAD.MOV.U32 R134, RZ, RZ, -0x1 ;  /* 0xffffffffff867424 */ /* 0x000fce00078e00ff */
[----:B0----5:R-:W-:Y:S05]  /*d660*/  WARPSYNC.COLLECTIVE R134, `(.L_x_21802) ;  /* 0x0000000086087348 */ /* 0x021fea0003c00000 */
[----:B------:R1:W2:Y:S02]  /*d670*/  SHFL.BFLY P5, R133, R135, R136, R137 ;  /* 0x0c00008887857389 */ /* 0x0002a400000a0089 */
[----:B012--5:R-:W-:Y:S01]  /*d680*/  ENDCOLLECTIVE ;  /* 0x000000000000791b */ /* 0x027fe20003800000 */
.L_x_21802:
[----:B------:R-:W-:Y:S01]  /*d690*/  HFMA2.MMA R136, -RZ, RZ, 0, 1.1920928955078125e-07 ;  /* 0x00000002ff887435 */ /* 0x000fe200000001ff */
[----:B------:R-:W-:-:S05]  /*d6a0*/  MOV R0, R133 ;  /* 0x0000008500007202 */ /* 0x000fca0000000f00 */
[----:B------:R-:W-:-:S04]  /*d6b0*/  FADD.FTZ R129, R111, R0 ;  /* 0x000000006f817221 */ /* 0x000fc80000010000 */
[----:B------:R-:W-:-:S07]  /*d6c0*/  IMAD.MOV.U32 R135, RZ, RZ, R129 ;  /* 0x000000ffff877224 */ /* 0x000fce00078e0081 */
[----:B------:R-:W-:Y:S05]  /*d6d0*/  WARPSYNC.COLLECTIVE R134, `(.L_x_21803) ;  /* 0x0000000086087348 */ /* 0x000fea0003c00000 */
[----:B------:R0:W1:Y:S02]  /*d6e0*/  SHFL.BFLY P5, R133, R135, R136, R137 ;  /* 0x0c00008887857389 */ /* 0x00006400000a0089 */
[----:B01----:R-:W-:Y:S01]  /*d6f0*/  ENDCOLLECTIVE ;  /* 0x000000000000791b */ /* 0x003fe20003800000 */
.L_x_21803:
[----:B------:R-:W-:Y:S02]  /*d700*/  IMAD.MOV.U32 R136, RZ, RZ, 0x4 ;  /* 0x00000004ff887424 */ /* 0x000fe400078e00ff */
[----:B------:R-:W-:-:S04]  /*d710*/  IMAD.MOV.U32 R0, RZ, RZ, R133 ;  /* 0x000000ffff007224 */ /* 0x000fc800078e0085 */
[----:B------:R-:W-:-:S05]  /*d720*/  FADD.FTZ R130, R129, R0 ;  /* 0x0000000081827221 */ /* 0x000fca0000010000 */
[----:B------:R-:W-:-:S07]  /*d730*/  MOV R135, R130 ;  /* 0x0000008200877202 */ /* 0x000fce0000000f00 */
[----:B------:R-:W-:Y:S05]  /*d740*/  WARPSYNC.COLLECTIVE R134, `(.L_x_21804) ;  /* 0x0000000086087348 */ /* 0x000fea0003c00000 */
[----:B------:R0:W1:Y:S02]  /*d750*/  SHFL.BFLY P5, R133, R135, R136, R137 ;  /* 0x0c00008887857389 */ /* 0x00006400000a0089 */
[----:B01----:R-:W-:Y:S01]  /*d760*/  ENDCOLLECTIVE ;  /* 0x000000000000791b */ /* 0x003fe20003800000 */
.L_x_21804:
[----:B------:R-:W-:Y:S01]  /*d770*/  HFMA2.MMA R136, -RZ, RZ, 0, 4.76837158203125e-07 ;  /* 0x00000008ff887435 */ /* 0x000fe200000001ff */
[----:B------:R-:W-:-:S05]  /*d780*/  MOV R131, R133 ;  /* 0x0000008500837202 */ /* 0x000fca0000000f00 */
[----:B------:R-:W-:-:S04]  /*d790*/  FADD.FTZ R131, R130, R131 ;  /* 0x0000008382837221 */ /* 0x000fc80000010000 */
[----:B------:R-:W-:-:S07]  /*d7a0*/  IMAD.MOV.U32 R135, RZ, RZ, R131 ;  /* 0x000000ffff877224 */ /* 0x000fce00078e0083 */
[----:B------:R-:W-:Y:S05]  /*d7b0*/  WARPSYNC.COLLECTIVE R134, `(.L_x_21805) ;  /* 0x0000000086087348 */ /* 0x000fea0003c00000 */
[----:B------:R0:W1:Y:S02]  /*d7c0*/  SHFL.BFLY P5, R133, R135, R136, R137 ;  /* 0x0c00008887857389 */ /* 0x00006400000a0089 */
[----:B01----:R-:W-:Y:S01]  /*d7d0*/  ENDCOLLECTIVE ;  /* 0x000000000000791b */ /* 0x003fe20003800000 */
.L_x_21805:
[----:B------:R-:W-:Y:S02]  /*d7e0*/  IMAD.MOV.U32 R136, RZ, RZ, 0x10 ;  /* 0x00000010ff887424 */ /* 0x000fe400078e00ff */
[----:B------:R-:W-:-:S04]  /*d7f0*/  IMAD.MOV.U32 R0, RZ, RZ, R133 ;  /* 0x000000ffff007224 */ /* 0x000fc800078e0085 */
[----:B------:R-:W-:-:S05]  /*d800*/  FADD.FTZ R132, R131, R0 ;  /* 0x0000000083847221 */ /* 0x000fca0000010000 */
[----:B------:R-:W-:-:S07]  /*d810*/  MOV R135, R132 ;  /* 0x0000008400877202 */ /* 0x000fce0000000f00 */
[----:B------:R-:W-:Y:S05]  /*d820*/  WARPSYNC.COLLECTIVE R134, `(.L_x_21806) ;  /* 0x0000000086087348 */ /* 0x000fea0003c00000 */
[----:B------:R0:W1:Y:S02]  /*d830*/  SHFL.BFLY P5, R133, R135, R136, R137 ;  /* 0x0c00008887857389 */ /* 0x00006400000a0089 */
[----:B01----:R-:W-:Y:S01]  /*d840*/  ENDCOLLECTIVE ;  /* 0x000000000000791b */ /* 0x003fe20003800000 */
.L_x_21806:
        /* <DEDUP_REMOVED lines=72> */
.L_x_21807:
[----:B------:R-:W-:Y:S01]  /*dcd0*/  HFMA2.MMA R136, -RZ, RZ, 0, 1.1920928955078125e-07 ;  /* 0x00000002ff887435 */ /* 0x000fe200000001ff */
[----:B------:R-:W-:-:S05]  /*dce0*/  MOV R111, R133 ;  /* 0x00000085006f7202 */ /* 0x000fca0000000f00 */
[----:B------:R-:W-:-:S04]  /*dcf0*/  FADD.FTZ R111, R0, R111 ;  /* 0x0000006f006f7221 */ /* 0x000fc80000010000 */
[----:B------:R-:W-:-:S07]  /*dd00*/  IMAD.MOV.U32 R135, RZ, RZ, R111 ;  /* 0x000000ffff877224 */ /* 0x000fce00078e006f */
[----:B------:R-:W-:Y:S05]  /*dd10*/  WARPSYNC.COLLECTIVE R134, `(.L_x_21808) ;  /* 0x0000000086087348 */ /* 0x000fea0003c00000 */
[----:B------:R0:W1:Y:S02]  /*dd20*/  SHFL.BFLY P5, R133, R135, R136, R137 ;  /* 0x0c00008887857389 */ /* 0x00006400000a0089 */
[----:B01----:R-:W-:Y:S01]  /*dd30*/  ENDCOLLECTIVE ;  /* 0x000000000000791b */ /* 0x003fe20003800000 */
.L_x_21808:
[----:B------:R-:W-:Y:S02]  /*dd40*/  IMAD.MOV.U32 R136, RZ, RZ, 0x4 ;  /* 0x00000004ff887424 */ /* 0x000fe400078e00ff */
[----:B------:R-:W-:-:S04]  /*dd50*/  IMAD.MOV.U32 R130, RZ, RZ, R133 ;  /* 0x000000ffff827224 */ /* 0x000fc800078e0085 */
[----:B------:R-:W-:-:S05]  /*dd60*/  FADD.FTZ R130, R111, R130 ;  /* 0x000000826f827221 */ /* 0x000fca0000010000 */
[----:B------:R-:W-:-:S07]  /*dd70*/  MOV R135, R130 ;  /* 0x0000008200877202 */ /* 0x000fce0000000f00 */
[----:B------:R-:W-:Y:S05]  /*dd80*/  WARPSYNC.COLLECTIVE R134, `(.L_x_21809) ;  /* 0x0000000086087348 */ /* 0x000fea0003c00000 */
[----:B------:R0:W1:Y:S02]  /*dd90*/  SHFL.BFLY P5, R133, R135, R136, R137 ;  /* 0x0c00008887857389 */ /* 0x00006400000a0089 */
[----:B01----:R-:W-:Y:S01]  /*dda0*/  ENDCOLLECTIVE ;  /* 0x000000000000791b */ /* 0x003fe20003800000 */
.L_x_21809:
[----:B------:R-:W-:Y:S01]  /*ddb0*/  HFMA2.MMA R136, -RZ, RZ, 0, 4.76837158203125e-07 ;  /* 0x00000008ff887435 */ /* 0x000fe200000001ff */
[----:B------:R-:W-:-:S05]  /*ddc0*/  MOV R129, R133 ;  /* 0x0000008500817202 */ /* 0x000fca0000000f00 */
[----:B------:R-:W-:-:S04]  /*ddd0*/  FADD.FTZ R129, R130, R129 ;  /* 0x0000008182817221 */ /* 0x000fc80000010000 */
[----:B------:R-:W-:-:S07]  /*dde0*/  IMAD.MOV.U32 R135, RZ, RZ, R129 ;  /* 0x000000ffff877224 */ /* 0x000fce00078e0081 */
[----:B------:R-:W-:Y:S05]  /*ddf0*/  WARPSYNC.COLLECTIVE R134, `(.L_x_21810) ;  /* 0x0000000086087348 */ /* 0x000fea0003c00000 */
[----:B------:R0:W1:Y:S02]  /*de00*/  SHFL.BFLY P5, R133, R135, R136, R137 ;  /* 0x0c00008887857389 */ /* 0x00006400000a0089 */
[----:B01----:R-:W-:Y:S01]  /*de10*/  ENDCOLLECTIVE ;  /* 0x000000000000791b */ /* 0x003fe20003800000 */
.L_x_21810:
[----:B------:R-:W-:Y:S02]  /*de20*/  IMAD.MOV.U32 R136, RZ, RZ, 0x10 ;  /* 0x00000010ff887424 */ /* 0x000fe400078e00ff */
[----:B------:R-:W-:-:S04]  /*de30*/  IMAD.MOV.U32 R132, RZ, RZ, R133 ;  /* 0x000000ffff847224 */ /* 0x000fc800078e0085 */
[----:B------:R-:W-:-:S05]  /*de40*/  FADD.FTZ R132, R129, R132 ;  /* 0x0000008481847221 */ /* 0x000fca0000010000 */
[----:B------:R-:W-:-:S07]  /*de50*/  MOV R135, R132 ;  /* 0x0000008400877202 */ /* 0x000fce0000000f00 */
[----:B------:R-:W-:Y:S05]  /*de60*/  WARPSYNC.COLLECTIVE R134, `(.L_x_21811) ;  /* 0x0000000086087348 */ /* 0x000fea0003c00000 */
[----:B------:R0:W1:Y:S02]  /*de70*/  SHFL.BFLY P5, R133, R135, R136, R137 ;  /* 0x0c00008887857389 */ /* 0x00006400000a0089 */
[----:B01----:R-:W-:Y:S01]  /*de80*/  ENDCOLLECTIVE ;  /* 0x000000000000791b */ /* 0x003fe20003800000 */
.L_x_21811:
[----:B------:R-:W-:Y:S01]  /*de90*/  MOV R131, R133 ;  /* 0x0000008500837202 */ /* 0x000fe20000000f00 */
[----:B------:R-:W-:Y:S06]  /*dea0*/  BRA `(.L_x_21812) ;  /* 0xffffffe800707947 */ /* 0x000fec000383ffff */
.L_x_21813:
        /* <DEDUP_REMOVED lines=13> */
.L_x_30304:


//--------------------- .text._ZN10layer_norm13ln_fwd_kernelINS_13Kernel_traitsIf6__halffS2_fjLj4096ELj1ELj1ELj4ELj16ENS_18Kernel_traits_baseILj4096EfS2_fS2_fjLj128EEEEELb1ELb0ELb0ELb1EEEvNS_9FwdParamsE --------------------------
	.section	.text._ZN10layer_norm13ln_fwd_kernelINS_13Kernel_traitsIf6__halffS2_fjLj4096ELj1ELj1ELj4ELj16ENS_18Kernel_traits_baseILj4096EfS2_fS2_fjLj128EEEEELb1ELb0ELb0ELb1EEEvNS_9FwdParamsE,"ax",@progbits
	.align	128
        .global         _ZN10layer_norm13ln_fwd_kernelINS_13Kernel_traitsIf6__halffS2_fjLj4096ELj1ELj1ELj4ELj16ENS_18Kernel_traits_baseILj4096EfS2_fS2_fjLj128EEEEELb1ELb0ELb0ELb1EEEvNS_9FwdParamsE
        .type           _ZN10layer_norm13ln_fwd_kernelINS_13Kernel_traitsIf6__halffS2_fjLj4096ELj1ELj1ELj4ELj16ENS_18Kernel_traits_baseILj4096EfS2_fS2_fjLj128EEEEELb1ELb0ELb0ELb1EEEvNS_9FwdParamsE,@function
        .size           _ZN10layer_norm13ln_fwd_kernelINS_13Kernel_traitsIf6__halffS2_fjLj4096ELj1ELj1ELj4ELj16ENS_18Kernel_traits_baseILj4096EfS2_fS2_fjLj128EEEEELb1ELb0ELb0ELb1EEEvNS_9FwdParamsE,(.L_x_30305 - _ZN10layer_norm13ln_fwd_kernelINS_13Kernel_traitsIf6__halffS2_fjLj4096ELj1ELj1ELj4ELj16ENS_18Kernel_traits_baseILj4096EfS2_fS2_fjLj128EEEEELb1ELb0ELb0ELb1EEEvNS_9FwdParamsE)
        .other          _ZN10layer_norm13ln_fwd_kernelINS_13Kernel_traitsIf6__halffS2_fjLj4096ELj1ELj1ELj4ELj16ENS_18Kernel_traits_baseILj4096EfS2_fS2_fjLj128EEEEELb1ELb0ELb0ELb1EEEvNS_9FwdParamsE,@"STO_CUDA_ENTRY STV_DEFAULT"
_ZN10layer_norm13ln_fwd_kernelINS_13Kernel_traitsIf6__halffS2_fjLj4096ELj1ELj1ELj4ELj16ENS_18Kernel_traits_baseILj4096EfS2_fS2_fjLj128EEEEELb1ELb0ELb0ELb1EEEvNS_9FwdParamsE:
.text._ZN10layer_norm13ln_fwd_kernelINS_13Kernel_traitsIf6__halffS2_fjLj4096ELj1ELj1ELj4ELj16ENS_18Kernel_traits_baseILj4096EfS2_fS2_fjLj128EEEEELb1ELb0ELb0ELb1EEEvNS_9FwdParamsE:
        /* <DEDUP_REMOVED lines=145> */
.L_x_22039:
        /* <DEDUP_REMOVED lines=36> */
.L_x_21815:
[----:B------:R-:W-:-:S07]  /*0b50*/  IMAD.MOV.U32 R90, RZ, RZ, R110 ;  /* 0x000000ffff5a7224 */ /* 0x000fce00078e006e */
.L_x_21816:
[----:B------:R-:W-:Y:S05]  /*0b60*/  BSYNC B0 ;  /* 0x0000000000007941 */ /* 0x000fea0003800000 */
.L_x_21814:
        /* <DEDUP_REMOVED lines=16> */
.L_x_21820:
[----:B------:R-:W-:Y:S05]  /*0c70*/  BSYNC B1 ;  /* 0x0000000000017941 */ /* 0x000fea0003800000 */
.L_x_21819:
        /* <DEDUP_REMOVED lines=44> */
.L_x_21818:
[----:B------:R-:W-:Y:S05]  /*0f40*/  BSYNC B0 ;  /* 0x0000000000007941 */ /* 0x000fea0003800000 */
.L_x_21817:
[----:B------:R-:W0:Y:S01]  /*0f50*/  LDC R124, c[0x0][0x298] ;  /* 0x0000a600ff7c7b82 */ /* 0x000e220000000800 */
[----:B------:R-:W-:Y:S01]  /*0f60*/  HFMA2.MMA R126, -RZ, RZ, 0.1171875, 0 ;  /* 0x2f800000ff7e7435 */ /* 0x000fe200000001ff */
[----:B------:R-:W-:Y:S01]  /*0f70*/  I2FP.F32.U32 R9, R90 ;  /* 0x0000005a00097245 */ /* 0x000fe20000201000 */
[----:B-----5:R-:W-:Y:S01]  /*0f80*/  HADD2.F32 R11, -RZ, R4.H0_H0 ;  /* 0x20000004ff0b7230 */ /* 0x020fe20000004100 */
[----:B------:R-:W-:Y:S01]  /*0f90*/  ISETP.NE.U32.AND P0, PT, R88, RZ, PT ;  /* 0x000000ff5800720c */ /* 0x000fe20003f05070 */
[----:B------:R-:W-:Y:S01]  /*0fa0*/  BSSY B0, `(.L_x_21821) ;  /* 0x0000016000007945 */ /* 0x000fe20003800000 */
[C---:B------:R-:W-:Y:S01]  /*0fb0*/  ISETP.NE.AND P2, PT, R84.reuse, 0x1, PT ;  /* 0x000000015400780c */ /* 0x040fe20003f45270 */
[----:B------:R-:W-:Y:S01]  /*0fc0*/  VIADD R10, R84, 0x1 ;  /* 0x00000001540a7836 */ /* 0x000fe20000000000 */
[----:B------:R-:W1:Y:S01]  /*0fd0*/  LDC R127, c[0x0][0x294] ;  /* 0x0000a500ff7f7b82 */ /* 0x000e620000000800 */
[----:B------:R-:W-:Y:S01]  /*0fe0*/  FMUL.FTZ R11, R11, R128 ;  /* 0x000000800b0b7220 */ /* 0x000fe20000410000 */
[----:B------:R-:W-:Y:S01]  /*0ff0*/  ISETP.NE.AND.EX P0, PT, R89, RZ, PT, P0 ;  /* 0x000000ff5900720c */ /* 0x000fe20003f05300 */
        /* <DEDUP_REMOVED lines=15> */
.L_x_21822:
[----:B------:R-:W-:-:S07]  /*10f0*/  IMAD.MOV.U32 R9, RZ, RZ, R110 ;  /* 0x000000ffff097224 */ /* 0x000fce00078e006e */
.L_x_21823:
[----:B------:R-:W-:Y:S05]  /*1100*/  BSYNC B0 ;  /* 0x0000000000007941 */ /* 0x000fea0003800000 */
.L_x_21821:
        /* <DEDUP_REMOVED lines=16> */
.L_x_21827:
[----:B------:R-:W-:Y:S05]  /*1210*/  BSYNC B1 ;  /* 0x0000000000017941 */ /* 0x000fea0003800000 */
.L_x_21826:
        /* <DEDUP_REMOVED lines=44> */
.L_x_21825:
[----:B------:R-:W-:Y:S05]  /*14e0*/  BSYNC B0 ;  /* 0x0000000000007941 */ /* 0x000fea0003800000 */
.L_x_21824:
        /* <DEDUP_REMOVED lines=21> */
.L_x_21829:
[----:B------:R-:W-:-:S07]  /*1640*/  MOV R4, R110 ;  /* 0x0000006e00047202 */ /* 0x000fce0000000f00 */
.L_x_21830:
[----:B------:R-:W-:Y:S05]  /*1650*/  BSYNC B0 ;  /* 0x0000000000007941 */ /* 0x000fea0003800000 */
.L_x_21828:
        /* <DEDUP_REMOVED lines=16> */
.L_x_21834:
[----:B------:R-:W-:Y:S05]  /*1760*/  BSYNC B1 ;  /* 0x0000000000017941 */ /* 0x000fea0003800000 */
.L_x_21833:
        /* <DEDUP_REMOVED lines=44> */
.L_x_21832:
[----:B------:R-:W-:Y:S05]  /*1a30*/  BSYNC B0 ;  /* 0x0000000000007941 */ /* 0x000fea0003800000 */
.L_x_21831:
        /* <DEDUP_REMOVED lines=21> */
.L_x_21836:
[----:B------:R-:W-:-:S07]  /*1b90*/  IMAD.MOV.U32 R4, RZ, RZ, R110 ;  /* 0x000000ffff047224 */ /* 0x000fce00078e006e */
.L_x_21837:
[----:B------:R-:W-:Y:S05]  /*1ba0*/  BSYNC B0 ;  /* 0x0000000000007941 */ /* 0x000fea0003800000 */
.L_x_21835:
        /* <DEDUP_REMOVED lines=16> */
.L_x_21841:
[----:B------:R-:W-:Y:S05]  /*1cb0*/  BSYNC B1 ;  /* 0x0000000000017941 */ /* 0x000fea0003800000 */
.L_x_21840:
        /* <DEDUP_REMOVED lines=44> */
.L_x_21839:
[----:B------:R-:W-:Y:S05]  /*1f80*/  BSYNC B0 ;  /* 0x0000000000007941 */ /* 0x000fea0003800000 */
.L_x_21838:
        /* <DEDUP_REMOVED lines=20> */
.L_x_21843:
[----:B------:R-:W-:-:S07]  /*20d0*/  MOV R92, R110 ;  /* 0x0000006e005c7202 */ /* 0x000fce0000000f00 */
.L_x_21844:
[----:B------:R-:W-:Y:S05]  /*20e0*/  BSYNC B0 ;  /* 0x0000000000007941 */ /* 0x000fea0003800000 */
.L_x_21842:
        /* <DEDUP_REMOVED lines=16> */
.L_x_21848:
[----:B------:R-:W-:Y:S05]  /*21f0*/  BSYNC B1 ;  /* 0x0000000000017941 */ /* 0x000fea0003800000 */
.L_x_21847:
        /* <DEDUP_REMOVED lines=44> */
.L_x_21846:
[----:B------:R-:W-:Y:S05]  /*24c0*/  BSYNC B0 ;  /* 0x0000000000007941 */ /* 0x000fea0003800000 */
.L_x_21845:
        /* <DEDUP_REMOVED lines=20> */
.L_x_21850:
[----:B------:R-:W-:-:S07]  /*2610*/  IMAD.MOV.U32 R5, RZ, RZ, R110 ;  /* 0x000000ffff057224 */ /* 0x000fce00078e006e */
.L_x_21851:
[----:B------:R-:W-:Y:S05]  /*2620*/  BSYNC B0 ;  /* 0x0000000000007941 */ /* 0x000fea0003800000 */
.L_x_21849:
        /* <DEDUP_REMOVED lines=16> */
.L_x_21855:
[----:B------:R-:W-:Y:S05]  /*2730*/  BSYNC B1 ;  /* 0x0000000000017941 */ /* 0x000fea0003800000 */
.L_x_21854:
        /* <DEDUP_REMOVED lines=44> */
.L_x_21853:
[----:B------:R-:W-:Y:S05]  /*2a00*/  BSYNC B0 ;  /* 0x0000000000007941 */ /* 0x000fea0003800000 */
.L_x_21852:
        /* <DEDUP_REMOVED lines=20> */
.L_x_21857:
[----:B------:R-:W-:-:S07]  /*2b50*/  MOV R6, R110 ;  /* 0x0000006e00067202 */ /* 0x000fce0000000f00 */
.L_x_21858:
[----:B------:R-:W-:Y:S05]  /*2b60*/  BSYNC B0 ;  /* 0x0000000000007941 */ /* 0x000fea0003800000 */
.L_x_21856:
        /* <DEDUP_REMOVED lines=16> */
.L_x_21862:
[----:B------:R-:W-:Y:S05]  /*2c70*/  BSYNC B1 ;  /* 0x0000000000017941 */ /* 0x000fea0003800000 */
.L_x_21861:
        /* <DEDUP_REMOVED lines=44> */
.L_x_21860:
[----:B------:R-:W-:Y:S05]  /*2f40*/  BSYNC B0 ;  /* 0x0000000000007941 */ /* 0x000fea0003800000 */
.L_x_21859:
        /* <DEDUP_REMOVED lines=20> */
.L_x_21864:
[----:B------:R-:W-:-:S07]  /*3090*/  IMAD.MOV.U32 R84, RZ, RZ, R110 ;  /* 0x000000ffff547224 */ /* 0x000fce00078e006e */
.L_x_21865:
[----:B------:R-:W-:Y:S05]  /*30a0*/  BSYNC B0 ;  /* 0x0000000000007941 */ /* 0x000fea0003800000 */
.L_x_21863:
        /* <DEDUP_REMOVED lines=18> */
.L_x_21869:
[----:B------:R-:W-:Y:S05]  /*31d0*/  BSYNC B1 ;  /* 0x0000000000017941 */ /* 0x000fea0003800000 */
.L_x_21868:
        /* <DEDUP_REMOVED lines=44> */
.L_x_21867:
[----:B------:R-:W-:Y:S05]  /*34a0*/  BSYNC B0 ;  /* 0x0000000000007941 */ /* 0x000fea0003800000 */
.L_x_21866:
[----:B------:R-:W-:Y:S01]  /*34b0*/  I2FP.F32.U32 R85, R84 ;  /* 0x0000005400557245 */ /* 0x000fe20000201000 */
[----:B------:R-:W0:Y:S01]  /*34c0*/  LDC.64 R118, c[0x0][0x238] ;  /* 0x00008e00ff767b82 */ /* 0x000e220000000a00 */
[----:B------:R-:W-:Y:S01]  /*34d0*/  SEL R93, RZ, 0x10000, P5 ;  /* 0x00010000ff5d7807 */ /* 0x000fe20002800000 */
[----:B------:R-:W-:Y:S01]  /*34e0*/  HADD2.F32 R7, -RZ, R7.H1_H1 ;  /* 0x30000007ff077230 */ /* 0x000fe20000004100 */
[----:B------:R-:W-:Y:S01]  /*34f0*/  SEL R92, RZ, 0x100, P4 ;  /* 0x00000100ff5c7807 */ /* 0x000fe20002000000 */
[----:B------:R-:W-:Y:S01]  /*3500*/  FFMA.FTZ R86, R85, R126, 1.1641532182693481445e-10 ;  /* 0x2f00000055567423 */ /* 0x000fe2000001007e */
[----:B------:R-:W-:Y:S02]  /*3510*/  ISETP.NE.AND P5, PT, R91, RZ, PT ;  /* 0x000000ff5b00720c */ /* 0x000fe40003fa5270 */
[----:B------:R-:W-:Y:S01]  /*3520*/  ISETP.NE.AND P4, PT, R94, RZ, PT ;  /* 0x000000ff5e00720c */ /* 0x000fe20003f85270 */
[----:B------:R-:W1:Y:S01]  /*3530*/  LDC.64 R120, c[0x0][0x240] ;  /* 0x00009000ff787b82 */ /* 0x000e620000000a00 */
[----:B------:R-:W-:Y:S01]  /*3540*/  SEL R87, RZ, 0x1, P2 ;  /* 0x00000001ff577807 */ /* 0x000fe20001000000 */
[----:B------:R-:W-:Y:S01]  /*3550*/  FMUL.FTZ R7, R7, R128 ;  /* 0x0000008007077220 */ /* 0x000fe20000410000 */
[----:B------:R-:W-:-:S02]  /*3560*/  FSETP.GTU.FTZ.AND P2, PT, R86, R127, PT ;  /* 0x0000007f5600720b */ /* 0x000fc40003f5c000 */
[----:B------:R-:W-:Y:S01]  /*3570*/  ISETP.NE.AND P6, PT, R90, RZ, PT ;  /* 0x000000ff5a00720c */ /* 0x000fe20003fc5270 */
[----:B------:R-:W-:Y:S01]  /*3580*/  IMAD.WIDE.U32 R86, R87, 0x1000000, RZ ;  /* 0x0100000057567825 */ /* 0x000fe200078e00ff */
[----:B------:R-:W-:Y:S01]  /*3590*/  SEL R88, RZ, 0x1, P4 ;  /* 0x00000001ff587807 */ /* 0x000fe20002000000 */
[----:B------:R-:W2:Y:S01]  /*35a0*/  @P1 LDC.64 R84, c[0x0][0x230] ;  /* 0x00008c00ff541b82 */ /* 0x000ea20000000a00 */
[----:B------:R-:W-:Y:S01]  /*35b0*/  SEL R90, RZ, 0x1, P5 ;  /* 0x00000001ff5a7807 */ /* 0x000fe20002800000 */
[----:B------:R-:W-:Y:S01]  /*35c0*/  FMUL.FTZ R7, R7, R124 ;  /* 0x0000007c07077220 */ /* 0x000fe20000410000 */
[----:B------:R-:W-:Y:S01]  /*35d0*/  SEL R94, RZ, 0x1000000, P2 ;  /* 0x01000000ff5e7807 */ /* 0x000fe20001000000 */
[----:B------:R-:W-:Y:S01]  /*35e0*/  IMAD.WIDE.U32 R88, R88, 0x10000, RZ ;  /* 0x0001000058587825 */ /* 0x000fe200078e00ff */
[----:B------:R-:W-:Y:S02]  /*35f0*/  SEL R95, RZ, 0x1, P6 ;  /* 0x00000001ff5f7807 */ /* 0x000fe40003000000 */
[----:B------:R-:W-:Y:S01]  /*3600*/  LOP3.LUT R92, R92, R94, R93, 0xfe, !PT ;  /* 0x0000005e5c5c7212 */ /* 0x000fe200078efe5d */
[----:B------:R-:W-:Y:S01]  /*3610*/  IMAD.WIDE.U32 R90, R90, 0x100, RZ ;  /* 0x000001005a5a7825 */ /* 0x000fe200078e00ff */
[----:B------:R-:W-:-:S02]  /*3620*/  SEL R93, RZ, 0x1, P3 ;  /* 0x00000001ff5d7807 */ /* 0x000fc40001800000 */
[----:B------:R-:W-:Y:S02]  /*3630*/  FSEL R7, R7, RZ, !P2 ;  /* 0x000000ff07077208 */ /* 0x000fe40005000000 */
[----:B------:R-:W-:Y:S02]  /*3640*/  LOP3.LUT R94, R90, R86, R88, 0xfe, !PT ;  /* 0x000000565a5e7212 */ /* 0x000fe400078efe58 */
[----:B------:R-:W-:Y:S01]  /*3650*/  LOP3.LUT R93, R87, R92, R93, 0xfe, !PT ;  /* 0x0000005c575d7212 */ /* 0x000fe200078efe5d */
[C---:B0-----:R-:W-:Y:S01]  /*3660*/  IMAD.WIDE.U32 R86, R116.reuse, 0x20, R118 ;  /* 0x0000002074567825 */ /* 0x041fe200078e0076 */
[----:B------:R-:W-:-:S03]  /*3670*/  IADD3 R123, R116, 0x80, RZ ;  /* 0x00000080747b7810 */ /* 0x000fc60007ffe0ff */
[----:B------:R-:W-:Y:S01]  /*3680*/  @P0 FADD.FTZ R7, R15, R7 ;  /* 0x000000070f070221 */ /* 0x000fe20000010000 */
[----:B------:R-:W-:Y:S02]  /*3690*/  LOP3.LUT R94, R94, R95, RZ, 0xfc, !PT ;  /* 0x0000005f5e5e7212 */ /* 0x000fe400078efcff */
        /* <DEDUP_REMOVED lines=22> */
.L_x_21871:
[----:B------:R-:W-:-:S07]  /*3800*/  IMAD.MOV.U32 R84, RZ, RZ, R110 ;  /* 0x000000ffff547224 */ /* 0x000fce00078e006e */
.L_x_21872:
[----:B------:R-:W-:Y:S05]  /*3810*/  BSYNC B0 ;  /* 0x0000000000007941 */ /* 0x000fea0003800000 */
.L_x_21870:
        /* <DEDUP_REMOVED lines=16> */
.L_x_21876:
[----:B------:R-:W-:Y:S05]  /*3920*/  BSYNC B1 ;  /* 0x0000000000017941 */ /* 0x000fea0003800000 */
.L_x_21875:
        /* <DEDUP_REMOVED lines=44> */
.L_x_21874:
[----:B------:R-:W-:Y:S05]  /*3bf0*/  BSYNC B0 ;  /* 0x0000000000007941 */ /* 0x000fea0003800000 */
.L_x_21873:
        /* <DEDUP_REMOVED lines=21> */
.L_x_21878:
[----:B------:R-:W-:-:S07]  /*3d50*/  MOV R85, R110 ;  /* 0x0000006e00557202 */ /* 0x000fce0000000f00 */
.L_x_21879:
[----:B------:R-:W-:Y:S05]  /*3d60*/  BSYNC B0 ;  /* 0x0000000000007941 */ /* 0x000fea0003800000 */
.L_x_21877:
        /* <DEDUP_REMOVED lines=16> */
.L_x_21883:
[----:B------:R-:W-:Y:S05]  /*3e70*/  BSYNC B1 ;  /* 0x0000000000017941 */ /* 0x000fea0003800000 */
.L_x_21882:
        /* <DEDUP_REMOVED lines=44> */
.L_x_21881:
[----:B------:R-:W-:Y:S05]  /*4140*/  BSYNC B0 ;  /* 0x0000000000007941 */ /* 0x000fea0003800000 */
.L_x_21880:
        /* <DEDUP_REMOVED lines=21> */
.L_x_21885:
[----:B------:R-:W-:-:S07]  /*42a0*/  IMAD.MOV.U32 R86, RZ, RZ, R110 ;  /* 0x000000ffff567224 */ /* 0x000fce00078e006e */
.L_x_21886:
[----:B------:R-:W-:Y:S05]  /*42b0*/  BSYNC B0 ;  /* 0x0000000000007941 */ /* 0x000fea0003800000 */
.L_x_21884:
        /* <DEDUP_REMOVED lines=16> */
.L_x_21890:
[----:B------:R-:W-:Y:S05]  /*43c0*/  BSYNC B1 ;  /* 0x0000000000017941 */ /* 0x000fea0003800000 */
.L_x_21889:
        /* <DEDUP_REMOVED lines=44> */
.L_x_21888:
[----:B------:R-:W-:Y:S05]  /*4690*/  BSYNC B0 ;  /* 0x0000000000007941 */ /* 0x000fea0003800000 */
.L_x_21887:
        /* <DEDUP_REMOVED lines=21> */
.L_x_21892:
[----:B------:R-:W-:-:S07]  /*47f0*/  MOV R87, R110 ;  /* 0x0000006e00577202 */ /* 0x000fce0000000f00 */
.L_x_21893:
[----:B------:R-:W-:Y:S05]  /*4800*/  BSYNC B0 ;  /* 0x0000000000007941 */ /* 0x000fea0003800000 */
.L_x_21891:
        /* <DEDUP_REMOVED lines=16> */
.L_x_21897:
[----:B------:R-:W-:Y:S05]  /*4910*/  BSYNC B1 ;  /* 0x0000000000017941 */ /* 0x000fea0003800000 */
.L_x_21896:
        /* <DEDUP_REMOVED lines=44> */
.L_x_21895:
[----:B------:R-:W-:Y:S05]  /*4be0*/  BSYNC B0 ;  /* 0x0000000000007941 */ /* 0x000fea0003800000 */
.L_x_21894:
        /* <DEDUP_REMOVED lines=20> */
.L_x_21899:
[----:B------:R-:W-:-:S07]  /*4d30*/  IMAD.MOV.U32 R88, RZ, RZ, R110 ;  /* 0x000000ffff587224 */ /* 0x000fce00078e006e */
.L_x_21900:
[----:B------:R-:W-:Y:S05]  /*4d40*/  BSYNC B0 ;  /* 0x0000000000007941 */ /* 0x000fea0003800000 */
.L_x_21898:
        /* <DEDUP_REMOVED lines=16> */
.L_x_21904:
[----:B------:R-:W-:Y:S05]  /*4e50*/  BSYNC B1 ;  /* 0x0000000000017941 */ /* 0x000fea0003800000 */
.L_x_21903:
        /* <DEDUP_REMOVED lines=44> */
.L_x_21902:
[----:B------:R-:W-:Y:S05]  /*5120*/  BSYNC B0 ;  /* 0x0000000000007941 */ /* 0x000fea0003800000 */
.L_x_21901:
        /* <DEDUP_REMOVED lines=20> */
.L_x_21906:
[----:B------:R-:W-:-:S07]  /*5270*/  MOV R89, R110 ;  /* 0x0000006e00597202 */ /* 0x000fce0000000f00 */
.L_x_21907:
[----:B------:R-:W-:Y:S05]  /*5280*/  BSYNC B0 ;  /* 0x0000000000007941 */ /* 0x000fea0003800000 */
.L_x_21905:
        /* <DEDUP_REMOVED lines=16> */
.L_x_21911:
[----:B------:R-:W-:Y:S05]  /*5390*/  BSYNC B1 ;  /* 0x0000000000017941 */ /* 0x000fea0003800000 */
.L_x_21910:
        /* <DEDUP_REMOVED lines=44> */
.L_x_21909:
[----:B------:R-:W-:Y:S05]  /*5660*/  BSYNC B0 ;  /* 0x0000000000007941 */ /* 0x000fea0003800000 */
.L_x_21908:
        /* <DEDUP_REMOVED lines=20> */
.L_x_21913:
[----:B------:R-:W-:-:S07]  /*57b0*/  IMAD.MOV.U32 R90, RZ, RZ, R110 ;  /* 0x000000ffff5a7224 */ /* 0x000fce00078e006e */
.L_x_21914:
[----:B------:R-:W-:Y:S05]  /*57c0*/  BSYNC B0 ;  /* 0x0000000000007941 */ /* 0x000fea0003800000 */
.L_x_21912:
        /* <DEDUP_REMOVED lines=16> */
.L_x_21918:
[----:B------:R-:W-:Y:S05]  /*58d0*/  BSYNC B1 ;  /* 0x0000000000017941 */ /* 0x000fea0003800000 */
.L_x_21917:
        /* <DEDUP_REMOVED lines=44> */
.L_x_21916:
[----:B------:R-:W-:Y:S05]  /*5ba0*/  BSYNC B0 ;  /* 0x0000000000007941 */ /* 0x000fea0003800000 */
.L_x_21915:
        /* <DEDUP_REMOVED lines=20> */
.L_x_21920:
[----:B------:R-:W-:-:S07]  /*5cf0*/  MOV R92, R110 ;  /* 0x0000006e005c7202 */ /* 0x000fce0000000f00 */
.L_x_21921:
[----:B------:R-:W-:Y:S05]  /*5d00*/  BSYNC B0 ;  /* 0x0000000000007941 */ /* 0x000fea0003800000 */
.L_x_21919:
        /* <DEDUP_REMOVED lines=18> */
.L_x_21925:
[----:B------:R-:W-:Y:S05]  /*5e30*/  BSYNC B1 ;  /* 0x0000000000017941 */ /* 0x000fea0003800000 */
.L_x_21924:
        /* <DEDUP_REMOVED lines=44> */
.L_x_21923:
[----:B------:R-:W-:Y:S05]  /*6100*/  BSYNC B0 ;  /* 0x0000000000007941 */ /* 0x000fea0003800000 */
.L_x_21922:
        /* <DEDUP_REMOVED lines=27> */
[----:B------:R-:W-:-:S03]  /*62c0*/  LOP3.LUT R104, R104, R105, RZ, 0xfc, !PT ;  /* 0x0000006968687212 */ /* 0x000fc600078efcff */
[----:B------:R-:W-:Y:S01]  /*62d0*/  @P0 FADD.FTZ R91, R15, R91 ;  /* 0x0000005b0f5b0221 */ /* 0x000fe20000010000 */
        /* <DEDUP_REMOVED lines=22> */
.L_x_21927:
[----:B------:R-:W-:-:S07]  /*6440*/  MOV R92, R110 ;  /* 0x0000006e005c7202 */ /* 0x000fce0000000f00 */
.L_x_21928:
[----:B------:R-:W-:Y:S05]  /*6450*/  BSYNC B0 ;  /* 0x0000000000007941 */ /* 0x000fea0003800000 */
.L_x_21926:
        /* <DEDUP_REMOVED lines=16> */
.L_x_21932:
[----:B------:R-:W-:Y:S05]  /*6560*/  BSYNC B1 ;  /* 0x0000000000017941 */ /* 0x000fea0003800000 */
.L_x_21931:
        /* <DEDUP_REMOVED lines=44> */
.L_x_21930:
[----:B------:R-:W-:Y:S05]  /*6830*/  BSYNC B0 ;  /* 0x0000000000007941 */ /* 0x000fea0003800000 */
.L_x_21929:
[----:B------:R-:W-:Y:S01]  /*6840*/  I2FP.F32.U32 R93, R92 ;  /* 0x0000005c005d7245 */ /* 0x000fe20000201000 */
[----:B-----5:R-:W-:Y:S01]  /*6850*/  HADD2.F32 R95, -RZ, R96.H0_H0 ;  /* 0x20000060ff5f7230 */ /* 0x020fe20000004100 */
        /* <DEDUP_REMOVED lines=19> */
.L_x_21934:
[----:B------:R-:W-:-:S07]  /*6990*/  IMAD.MOV.U32 R93, RZ, RZ, R110 ;  /* 0x000000ffff5d7224 */ /* 0x000fce00078e006e */
.L_x_21935:
[----:B------:R-:W-:Y:S05]  /*69a0*/  BSYNC B0 ;  /* 0x0000000000007941 */ /* 0x000fea0003800000 */
.L_x_21933:
        /* <DEDUP_REMOVED lines=16> */
.L_x_21939:
[----:B------:R-:W-:Y:S05]  /*6ab0*/  BSYNC B1 ;  /* 0x0000000000017941 */ /* 0x000fea0003800000 */
.L_x_21938:
        /* <DEDUP_REMOVED lines=44> */
.L_x_21937:
[----:B------:R-:W-:Y:S05]  /*6d80*/  BSYNC B0 ;  /* 0x0000000000007941 */ /* 0x000fea0003800000 */
.L_x_21936:
        /* <DEDUP_REMOVED lines=21> */
.L_x_21941:
[----:B------:R-:W-:-:S07]  /*6ee0*/  MOV R94, R110 ;  /* 0x0000006e005e7202 */ /* 0x000fce0000000f00 */
.L_x_21942:
[----:B------:R-:W-:Y:S05]  /*6ef0*/  BSYNC B0 ;  /* 0x0000000000007941 */ /* 0x000fea0003800000 */
.L_x_21940:
        /* <DEDUP_REMOVED lines=16> */
.L_x_21946:
[----:B------:R-:W-:Y:S05]  /*7000*/  BSYNC B1 ;  /* 0x0000000000017941 */ /* 0x000fea0003800000 */
.L_x_21945:
        /* <DEDUP_REMOVED lines=44> */
.L_x_21944:
[----:B------:R-:W-:Y:S05]  /*72d0*/  BSYNC B0 ;  /* 0x0000000000007941 */ /* 0x000fea0003800000 */
.L_x_21943:
        /* <DEDUP_REMOVED lines=21> */
.L_x_21948:
[----:B------:R-:W-:-:S07]  /*7430*/  IMAD.MOV.U32 R95, RZ, RZ, R110 ;  /* 0x000000ffff5f7224 */ /* 0x000fce00078e006e */
.L_x_21949:
[----:B------:R-:W-:Y:S05]  /*7440*/  BSYNC B0 ;  /* 0x0000000000007941 */ /* 0x000fea0003800000 */
.L_x_21947:
        /* <DEDUP_REMOVED lines=16> */
.L_x_21953:
[----:B------:R-:W-:Y:S05]  /*7550*/  BSYNC B1 ;  /* 0x0000000000017941 */ /* 0x000fea0003800000 */
.L_x_21952:
        /* <DEDUP_REMOVED lines=44> */
.L_x_21951:
[----:B------:R-:W-:Y:S05]  /*7820*/  BSYNC B0 ;  /* 0x0000000000007941 */ /* 0x000fea0003800000 */
.L_x_21950:
        /* <DEDUP_REMOVED lines=20> */
.L_x_21955:
[----:B------:R-:W-:-:S07]  /*7970*/  MOV R96, R110 ;  /* 0x0000006e00607202 */ /* 0x000fce0000000f00 */
.L_x_21956:
[----:B------:R-:W-:Y:S05]  /*7980*/  BSYNC B0 ;  /* 0x0000000000007941 */ /* 0x000fea0003800000 */
.L_x_21954:
        /* <DEDUP_REMOVED lines=16> */
.L_x_21960:
[----:B------:R-:W-:Y:S05]  /*7a90*/  BSYNC B1 ;  /* 0x0000000000017941 */ /* 0x000fea0003800000 */
.L_x_21959:
        /* <DEDUP_REMOVED lines=44> */
.L_x_21958:
[----:B------:R-:W-:Y:S05]  /*7d60*/  BSYNC B0 ;  /* 0x0000000000007941 */ /* 0x000fea0003800000 */
.L_x_21957:
        /* <DEDUP_REMOVED lines=20> */
.L_x_21962:
[----:B------:R-:W-:-:S07]  /*7eb0*/  MOV R97, R110 ;  /* 0x0000006e00617202 */ /* 0x000fce0000000f00 */
.L_x_21963:
[----:B------:R-:W-:Y:S05]  /*7ec0*/  BSYNC B0 ;  /* 0x0000000000007941 */ /* 0x000fea0003800000 */
.L_x_21961:
        /* <DEDUP_REMOVED lines=16> */
.L_x_21967:
[----:B------:R-:W-:Y:S05]  /*7fd0*/  BSYNC B1 ;  /* 0x0000000000017941 */ /* 0x000fea0003800000 */
.L_x_21966:
        /* <DEDUP_REMOVED lines=44> */
.L_x_21965:
[----:B------:R-:W-:Y:S05]  /*82a0*/  BSYNC B0 ;  /* 0x0000000000007941 */ /* 0x000fea0003800000 */
.L_x_21964:
        /* <DEDUP_REMOVED lines=20> */
.L_x_21969:
[----:B------:R-:W-:-:S07]  /*83f0*/  MOV R98, R110 ;  /* 0x0000006e00627202 */ /* 0x000fce0000000f00 */
.L_x_21970:
[----:B------:R-:W-:Y:S05]  /*8400*/  BSYNC B0 ;  /* 0x0000000000007941 */ /* 0x000fea0003800000 */
.L_x_21968:
        /* <DEDUP_REMOVED lines=16> */
.L_x_21974:
[----:B------:R-:W-:Y:S05]  /*8510*/  BSYNC B1 ;  /* 0x0000000000017941 */ /* 0x000fea0003800000 */
.L_x_21973:
        /* <DEDUP_REMOVED lines=44> */
.L_x_21972:
[----:B------:R-:W-:Y:S05]  /*87e0*/  BSYNC B0 ;  /* 0x0000000000007941 */ /* 0x000fea0003800000 */
.L_x_21971:
        /* <DEDUP_REMOVED lines=20> */
.L_x_21976:
[----:B------:R-:W-:-:S07]  /*8930*/  MOV R102, R110 ;  /* 0x0000006e00667202 */ /* 0x000fce0000000f00 */
.L_x_21977:
[----:B------:R-:W-:Y:S05]  /*8940*/  BSYNC B0 ;  /* 0x0000000000007941 */ /* 0x000fea0003800000 */
.L_x_21975:
        /* <DEDUP_REMOVED lines=18> */
.L_x_21981:
[----:B------:R-:W-:Y:S05]  /*8a70*/  BSYNC B1 ;  /* 0x0000000000017941 */ /* 0x000fea0003800000 */
.L_x_21980:
        /* <DEDUP_REMOVED lines=44> */
.L_x_21979:
[----:B------:R-:W-:Y:S05]  /*8d40*/  BSYNC B0 ;  /* 0x0000000000007941 */ /* 0x000fea0003800000 */
.L_x_21978:
[----:B------:R-:W-:Y:S01]  /*8d50*/  I2FP.F32.U32 R103, R102 ;  /* 0x0000006600677245 */ /* 0x000fe20000201000 */
[----:B------:R-:W-:Y:S01]  /*8d60*/  HADD2.F32 R99, -RZ, R99.H1_H1 ;  /* 0x30000063ff637230 */ /* 0x000fe20000004100 */
[----:B------:R-:W-:Y:S02]  /*8d70*/  ISETP.NE.AND P6, PT, R117, RZ, PT ;  /* 0x000000ff7500720c */ /* 0x000fe40003fc5270 */
[----:B------:R-:W-:Y:S01]  /*8d80*/  SEL R132, RZ, 0x10000, P5 ;  /* 0x00010000ff847807 */ /* 0x000fe20002800000 */
[----:B------:R-:W-:Y:S01]  /*8d90*/  FFMA.FTZ R102, R103, R126, 1.1641532182693481445e-10 ;  /* 0x2f00000067667423 */ /* 0x000fe2000001007e */
[----:B------:R-:W-:Y:S01]  /*8da0*/  SEL R117, RZ, 0x100, P4 ;  /* 0x00000100ff757807 */ /* 0x000fe20002000000 */
[----:B------:R-:W-:Y:S01]  /*8db0*/  FMUL.FTZ R99, R99, R128 ;  /* 0x0000008063637220 */ /* 0x000fe20000410000 */
[----:B------:R-:W-:Y:S02]  /*8dc0*/  ISETP.NE.AND P5, PT, R122, RZ, PT ;  /* 0x000000ff7a00720c */ /* 0x000fe40003fa5270 */
[----:B------:R-:W-:Y:S01]  /*8dd0*/  ISETP.NE.AND P4, PT, R129, RZ, PT ;  /* 0x000000ff8100720c */ /* 0x000fe20003f85270 */
[----:B------:R-:W-:Y:S01]  /*8de0*/  FMUL.FTZ R99, R99, R124 ;  /* 0x0000007c63637220 */ /* 0x000fe20000410000 */
[----:B------:R-:W-:-:S02]  /*8df0*/  SEL R130, RZ, 0x1, P2 ;  /* 0x00000001ff827807 */ /* 0x000fc40001000000 */
[----:B------:R-:W-:Y:S02]  /*8e00*/  FSETP.GTU.FTZ.AND P2, PT, R102, R127, PT ;  /* 0x0000007f6600720b */ /* 0x000fe40003f5c000 */
[----:B------:R-:W-:Y:S01]  /*8e10*/  SEL R104, RZ, 0x1, P4 ;  /* 0x00000001ff687807 */ /* 0x000fe20002000000 */
[----:B------:R-:W-:Y:S01]  /*8e20*/  IMAD.WIDE.U32 R130, R130, 0x1000000, RZ ;  /* 0x0100000082827825 */ /* 0x000fe200078e00ff */
[----:B------:R-:W-:Y:S01]  /*8e30*/  SEL R106, RZ, 0x1, P5 ;  /* 0x00000001ff6a7807 */ /* 0x000fe20002800000 */
[----:B------:R-:W0:Y:S01]  /*8e40*/  @P1 LDC.64 R102, c[0x0][0x230] ;  /* 0x00008c00ff661b82 */ /* 0x000e220000000a00 */
[----:B------:R-:W-:Y:S01]  /*8e50*/  SEL R122, RZ, 0x1000000, P2 ;  /* 0x01000000ff7a7807 */ /* 0x000fe20001000000 */
[----:B------:R-:W-:Y:S01]  /*8e60*/  IMAD.WIDE.U32 R104, R104, 0x10000, RZ ;  /* 0x0001000068687825 */ /* 0x000fe200078e00ff */
[----:B------:R-:W-:Y:S02]  /*8e70*/  SEL R129, RZ, 0x1, P3 ;  /* 0x00000001ff817807 */ /* 0x000fe40001800000 */
[----:B------:R-:W-:Y:S01]  /*8e80*/  LOP3.LUT R117, R117, R122, R132, 0xfe, !PT ;  /* 0x0000007a75757212 */ /* 0x000fe200078efe84 */
[----:B------:R-:W-:Y:S01]  /*8e90*/  IMAD.WIDE.U32 R106, R106, 0x100, RZ ;  /* 0x000001006a6a7825 */ /* 0x000fe200078e00ff */
[----:B------:R-:W-:-:S02]  /*8ea0*/  SEL R135, RZ, 0x1, P6 ;  /* 0x00000001ff877807 */ /* 0x000fc40003000000 */
[----:B------:R-:W-:Y:S01]  /*8eb0*/  FSEL R99, R99, RZ, !P2 ;  /* 0x000000ff63637208 */ /* 0x000fe20005000000 */
[----:B------:R-:W-:Y:S01]  /*8ec0*/  IMAD.WIDE.U32 R132, R125, 0x8, R120 ;  /* 0x000000087d847825 */ /* 0x000fe200078e0078 */
[----:B------:R-:W-:Y:S02]  /*8ed0*/  LOP3.LUT R134, R106, R130, R104, 0xfe, !PT ;  /* 0x000000826a867212 */ /* 0x000fe400078efe68 */
[----:B------:R-:W-:Y:S01]  /*8ee0*/  LOP3.LUT R129, R131, R117, R129, 0xfe, !PT ;  /* 0x0000007583817212 */ /* 0x000fe200078efe81 */
[----:B------:R-:W-:Y:S01]  /*8ef0*/  IMAD.WIDE.U32 R130, R125, 0x20, R118 ;  /* 0x000000207d827825 */ /* 0x000fe200078e0076 */
[----:B------:R-:W-:-:S03]  /*8f00*/  IADD3 R117, R116, 0x180, RZ ;  /* 0x0000018074757810 */ /* 0x000fc60007ffe0ff */
[----:B------:R-:W-:Y:S01]  /*8f10*/  @P0 FADD.FTZ R99, R15, R99 ;  /* 0x000000630f630221 */ /* 0x000fe20000010000 */
[----:B------:R-:W-:Y:S02]  /*8f20*/  LOP3.LUT R134, R134, R135, RZ, 0xfc, !PT ;  /* 0x0000008786867212 */ /* 0x000fe400078efcff */
[----:B------:R-:W-:Y:S01]  /*8f30*/  LOP3.LUT R135, R107, R129, R105, 0xfe, !PT ;  /* 0x000000816b877212 */ /* 0x000fe200078efe69 */
[C---:B------:R-:W-:Y:S01]  /*8f40*/  IMAD.WIDE.U32 R104, R117.reuse, 0x10, R100 ;  /* 0x0000001075687825 */ /* 0x040fe200078e0064 */
[----:B------:R1:W-:Y:S03]  /*8f50*/  STG.E.128 desc[UR4][R130.64], R92 ;  /* 0x0000005c82007986 */ /* 0x0003e6000c101d04 */
[----:B0-----:R-:W-:Y:S01]  /*8f60*/  @P1 IMAD.WIDE.U32 R102, R117, 0x20, R102 ;  /* 0x0000002075661825 */ /* 0x001fe200078e0066 */
[----:B------:R1:W-:Y:S04]  /*8f70*/  STG.E.128 desc[UR4][R130.64+0x10], R96 ;  /* 0x0000106082007986 */ /* 0x0003e8000c101d04 */
        /* <DEDUP_REMOVED lines=16> */
.L_x_21983:
[----:B------:R-:W-:-:S07]  /*9080*/  IMAD.MOV.U32 R100, RZ, RZ, R110 ;  /* 0x000000ffff647224 */ /* 0x000fce00078e006e */
.L_x_21984:
[----:B------:R-:W-:Y:S05]  /*9090*/  BSYNC B0 ;  /* 0x0000000000007941 */ /* 0x000fea0003800000 */
.L_x_21982:
        /* <DEDUP_REMOVED lines=16> */
.L_x_21988:
[----:B------:R-:W-:Y:S05]  /*91a0*/  BSYNC B1 ;  /* 0x0000000000017941 */ /* 0x000fea0003800000 */
.L_x_21987:
        /* <DEDUP_REMOVED lines=44> */
.L_x_21986:
[----:B------:R-:W-:Y:S05]  /*9470*/  BSYNC B0 ;  /* 0x0000000000007941 */ /* 0x000fea0003800000 */
.L_x_21985:
        /* <DEDUP_REMOVED lines=21> */
.L_x_21990:
[----:B------:R-:W-:-:S07]  /*95d0*/  IMAD.MOV.U32 R101, RZ, RZ, R110 ;  /* 0x000000ffff657224 */ /* 0x000fce00078e006e */
.L_x_21991:
[----:B------:R-:W-:Y:S05]  /*95e0*/  BSYNC B0 ;  /* 0x0000000000007941 */ /* 0x000fea0003800000 */
.L_x_21989:
        /* <DEDUP_REMOVED lines=16> */
.L_x_21995:
[----:B------:R-:W-:Y:S05]  /*96f0*/  BSYNC B1 ;  /* 0x0000000000017941 */ /* 0x000fea0003800000 */
.L_x_21994:
        /* <DEDUP_REMOVED lines=44> */
.L_x_21993:
[----:B------:R-:W-:Y:S05]  /*99c0*/  BSYNC B0 ;  /* 0x0000000000007941 */ /* 0x000fea0003800000 */
.L_x_21992:
        /* <DEDUP_REMOVED lines=21> */
.L_x_21997:
[----:B------:R-:W-:-:S07]  /*9b20*/  IMAD.MOV.U32 R102, RZ, RZ, R110 ;  /* 0x000000ffff667224 */ /* 0x000fce00078e006e */
.L_x_21998:
[----:B------:R-:W-:Y:S05]  /*9b30*/  BSYNC B0 ;  /* 0x0000000000007941 */ /* 0x000fea0003800000 */
.L_x_21996:
        /* <DEDUP_REMOVED lines=16> */
.L_x_22002:
[----:B------:R-:W-:Y:S05]  /*9c40*/  BSYNC B1 ;  /* 0x0000000000017941 */ /* 0x000fea0003800000 */
.L_x_22001:
        /* <DEDUP_REMOVED lines=44> */
.L_x_22000:
[----:B------:R-:W-:Y:S05]  /*9f10*/  BSYNC B0 ;  /* 0x0000000000007941 */ /* 0x000fea0003800000 */
.L_x_21999:
        /* <DEDUP_REMOVED lines=20> */
.L_x_22004:
[----:B------:R-:W-:-:S07]  /*a060*/  IMAD.MOV.U32 R103, RZ, RZ, R110 ;  /* 0x000000ffff677224 */ /* 0x000fce00078e006e */
.L_x_22005:
[----:B------:R-:W-:Y:S05]  /*a070*/  BSYNC B0 ;  /* 0x0000000000007941 */ /* 0x000fea0003800000 */
.L_x_22003:
        /* <DEDUP_REMOVED lines=16> */
.L_x_22009:
[----:B------:R-:W-:Y:S05]  /*a180*/  BSYNC B1 ;  /* 0x0000000000017941 */ /* 0x000fea0003800000 */
.L_x_22008:
        /* <DEDUP_REMOVED lines=44> */
.L_x_22007:
[----:B------:R-:W-:Y:S05]  /*a450*/  BSYNC B0 ;  /* 0x0000000000007941 */ /* 0x000fea0003800000 */
.L_x_22006:
        /* <DEDUP_REMOVED lines=20> */
.L_x_22011:
[----:B------:R-:W-:-:S07]  /*a5a0*/  IMAD.MOV.U32 R104, RZ, RZ, R110 ;  /* 0x000000ffff687224 */ /* 0x000fce00078e006e */
.L_x_22012:
[----:B------:R-:W-:Y:S05]  /*a5b0*/  BSYNC B0 ;  /* 0x0000000000007941 */ /* 0x000fea0003800000 */
.L_x_22010:
        /* <DEDUP_REMOVED lines=16> */
.L_x_22016:
[----:B------:R-:W-:Y:S05]  /*a6c0*/  BSYNC B1 ;  /* 0x0000000000017941 */ /* 0x000fea0003800000 */
.L_x_22015:
        /* <DEDUP_REMOVED lines=44> */
.L_x_22014:
[----:B------:R-:W-:Y:S05]  /*a990*/  BSYNC B0 ;  /* 0x0000000000007941 */ /* 0x000fea0003800000 */
.L_x_22013:
        /* <DEDUP_REMOVED lines=20> */
.L_x_22018:
[----:B------:R-:W-:-:S07]  /*aae0*/  IMAD.MOV.U32 R105, RZ, RZ, R110 ;  /* 0x000000ffff697224 */ /* 0x000fce00078e006e */
.L_x_22019:
[----:B------:R-:W-:Y:S05]  /*aaf0*/  BSYNC B0 ;  /* 0x0000000000007941 */ /* 0x000fea0003800000 */
.L_x_22017:
        /* <DEDUP_REMOVED lines=16> */
.L_x_22023:
[----:B------:R-:W-:Y:S05]  /*ac00*/  BSYNC B1 ;  /* 0x0000000000017941 */ /* 0x000fea0003800000 */
.L_x_22022:
        /* <DEDUP_REMOVED lines=44> */
.L_x_22021:
[----:B------:R-:W-:Y:S05]  /*aed0*/  BSYNC B0 ;  /* 0x0000000000007941 */ /* 0x000fea0003800000 */
.L_x_22020:
        /* <DEDUP_REMOVED lines=20> */
.L_x_22025:
[----:B------:R-:W-:-:S07]  /*b020*/  IMAD.MOV.U32 R106, RZ, RZ, R110 ;  /* 0x000000ffff6a7224 */ /* 0x000fce00078e006e */
.L_x_22026:
[----:B------:R-:W-:Y:S05]  /*b030*/  BSYNC B0 ;  /* 0x0000000000007941 */ /* 0x000fea0003800000 */
.L_x_22024:
        /* <DEDUP_REMOVED lines=16> */
.L_x_22030:
[----:B------:R-:W-:Y:S05]  /*b140*/  BSYNC B1 ;  /* 0x0000000000017941 */ /* 0x000fea0003800000 */
.L_x_22029:
        /* <DEDUP_REMOVED lines=44> */
.L_x_22028:
[----:B------:R-:W-:Y:S05]  /*b410*/  BSYNC B0 ;  /* 0x0000000000007941 */ /* 0x000fea0003800000 */
.L_x_22027:
        /* <DEDUP_REMOVED lines=20> */
.L_x_22032:
[----:B------:R-:W-:-:S07]  /*b560*/  IMAD.MOV.U32 R129, RZ, RZ, R110 ;  /* 0x000000ffff817224 */ /* 0x000fce00078e006e */
.L_x_22033:
[----:B------:R-:W-:Y:S05]  /*b570*/  BSYNC B0 ;  /* 0x0000000000007941 */ /* 0x000fea0003800000 */
.L_x_22031:
        /* <DEDUP_REMOVED lines=18> */
.L_x_22037:
[----:B------:R-:W-:Y:S05]  /*b6a0*/  BSYNC B1 ;  /* 0x0000000000017941 */ /* 0x000fea0003800000 */
.L_x_22036:
        /* <DEDUP_REMOVED lines=44> */
.L_x_22035:
[----:B------:R-:W-:Y:S05]  /*b970*/  BSYNC B0 ;  /* 0x0000000000007941 */ /* 0x000fea0003800000 */
.L_x_22034:
[----:B------:R-:W-:Y:S01]  /*b980*/  FADD.FTZ R132, RZ, R8 ;  /* 0x00000008ff847221 */ /* 0x000fe20000010000 */
[----:B------:R-:W-:Y:S01]  /*b990*/  I2FP.F32.U32 R129, R129 ;  /* 0x0000008100817245 */ /* 0x000fe20000201000 */
[----:B------:R-:W-:Y:S01]  /*b9a0*/  HADD2.F32 R107, -RZ, R107.H1_H1 ;  /* 0x3000006bff6b7230 */ /* 0x000fe20000004100 */
[----:B------:R-:W-:Y:S01]  /*b9b0*/  SEL R130, RZ, 0x10000, P5 ;  /* 0x00010000ff827807 */ /* 0x000fe20002800000 */
[----:B------:R-:W-:Y:S01]  /*b9c0*/  FADD.FTZ R131, R9, R132 ;  /* 0x0000008409837221 */ /* 0x000fe20000010000 */
[----:B------:R-:W-:Y:S01]  /*b9d0*/  ISETP.NE.AND P5, PT, R135, RZ, PT ;  /* 0x000000ff8700720c */ /* 0x000fe20003fa5270 */
[----:B------:R-:W-:Y:S01]  /*b9e0*/  FFMA.FTZ R126, R129, R126, 1.1641532182693481445e-10 ;  /* 0x2f000000817e7423 */ /* 0x000fe2000001007e */
[----:B------:R-:W-:Y:S01]  /*b9f0*/  ISETP.NE.AND P6, PT, R134, RZ, PT ;  /* 0x000000ff8600720c */ /* 0x000fe20003fc5270 */
[----:B------:R-:W-:Y:S01]  /*ba00*/  FADD.FTZ R132, R10, R131 ;  /* 0x000000830a847221 */ /* 0x000fe20000010000 */
[----:B------:R-:W-:Y:S01]  /*ba10*/  FMUL.FTZ R107, R107, R128 ;  /* 0x000000806b6b7220 */ /* 0x000fe20000410000 */
[----:B------:R-:W-:Y:S01]  /*ba20*/  SEL R128, RZ, 0x1, P2 ;  /* 0x00000001ff807807 */ /* 0x000fe20001000000 */
[----:B------:R-:W-:Y:S01]  /*ba30*/  UMOV UR8, 0xffffffff ;  /* 0xffffffff00087882 */ /* 0x000fe20000000000 */
        /* <DEDUP_REMOVED lines=142> */
.L_x_22050:
        /* <DEDUP_REMOVED lines=120> */
[----:B-1----:R-:W-:Y:S01]  /*caa0*/  F2FP.F16.F32.PACK_AB R5, R11, R10 ;  /* 0x0000000a0b05723e */ /* 0x002fe200000000ff */
        /* <DEDUP_REMOVED lines=58> */
[----:B------:R-:W-:-:S02]  /*ce50*/  LEA R98, P2, R117, UR12, 0x4 ;  /* 0x0000000c75627c11 */ /* 0x000fc4000f8420ff */
[----:B------:R-:W-:Y:S02]  /*ce60*/  F2FP.F16.F32.PACK_AB R4, R9, R4 ;  /* 0x000000040904723e */ /* 0x000fe400000000ff */
[----:B------:R-:W-:Y:S02]  /*ce70*/  LEA.HI.X R97, R116, UR13, RZ, 0x4, P1 ;  /* 0x0000000d74617c11 */ /* 0x000fe400088f24ff */
        /* <DEDUP_REMOVED lines=10> */
[----:B------:R-:W-:Y:S02]  /*cf20*/  F2FP.F16.F32.PACK_AB R89, R89, R100 ;  /* 0x000000645959723e */ /* 0x000fe400000000ff */
[----:B------:R-:W-:Y:S02]  /*cf30*/  LEA.HI.X R99, R117, UR13, RZ, 0x4, P2 ;  /* 0x0000000d75637c11 */ /* 0x000fe400090f24ff */
[----:B------:R-:W-:-:S02]  /*cf40*/  IADD3 R114, R114, UR14, RZ ;  /* 0x0000000e72727c10 */ /* 0x000fc4000fffe0ff */
[----:B------:R-:W-:Y:S01]  /*cf50*/  SEL R0, RZ, 0x1, P0 ;  /* 0x00000001ff007807 */ /* 0x000fe20000000000 */
[----:B------:R0:W-:Y:S01]  /*cf60*/  STG.E.128 desc[UR4][R98.64], R88 ;  /* 0x0000005862007986 */ /* 0x0001e2000c101d04 */
[----:B------:R-:W-:-:S13]  /*cf70*/  ISETP.GE.AND P1, PT, R114, UR15, PT ;  /* 0x0000000f72007c0c */ /* 0x000fda000bf26270 */
[----:B------:R-:W-:Y:S05]  /*cf80*/  @!P1 BRA `(.L_x_22039) ;  /* 0xffffff3800609947 */ /* 0x000fea000383ffff */
[----:B------:R-:W-:Y:S05]  /*cf90*/  EXIT ;  /* 0x000000000000794d */ /* 0x000fea0003800000 */
.L_x_22038:
[----:B------:R-:W-:Y:S01]  /*cfa0*/  HFMA2.MMA R130, -RZ, RZ, 0, 5.9604644775390625e-08 ;  /* 0x00000001ff827435 */ /* 0x000fe200000001ff */
[----:B------:R-:W-:Y:S01]  /*cfb0*/  IMAD.MOV.U32 R131, RZ, RZ, R0 ;  /* 0x000000ffff837224 */ /* 0x000fe200078e0000 */
[----:B------:R-:W-:Y:S01]  /*cfc0*/  MOV R133, 0x1f ;  /* 0x0000001f00857802 */ /* 0x000fe20000000f00 */
[----:B------:R-:W-:-:S08]  /*cfd0*/  IMAD.MOV.U32 R128, RZ, RZ, -0x1 ;  /* 0xffffffffff807424 */ /* 0x000fd000078e00ff */
[----:B------:R-:W-:Y:S05]  /*cfe0*/  WARPSYNC.COLLECTIVE R128, `(.L_x_22040) ;  /* 0x0000000080087348 */ /* 0x000fea0003c00000 */
[----:B------:R0:W1:Y:S02]  /*cff0*/  SHFL.BFLY P2, R129, R131, R130, R133 ;  /* 0x0c00008283817389 */ /* 0x0000640000040085 */
[----:B01----:R-:W-:Y:S01]  /*d000*/  ENDCOLLECTIVE ;  /* 0x000000000000791b */ /* 0x003fe20003800000 */
.L_x_22040:
[----:B------:R-:W-:Y:S01]  /*d010*/  IMAD.MOV.U32 R130, RZ, RZ, 0x2 ;  /* 0x00000002ff827424 */ /* 0x000fe200078e00ff */
[----:B------:R-:W-:-:S05]  /*d020*/  MOV R121, R129 ;  /* 0x0000008100797202 */ /* 0x000fca0000000f00 */
[----:B------:R-:W-:-:S05]  /*d030*/  FADD.FTZ R121, R0, R121 ;  /* 0x0000007900797221 */ /* 0x000fca0000010000 */
[----:B------:R-:W-:-:S07]  /*d040*/  MOV R131, R121 ;  /* 0x0000007900837202 */ /* 0x000fce0000000f00 */
[----:B------:R-:W-:Y:S05]  /*d050*/  WARPSYNC.COLLECTIVE R128, `(.L_x_22041) ;  /* 0x0000000080087348 */ /* 0x000fea0003c00000 */
[----:B------:R0:W1:Y:S02]  /*d060*/  SHFL.BFLY P2, R129, R131, R130, R133 ;  /* 0x0c00008283817389 */ /* 0x0000640000040085 */
[----:B01----:R-:W-:Y:S01]  /*d070*/  ENDCOLLECTIVE ;  /* 0x000000000000791b */ /* 0x003fe20003800000 */
.L_x_22041:
[----:B------:R-:W-:Y:S01]  /*d080*/  IMAD.MOV.U32 R130, RZ, RZ, 0x4 ;  /* 0x00000004ff827424 */ /* 0x000fe200078e00ff */
[----:B------:R-:W-:-:S05]  /*d090*/  MOV R118, R129 ;  /* 0x0000008100767202 */ /* 0x000fca0000000f00 */
[----:B------:R-:W-:-:S05]  /*d0a0*/  FADD.FTZ R124, R121, R118 ;  /* 0x00000076797c7221 */ /* 0x000fca0000010000 */
[----:B------:R-:W-:-:S07]  /*d0b0*/  MOV R131, R124 ;  /* 0x0000007c00837202 */ /* 0x000fce0000000f00 */
[----:B------:R-:W-:Y:S05]  /*d0c0*/  WARPSYNC.COLLECTIVE R128, `(.L_x_22042) ;  /* 0x0000000080087348 */ /* 0x000fea0003c00000 */
[----:B------:R0:W1:Y:S02]  /*d0d0*/  SHFL.BFLY P2, R129, R131, R130, R133 ;  /* 0x0c00008283817389 */ /* 0x0000640000040085 */
[----:B01----:R-:W-:Y:S01]  /*d0e0*/  ENDCOLLECTIVE ;  /* 0x000000000000791b */ /* 0x003fe20003800000 */
.L_x_22042:
[----:B------:R-:W-:Y:S01]  /*d0f0*/  IMAD.MOV.U32 R130, RZ, RZ, 0x8 ;  /* 0x00000008ff827424 */ /* 0x000fe200078e00ff */
[----:B------:R-:W-:-:S05]  /*d100*/  MOV R127, R129 ;  /* 0x00000081007f7202 */ /* 0x000fca0000000f00 */
[----:B------:R-:W-:-:S05]  /*d110*/  FADD.FTZ R127, R124, R127 ;  /* 0x0000007f7c7f7221 */ /* 0x000fca0000010000 */
[----:B------:R-:W-:-:S07]  /*d120*/  MOV R131, R127 ;  /* 0x0000007f00837202 */ /* 0x000fce0000000f00 */
[----:B------:R-:W-:Y:S05]  /*d130*/  WARPSYNC.COLLECTIVE R128, `(.L_x_22043) ;  /* 0x0000000080087348 */ /* 0x000fea0003c00000 */
[----:B------:R0:W1:Y:S02]  /*d140*/  SHFL.BFLY P2, R129, R131, R130, R133 ;  /* 0x0c00008283817389 */ /* 0x0000640000040085 */
[----:B01----:R-:W-:Y:S01]  /*d150*/  ENDCOLLECTIVE ;  /* 0x000000000000791b */ /* 0x003fe20003800000 */
.L_x_22043:
[----:B------:R-:W-:Y:S01]  /*d160*/  IMAD.MOV.U32 R130, RZ, RZ, 0x10 ;  /* 0x00000010ff827424 */ /* 0x000fe200078e00ff */
[----:B------:R-:W-:-:S05]  /*d170*/  MOV R118, R129 ;  /* 0x0000008100767202 */ /* 0x000fca0000000f00 */
[----:B------:R-:W-:-:S05]  /*d180*/  FADD.FTZ R126, R127, R118 ;  /* 0x000000767f7e7221 */ /* 0x000fca0000010000 */
[----:B------:R-:W-:-:S07]  /*d190*/  MOV R131, R126 ;  /* 0x0000007e00837202 */ /* 0x000fce0000000f00 */
[----:B------:R-:W-:Y:S05]  /*d1a0*/  WARPSYNC.COLLECTIVE R128, `(.L_x_22044) ;  /* 0x0000000080087348 */ /* 0x000fea0003c00000 */
[----:B------:R0:W1:Y:S02]  /*d1b0*/  SHFL.BFLY P2, R129, R131, R130, R133 ;  /* 0x0c00008283817389 */ /* 0x0000640000040085 */
[----:B01----:R-:W-:Y:S01]  /*d1c0*/  ENDCOLLECTIVE ;  /* 0x000000000000791b */ /* 0x003fe20003800000 */
.L_x_22044:
        /* <DEDUP_REMOVED lines=71> */
.L_x_22045:
[----:B------:R-:W-:Y:S01]  /*d640*/  HFMA2.MMA R130, -RZ, RZ, 0, 1.1920928955078125e-07 ;  /* 0x00000002ff827435 */ /* 0x000fe200000001ff */
[----:B------:R-:W-:-:S04]  /*d650*/  IMAD.MOV.U32 R121, RZ, RZ, R129 ;  /* 0x000000ffff797224 */ /* 0x000fc800078e0081 */
[----:B------:R-:W-:-:S05]  /*d660*/  FADD.FTZ R121, R0, R121 ;  /* 0x0000007900797221 */ /* 0x000fca0000010000 */
[----:B------:R-:W-:-:S07]  /*d670*/  MOV R131, R121 ;  /* 0x0000007900837202 */ /* 0x000fce0000000f00 */
[----:B------:R-:W-:Y:S05]  /*d680*/  WARPSYNC.COLLECTIVE R128, `(.L_x_22046) ;  /* 0x0000000080087348 */ /* 0x000fea0003c00000 */
[----:B------:R0:W1:Y:S02]  /*d690*/  SHFL.BFLY P2, R129, R131, R130, R133 ;  /* 0x0c00008283817389 */ /* 0x0000640000040085 */
[----:B01----:R-:W-:Y:S01]  /*d6a0*/  ENDCOLLECTIVE ;  /* 0x000000000000791b */ /* 0x003fe20003800000 */
.L_x_22046:
[----:B------:R-:W-:Y:S01]  /*d6b0*/  HFMA2.MMA R130, -RZ, RZ, 0, 2.384185791015625e-07 ;  /* 0x00000004ff827435 */ /* 0x000fe200000001ff */
[----:B------:R-:W-:-:S04]  /*d6c0*/  IMAD.MOV.U32 R124, RZ, RZ, R129 ;  /* 0x000000ffff7c7224 */ /* 0x000fc800078e0081 */
[----:B------:R-:W-:-:S05]  /*d6d0*/  FADD.FTZ R124, R121, R124 ;  /* 0x0000007c797c7221 */ /* 0x000fca0000010000 */
[----:B------:R-:W-:-:S07]  /*d6e0*/  MOV R131, R124 ;  /* 0x0000007c00837202 */ /* 0x000fce0000000f00 */
[----:B------:R-:W-:Y:S05]  /*d6f0*/  WARPSYNC.COLLECTIVE R128, `(.L_x_22047) ;  /* 0x0000000080087348 */ /* 0x000fea0003c00000 */
[----:B------:R0:W1:Y:S02]  /*d700*/  SHFL.BFLY P2, R129, R131, R130, R133 ;  /* 0x0c00008283817389 */ /* 0x0000640000040085 */
[----:B01----:R-:W-:Y:S01]  /*d710*/  ENDCOLLECTIVE ;  /* 0x000000000000791b */ /* 0x003fe20003800000 */
.L_x_22047:
[----:B------:R-:W-:Y:S01]  /*d720*/  HFMA2.MMA R130, -RZ, RZ, 0, 4.76837158203125e-07 ;  /* 0x00000008ff827435 */ /* 0x000fe200000001ff */
[----:B------:R-:W-:-:S04]  /*d730*/  IMAD.MOV.U32 R127, RZ, RZ, R129 ;  /* 0x000000ffff7f7224 */ /* 0x000fc800078e0081 */
[----:B------:R-:W-:-:S05]  /*d740*/  FADD.FTZ R127, R124, R127 ;  /* 0x0000007f7c7f7221 */ /* 0x000fca0000010000 */
[----:B------:R-:W-:-:S07]  /*d750*/  MOV R131, R127 ;  /* 0x0000007f00837202 */ /* 0x000fce0000000f00 */
[----:B------:R-:W-:Y:S05]  /*d760*/  WARPSYNC.COLLECTIVE R128, `(.L_x_22048) ;  /* 0x0000000080087348 */ /* 0x000fea0003c00000 */
[----:B------:R0:W1:Y:S02]  /*d770*/  SHFL.BFLY P2, R129, R131, R130, R133 ;  /* 0x0c00008283817389 */ /* 0x0000640000040085 */
[----:B01----:R-:W-:Y:S01]  /*d780*/  ENDCOLLECTIVE ;  /* 0x000000000000791b */ /* 0x003fe20003800000 */
.L_x_22048:
[----:B------:R-:W-:Y:S01]  /*d790*/  HFMA2.MMA R130, -RZ, RZ, 0, 9.5367431640625e-07 ;  /* 0x00000010ff827435 */ /* 0x000fe200000001ff */
[----:B------:R-:W-:-:S04]  /*d7a0*/  IMAD.MOV.U32 R126, RZ, RZ, R129 ;  /* 0x000000ffff7e7224 */ /* 0x000fc800078e0081 */
[----:B------:R-:W-:-:S05]  /*d7b0*/  FADD.FTZ R126, R127, R126 ;  /* 0x0000007e7f7e7221 */ /* 0x000fca0000010000 */
[----:B------:R-:W-:-:S07]  /*d7c0*/  MOV R131, R126 ;  /* 0x0000007e00837202 */ /* 0x000fce0000000f00 */
[----:B------:R-:W-:Y:S05]  /*d7d0*/  WARPSYNC.COLLECTIVE R128, `(.L_x_22049) ;  /* 0x0000000080087348 */ /* 0x000fea0003c00000 */
[----:B------:R0:W1:Y:S02]  /*d7e0*/  SHFL.BFLY P2, R129, R131, R130, R133 ;  /* 0x0c00008283817389 */ /* 0x0000640000040085 */
[----:B01----:R-:W-:Y:S01]  /*d7f0*/  ENDCOLLECTIVE ;  /* 0x000000000000791b */ /* 0x003fe20003800000 */
.L_x_22049:
[----:B------:R-:W-:Y:S05]  /*d800*/  BRA `(.L_x_22050) ;  /* 0xffffffe800c47947 */ /* 0x000fea000383ffff */
.L_x_22051:
        /* <DEDUP_REMOVED lines=15> */
.L_x_30305:


//--------------------- .text._ZN10layer_norm13ln_fwd_kernelINS_13Kernel_traitsIf6__halffS2_fjLj4096ELj1ELj1ELj4ELj16ENS_18Kernel_traits_baseILj4096EfS2_fS2_fjLj128EEEEELb1ELb0ELb1ELb0EEEvNS_9FwdParamsE --------------------------
	.section	.text._ZN10layer_norm13ln_fwd_kernelINS_13Kernel_traitsIf6__halffS2_fjLj4096ELj1ELj1ELj4ELj16ENS_18Kernel_traits_baseILj4096EfS2_fS2_fjLj128EEEEELb1ELb0ELb1ELb0EEEvNS_9FwdParamsE,"ax",@progbits
	.align	128
        .global         _ZN10layer_norm13ln_fwd_kernelINS_13Kernel_traitsIf6__halffS2_fjLj4096ELj1ELj1ELj4ELj16ENS_18Kernel_traits_baseILj4096EfS2_fS2_fjLj128EEEEELb1ELb0ELb1ELb0EEEvNS_9FwdParamsE
        .type           _ZN10layer_norm13ln_fwd_kernelINS_13Kernel_traitsIf6__halffS2_fjLj4096ELj1ELj1ELj4ELj16ENS_18Kernel_traits_baseILj4096EfS2_fS2_fjLj128EEEEELb1ELb0ELb1ELb0EEEvNS_9FwdParamsE,@function
        .size           _ZN10layer_norm13ln_fwd_kernelINS_13Kernel_traitsIf6__halffS2_fjLj4096ELj1ELj1ELj4ELj16ENS_18Kernel_traits_baseILj4096EfS2_fS2_fjLj128EEEEELb1ELb0ELb1ELb0EEEvNS_9FwdParamsE,(.L_x_30306 - _ZN10layer_norm13ln_fwd_kernelINS_13Kernel_traitsIf6__halffS2_fjLj4096ELj1ELj1ELj4ELj16ENS_18Kernel_traits_baseILj4096EfS2_fS2_fjLj128EEEEELb1ELb0ELb1ELb0EEEvNS_9FwdParamsE)
        .other          _ZN10layer_norm13ln_fwd_kernelINS_13Kernel_traitsIf6__halffS2_fjLj4096ELj1ELj1ELj4ELj16ENS_18Kernel_traits_baseILj4096EfS2_fS2_fjLj128EEEEELb1ELb0ELb1ELb0EEEvNS_9FwdParamsE,@"STO_CUDA_ENTRY STV_DEFAULT"
_ZN10layer_norm13ln_fwd_kernelINS_13Kernel_traitsIf6__halffS2_fjLj4096ELj1ELj1ELj4ELj16ENS_18Kernel_traits_baseILj4096EfS2_fS2_fjLj128EEEEELb1ELb0ELb1ELb0EEEvNS_9FwdParamsE:
.text._ZN10layer_norm13ln_fwd_kernelINS_13Kernel_traitsIf6__halffS2_fjLj4096ELj1ELj1ELj4ELj16ENS_18Kernel_traits_baseILj4096EfS2_fS2_fjLj128EEEEELb1ELb0ELb1ELb0EEEvNS_9FwdParamsE:
        /* <DEDUP_REMOVED lines=109> */
.L_x_22053:
[----:B------:R-:W-:Y:S05]  /*06d0*/  BSYNC B0 ;  /* 0x0000000000007941 */ /* 0x000fea0003800000 */
.L_x_22052:
        /* <DEDUP_REMOVED lines=18> */
.L_x_22055:
[----:B------:R-:W-:Y:S05]  /*0800*/  BSYNC B0 ;  /* 0x0000000000007941 */ /* 0x000fea0003800000 */
.L_x_22054:
        /* <DEDUP_REMOVED lines=18> */
.L_x_22057:
[----:B------:R-:W-:Y:S05]  /*0930*/  BSYNC B0 ;  /* 0x0000000000007941 */ /* 0x000fea0003800000 */
.L_x_22056:
        /* <DEDUP_REMOVED lines=17> */
.L_x_22059:
[----:B------:R-:W-:Y:S05]  /*0a50*/  BSYNC B0 ;  /* 0x0000000000007941 */ /* 0x000fea0003800000 */
.L_x_22058:
        /* <DEDUP_REMOVED lines=38> */
.L_x_22371:
        /* <DEDUP_REMOVED lines=51> */
.L_x_22065:
[----:B------:R-:W-:-:S07]  /*0ff0*/  IMAD.MOV.U32 R98, RZ, RZ, R12 ;  /* 0x000000ffff627224 */ /* 0x000fce00078e000c */
.L_x_22066:
[----:B------:R-:W-:Y:S05]  /*1000*/  BSYNC B2 ;  /* 0x0000000000027941 */ /* 0x000fea0003800000 */
.L_x_22064:
        /* <DEDUP_REMOVED lines=16> */
.L_x_22070:
[----:B------:R-:W-:Y:S05]  /*1110*/  BSYNC B3 ;  /* 0x0000000000037941 */ /* 0x000fea0003800000 */
.L_x_22069:
        /* <DEDUP_REMOVED lines=44> */
.L_x_22068:
[----:B------:R-:W-:Y:S05]  /*13e0*/  BSYNC B2 ;  /* 0x0000000000027941 */ /* 0x000fea0003800000 */
.L_x_22067:
        /* <DEDUP_REMOVED lines=10> */
.L_x_22063:
[----:B------:R-:W-:Y:S05]  /*1490*/  BSYNC B1 ;  /* 0x0000000000017941 */ /* 0x000fea0003800000 */
.L_x_22062:
        /* <DEDUP_REMOVED lines=18> */
.L_x_22074:
[----:B------:R-:W-:-:S07]  /*15c0*/  IMAD.MOV.U32 R10, RZ, RZ, R12 ;  /* 0x000000ffff0a7224 */ /* 0x000fce00078e000c */
.L_x_22075:
[----:B------:R-:W-:Y:S05]  /*15d0*/  BSYNC B2 ;  /* 0x0000000000027941 */ /* 0x000fea0003800000 */
.L_x_22073:
        /* <DEDUP_REMOVED lines=16> */
.L_x_22079:
[----:B------:R-:W-:Y:S05]  /*16e0*/  BSYNC B3 ;  /* 0x0000000000037941 */ /* 0x000fea0003800000 */
.L_x_22078:
        /* <DEDUP_REMOVED lines=44> */
.L_x_22077:
[----:B------:R-:W-:Y:S05]  /*19b0*/  BSYNC B2 ;  /* 0x0000000000027941 */ /* 0x000fea0003800000 */
.L_x_22076:
        /* <DEDUP_REMOVED lines=10> */
.L_x_22072:
[----:B------:R-:W-:Y:S05]  /*1a60*/  BSYNC B1 ;  /* 0x0000000000017941 */ /* 0x000fea0003800000 */
.L_x_22071:
        /* <DEDUP_REMOVED lines=18> */
.L_x_22083:
[----:B------:R-:W-:-:S07]  /*1b90*/  MOV R10, R12 ;  /* 0x0000000c000a7202 */ /* 0x000fce0000000f00 */
.L_x_22084:
[----:B------:R-:W-:Y:S05]  /*1ba0*/  BSYNC B2 ;  /* 0x0000000000027941 */ /* 0x000fea0003800000 */
.L_x_22082:
        /* <DEDUP_REMOVED lines=16> */
.L_x_22088:
[----:B------:R-:W-:Y:S05]  /*1cb0*/  BSYNC B3 ;  /* 0x0000000000037941 */ /* 0x000fea0003800000 */
.L_x_22087:
        /* <DEDUP_REMOVED lines=44> */
.L_x_22086:
[----:B------:R-:W-:Y:S05]  /*1f80*/  BSYNC B2 ;  /* 0x0000000000027941 */ /* 0x000fea0003800000 */
.L_x_22085:
        /* <DEDUP_REMOVED lines=10> */
.L_x_22081:
[----:B------:R-:W-:Y:S05]  /*2030*/  BSYNC B1 ;  /* 0x0000000000017941 */ /* 0x000fea0003800000 */
.L_x_22080:
        /* <DEDUP_REMOVED lines=18> */
.L_x_22092:
[----:B------:R-:W-:-:S07]  /*2160*/  IMAD.MOV.U32 R10, RZ, RZ, R12 ;  /* 0x000000ffff0a7224 */ /* 0x000fce00078e000c */
.L_x_22093:
[----:B------:R-:W-:Y:S05]  /*2170*/  BSYNC B2 ;  /* 0x0000000000027941 */ /* 0x000fea0003800000 */
.L_x_22091:
        /* <DEDUP_REMOVED lines=16> */
.L_x_22097:
[----:B------:R-:W-:Y:S05]  /*2280*/  BSYNC B3 ;  /* 0x0000000000037941 */ /* 0x000fea0003800000 */
.L_x_22096:
        /* <DEDUP_REMOVED lines=44> */
.L_x_22095:
[----:B------:R-:W-:Y:S05]  /*2550*/  BSYNC B2 ;  /* 0x0000000000027941 */ /* 0x000fea0003800000 */
.L_x_22094:
        /* <DEDUP_REMOVED lines=10> */
.L_x_22090:
[----:B------:R-:W-:Y:S05]  /*2600*/  BSYNC B1 ;  /* 0x0000000000017941 */ /* 0x000fea0003800000 */
.L_x_22089:
        /* <DEDUP_REMOVED lines=18> */
.L_x_22101:
[----:B------:R-:W-:-:S07]  /*2730*/  IMAD.MOV.U32 R10, RZ, RZ, R12 ;  /* 0x000000ffff0a7224 */ /* 0x000fce00078e000c */
.L_x_22102:
[----:B------:R-:W-:Y:S05]  /*2740*/  BSYNC B2 ;  /* 0x0000000000027941 */ /* 0x000fea0003800000 */
.L_x_22100:
        /* <DEDUP_REMOVED lines=16> */
.L_x_22106:
[----:B------:R-:W-:Y:S05]  /*2850*/  BSYNC B3 ;  /* 0x0000000000037941 */ /* 0x000fea0003800000 */
.L_x_22105:
        /* <DEDUP_REMOVED lines=44> */
.L_x_22104:
[----:B------:R-:W-:Y:S05]  /*2b20*/  BSYNC B2 ;  /* 0x0000000000027941 */ /* 0x000fea0003800000 */
.L_x_22103:
        /* <DEDUP_REMOVED lines=10> */
.L_x_22099:
[----:B------:R-:W-:Y:S05]  /*2bd0*/  BSYNC B1 ;  /* 0x0000000000017941 */ /* 0x000fea0003800000 */
.L_x_22098:
        /* <DEDUP_REMOVED lines=18> */
.L_x_22110:
[----:B------:R-:W-:-:S07]  /*2d00*/  MOV R10, R12 ;  /* 0x0000000c000a7202 */ /* 0x000fce0000000f00 */
.L_x_22111:
[----:B------:R-:W-:Y:S05]  /*2d10*/  BSYNC B2 ;  /* 0x0000000000027941 */ /* 0x000fea0003800000 */
.L_x_22109:
        /* <DEDUP_REMOVED lines=16> */
.L_x_22115:
[----:B------:R-:W-:Y:S05]  /*2e20*/  BSYNC B3 ;  /* 0x0000000000037941 */ /* 0x000fea0003800000 */
.L_x_22114:
        /* <DEDUP_REMOVED lines=44> */
.L_x_22113:
[----:B------:R-:W-:Y:S05]  /*30f0*/  BSYNC B2 ;  /* 0x0000000000027941 */ /* 0x000fea0003800000 */
.L_x_22112:
        /* <DEDUP_REMOVED lines=10> */
.L_x_22108:
[----:B------:R-:W-:Y:S05]  /*31a0*/  BSYNC B1 ;  /* 0x0000000000017941 */ /* 0x000fea0003800000 */
.L_x_22107:
        /* <DEDUP_REMOVED lines=18> */
.L_x_22119:
[----:B------:R-:W-:-:S07]  /*32d0*/  IMAD.MOV.U32 R10, RZ, RZ, R12 ;  /* 0x000000ffff0a7224 */ /* 0x000fce00078e000c */
.L_x_22120:
[----:B------:R-:W-:Y:S05]  /*32e0*/  BSYNC B2 ;  /* 0x0000000000027941 */ /* 0x000fea0003800000 */
.L_x_22118:
        /* <DEDUP_REMOVED lines=16> */
.L_x_22124:
[----:B------:R-:W-:Y:S05]  /*33f0*/  BSYNC B3 ;  /* 0x0000000000037941 */ /* 0x000fea0003800000 */
.L_x_22123:
        /* <DEDUP_REMOVED lines=44> */
.L_x_22122:
[----:B------:R-:W-:Y:S05]  /*36c0*/  BSYNC B2 ;  /* 0x0000000000027941 */ /* 0x000fea0003800000 */
.L_x_22121:
        /* <DEDUP_REMOVED lines=10> */
.L_x_22117:
[----:B------:R-:W-:Y:S05]  /*3770*/  BSYNC B1 ;  /* 0x0000000000017941 */ /* 0x000fea0003800000 */
.L_x_22116:
        /* <DEDUP_REMOVED lines=18> */
.L_x_22128:
[----:B------:R-:W-:-:S07]  /*38a0*/  IMAD.MOV.U32 R99, RZ, RZ, R12 ;  /* 0x000000ffff637224 */ /* 0x000fce00078e000c */
.L_x_22129:
[----:B------:R-:W-:Y:S05]  /*38b0*/  BSYNC B2 ;  /* 0x0000000000027941 */ /* 0x000fea0003800000 */
.L_x_22127:
        /* <DEDUP_REMOVED lines=16> */
.L_x_22133:
[----:B------:R-:W-:Y:S05]  /*39c0*/  BSYNC B3 ;  /* 0x0000000000037941 */ /* 0x000fea0003800000 */
.L_x_22132:
        /* <DEDUP_REMOVED lines=44> */
.L_x_22131:
[----:B------:R-:W-:Y:S05]  /*3c90*/  BSYNC B2 ;  /* 0x0000000000027941 */ /* 0x000fea0003800000 */
.L_x_22130:
        /* <DEDUP_REMOVED lines=10> */
.L_x_22126:
[----:B------:R-:W-:Y:S05]  /*3d40*/  BSYNC B1 ;  /* 0x0000000000017941 */ /* 0x000fea0003800000 */
.L_x_22125:
[----:B------:R-:W1:Y:S01]  /*3d50*/  LDC.64 R124, c[0x0][0x238] ;  /* 0x00008e00ff7c7b82 */ /* 0x000e620000000a00 */
[----:B------:R-:W-:Y:S01]  /*3d60*/  BSSY B1, `(.L_x_22134) ;  /* 0x0000019000017945 */ /* 0x000fe20003800000 */
[----:B-1----:R-:W-:-:S05]  /*3d70*/  IMAD.WIDE.U32 R124, R148, 0x20, R124 ;  /* 0x00000020947c7825 */ /* 0x002fca00078e007c */
[----:B------:R1:W-:Y:S04]  /*3d80*/  STG.E.128 desc[UR6][R124.64], R84 ;  /* 0x000000547c007986 */ /* 0x0003e8000c101d06 */
[----:B------:R1:W-:Y:S01]  /*3d90*/  STG.E.128 desc[UR6][R124.64+0x10], R96 ;  /* 0x000010607c007986 */ /* 0x0003e2000c101d06 */
[----:B------:R-:W-:Y:S05]  /*3da0*/  @!P0 BRA `(.L_x_22135) ;  /* 0x0000000000508947 */ /* 0x000fea0003800000 */
[----:B------:R-:W-:Y:S01]  /*3db0*/  IMAD.U32 R127, R134, 0x10000, RZ ;  /* 0x00010000867f7824 */ /* 0x000fe200078e00ff */
[----:B-1----:R-:W1:Y:S01]  /*3dc0*/  LDC.64 R124, c[0x0][0x240] ;  /* 0x00009000ff7c7b82 */ /* 0x002e620000000a00 */
        /* <DEDUP_REMOVED lines=18> */
.L_x_22135:
[----:B------:R-:W-:Y:S05]  /*3ef0*/  BSYNC B1 ;  /* 0x0000000000017941 */ /* 0x000fea0003800000 */
.L_x_22134:
[----:B------:R-:W-:Y:S01]  /*3f00*/  VIADD R148, R148, 0x80 ;  /* 0x0000008094947836 */ /* 0x000fe20000000000 */
[----:B------:R-:W-:-:S07]  /*3f10*/  IADD3 R147, R147, 0x80, RZ ;  /* 0x0000008093937810 */ /* 0x000fce0007ffe0ff */
.L_x_22061:
[----:B------:R-:W-:Y:S05]  /*3f20*/  BSYNC B0 ;  /* 0x0000000000007941 */ /* 0x000fea0003800000 */
.L_x_22060:
        /* <DEDUP_REMOVED lines=32> */
.L_x_22141:
[----:B------:R-:W-:-:S07]  /*4130*/  MOV R106, R12 ;  /* 0x0000000c006a7202 */ /* 0x000fce0000000f00 */
.L_x_22142:
[----:B------:R-:W-:Y:S05]  /*4140*/  BSYNC B2 ;  /* 0x0000000000027941 */ /* 0x000fea0003800000 */
.L_x_22140:
        /* <DEDUP_REMOVED lines=16> */
.L_x_22146:
[----:B------:R-:W-:Y:S05]  /*4250*/  BSYNC B3 ;  /* 0x0000000000037941 */ /* 0x000fea0003800000 */
.L_x_22145:
        /* <DEDUP_REMOVED lines=44> */
.L_x_22144:
[----:B------:R-:W-:Y:S05]  /*4520*/  BSYNC B2 ;  /* 0x0000000000027941 */ /* 0x000fea0003800000 */
.L_x_22143:
        /* <DEDUP_REMOVED lines=10> */
.L_x_22139:
[----:B------:R-:W-:Y:S05]  /*45d0*/  BSYNC B1 ;  /* 0x0000000000017941 */ /* 0x000fea0003800000 */
.L_x_22138:
        /* <DEDUP_REMOVED lines=18> */
.L_x_22150:
[----:B------:R-:W-:-:S07]  /*4700*/  IMAD.MOV.U32 R10, RZ, RZ, R12 ;  /* 0x000000ffff0a7224 */ /* 0x000fce00078e000c */
.L_x_22151:
[----:B------:R-:W-:Y:S05]  /*4710*/  BSYNC B2 ;  /* 0x0000000000027941 */ /* 0x000fea0003800000 */
.L_x_22149:
        /* <DEDUP_REMOVED lines=16> */
.L_x_22155:
[----:B------:R-:W-:Y:S05]  /*4820*/  BSYNC B3 ;  /* 0x0000000000037941 */ /* 0x000fea0003800000 */
.L_x_22154:
        /* <DEDUP_REMOVED lines=44> */
.L_x_22153:
[----:B------:R-:W-:Y:S05]  /*4af0*/  BSYNC B2 ;  /* 0x0000000000027941 */ /* 0x000fea0003800000 */
.L_x_22152:
        /* <DEDUP_REMOVED lines=10> */
.L_x_22148:
[----:B------:R-:W-:Y:S05]  /*4ba0*/  BSYNC B1 ;  /* 0x0000000000017941 */ /* 0x000fea0003800000 */
.L_x_22147:
        /* <DEDUP_REMOVED lines=18> */
.L_x_22159:
[----:B------:R-:W-:-:S07]  /*4cd0*/  IMAD.MOV.U32 R10, RZ, RZ, R12 ;  /* 0x000000ffff0a7224 */ /* 0x000fce00078e000c */
.L_x_22160:
[----:B------:R-:W-:Y:S05]  /*4ce0*/  BSYNC B2 ;  /* 0x0000000000027941 */ /* 0x000fea0003800000 */
.L_x_22158:
        /* <DEDUP_REMOVED lines=16> */
.L_x_22164:
[----:B------:R-:W-:Y:S05]  /*4df0*/  BSYNC B3 ;  /* 0x0000000000037941 */ /* 0x000fea0003800000 */
.L_x_22163:
        /* <DEDUP_REMOVED lines=44> */
.L_x_22162:
[----:B------:R-:W-:Y:S05]  /*50c0*/  BSYNC B2 ;  /* 0x0000000000027941 */ /* 0x000fea0003800000 */
.L_x_22161:
        /* <DEDUP_REMOVED lines=10> */
.L_x_22157:
[----:B------:R-:W-:Y:S05]  /*5170*/  BSYNC B1 ;  /* 0x0000000000017941 */ /* 0x000fea0003800000 */
.L_x_22156:
        /* <DEDUP_REMOVED lines=18> */
.L_x_22168:
[----:B------:R-:W-:-:S07]  /*52a0*/  MOV R10, R12 ;  /* 0x0000000c000a7202 */ /* 0x000fce0000000f00 */
.L_x_22169:
[----:B------:R-:W-:Y:S05]  /*52b0*/  BSYNC B2 ;  /* 0x0000000000027941 */ /* 0x000fea0003800000 */
.L_x_22167:
        /* <DEDUP_REMOVED lines=16> */
.L_x_22173:
[----:B------:R-:W-:Y:S05]  /*53c0*/  BSYNC B3 ;  /* 0x0000000000037941 */ /* 0x000fea0003800000 */
.L_x_22172:
        /* <DEDUP_REMOVED lines=44> */
.L_x_22171:
[----:B------:R-:W-:Y:S05]  /*5690*/  BSYNC B2 ;  /* 0x0000000000027941 */ /* 0x000fea0003800000 */
.L_x_22170:
        /* <DEDUP_REMOVED lines=10> */
.L_x_22166:
[----:B------:R-:W-:Y:S05]  /*5740*/  BSYNC B1 ;  /* 0x0000000000017941 */ /* 0x000fea0003800000 */
.L_x_22165:
        /* <DEDUP_REMOVED lines=18> */
.L_x_22177:
[----:B------:R-:W-:-:S07]  /*5870*/  MOV R10, R12 ;  /* 0x0000000c000a7202 */ /* 0x000fce0000000f00 */
.L_x_22178:
[----:B------:R-:W-:Y:S05]  /*5880*/  BSYNC B2 ;  /* 0x0000000000027941 */ /* 0x000fea0003800000 */
.L_x_22176:
        /* <DEDUP_REMOVED lines=16> */
.L_x_22182:
[----:B------:R-:W-:Y:S05]  /*5990*/  BSYNC B3 ;  /* 0x0000000000037941 */ /* 0x000fea0003800000 */
.L_x_22181:
        /* <DEDUP_REMOVED lines=44> */
.L_x_22180:
[----:B------:R-:W-:Y:S05]  /*5c60*/  BSYNC B2 ;  /* 0x0000000000027941 */ /* 0x000fea0003800000 */
.L_x_22179:
        /* <DEDUP_REMOVED lines=10> */
.L_x_22175:
[----:B------:R-:W-:Y:S05]  /*5d10*/  BSYNC B1 ;  /* 0x0000000000017941 */ /* 0x000fea0003800000 */
.L_x_22174:
        /* <DEDUP_REMOVED lines=18> */
.L_x_22186:
[----:B------:R-:W-:-:S07]  /*5e40*/  IMAD.MOV.U32 R10, RZ, RZ, R12 ;  /* 0x000000ffff0a7224 */ /* 0x000fce00078e000c */
.L_x_22187:
[----:B------:R-:W-:Y:S05]  /*5e50*/  BSYNC B2 ;  /* 0x0000000000027941 */ /* 0x000fea0003800000 */
.L_x_22185:
        /* <DEDUP_REMOVED lines=16> */
.L_x_22191:
[----:B------:R-:W-:Y:S05]  /*5f60*/  BSYNC B3 ;  /* 0x0000000000037941 */ /* 0x000fea0003800000 */
.L_x_22190:
        /* <DEDUP_REMOVED lines=44> */
.L_x_22189:
[----:B------:R-:W-:Y:S05]  /*6230*/  BSYNC B2 ;  /* 0x0000000000027941 */ /* 0x000fea0003800000 */
.L_x_22188:
        /* <DEDUP_REMOVED lines=10> */
.L_x_22184:
[----:B------:R-:W-:Y:S05]  /*62e0*/  BSYNC B1 ;  /* 0x0000000000017941 */ /* 0x000fea0003800000 */
.L_x_22183:
        /* <DEDUP_REMOVED lines=18> */
.L_x_22195:
[----:B------:R-:W-:-:S07]  /*6410*/  MOV R10, R12 ;  /* 0x0000000c000a7202 */ /* 0x000fce0000000f00 */
.L_x_22196:
[----:B------:R-:W-:Y:S05]  /*6420*/  BSYNC B2 ;  /* 0x0000000000027941 */ /* 0x000fea0003800000 */
.L_x_22194:
        /* <DEDUP_REMOVED lines=16> */
.L_x_22200:
[----:B------:R-:W-:Y:S05]  /*6530*/  BSYNC B3 ;  /* 0x0000000000037941 */ /* 0x000fea0003800000 */
.L_x_22199:
        /* <DEDUP_REMOVED lines=44> */
.L_x_22198:
[----:B------:R-:W-:Y:S05]  /*6800*/  BSYNC B2 ;  /* 0x0000000000027941 */ /* 0x000fea0003800000 */
.L_x_22197:
        /* <DEDUP_REMOVED lines=10> */
.L_x_22193:
[----:B------:R-:W-:Y:S05]  /*68b0*/  BSYNC B1 ;  /* 0x0000000000017941 */ /* 0x000fea0003800000 */
.L_x_22192:
        /* <DEDUP_REMOVED lines=18> */
.L_x_22204:
[----:B------:R-:W-:-:S07]  /*69e0*/  IMAD.MOV.U32 R107, RZ, RZ, R12 ;  /* 0x000000ffff6b7224 */ /* 0x000fce00078e000c */
.L_x_22205:
[----:B------:R-:W-:Y:S05]  /*69f0*/  BSYNC B2 ;  /* 0x0000000000027941 */ /* 0x000fea0003800000 */
.L_x_22203:
        /* <DEDUP_REMOVED lines=16> */
.L_x_22209:
[----:B------:R-:W-:Y:S05]  /*6b00*/  BSYNC B3 ;  /* 0x0000000000037941 */ /* 0x000fea0003800000 */
.L_x_22208:
        /* <DEDUP_REMOVED lines=44> */
.L_x_22207:
[----:B------:R-:W-:Y:S05]  /*6dd0*/  BSYNC B2 ;  /* 0x0000000000027941 */ /* 0x000fea0003800000 */
.L_x_22206:
        /* <DEDUP_REMOVED lines=10> */
.L_x_22202:
[----:B------:R-:W-:Y:S05]  /*6e80*/  BSYNC B1 ;  /* 0x0000000000017941 */ /* 0x000fea0003800000 */
.L_x_22201:
        /* <DEDUP_REMOVED lines=26> */
.L_x_22211:
[----:B------:R-:W-:Y:S05]  /*7030*/  BSYNC B1 ;  /* 0x0000000000017941 */ /* 0x000fea0003800000 */
.L_x_22210:
[----:B------:R-:W-:Y:S01]  /*7040*/  IADD3 R148, R148, 0x80, RZ ;  /* 0x0000008094947810 */ /* 0x000fe20007ffe0ff */
[----:B------:R-:W-:-:S07]  /*7050*/  VIADD R147, R147, 0x80 ;  /* 0x0000008093937836 */ /* 0x000fce0000000000 */
.L_x_22137:
[----:B------:R-:W-:Y:S05]  /*7060*/  BSYNC B0 ;  /* 0x0000000000007941 */ /* 0x000fea0003800000 */
.L_x_22136:
        /* <DEDUP_REMOVED lines=32> */
.L_x_22217:
[----:B------:R-:W-:-:S07]  /*7270*/  IMAD.MOV.U32 R114, RZ, RZ, R12 ;  /* 0x000000ffff727224 */ /* 0x000fce00078e000c */
.L_x_22218:
[----:B------:R-:W-:Y:S05]  /*7280*/  BSYNC B2 ;  /* 0x0000000000027941 */ /* 0x000fea0003800000 */
.L_x_22216:
        /* <DEDUP_REMOVED lines=16> */
.L_x_22222:
[----:B------:R-:W-:Y:S05]  /*7390*/  BSYNC B3 ;  /* 0x0000000000037941 */ /* 0x000fea0003800000 */
.L_x_22221:
        /* <DEDUP_REMOVED lines=44> */
.L_x_22220:
[----:B------:R-:W-:Y:S05]  /*7660*/  BSYNC B2 ;  /* 0x0000000000027941 */ /* 0x000fea0003800000 */
.L_x_22219:
        /* <DEDUP_REMOVED lines=10> */
.L_x_22215:
[----:B------:R-:W-:Y:S05]  /*7710*/  BSYNC B1 ;  /* 0x0000000000017941 */ /* 0x000fea0003800000 */
.L_x_22214:
        /* <DEDUP_REMOVED lines=18> */
.L_x_22226:
[----:B------:R-:W-:-:S07]  /*7840*/  MOV R10, R12 ;  /* 0x0000000c000a7202 */ /* 0x000fce0000000f00 */
.L_x_22227:
[----:B------:R-:W-:Y:S05]  /*7850*/  BSYNC B2 ;  /* 0x0000000000027941 */ /* 0x000fea0003800000 */
.L_x_22225:
        /* <DEDUP_REMOVED lines=16> */
.L_x_22231:
[----:B------:R-:W-:Y:S05]  /*7960*/  BSYNC B3 ;  /* 0x0000000000037941 */ /* 0x000fea0003800000 */
.L_x_22230:
        /* <DEDUP_REMOVED lines=44> */
.L_x_22229:
[----:B------:R-:W-:Y:S05]  /*7c30*/  BSYNC B2 ;  /* 0x0000000000027941 */ /* 0x000fea0003800000 */
.L_x_22228:
        /* <DEDUP_REMOVED lines=10> */
.L_x_22224:
[----:B------:R-:W-:Y:S05]  /*7ce0*/  BSYNC B1 ;  /* 0x0000000000017941 */ /* 0x000fea0003800000 */
.L_x_22223:
        /* <DEDUP_REMOVED lines=18> */
.L_x_22235:
[----:B------:R-:W-:-:S07]  /*7e10*/  IMAD.MOV.U32 R10, RZ, RZ, R12 ;  /* 0x000000ffff0a7224 */ /* 0x000fce00078e000c */
.L_x_22236:
[----:B------:R-:W-:Y:S05]  /*7e20*/  BSYNC B2 ;  /* 0x0000000000027941 */ /* 0x000fea0003800000 */
.L_x_22234:
        /* <DEDUP_REMOVED lines=16> */
.L_x_22240:
[----:B------:R-:W-:Y:S05]  /*7f30*/  BSYNC B3 ;  /* 0x0000000000037941 */ /* 0x000fea0003800000 */
.L_x_22239:
        /* <DEDUP_REMOVED lines=44> */
.L_x_22238:
[----:B------:R-:W-:Y:S05]  /*8200*/  BSYNC B2 ;  /* 0x0000000000027941 */ /* 0x000fea0003800000 */
.L_x_22237:
        /* <DEDUP_REMOVED lines=10> */
.L_x_22233:
[----:B------:R-:W-:Y:S05]  /*82b0*/  BSYNC B1 ;  /* 0x0000000000017941 */ /* 0x000fea0003800000 */
.L_x_22232:
        /* <DEDUP_REMOVED lines=18> */
.L_x_22244:
[----:B------:R-:W-:-:S07]  /*83e0*/  MOV R10, R12 ;  /* 0x0000000c000a7202 */ /* 0x000fce0000000f00 */
.L_x_22245:
[----:B------:R-:W-:Y:S05]  /*83f0*/  BSYNC B2 ;  /* 0x0000000000027941 */ /* 0x000fea0003800000 */
.L_x_22243:
        /* <DEDUP_REMOVED lines=16> */
.L_x_22249:
[----:B------:R-:W-:Y:S05]  /*8500*/  BSYNC B3 ;  /* 0x0000000000037941 */ /* 0x000fea0003800000 */
.L_x_22248:
        /* <DEDUP_REMOVED lines=44> */
.L_x_22247:
[----:B------:R-:W-:Y:S05]  /*87d0*/  BSYNC B2 ;  /* 0x0000000000027941 */ /* 0x000fea0003800000 */
.L_x_22246:
        /* <DEDUP_REMOVED lines=10> */
.L_x_22242:
[----:B------:R-:W-:Y:S05]  /*8880*/  BSYNC B1 ;  /* 0x0000000000017941 */ /* 0x000fea0003800000 */
.L_x_22241:
        /* <DEDUP_REMOVED lines=18> */
.L_x_22253:
[----:B------:R-:W-:-:S07]  /*89b0*/  IMAD.MOV.U32 R10, RZ, RZ, R12 ;  /* 0x000000ffff0a7224 */ /* 0x000fce00078e000c */
.L_x_22254:
[----:B------:R-:W-:Y:S05]  /*89c0*/  BSYNC B2 ;  /* 0x0000000000027941 */ /* 0x000fea0003800000 */
.L_x_22252:
        /* <DEDUP_REMOVED lines=16> */
.L_x_22258:
[----:B------:R-:W-:Y:S05]  /*8ad0*/  BSYNC B3 ;  /* 0x0000000000037941 */ /* 0x000fea0003800000 */
.L_x_22257:
        /* <DEDUP_REMOVED lines=44> */
.L_x_22256:
[----:B------:R-:W-:Y:S05]  /*8da0*/  BSYNC B2 ;  /* 0x0000000000027941 */ /* 0x000fea0003800000 */
.L_x_22255:
        /* <DEDUP_REMOVED lines=10> */
.L_x_22251:
[----:B------:R-:W-:Y:S05]  /*8e50*/  BSYNC B1 ;  /* 0x0000000000017941 */ /* 0x000fea0003800000 */
.L_x_22250:
        /* <DEDUP_REMOVED lines=18> */
.L_x_22262:
[----:B------:R-:W-:-:S07]  /*8f80*/  MOV R10, R12 ;  /* 0x0000000c000a7202 */ /* 0x000fce0000000f00 */
.L_x_22263:
[----:B------:R-:W-:Y:S05]  /*8f90*/  BSYNC B2 ;  /* 0x0000000000027941 */ /* 0x000fea0003800000 */
.L_x_22261:
        /* <DEDUP_REMOVED lines=16> */
.L_x_22267:
[----:B------:R-:W-:Y:S05]  /*90a0*/  BSYNC B3 ;  /* 0x0000000000037941 */ /* 0x000fea0003800000 */
.L_x_22266:
        /* <DEDUP_REMOVED lines=44> */
.L_x_22265:
[----:B------:R-:W-:Y:S05]  /*9370*/  BSYNC B2 ;  /* 0x0000000000027941 */ /* 0x000fea0003800000 */
.L_x_22264:
        /* <DEDUP_REMOVED lines=10> */
.L_x_22260:
[----:B------:R-:W-:Y:S05]  /*9420*/  BSYNC B1 ;  /* 0x0000000000017941 */ /* 0x000fea0003800000 */
.L_x_22259:
        /* <DEDUP_REMOVED lines=18> */
.L_x_22271:
[----:B------:R-:W-:-:S07]  /*9550*/  IMAD.MOV.U32 R10, RZ, RZ, R12 ;  /* 0x000000ffff0a7224 */ /* 0x000fce00078e000c */
.L_x_22272:
[----:B------:R-:W-:Y:S05]  /*9560*/  BSYNC B2 ;  /* 0x0000000000027941 */ /* 0x000fea0003800000 */
.L_x_22270:
        /* <DEDUP_REMOVED lines=16> */
.L_x_22276:
[----:B------:R-:W-:Y:S05]  /*9670*/  BSYNC B3 ;  /* 0x0000000000037941 */ /* 0x000fea0003800000 */
.L_x_22275:
        /* <DEDUP_REMOVED lines=44> */
.L_x_22274:
[----:B------:R-:W-:Y:S05]  /*9940*/  BSYNC B2 ;  /* 0x0000000000027941 */ /* 0x000fea0003800000 */
.L_x_22273:
        /* <DEDUP_REMOVED lines=10> */
.L_x_22269:
[----:B------:R-:W-:Y:S05]  /*99f0*/  BSYNC B1 ;  /* 0x0000000000017941 */ /* 0x000fea0003800000 */
.L_x_22268:
        /* <DEDUP_REMOVED lines=18> */
.L_x_22280:
[----:B------:R-:W-:-:S07]  /*9b20*/  MOV R115, R12 ;  /* 0x0000000c00737202 */ /* 0x000fce0000000f00 */
.L_x_22281:
[----:B------:R-:W-:Y:S05]  /*9b30*/  BSYNC B2 ;  /* 0x0000000000027941 */ /* 0x000fea0003800000 */
.L_x_22279:
        /* <DEDUP_REMOVED lines=16> */
.L_x_22285:
[----:B------:R-:W-:Y:S05]  /*9c40*/  BSYNC B3 ;  /* 0x0000000000037941 */ /* 0x000fea0003800000 */
.L_x_22284:
        /* <DEDUP_REMOVED lines=44> */
.L_x_22283:
[----:B------:R-:W-:Y:S05]  /*9f10*/  BSYNC B2 ;  /* 0x0000000000027941 */ /* 0x000fea0003800000 */
.L_x_22282:
        /* <DEDUP_REMOVED lines=10> */
.L_x_22278:
[----:B------:R-:W-:Y:S05]  /*9fc0*/  BSYNC B1 ;  /* 0x0000000000017941 */ /* 0x000fea0003800000 */
.L_x_22277:
        /* <DEDUP_REMOVED lines=26> */
.L_x_22287:
[----:B------:R-:W-:Y:S05]  /*a170*/  BSYNC B1 ;  /* 0x0000000000017941 */ /* 0x000fea0003800000 */
.L_x_22286:
[----:B------:R-:W-:Y:S01]  /*a180*/  VIADD R148, R148, 0x80 ;  /* 0x0000008094947836 */ /* 0x000fe20000000000 */
[----:B------:R-:W-:-:S07]  /*a190*/  IADD3 R147, R147, 0x80, RZ ;  /* 0x0000008093937810 */ /* 0x000fce0007ffe0ff */
.L_x_22213:
[----:B------:R-:W-:Y:S05]  /*a1a0*/  BSYNC B0 ;  /* 0x0000000000007941 */ /* 0x000fea0003800000 */
.L_x_22212:
        /* <DEDUP_REMOVED lines=31> */
.L_x_22293:
[----:B------:R-:W-:-:S07]  /*a3a0*/  MOV R122, R12 ;  /* 0x0000000c007a7202 */ /* 0x000fce0000000f00 */
.L_x_22294:
[----:B------:R-:W-:Y:S05]  /*a3b0*/  BSYNC B2 ;  /* 0x0000000000027941 */ /* 0x000fea0003800000 */
.L_x_22292:
        /* <DEDUP_REMOVED lines=16> */
.L_x_22298:
[----:B------:R-:W-:Y:S05]  /*a4c0*/  BSYNC B3 ;  /* 0x0000000000037941 */ /* 0x000fea0003800000 */
.L_x_22297:
        /* <DEDUP_REMOVED lines=44> */
.L_x_22296:
[----:B------:R-:W-:Y:S05]  /*a790*/  BSYNC B2 ;  /* 0x0000000000027941 */ /* 0x000fea0003800000 */
.L_x_22295:
        /* <DEDUP_REMOVED lines=10> */
.L_x_22291:
[----:B------:R-:W-:Y:S05]  /*a840*/  BSYNC B1 ;  /* 0x0000000000017941 */ /* 0x000fea0003800000 */
.L_x_22290:
        /* <DEDUP_REMOVED lines=18> */
.L_x_22302:
[----:B------:R-:W-:-:S07]  /*a970*/  IMAD.MOV.U32 R10, RZ, RZ, R12 ;  /* 0x000000ffff0a7224 */ /* 0x000fce00078e000c */
.L_x_22303:
[----:B------:R-:W-:Y:S05]  /*a980*/  BSYNC B2 ;  /* 0x0000000000027941 */ /* 0x000fea0003800000 */
.L_x_22301:
        /* <DEDUP_REMOVED lines=16> */
.L_x_22307:
[----:B------:R-:W-:Y:S05]  /*aa90*/  BSYNC B3 ;  /* 0x0000000000037941 */ /* 0x000fea0003800000 */
.L_x_22306:
        /* <DEDUP_REMOVED lines=44> */
.L_x_22305:
[----:B------:R-:W-:Y:S05]  /*ad60*/  BSYNC B2 ;  /* 0x0000000000027941 */ /* 0x000fea0003800000 */
.L_x_22304:
        /* <DEDUP_REMOVED lines=10> */
.L_x_22300:
[----:B------:R-:W-:Y:S05]  /*ae10*/  BSYNC B1 ;  /* 0x0000000000017941 */ /* 0x000fea0003800000 */
.L_x_22299:
        /* <DEDUP_REMOVED lines=18> */
.L_x_22311:
[----:B------:R-:W-:-:S07]  /*af40*/  MOV R10, R12 ;  /* 0x0000000c000a7202 */ /* 0x000fce0000000f00 */
.L_x_22312:
[----:B------:R-:W-:Y:S05]  /*af50*/  BSYNC B2 ;  /* 0x0000000000027941 */ /* 0x000fea0003800000 */
.L_x_22310:
        /* <DEDUP_REMOVED lines=16> */
.L_x_22316:
[----:B------:R-:W-:Y:S05]  /*b060*/  BSYNC B3 ;  /* 0x0000000000037941 */ /* 0x000fea0003800000 */
.L_x_22315:
        /* <DEDUP_REMOVED lines=44> */
.L_x_22314:
[----:B------:R-:W-:Y:S05]  /*b330*/  BSYNC B2 ;  /* 0x0000000000027941 */ /* 0x000fea0003800000 */
.L_x_22313:
        /* <DEDUP_REMOVED lines=10> */
.L_x_22309:
[----:B------:R-:W-:Y:S05]  /*b3e0*/  BSYNC B1 ;  /* 0x0000000000017941 */ /* 0x000fea0003800000 */
.L_x_22308:
        /* <DEDUP_REMOVED lines=18> */
.L_x_22320:
[----:B------:R-:W-:-:S07]  /*b510*/  IMAD.MOV.U32 R10, RZ, RZ, R12 ;  /* 0x000000ffff0a7224 */ /* 0x000fce00078e000c */
.L_x_22321:
[----:B------:R-:W-:Y:S05]  /*b520*/  BSYNC B2 ;  /* 0x0000000000027941 */ /* 0x000fea0003800000 */
.L_x_22319:
        /* <DEDUP_REMOVED lines=16> */
.L_x_22325:
[----:B------:R-:W-:Y:S05]  /*b630*/  BSYNC B3 ;  /* 0x0000000000037941 */ /* 0x000fea0003800000 */
.L_x_22324:
        /* <DEDUP_REMOVED lines=44> */
.L_x_22323:
[----:B------:R-:W-:Y:S05]  /*b900*/  BSYNC B2 ;  /* 0x0000000000027941 */ /* 0x000fea0003800000 */
.L_x_22322:
        /* <DEDUP_REMOVED lines=10> */
.L_x_22318:
[----:B------:R-:W-:Y:S05]  /*b9b0*/  BSYNC B1 ;  /* 0x0000000000017941 */ /* 0x000fea0003800000 */
.L_x_22317:
        /* <DEDUP_REMOVED lines=18> */
.L_x_22329:
[----:B------:R-:W-:-:S07]  /*bae0*/  MOV R10, R12 ;  /* 0x0000000c000a7202 */ /* 0x000fce0000000f00 */
.L_x_22330:
[----:B------:R-:W-:Y:S05]  /*baf0*/  BSYNC B2 ;  /* 0x0000000000027941 */ /* 0x000fea0003800000 */
.L_x_22328:
        /* <DEDUP_REMOVED lines=16> */
.L_x_22334:
[----:B------:R-:W-:Y:S05]  /*bc00*/  BSYNC B3 ;  /* 0x0000000000037941 */ /* 0x000fea0003800000 */
.L_x_22333:
        /* <DEDUP_REMOVED lines=44> */
.L_x_22332:
[----:B------:R-:W-:Y:S05]  /*bed0*/  BSYNC B2 ;  /* 0x0000000000027941 */ /* 0x000fea0003800000 */
.L_x_22331:
        /* <DEDUP_REMOVED lines=10> */
.L_x_22327:
[----:B------:R-:W-:Y:S05]  /*bf80*/  BSYNC B1 ;  /* 0x0000000000017941 */ /* 0x000fea0003800000 */
.L_x_22326:
        /* <DEDUP_REMOVED lines=18> */
.L_x_22338:
[----:B------:R-:W-:-:S07]  /*c0b0*/  IMAD.MOV.U32 R10, RZ, RZ, R12 ;  /* 0x000000ffff0a7224 */ /* 0x000fce00078e000c */
.L_x_22339:
[----:B------:R-:W-:Y:S05]  /*c0c0*/  BSYNC B2 ;  /* 0x0000000000027941 */ /* 0x000fea0003800000 */
.L_x_22337:
        /* <DEDUP_REMOVED lines=16> */
.L_x_22343:
[----:B------:R-:W-:Y:S05]  /*c1d0*/  BSYNC B3 ;  /* 0x0000000000037941 */ /* 0x000fea0003800000 */
.L_x_22342:
        /* <DEDUP_REMOVED lines=44> */
.L_x_22341:
[----:B------:R-:W-:Y:S05]  /*c4a0*/  BSYNC B2 ;  /* 0x0000000000027941 */ /* 0x000fea0003800000 */
.L_x_22340:
        /* <DEDUP_REMOVED lines=10> */
.L_x_22336:
[----:B------:R-:W-:Y:S05]  /*c550*/  BSYNC B1 ;  /* 0x0000000000017941 */ /* 0x000fea0003800000 */
.L_x_22335:
        /* <DEDUP_REMOVED lines=18> */
.L_x_22347:
[----:B------:R-:W-:-:S07]  /*c680*/  MOV R10, R12 ;  /* 0x0000000c000a7202 */ /* 0x000fce0000000f00 */
.L_x_22348:
[----:B------:R-:W-:Y:S05]  /*c690*/  BSYNC B2 ;  /* 0x0000000000027941 */ /* 0x000fea0003800000 */
.L_x_22346:
        /* <DEDUP_REMOVED lines=16> */
.L_x_22352:
[----:B------:R-:W-:Y:S05]  /*c7a0*/  BSYNC B3 ;  /* 0x0000000000037941 */ /* 0x000fea0003800000 */
.L_x_22351:
        /* <DEDUP_REMOVED lines=44> */
.L_x_22350:
[----:B------:R-:W-:Y:S05]  /*ca70*/  BSYNC B2 ;  /* 0x0000000000027941 */ /* 0x000fea0003800000 */
.L_x_22349:
        /* <DEDUP_REMOVED lines=10> */
.L_x_22345:
[----:B------:R-:W-:Y:S05]  /*cb20*/  BSYNC B1 ;  /* 0x0000000000017941 */ /* 0x000fea0003800000 */
.L_x_22344:
        /* <DEDUP_REMOVED lines=18> */
.L_x_22356:
[----:B------:R-:W-:-:S07]  /*cc50*/  IMAD.MOV.U32 R123, RZ, RZ, R12 ;  /* 0x000000ffff7b7224 */ /* 0x000fce00078e000c */
.L_x_22357:
[----:B------:R-:W-:Y:S05]  /*cc60*/  BSYNC B2 ;  /* 0x0000000000027941 */ /* 0x000fea0003800000 */
.L_x_22355:
        /* <DEDUP_REMOVED lines=16> */
.L_x_22361:
[----:B------:R-:W-:Y:S05]  /*cd70*/  BSYNC B3 ;  /* 0x0000000000037941 */ /* 0x000fea0003800000 */
.L_x_22360:
        /* <DEDUP_REMOVED lines=44> */
.L_x_22359:
[----:B------:R-:W-:Y:S05]  /*d040*/  BSYNC B2 ;  /* 0x0000000000027941 */ /* 0x000fea0003800000 */
.L_x_22358:
        /* <DEDUP_REMOVED lines=10> */
.L_x_22354:
[----:B------:R-:W-:Y:S05]  /*d0f0*/  BSYNC B1 ;  /* 0x0000000000017941 */ /* 0x000fea0003800000 */
.L_x_22353:
        /* <DEDUP_REMOVED lines=25> */
.L_x_22289:
[----:B------:R-:W-:Y:S05]  /*d290*/  BSYNC B0 ;  /* 0x0000000000007941 */ /* 0x000fea0003800000 */
.L_x_22288:
        /* <DEDUP_REMOVED lines=129> */
.L_x_22382:
        /* <DEDUP_REMOVED lines=118> */
.L_x_22366:
[----:B------:R-:W-:Y:S05]  /*e210*/  BSYNC B1 ;  /* 0x0000000000017941 */ /* 0x000fea0003800000 */
.L_x_22365:
        /* <DEDUP_REMOVED lines=35> */
.L_x_22368:
[----:B------:R-:W-:Y:S05]  /*e450*/  BSYNC B1 ;  /* 0x0000000000017941 */ /* 0x000fea0003800000 */
.L_x_22367:
        /* <DEDUP_REMOVED lines=35> */
.L_x_22370:
[----:B------:R-:W-:Y:S05]  /*e690*/  BSYNC B1 ;  /* 0x0000000000017941 */ /* 0x000fea0003800000 */
.L_x_22369:
        /* <DEDUP_REMOVED lines=32> */
.L_x_22364:
[----:B------:R-:W-:Y:S05]  /*e8a0*/  BSYNC B0 ;  /* 0x0000000000007941 */ /* 0x000fea0003800000 */
.L_x_22363:
[----:B------:R-:W-:Y:S01]  /*e8b0*/  VIADD R7, R7, UR14 ;  /* 0x0000000e07077c36 */ /* 0x000fe20008000000 */
[----:B------:R-:W-:-:S04]  /*e8c0*/  SEL R143, RZ, 0x1, P1 ;  /* 0x00000001ff8f7807 */ /* 0x000fc80000800000 */
[----:B------:R-:W-:-:S13]  /*e8d0*/  ISETP.GE.AND P0, PT, R7, UR15, PT ;  /* 0x0000000f07007c0c */ /* 0x000fda000bf06270 */
[----:B------:R-:W-:Y:S05]  /*e8e0*/  @!P0 BRA `(.L_x_22371) ;  /* 0xffffff2000f48947 */ /* 0x000fea000383ffff */
[----:B------:R-:W-:Y:S05]  /*e8f0*/  EXIT ;  /* 0x000000000000794d */ /* 0x000fea0003800000 */
.L_x_22362:
[----:B------:R-:W-:Y:S01]  /*e900*/  HFMA2.MMA R152, -RZ, RZ, 0, 1.847743988037109375e-06 ;  /* 0x0000001fff987435 */ /* 0x000fe200000001ff */
[----:B------:R-:W-:Y:S01]  /*e910*/  MOV R150, R125 ;  /* 0x0000007d00967202 */ /* 0x000fe20000000f00 */
[----:B------:R-:W-:Y:S02]  /*e920*/  IMAD.MOV.U32 R145, RZ, RZ, 0x1 ;  /* 0x00000001ff917424 */ /* 0x000fe400078e00ff */
[----:B------:R-:W-:-:S07]  /*e930*/  IMAD.MOV.U32 R143, RZ, RZ, -0x1 ;  /* 0xffffffffff8f7424 */ /* 0x000fce00078e00ff */
[----:B0----5:R-:W-:Y:S05]  /*e940*/  WARPSYNC.COLLECTIVE R143, `(.L_x_22372) ;  /* 0x000000008f087348 */ /* 0x021fea0003c00000 */
[----:B------:R1:W2:Y:S02]  /*e950*/  SHFL.BFLY P6, R148, R150, R145, R152 ;  /* 0x0c00009196947389 */ /* 0x0002a400000c0098 */
[----:B012--5:R-:W-:Y:S01]  /*e960*/  ENDCOLLECTIVE ;  /* 0x000000000000791b */ /* 0x027fe20003800000 */
.L_x_22372:
[----:B------:R-:W-:Y:S01]  /*e970*/  HFMA2.MMA R145, -RZ, RZ, 0, 1.1920928955078125e-07 ;  /* 0x00000002ff917435 */ /* 0x000fe200000001ff */
[----:B------:R-:W-:-:S05]  /*e980*/  MOV R124, R148 ;  /* 0x00000094007c7202 */ /* 0x000fca0000000f00 */
[----:B------:R-:W-:-:S04]  /*e990*/  FADD.FTZ R138, R125, R124 ;  /* 0x0000007c7d8a7221 */ /* 0x000fc80000010000 */
[----:B------:R-:W-:-:S07]  /*e9a0*/  IMAD.MOV.U32 R150, RZ, RZ, R138 ;  /* 0x000000ffff967224 */ /* 0x000fce00078e008a */
[----:B------:R-:W-:Y:S05]  /*e9b0*/  WARPSYNC.COLLECTIVE R143, `(.L_x_22373) ;  /* 0x000000008f087348 */ /* 0x000fea0003c00000 */
[----:B------:R0:W1:Y:S02]  /*e9c0*/  SHFL.BFLY P6, R148, R150, R145, R152 ;  /* 0x0c00009196947389 */ /* 0x00006400000c0098 */
[----:B01----:R-:W-:Y:S01]  /*e9d0*/  ENDCOLLECTIVE ;  /* 0x000000000000791b */ /* 0x003fe20003800000 */
.L_x_22373:
[----:B------:R-:W-:Y:S02]  /*e9e0*/  IMAD.MOV.U32 R145, RZ, RZ, 0x4 ;  /* 0x00000004ff917424 */ /* 0x000fe400078e00ff */
[----:B------:R-:W-:-:S04]  /*e9f0*/  IMAD.MOV.U32 R139, RZ, RZ, R148 ;  /* 0x000000ffff8b7224 */ /* 0x000fc800078e0094 */
[----:B------:R-:W-:-:S05]  /*ea00*/  FADD.FTZ R139, R138, R139 ;  /* 0x0000008b8a8b7221 */ /* 0x000fca0000010000 */
[----:B------:R-:W-:-:S07]  /*ea10*/  MOV R150, R139 ;  /* 0x0000008b00967202 */ /* 0x000fce0000000f00 */
[----:B------:R-:W-:Y:S05]  /*ea20*/  WARPSYNC.COLLECTIVE R143, `(.L_x_22374) ;  /* 0x000000008f087348 */ /* 0x000fea0003c00000 */
[----:B------:R0:W1:Y:S02]  /*ea30*/  SHFL.BFLY P6, R148, R150, R145, R152 ;  /* 0x0c00009196947389 */ /* 0x00006400000c0098 */
[----:B01----:R-:W-:Y:S01]  /*ea40*/  ENDCOLLECTIVE ;  /* 0x000000000000791b */ /* 0x003fe20003800000 */
.L_x_22374:
[----:B------:R-:W-:Y:S01]  /*ea50*/  HFMA2.MMA R145, -RZ, RZ, 0, 4.76837158203125e-07 ;  /* 0x00000008ff917435 */ /* 0x000fe200000001ff */
[----:B------:R-:W-:-:S05]  /*ea60*/  MOV R124, R148 ;  /* 0x00000094007c7202 */ /* 0x000fca0000000f00 */
[----:B------:R-:W-:-:S04]  /*ea70*/  FADD.FTZ R140, R139, R124 ;  /* 0x0000007c8b8c7221 */ /* 0x000fc80000010000 */
[----:B------:R-:W-:-:S07]  /*ea80*/  IMAD.MOV.U32 R150, RZ, RZ, R140 ;  /* 0x000000ffff967224 */ /* 0x000fce00078e008c */
[----:B------:R-:W-:Y:S05]  /*ea90*/  WARPSYNC.COLLECTIVE R143, `(.L_x_22375) ;  /* 0x000000008f087348 */ /* 0x000fea0003c00000 */
[----:B------:R0:W1:Y:S02]  /*eaa0*/  SHFL.BFLY P6, R148, R150, R145, R152 ;  /* 0x0c00009196947389 */ /* 0x00006400000c0098 */
[----:B01----:R-:W-:Y:S01]  /*eab0*/  ENDCOLLECTIVE ;  /* 0x000000000000791b */ /* 0x003fe20003800000 */
.L_x_22375:
[----:B------:R-:W-:Y:S02]  /*eac0*/  IMAD.MOV.U32 R145, RZ, RZ, 0x10 ;  /* 0x00000010ff917424 */ /* 0x000fe400078e00ff */
[----:B------:R-:W-:-:S04]  /*ead0*/  IMAD.MOV.U32 R141, RZ, RZ, R148 ;  /* 0x000000ffff8d7224 */ /* 0x000fc800078e0094 */
[----:B------:R-:W-:-:S05]  /*eae0*/  FADD.FTZ R141, R140, R141 ;  /* 0x0000008d8c8d7221 */ /* 0x000fca0000010000 */
[----:B------:R-:W-:-:S07]  /*eaf0*/  MOV R150, R141 ;  /* 0x0000008d00967202 */ /* 0x000fce0000000f00 */
[----:B------:R-:W-:Y:S05]  /*eb00*/  WARPSYNC.COLLECTIVE R143, `(.L_x_22376) ;  /* 0x000000008f087348 */ /* 0x000fea0003c00000 */
[----:B------:R0:W1:Y:S02]  /*eb10*/  SHFL.BFLY P6, R148, R150, R145, R152 ;  /* 0x0c00009196947389 */ /* 0x00006400000c0098 */
[----:B01----:R-:W-:Y:S01]  /*eb20*/  ENDCOLLECTIVE ;  /* 0x000000000000791b */ /* 0x003fe20003800000 */
.L_x_22376:
        /* <DEDUP_REMOVED lines=73> */
.L_x_22377:
[----:B------:R-:W-:Y:S02]  /*efc0*/  IMAD.MOV.U32 R145, RZ, RZ, 0x2 ;  /* 0x00000002ff917424 */ /* 0x000fe400078e00ff */
[----:B------:R-:W-:-:S04]  /*efd0*/  IMAD.MOV.U32 R138, RZ, RZ, R148 ;  /* 0x000000ffff8a7224 */ /* 0x000fc800078e0094 */
[----:B------:R-:W-:-:S05]  /*efe0*/  FADD.FTZ R138, R125, R138 ;  /* 0x0000008a7d8a7221 */ /* 0x000fca0000010000 */
[----:B------:R-:W-:-:S07]  /*eff0*/  MOV R150, R138 ;  /* 0x0000008a00967202 */ /* 0x000fce0000000f00 */
[----:B------:R-:W-:Y:S05]  /*f000*/  WARPSYNC.COLLECTIVE R143, `(.L_x_22378) ;  /* 0x000000008f087348 */ /* 0x000fea0003c00000 */
[----:B------:R0:W1:Y:S02]  /*f010*/  SHFL.BFLY P6, R148, R150, R145, R152 ;  /* 0x0c00009196947389 */ /* 0x00006400000c0098 */
[----:B01----:R-:W-:Y:S01]  /*f020*/  ENDCOLLECTIVE ;  /* 0x000000000000791b */ /* 0x003fe20003800000 */
.L_x_22378:
[----:B------:R-:W-:Y:S01]  /*f030*/  HFMA2.MMA R145, -RZ, RZ, 0, 2.384185791015625e-07 ;  /* 0x00000004ff917435 */ /* 0x000fe200000001ff */
[----:B------:R-:W-:-:S05]  /*f040*/  MOV R139, R148 ;  /* 0x00000094008b7202 */ /* 0x000fca0000000f00 */
[----:B------:R-:W-:-:S04]  /*f050*/  FADD.FTZ R139, R138, R139 ;  /* 0x0000008b8a8b7221 */ /* 0x000fc80000010000 */
[----:B------:R-:W-:-:S07]  /*f060*/  IMAD.MOV.U32 R150, RZ, RZ, R139 ;  /* 0x000000ffff967224 */ /* 0x000fce00078e008b */
[----:B------:R-:W-:Y:S05]  /*f070*/  WARPSYNC.COLLECTIVE R143, `(.L_x_22379) ;  /* 0x000000008f087348 */ /* 0x000fea0003c00000 */
[----:B------:R0:W1:Y:S02]  /*f080*/  SHFL.BFLY P6, R148, R150, R145, R152 ;  /* 0x0c00009196947389 */ /* 0x00006400000c0098 */
[----:B01----:R-:W-:Y:S01]  /*f090*/  ENDCOLLECTIVE ;  /* 0x000000000000791b */ /* 0x003fe20003800000 */
.L_x_22379:
[----:B------:R-:W-:Y:S02]  /*f0a0*/  IMAD.MOV.U32 R145, RZ, RZ, 0x8 ;  /* 0x00000008ff917424 */ /* 0x000fe400078e00ff */
[----:B------:R-:W-:-:S04]  /*f0b0*/  IMAD.MOV.U32 R140, RZ, RZ, R148 ;  /* 0x000000ffff8c7224 */ /* 0x000fc800078e0094 */
[----:B------:R-:W-:-:S05]  /*f0c0*/  FADD.FTZ R140, R139, R140 ;  /* 0x0000008c8b8c7221 */ /* 0x000fca0000010000 */
[----:B------:R-:W-:-:S07]  /*f0d0*/  MOV R150, R140 ;  /* 0x0000008c00967202 */ /* 0x000fce0000000f00 */
[----:B------:R-:W-:Y:S05]  /*f0e0*/  WARPSYNC.COLLECTIVE R143, `(.L_x_22380) ;  /* 0x000000008f087348 */ /* 0x000fea0003c00000 */
[----:B------:R0:W1:Y:S02]  /*f0f0*/  SHFL.BFLY P6, R148, R150, R145, R152 ;  /* 0x0c00009196947389 */ /* 0x00006400000c0098 */
[----:B01----:R-:W-:Y:S01]  /*f100*/  ENDCOLLECTIVE ;  /* 0x000000000000791b */ /* 0x003fe20003800000 */
.L_x_22380:
[----:B------:R-:W-:Y:S01]  /*f110*/  HFMA2.MMA R145, -RZ, RZ, 0, 9.5367431640625e-07 ;  /* 0x00000010ff917435 */ /* 0x000fe200000001ff */
[----:B------:R-:W-:-:S05]  /*f120*/  MOV R141, R148 ;  /* 0x00000094008d7202 */ /* 0x000fca0000000f00 */
[----:B------:R-:W-:-:S04]  /*f130*/  FADD.FTZ R141, R140, R141 ;  /* 0x0000008d8c8d7221 */ /* 0x000fc80000010000 */
[----:B------:R-:W-:-:S07]  /*f140*/  IMAD.MOV.U32 R150, RZ, RZ, R141 ;  /* 0x000000ffff967224 */ /* 0x000fce00078e008d */
[----:B------:R-:W-:Y:S05]  /*f150*/  WARPSYNC.COLLECTIVE R143, `(.L_x_22381) ;  /* 0x000000008f087348 */ /* 0x000fea0003c00000 */
[----:B------:R0:W1:Y:S02]  /*f160*/  SHFL.BFLY P6, R148, R150, R145, R152 ;  /* 0x0c00009196947389 */ /* 0x00006400000c0098 */
[----:B01----:R-:W-:Y:S01]  /*f170*/  ENDCOLLECTIVE ;  /* 0x000000000000791b */ /* 0x003fe20003800000 */
.L_x_22381:
[----:B------:R-:W-:Y:S05]  /*f180*/  BRA `(.L_x_22382) ;  /* 0xffffffe800487947 */ /* 0x000fea000383ffff */
.L_x_22383:
        /* <DEDUP_REMOVED lines=15> */
.L_x_30306:


//--------------------- .text._ZN10layer_norm13ln_fwd_kernelINS_13Kernel_traitsIf6__halffS2_fjLj4096ELj1ELj1ELj4ELj16ENS_18Kernel_traits_baseILj4096EfS2_fS2_fjLj128EEEEELb1ELb0ELb1ELb1EEEvNS_9FwdParamsE --------------------------
	.section	.text._ZN10layer_norm13ln_fwd_kernelINS_13Kernel_traitsIf6__halffS2_fjLj4096ELj1ELj1ELj4ELj16ENS_18Kernel_traits_baseILj4096EfS2_fS2_fjLj128EEEEELb1ELb0ELb1ELb1EEEvNS_9FwdParamsE,"ax",@progbits
	.align	128
        .global         _ZN10layer_norm13ln_fwd_kernelINS_13Kernel_traitsIf6__halffS2_fjLj4096ELj1ELj1ELj4ELj16ENS_18Kernel_traits_baseILj4096EfS2_fS2_fjLj128EEEEELb1ELb0ELb1ELb1EEEvNS_9FwdParamsE
        .type           _ZN10layer_norm13ln_fwd_kernelINS_13Kernel_traitsIf6__halffS2_fjLj4096ELj1ELj1ELj4ELj16ENS_18Kernel_traits_baseILj4096EfS2_fS2_fjLj128EEEEELb1ELb0ELb1ELb1EEEvNS_9FwdParamsE,@function
        .size           _ZN10layer_norm13ln_fwd_kernelINS_13Kernel_traitsIf6__halffS2_fjLj4096ELj1ELj1ELj4ELj16ENS_18Kernel_traits_baseILj4096EfS2_fS2_fjLj128EEEEELb1ELb0ELb1ELb1EEEvNS_9FwdParamsE,(.L_x_30307 - _ZN10layer_norm13ln_fwd_kernelINS_13Kernel_traitsIf6__halffS2_fjLj4096ELj1ELj1ELj4ELj16ENS_18Kernel_traits_baseILj4096EfS2_fS2_fjLj128EEEEELb1ELb0ELb1ELb1EEEvNS_9FwdParamsE)
        .other          _ZN10layer_norm13ln_fwd_kernelINS_13Kernel_traitsIf6__halffS2_fjLj4096ELj1ELj1ELj4ELj16ENS_18Kernel_traits_baseILj4096EfS2_fS2_fjLj128EEEEELb1ELb0ELb1ELb1EEEvNS_9FwdParamsE,@"STO_CUDA_ENTRY STV_DEFAULT"
_ZN10layer_norm13ln_fwd_kernelINS_13Kernel_traitsIf6__halffS2_fjLj4096ELj1ELj1ELj4ELj16ENS_18Kernel_traits_baseILj4096EfS2_fS2_fjLj128EEEEELb1ELb0ELb1ELb1EEEvNS_9FwdParamsE:
.text._ZN10layer_norm13ln_fwd_kernelINS_13Kernel_traitsIf6__halffS2_fjLj4096ELj1ELj1ELj4ELj16ENS_18Kernel_traits_baseILj4096EfS2_fS2_fjLj128EEEEELb1ELb0ELb1ELb1EEEvNS_9FwdParamsE:
        /* <DEDUP_REMOVED lines=142> */
.L_x_22683:
        /* <DEDUP_REMOVED lines=49> */
.L_x_22387:
[----:B------:R-:W-:-:S07]  /*0bf0*/  MOV R89, R122 ;  /* 0x0000007a00597202 */ /* 0x000fce0000000f00 */
.L_x_22388:
[----:B------:R-:W-:Y:S05]  /*0c00*/  BSYNC B1 ;  /* 0x0000000000017941 */ /* 0x000fea0003800000 */
.L_x_22386:
        /* <DEDUP_REMOVED lines=16> */
.L_x_22392:
[----:B------:R-:W-:Y:S05]  /*0d10*/  BSYNC B2 ;  /* 0x0000000000027941 */ /* 0x000fea0003800000 */
.L_x_22391:
        /* <DEDUP_REMOVED lines=43> */
.L_x_22390:
[----:B------:R-:W-:Y:S05]  /*0fd0*/  BSYNC B1 ;  /* 0x0000000000017941 */ /* 0x000fea0003800000 */
.L_x_22389:
        /* <DEDUP_REMOVED lines=10> */
.L_x_22385:
[----:B------:R-:W-:Y:S05]  /*1080*/  BSYNC B0 ;  /* 0x0000000000007941 */ /* 0x000fea0003800000 */
.L_x_22384:
        /* <DEDUP_REMOVED lines=18> */
.L_x_22396:
[----:B------:R-:W-:-:S07]  /*11b0*/  IMAD.MOV.U32 R81, RZ, RZ, R122 ;  /* 0x000000ffff517224 */ /* 0x000fce00078e007a */
.L_x_22397:
[----:B------:R-:W-:Y:S05]  /*11c0*/  BSYNC B1 ;  /* 0x0000000000017941 */ /* 0x000fea0003800000 */
.L_x_22395:
        /* <DEDUP_REMOVED lines=16> */
.L_x_22401:
[----:B------:R-:W-:Y:S05]  /*12d0*/  BSYNC B2 ;  /* 0x0000000000027941 */ /* 0x000fea0003800000 */
.L_x_22400:
        /* <DEDUP_REMOVED lines=44> */
.L_x_22399:
[----:B------:R-:W-:Y:S05]  /*15a0*/  BSYNC B1 ;  /* 0x0000000000017941 */ /* 0x000fea0003800000 */
.L_x_22398:
        /* <DEDUP_REMOVED lines=10> */
.L_x_22394:
[----:B------:R-:W-:Y:S05]  /*1650*/  BSYNC B0 ;  /* 0x0000000000007941 */ /* 0x000fea0003800000 */
.L_x_22393:
        /* <DEDUP_REMOVED lines=18> */
.L_x_22405:
[----:B------:R-:W-:-:S07]  /*1780*/  MOV R82, R122 ;  /* 0x0000007a00527202 */ /* 0x000fce0000000f00 */
.L_x_22406:
[----:B------:R-:W-:Y:S05]  /*1790*/  BSYNC B1 ;  /* 0x0000000000017941 */ /* 0x000fea0003800000 */
.L_x_22404:
        /* <DEDUP_REMOVED lines=16> */
.L_x_22410:
[----:B------:R-:W-:Y:S05]  /*18a0*/  BSYNC B2 ;  /* 0x0000000000027941 */ /* 0x000fea0003800000 */
.L_x_22409:
        /* <DEDUP_REMOVED lines=44> */
.L_x_22408:
[----:B------:R-:W-:Y:S05]  /*1b70*/  BSYNC B1 ;  /* 0x0000000000017941 */ /* 0x000fea0003800000 */
.L_x_22407:
        /* <DEDUP_REMOVED lines=10> */
.L_x_22403:
[----:B------:R-:W-:Y:S05]  /*1c20*/  BSYNC B0 ;  /* 0x0000000000007941 */ /* 0x000fea0003800000 */
.L_x_22402:
        /* <DEDUP_REMOVED lines=18> */
.L_x_22414:
[----:B------:R-:W-:-:S07]  /*1d50*/  IMAD.MOV.U32 R83, RZ, RZ, R122 ;  /* 0x000000ffff537224 */ /* 0x000fce00078e007a */
.L_x_22415:
[----:B------:R-:W-:Y:S05]  /*1d60*/  BSYNC B1 ;  /* 0x0000000000017941 */ /* 0x000fea0003800000 */
.L_x_22413:
        /* <DEDUP_REMOVED lines=16> */
.L_x_22419:
[----:B------:R-:W-:Y:S05]  /*1e70*/  BSYNC B2 ;  /* 0x0000000000027941 */ /* 0x000fea0003800000 */
.L_x_22418:
        /* <DEDUP_REMOVED lines=44> */
.L_x_22417:
[----:B------:R-:W-:Y:S05]  /*2140*/  BSYNC B1 ;  /* 0x0000000000017941 */ /* 0x000fea0003800000 */
.L_x_22416:
        /* <DEDUP_REMOVED lines=10> */
.L_x_22412:
[----:B------:R-:W-:Y:S05]  /*21f0*/  BSYNC B0 ;  /* 0x0000000000007941 */ /* 0x000fea0003800000 */
.L_x_22411:
        /* <DEDUP_REMOVED lines=18> */
.L_x_22423:
[----:B------:R-:W-:-:S07]  /*2320*/  IMAD.MOV.U32 R84, RZ, RZ, R122 ;  /* 0x000000ffff547224 */ /* 0x000fce00078e007a */
.L_x_22424:
[----:B------:R-:W-:Y:S05]  /*2330*/  BSYNC B1 ;  /* 0x0000000000017941 */ /* 0x000fea0003800000 */
.L_x_22422:
        /* <DEDUP_REMOVED lines=16> */
.L_x_22428:
[----:B------:R-:W-:Y:S05]  /*2440*/  BSYNC B2 ;  /* 0x0000000000027941 */ /* 0x000fea0003800000 */
.L_x_22427:
        /* <DEDUP_REMOVED lines=44> */
.L_x_22426:
[----:B------:R-:W-:Y:S05]  /*2710*/  BSYNC B1 ;  /* 0x0000000000017941 */ /* 0x000fea0003800000 */
.L_x_22425:
        /* <DEDUP_REMOVED lines=10> */
.L_x_22421:
[----:B------:R-:W-:Y:S05]  /*27c0*/  BSYNC B0 ;  /* 0x0000000000007941 */ /* 0x000fea0003800000 */
.L_x_22420:
        /* <DEDUP_REMOVED lines=18> */
.L_x_22432:
[----:B------:R-:W-:-:S07]  /*28f0*/  MOV R85, R122 ;  /* 0x0000007a00557202 */ /* 0x000fce0000000f00 */
.L_x_22433:
[----:B------:R-:W-:Y:S05]  /*2900*/  BSYNC B1 ;  /* 0x0000000000017941 */ /* 0x000fea0003800000 */
.L_x_22431:
        /* <DEDUP_REMOVED lines=16> */
.L_x_22437:
[----:B------:R-:W-:Y:S05]  /*2a10*/  BSYNC B2 ;  /* 0x0000000000027941 */ /* 0x000fea0003800000 */
.L_x_22436:
        /* <DEDUP_REMOVED lines=44> */
.L_x_22435:
[----:B------:R-:W-:Y:S05]  /*2ce0*/  BSYNC B1 ;  /* 0x0000000000017941 */ /* 0x000fea0003800000 */
.L_x_22434:
        /* <DEDUP_REMOVED lines=10> */
.L_x_22430:
[----:B------:R-:W-:Y:S05]  /*2d90*/  BSYNC B0 ;  /* 0x0000000000007941 */ /* 0x000fea0003800000 */
.L_x_22429:
        /* <DEDUP_REMOVED lines=18> */
.L_x_22441:
[----:B------:R-:W-:-:S07]  /*2ec0*/  IMAD.MOV.U32 R86, RZ, RZ, R122 ;  /* 0x000000ffff567224 */ /* 0x000fce00078e007a */
.L_x_22442:
[----:B------:R-:W-:Y:S05]  /*2ed0*/  BSYNC B1 ;  /* 0x0000000000017941 */ /* 0x000fea0003800000 */
.L_x_22440:
        /* <DEDUP_REMOVED lines=16> */
.L_x_22446:
[----:B------:R-:W-:Y:S05]  /*2fe0*/  BSYNC B2 ;  /* 0x0000000000027941 */ /* 0x000fea0003800000 */
.L_x_22445:
        /* <DEDUP_REMOVED lines=44> */
.L_x_22444:
[----:B------:R-:W-:Y:S05]  /*32b0*/  BSYNC B1 ;  /* 0x0000000000017941 */ /* 0x000fea0003800000 */
.L_x_22443:
        /* <DEDUP_REMOVED lines=10> */
.L_x_22439:
[----:B------:R-:W-:Y:S05]  /*3360*/  BSYNC B0 ;  /* 0x0000000000007941 */ /* 0x000fea0003800000 */
.L_x_22438:
        /* <DEDUP_REMOVED lines=18> */
.L_x_22450:
[----:B------:R-:W-:-:S07]  /*3490*/  MOV R87, R122 ;  /* 0x0000007a00577202 */ /* 0x000fce0000000f00 */
.L_x_22451:
[----:B------:R-:W-:Y:S05]  /*34a0*/  BSYNC B1 ;  /* 0x0000000000017941 */ /* 0x000fea0003800000 */
.L_x_22449:
        /* <DEDUP_REMOVED lines=16> */
.L_x_22455:
[----:B------:R-:W-:Y:S05]  /*35b0*/  BSYNC B2 ;  /* 0x0000000000027941 */ /* 0x000fea0003800000 */
.L_x_22454:
        /* <DEDUP_REMOVED lines=44> */
.L_x_22453:
[----:B------:R-:W-:Y:S05]  /*3880*/  BSYNC B1 ;  /* 0x0000000000017941 */ /* 0x000fea0003800000 */
.L_x_22452:
        /* <DEDUP_REMOVED lines=10> */
.L_x_22448:
[----:B------:R-:W-:Y:S05]  /*3930*/  BSYNC B0 ;  /* 0x0000000000007941 */ /* 0x000fea0003800000 */
.L_x_22447:
        /* <DEDUP_REMOVED lines=31> */
.L_x_22457:
[----:B------:R-:W-:Y:S05]  /*3b30*/  BSYNC B0 ;  /* 0x0000000000007941 */ /* 0x000fea0003800000 */
.L_x_22456:
        /* <DEDUP_REMOVED lines=22> */
.L_x_22461:
[----:B------:R-:W-:-:S07]  /*3ca0*/  MOV R88, R122 ;  /* 0x0000007a00587202 */ /* 0x000fce0000000f00 */
.L_x_22462:
[----:B------:R-:W-:Y:S05]  /*3cb0*/  BSYNC B1 ;  /* 0x0000000000017941 */ /* 0x000fea0003800000 */
.L_x_22460:
        /* <DEDUP_REMOVED lines=16> */
.L_x_22466:
[----:B------:R-:W-:Y:S05]  /*3dc0*/  BSYNC B2 ;  /* 0x0000000000027941 */ /* 0x000fea0003800000 */
.L_x_22465:
        /* <DEDUP_REMOVED lines=43> */
.L_x_22464:
[----:B------:R-:W-:Y:S05]  /*4080*/  BSYNC B1 ;  /* 0x0000000000017941 */ /* 0x000fea0003800000 */
.L_x_22463:
        /* <DEDUP_REMOVED lines=10> */
.L_x_22459:
[----:B------:R-:W-:Y:S05]  /*4130*/  BSYNC B0 ;  /* 0x0000000000007941 */ /* 0x000fea0003800000 */
.L_x_22458:
        /* <DEDUP_REMOVED lines=18> */
.L_x_22470:
[----:B------:R-:W-:-:S07]  /*4260*/  MOV R89, R122 ;  /* 0x0000007a00597202 */ /* 0x000fce0000000f00 */
.L_x_22471:
[----:B------:R-:W-:Y:S05]  /*4270*/  BSYNC B1 ;  /* 0x0000000000017941 */ /* 0x000fea0003800000 */
.L_x_22469:
        /* <DEDUP_REMOVED lines=16> */
.L_x_22475:
[----:B------:R-:W-:Y:S05]  /*4380*/  BSYNC B2 ;  /* 0x0000000000027941 */ /* 0x000fea0003800000 */
.L_x_22474:
        /* <DEDUP_REMOVED lines=44> */
.L_x_22473:
[----:B------:R-:W-:Y:S05]  /*4650*/  BSYNC B1 ;  /* 0x0000000000017941 */ /* 0x000fea0003800000 */
.L_x_22472:
        /* <DEDUP_REMOVED lines=10> */
.L_x_22468:
[----:B------:R-:W-:Y:S05]  /*4700*/  BSYNC B0 ;  /* 0x0000000000007941 */ /* 0x000fea0003800000 */
.L_x_22467:
        /* <DEDUP_REMOVED lines=18> */
.L_x_22479:
[----:B------:R-:W-:-:S07]  /*4830*/  IMAD.MOV.U32 R90, RZ, RZ, R122 ;  /* 0x000000ffff5a7224 */ /* 0x000fce00078e007a */
.L_x_22480:
[----:B------:R-:W-:Y:S05]  /*4840*/  BSYNC B1 ;  /* 0x0000000000017941 */ /* 0x000fea0003800000 */
.L_x_22478:
        /* <DEDUP_REMOVED lines=16> */
.L_x_22484:
[----:B------:R-:W-:Y:S05]  /*4950*/  BSYNC B2 ;  /* 0x0000000000027941 */ /* 0x000fea0003800000 */
.L_x_22483:
        /* <DEDUP_REMOVED lines=44> */
.L_x_22482:
[----:B------:R-:W-:Y:S05]  /*4c20*/  BSYNC B1 ;  /* 0x0000000000017941 */ /* 0x000fea0003800000 */
.L_x_22481:
        /* <DEDUP_REMOVED lines=10> */
.L_x_22477:
[----:B------:R-:W-:Y:S05]  /*4cd0*/  BSYNC B0 ;  /* 0x0000000000007941 */ /* 0x000fea0003800000 */
.L_x_22476:
        /* <DEDUP_REMOVED lines=18> */
.L_x_22488:
[----:B------:R-:W-:-:S07]  /*4e00*/  MOV R91, R122 ;  /* 0x0000007a005b7202 */ /* 0x000fce0000000f00 */
.L_x_22489:
[----:B------:R-:W-:Y:S05]  /*4e10*/  BSYNC B1 ;  /* 0x0000000000017941 */ /* 0x000fea0003800000 */
.L_x_22487:
        /* <DEDUP_REMOVED lines=16> */
.L_x_22493:
[----:B------:R-:W-:Y:S05]  /*4f20*/  BSYNC B2 ;  /* 0x0000000000027941 */ /* 0x000fea0003800000 */
.L_x_22492:
        /* <DEDUP_REMOVED lines=44> */
.L_x_22491:
[----:B------:R-:W-:Y:S05]  /*51f0*/  BSYNC B1 ;  /* 0x0000000000017941 */ /* 0x000fea0003800000 */
.L_x_22490:
        /* <DEDUP_REMOVED lines=10> */
.L_x_22486:
[----:B------:R-:W-:Y:S05]  /*52a0*/  BSYNC B0 ;  /* 0x0000000000007941 */ /* 0x000fea0003800000 */
.L_x_22485:
        /* <DEDUP_REMOVED lines=18> */
.L_x_22497:
[----:B------:R-:W-:-:S07]  /*53d0*/  IMAD.MOV.U32 R92, RZ, RZ, R122 ;  /* 0x000000ffff5c7224 */ /* 0x000fce00078e007a */
.L_x_22498:
[----:B------:R-:W-:Y:S05]  /*53e0*/  BSYNC B1 ;  /* 0x0000000000017941 */ /* 0x000fea0003800000 */
.L_x_22496:
        /* <DEDUP_REMOVED lines=16> */
.L_x_22502:
[----:B------:R-:W-:Y:S05]  /*54f0*/  BSYNC B2 ;  /* 0x0000000000027941 */ /* 0x000fea0003800000 */
.L_x_22501:
        /* <DEDUP_REMOVED lines=44> */
.L_x_22500:
[----:B------:R-:W-:Y:S05]  /*57c0*/  BSYNC B1 ;  /* 0x0000000000017941 */ /* 0x000fea0003800000 */
.L_x_22499:
        /* <DEDUP_REMOVED lines=10> */
.L_x_22495:
[----:B------:R-:W-:Y:S05]  /*5870*/  BSYNC B0 ;  /* 0x0000000000007941 */ /* 0x000fea0003800000 */
.L_x_22494:
        /* <DEDUP_REMOVED lines=18> */
.L_x_22506:
[----:B------:R-:W-:-:S07]  /*59a0*/  MOV R93, R122 ;  /* 0x0000007a005d7202 */ /* 0x000fce0000000f00 */
.L_x_22507:
[----:B------:R-:W-:Y:S05]  /*59b0*/  BSYNC B1 ;  /* 0x0000000000017941 */ /* 0x000fea0003800000 */
.L_x_22505:
        /* <DEDUP_REMOVED lines=16> */
.L_x_22511:
[----:B------:R-:W-:Y:S05]  /*5ac0*/  BSYNC B2 ;  /* 0x0000000000027941 */ /* 0x000fea0003800000 */
.L_x_22510:
        /* <DEDUP_REMOVED lines=44> */
.L_x_22509:
[----:B------:R-:W-:Y:S05]  /*5d90*/  BSYNC B1 ;  /* 0x0000000000017941 */ /* 0x000fea0003800000 */
.L_x_22508:
        /* <DEDUP_REMOVED lines=10> */
.L_x_22504:
[----:B------:R-:W-:Y:S05]  /*5e40*/  BSYNC B0 ;  /* 0x0000000000007941 */ /* 0x000fea0003800000 */
.L_x_22503:
        /* <DEDUP_REMOVED lines=18> */
.L_x_22515:
[----:B------:R-:W-:-:S07]  /*5f70*/  IMAD.MOV.U32 R94, RZ, RZ, R122 ;  /* 0x000000ffff5e7224 */ /* 0x000fce00078e007a */
.L_x_22516:
[----:B------:R-:W-:Y:S05]  /*5f80*/  BSYNC B1 ;  /* 0x0000000000017941 */ /* 0x000fea0003800000 */
.L_x_22514:
        /* <DEDUP_REMOVED lines=16> */
.L_x_22520:
[----:B------:R-:W-:Y:S05]  /*6090*/  BSYNC B2 ;  /* 0x0000000000027941 */ /* 0x000fea0003800000 */
.L_x_22519:
        /* <DEDUP_REMOVED lines=44> */
.L_x_22518:
[----:B------:R-:W-:Y:S05]  /*6360*/  BSYNC B1 ;  /* 0x0000000000017941 */ /* 0x000fea0003800000 */
.L_x_22517:
        /* <DEDUP_REMOVED lines=10> */
.L_x_22513:
[----:B------:R-:W-:Y:S05]  /*6410*/  BSYNC B0 ;  /* 0x0000000000007941 */ /* 0x000fea0003800000 */
.L_x_22512:
        /* <DEDUP_REMOVED lines=18> */
.L_x_22524:
[----:B------:R-:W-:-:S07]  /*6540*/  MOV R95, R122 ;  /* 0x0000007a005f7202 */ /* 0x000fce0000000f00 */
.L_x_22525:
[----:B------:R-:W-:Y:S05]  /*6550*/  BSYNC B1 ;  /* 0x0000000000017941 */ /* 0x000fea0003800000 */
.L_x_22523:
        /* <DEDUP_REMOVED lines=16> */
.L_x_22529:
[----:B------:R-:W-:Y:S05]  /*6660*/  BSYNC B2 ;  /* 0x0000000000027941 */ /* 0x000fea0003800000 */
.L_x_22528:
        /* <DEDUP_REMOVED lines=44> */
.L_x_22527:
[----:B------:R-:W-:Y:S05]  /*6930*/  BSYNC B1 ;  /* 0x0000000000017941 */ /* 0x000fea0003800000 */
.L_x_22526:
        /* <DEDUP_REMOVED lines=10> */
.L_x_22522:
[----:B------:R-:W-:Y:S05]  /*69e0*/  BSYNC B0 ;  /* 0x0000000000007941 */ /* 0x000fea0003800000 */
.L_x_22521:
        /* <DEDUP_REMOVED lines=30> */
.L_x_22531:
[----:B------:R-:W-:Y:S05]  /*6bd0*/  BSYNC B0 ;  /* 0x0000000000007941 */ /* 0x000fea0003800000 */
.L_x_22530:
        /* <DEDUP_REMOVED lines=22> */
.L_x_22535:
[----:B------:R-:W-:-:S07]  /*6d40*/  MOV R96, R122 ;  /* 0x0000007a00607202 */ /* 0x000fce0000000f00 */
.L_x_22536:
[----:B------:R-:W-:Y:S05]  /*6d50*/  BSYNC B1 ;  /* 0x0000000000017941 */ /* 0x000fea0003800000 */
.L_x_22534:
        /* <DEDUP_REMOVED lines=16> */
.L_x_22540:
[----:B------:R-:W-:Y:S05]  /*6e60*/  BSYNC B2 ;  /* 0x0000000000027941 */ /* 0x000fea0003800000 */
.L_x_22539:
        /* <DEDUP_REMOVED lines=43> */
.L_x_22538:
[----:B------:R-:W-:Y:S05]  /*7120*/  BSYNC B1 ;  /* 0x0000000000017941 */ /* 0x000fea0003800000 */
.L_x_22537:
        /* <DEDUP_REMOVED lines=10> */
.L_x_22533:
[----:B------:R-:W-:Y:S05]  /*71d0*/  BSYNC B0 ;  /* 0x0000000000007941 */ /* 0x000fea0003800000 */
.L_x_22532:
        /* <DEDUP_REMOVED lines=18> */
.L_x_22544:
[----:B------:R-:W-:-:S07]  /*7300*/  MOV R97, R122 ;  /* 0x0000007a00617202 */ /* 0x000fce0000000f00 */
.L_x_22545:
[----:B------:R-:W-:Y:S05]  /*7310*/  BSYNC B1 ;  /* 0x0000000000017941 */ /* 0x000fea0003800000 */
.L_x_22543:
        /* <DEDUP_REMOVED lines=16> */
.L_x_22549:
[----:B------:R-:W-:Y:S05]  /*7420*/  BSYNC B2 ;  /* 0x0000000000027941 */ /* 0x000fea0003800000 */
.L_x_22548:
        /* <DEDUP_REMOVED lines=44> */
.L_x_22547:
[----:B------:R-:W-:Y:S05]  /*76f0*/  BSYNC B1 ;  /* 0x0000000000017941 */ /* 0x000fea0003800000 */
.L_x_22546:
        /* <DEDUP_REMOVED lines=10> */
.L_x_22542:
[----:B------:R-:W-:Y:S05]  /*77a0*/  BSYNC B0 ;  /* 0x0000000000007941 */ /* 0x000fea0003800000 */
.L_x_22541:
        /* <DEDUP_REMOVED lines=18> */
.L_x_22553:
[----:B------:R-:W-:-:S07]  /*78d0*/  IMAD.MOV.U32 R98, RZ, RZ, R122 ;  /* 0x000000ffff627224 */ /* 0x000fce00078e007a */
.L_x_22554:
[----:B------:R-:W-:Y:S05]  /*78e0*/  BSYNC B1 ;  /* 0x0000000000017941 */ /* 0x000fea0003800000 */
.L_x_22552:
        /* <DEDUP_REMOVED lines=16> */
.L_x_22558:
[----:B------:R-:W-:Y:S05]  /*79f0*/  BSYNC B2 ;  /* 0x0000000000027941 */ /* 0x000fea0003800000 */
.L_x_22557:
        /* <DEDUP_REMOVED lines=44> */
.L_x_22556:
[----:B------:R-:W-:Y:S05]  /*7cc0*/  BSYNC B1 ;  /* 0x0000000000017941 */ /* 0x000fea0003800000 */
.L_x_22555:
        /* <DEDUP_REMOVED lines=10> */
.L_x_22551:
[----:B------:R-:W-:Y:S05]  /*7d70*/  BSYNC B0 ;  /* 0x0000000000007941 */ /* 0x000fea0003800000 */
.L_x_22550:
        /* <DEDUP_REMOVED lines=18> */
.L_x_22562:
[----:B------:R-:W-:-:S07]  /*7ea0*/  MOV R99, R122 ;  /* 0x0000007a00637202 */ /* 0x000fce0000000f00 */
.L_x_22563:
[----:B------:R-:W-:Y:S05]  /*7eb0*/  BSYNC B1 ;  /* 0x0000000000017941 */ /* 0x000fea0003800000 */
.L_x_22561:
        /* <DEDUP_REMOVED lines=16> */
.L_x_22567:
[----:B------:R-:W-:Y:S05]  /*7fc0*/  BSYNC B2 ;  /* 0x0000000000027941 */ /* 0x000fea0003800000 */
.L_x_22566:
        /* <DEDUP_REMOVED lines=44> */
.L_x_22565:
[----:B------:R-:W-:Y:S05]  /*8290*/  BSYNC B1 ;  /* 0x0000000000017941 */ /* 0x000fea0003800000 */
.L_x_22564:
        /* <DEDUP_REMOVED lines=10> */
.L_x_22560:
[----:B------:R-:W-:Y:S05]  /*8340*/  BSYNC B0 ;  /* 0x0000000000007941 */ /* 0x000fea0003800000 */
.L_x_22559:
        /* <DEDUP_REMOVED lines=18> */
.L_x_22571:
[----:B------:R-:W-:-:S07]  /*8470*/  IMAD.MOV.U32 R100, RZ, RZ, R122 ;  /* 0x000000ffff647224 */ /* 0x000fce00078e007a */
.L_x_22572:
[----:B------:R-:W-:Y:S05]  /*8480*/  BSYNC B1 ;  /* 0x0000000000017941 */ /* 0x000fea0003800000 */
.L_x_22570:
        /* <DEDUP_REMOVED lines=16> */
.L_x_22576:
[----:B------:R-:W-:Y:S05]  /*8590*/  BSYNC B2 ;  /* 0x0000000000027941 */ /* 0x000fea0003800000 */
.L_x_22575:
        /* <DEDUP_REMOVED lines=44> */
.L_x_22574:
[----:B------:R-:W-:Y:S05]  /*8860*/  BSYNC B1 ;  /* 0x0000000000017941 */ /* 0x000fea0003800000 */
.L_x_22573:
        /* <DEDUP_REMOVED lines=10> */
.L_x_22569:
[----:B------:R-:W-:Y:S05]  /*8910*/  BSYNC B0 ;  /* 0x0000000000007941 */ /* 0x000fea0003800000 */
.L_x_22568:
        /* <DEDUP_REMOVED lines=18> */
.L_x_22580:
[----:B------:R-:W-:-:S07]  /*8a40*/  MOV R101, R122 ;  /* 0x0000007a00657202 */ /* 0x000fce0000000f00 */
.L_x_22581:
[----:B------:R-:W-:Y:S05]  /*8a50*/  BSYNC B1 ;  /* 0x0000000000017941 */ /* 0x000fea0003800000 */
.L_x_22579:
        /* <DEDUP_REMOVED lines=16> */
.L_x_22585:
[----:B------:R-:W-:Y:S05]  /*8b60*/  BSYNC B2 ;  /* 0x0000000000027941 */ /* 0x000fea0003800000 */
.L_x_22584:
        /* <DEDUP_REMOVED lines=44> */
.L_x_22583:
[----:B------:R-:W-:Y:S05]  /*8e30*/  BSYNC B1 ;  /* 0x0000000000017941 */ /* 0x000fea0003800000 */
.L_x_22582:
        /* <DEDUP_REMOVED lines=10> */
.L_x_22578:
[----:B------:R-:W-:Y:S05]  /*8ee0*/  BSYNC B0 ;  /* 0x0000000000007941 */ /* 0x000fea0003800000 */
.L_x_22577:
        /* <DEDUP_REMOVED lines=18> */
.L_x_22589:
[----:B------:R-:W-:-:S07]  /*9010*/  IMAD.MOV.U32 R102, RZ, RZ, R122 ;  /* 0x000000ffff667224 */ /* 0x000fce00078e007a */
.L_x_22590:
[----:B------:R-:W-:Y:S05]  /*9020*/  BSYNC B1 ;  /* 0x0000000000017941 */ /* 0x000fea0003800000 */
.L_x_22588:
        /* <DEDUP_REMOVED lines=16> */
.L_x_22594:
[----:B------:R-:W-:Y:S05]  /*9130*/  BSYNC B2 ;  /* 0x0000000000027941 */ /* 0x000fea0003800000 */
.L_x_22593:
        /* <DEDUP_REMOVED lines=44> */
.L_x_22592:
[----:B------:R-:W-:Y:S05]  /*9400*/  BSYNC B1 ;  /* 0x0000000000017941 */ /* 0x000fea0003800000 */
.L_x_22591:
        /* <DEDUP_REMOVED lines=10> */
.L_x_22587:
[----:B------:R-:W-:Y:S05]  /*94b0*/  BSYNC B0 ;  /* 0x0000000000007941 */ /* 0x000fea0003800000 */
.L_x_22586:
        /* <DEDUP_REMOVED lines=18> */
.L_x_22598:
[----:B------:R-:W-:-:S07]  /*95e0*/  MOV R103, R122 ;  /* 0x0000007a00677202 */ /* 0x000fce0000000f00 */
.L_x_22599:
[----:B------:R-:W-:Y:S05]  /*95f0*/  BSYNC B1 ;  /* 0x0000000000017941 */ /* 0x000fea0003800000 */
.L_x_22597:
        /* <DEDUP_REMOVED lines=16> */
.L_x_22603:
[----:B------:R-:W-:Y:S05]  /*9700*/  BSYNC B2 ;  /* 0x0000000000027941 */ /* 0x000fea0003800000 */
.L_x_22602:
        /* <DEDUP_REMOVED lines=44> */
.L_x_22601:
[----:B------:R-:W-:Y:S05]  /*99d0*/  BSYNC B1 ;  /* 0x0000000000017941 */ /* 0x000fea0003800000 */
.L_x_22600:
        /* <DEDUP_REMOVED lines=10> */
.L_x_22596:
[----:B------:R-:W-:Y:S05]  /*9a80*/  BSYNC B0 ;  /* 0x0000000000007941 */ /* 0x000fea0003800000 */
.L_x_22595:
        /* <DEDUP_REMOVED lines=30> */
.L_x_22605:
[----:B------:R-:W-:Y:S05]  /*9c70*/  BSYNC B0 ;  /* 0x0000000000007941 */ /* 0x000fea0003800000 */
.L_x_22604:
        /* <DEDUP_REMOVED lines=22> */
.L_x_22609:
[----:B------:R-:W-:-:S07]  /*9de0*/  MOV R104, R122 ;  /* 0x0000007a00687202 */ /* 0x000fce0000000f00 */
.L_x_22610:
[----:B------:R-:W-:Y:S05]  /*9df0*/  BSYNC B1 ;  /* 0x0000000000017941 */ /* 0x000fea0003800000 */
.L_x_22608:
        /* <DEDUP_REMOVED lines=16> */
.L_x_22614:
[----:B------:R-:W-:Y:S05]  /*9f00*/  BSYNC B2 ;  /* 0x0000000000027941 */ /* 0x000fea0003800000 */
.L_x_22613:
        /* <DEDUP_REMOVED lines=43> */
.L_x_22612:
[----:B------:R-:W-:Y:S05]  /*a1c0*/  BSYNC B1 ;  /* 0x0000000000017941 */ /* 0x000fea0003800000 */
.L_x_22611:
        /* <DEDUP_REMOVED lines=10> */
.L_x_22607:
[----:B------:R-:W-:Y:S05]  /*a270*/  BSYNC B0 ;  /* 0x0000000000007941 */ /* 0x000fea0003800000 */
.L_x_22606:
        /* <DEDUP_REMOVED lines=18> */
.L_x_22618:
[----:B------:R-:W-:-:S07]  /*a3a0*/  MOV R105, R122 ;  /* 0x0000007a00697202 */ /* 0x000fce0000000f00 */
.L_x_22619:
[----:B------:R-:W-:Y:S05]  /*a3b0*/  BSYNC B1 ;  /* 0x0000000000017941 */ /* 0x000fea0003800000 */
.L_x_22617:
        /* <DEDUP_REMOVED lines=16> */
.L_x_22623:
[----:B------:R-:W-:Y:S05]  /*a4c0*/  BSYNC B2 ;  /* 0x0000000000027941 */ /* 0x000fea0003800000 */
.L_x_22622:
        /* <DEDUP_REMOVED lines=44> */
.L_x_22621:
[----:B------:R-:W-:Y:S05]  /*a790*/  BSYNC B1 ;  /* 0x0000000000017941 */ /* 0x000fea0003800000 */
.L_x_22620:
        /* <DEDUP_REMOVED lines=10> */
.L_x_22616:
[----:B------:R-:W-:Y:S05]  /*a840*/  BSYNC B0 ;  /* 0x0000000000007941 */ /* 0x000fea0003800000 */
.L_x_22615:
        /* <DEDUP_REMOVED lines=18> */
.L_x_22627:
[----:B------:R-:W-:-:S07]  /*a970*/  IMAD.MOV.U32 R106, RZ, RZ, R122 ;  /* 0x000000ffff6a7224 */ /* 0x000fce00078e007a */
.L_x_22628:
[----:B------:R-:W-:Y:S05]  /*a980*/  BSYNC B1 ;  /* 0x0000000000017941 */ /* 0x000fea0003800000 */
.L_x_22626:
        /* <DEDUP_REMOVED lines=16> */
.L_x_22632:
[----:B------:R-:W-:Y:S05]  /*aa90*/  BSYNC B2 ;  /* 0x0000000000027941 */ /* 0x000fea0003800000 */
.L_x_22631:
        /* <DEDUP_REMOVED lines=44> */
.L_x_22630:
[----:B------:R-:W-:Y:S05]  /*ad60*/  BSYNC B1 ;  /* 0x0000000000017941 */ /* 0x000fea0003800000 */
.L_x_22629:
        /* <DEDUP_REMOVED lines=10> */
.L_x_22625:
[----:B------:R-:W-:Y:S05]  /*ae10*/  BSYNC B0 ;  /* 0x0000000000007941 */ /* 0x000fea0003800000 */
.L_x_22624:
        /* <DEDUP_REMOVED lines=18> */
.L_x_22636:
[----:B------:R-:W-:-:S07]  /*af40*/  MOV R107, R122 ;  /* 0x0000007a006b7202 */ /* 0x000fce0000000f00 */
.L_x_22637:
[----:B------:R-:W-:Y:S05]  /*af50*/  BSYNC B1 ;  /* 0x0000000000017941 */ /* 0x000fea0003800000 */
.L_x_22635:
        /* <DEDUP_REMOVED lines=16> */
.L_x_22641:
[----:B------:R-:W-:Y:S05]  /*b060*/  BSYNC B2 ;  /* 0x0000000000027941 */ /* 0x000fea0003800000 */
.L_x_22640:
        /* <DEDUP_REMOVED lines=44> */
.L_x_22639:
[----:B------:R-:W-:Y:S05]  /*b330*/  BSYNC B1 ;  /* 0x0000000000017941 */ /* 0x000fea0003800000 */
.L_x_22638:
        /* <DEDUP_REMOVED lines=10> */
.L_x_22634:
[----:B------:R-:W-:Y:S05]  /*b3e0*/  BSYNC B0 ;  /* 0x0000000000007941 */ /* 0x000fea0003800000 */
.L_x_22633:
        /* <DEDUP_REMOVED lines=18> */
.L_x_22645:
[----:B------:R-:W-:-:S07]  /*b510*/  IMAD.MOV.U32 R108, RZ, RZ, R122 ;  /* 0x000000ffff6c7224 */ /* 0x000fce00078e007a */
.L_x_22646:
[----:B------:R-:W-:Y:S05]  /*b520*/  BSYNC B1 ;  /* 0x0000000000017941 */ /* 0x000fea0003800000 */
.L_x_22644:
        /* <DEDUP_REMOVED lines=16> */
.L_x_22650:
[----:B------:R-:W-:Y:S05]  /*b630*/  BSYNC B2 ;  /* 0x0000000000027941 */ /* 0x000fea0003800000 */
.L_x_22649:
        /* <DEDUP_REMOVED lines=44> */
.L_x_22648:
[----:B------:R-:W-:Y:S05]  /*b900*/  BSYNC B1 ;  /* 0x0000000000017941 */ /* 0x000fea0003800000 */
.L_x_22647:
        /* <DEDUP_REMOVED lines=10> */
.L_x_22643:
[----:B------:R-:W-:Y:S05]  /*b9b0*/  BSYNC B0 ;  /* 0x0000000000007941 */ /* 0x000fea0003800000 */
.L_x_22642:
        /* <DEDUP_REMOVED lines=18> */
.L_x_22654:
[----:B------:R-:W-:-:S07]  /*bae0*/  MOV R109, R122 ;  /* 0x0000007a006d7202 */ /* 0x000fce0000000f00 */
.L_x_22655:
[----:B------:R-:W-:Y:S05]  /*baf0*/  BSYNC B1 ;  /* 0x0000000000017941 */ /* 0x000fea0003800000 */
.L_x_22653:
        /* <DEDUP_REMOVED lines=16> */
.L_x_22659:
[----:B------:R-:W-:Y:S05]  /*bc00*/  BSYNC B2 ;  /* 0x0000000000027941 */ /* 0x000fea0003800000 */
.L_x_22658:
        /* <DEDUP_REMOVED lines=44> */
.L_x_22657:
[----:B------:R-:W-:Y:S05]  /*bed0*/  BSYNC B1 ;  /* 0x0000000000017941 */ /* 0x000fea0003800000 */
.L_x_22656:
[----:B------:R-:W-:Y:S01]  /*bee0*/  I2FP.F32.U32 R109, R109 ;  /* 0x0000006d006d7245 */ /* 0x000fe20000201000 */
[----:B------:R-:W-:Y:S02]  /*bef0*/  IMAD.MOV.U32 R110, RZ, RZ, 0x2f800000 ;  /* 0x2f800000ff6e7424 */ /* 0x000fe400078e00ff */
[----:B------:R-:W-:Y:S02]  /*bf00*/  HADD2.F32 R130, -RZ, R74.H1_H1 ;  /* 0x3000004aff827230 */ /* 0x000fe40000004100 */
[----:B------:R-:W-:-:S03]  /*bf10*/  FFMA.FTZ R109, R109, R110, 1.1641532182693481445e-10 ;  /* 0x2f0000006d6d7423 */ /* 0x000fc6000001006e */
[----:B------:R-:W-:Y:S02]  /*bf20*/  FMUL.FTZ R130, R130, UR11 ;  /* 0x0000000b82827c20 */ /* 0x000fe40008410000 */
[----:B------:R-:W-:Y:S02]  /*bf30*/  FSETP.GTU.FTZ.AND P1, PT, R109, UR9, PT ;  /* 0x000000096d007c0b */ /* 0x000fe4000bf3c000 */
[----:B------:R-:W-:Y:S02]  /*bf40*/  FMUL.FTZ R109, R130, UR10 ;  /* 0x0000000a826d7c20 */ /* 0x000fe40008410000 */
[----:B------:R-:W-:-:S03]  /*bf50*/  SEL R130, RZ, 0x1, P1 ;  /* 0x00000001ff827807 */ /* 0x000fc60000800000 */
[----:B------:R-:W-:-:S05]  /*bf60*/  FSEL R109, R109, RZ, !P1 ;  /* 0x000000ff6d6d7208 */ /* 0x000fca0004800000 */
[----:B------:R-:W-:-:S07]  /*bf70*/  @P0 FADD.FTZ R109, R77, R109 ;  /* 0x0000006d4d6d0221 */ /* 0x000fce0000010000 */
.L_x_22652:
[----:B------:R-:W-:Y:S05]  /*bf80*/  BSYNC B0 ;  /* 0x0000000000007941 */ /* 0x000fea0003800000 */
.L_x_22651:
        /* <DEDUP_REMOVED lines=18> */
.L_x_22663:
[----:B------:R-:W-:-:S07]  /*c0b0*/  IMAD.MOV.U32 R110, RZ, RZ, R122 ;  /* 0x000000ffff6e7224 */ /* 0x000fce00078e007a */
.L_x_22664:
[----:B------:R-:W-:Y:S05]  /*c0c0*/  BSYNC B1 ;  /* 0x0000000000017941 */ /* 0x000fea0003800000 */
.L_x_22662:
        /* <DEDUP_REMOVED lines=16> */
.L_x_22668:
[----:B------:R-:W-:Y:S05]  /*c1d0*/  BSYNC B2 ;  /* 0x0000000000027941 */ /* 0x000fea0003800000 */
.L_x_22667:
        /* <DEDUP_REMOVED lines=44> */
.L_x_22666:
[----:B------:R-:W-:Y:S05]  /*c4a0*/  BSYNC B1 ;  /* 0x0000000000017941 */ /* 0x000fea0003800000 */
.L_x_22665:
[----:B------:R-:W-:Y:S01]  /*c4b0*/  HFMA2.MMA R111, -RZ, RZ, 0.1171875, 0 ;  /* 0x2f800000ff6f7435 */ /* 0x000fe200000001ff */
[----:B------:R-:W-:Y:S01]  /*c4c0*/  I2FP.F32.U32 R110, R110 ;  /* 0x0000006e006e7245 */ /* 0x000fe20000201000 */
[----:B------:R-:W-:-:S05]  /*c4d0*/  HADD2.F32 R131, -RZ, R75.H0_H0 ;  /* 0x2000004bff837230 */ /* 0x000fca0000004100 */
[----:B------:R-:W-:-:S03]  /*c4e0*/  FMUL.FTZ R131, R131, UR11 ;  /* 0x0000000b83837c20 */ /* 0x000fc60008410000 */
[----:B------:R-:W-:-:S05]  /*c4f0*/  FFMA.FTZ R110, R110, R111, 1.1641532182693481445e-10 ;  /* 0x2f0000006e6e7423 */ /* 0x000fca000001006f */
[----:B------:R-:W-:Y:S01]  /*c500*/  FSETP.GTU.FTZ.AND P1, PT, R110, UR9, PT ;  /* 0x000000096e007c0b */ /* 0x000fe2000bf3c000 */
[----:B------:R-:W-:-:S03]  /*c510*/  FMUL.FTZ R110, R131, UR10 ;  /* 0x0000000a836e7c20 */ /* 0x000fc60008410000 */
[----:B------:R-:W-:Y:S02]  /*c520*/  SEL R131, RZ, 0x1, P1 ;  /* 0x00000001ff837807 */ /* 0x000fe40000800000 */
[----:B------:R-:W-:-:S05]  /*c530*/  FSEL R110, R110, RZ, !P1 ;  /* 0x000000ff6e6e7208 */ /* 0x000fca0004800000 */
[----:B------:R-:W-:-:S07]  /*c540*/  @P0 FADD.FTZ R110, R78, R110 ;  /* 0x0000006e4e6e0221 */ /* 0x000fce0000010000 */
.L_x_22661:
[----:B------:R-:W-:Y:S05]  /*c550*/  BSYNC B0 ;  /* 0x0000000000007941 */ /* 0x000fea0003800000 */
.L_x_22660:
        /* <DEDUP_REMOVED lines=18> */
.L_x_22672:
[----:B------:R-:W-:-:S07]  /*c680*/  MOV R2, R122 ;  /* 0x0000007a00027202 */ /* 0x000fce0000000f00 */
.L_x_22673:
[----:B------:R-:W-:Y:S05]  /*c690*/  BSYNC B1 ;  /* 0x0000000000017941 */ /* 0x000fea0003800000 */
.L_x_22671:
        /* <DEDUP_REMOVED lines=16> */
.L_x_22677:
[----:B------:R-:W-:Y:S05]  /*c7a0*/  BSYNC B2 ;  /* 0x0000000000027941 */ /* 0x000fea0003800000 */
.L_x_22676:
        /* <DEDUP_REMOVED lines=44> */
.L_x_22675:
[----:B------:R-:W-:Y:S05]  /*ca70*/  BSYNC B1 ;  /* 0x0000000000017941 */ /* 0x000fea0003800000 */
.L_x_22674:
        /* <DEDUP_REMOVED lines=10> */
.L_x_22670:
[----:B------:R-:W-:Y:S05]  /*cb20*/  BSYNC B0 ;  /* 0x0000000000007941 */ /* 0x000fea0003800000 */
.L_x_22669:
        /* <DEDUP_REMOVED lines=60> */
.L_x_22679:
[----:B------:R-:W-:Y:S05]  /*cef0*/  BSYNC B0 ;  /* 0x0000000000007941 */ /* 0x000fea0003800000 */
.L_x_22678:
        /* <DEDUP_REMOVED lines=88> */
.L_x_22694:
        /* <DEDUP_REMOVED lines=203> */
[----:B------:R-:W-:-:S05]  /*e130*/  F2FP.F16.F32.PACK_AB R92, R103, R92 ;  /* 0x0000005c675c723e */ /* 0x000fca00000000ff */
[----:B------:R0:W-:Y:S02]  /*e140*/  STG.E.128 desc[UR6][R100.64], R92 ;  /* 0x0000005c64007986 */ /* 0x0001e4000c101d06 */
.L_x_22682:
[----:B------:R-:W-:Y:S05]  /*e150*/  BSYNC B0 ;  /* 0x0000000000007941 */ /* 0x000fea0003800000 */
.L_x_22681:
[----:B------:R-:W-:Y:S02]  /*e160*/  IADD3 R115, R115, UR14, RZ ;  /* 0x0000000e73737c10 */ /* 0x000fe4000fffe0ff */
[----:B------:R-:W-:Y:S02]  /*e170*/  SEL R0, RZ, 0x1, P0 ;  /* 0x00000001ff007807 */ /* 0x000fe40000000000 */
[----:B------:R-:W-:-:S13]  /*e180*/  ISETP.GE.AND P1, PT, R115, UR15, PT ;  /* 0x0000000f73007c0c */ /* 0x000fda000bf26270 */
[----:B------:R-:W-:Y:S05]  /*e190*/  @!P1 BRA `(.L_x_22683) ;  /* 0xffffff2400d09947 */ /* 0x000fea000383ffff */
[----:B------:R-:W-:Y:S05]  /*e1a0*/  EXIT ;  /* 0x000000000000794d */ /* 0x000fea0003800000 */
.L_x_22680:
[----:B------:R-:W-:Y:S01]  /*e1b0*/  IMAD.MOV.U32 R142, RZ, RZ, R0 ;  /* 0x000000ffff8e7224 */ /* 0x000fe200078e0000 */
[----:B------:R-:W-:Y:S01]  /*e1c0*/  MOV R143, 0x1 ;  /* 0x00000001008f7802 */ /* 0x000fe20000000f00 */
[----:B------:R-:W-:Y:S01]  /*e1d0*/  IMAD.MOV.U32 R144, RZ, RZ, 0x1f ;  /* 0x0000001fff907424 */ /* 0x000fe200078e00ff */
[----:B------:R-:W-:-:S07]  /*e1e0*/  MOV R139, 0xffffffff ;  /* 0xffffffff008b7802 */ /* 0x000fce0000000f00 */
[----:B0-----:R-:W-:Y:S05]  /*e1f0*/  WARPSYNC.COLLECTIVE R139, `(.L_x_22684) ;  /* 0x000000008b087348 */ /* 0x001fea0003c00000 */
[----:B------:R1:W2:Y:S02]  /*e200*/  SHFL.BFLY P3, R137, R142, R143, R144 ;  /* 0x0c00008f8e897389 */ /* 0x0002a40000060090 */
[----:B012---:R-:W-:Y:S01]  /*e210*/  ENDCOLLECTIVE ;  /* 0x000000000000791b */ /* 0x007fe20003800000 */
.L_x_22684:
[----:B------:R-:W-:Y:S02]  /*e220*/  IMAD.MOV.U32 R143, RZ, RZ, 0x2 ;  /* 0x00000002ff8f7424 */ /* 0x000fe400078e00ff */
[----:B------:R-:W-:-:S04]  /*e230*/  IMAD.MOV.U32 R3, RZ, RZ, R137 ;  /* 0x000000ffff037224 */ /* 0x000fc800078e0089 */
[----:B------:R-:W-:-:S05]  /*e240*/  FADD.FTZ R3, R0, R3 ;  /* 0x0000000300037221 */ /* 0x000fca0000010000 */
[----:B------:R-:W-:-:S07]  /*e250*/  MOV R142, R3 ;  /* 0x00000003008e7202 */ /* 0x000fce0000000f00 */
[----:B------:R-:W-:Y:S05]  /*e260*/  WARPSYNC.COLLECTIVE R139, `(.L_x_22685) ;  /* 0x000000008b087348 */ /* 0x000fea0003c00000 */
[----:B------:R0:W1:Y:S02]  /*e270*/  SHFL.BFLY P3, R137, R142, R143, R144 ;  /* 0x0c00008f8e897389 */ /* 0x0000640000060090 */
[----:B01----:R-:W-:Y:S01]  /*e280*/  ENDCOLLECTIVE ;  /* 0x000000000000791b */ /* 0x003fe20003800000 */
.L_x_22685:
[----:B------:R-:W-:Y:S01]  /*e290*/  HFMA2.MMA R143, -RZ, RZ, 0, 2.384185791015625e-07 ;  /* 0x00000004ff8f7435 */ /* 0x000fe200000001ff */
[----:B------:R-:W-:-:S05]  /*e2a0*/  MOV R2, R137 ;  /* 0x0000008900027202 */ /* 0x000fca0000000f00 */
[----:B------:R-:W-:-:S04]  /*e2b0*/  FADD.FTZ R112, R3, R2 ;  /* 0x0000000203707221 */ /* 0x000fc80000010000 */
[----:B------:R-:W-:-:S07]  /*e2c0*/  IMAD.MOV.U32 R142, RZ, RZ, R112 ;  /* 0x000000ffff8e7224 */ /* 0x000fce00078e0070 */
[----:B------:R-:W-:Y:S05]  /*e2d0*/  WARPSYNC.COLLECTIVE R139, `(.L_x_22686) ;  /* 0x000000008b087348 */ /* 0x000fea0003c00000 */
[----:B------:R0:W1:Y:S02]  /*e2e0*/  SHFL.BFLY P3, R137, R142, R143, R144 ;  /* 0x0c00008f8e897389 */ /* 0x0000640000060090 */
[----:B01----:R-:W-:Y:S01]  /*e2f0*/  ENDCOLLECTIVE ;  /* 0x000000000000791b */ /* 0x003fe20003800000 */
.L_x_22686:
[----:B------:R-:W-:Y:S02]  /*e300*/  IMAD.MOV.U32 R143, RZ, RZ, 0x8 ;  /* 0x00000008ff8f7424 */ /* 0x000fe400078e00ff */
[----:B------:R-:W-:-:S04]  /*e310*/  IMAD.MOV.U32 R113, RZ, RZ, R137 ;  /* 0x000000ffff717224 */ /* 0x000fc800078e0089 */
[----:B------:R-:W-:-:S05]  /*e320*/  FADD.FTZ R113, R112, R113 ;  /* 0x0000007170717221 */ /* 0x000fca0000010000 */
[----:B------:R-:W-:-:S07]  /*e330*/  MOV R142, R113 ;  /* 0x00000071008e7202 */ /* 0x000fce0000000f00 */
[----:B------:R-:W-:Y:S05]  /*e340*/  WARPSYNC.COLLECTIVE R139, `(.L_x_22687) ;  /* 0x000000008b087348 */ /* 0x000fea0003c00000 */
[----:B------:R0:W1:Y:S02]  /*e350*/  SHFL.BFLY P3, R137, R142, R143, R144 ;  /* 0x0c00008f8e897389 */ /* 0x0000640000060090 */
[----:B01----:R-:W-:Y:S01]  /*e360*/  ENDCOLLECTIVE ;  /* 0x000000000000791b */ /* 0x003fe20003800000 */
.L_x_22687:
[----:B------:R-:W-:Y:S01]  /*e370*/  HFMA2.MMA R143, -RZ, RZ, 0, 9.5367431640625e-07 ;  /* 0x00000010ff8f7435 */ /* 0x000fe200000001ff */
[----:B------:R-:W-:-:S05]  /*e380*/  MOV R2, R137 ;  /* 0x0000008900027202 */ /* 0x000fca0000000f00 */
[----:B------:R-:W-:-:S04]  /*e390*/  FADD.FTZ R136, R113, R2 ;  /* 0x0000000271887221 */ /* 0x000fc80000010000 */
[----:B------:R-:W-:-:S07]  /*e3a0*/  IMAD.MOV.U32 R142, RZ, RZ, R136 ;  /* 0x000000ffff8e7224 */ /* 0x000fce00078e0088 */
[----:B------:R-:W-:Y:S05]  /*e3b0*/  WARPSYNC.COLLECTIVE R139, `(.L_x_22688) ;  /* 0x000000008b087348 */ /* 0x000fea0003c00000 */
[----:B------:R0:W1:Y:S02]  /*e3c0*/  SHFL.BFLY P3, R137, R142, R143, R144 ;  /* 0x0c00008f8e897389 */ /* 0x0000640000060090 */
[----:B01----:R-:W-:Y:S01]  /*e3d0*/  ENDCOLLECTIVE ;  /* 0x000000000000791b */ /* 0x003fe20003800000 */
.L_x_22688:
        /* <DEDUP_REMOVED lines=71> */
.L_x_22689:
[----:B------:R-:W-:Y:S02]  /*e850*/  IMAD.MOV.U32 R143, RZ, RZ, 0x2 ;  /* 0x00000002ff8f7424 */ /* 0x000fe400078e00ff */
[----:B------:R-:W-:-:S04]  /*e860*/  IMAD.MOV.U32 R3, RZ, RZ, R137 ;  /* 0x000000ffff037224 */ /* 0x000fc800078e0089 */
[----:B------:R-:W-:-:S05]  /*e870*/  FADD.FTZ R3, R0, R3 ;  /* 0x0000000300037221 */ /* 0x000fca0000010000 */
[----:B------:R-:W-:-:S07]  /*e880*/  MOV R142, R3 ;  /* 0x00000003008e7202 */ /* 0x000fce0000000f00 */
[----:B------:R-:W-:Y:S05]  /*e890*/  WARPSYNC.COLLECTIVE R139, `(.L_x_22690) ;  /* 0x000000008b087348 */ /* 0x000fea0003c00000 */
[----:B------:R0:W1:Y:S02]  /*e8a0*/  SHFL.BFLY P3, R137, R142, R143, R144 ;  /* 0x0c00008f8e897389 */ /* 0x0000640000060090 */
[----:B01----:R-:W-:Y:S01]  /*e8b0*/  ENDCOLLECTIVE ;  /* 0x000000000000791b */ /* 0x003fe20003800000 */
.L_x_22690:
[----:B------:R-:W-:Y:S01]  /*e8c0*/  HFMA2.MMA R143, -RZ, RZ, 0, 2.384185791015625e-07 ;  /* 0x00000004ff8f7435 */ /* 0x000fe200000001ff */
[----:B------:R-:W-:-:S05]  /*e8d0*/  MOV R112, R137 ;  /* 0x0000008900707202 */ /* 0x000fca0000000f00 */
[----:B------:R-:W-:-:S04]  /*e8e0*/  FADD.FTZ R112, R3, R112 ;  /* 0x0000007003707221 */ /* 0x000fc80000010000 */
[----:B------:R-:W-:-:S07]  /*e8f0*/  IMAD.MOV.U32 R142, RZ, RZ, R112 ;  /* 0x000000ffff8e7224 */ /* 0x000fce00078e0070 */
[----:B------:R-:W-:Y:S05]  /*e900*/  WARPSYNC.COLLECTIVE R139, `(.L_x_22691) ;  /* 0x000000008b087348 */ /* 0x000fea0003c00000 */
[----:B------:R0:W1:Y:S02]  /*e910*/  SHFL.BFLY P3, R137, R142, R143, R144 ;  /* 0x0c00008f8e897389 */ /* 0x0000640000060090 */
[----:B01----:R-:W-:Y:S01]  /*e920*/  ENDCOLLECTIVE ;  /* 0x000000000000791b */ /* 0x003fe20003800000 */
.L_x_22691:
[----:B------:R-:W-:Y:S02]  /*e930*/  IMAD.MOV.U32 R143, RZ, RZ, 0x8 ;  /* 0x00000008ff8f7424 */ /* 0x000fe400078e00ff */
[----:B------:R-:W-:-:S04]  /*e940*/  IMAD.MOV.U32 R113, RZ, RZ, R137 ;  /* 0x000000ffff717224 */ /* 0x000fc800078e0089 */
[----:B------:R-:W-:-:S05]  /*e950*/  FADD.FTZ R113, R112, R113 ;  /* 0x0000007170717221 */ /* 0x000fca0000010000 */
[----:B------:R-:W-:-:S07]  /*e960*/  MOV R142, R113 ;  /* 0x00000071008e7202 */ /* 0x000fce0000000f00 */
[----:B------:R-:W-:Y:S05]  /*e970*/  WARPSYNC.COLLECTIVE R139, `(.L_x_22692) ;  /* 0x000000008b087348 */ /* 0x000fea0003c00000 */
[----:B------:R0:W1:Y:S02]  /*e980*/  SHFL.BFLY P3, R137, R142, R143, R144 ;  /* 0x0c00008f8e897389 */ /* 0x0000640000060090 */
[----:B01----:R-:W-:Y:S01]  /*e990*/  ENDCOLLECTIVE ;  /* 0x000000000000791b */ /* 0x003fe20003800000 */
.L_x_22692:
[----:B------:R-:W-:Y:S01]  /*e9a0*/  HFMA2.MMA R143, -RZ, RZ, 0, 9.5367431640625e-07 ;  /* 0x00000010ff8f7435 */ /* 0x000fe200000001ff */
[----:B------:R-:W-:-:S05]  /*e9b0*/  MOV R136, R137 ;  /* 0x0000008900887202 */ /* 0x000fca0000000f00 */
[----:B------:R-:W-:-:S04]  /*e9c0*/  FADD.FTZ R136, R113, R136 ;  /* 0x0000008871887221 */ /* 0x000fc80000010000 */
[----:B------:R-:W-:-:S07]  /*e9d0*/  IMAD.MOV.U32 R142, RZ, RZ, R136 ;  /* 0x000000ffff8e7224 */ /* 0x000fce00078e0088 */
[----:B------:R-:W-:Y:S05]  /*e9e0*/  WARPSYNC.COLLECTIVE R139, `(.L_x_22693) ;  /* 0x000000008b087348 */ /* 0x000fea0003c00000 */
[----:B------:R0:W1:Y:S02]  /*e9f0*/  SHFL.BFLY P3, R137, R142, R143, R144 ;  /* 0x0c00008f8e897389 */ /* 0x0000640000060090 */
[----:B01----:R-:W-:Y:S01]  /*ea00*/  ENDCOLLECTIVE ;  /* 0x000000000000791b */ /* 0x003fe20003800000 */
.L_x_22693:
[----:B------:R-:W-:Y:S05]  /*ea10*/  BRA `(.L_x_22694) ;  /* 0xffffffe800987947 */ /* 0x000fea000383ffff */
.L_x_22695:
        /* <DEDUP_REMOVED lines=14> */
.L_x_30307:


//--------------------- .text._ZN10layer_norm13ln_fwd_kernelINS_13Kernel_traitsIf6__halffS2_fjLj4096ELj1ELj1ELj4ELj16ENS_18Kernel_traits_baseILj4096EfS2_fS2_fjLj128EEEEELb1ELb1ELb0ELb0EEEvNS_9FwdParamsE --------------------------
	.section	.text._ZN10layer_norm13ln_fwd_kernelINS_13Kernel_traitsIf6__halffS2_fjLj4096ELj1ELj1ELj4ELj16ENS_18Kernel_traits_baseILj4096EfS2_fS2_fjLj128EEEEELb1ELb1ELb0ELb0EEEvNS_9FwdParamsE,"ax",@progbits
	.align	128
        .global         _ZN10layer_norm13ln_fwd_kernelINS_13Kernel_traitsIf6__halffS2_fjLj4096ELj1ELj1ELj4ELj16ENS_18Kernel_traits_baseILj4096EfS2_fS2_fjLj128EEEEELb1ELb1ELb0ELb0EEEvNS_9FwdParamsE
        .type           _ZN10layer_norm13ln_fwd_kernelINS_13Kernel_traitsIf6__halffS2_fjLj4096ELj1ELj1ELj4ELj16ENS_18Kernel_traits_baseILj4096EfS2_fS2_fjLj128EEEEELb1ELb1ELb0ELb0EEEvNS_9FwdParamsE,@function
        .size           _ZN10layer_norm13ln_fwd_kernelINS_13Kernel_traitsIf6__halffS2_fjLj4096ELj1ELj1ELj4ELj16ENS_18Kernel_traits_baseILj4096EfS2_fS2_fjLj128EEEEELb1ELb1ELb0ELb0EEEvNS_9FwdParamsE,(.L_x_30308 - _ZN10layer_norm13ln_fwd_kernelINS_13Kernel_traitsIf6__halffS2_fjLj4096ELj1ELj1ELj4ELj16ENS_18Kernel_traits_baseILj4096EfS2_fS2_fjLj128EEEEELb1ELb1ELb0ELb0EEEvNS_9FwdParamsE)
        .other          _ZN10layer_norm13ln_fwd_kernelINS_13Kernel_traitsIf6__halffS2_fjLj4096ELj1ELj1ELj4ELj16ENS_18Kernel_traits_baseILj4096EfS2_fS2_fjLj128EEEEELb1ELb1ELb0ELb0EEEvNS_9FwdParamsE,@"STO_CUDA_ENTRY STV_DEFAULT"
_ZN10layer_norm13ln_fwd_kernelINS_13Kernel_traitsIf6__halffS2_fjLj4096ELj1ELj1ELj4ELj16ENS_18Kernel_traits_baseILj4096EfS2_fS2_fjLj128EEEEELb1ELb1ELb0ELb0EEEvNS_9FwdParamsE:
.text._ZN10layer_norm13ln_fwd_kernelINS_13Kernel_traitsIf6__halffS2_fjLj4096ELj1ELj1ELj4ELj16ENS_18Kernel_traits_baseILj4096EfS2_fS2_fjLj128EEEEELb1ELb1ELb0ELb0EEEvNS_9FwdParamsE:
        /* <DEDUP_REMOVED lines=21> */
[----:B0-----:R-:W-:-:S03]  /*0150*/  IMAD R4, R0, UR8, R163 ;  /* 0x0000000800047c24 */ /* 0x001fc6000f8e02a3 */
[----:B------:R-:W-:Y:S01]  /*0160*/  @P0 IADD3.X R9, RZ, R5, RZ, P1, !PT ;  /* 0x00000005ff090210 */ /* 0x000fe20000ffe4ff */
        /* <DEDUP_REMOVED lines=92> */
.L_x_22697:
[----:B------:R-:W-:Y:S05]  /*0730*/  BSYNC B0 ;  /* 0x0000000000007941 */ /* 0x000fea0003800000 */
.L_x_22696:
        /* <DEDUP_REMOVED lines=23> */
.L_x_22699:
[----:B------:R-:W-:Y:S05]  /*08b0*/  BSYNC B0 ;  /* 0x0000000000007941 */ /* 0x000fea0003800000 */
.L_x_22698:
        /* <DEDUP_REMOVED lines=23> */
.L_x_22701:
[----:B------:R-:W-:Y:S05]  /*0a30*/  BSYNC B0 ;  /* 0x0000000000007941 */ /* 0x000fea0003800000 */
.L_x_22700:
        /* <DEDUP_REMOVED lines=22> */
.L_x_22703:
[----:B------:R-:W-:Y:S05]  /*0ba0*/  BSYNC B0 ;  /* 0x0000000000007941 */ /* 0x000fea0003800000 */
.L_x_22702:
        /* <DEDUP_REMOVED lines=16> */
[----:B------:R-:W-:Y:S01]  /*0cb0*/  LOP3.LUT R96, R96, 0x3fffffe0, RZ, 0xc0, !PT ;  /* 0x3fffffe060607812 */ /* 0x000fe200078ec0ff */
[----:B------:R-:W-:Y:S01]  /*0cc0*/  ULDC.U8 UR8, c[0x0][0x2a0] ;  /* 0x0000a80000087ab9 */ /* 0x000fe20000000000 */
[----:B------:R-:W-:Y:S01]  /*0cd0*/  VIMNMX R7, R5, 0x20, PT ;  /* 0x0000002005077848 */ /* 0x000fe20003fe0100 */
[----:B------:R-:W-:Y:S01]  /*0ce0*/  UISETP.NE.AND.EX UP0, UPT, UR9, URZ, UPT, UP0 ;  /* 0x0000003f0900728c */ /* 0x000fe2000bf05300 */
[----:B------:R-:W-:Y:S01]  /*0cf0*/  VIADDMNMX R11, R6, -R11, RZ, !PT ;  /* 0x8000000b060b7246 */ /* 0x000fe200078001ff */
[----:B------:R-:W-:Y:S01]  /*0d00*/  IMAD R6, R98, -0x2daee0ad, RZ ;  /* 0xd2511f5362067824 */ /* 0x000fe200078e02ff */
[----:B------:R-:W-:Y:S01]  /*0d10*/  IADD3 R7, R7, R96, RZ ;  /* 0x0000006007077210 */ /* 0x000fe20007ffe0ff */
[----:B------:R-:W-:Y:S01]  /*0d20*/  ULDC UR35, c[0x0][0x218] ;  /* 0x0000860000237ab9 */ /* 0x000fe20000000800 */
[----:B------:R-:W-:Y:S01]  /*0d30*/  VIMNMX R11, R11, 0x20, PT ;  /* 0x000000200b0b7848 */ /* 0x000fe20003fe0100 */
[----:B------:R-:W-:Y:S01]  /*0d40*/  ULDC UR14, c[0x0][0x290] ;  /* 0x0000a400000e7ab9 */ /* 0x000fe20000000800 */
[----:B------:R-:W-:Y:S01]  /*0d50*/  LOP3.LUT R5, R93, UR33, R10, 0x96, !PT ;  /* 0x000000215d057c12 */ /* 0x000fe2000f8e960a */
[----:B------:R-:W-:Y:S01]  /*0d60*/  IMAD.SHL.U32 R7, R7, 0x8, RZ ;  /* 0x0000000807077824 */ /* 0x000fe200078e00ff */
[----:B------:R-:W-:Y:S01]  /*0d70*/  IADD3 R11, R96, R11, RZ ;  /* 0x0000000b600b7210 */ /* 0x000fe20007ffe0ff */
[C---:B------:R-:W-:Y:S01]  /*0d80*/  IMAD.HI.U32 R93, R9.reuse, -0x2daee0ad, RZ ;  /* 0xd2511f53095d7827 */ /* 0x040fe200078e00ff */
[----:B------:R-:W-:Y:S01]  /*0d90*/  HFMA2.MMA R10, -RZ, RZ, 0, 0 ;  /* 0x00000000ff0a7435 */ /* 0x000fe200000001ff */
[----:B------:R-:W-:Y:S01]  /*0da0*/  UISETP.NE.AND UP1, UPT, UR8, URZ, UPT ;  /* 0x0000003f0800728c */ /* 0x000fe2000bf25270 */
[----:B------:R-:W-:Y:S01]  /*0db0*/  I2FP.F32.U32 R164, R7 ;  /* 0x0000000700a47245 */ /* 0x000fe20000201000 */
[----:B------:R-:W-:Y:S01]  /*0dc0*/  IMAD R9, R9, -0x2daee0ad, RZ ;  /* 0xd2511f5309097824 */ /* 0x000fe200078e02ff */
[----:B------:R-:W-:Y:S01]  /*0dd0*/  LOP3.LUT R7, R8, 0x3, RZ, 0xc0, !PT ;  /* 0x0000000308077812 */ /* 0x000fe200078ec0ff */
[----:B------:R-:W-:Y:S01]  /*0de0*/  IMAD R8, R97, -0x326172a9, RZ ;  /* 0xcd9e8d5761087824 */ /* 0x000fe200078e02ff */
[----:B------:R-:W-:Y:S01]  /*0df0*/  LOP3.LUT R6, R93, UR34, R6, 0x96, !PT ;  /* 0x000000225d067c12 */ /* 0x000fe2000f8e9606 */
[----:B------:R-:W-:Y:S01]  /*0e00*/  IMAD.SHL.U32 R165, R11, 0x8, RZ ;  /* 0x000000080ba57824 */ /* 0x000fe200078e00ff */
[----:B------:R-:W0:Y:S01]  /*0e10*/  MUFU.RCP R164, R164 ;  /* 0x000000a400a47308 */ /* 0x000e220000001000 */
[----:B------:R-:W-:Y:S01]  /*0e20*/  ULDC.64 UR10, c[0x0][0x238] ;  /* 0x00008e00000a7ab9 */ /* 0x000fe20000000a00 */
[----:B------:R-:W-:Y:S01]  /*0e30*/  ULDC.64 UR12, c[0x0][0x240] ;  /* 0x00009000000c7ab9 */ /* 0x000fe20000000a00 */
[----:B------:R-:W-:-:S05]  /*0e40*/  ULDC.64 UR16, c[0x0][0x210] ;  /* 0x0000840000107ab9 */ /* 0x000fca0000000a00 */
.L_x_22945:
        /* <DEDUP_REMOVED lines=15> */
[----:B--2---:R-:W-:-:S03]  /*0f40*/  @P0 HADD2.F32 R132, -RZ, R133.H0_H0 ;  /* 0x20000085ff840230 */ /* 0x004fc60000004100 */
        /* <DEDUP_REMOVED lines=24> */
.L_x_22707:
[----:B------:R-:W-:-:S07]  /*10d0*/  IMAD.MOV.U32 R133, RZ, RZ, R8 ;  /* 0x000000ffff857224 */ /* 0x000fce00078e0008 */
.L_x_22708:
[----:B------:R-:W-:Y:S05]  /*10e0*/  BSYNC B1 ;  /* 0x0000000000017941 */ /* 0x000fea0003800000 */
.L_x_22706:
        /* <DEDUP_REMOVED lines=16> */
.L_x_22712:
[----:B------:R-:W-:Y:S05]  /*11f0*/  BSYNC B2 ;  /* 0x0000000000027941 */ /* 0x000fea0003800000 */
.L_x_22711:
        /* <DEDUP_REMOVED lines=43> */
.L_x_22710:
[----:B------:R-:W-:Y:S05]  /*14b0*/  BSYNC B1 ;  /* 0x0000000000017941 */ /* 0x000fea0003800000 */
.L_x_22709:
[----:B------:R-:W1:Y:S01]  /*14c0*/  LDC R156, c[0x0][0x298] ;  /* 0x0000a600ff9c7b82 */ /* 0x000e620000000800 */
[----:B------:R-:W-:Y:S01]  /*14d0*/  ISETP.NE.U32.AND P0, PT, R100, RZ, PT ;  /* 0x000000ff6400720c */ /* 0x000fe20003f05070 */
[----:B------:R-:W-:Y:S01]  /*14e0*/  IMAD.MOV.U32 R150, RZ, RZ, 0x2f800000 ;  /* 0x2f800000ff967424 */ /* 0x000fe200078e00ff */
[----:B------:R-:W-:Y:S01]  /*14f0*/  I2FP.F32.U32 R7, R133 ;  /* 0x0000008500077245 */ /* 0x000fe20000201000 */
[----:B------:R-:W-:Y:S01]  /*1500*/  BSSY B1, `(.L_x_22713) ;  /* 0x0000018000017945 */ /* 0x000fe20003800000 */
[----:B------:R-:W-:Y:S01]  /*1510*/  ISETP.NE.AND.EX P0, PT, R101, RZ, PT, P0 ;  /* 0x000000ff6500720c */ /* 0x000fe20003f05300 */
[----:B-----5:R-:W-:Y:S01]  /*1520*/  HADD2.F32 R101, -RZ, R104.H0_H0 ;  /* 0x20000068ff657230 */ /* 0x020fe20000004100 */
[----:B------:R-:W-:Y:S01]  /*1530*/  IADD3 R103, R134, 0x1, RZ ;  /* 0x0000000186677810 */ /* 0x000fe20007ffe0ff */
[----:B------:R-:W2:Y:S01]  /*1540*/  LDC R151, c[0x0][0x294] ;  /* 0x0000a500ff977b82 */ /* 0x000ea20000000800 */
[----:B------:R-:W-:Y:S02]  /*1550*/  FFMA.FTZ R100, R7, R150, 1.1641532182693481445e-10 ;  /* 0x2f00000007647423 */ /* 0x000fe40000010096 */
        /* <DEDUP_REMOVED lines=17> */
.L_x_22714:
[----:B------:R-:W-:-:S07]  /*1670*/  MOV R101, R8 ;  /* 0x0000000800657202 */ /* 0x000fce0000000f00 */
.L_x_22715:
[----:B------:R-:W-:Y:S05]  /*1680*/  BSYNC B1 ;  /* 0x0000000000017941 */ /* 0x000fea0003800000 */
.L_x_22713:
        /* <DEDUP_REMOVED lines=16> */
.L_x_22719:
[----:B------:R-:W-:Y:S05]  /*1790*/  BSYNC B2 ;  /* 0x0000000000027941 */ /* 0x000fea0003800000 */
.L_x_22718:
        /* <DEDUP_REMOVED lines=41> */
[----:B------:R-:W-:Y:S01]  /*1a30*/  IMAD.MOV.U32 R103, RZ, RZ, RZ ;  /* 0x000000ffff677224 */ /* 0x000fe200078e00ff */
[----:B------:R-:W-:-:S07]  /*1a40*/  MOV R9, R102 ;  /* 0x0000006600097202 */ /* 0x000fce0000000f00 */
.L_x_22717:
[----:B------:R-:W-:Y:S05]  /*1a50*/  BSYNC B1 ;  /* 0x0000000000017941 */ /* 0x000fea0003800000 */
.L_x_22716:
        /* <DEDUP_REMOVED lines=22> */
.L_x_22721:
[----:B------:R-:W-:-:S07]  /*1bc0*/  MOV R104, R8 ;  /* 0x0000000800687202 */ /* 0x000fce0000000f00 */
.L_x_22722:
[----:B------:R-:W-:Y:S05]  /*1bd0*/  BSYNC B1 ;  /* 0x0000000000017941 */ /* 0x000fea0003800000 */
.L_x_22720:
        /* <DEDUP_REMOVED lines=16> */
.L_x_22726:
[----:B------:R-:W-:Y:S05]  /*1ce0*/  BSYNC B2 ;  /* 0x0000000000027941 */ /* 0x000fea0003800000 */
.L_x_22725:
        /* <DEDUP_REMOVED lines=43> */
.L_x_22724:
[----:B------:R-:W-:Y:S05]  /*1fa0*/  BSYNC B1 ;  /* 0x0000000000017941 */ /* 0x000fea0003800000 */
.L_x_22723:
        /* <DEDUP_REMOVED lines=21> */
.L_x_22728:
[----:B------:R-:W-:-:S07]  /*2100*/  MOV R103, R8 ;  /* 0x0000000800677202 */ /* 0x000fce0000000f00 */
.L_x_22729:
[----:B------:R-:W-:Y:S05]  /*2110*/  BSYNC B1 ;  /* 0x0000000000017941 */ /* 0x000fea0003800000 */
.L_x_22727:
        /* <DEDUP_REMOVED lines=16> */
.L_x_22733:
[----:B------:R-:W-:Y:S05]  /*2220*/  BSYNC B2 ;  /* 0x0000000000027941 */ /* 0x000fea0003800000 */
.L_x_22732:
        /* <DEDUP_REMOVED lines=43> */
.L_x_22731:
[----:B------:R-:W-:Y:S05]  /*24e0*/  BSYNC B1 ;  /* 0x0000000000017941 */ /* 0x000fea0003800000 */
.L_x_22730:
        /* <DEDUP_REMOVED lines=21> */
.L_x_22735:
[----:B------:R-:W-:-:S07]  /*2640*/  MOV R135, R8 ;  /* 0x0000000800877202 */ /* 0x000fce0000000f00 */
.L_x_22736:
[----:B------:R-:W-:Y:S05]  /*2650*/  BSYNC B1 ;  /* 0x0000000000017941 */ /* 0x000fea0003800000 */
.L_x_22734:
        /* <DEDUP_REMOVED lines=16> */
.L_x_22740:
[----:B------:R-:W-:Y:S05]  /*2760*/  BSYNC B2 ;  /* 0x0000000000027941 */ /* 0x000fea0003800000 */
.L_x_22739:
        /* <DEDUP_REMOVED lines=43> */
.L_x_22738:
[----:B------:R-:W-:Y:S05]  /*2a20*/  BSYNC B1 ;  /* 0x0000000000017941 */ /* 0x000fea0003800000 */
.L_x_22737:
[----:B------:R-:W-:Y:S01]  /*2a30*/  I2FP.F32.U32 R7, R135 ;  /* 0x0000008700077245 */ /* 0x000fe20000201000 */
[----:B------:R-:W-:Y:S01]  /*2a40*/  HADD2.F32 R105, -RZ, R106.H0_H0 ;  /* 0x2000006aff697230 */ /* 0x000fe20000004100 */
[C---:B------:R-:W-:Y:S01]  /*2a50*/  ISETP.NE.AND P4, PT, R148.reuse, 0x1, PT ;  /* 0x000000019400780c */ /* 0x040fe20003f85270 */
        /* <DEDUP_REMOVED lines=18> */
.L_x_22742:
[----:B------:R-:W-:-:S07]  /*2b80*/  MOV R105, R8 ;  /* 0x0000000800697202 */ /* 0x000fce0000000f00 */
.L_x_22743:
[----:B------:R-:W-:Y:S05]  /*2b90*/  BSYNC B1 ;  /* 0x0000000000017941 */ /* 0x000fea0003800000 */
.L_x_22741:
        /* <DEDUP_REMOVED lines=16> */
.L_x_22747:
[----:B------:R-:W-:Y:S05]  /*2ca0*/  BSYNC B2 ;  /* 0x0000000000027941 */ /* 0x000fea0003800000 */
.L_x_22746:
        /* <DEDUP_REMOVED lines=43> */
.L_x_22745:
[----:B------:R-:W-:Y:S05]  /*2f60*/  BSYNC B1 ;  /* 0x0000000000017941 */ /* 0x000fea0003800000 */
.L_x_22744:
        /* <DEDUP_REMOVED lines=21> */
.L_x_22749:
[----:B------:R-:W-:-:S07]  /*30c0*/  MOV R106, R8 ;  /* 0x00000008006a7202 */ /* 0x000fce0000000f00 */
.L_x_22750:
[----:B------:R-:W-:Y:S05]  /*30d0*/  BSYNC B1 ;  /* 0x0000000000017941 */ /* 0x000fea0003800000 */
.L_x_22748:
        /* <DEDUP_REMOVED lines=16> */
.L_x_22754:
[----:B------:R-:W-:Y:S05]  /*31e0*/  BSYNC B2 ;  /* 0x0000000000027941 */ /* 0x000fea0003800000 */
.L_x_22753:
        /* <DEDUP_REMOVED lines=43> */
.L_x_22752:
[----:B------:R-:W-:Y:S05]  /*34a0*/  BSYNC B1 ;  /* 0x0000000000017941 */ /* 0x000fea0003800000 */
.L_x_22751:
        /* <DEDUP_REMOVED lines=21> */
.L_x_22756:
[----:B------:R-:W-:-:S07]  /*3600*/  MOV R135, R8 ;  /* 0x0000000800877202 */ /* 0x000fce0000000f00 */
.L_x_22757:
[----:B------:R-:W-:Y:S05]  /*3610*/  BSYNC B1 ;  /* 0x0000000000017941 */ /* 0x000fea0003800000 */
.L_x_22755:
        /* <DEDUP_REMOVED lines=18> */
.L_x_22761:
[----:B------:R-:W-:Y:S05]  /*3740*/  BSYNC B2 ;  /* 0x0000000000027941 */ /* 0x000fea0003800000 */
.L_x_22760:
        /* <DEDUP_REMOVED lines=43> */
.L_x_22759:
[----:B------:R-:W-:Y:S05]  /*3a00*/  BSYNC B1 ;  /* 0x0000000000017941 */ /* 0x000fea0003800000 */
.L_x_22758:
[----:B------:R-:W-:Y:S01]  /*3a10*/  I2FP.F32.U32 R135, R135 ;  /* 0x0000008700877245 */ /* 0x000fe20000201000 */
[----:B------:R-:W-:Y:S01]  /*3a20*/  HADD2.F32 R107, -RZ, R107.H1_H1 ;  /* 0x3000006bff6b7230 */ /* 0x000fe20000004100 */
        /* <DEDUP_REMOVED lines=33> */
.L_x_22705:
[----:B------:R-:W-:Y:S05]  /*3c40*/  BSYNC B0 ;  /* 0x0000000000007941 */ /* 0x000fea0003800000 */
.L_x_22704:
        /* <DEDUP_REMOVED lines=25> */
.L_x_22765:
[----:B------:R-:W-:-:S07]  /*3de0*/  IMAD.MOV.U32 R134, RZ, RZ, R8 ;  /* 0x000000ffff867224 */ /* 0x000fce00078e0008 */
.L_x_22766:
[----:B------:R-:W-:Y:S05]  /*3df0*/  BSYNC B1 ;  /* 0x0000000000017941 */ /* 0x000fea0003800000 */
.L_x_22764:
        /* <DEDUP_REMOVED lines=16> */
.L_x_22770:
[----:B------:R-:W-:Y:S05]  /*3f00*/  BSYNC B2 ;  /* 0x0000000000027941 */ /* 0x000fea0003800000 */
.L_x_22769:
        /* <DEDUP_REMOVED lines=43> */
.L_x_22768:
[----:B------:R-:W-:Y:S05]  /*41c0*/  BSYNC B1 ;  /* 0x0000000000017941 */ /* 0x000fea0003800000 */
.L_x_22767:
        /* <DEDUP_REMOVED lines=27> */
.L_x_22772:
[----:B------:R-:W-:-:S07]  /*4380*/  MOV R109, R8 ;  /* 0x00000008006d7202 */ /* 0x000fce0000000f00 */
.L_x_22773:
[----:B------:R-:W-:Y:S05]  /*4390*/  BSYNC B1 ;  /* 0x0000000000017941 */ /* 0x000fea0003800000 */
.L_x_22771:
        /* <DEDUP_REMOVED lines=16> */
.L_x_22777:
[----:B------:R-:W-:Y:S05]  /*44a0*/  BSYNC B2 ;  /* 0x0000000000027941 */ /* 0x000fea0003800000 */
.L_x_22776:
        /* <DEDUP_REMOVED lines=43> */
.L_x_22775:
[----:B------:R-:W-:Y:S05]  /*4760*/  BSYNC B1 ;  /* 0x0000000000017941 */ /* 0x000fea0003800000 */
.L_x_22774:
        /* <DEDUP_REMOVED lines=22> */
.L_x_22779:
[----:B------:R-:W-:-:S07]  /*48d0*/  MOV R112, R8 ;  /* 0x0000000800707202 */ /* 0x000fce0000000f00 */
.L_x_22780:
[----:B------:R-:W-:Y:S05]  /*48e0*/  BSYNC B1 ;  /* 0x0000000000017941 */ /* 0x000fea0003800000 */
.L_x_22778:
        /* <DEDUP_REMOVED lines=16> */
.L_x_22784:
[----:B------:R-:W-:Y:S05]  /*49f0*/  BSYNC B2 ;  /* 0x0000000000027941 */ /* 0x000fea0003800000 */
.L_x_22783:
        /* <DEDUP_REMOVED lines=43> */
.L_x_22782:
[----:B------:R-:W-:Y:S05]  /*4cb0*/  BSYNC B1 ;  /* 0x0000000000017941 */ /* 0x000fea0003800000 */
.L_x_22781:
        /* <DEDUP_REMOVED lines=21> */
.L_x_22786:
[----:B------:R-:W-:-:S07]  /*4e10*/  MOV R111, R8 ;  /* 0x00000008006f7202 */ /* 0x000fce0000000f00 */
.L_x_22787:
[----:B------:R-:W-:Y:S05]  /*4e20*/  BSYNC B1 ;  /* 0x0000000000017941 */ /* 0x000fea0003800000 */
.L_x_22785:
        /* <DEDUP_REMOVED lines=16> */
.L_x_22791:
[----:B------:R-:W-:Y:S05]  /*4f30*/  BSYNC B2 ;  /* 0x0000000000027941 */ /* 0x000fea0003800000 */
.L_x_22790:
        /* <DEDUP_REMOVED lines=43> */
.L_x_22789:
[----:B------:R-:W-:Y:S05]  /*51f0*/  BSYNC B1 ;  /* 0x0000000000017941 */ /* 0x000fea0003800000 */
.L_x_22788:
[----:B------:R-:W-:Y:S01]  /*5200*/  HFMA2.MMA R149, -RZ, RZ, 0.1171875, 0 ;  /* 0x2f800000ff957435 */ /* 0x000fe200000001ff */
[----:B------:R-:W-:Y:S01]  /*5210*/  I2FP.F32.U32 R111, R111 ;  /* 0x0000006f006f7245 */ /* 0x000fe20000201000 */
[----:B------:R-:W-:Y:S01]  /*5220*/  HADD2.F32 R113, -RZ, R113.H1_H1 ;  /* 0x30000071ff717230 */ /* 0x000fe20000004100 */
[C---:B------:R-:W-:Y:S01]  /*5230*/  ISETP.NE.AND P3, PT, R7.reuse, 0x1, PT ;  /* 0x000000010700780c */ /* 0x040fe20003f65270 */
[----:B------:R-:W-:Y:S01]  /*5240*/  BSSY B1, `(.L_x_22792) ;  /* 0x0000013000017945 */ /* 0x000fe20003800000 */
[----:B------:R-:W-:Y:S02]  /*5250*/  VIADD R148, R7, 0x1 ;  /* 0x0000000107947836 */ /* 0x000fe40000000000 */
[----:B------:R-:W-:-:S03]  /*5260*/  FMUL.FTZ R113, R113, R132 ;  /* 0x0000008471717220 */ /* 0x000fc60000410000 */
[----:B------:R-:W-:Y:S01]  /*5270*/  FFMA.FTZ R111, R111, R149, 1.1641532182693481445e-10 ;  /* 0x2f0000006f6f7423 */ /* 0x000fe20000010095 */
[----:B------:R-:W-:-:S04]  /*5280*/  FMUL.FTZ R113, R113, R151 ;  /* 0x0000009771717220 */ /* 0x000fc80000410000 */
        /* <DEDUP_REMOVED lines=13> */
.L_x_22793:
[----:B------:R-:W-:-:S07]  /*5360*/  IMAD.MOV.U32 R135, RZ, RZ, R8 ;  /* 0x000000ffff877224 */ /* 0x000fce00078e0008 */
.L_x_22794:
[----:B------:R-:W-:Y:S05]  /*5370*/  BSYNC B1 ;  /* 0x0000000000017941 */ /* 0x000fea0003800000 */
.L_x_22792:
        /* <DEDUP_REMOVED lines=16> */
.L_x_22798:
[----:B------:R-:W-:Y:S05]  /*5480*/  BSYNC B2 ;  /* 0x0000000000027941 */ /* 0x000fea0003800000 */
.L_x_22797:
        /* <DEDUP_REMOVED lines=43> */
.L_x_22796:
[----:B------:R-:W-:Y:S05]  /*5740*/  BSYNC B1 ;  /* 0x0000000000017941 */ /* 0x000fea0003800000 */
.L_x_22795:
        /* <DEDUP_REMOVED lines=21> */
.L_x_22800:
[----:B------:R-:W-:-:S07]  /*58a0*/  IMAD.MOV.U32 R113, RZ, RZ, R8 ;  /* 0x000000ffff717224 */ /* 0x000fce00078e0008 */
.L_x_22801:
[----:B------:R-:W-:Y:S05]  /*58b0*/  BSYNC B1 ;  /* 0x0000000000017941 */ /* 0x000fea0003800000 */
.L_x_22799:
        /* <DEDUP_REMOVED lines=16> */
.L_x_22805:
[----:B------:R-:W-:Y:S05]  /*59c0*/  BSYNC B2 ;  /* 0x0000000000027941 */ /* 0x000fea0003800000 */
.L_x_22804:
        /* <DEDUP_REMOVED lines=43> */
.L_x_22803:
[----:B------:R-:W-:Y:S05]  /*5c80*/  BSYNC B1 ;  /* 0x0000000000017941 */ /* 0x000fea0003800000 */
.L_x_22802:
[----:B------:R-:W-:Y:S01]  /*5c90*/  I2FP.F32.U32 R113, R113 ;  /* 0x0000007100717245 */ /* 0x000fe20000201000 */
[----:B------:R-:W-:Y:S01]  /*5ca0*/  HADD2.F32 R135, -RZ, R114.H1_H1 ;  /* 0x30000072ff877230 */ /* 0x000fe20000004100 */
[----:B------:R-:W-:Y:S01]  /*5cb0*/  ISETP.NE.AND P5, PT, R7, 0x1, PT ;  /* 0x000000010700780c */ /* 0x000fe20003fa5270 */
[----:B------:R-:W-:Y:S01]  /*5cc0*/  IMAD.MOV.U32 R148, RZ, RZ, 0x2f800000 ;  /* 0x2f800000ff947424 */ /* 0x000fe200078e00ff */
[----:B------:R-:W-:Y:S02]  /*5cd0*/  BSSY B1, `(.L_x_22806) ;  /* 0x0000013000017945 */ /* 0x000fe40003800000 */
[----:B------:R-:W-:Y:S01]  /*5ce0*/  FMUL.FTZ R135, R135, R132 ;  /* 0x0000008487877220 */ /* 0x000fe20000410000 */
[----:B------:R-:W-:Y:S01]  /*5cf0*/  FFMA.FTZ R113, R113, R148, 1.1641532182693481445e-10 ;  /* 0x2f00000071717423 */ /* 0x000fe20000010094 */
[----:B------:R-:W-:Y:S02]  /*5d00*/  IADD3 R148, R7, 0x1, RZ ;  /* 0x0000000107947810 */ /* 0x000fe40007ffe0ff */
[----:B------:R-:W-:-:S02]  /*5d10*/  FMUL.FTZ R135, R135, R151 ;  /* 0x0000009787877220 */ /* 0x000fc40000410000 */
        /* <DEDUP_REMOVED lines=13> */
.L_x_22807:
[----:B------:R-:W-:-:S07]  /*5df0*/  MOV R114, R8 ;  /* 0x0000000800727202 */ /* 0x000fce0000000f00 */
.L_x_22808:
[----:B------:R-:W-:Y:S05]  /*5e00*/  BSYNC B1 ;  /* 0x0000000000017941 */ /* 0x000fea0003800000 */
.L_x_22806:
        /* <DEDUP_REMOVED lines=16> */
.L_x_22812:
[----:B------:R-:W-:Y:S05]  /*5f10*/  BSYNC B2 ;  /* 0x0000000000027941 */ /* 0x000fea0003800000 */
.L_x_22811:
        /* <DEDUP_REMOVED lines=43> */
.L_x_22810:
[----:B------:R-:W-:Y:S05]  /*61d0*/  BSYNC B1 ;  /* 0x0000000000017941 */ /* 0x000fea0003800000 */
.L_x_22809:
[----:B------:R-:W-:Y:S01]  /*61e0*/  HFMA2.MMA R149, -RZ, RZ, 0.1171875, 0 ;  /* 0x2f800000ff957435 */ /* 0x000fe200000001ff */
[----:B------:R-:W-:Y:S01]  /*61f0*/  I2FP.F32.U32 R7, R114 ;  /* 0x0000007200077245 */ /* 0x000fe20000201000 */
[----:B------:R-:W-:Y:S01]  /*6200*/  HADD2.F32 R135, -RZ, R115.H0_H0 ;  /* 0x20000073ff877230 */ /* 0x000fe20000004100 */
[----:B------:R-:W-:Y:S01]  /*6210*/  ISETP.NE.AND P6, PT, R148, 0x1, PT ;  /* 0x000000019400780c */ /* 0x000fe20003fc5270 */
[----:B------:R-:W-:Y:S03]  /*6220*/  BSSY B1, `(.L_x_22813) ;  /* 0x0000013000017945 */ /* 0x000fe60003800000 */
[----:B------:R-:W-:-:S03]  /*6230*/  FMUL.FTZ R135, R135, R132 ;  /* 0x0000008487877220 */ /* 0x000fc60000410000 */
[----:B------:R-:W-:Y:S01]  /*6240*/  FFMA.FTZ R7, R7, R149, 1.1641532182693481445e-10 ;  /* 0x2f00000007077423 */ /* 0x000fe20000010095 */
[----:B------:R-:W-:-:S04]  /*6250*/  FMUL.FTZ R135, R135, R151 ;  /* 0x0000009787877220 */ /* 0x000fc80000410000 */
        /* <DEDUP_REMOVED lines=14> */
.L_x_22814:
[----:B------:R-:W-:-:S07]  /*6340*/  IMAD.MOV.U32 R135, RZ, RZ, R8 ;  /* 0x000000ffff877224 */ /* 0x000fce00078e0008 */
.L_x_22815:
[----:B------:R-:W-:Y:S05]  /*6350*/  BSYNC B1 ;  /* 0x0000000000017941 */ /* 0x000fea0003800000 */
.L_x_22813:
        /* <DEDUP_REMOVED lines=18> */
.L_x_22819:
[----:B------:R-:W-:Y:S05]  /*6480*/  BSYNC B2 ;  /* 0x0000000000027941 */ /* 0x000fea0003800000 */
.L_x_22818:
        /* <DEDUP_REMOVED lines=40> */
[----:B------:R-:W-:-:S03]  /*6710*/  LOP3.LUT R5, R9, UR33, R150, 0x96, !PT ;  /* 0x0000002109057c12 */ /* 0x000fc6000f8e9696 */
[----:B------:R-:W-:Y:S01]  /*6720*/  IMAD.MOV.U32 R9, RZ, RZ, R148 ;  /* 0x000000ffff097224 */ /* 0x000fe200078e0094 */
[----:B------:R-:W-:-:S07]  /*6730*/  LOP3.LUT R6, R149, UR34, R6, 0x96, !PT ;  /* 0x0000002295067c12 */ /* 0x000fce000f8e9606 */
.L_x_22817:
[----:B------:R-:W-:Y:S05]  /*6740*/  BSYNC B1 ;  /* 0x0000000000017941 */ /* 0x000fea0003800000 */
.L_x_22816:
[----:B------:R-:W1:Y:S01]  /*6750*/  LDC R150, c[0x0][0x294] ;  /* 0x0000a500ff967b82 */ /* 0x000e620000000800 */
[----:B------:R-:W-:Y:S01]  /*6760*/  I2FP.F32.U32 R135, R135 ;  /* 0x0000008700877245 */ /* 0x000fe20000201000 */
[----:B------:R-:W-:Y:S01]  /*6770*/  IMAD.MOV.U32 R148, RZ, RZ, 0x2f800000 ;  /* 0x2f800000ff947424 */ /* 0x000fe200078e00ff */
[----:B------:R-:W-:Y:S01]  /*6780*/  SEL R149, RZ, 0x10000, P5 ;  /* 0x00010000ff957807 */ /* 0x000fe20002800000 */
[----:B------:R-:W-:Y:S01]  /*6790*/  HADD2.F32 R115, -RZ, R115.H1_H1 ;  /* 0x30000073ff737230 */ /* 0x000fe20000004100 */
[----:B------:R-:W-:Y:S01]  /*67a0*/  ISETP.NE.AND P5, PT, R134, RZ, PT ;  /* 0x000000ff8600720c */ /* 0x000fe20003fa5270 */
[----:B------:R-:W-:Y:S01]  /*67b0*/  FFMA.FTZ R148, R135, R148, 1.1641532182693481445e-10 ;  /* 0x2f00000087947423 */ /* 0x000fe20000010094 */
[----:B------:R-:W-:Y:S01]  /*67c0*/  SEL R135, RZ, 0x1, P3 ;  /* 0x00000001ff877807 */ /* 0x000fe20001800000 */
[----:B------:R-:W2:Y:S01]  /*67d0*/  LDC R151, c[0x0][0x298] ;  /* 0x0000a600ff977b82 */ /* 0x000ea20000000800 */
[----:B------:R-:W-:Y:S01]  /*67e0*/  FMUL.FTZ R115, R115, R132 ;  /* 0x0000008473737220 */ /* 0x000fe20000410000 */
        /* <DEDUP_REMOVED lines=28> */
.L_x_22763:
[----:B------:R-:W-:Y:S05]  /*69b0*/  BSYNC B0 ;  /* 0x0000000000007941 */ /* 0x000fea0003800000 */
.L_x_22762:
        /* <DEDUP_REMOVED lines=25> */
.L_x_22823:
[----:B------:R-:W-:-:S07]  /*6b50*/  IMAD.MOV.U32 R134, RZ, RZ, R8 ;  /* 0x000000ffff867224 */ /* 0x000fce00078e0008 */
.L_x_22824:
[----:B------:R-:W-:Y:S05]  /*6b60*/  BSYNC B1 ;  /* 0x0000000000017941 */ /* 0x000fea0003800000 */
.L_x_22822:
        /* <DEDUP_REMOVED lines=16> */
.L_x_22828:
[----:B------:R-:W-:Y:S05]  /*6c70*/  BSYNC B2 ;  /* 0x0000000000027941 */ /* 0x000fea0003800000 */
.L_x_22827:
        /* <DEDUP_REMOVED lines=43> */
.L_x_22826:
[----:B------:R-:W-:Y:S05]  /*6f30*/  BSYNC B1 ;  /* 0x0000000000017941 */ /* 0x000fea0003800000 */
.L_x_22825:
        /* <DEDUP_REMOVED lines=27> */
.L_x_22830:
[----:B------:R-:W-:-:S07]  /*70f0*/  MOV R117, R8 ;  /* 0x0000000800757202 */ /* 0x000fce0000000f00 */
.L_x_22831:
[----:B------:R-:W-:Y:S05]  /*7100*/  BSYNC B1 ;  /* 0x0000000000017941 */ /* 0x000fea0003800000 */
.L_x_22829:
        /* <DEDUP_REMOVED lines=16> */
.L_x_22835:
[----:B------:R-:W-:Y:S05]  /*7210*/  BSYNC B2 ;  /* 0x0000000000027941 */ /* 0x000fea0003800000 */
.L_x_22834:
        /* <DEDUP_REMOVED lines=43> */
.L_x_22833:
[----:B------:R-:W-:Y:S05]  /*74d0*/  BSYNC B1 ;  /* 0x0000000000017941 */ /* 0x000fea0003800000 */
.L_x_22832:
        /* <DEDUP_REMOVED lines=22> */
.L_x_22837:
[----:B------:R-:W-:-:S07]  /*7640*/  MOV R120, R8 ;  /* 0x0000000800787202 */ /* 0x000fce0000000f00 */
.L_x_22838:
[----:B------:R-:W-:Y:S05]  /*7650*/  BSYNC B1 ;  /* 0x0000000000017941 */ /* 0x000fea0003800000 */
.L_x_22836:
        /* <DEDUP_REMOVED lines=16> */
.L_x_22842:
[----:B------:R-:W-:Y:S05]  /*7760*/  BSYNC B2 ;  /* 0x0000000000027941 */ /* 0x000fea0003800000 */
.L_x_22841:
        /* <DEDUP_REMOVED lines=43> */
.L_x_22840:
[----:B------:R-:W-:Y:S05]  /*7a20*/  BSYNC B1 ;  /* 0x0000000000017941 */ /* 0x000fea0003800000 */
.L_x_22839:
        /* <DEDUP_REMOVED lines=21> */
.L_x_22844:
[----:B------:R-:W-:-:S07]  /*7b80*/  MOV R119, R8 ;  /* 0x0000000800777202 */ /* 0x000fce0000000f00 */
.L_x_22845:
[----:B------:R-:W-:Y:S05]  /*7b90*/  BSYNC B1 ;  /* 0x0000000000017941 */ /* 0x000fea0003800000 */
.L_x_22843:
        /* <DEDUP_REMOVED lines=16> */
.L_x_22849:
[----:B------:R-:W-:Y:S05]  /*7ca0*/  BSYNC B2 ;  /* 0x0000000000027941 */ /* 0x000fea0003800000 */
.L_x_22848:
        /* <DEDUP_REMOVED lines=43> */
.L_x_22847:
[----:B------:R-:W-:Y:S05]  /*7f60*/  BSYNC B1 ;  /* 0x0000000000017941 */ /* 0x000fea0003800000 */
.L_x_22846:
        /* <DEDUP_REMOVED lines=22> */
.L_x_22851:
[----:B------:R-:W-:-:S07]  /*80d0*/  IMAD.MOV.U32 R135, RZ, RZ, R8 ;  /* 0x000000ffff877224 */ /* 0x000fce00078e0008 */
.L_x_22852:
[----:B------:R-:W-:Y:S05]  /*80e0*/  BSYNC B1 ;  /* 0x0000000000017941 */ /* 0x000fea0003800000 */
.L_x_22850:
        /* <DEDUP_REMOVED lines=16> */
.L_x_22856:
[----:B------:R-:W-:Y:S05]  /*81f0*/  BSYNC B2 ;  /* 0x0000000000027941 */ /* 0x000fea0003800000 */
.L_x_22855:
        /* <DEDUP_REMOVED lines=43> */
.L_x_22854:
[----:B------:R-:W-:Y:S05]  /*84b0*/  BSYNC B1 ;  /* 0x0000000000017941 */ /* 0x000fea0003800000 */
.L_x_22853:
        /* <DEDUP_REMOVED lines=21> */
.L_x_22858:
[----:B------:R-:W-:-:S07]  /*8610*/  IMAD.MOV.U32 R121, RZ, RZ, R8 ;  /* 0x000000ffff797224 */ /* 0x000fce00078e0008 */
.L_x_22859:
[----:B------:R-:W-:Y:S05]  /*8620*/  BSYNC B1 ;  /* 0x0000000000017941 */ /* 0x000fea0003800000 */
.L_x_22857:
        /* <DEDUP_REMOVED lines=16> */
.L_x_22863:
[----:B------:R-:W-:Y:S05]  /*8730*/  BSYNC B2 ;  /* 0x0000000000027941 */ /* 0x000fea0003800000 */
.L_x_22862:
        /* <DEDUP_REMOVED lines=43> */
.L_x_22861:
[----:B------:R-:W-:Y:S05]  /*89f0*/  BSYNC B1 ;  /* 0x0000000000017941 */ /* 0x000fea0003800000 */
.L_x_22860:
        /* <DEDUP_REMOVED lines=22> */
.L_x_22865:
[----:B------:R-:W-:-:S07]  /*8b60*/  MOV R122, R8 ;  /* 0x00000008007a7202 */ /* 0x000fce0000000f00 */
.L_x_22866:
[----:B------:R-:W-:Y:S05]  /*8b70*/  BSYNC B1 ;  /* 0x0000000000017941 */ /* 0x000fea0003800000 */
.L_x_22864:
        /* <DEDUP_REMOVED lines=16> */
.L_x_22870:
[----:B------:R-:W-:Y:S05]  /*8c80*/  BSYNC B2 ;  /* 0x0000000000027941 */ /* 0x000fea0003800000 */
.L_x_22869:
        /* <DEDUP_REMOVED lines=43> */
.L_x_22868:
[----:B------:R-:W-:Y:S05]  /*8f40*/  BSYNC B1 ;  /* 0x0000000000017941 */ /* 0x000fea0003800000 */
.L_x_22867:
        /* <DEDUP_REMOVED lines=22> */
.L_x_22872:
[----:B------:R-:W-:-:S07]  /*90b0*/  IMAD.MOV.U32 R135, RZ, RZ, R8 ;  /* 0x000000ffff877224 */ /* 0x000fce00078e0008 */
.L_x_22873:
[----:B------:R-:W-:Y:S05]  /*90c0*/  BSYNC B1 ;  /* 0x0000000000017941 */ /* 0x000fea0003800000 */
.L_x_22871:
        /* <DEDUP_REMOVED lines=18> */
.L_x_22877:
[----:B------:R-:W-:Y:S05]  /*91f0*/  BSYNC B2 ;  /* 0x0000000000027941 */ /* 0x000fea0003800000 */
.L_x_22876:
        /* <DEDUP_REMOVED lines=43> */
.L_x_22875:
[----:B------:R-:W-:Y:S05]  /*94b0*/  BSYNC B1 ;  /* 0x0000000000017941 */ /* 0x000fea0003800000 */
.L_x_22874:
        /* <DEDUP_REMOVED lines=38> */
.L_x_22821:
[----:B------:R-:W-:Y:S05]  /*9720*/  BSYNC B0 ;  /* 0x0000000000007941 */ /* 0x000fea0003800000 */
.L_x_22820:
        /* <DEDUP_REMOVED lines=25> */
.L_x_22881:
[----:B------:R-:W-:-:S07]  /*98c0*/  IMAD.MOV.U32 R134, RZ, RZ, R8 ;  /* 0x000000ffff867224 */ /* 0x000fce00078e0008 */
.L_x_22882:
[----:B------:R-:W-:Y:S05]  /*98d0*/  BSYNC B1 ;  /* 0x0000000000017941 */ /* 0x000fea0003800000 */
.L_x_22880:
        /* <DEDUP_REMOVED lines=16> */
.L_x_22886:
[----:B------:R-:W-:Y:S05]  /*99e0*/  BSYNC B2 ;  /* 0x0000000000027941 */ /* 0x000fea0003800000 */
.L_x_22885:
        /* <DEDUP_REMOVED lines=43> */
.L_x_22884:
[----:B------:R-:W-:Y:S05]  /*9ca0*/  BSYNC B1 ;  /* 0x0000000000017941 */ /* 0x000fea0003800000 */
.L_x_22883:
[----:B------:R-:W0:Y:S01]  /*9cb0*/  LDC R151, c[0x0][0x298] ;  /* 0x0000a600ff977b82 */ /* 0x000e220000000800 */
[----:B------:R-:W-:Y:S01]  /*9cc0*/  ISETP.NE.U32.AND P0, PT, R124, RZ, PT ;  /* 0x000000ff7c00720c */ /* 0x000fe20003f05070 */
[----:B------:R-:W-:Y:S01]  /*9cd0*/  IMAD.MOV.U32 R148, RZ, RZ, 0x2f800000 ;  /* 0x2f800000ff947424 */ /* 0x000fe200078e00ff */
[----:B------:R-:W-:Y:S01]  /*9ce0*/  I2FP.F32.U32 R7, R134 ;  /* 0x0000008600077245 */ /* 0x000fe20000201000 */
[----:B------:R-:W-:Y:S01]  /*9cf0*/  BSSY B1, `(.L_x_22887) ;  /* 0x0000018000017945 */ /* 0x000fe20003800000 */
[----:B------:R-:W-:Y:S01]  /*9d00*/  ISETP.NE.AND.EX P0, PT, R125, RZ, PT, P0 ;  /* 0x000000ff7d00720c */ /* 0x000fe20003f05300 */
[----:B-----5:R-:W-:Y:S01]  /*9d10*/  HADD2.F32 R125, -RZ, R128.H0_H0 ;  /* 0x20000080ff7d7230 */ /* 0x020fe20000004100 */
[----:B------:R-:W-:Y:S01]  /*9d20*/  IADD3 R126, R135, 0x1, RZ ;  /* 0x00000001877e7810 */ /* 0x000fe20007ffe0ff */
[----:B------:R-:W1:Y:S01]  /*9d30*/  LDC R150, c[0x0][0x294] ;  /* 0x0000a500ff967b82 */ /* 0x000e620000000800 */
[----:B------:R-:W-:Y:S02]  /*9d40*/  FFMA.FTZ R7, R7, R148, 1.1641532182693481445e-10 ;  /* 0x2f00000007077423 */ /* 0x000fe40000010094 */
        /* <DEDUP_REMOVED lines=17> */
.L_x_22888:
[----:B------:R-:W-:-:S07]  /*9e60*/  MOV R125, R8 ;  /* 0x00000008007d7202 */ /* 0x000fce0000000f00 */
.L_x_22889:
[----:B------:R-:W-:Y:S05]  /*9e70*/  BSYNC B1 ;  /* 0x0000000000017941 */ /* 0x000fea0003800000 */
.L_x_22887:
        /* <DEDUP_REMOVED lines=16> */
.L_x_22893:
[----:B------:R-:W-:Y:S05]  /*9f80*/  BSYNC B2 ;  /* 0x0000000000027941 */ /* 0x000fea0003800000 */
.L_x_22892:
        /* <DEDUP_REMOVED lines=43> */
.L_x_22891:
[----:B------:R-:W-:Y:S05]  /*a240*/  BSYNC B1 ;  /* 0x0000000000017941 */ /* 0x000fea0003800000 */
.L_x_22890:
        /* <DEDUP_REMOVED lines=22> */
.L_x_22895:
[----:B------:R-:W-:-:S07]  /*a3b0*/  MOV R128, R8 ;  /* 0x0000000800807202 */ /* 0x000fce0000000f00 */
.L_x_22896:
[----:B------:R-:W-:Y:S05]  /*a3c0*/  BSYNC B1 ;  /* 0x0000000000017941 */ /* 0x000fea0003800000 */
.L_x_22894:
        /* <DEDUP_REMOVED lines=16> */
.L_x_22900:
[----:B------:R-:W-:Y:S05]  /*a4d0*/  BSYNC B2 ;  /* 0x0000000000027941 */ /* 0x000fea0003800000 */
.L_x_22899:
        /* <DEDUP_REMOVED lines=43> */
.L_x_22898:
[----:B------:R-:W-:Y:S05]  /*a790*/  BSYNC B1 ;  /* 0x0000000000017941 */ /* 0x000fea0003800000 */
.L_x_22897:
        /* <DEDUP_REMOVED lines=21> */
.L_x_22902:
[----:B------:R-:W-:-:S07]  /*a8f0*/  MOV R127, R8 ;  /* 0x00000008007f7202 */ /* 0x000fce0000000f00 */
.L_x_22903:
[----:B------:R-:W-:Y:S05]  /*a900*/  BSYNC B1 ;  /* 0x0000000000017941 */ /* 0x000fea0003800000 */
.L_x_22901:
        /* <DEDUP_REMOVED lines=16> */
.L_x_22907:
[----:B------:R-:W-:Y:S05]  /*aa10*/  BSYNC B2 ;  /* 0x0000000000027941 */ /* 0x000fea0003800000 */
.L_x_22906:
        /* <DEDUP_REMOVED lines=43> */
.L_x_22905:
[----:B------:R-:W-:Y:S05]  /*acd0*/  BSYNC B1 ;  /* 0x0000000000017941 */ /* 0x000fea0003800000 */
.L_x_22904:
        /* <DEDUP_REMOVED lines=22> */
.L_x_22909:
[----:B------:R-:W-:-:S07]  /*ae40*/  IMAD.MOV.U32 R135, RZ, RZ, R8 ;  /* 0x000000ffff877224 */ /* 0x000fce00078e0008 */
.L_x_22910:
[----:B------:R-:W-:Y:S05]  /*ae50*/  BSYNC B1 ;  /* 0x0000000000017941 */ /* 0x000fea0003800000 */
.L_x_22908:
        /* <DEDUP_REMOVED lines=16> */
.L_x_22914:
[----:B------:R-:W-:Y:S05]  /*af60*/  BSYNC B2 ;  /* 0x0000000000027941 */ /* 0x000fea0003800000 */
.L_x_22913:
        /* <DEDUP_REMOVED lines=43> */
.L_x_22912:
[----:B------:R-:W-:Y:S05]  /*b220*/  BSYNC B1 ;  /* 0x0000000000017941 */ /* 0x000fea0003800000 */
.L_x_22911:
        /* <DEDUP_REMOVED lines=21> */
.L_x_22916:
[----:B------:R-:W-:-:S07]  /*b380*/  IMAD.MOV.U32 R129, RZ, RZ, R8 ;  /* 0x000000ffff817224 */ /* 0x000fce00078e0008 */
.L_x_22917:
[----:B------:R-:W-:Y:S05]  /*b390*/  BSYNC B1 ;  /* 0x0000000000017941 */ /* 0x000fea0003800000 */
.L_x_22915:
        /* <DEDUP_REMOVED lines=16> */
.L_x_22921:
[----:B------:R-:W-:Y:S05]  /*b4a0*/  BSYNC B2 ;  /* 0x0000000000027941 */ /* 0x000fea0003800000 */
.L_x_22920:
        /* <DEDUP_REMOVED lines=43> */
.L_x_22919:
[----:B------:R-:W-:Y:S05]  /*b760*/  BSYNC B1 ;  /* 0x0000000000017941 */ /* 0x000fea0003800000 */
.L_x_22918:
        /* <DEDUP_REMOVED lines=22> */
.L_x_22923:
[----:B------:R-:W-:-:S07]  /*b8d0*/  MOV R130, R8 ;  /* 0x0000000800827202 */ /* 0x000fce0000000f00 */
.L_x_22924:
[----:B------:R-:W-:Y:S05]  /*b8e0*/  BSYNC B1 ;  /* 0x0000000000017941 */ /* 0x000fea0003800000 */
.L_x_22922:
        /* <DEDUP_REMOVED lines=16> */
.L_x_22928:
[----:B------:R-:W-:Y:S05]  /*b9f0*/  BSYNC B2 ;  /* 0x0000000000027941 */ /* 0x000fea0003800000 */
.L_x_22927:
        /* <DEDUP_REMOVED lines=43> */
.L_x_22926:
[----:B------:R-:W-:Y:S05]  /*bcb0*/  BSYNC B1 ;  /* 0x0000000000017941 */ /* 0x000fea0003800000 */
.L_x_22925:
        /* <DEDUP_REMOVED lines=22> */
.L_x_22930:
[----:B------:R-:W-:-:S07]  /*be20*/  MOV R135, R8 ;  /* 0x0000000800877202 */ /* 0x000fce0000000f00 */
.L_x_22931:
[----:B------:R-:W-:Y:S05]  /*be30*/  BSYNC B1 ;  /* 0x0000000000017941 */ /* 0x000fea0003800000 */
.L_x_22929:
        /* <DEDUP_REMOVED lines=18> */
.L_x_22935:
[----:B------:R-:W-:Y:S05]  /*bf60*/  BSYNC B2 ;  /* 0x0000000000027941 */ /* 0x000fea0003800000 */
.L_x_22934:
        /* <DEDUP_REMOVED lines=43> */
.L_x_22933:
[----:B------:R-:W-:Y:S05]  /*c220*/  BSYNC B1 ;  /* 0x0000000000017941 */ /* 0x000fea0003800000 */
.L_x_22932:
[----:B------:R-:W-:Y:S01]  /*c230*/  SEL R149, RZ, 0x10000, P5 ;  /* 0x00010000ff957807 */ /* 0x000fe20002800000 */
[----:B------:R-:W0:Y:S01]  /*c240*/  LDC R150, c[0x0][0x294] ;  /* 0x0000a500ff967b82 */ /* 0x000e220000000800 */
[----:B------:R-:W-:Y:S01]  /*c250*/  ISETP.NE.AND P5, PT, R134, RZ, PT ;  /* 0x000000ff8600720c */ /* 0x000fe20003fa5270 */
[----:B------:R-:W-:Y:S01]  /*c260*/  HADD2.F32 R131, -RZ, R131.H1_H1 ;  /* 0x30000083ff837230 */ /* 0x000fe20000004100 */
[----:B------:R-:W-:Y:S02]  /*c270*/  MOV R151, 0x2f800000 ;  /* 0x2f80000000977802 */ /* 0x000fe40000000f00 */
[----:B------:R-:W-:Y:S02]  /*c280*/  I2FP.F32.U32 R134, R135 ;  /* 0x0000008700867245 */ /* 0x000fe40000201000 */
[----:B------:R-:W-:Y:S01]  /*c290*/  FMUL.FTZ R131, R131, R132 ;  /* 0x0000008483837220 */ /* 0x000fe20000410000 */
[----:B------:R-:W-:Y:S02]  /*c2a0*/  SEL R148, RZ, 0x100, P4 ;  /* 0x00000100ff947807 */ /* 0x000fe40002000000 */
[----:B------:R-:W-:Y:S01]  /*c2b0*/  FFMA.FTZ R135, R134, R151, 1.1641532182693481445e-10 ;  /* 0x2f00000086877423 */ /* 0x000fe20000010097 */
[----:B------:R-:W-:Y:S01]  /*c2c0*/  SEL R134, RZ, 0x1, P3 ;  /* 0x00000001ff867807 */ /* 0x000fe20001800000 */
[----:B------:R-:W1:Y:S01]  /*c2d0*/  LDC R151, c[0x0][0x298] ;  /* 0x0000a600ff977b82 */ /* 0x000e620000000800 */
[----:B------:R-:W-:-:S02]  /*c2e0*/  ISETP.NE.AND P6, PT, R156, RZ, PT ;  /* 0x000000ff9c00720c */ /* 0x000fc40003fc5270 */
[----:B0-----:R-:W-:Y:S02]  /*c2f0*/  FSETP.GTU.FTZ.AND P3, PT, R135, R150, PT ;  /* 0x000000968700720b */ /* 0x001fe40003f7c000 */
[----:B------:R-:W-:Y:S02]  /*c300*/  SEL R150, RZ, 0x1, P2 ;  /* 0x00000001ff967807 */ /* 0x000fe40001000000 */
[----:B------:R-:W-:-:S04]  /*c310*/  SEL R135, RZ, 0x1000000, P3 ;  /* 0x01000000ff877807 */ /* 0x000fc80001800000 */
[----:B------:R-:W-:Y:S02]  /*c320*/  LOP3.LUT R149, R148, R135, R149, 0xfe, !PT ;  /* 0x0000008794957212 */ /* 0x000fe400078efe95 */
[----:B------:R-:W-:Y:S01]  /*c330*/  SEL R135, RZ, 0x1, P1 ;  /* 0x00000001ff877807 */ /* 0x000fe20000800000 */
[----:B-1----:R-:W-:Y:S01]  /*c340*/  FMUL.FTZ R131, R131, R151 ;  /* 0x0000009783837220 */ /* 0x002fe20000410000 */
[----:B------:R-:W-:Y:S01]  /*c350*/  IMAD.WIDE.U32 R150, R150, 0x1000000, RZ ;  /* 0x0100000096967825 */ /* 0x000fe200078e00ff */
[----:B------:R-:W-:-:S04]  /*c360*/  SEL R148, RZ, 0x1, P5 ;  /* 0x00000001ff947807 */ /* 0x000fc80002800000 */
        /* <DEDUP_REMOVED lines=17> */
.L_x_22879:
[----:B------:R-:W-:Y:S05]  /*c480*/  BSYNC B0 ;  /* 0x0000000000007941 */ /* 0x000fea0003800000 */
.L_x_22878:
        /* <DEDUP_REMOVED lines=41> */
[----:B------:R-:W-:Y:S02]  /*c720*/  @P2 FADD.FTZ R133, R131, R132 ;  /* 0x0000008483852221 */ /* 0x000fe40000010000 */
[----:B------:R-:W-:Y:S01]  /*c730*/  @!P3 VIADD R135, R135, 0x4 ;  /* 0x000000048787b836 */ /* 0x000fe20000000000 */
        /* <DEDUP_REMOVED lines=86> */
.L_x_22956:
[----:B------:R-:W2:Y:S01]  /*cca0*/  @!P4 S2R R149, SR_CgaCtaId ;  /* 0x000000000095c919 */ /* 0x000ea20000008800 */
[----:B------:R-:W-:Y:S01]  /*ccb0*/  @!P4 MOV R148, 0x400 ;  /* 0x000004000094c802 */ /* 0x000fe20000000f00 */
[----:B01----:R-:W-:Y:S01]  /*ccc0*/  FADD.FTZ R133, R133, R151 ;  /* 0x0000009785857221 */ /* 0x003fe20000010000 */
        /* <DEDUP_REMOVED lines=8> */
[----:B0-----:R-:W0:Y:S01]  /*cd50*/  @!P0 S2R R133, SR_CgaCtaId ;  /* 0x0000000000858919 */ /* 0x001e220000008800 */
[----:B------:R-:W-:Y:S01]  /*cd60*/  @!P0 MOV R132, 0x400 ;  /* 0x0000040000848802 */ /* 0x000fe20000000f00 */
[----:B------:R-:W-:Y:S01]  /*cd70*/  @!P0 IMAD.IADD R135, R135, 0x1, R150 ;  /* 0x0000000187878824 */ /* 0x000fe200078e0296 */
[----:B------:R-:W-:Y:S01]  /*cd80*/  HFMA2.MMA R151, -RZ, RZ, 0, 0 ;  /* 0x00000000ff977435 */ /* 0x000fe200000001ff */
[----:B------:R-:W-:Y:S01]  /*cd90*/  BAR.SYNC.DEFER_BLOCKING 0x0 ;  /* 0x0000000000007b1d */ /* 0x000fe20000010000 */
[----:B------:R-:W-:-:S04]  /*cda0*/  PLOP3.LUT P1, PT, PT, PT, UP1, 0x40, 0x0 ;  /* 0x000000000000781c */ /* 0x000fc80003f2e818 */
[----:B------:R-:W-:Y:S01]  /*cdb0*/  @!P0 IMAD.MOV.U32 R151, RZ, RZ, R165 ;  /* 0x000000ffff978224 */ /* 0x000fe200078e00a5 */
[----:B------:R-:W-:Y:S04]  /*cdc0*/  BSSY B0, `(.L_x_22937) ;  /* 0x0000058000007945 */ /* 0x000fe80003800000 */
[----:B------:R-:W1:Y:S01]  /*cdd0*/  SHFL.DOWN PT, R156, R151, 0x2, 0x1f ;  /* 0x08401f00979c7f89 */ /* 0x000e6200000e0000 */
[----:B------:R-:W-:Y:S02]  /*cde0*/  I2FP.F32.S32 R149, R151 ;  /* 0x0000009700957245 */ /* 0x000fe40000201400 */
[----:B0-----:R-:W-:-:S04]  /*cdf0*/  @!P0 LEA R132, R133, R132, 0x18 ;  /* 0x0000008485848211 */ /* 0x001fc800078ec0ff */
[----:B------:R-:W-:Y:S02]  /*ce00*/  @!P0 LEA R148, R135, R132, 0x3 ;  /* 0x0000008487948211 */ /* 0x000fe400078e18ff */
[----:B------:R-:W-:Y:S02]  /*ce10*/  CS2R R132, SRZ ;  /* 0x0000000000847805 */ /* 0x000fe4000001ff00 */
[----:B-1----:R-:W-:Y:S02]  /*ce20*/  I2FP.F32.S32 R150, R156 ;  /* 0x0000009c00967245 */ /* 0x002fe40000201400 */
[----:B------:R-:W-:Y:S02]  /*ce30*/  IADD3 R135, R156, R151, RZ ;  /* 0x000000979c877210 */ /* 0x000fe40007ffe0ff */
        /* <DEDUP_REMOVED lines=62> */
[----:B------:R-:W-:Y:S01]  /*d220*/  F2FP.F16.F32.PACK_AB R132, R133, R132 ;  /* 0x000000848584723e */ /* 0x000fe200000000ff */
        /* <DEDUP_REMOVED lines=8> */
[----:B------:R-:W-:Y:S02]  /*d2b0*/  F2FP.F16.F32.PACK_AB R133, R134, R133 ;  /* 0x000000858685723e */ /* 0x000fe400000000ff */
[----:B------:R-:W-:Y:S01]  /*d2c0*/  F2FP.F16.F32.PACK_AB R134, R156, R135 ;  /* 0x000000879c86723e */ /* 0x000fe200000000ff */
[----:B------:R-:W-:Y:S01]  /*d2d0*/  FADD.FTZ R156, R106, -R150 ;  /* 0x800000966a9c7221 */ /* 0x000fe20000010000 */
[----:B0-----:R-:W-:-:S04]  /*d2e0*/  IMAD.WIDE.U32 R148, R11, 0x10, R148 ;  /* 0x000000100b947825 */ /* 0x001fc800078e0094 */
[----:B------:R-:W-:Y:S01]  /*d2f0*/  FMUL.FTZ R135, R151, R156 ;  /* 0x0000009c97877220 */ /* 0x000fe20000410000 */
[----:B------:R-:W-:-:S03]  /*d300*/  VIADD R11, R11, 0x80 ;  /* 0x000000800b0b7836 */ /* 0x000fc60000000000 */
[----:B------:R-:W-:-:S05]  /*d310*/  FFMA.FTZ R135, R146, R135, R18 ;  /* 0x0000008792877223 */ /* 0x000fca0000010012 */
[----:B------:R-:W-:-:S05]  /*d320*/  F2FP.F16.F32.PACK_AB R135, R158, R135 ;  /* 0x000000879e87723e */ /* 0x000fca00000000ff */
[----:B------:R1:W-:Y:S02]  /*d330*/  STG.E.128 desc[UR4][R148.64], R132 ;  /* 0x0000008494007986 */ /* 0x0003e4000c101d04 */
.L_x_22938:
[----:B------:R-:W-:Y:S05]  /*d340*/  BSYNC B0 ;  /* 0x0000000000007941 */ /* 0x000fea0003800000 */
.L_x_22937:
        /* <DEDUP_REMOVED lines=31> */
[----:B------:R-:W-:-:S03]  /*d540*/  IADD3 R11, R11, 0x80, RZ ;  /* 0x000000800b0b7810 */ /* 0x000fc60007ffe0ff */
[----:B------:R-:W-:-:S05]  /*d550*/  FFMA.FTZ R135, R34, R135, R26 ;  /* 0x0000008722877223 */ /* 0x000fca000001001a */
[----:B------:R-:W-:-:S05]  /*d560*/  F2FP.F16.F32.PACK_AB R135, R158, R135 ;  /* 0x000000879e87723e */ /* 0x000fca00000000ff */
[----:B------:R2:W-:Y:S02]  /*d570*/  STG.E.128 desc[UR4][R148.64], R132 ;  /* 0x0000008494007986 */ /* 0x0005e4000c101d04 */
.L_x_22940:
[----:B------:R-:W-:Y:S05]  /*d580*/  BSYNC B0 ;  /* 0x0000000000007941 */ /* 0x000fea0003800000 */
.L_x_22939:
        /* <DEDUP_REMOVED lines=35> */
.L_x_22942:
[----:B------:R-:W-:Y:S05]  /*d7c0*/  BSYNC B0 ;  /* 0x0000000000007941 */ /* 0x000fea0003800000 */
.L_x_22941:
        /* <DEDUP_REMOVED lines=34> */
.L_x_22944:
[----:B------:R-:W-:Y:S05]  /*d9f0*/  BSYNC B0 ;  /* 0x0000000000007941 */ /* 0x000fea0003800000 */
.L_x_22943:
[----:B------:R-:W-:Y:S01]  /*da00*/  VIADD R0, R0, UR16 ;  /* 0x0000001000007c36 */ /* 0x000fe20008000000 */
[----:B------:R-:W-:-:S04]  /*da10*/  SEL R158, RZ, 0x1, P3 ;  /* 0x00000001ff9e7807 */ /* 0x000fc80001800000 */
[----:B------:R-:W-:-:S13]  /*da20*/  ISETP.GE.AND P0, PT, R0, UR17, PT ;  /* 0x0000001100007c0c */ /* 0x000fda000bf06270 */
[----:B------:R-:W-:Y:S05]  /*da30*/  @!P0 BRA `(.L_x_22945) ;  /* 0xffffff3400048947 */ /* 0x000fea000383ffff */
[----:B------:R-:W-:Y:S05]  /*da40*/  EXIT ;  /* 0x000000000000794d */ /* 0x000fea0003800000 */
.L_x_22936:
[----:B------:R-:W-:Y:S01]  /*da50*/  HFMA2.MMA R149, -RZ, RZ, 0, 1.847743988037109375e-06 ;  /* 0x0000001fff957435 */ /* 0x000fe200000001ff */
[----:B------:R-:W-:Y:S01]  /*da60*/  MOV R148, 0x1 ;  /* 0x0000000100947802 */ /* 0x000fe20000000f00 */
[----:B------:R-:W-:-:S09]  /*da70*/  IMAD.MOV.U32 R150, RZ, RZ, -0x1 ;  /* 0xffffffffff967424 */ /* 0x000fd200078e00ff */
[----:B0----5:R-:W-:Y:S05]  /*da80*/  WARPSYNC.COLLECTIVE R150, `(.L_x_22946) ;  /* 0x0000000096087348 */ /* 0x021fea0003c00000 */
[----:B------:R1:W2:Y:S02]  /*da90*/  SHFL.BFLY P5, R151, R133, R148, R149 ;  /* 0x0c00009485977389 */ /* 0x0002a400000a0095 */
[----:B012--5:R-:W-:Y:S01]  /*daa0*/  ENDCOLLECTIVE ;  /* 0x000000000000791b */ /* 0x027fe20003800000 */
.L_x_22946:
[----:B------:R-:W-:Y:S01]  /*dab0*/  HFMA2.MMA R148, -RZ, RZ, 0, 1.1920928955078125e-07 ;  /* 0x00000002ff947435 */ /* 0x000fe200000001ff */
[----:B------:R-:W-:-:S05]  /*dac0*/  FADD.FTZ R156, R133, R151 ;  /* 0x00000097859c7221 */ /* 0x000fca0000010000 */
[----:B------:R-:W-:-:S07]  /*dad0*/  MOV R133, R156 ;  /* 0x0000009c00857202 */ /* 0x000fce0000000f00 */
[----:B------:R-:W-:Y:S05]  /*dae0*/  WARPSYNC.COLLECTIVE R150, `(.L_x_22947) ;  /* 0x0000000096087348 */ /* 0x000fea0003c00000 */
[----:B------:R0:W1:Y:S02]  /*daf0*/  SHFL.BFLY P5, R151, R133, R148, R149 ;  /* 0x0c00009485977389 */ /* 0x00006400000a0095 */
[----:B01----:R-:W-:Y:S01]  /*db00*/  ENDCOLLECTIVE ;  /* 0x000000000000791b */ /* 0x003fe20003800000 */
.L_x_22947:
[----:B------:R-:W-:Y:S01]  /*db10*/  MOV R148, 0x4 ;  /* 0x0000000400947802 */ /* 0x000fe20000000f00 */
[----:B------:R-:W-:-:S04]  /*db20*/  FADD.FTZ R158, R156, R151 ;  /* 0x000000979c9e7221 */ /* 0x000fc80000010000 */
[----:B------:R-:W-:-:S07]  /*db30*/  IMAD.MOV.U32 R133, RZ, RZ, R158 ;  /* 0x000000ffff857224 */ /* 0x000fce00078e009e */
[----:B------:R-:W-:Y:S05]  /*db40*/  WARPSYNC.COLLECTIVE R150, `(.L_x_22948) ;  /* 0x0000000096087348 */ /* 0x000fea0003c00000 */
[----:B------:R0:W1:Y:S02]  /*db50*/  SHFL.BFLY P5, R151, R133, R148, R149 ;  /* 0x0c00009485977389 */ /* 0x00006400000a0095 */
[----:B01----:R-:W-:Y:S01]  /*db60*/  ENDCOLLECTIVE ;  /* 0x000000000000791b */ /* 0x003fe20003800000 */
.L_x_22948:
[----:B------:R-:W-:Y:S02]  /*db70*/  IMAD.MOV.U32 R148, RZ, RZ, 0x8 ;  /* 0x00000008ff947424 */ /* 0x000fe400078e00ff */
[----:B------:R-:W-:-:S05]  /*db80*/  FADD.FTZ R158, R158, R151 ;  /* 0x000000979e9e7221 */ /* 0x000fca0000010000 */
[----:B------:R-:W-:-:S07]  /*db90*/  MOV R133, R158 ;  /* 0x0000009e00857202 */ /* 0x000fce0000000f00 */
[----:B------:R-:W-:Y:S05]  /*dba0*/  WARPSYNC.COLLECTIVE R150, `(.L_x_22949) ;  /* 0x0000000096087348 */ /* 0x000fea0003c00000 */
[----:B------:R0:W1:Y:S02]  /*dbb0*/  SHFL.BFLY P5, R151, R133, R148, R149 ;  /* 0x0c00009485977389 */ /* 0x00006400000a0095 */
[----:B01----:R-:W-:Y:S01]  /*dbc0*/  ENDCOLLECTIVE ;  /* 0x000000000000791b */ /* 0x003fe20003800000 */
.L_x_22949:
[----:B------:R-:W-:Y:S01]  /*dbd0*/  HFMA2.MMA R148, -RZ, RZ, 0, 9.5367431640625e-07 ;  /* 0x00000010ff947435 */ /* 0x000fe200000001ff */
[----:B------:R-:W-:-:S05]  /*dbe0*/  FADD.FTZ R132, R158, R151 ;  /* 0x000000979e847221 */ /* 0x000fca0000010000 */
[----:B------:R-:W-:-:S07]  /*dbf0*/  MOV R133, R132 ;  /* 0x0000008400857202 */ /* 0x000fce0000000f00 */
[----:B------:R-:W-:Y:S05]  /*dc00*/  WARPSYNC.COLLECTIVE R150, `(.L_x_22950) ;  /* 0x0000000096087348 */ /* 0x000fea0003c00000 */
[----:B------:R0:W1:Y:S02]  /*dc10*/  SHFL.BFLY P5, R151, R133, R148, R149 ;  /* 0x0c00009485977389 */ /* 0x00006400000a0095 */
[----:B01----:R-:W-:Y:S01]  /*dc20*/  ENDCOLLECTIVE ;  /* 0x000000000000791b */ /* 0x003fe20003800000 */
.L_x_22950:
        /* <DEDUP_REMOVED lines=67> */
[----:B------:R-:W-:Y:S01]  /*e060*/  IMAD.MOV.U32 R148, RZ, RZ, 0x1 ;  /* 0x00000001ff947424 */ /* 0x000fe200078e00ff */
[----:B------:R-:W-:-:S07]  /*e070*/  MOV R149, 0x1f ;  /* 0x0000001f00957802 */ /* 0x000fce0000000f00 */
[----:B------:R-:W-:Y:S05]  /*e080*/  WARPSYNC.COLLECTIVE R150, `(.L_x_22951) ;  /* 0x0000000096087348 */ /* 0x000fea0003c00000 */
[----:B------:R0:W1:Y:S02]  /*e090*/  SHFL.BFLY P5, R151, R133, R148, R149 ;  /* 0x0c00009485977389 */ /* 0x00006400000a0095 */
[----:B01----:R-:W-:Y:S01]  /*e0a0*/  ENDCOLLECTIVE ;  /* 0x000000000000791b */ /* 0x003fe20003800000 */
.L_x_22951:
[----:B------:R-:W-:Y:S02]  /*e0b0*/  IMAD.MOV.U32 R148, RZ, RZ, 0x2 ;  /* 0x00000002ff947424 */ /* 0x000fe400078e00ff */
[----:B------:R-:W-:-:S05]  /*e0c0*/  FADD.FTZ R156, R133, R151 ;  /* 0x00000097859c7221 */ /* 0x000fca0000010000 */
[----:B------:R-:W-:-:S07]  /*e0d0*/  MOV R133, R156 ;  /* 0x0000009c00857202 */ /* 0x000fce0000000f00 */
[----:B------:R-:W-:Y:S05]  /*e0e0*/  WARPSYNC.COLLECTIVE R150, `(.L_x_22952) ;  /* 0x0000000096087348 */ /* 0x000fea0003c00000 */
[----:B------:R0:W1:Y:S02]  /*e0f0*/  SHFL.BFLY P5, R151, R133, R148, R149 ;  /* 0x0c00009485977389 */ /* 0x00006400000a0095 */
[----:B01----:R-:W-:Y:S01]  /*e100*/  ENDCOLLECTIVE ;  /* 0x000000000000791b */ /* 0x003fe20003800000 */
.L_x_22952:
[----:B------:R-:W-:Y:S01]  /*e110*/  HFMA2.MMA R148, -RZ, RZ, 0, 2.384185791015625e-07 ;  /* 0x00000004ff947435 */ /* 0x000fe200000001ff */
[----:B------:R-:W-:-:S05]  /*e120*/  FADD.FTZ R158, R156, R151 ;  /* 0x000000979c9e7221 */ /* 0x000fca0000010000 */
[----:B------:R-:W-:-:S07]  /*e130*/  MOV R133, R158 ;  /* 0x0000009e00857202 */ /* 0x000fce0000000f00 */
[----:B------:R-:W-:Y:S05]  /*e140*/  WARPSYNC.COLLECTIVE R150, `(.L_x_22953) ;  /* 0x0000000096087348 */ /* 0x000fea0003c00000 */
[----:B------:R0:W1:Y:S02]  /*e150*/  SHFL.BFLY P5, R151, R133, R148, R149 ;  /* 0x0c00009485977389 */ /* 0x00006400000a0095 */
[----:B01----:R-:W-:Y:S01]  /*e160*/  ENDCOLLECTIVE ;  /* 0x000000000000791b */ /* 0x003fe20003800000 */
.L_x_22953:
[----:B------:R-:W-:Y:S01]  /*e170*/  MOV R148, 0x8 ;  /* 0x0000000800947802 */ /* 0x000fe20000000f00 */
[----:B------:R-:W-:-:S04]  /*e180*/  FADD.FTZ R158, R158, R151 ;  /* 0x000000979e9e7221 */ /* 0x000fc80000010000 */
[----:B------:R-:W-:-:S07]  /*e190*/  IMAD.MOV.U32 R133, RZ, RZ, R158 ;  /* 0x000000ffff857224 */ /* 0x000fce00078e009e */
[----:B------:R-:W-:Y:S05]  /*e1a0*/  WARPSYNC.COLLECTIVE R150, `(.L_x_22954) ;  /* 0x0000000096087348 */ /* 0x000fea0003c00000 */
[----:B------:R0:W1:Y:S02]  /*e1b0*/  SHFL.BFLY P5, R151, R133, R148, R149 ;  /* 0x0c00009485977389 */ /* 0x00006400000a0095 */
[----:B01----:R-:W-:Y:S01]  /*e1c0*/  ENDCOLLECTIVE ;  /* 0x000000000000791b */ /* 0x003fe20003800000 */
.L_x_22954:
[----:B------:R-:W-:Y:S01]  /*e1d0*/  HFMA2.MMA R148, -RZ, RZ, 0, 9.5367431640625e-07 ;  /* 0x00000010ff947435 */ /* 0x000fe200000001ff */
[----:B------:R-:W-:-:S10]  /*e1e0*/  FADD.FTZ R133, R158, R151 ;  /* 0x000000979e857221 */ /* 0x000fd40000010000 */
[----:B------:R-:W-:Y:S05]  /*e1f0*/  WARPSYNC.COLLECTIVE R150, `(.L_x_22955) ;  /* 0x0000000096087348 */ /* 0x000fea0003c00000 */
[----:B------:R0:W1:Y:S02]  /*e200*/  SHFL.BFLY P5, R151, R133, R148, R149 ;  /* 0x0c00009485977389 */ /* 0x00006400000a0095 */
[----:B01----:R-:W-:Y:S01]  /*e210*/  ENDCOLLECTIVE ;  /* 0x000000000000791b */ /* 0x003fe20003800000 */
.L_x_22955:
[----:B------:R-:W-:Y:S05]  /*e220*/  BRA `(.L_x_22956) ;  /* 0xffffffe8009c7947 */ /* 0x000fea000383ffff */
.L_x_22957:
        /* <DEDUP_REMOVED lines=13> */
.L_x_30308:


//--------------------- .text._ZN10layer_norm13ln_fwd_kernelINS_13Kernel_traitsIf6__halffS2_fjLj4096ELj1ELj1ELj4ELj16ENS_18Kernel_traits_baseILj4096EfS2_fS2_fjLj128EEEEELb1ELb1ELb0ELb1EEEvNS_9FwdParamsE --------------------------
	.section	.text._ZN10layer_norm13ln_fwd_kernelINS_13Kernel_traitsIf6__halffS2_fjLj4096ELj1ELj1ELj4ELj16ENS_18Kernel_traits_baseILj4096EfS2_fS2_fjLj128EEEEELb1ELb1ELb0ELb1EEEvNS_9FwdParamsE,"ax",@progbits
	.align	128
        .global         _ZN10layer_norm13ln_fwd_kernelINS_13Kernel_traitsIf6__halffS2_fjLj4096ELj1ELj1ELj4ELj16ENS_18Kernel_traits_baseILj4096EfS2_fS2_fjLj128EEEEELb1ELb1ELb0ELb1EEEvNS_9FwdParamsE
        .type           _ZN10layer_norm13ln_fwd_kernelINS_13Kernel_traitsIf6__halffS2_fjLj4096ELj1ELj1ELj4ELj16ENS_18Kernel_traits_baseILj4096EfS2_fS2_fjLj128EEEEELb1ELb1ELb0ELb1EEEvNS_9FwdParamsE,@function
        .size           _ZN10layer_norm13ln_fwd_kernelINS_13Kernel_traitsIf6__halffS2_fjLj4096ELj1ELj1ELj4ELj16ENS_18Kernel_traits_baseILj4096EfS2_fS2_fjLj128EEEEELb1ELb1ELb0ELb1EEEvNS_9FwdParamsE,(.L_x_30309 - _ZN10layer_norm13ln_fwd_kernelINS_13Kernel_traitsIf6__halffS2_fjLj4096ELj1ELj1ELj4ELj16ENS_18Kernel_traits_baseILj4096EfS2_fS2_fjLj128EEEEELb1ELb1ELb0ELb1EEEvNS_9FwdParamsE)
        .other          _ZN10layer_norm13ln_fwd_kernelINS_13Kernel_traitsIf6__halffS2_fjLj4096ELj1ELj1ELj4ELj16ENS_18Kernel_traits_baseILj4096EfS2_fS2_fjLj128EEEEELb1ELb1ELb0ELb1EEEvNS_9FwdParamsE,@"STO_CUDA_ENTRY STV_DEFAULT"
_ZN10layer_norm13ln_fwd_kernelINS_13Kernel_traitsIf6__halffS2_fjLj4096ELj1ELj1ELj4ELj16ENS_18Kernel_traits_baseILj4096EfS2_fS2_fjLj128EEEEELb1ELb1ELb0ELb1EEEvNS_9FwdParamsE:
.text._ZN10layer_norm13ln_fwd_kernelINS_13Kernel_traitsIf6__halffS2_fjLj4096ELj1ELj1ELj4ELj16ENS_18Kernel_traits_baseILj4096EfS2_fS2_fjLj128EEEEELb1ELb1ELb0ELb1EEEvNS_9FwdParamsE:
        /* <DEDUP_REMOVED lines=156> */
.L_x_23183:
        /* <DEDUP_REMOVED lines=35> */
.L_x_22959:
[----:B------:R-:W-:-:S07]  /*0bf0*/  IMAD.MOV.U32 R12, RZ, RZ, R6 ;  /* 0x000000ffff0c7224 */ /* 0x000fce00078e0006 */
.L_x_22960:
[----:B------:R-:W-:Y:S05]  /*0c00*/  BSYNC B0 ;  /* 0x0000000000007941 */ /* 0x000fea0003800000 */
.L_x_22958:
        /* <DEDUP_REMOVED lines=16> */
.L_x_22964:
[----:B------:R-:W-:Y:S05]  /*0d10*/  BSYNC B1 ;  /* 0x0000000000017941 */ /* 0x000fea0003800000 */
.L_x_22963:
        /* <DEDUP_REMOVED lines=43> */
.L_x_22962:
[----:B------:R-:W-:Y:S05]  /*0fd0*/  BSYNC B0 ;  /* 0x0000000000007941 */ /* 0x000fea0003800000 */
.L_x_22961:
[----:B------:R-:W0:Y:S01]  /*0fe0*/  LDC R162, c[0x0][0x298] ;  /* 0x0000a600ffa27b82 */ /* 0x000e220000000800 */
[----:B------:R-:W-:Y:S01]  /*0ff0*/  I2FP.F32.U32 R13, R12 ;  /* 0x0000000c000d7245 */ /* 0x000fe20000201000 */
[----:B------:R-:W-:Y:S01]  /*1000*/  IMAD.MOV.U32 R164, RZ, RZ, 0x2f800000 ;  /* 0x2f800000ffa47424 */ /* 0x000fe200078e00ff */
[----:B------:R-:W-:Y:S01]  /*1010*/  ISETP.NE.U32.AND P0, PT, R20, RZ, PT ;  /* 0x000000ff1400720c */ /* 0x000fe20003f05070 */
[----:B-----5:R-:W-:Y:S01]  /*1020*/  HADD2.F32 R14, -RZ, R8.H0_H0 ;  /* 0x20000008ff0e7230 */ /* 0x020fe20000004100 */
[----:B------:R-:W-:Y:S01]  /*1030*/  BSSY B0, `(.L_x_22965) ;  /* 0x0000017000007945 */ /* 0x000fe20003800000 */
[----:B------:R-:W-:Y:S01]  /*1040*/  FFMA.FTZ R12, R13, R164, 1.1641532182693481445e-10 ;  /* 0x2f0000000d0c7423 */ /* 0x000fe200000100a4 */
[----:B------:R-:W-:Y:S01]  /*1050*/  ISETP.NE.AND.EX P0, PT, R21, RZ, PT, P0 ;  /* 0x000000ff1500720c */ /* 0x000fe20003f05300 */
        /* <DEDUP_REMOVED lines=19> */
.L_x_22966:
[----:B------:R-:W-:-:S07]  /*1190*/  MOV R12, R6 ;  /* 0x00000006000c7202 */ /* 0x000fce0000000f00 */
.L_x_22967:
[----:B------:R-:W-:Y:S05]  /*11a0*/  BSYNC B0 ;  /* 0x0000000000007941 */ /* 0x000fea0003800000 */
.L_x_22965:
        /* <DEDUP_REMOVED lines=16> */
.L_x_22971:
[----:B------:R-:W-:Y:S05]  /*12b0*/  BSYNC B1 ;  /* 0x0000000000017941 */ /* 0x000fea0003800000 */
.L_x_22970:
        /* <DEDUP_REMOVED lines=43> */
.L_x_22969:
[----:B------:R-:W-:Y:S05]  /*1570*/  BSYNC B0 ;  /* 0x0000000000007941 */ /* 0x000fea0003800000 */
.L_x_22968:
        /* <DEDUP_REMOVED lines=22> */
.L_x_22973:
[----:B------:R-:W-:-:S07]  /*16e0*/  MOV R8, R6 ;  /* 0x0000000600087202 */ /* 0x000fce0000000f00 */
.L_x_22974:
[----:B------:R-:W-:Y:S05]  /*16f0*/  BSYNC B0 ;  /* 0x0000000000007941 */ /* 0x000fea0003800000 */
.L_x_22972:
        /* <DEDUP_REMOVED lines=16> */
.L_x_22978:
[----:B------:R-:W-:Y:S05]  /*1800*/  BSYNC B1 ;  /* 0x0000000000017941 */ /* 0x000fea0003800000 */
.L_x_22977:
        /* <DEDUP_REMOVED lines=43> */
.L_x_22976:
[----:B------:R-:W-:Y:S05]  /*1ac0*/  BSYNC B0 ;  /* 0x0000000000007941 */ /* 0x000fea0003800000 */
.L_x_22975:
[----:B------:R-:W-:Y:S01]  /*1ad0*/  I2FP.F32.U32 R13, R8 ;  /* 0x00000008000d7245 */ /* 0x000fe20000201000 */
[----:B------:R-:W-:Y:S01]  /*1ae0*/  HADD2.F32 R12, -RZ, R9.H0_H0 ;  /* 0x20000009ff0c7230 */ /* 0x000fe20000004100 */
        /* <DEDUP_REMOVED lines=20> */
.L_x_22980:
[----:B------:R-:W-:-:S07]  /*1c30*/  MOV R8, R6 ;  /* 0x0000000600087202 */ /* 0x000fce0000000f00 */
.L_x_22981:
[----:B------:R-:W-:Y:S05]  /*1c40*/  BSYNC B0 ;  /* 0x0000000000007941 */ /* 0x000fea0003800000 */
.L_x_22979:
        /* <DEDUP_REMOVED lines=16> */
.L_x_22985:
[----:B------:R-:W-:Y:S05]  /*1d50*/  BSYNC B1 ;  /* 0x0000000000017941 */ /* 0x000fea0003800000 */
.L_x_22984:
        /* <DEDUP_REMOVED lines=43> */
.L_x_22983:
[----:B------:R-:W-:Y:S05]  /*2010*/  BSYNC B0 ;  /* 0x0000000000007941 */ /* 0x000fea0003800000 */
.L_x_22982:
        /* <DEDUP_REMOVED lines=21> */
.L_x_22987:
[----:B------:R-:W-:-:S07]  /*2170*/  MOV R8, R6 ;  /* 0x0000000600087202 */ /* 0x000fce0000000f00 */
.L_x_22988:
[----:B------:R-:W-:Y:S05]  /*2180*/  BSYNC B0 ;  /* 0x0000000000007941 */ /* 0x000fea0003800000 */
.L_x_22986:
        /* <DEDUP_REMOVED lines=16> */
.L_x_22992:
[----:B------:R-:W-:Y:S05]  /*2290*/  BSYNC B1 ;  /* 0x0000000000017941 */ /* 0x000fea0003800000 */
.L_x_22991:
        /* <DEDUP_REMOVED lines=43> */
.L_x_22990:
[----:B------:R-:W-:Y:S05]  /*2550*/  BSYNC B0 ;  /* 0x0000000000007941 */ /* 0x000fea0003800000 */
.L_x_22989:
        /* <DEDUP_REMOVED lines=21> */
.L_x_22994:
[----:B------:R-:W-:-:S07]  /*26b0*/  MOV R8, R6 ;  /* 0x0000000600087202 */ /* 0x000fce0000000f00 */
.L_x_22995:
[----:B------:R-:W-:Y:S05]  /*26c0*/  BSYNC B0 ;  /* 0x0000000000007941 */ /* 0x000fea0003800000 */
.L_x_22993:
        /* <DEDUP_REMOVED lines=16> */
.L_x_22999:
[----:B------:R-:W-:Y:S05]  /*27d0*/  BSYNC B1 ;  /* 0x0000000000017941 */ /* 0x000fea0003800000 */
.L_x_22998:
        /* <DEDUP_REMOVED lines=43> */
.L_x_22997:
[----:B------:R-:W-:Y:S05]  /*2a90*/  BSYNC B0 ;  /* 0x0000000000007941 */ /* 0x000fea0003800000 */
.L_x_22996:
        /* <DEDUP_REMOVED lines=21> */
.L_x_23001:
[----:B------:R-:W-:-:S07]  /*2bf0*/  MOV R8, R6 ;  /* 0x0000000600087202 */ /* 0x000fce0000000f00 */
.L_x_23002:
[----:B------:R-:W-:Y:S05]  /*2c00*/  BSYNC B0 ;  /* 0x0000000000007941 */ /* 0x000fea0003800000 */
.L_x_23000:
        /* <DEDUP_REMOVED lines=16> */
.L_x_23006:
[----:B------:R-:W-:Y:S05]  /*2d10*/  BSYNC B1 ;  /* 0x0000000000017941 */ /* 0x000fea0003800000 */
.L_x_23005:
        /* <DEDUP_REMOVED lines=43> */
.L_x_23004:
[----:B------:R-:W-:Y:S05]  /*2fd0*/  BSYNC B0 ;  /* 0x0000000000007941 */ /* 0x000fea0003800000 */
.L_x_23003:
        /* <DEDUP_REMOVED lines=21> */
.L_x_23008:
[----:B------:R-:W-:-:S07]  /*3130*/  MOV R8, R6 ;  /* 0x0000000600087202 */ /* 0x000fce0000000f00 */
.L_x_23009:
[----:B------:R-:W-:Y:S05]  /*3140*/  BSYNC B0 ;  /* 0x0000000000007941 */ /* 0x000fea0003800000 */
.L_x_23007:
        /* <DEDUP_REMOVED lines=18> */
.L_x_23013:
[----:B------:R-:W-:Y:S05]  /*3270*/  BSYNC B1 ;  /* 0x0000000000017941 */ /* 0x000fea0003800000 */
.L_x_23012:
        /* <DEDUP_REMOVED lines=43> */
.L_x_23011:
[----:B------:R-:W-:Y:S05]  /*3530*/  BSYNC B0 ;  /* 0x0000000000007941 */ /* 0x000fea0003800000 */
.L_x_23010:
        /* <DEDUP_REMOVED lines=8> */
[----:B------:R-:W1:Y:S01]  /*35c0*/  @P1 LDC.64 R8, c[0x0][0x230] ;  /* 0x00008c00ff081b82 */ /* 0x000e620000000a00 */
[----:B------:R-:W-:Y:S01]  /*35d0*/  ISETP.NE.AND P6, PT, R14, RZ, PT ;  /* 0x000000ff0e00720c */ /* 0x000fe20003fc5270 */
[----:B------:R-:W-:Y:S01]  /*35e0*/  FMUL.FTZ R17, R12, R149 ;  /* 0x000000950c117220 */ /* 0x000fe20000410000 */
[----:B------:R-:W-:Y:S01]  /*35f0*/  SEL R11, RZ, 0x1, P2 ;  /* 0x00000001ff0b7807 */ /* 0x000fe20001000000 */
[----:B------:R-:W-:Y:S01]  /*3600*/  IMAD.WIDE.U32 R12, R13, 0x1000000, RZ ;  /* 0x010000000d0c7825 */ /* 0x000fe200078e00ff */
[----:B------:R-:W-:-:S03]  /*3610*/  SEL R14, RZ, 0x1, P5 ;  /* 0x00000001ff0e7807 */ /* 0x000fc60002800000 */
[----:B------:R-:W-:Y:S01]  /*3620*/  FMUL.FTZ R17, R17, R162 ;  /* 0x000000a211117220 */ /* 0x000fe20000410000 */
[----:B------:R-:W-:Y:S01]  /*3630*/  FSETP.GTU.FTZ.AND P2, PT, R10, R163, PT ;  /* 0x000000a30a00720b */ /* 0x000fe20003f5c000 */
[----:B------:R-:W2:Y:S01]  /*3640*/  LDC.64 R156, c[0x0][0x240] ;  /* 0x00009000ff9c7b82 */ /* 0x000ea20000000a00 */
[----:B------:R-:W-:Y:S01]  /*3650*/  IMAD.WIDE.U32 R10, R11, 0x10000, RZ ;  /* 0x000100000b0a7825 */ /* 0x000fe200078e00ff */
[----:B------:R-:W-:Y:S02]  /*3660*/  SEL R16, RZ, 0x100, P4 ;  /* 0x00000100ff107807 */ /* 0x000fe40002000000 */
[----:B------:R-:W-:Y:S01]  /*3670*/  SEL R18, RZ, 0x1000000, P2 ;  /* 0x01000000ff127807 */ /* 0x000fe20001000000 */
[----:B------:R-:W-:Y:S01]  /*3680*/  IMAD.WIDE.U32 R14, R14, 0x100, RZ ;  /* 0x000001000e0e7825 */ /* 0x000fe200078e00ff */
[----:B------:R-:W-:Y:S02]  /*3690*/  SEL R19, RZ, 0x1, P6 ;  /* 0x00000001ff137807 */ /* 0x000fe40003000000 */
[----:B------:R-:W-:-:S02]  /*36a0*/  IADD3 R151, R146, 0x80, RZ ;  /* 0x0000008092977810 */ /* 0x000fc40007ffe0ff */
[----:B------:R-:W-:Y:S02]  /*36b0*/  LOP3.LUT R14, R14, R12, R10, 0xfe, !PT ;  /* 0x0000000c0e0e7212 */ /* 0x000fe400078efe0a */
[----:B------:R-:W-:Y:S02]  /*36c0*/  FSEL R10, R17, RZ, !P2 ;  /* 0x000000ff110a7208 */ /* 0x000fe40005000000 */
[----:B------:R-:W-:Y:S02]  /*36d0*/  LOP3.LUT R12, R16, R18, R21, 0xfe, !PT ;  /* 0x00000012100c7212 */ /* 0x000fe400078efe15 */
        /* <DEDUP_REMOVED lines=28> */
.L_x_23015:
[----:B------:R-:W-:-:S07]  /*38a0*/  IMAD.MOV.U32 R12, RZ, RZ, R6 ;  /* 0x000000ffff0c7224 */ /* 0x000fce00078e0006 */
.L_x_23016:
[----:B------:R-:W-:Y:S05]  /*38b0*/  BSYNC B0 ;  /* 0x0000000000007941 */ /* 0x000fea0003800000 */
.L_x_23014:
        /* <DEDUP_REMOVED lines=16> */
.L_x_23020:
[----:B------:R-:W-:Y:S05]  /*39c0*/  BSYNC B1 ;  /* 0x0000000000017941 */ /* 0x000fea0003800000 */
.L_x_23019:
        /* <DEDUP_REMOVED lines=43> */
.L_x_23018:
[----:B------:R-:W-:Y:S05]  /*3c80*/  BSYNC B0 ;  /* 0x0000000000007941 */ /* 0x000fea0003800000 */
.L_x_23017:
[----:B------:R-:W-:Y:S01]  /*3c90*/  I2FP.F32.U32 R13, R12 ;  /* 0x0000000c000d7245 */ /* 0x000fe20000201000 */
[----:B-----5:R-:W-:Y:S01]  /*3ca0*/  HADD2.F32 R14, -RZ, R8.H0_H0 ;  /* 0x20000008ff0e7230 */ /* 0x020fe20000004100 */
        /* <DEDUP_REMOVED lines=20> */
.L_x_23022:
[----:B------:R-:W-:-:S07]  /*3df0*/  IMAD.MOV.U32 R13, RZ, RZ, R6 ;  /* 0x000000ffff0d7224 */ /* 0x000fce00078e0006 */
.L_x_23023:
[----:B------:R-:W-:Y:S05]  /*3e00*/  BSYNC B0 ;  /* 0x0000000000007941 */ /* 0x000fea0003800000 */
.L_x_23021:
        /* <DEDUP_REMOVED lines=16> */
.L_x_23027:
[----:B------:R-:W-:Y:S05]  /*3f10*/  BSYNC B1 ;  /* 0x0000000000017941 */ /* 0x000fea0003800000 */
.L_x_23026:
        /* <DEDUP_REMOVED lines=43> */
.L_x_23025:
[----:B------:R-:W-:Y:S05]  /*41d0*/  BSYNC B0 ;  /* 0x0000000000007941 */ /* 0x000fea0003800000 */
.L_x_23024:
        /* <DEDUP_REMOVED lines=22> */
.L_x_23029:
[----:B------:R-:W-:-:S07]  /*4340*/  IMAD.MOV.U32 R13, RZ, RZ, R6 ;  /* 0x000000ffff0d7224 */ /* 0x000fce00078e0006 */
.L_x_23030:
[----:B------:R-:W-:Y:S05]  /*4350*/  BSYNC B0 ;  /* 0x0000000000007941 */ /* 0x000fea0003800000 */
.L_x_23028:
        /* <DEDUP_REMOVED lines=16> */
.L_x_23034:
[----:B------:R-:W-:Y:S05]  /*4460*/  BSYNC B1 ;  /* 0x0000000000017941 */ /* 0x000fea0003800000 */
.L_x_23033:
        /* <DEDUP_REMOVED lines=43> */
.L_x_23032:
[----:B------:R-:W-:Y:S05]  /*4720*/  BSYNC B0 ;  /* 0x0000000000007941 */ /* 0x000fea0003800000 */
.L_x_23031:
[----:B------:R-:W-:Y:S01]  /*4730*/  I2FP.F32.U32 R13, R13 ;  /* 0x0000000d000d7245 */ /* 0x000fe20000201000 */
[----:B------:R-:W-:Y:S01]  /*4740*/  HADD2.F32 R16, -RZ, R9.H0_H0 ;  /* 0x20000009ff107230 */ /* 0x000fe20000004100 */
        /* <DEDUP_REMOVED lines=20> */
.L_x_23036:
[----:B------:R-:W-:-:S07]  /*4890*/  IMAD.MOV.U32 R14, RZ, RZ, R6 ;  /* 0x000000ffff0e7224 */ /* 0x000fce00078e0006 */
.L_x_23037:
[----:B------:R-:W-:Y:S05]  /*48a0*/  BSYNC B0 ;  /* 0x0000000000007941 */ /* 0x000fea0003800000 */
.L_x_23035:
        /* <DEDUP_REMOVED lines=16> */
.L_x_23041:
[----:B------:R-:W-:Y:S05]  /*49b0*/  BSYNC B1 ;  /* 0x0000000000017941 */ /* 0x000fea0003800000 */
.L_x_23040:
        /* <DEDUP_REMOVED lines=43> */
.L_x_23039:
[----:B------:R-:W-:Y:S05]  /*4c70*/  BSYNC B0 ;  /* 0x0000000000007941 */ /* 0x000fea0003800000 */
.L_x_23038:
[----:B------:R-:W-:Y:S01]  /*4c80*/  I2FP.F32.U32 R15, R14 ;  /* 0x0000000e000f7245 */ /* 0x000fe20000201000 */
[----:B------:R-:W-:Y:S01]  /*4c90*/  HADD2.F32 R16, -RZ, R9.H1_H1 ;  /* 0x30000009ff107230 */ /* 0x000fe20000004100 */
        /* <DEDUP_REMOVED lines=19> */
.L_x_23043:
[----:B------:R-:W-:-:S07]  /*4dd0*/  MOV R9, R6 ;  /* 0x0000000600097202 */ /* 0x000fce0000000f00 */
.L_x_23044:
[----:B------:R-:W-:Y:S05]  /*4de0*/  BSYNC B0 ;  /* 0x0000000000007941 */ /* 0x000fea0003800000 */
.L_x_23042:
        /* <DEDUP_REMOVED lines=16> */
.L_x_23048:
[----:B------:R-:W-:Y:S05]  /*4ef0*/  BSYNC B1 ;  /* 0x0000000000017941 */ /* 0x000fea0003800000 */
.L_x_23047:
        /* <DEDUP_REMOVED lines=44> */
.L_x_23046:
[----:B------:R-:W-:Y:S05]  /*51c0*/  BSYNC B0 ;  /* 0x0000000000007941 */ /* 0x000fea0003800000 */
.L_x_23045:
        /* <DEDUP_REMOVED lines=21> */
.L_x_23050:
[----:B------:R-:W-:-:S07]  /*5320*/  MOV R9, R6 ;  /* 0x0000000600097202 */ /* 0x000fce0000000f00 */
.L_x_23051:
[----:B------:R-:W-:Y:S05]  /*5330*/  BSYNC B0 ;  /* 0x0000000000007941 */ /* 0x000fea0003800000 */
.L_x_23049:
        /* <DEDUP_REMOVED lines=16> */
.L_x_23055:
[----:B------:R-:W-:Y:S05]  /*5440*/  BSYNC B1 ;  /* 0x0000000000017941 */ /* 0x000fea0003800000 */
.L_x_23054:
        /* <DEDUP_REMOVED lines=41> */
[----:B------:R-:W-:Y:S01]  /*56e0*/  HFMA2.MMA R16, -RZ, RZ, 0, 0 ;  /* 0x00000000ff107435 */ /* 0x000fe200000001ff */
[----:B------:R-:W-:-:S10]  /*56f0*/  MOV R7, R14 ;  /* 0x0000000e00077202 */ /* 0x000fd40000000f00 */
.L_x_23053:
[----:B------:R-:W-:Y:S05]  /*5700*/  BSYNC B0 ;  /* 0x0000000000007941 */ /* 0x000fea0003800000 */
.L_x_23052:
        /* <DEDUP_REMOVED lines=21> */
.L_x_23057:
[----:B------:R-:W-:-:S07]  /*5860*/  MOV R9, R6 ;  /* 0x0000000600097202 */ /* 0x000fce0000000f00 */
.L_x_23058:
[----:B------:R-:W-:Y:S05]  /*5870*/  BSYNC B0 ;  /* 0x0000000000007941 */ /* 0x000fea0003800000 */
.L_x_23056:
        /* <DEDUP_REMOVED lines=16> */
.L_x_23062:
[----:B------:R-:W-:Y:S05]  /*5980*/  BSYNC B1 ;  /* 0x0000000000017941 */ /* 0x000fea0003800000 */
.L_x_23061:
        /* <DEDUP_REMOVED lines=43> */
.L_x_23060:
[----:B------:R-:W-:Y:S05]  /*5c40*/  BSYNC B0 ;  /* 0x0000000000007941 */ /* 0x000fea0003800000 */
.L_x_23059:
        /* <DEDUP_REMOVED lines=21> */
.L_x_23064:
[----:B------:R-:W-:-:S07]  /*5da0*/  IMAD.MOV.U32 R9, RZ, RZ, R6 ;  /* 0x000000ffff097224 */ /* 0x000fce00078e0006 */
.L_x_23065:
[----:B------:R-:W-:Y:S05]  /*5db0*/  BSYNC B0 ;  /* 0x0000000000007941 */ /* 0x000fea0003800000 */
.L_x_23063:
        /* <DEDUP_REMOVED lines=18> */
.L_x_23069:
[----:B------:R-:W-:Y:S05]  /*5ee0*/  BSYNC B1 ;  /* 0x0000000000017941 */ /* 0x000fea0003800000 */
.L_x_23068:
        /* <DEDUP_REMOVED lines=43> */
.L_x_23067:
[----:B------:R-:W-:Y:S05]  /*61a0*/  BSYNC B0 ;  /* 0x0000000000007941 */ /* 0x000fea0003800000 */
.L_x_23066:
[----:B------:R-:W-:Y:S01]  /*61b0*/  I2FP.F32.U32 R9, R9 ;  /* 0x0000000900097245 */ /* 0x000fe20000201000 */
[----:B------:R-:W-:Y:S01]  /*61c0*/  HADD2.F32 R10, -RZ, R11.H1_H1 ;  /* 0x3000000bff0a7230 */ /* 0x000fe20000004100 */
[----:B------:R-:W-:Y:S02]  /*61d0*/  SEL R15, RZ, 0x10000, P5 ;  /* 0x00010000ff0f7807 */ /* 0x000fe40002800000 */
[----:B------:R-:W-:Y:S01]  /*61e0*/  ISETP.NE.AND P5, PT, R8, RZ, PT ;  /* 0x000000ff0800720c */ /* 0x000fe20003fa5270 */
[----:B------:R-:W-:Y:S01]  /*61f0*/  FFMA.FTZ R8, R9, R164, 1.1641532182693481445e-10 ;  /* 0x2f00000009087423 */ /* 0x000fe200000100a4 */
[----:B------:R-:W-:Y:S02]  /*6200*/  SEL R9, RZ, 0x1, P2 ;  /* 0x00000001ff097807 */ /* 0x000fe40001000000 */
[----:B------:R-:W-:Y:S02]  /*6210*/  ISETP.NE.AND P6, PT, R12, RZ, PT ;  /* 0x000000ff0c00720c */ /* 0x000fe40003fc5270 */
[----:B------:R-:W-:Y:S01]  /*6220*/  FSETP.GTU.FTZ.AND P2, PT, R8, R163, PT ;  /* 0x000000a30800720b */ /* 0x000fe20003f5c000 */
[----:B------:R-:W-:Y:S01]  /*6230*/  IMAD.WIDE.U32 R8, R9, 0x1000000, RZ ;  /* 0x0100000009087825 */ /* 0x000fe200078e00ff */
[----:B------:R-:W-:-:S02]  /*6240*/  SEL R12, RZ, 0x100, P4 ;  /* 0x00000100ff0c7807 */ /* 0x000fc40002000000 */
[----:B------:R-:W-:Y:S02]  /*6250*/  ISETP.NE.AND P4, PT, R13, RZ, PT ;  /* 0x000000ff0d00720c */ /* 0x000fe40003f85270 */
[----:B------:R-:W-:Y:S02]  /*6260*/  SEL R13, RZ, 0x1000000, P2 ;  /* 0x01000000ff0d7807 */ /* 0x000fe40001000000 */
[----:B------:R-:W-:Y:S02]  /*6270*/  SEL R17, RZ, 0x1, P3 ;  /* 0x00000001ff117807 */ /* 0x000fe40001800000 */
[----:B------:R-:W-:Y:S02]  /*6280*/  LOP3.LUT R13, R12, R13, R15, 0xfe, !PT ;  /* 0x0000000d0c0d7212 */ /* 0x000fe400078efe0f */
        /* <DEDUP_REMOVED lines=38> */
.L_x_23071:
[----:B------:R-:W-:-:S07]  /*64f0*/  IMAD.MOV.U32 R16, RZ, RZ, R6 ;  /* 0x000000ffff107224 */ /* 0x000fce00078e0006 */
.L_x_23072:
[----:B------:R-:W-:Y:S05]  /*6500*/  BSYNC B0 ;  /* 0x0000000000007941 */ /* 0x000fea0003800000 */
.L_x_23070:
        /* <DEDUP_REMOVED lines=16> */
.L_x_23076:
[----:B------:R-:W-:Y:S05]  /*6610*/  BSYNC B1 ;  /* 0x0000000000017941 */ /* 0x000fea0003800000 */
.L_x_23075:
        /* <DEDUP_REMOVED lines=43> */
.L_x_23074:
[----:B------:R-:W-:Y:S05]  /*68d0*/  BSYNC B0 ;  /* 0x0000000000007941 */ /* 0x000fea0003800000 */
.L_x_23073:
        /* <DEDUP_REMOVED lines=22> */
.L_x_23078:
[----:B------:R-:W-:-:S07]  /*6a40*/  MOV R14, R6 ;  /* 0x00000006000e7202 */ /* 0x000fce0000000f00 */
.L_x_23079:
[----:B------:R-:W-:Y:S05]  /*6a50*/  BSYNC B0 ;  /* 0x0000000000007941 */ /* 0x000fea0003800000 */
.L_x_23077:
        /* <DEDUP_REMOVED lines=16> */
.L_x_23083:
[----:B------:R-:W-:Y:S05]  /*6b60*/  BSYNC B1 ;  /* 0x0000000000017941 */ /* 0x000fea0003800000 */
.L_x_23082:
        /* <DEDUP_REMOVED lines=42> */
[----:B------:R-:W-:-:S10]  /*6e10*/  MOV R7, R12 ;  /* 0x0000000c00077202 */ /* 0x000fd40000000f00 */
.L_x_23081:
[----:B------:R-:W-:Y:S05]  /*6e20*/  BSYNC B0 ;  /* 0x0000000000007941 */ /* 0x000fea0003800000 */
.L_x_23080:
        /* <DEDUP_REMOVED lines=22> */
.L_x_23085:
[----:B------:R-:W-:-:S07]  /*6f90*/  MOV R14, R6 ;  /* 0x00000006000e7202 */ /* 0x000fce0000000f00 */
.L_x_23086:
[----:B------:R-:W-:Y:S05]  /*6fa0*/  BSYNC B0 ;  /* 0x0000000000007941 */ /* 0x000fea0003800000 */
.L_x_23084:
        /* <DEDUP_REMOVED lines=16> */
.L_x_23090:
[----:B------:R-:W-:Y:S05]  /*70b0*/  BSYNC B1 ;  /* 0x0000000000017941 */ /* 0x000fea0003800000 */
.L_x_23089:
        /* <DEDUP_REMOVED lines=43> */
.L_x_23088:
[----:B------:R-:W-:Y:S05]  /*7370*/  BSYNC B0 ;  /* 0x0000000000007941 */ /* 0x000fea0003800000 */
.L_x_23087:
        /* <DEDUP_REMOVED lines=22> */
.L_x_23092:
[----:B------:R-:W-:-:S07]  /*74e0*/  IMAD.MOV.U32 R14, RZ, RZ, R6 ;  /* 0x000000ffff0e7224 */ /* 0x000fce00078e0006 */
.L_x_23093:
[----:B------:R-:W-:Y:S05]  /*74f0*/  BSYNC B0 ;  /* 0x0000000000007941 */ /* 0x000fea0003800000 */
.L_x_23091:
        /* <DEDUP_REMOVED lines=16> */
.L_x_23097:
[----:B------:R-:W-:Y:S05]  /*7600*/  BSYNC B1 ;  /* 0x0000000000017941 */ /* 0x000fea0003800000 */
.L_x_23096:
        /* <DEDUP_REMOVED lines=43> */
.L_x_23095:
[----:B------:R-:W-:Y:S05]  /*78c0*/  BSYNC B0 ;  /* 0x0000000000007941 */ /* 0x000fea0003800000 */
.L_x_23094:
        /* <DEDUP_REMOVED lines=21> */
.L_x_23099:
[----:B------:R-:W-:-:S07]  /*7a20*/  MOV R9, R6 ;  /* 0x0000000600097202 */ /* 0x000fce0000000f00 */
.L_x_23100:
[----:B------:R-:W-:Y:S05]  /*7a30*/  BSYNC B0 ;  /* 0x0000000000007941 */ /* 0x000fea0003800000 */
.L_x_23098:
        /* <DEDUP_REMOVED lines=16> */
.L_x_23104:
[----:B------:R-:W-:Y:S05]  /*7b40*/  BSYNC B1 ;  /* 0x0000000000017941 */ /* 0x000fea0003800000 */
.L_x_23103:
        /* <DEDUP_REMOVED lines=43> */
.L_x_23102:
[----:B------:R-:W-:Y:S05]  /*7e00*/  BSYNC B0 ;  /* 0x0000000000007941 */ /* 0x000fea0003800000 */
.L_x_23101:
        /* <DEDUP_REMOVED lines=21> */
.L_x_23106:
[----:B------:R-:W-:-:S07]  /*7f60*/  MOV R9, R6 ;  /* 0x0000000600097202 */ /* 0x000fce0000000f00 */
.L_x_23107:
[----:B------:R-:W-:Y:S05]  /*7f70*/  BSYNC B0 ;  /* 0x0000000000007941 */ /* 0x000fea0003800000 */
.L_x_23105:
        /* <DEDUP_REMOVED lines=16> */
.L_x_23111:
[----:B------:R-:W-:Y:S05]  /*8080*/  BSYNC B1 ;  /* 0x0000000000017941 */ /* 0x000fea0003800000 */
.L_x_23110:
        /* <DEDUP_REMOVED lines=43> */
.L_x_23109:
[----:B------:R-:W-:Y:S05]  /*8340*/  BSYNC B0 ;  /* 0x0000000000007941 */ /* 0x000fea0003800000 */
.L_x_23108:
        /* <DEDUP_REMOVED lines=21> */
.L_x_23113:
[----:B------:R-:W-:-:S07]  /*84a0*/  IMAD.MOV.U32 R9, RZ, RZ, R6 ;  /* 0x000000ffff097224 */ /* 0x000fce00078e0006 */
.L_x_23114:
[----:B------:R-:W-:Y:S05]  /*84b0*/  BSYNC B0 ;  /* 0x0000000000007941 */ /* 0x000fea0003800000 */
.L_x_23112:
        /* <DEDUP_REMOVED lines=16> */
.L_x_23118:
[----:B------:R-:W-:Y:S05]  /*85c0*/  BSYNC B1 ;  /* 0x0000000000017941 */ /* 0x000fea0003800000 */
.L_x_23117:
        /* <DEDUP_REMOVED lines=43> */
.L_x_23116:
[----:B------:R-:W-:Y:S05]  /*8880*/  BSYNC B0 ;  /* 0x0000000000007941 */ /* 0x000fea0003800000 */
.L_x_23115:
        /* <DEDUP_REMOVED lines=21> */
.L_x_23120:
[----:B------:R-:W-:-:S07]  /*89e0*/  MOV R9, R6 ;  /* 0x0000000600097202 */ /* 0x000fce0000000f00 */
.L_x_23121:
[----:B------:R-:W-:Y:S05]  /*89f0*/  BSYNC B0 ;  /* 0x0000000000007941 */ /* 0x000fea0003800000 */
.L_x_23119:
        /* <DEDUP_REMOVED lines=18> */
.L_x_23125:
[----:B------:R-:W-:Y:S05]  /*8b20*/  BSYNC B1 ;  /* 0x0000000000017941 */ /* 0x000fea0003800000 */
.L_x_23124:
        /* <DEDUP_REMOVED lines=43> */
.L_x_23123:
[----:B------:R-:W-:Y:S05]  /*8de0*/  BSYNC B0 ;  /* 0x0000000000007941 */ /* 0x000fea0003800000 */
.L_x_23122:
[----:B------:R-:W-:Y:S01]  /*8df0*/  I2FP.F32.U32 R9, R9 ;  /* 0x0000000900097245 */ /* 0x000fe20000201000 */
[----:B------:R-:W-:Y:S01]  /*8e00*/  VIADD R147, R146, 0x180 ;  /* 0x0000018092937836 */ /* 0x000fe20000000000 */
        /* <DEDUP_REMOVED lines=9> */
[----:B------:R-:W-:-:S04]  /*8ea0*/  SEL R140, RZ, 0x1000000, P2 ;  /* 0x01000000ff8c7807 */ /* 0x000fc80001000000 */
[----:B------:R-:W-:Y:S02]  /*8eb0*/  LOP3.LUT R140, R15, R140, R142, 0xfe, !PT ;  /* 0x0000008c0f8c7212 */ /* 0x000fe400078efe8e */
[----:B------:R-:W-:Y:S02]  /*8ec0*/  SEL R15, RZ, 0x1, P3 ;  /* 0x00000001ff0f7807 */ /* 0x000fe40001800000 */
[----:B------:R-:W-:Y:S02]  /*8ed0*/  SEL R142, RZ, 0x1, P5 ;  /* 0x00000001ff8e7807 */ /* 0x000fe40002800000 */
[----:B------:R-:W-:Y:S02]  /*8ee0*/  LOP3.LUT R9, R9, R140, R15, 0xfe, !PT ;  /* 0x0000008c09097212 */ /* 0x000fe400078efe0f */
[----:B------:R-:W-:Y:S01]  /*8ef0*/  SEL R140, RZ, 0x1, P4 ;  /* 0x00000001ff8c7807 */ /* 0x000fe20002000000 */
[----:B------:R-:W-:-:S04]  /*8f00*/  IMAD.WIDE.U32 R142, R142, 0x100, RZ ;  /* 0x000001008e8e7825 */ /* 0x000fc800078e00ff */
[----:B------:R-:W-:-:S03]  /*8f10*/  IMAD.WIDE.U32 R140, R140, 0x10000, RZ ;  /* 0x000100008c8c7825 */ /* 0x000fc600078e00ff */
[----:B------:R-:W-:Y:S01]  /*8f20*/  LOP3.LUT R140, R142, R8, R140, 0xfe, !PT ;  /* 0x000000088e8c7212 */ /* 0x000fe200078efe8c */
[----:B------:R-:W-:Y:S01]  /*8f30*/  HADD2.F32 R8, -RZ, R11.H1_H1 ;  /* 0x3000000bff087230 */ /* 0x000fe20000004100 */
[----:B------:R-:W-:Y:S01]  /*8f40*/  LOP3.LUT R141, R143, R9, R141, 0xfe, !PT ;  /* 0x000000098f8d7212 */ /* 0x000fe200078efe8d */
[----:B------:R-:W-:Y:S01]  /*8f50*/  IMAD.WIDE.U32 R142, R150, 0x8, R156 ;  /* 0x00000008968e7825 */ /* 0x000fe200078e009c */
[----:B------:R-:W-:-:S03]  /*8f60*/  SEL R11, RZ, 0x1, P6 ;  /* 0x00000001ff0b7807 */ /* 0x000fc60003000000 */
[----:B------:R-:W-:Y:S01]  /*8f70*/  FMUL.FTZ R9, R8, R149 ;  /* 0x0000009508097220 */ /* 0x000fe20000410000 */
[----:B------:R-:W-:-:S03]  /*8f80*/  LOP3.LUT R140, R140, R11, RZ, 0xfc, !PT ;  /* 0x0000000b8c8c7212 */ /* 0x000fc600078efcff */
[----:B------:R-:W-:-:S05]  /*8f90*/  FMUL.FTZ R9, R9, R162 ;  /* 0x000000a209097220 */ /* 0x000fca0000410000 */
[----:B------:R-:W-:-:S05]  /*8fa0*/  FSEL R8, R9, RZ, !P2 ;  /* 0x000000ff09087208 */ /* 0x000fca0005000000 */
[----:B------:R-:W-:Y:S01]  /*8fb0*/  FMUL.FTZ R15, R55, R8 ;  /* 0x00000008370f7220 */ /* 0x000fe20000410000 */
[----:B------:R-:W-:-:S04]  /*8fc0*/  IMAD.WIDE.U32 R8, R150, 0x20, R158 ;  /* 0x0000002096087825 */ /* 0x000fc800078e009e */
[----:B------:R-:W-:Y:S01]  /*8fd0*/  @P0 FADD.FTZ R15, R39, R15 ;  /* 0x0000000f270f0221 */ /* 0x000fe20000010000 */
        /* <DEDUP_REMOVED lines=21> */
.L_x_23127:
[----:B------:R-:W-:-:S07]  /*9130*/  MOV R148, R6 ;  /* 0x0000000600947202 */ /* 0x000fce0000000f00 */
.L_x_23128:
[----:B------:R-:W-:Y:S05]  /*9140*/  BSYNC B0 ;  /* 0x0000000000007941 */ /* 0x000fea0003800000 */
.L_x_23126:
        /* <DEDUP_REMOVED lines=16> */
.L_x_23132:
[----:B------:R-:W-:Y:S05]  /*9250*/  BSYNC B1 ;  /* 0x0000000000017941 */ /* 0x000fea0003800000 */
.L_x_23131:
        /* <DEDUP_REMOVED lines=41> */
[----:B------:R-:W-:Y:S02]  /*94f0*/  LOP3.LUT R2, R9, UR33, R10, 0x96, !PT ;  /* 0x0000002109027c12 */ /* 0x000fe4000f8e960a */
[----:B------:R-:W-:-:S07]  /*9500*/  MOV R7, R8 ;  /* 0x0000000800077202 */ /* 0x000fce0000000f00 */
.L_x_23130:
[----:B------:R-:W-:Y:S05]  /*9510*/  BSYNC B0 ;  /* 0x0000000000007941 */ /* 0x000fea0003800000 */
.L_x_23129:
        /* <DEDUP_REMOVED lines=22> */
.L_x_23134:
[----:B------:R-:W-:-:S07]  /*9680*/  MOV R9, R6 ;  /* 0x0000000600097202 */ /* 0x000fce0000000f00 */
.L_x_23135:
[----:B------:R-:W-:Y:S05]  /*9690*/  BSYNC B0 ;  /* 0x0000000000007941 */ /* 0x000fea0003800000 */
.L_x_23133:
        /* <DEDUP_REMOVED lines=16> */
.L_x_23139:
[----:B------:R-:W-:Y:S05]  /*97a0*/  BSYNC B1 ;  /* 0x0000000000017941 */ /* 0x000fea0003800000 */
.L_x_23138:
        /* <DEDUP_REMOVED lines=43> */
.L_x_23137:
[----:B------:R-:W-:Y:S05]  /*9a60*/  BSYNC B0 ;  /* 0x0000000000007941 */ /* 0x000fea0003800000 */
.L_x_23136:
        /* <DEDUP_REMOVED lines=22> */
.L_x_23141:
[----:B------:R-:W-:-:S07]  /*9bd0*/  IMAD.MOV.U32 R140, RZ, RZ, R6 ;  /* 0x000000ffff8c7224 */ /* 0x000fce00078e0006 */
.L_x_23142:
[----:B------:R-:W-:Y:S05]  /*9be0*/  BSYNC B0 ;  /* 0x0000000000007941 */ /* 0x000fea0003800000 */
.L_x_23140:
        /* <DEDUP_REMOVED lines=16> */
.L_x_23146:
[----:B------:R-:W-:Y:S05]  /*9cf0*/  BSYNC B1 ;  /* 0x0000000000017941 */ /* 0x000fea0003800000 */
.L_x_23145:
        /* <DEDUP_REMOVED lines=43> */
.L_x_23144:
[----:B------:R-:W-:Y:S05]  /*9fb0*/  BSYNC B0 ;  /* 0x0000000000007941 */ /* 0x000fea0003800000 */
.L_x_23143:
        /* <DEDUP_REMOVED lines=21> */
.L_x_23148:
[----:B------:R-:W-:-:S07]  /*a110*/  MOV R11, R6 ;  /* 0x00000006000b7202 */ /* 0x000fce0000000f00 */
.L_x_23149:
[----:B------:R-:W-:Y:S05]  /*a120*/  BSYNC B0 ;  /* 0x0000000000007941 */ /* 0x000fea0003800000 */
.L_x_23147:
        /* <DEDUP_REMOVED lines=16> */
.L_x_23153:
[----:B------:R-:W-:Y:S05]  /*a230*/  BSYNC B1 ;  /* 0x0000000000017941 */ /* 0x000fea0003800000 */
.L_x_23152:
        /* <DEDUP_REMOVED lines=44> */
.L_x_23151:
[----:B------:R-:W-:Y:S05]  /*a500*/  BSYNC B0 ;  /* 0x0000000000007941 */ /* 0x000fea0003800000 */
.L_x_23150:
        /* <DEDUP_REMOVED lines=21> */
.L_x_23155:
[----:B------:R-:W-:-:S07]  /*a660*/  MOV R148, R6 ;  /* 0x0000000600947202 */ /* 0x000fce0000000f00 */
.L_x_23156:
[----:B------:R-:W-:Y:S05]  /*a670*/  BSYNC B0 ;  /* 0x0000000000007941 */ /* 0x000fea0003800000 */
.L_x_23154:
        /* <DEDUP_REMOVED lines=16> */
.L_x_23160:
[----:B------:R-:W-:Y:S05]  /*a780*/  BSYNC B1 ;  /* 0x0000000000017941 */ /* 0x000fea0003800000 */
.L_x_23159:
        /* <DEDUP_REMOVED lines=39> */
[----:B------:R-:W-:Y:S01]  /*aa00*/  IMAD.MOV.U32 R152, RZ, RZ, RZ ;  /* 0x000000ffff987224 */ /* 0x000fe200078e00ff */
[----:B------:R-:W-:Y:S01]  /*aa10*/  MOV R7, R140 ;  /* 0x0000008c00077202 */ /* 0x000fe20000000f00 */
[----:B------:R-:W-:-:S05]  /*aa20*/  IMAD.WIDE.U32 R140, R0, -0x326172a9, RZ ;  /* 0xcd9e8d57008c7825 */ /* 0x000fca00078e00ff */
[----:B------:R-:W-:Y:S02]  /*aa30*/  LOP3.LUT R0, R141, UR32, R6, 0x96, !PT ;  /* 0x000000208d007c12 */ /* 0x000fe4000f8e9606 */
[----:B------:R-:W-:-:S07]  /*aa40*/  MOV R6, R140 ;  /* 0x0000008c00067202 */ /* 0x000fce0000000f00 */
.L_x_23158:
[----:B------:R-:W-:Y:S05]  /*aa50*/  BSYNC B0 ;  /* 0x0000000000007941 */ /* 0x000fea0003800000 */
.L_x_23157:
        /* <DEDUP_REMOVED lines=21> */
.L_x_23162:
[----:B------:R-:W-:-:S07]  /*abb0*/  MOV R141, R6 ;  /* 0x00000006008d7202 */ /* 0x000fce0000000f00 */
.L_x_23163:
[----:B------:R-:W-:Y:S05]  /*abc0*/  BSYNC B0 ;  /* 0x0000000000007941 */ /* 0x000fea0003800000 */
.L_x_23161:
        /* <DEDUP_REMOVED lines=16> */
.L_x_23167:
[----:B------:R-:W-:Y:S05]  /*acd0*/  BSYNC B1 ;  /* 0x0000000000017941 */ /* 0x000fea0003800000 */
.L_x_23166:
        /* <DEDUP_REMOVED lines=44> */
.L_x_23165:
[----:B------:R-:W-:Y:S05]  /*afa0*/  BSYNC B0 ;  /* 0x0000000000007941 */ /* 0x000fea0003800000 */
.L_x_23164:
        /* <DEDUP_REMOVED lines=21> */
.L_x_23169:
[----:B------:R-:W-:-:S07]  /*b100*/  MOV R142, R6 ;  /* 0x00000006008e7202 */ /* 0x000fce0000000f00 */
.L_x_23170:
[----:B------:R-:W-:Y:S05]  /*b110*/  BSYNC B0 ;  /* 0x0000000000007941 */ /* 0x000fea0003800000 */
.L_x_23168:
        /* <DEDUP_REMOVED lines=16> */
.L_x_23174:
[----:B------:R-:W-:Y:S05]  /*b220*/  BSYNC B1 ;  /* 0x0000000000017941 */ /* 0x000fea0003800000 */
.L_x_23173:
        /* <DEDUP_REMOVED lines=44> */
.L_x_23172:
[----:B------:R-:W-:Y:S05]  /*b4f0*/  BSYNC B0 ;  /* 0x0000000000007941 */ /* 0x000fea0003800000 */
.L_x_23171:
[----:B------:R-:W-:Y:S01]  /*b500*/  I2FP.F32.U32 R153, R142 ;  /* 0x0000008e00997245 */ /* 0x000fe20000201000 */
[----:B------:R-:W-:Y:S01]  /*b510*/  BSSY B0, `(.L_x_23175) ;  /* 0x0000015000007945 */ /* 0x000fe20003800000 */
[C---:B------:R-:W-:Y:S02]  /*b520*/  ISETP.NE.AND P6, PT, R152.reuse, 0x1, PT ;  /* 0x000000019800780c */ /* 0x040fe40003fc5270 */
[----:B------:R-:W-:Y:S01]  /*b530*/  IADD3 R148, R152, 0x1, RZ ;  /* 0x0000000198947810 */ /* 0x000fe20007ffe0ff */
[----:B------:R-:W-:-:S05]  /*b540*/  FFMA.FTZ R142, R153, R164, 1.1641532182693481445e-10 ;  /* 0x2f000000998e7423 */ /* 0x000fca00000100a4 */
[----:B------:R-:W-:Y:S01]  /*b550*/  FSETP.GTU.FTZ.AND P5, PT, R142, R163, PT ;  /* 0x000000a38e00720b */ /* 0x000fe20003fbc000 */
[----:B------:R-:W-:-:S05]  /*b560*/  HADD2.F32 R142, -RZ, R143.H0_H0 ;  /* 0x2000008fff8e7230 */ /* 0x000fca0000004100 */
[----:B------:R-:W-:-:S04]  /*b570*/  FMUL.FTZ R153, R142, R149 ;  /* 0x000000958e997220 */ /* 0x000fc80000410000 */
        /* <DEDUP_REMOVED lines=13> */
.L_x_23176:
[----:B------:R-:W-:-:S07]  /*b650*/  MOV R156, R6 ;  /* 0x00000006009c7202 */ /* 0x000fce0000000f00 */
.L_x_23177:
[----:B------:R-:W-:Y:S05]  /*b660*/  BSYNC B0 ;  /* 0x0000000000007941 */ /* 0x000fea0003800000 */
.L_x_23175:
        /* <DEDUP_REMOVED lines=18> */
.L_x_23181:
[----:B------:R-:W-:Y:S05]  /*b790*/  BSYNC B1 ;  /* 0x0000000000017941 */ /* 0x000fea0003800000 */
.L_x_23180:
        /* <DEDUP_REMOVED lines=14> */
[----:B------:R-:W-:-:S04]  /*b880*/  IMAD.WIDE.U32 R158, R159, -0x326172a9, RZ ;  /* 0xcd9e8d579f9e7825 */ /* 0x000fc800078e00ff */
[----:B------:R-:W-:-:S05]  /*b890*/  IMAD.WIDE.U32 R6, R6, -0x2daee0ad, RZ ;  /* 0xd2511f5306067825 */ /* 0x000fca00078e00ff */
[----:B------:R-:W-:Y:S02]  /*b8a0*/  LOP3.LUT R153, R7, UR21, R154, 0x96, !PT ;  /* 0x0000001507997c12 */ /* 0x000fe4000f8e969a */
[----:B------:R-:W-:-:S03]  /*b8b0*/  LOP3.LUT R154, R159, UR20, R152, 0x96, !PT ;  /* 0x000000149f9a7c12 */ /* 0x000fc6000f8e9698 */
[----:B------:R-:W-:-:S04]  /*b8c0*/  IMAD.WIDE.U32 R152, R153, -0x326172a9, RZ ;  /* 0xcd9e8d5799987825 */ /* 0x000fc800078e00ff */
[----:B------:R-:W-:-:S05]  /*b8d0*/  IMAD.WIDE.U32 R154, R154, -0x2daee0ad, RZ ;  /* 0xd2511f539a9a7825 */ /* 0x000fca00078e00ff */
[----:B------:R-:W-:Y:S02]  /*b8e0*/  LOP3.LUT R159, R155, UR23, R6, 0x96, !PT ;  /* 0x000000179b9f7c12 */ /* 0x000fe4000f8e9606 */
[----:B------:R-:W-:-:S03]  /*b8f0*/  LOP3.LUT R6, R153, UR22, R158, 0x96, !PT ;  /* 0x0000001699067c12 */ /* 0x000fc6000f8e969e */
[----:B------:R-:W-:-:S04]  /*b900*/  IMAD.WIDE.U32 R158, R159, -0x326172a9, RZ ;  /* 0xcd9e8d579f9e7825 */ /* 0x000fc800078e00ff */
[----:B------:R-:W-:Y:S01]  /*b910*/  IMAD.WIDE.U32 R6, R6, -0x2daee0ad, RZ ;  /* 0xd2511f5306067825 */ /* 0x000fe200078e00ff */
[----:B------:R-:W-:-:S04]  /*b920*/  LOP3.LUT R152, R159, UR24, R152, 0x96, !PT ;  /* 0x000000189f987c12 */ /* 0x000fc8000f8e9698 */
[----:B------:R-:W-:Y:S01]  /*b930*/  LOP3.LUT R154, R7, UR25, R154, 0x96, !PT ;  /* 0x00000019079a7c12 */ /* 0x000fe2000f8e969a */
[----:B------:R-:W-:-:S04]  /*b940*/  IMAD.WIDE.U32 R152, R152, -0x2daee0ad, RZ ;  /* 0xd2511f5398987825 */ /* 0x000fc800078e00ff */
[----:B------:R-:W-:Y:S01]  /*b950*/  IMAD.WIDE.U32 R154, R154, -0x326172a9, RZ ;  /* 0xcd9e8d579a9a7825 */ /* 0x000fe200078e00ff */
[----:B------:R-:W-:-:S04]  /*b960*/  LOP3.LUT R153, R153, UR27, R6, 0x96, !PT ;  /* 0x0000001b99997c12 */ /* 0x000fc8000f8e9606 */
        /* <DEDUP_REMOVED lines=15> */
.L_x_23179:
[----:B------:R-:W-:Y:S05]  /*ba60*/  BSYNC B0 ;  /* 0x0000000000007941 */ /* 0x000fea0003800000 */
.L_x_23178:
[----:B------:R-:W0:Y:S01]  /*ba70*/  LDC.64 R154, c[0x0][0x238] ;  /* 0x00008e00ff9a7b82 */ /* 0x000e220000000a00 */
[----:B------:R-:W-:Y:S01]  /*ba80*/  I2FP.F32.U32 R153, R156 ;  /* 0x0000009c00997245 */ /* 0x000fe20000201000 */
[----:B------:R-:W-:Y:S01]  /*ba90*/  HADD2.F32 R152, -RZ, R143.H1_H1 ;  /* 0x3000008fff987230 */ /* 0x000fe20000004100 */
[----:B------:R-:W-:Y:S01]  /*baa0*/  SEL R156, RZ, 0x1, P2 ;  /* 0x00000001ff9c7807 */ /* 0x000fe20001000000 */
[----:B------:R-:W-:Y:S02]  /*bab0*/  UMOV UR8, 0xffffffff ;  /* 0xffffffff00087882 */ /* 0x000fe40000000000 */
[----:B------:R-:W-:Y:S01]  /*bac0*/  FFMA.FTZ R164, R153, R164, 1.1641532182693481445e-10 ;  /* 0x2f00000099a47423 */ /* 0x000fe200000100a4 */
[----:B------:R-:W-:Y:S01]  /*bad0*/  FMUL.FTZ R149, R152, R149 ;  /* 0x0000009598957220 */ /* 0x000fe20000410000 */
[----:B------:R-:W1:Y:S03]  /*bae0*/  LDC.64 R158, c[0x0][0x240] ;  /* 0x00009000ff9e7b82 */ /* 0x000e660000000a00 */
[----:B------:R-:W-:Y:S01]  /*baf0*/  FMUL.FTZ R149, R149, R162 ;  /* 0x000000a295957220 */ /* 0x000fe20000410000 */
[----:B------:R-:W-:-:S04]  /*bb00*/  FSETP.GTU.FTZ.AND P6, PT, R164, R163, PT ;  /* 0x000000a3a400720b */ /* 0x000fc80003fdc000 */
[----:B------:R-:W-:Y:S02]  /*bb10*/  FSEL R152, R149, RZ, !P6 ;  /* 0x000000ff95987208 */ /* 0x000fe40007000000 */
[----:B------:R-:W-:Y:S02]  /*bb20*/  SEL R149, RZ, 0x10000, P5 ;  /* 0x00010000ff957807 */ /* 0x000fe40002800000 */
[----:B------:R-:W-:Y:S01]  /*bb30*/  ISETP.NE.AND P5, PT, R157, RZ, PT ;  /* 0x000000ff9d00720c */ /* 0x000fe20003fa5270 */
[----:B------:R-:W-:Y:S01]  /*bb40*/  FMUL.FTZ R143, R47, R152 ;  /* 0x000000982f8f7220 */ /* 0x000fe20000410000 */
[----:B------:R-:W-:-:S04]  /*bb50*/  IMAD.WIDE.U32 R156, R156, 0x1000000, RZ ;  /* 0x010000009c9c7825 */ /* 0x000fc800078e00ff */
[----:B------:R-:W-:Y:S01]  /*bb60*/  @P0 FADD.FTZ R143, R39, R143 ;  /* 0x0000008f278f0221 */ /* 0x000fe20000010000 */
[----:B0-----:R-:W-:Y:S01]  /*bb70*/  IMAD.WIDE.U32 R152, R147, 0x20, R154 ;  /* 0x0000002093987825 */ /* 0x001fe200078e009a */
[----:B------:R-:W-:Y:S02]  /*bb80*/  SEL R154, RZ, 0x100, P4 ;  /* 0x00000100ff9a7807 */ /* 0x000fe40002000000 */
[----:B------:R-:W-:Y:S02]  /*bb90*/  SEL R155, RZ, 0x1000000, P6 ;  /* 0x01000000ff9b7807 */ /* 0x000fe40003000000 */
[----:B------:R-:W-:Y:S01]  /*bba0*/  STG.E.128 desc[UR4][R152.64], R8 ;  /* 0x0000000898007986 */ /* 0x000fe2000c101d04 */
[----:B------:R-:W-:Y:S02]  /*bbb0*/  ISETP.NE.AND P0, PT, R161, RZ, PT ;  /* 0x000000ffa100720c */ /* 0x000fe40003f05270 */
[----:B------:R-:W-:Y:S01]  /*bbc0*/  LOP3.LUT R154, R154, R155, R149, 0xfe, !PT ;  /* 0x0000009b9a9a7212 */ /* 0x000fe200078efe95 */
[----:B------:R0:W-:Y:S01]  /*bbd0*/  STG.E.128 desc[UR4][R152.64+0x10], R140 ;  /* 0x0000108c98007986 */ /* 0x0001e2000c101d04 */
[----:B------:R-:W-:-:S04]  /*bbe0*/  SEL R149, RZ, 0x1, P3 ;  /* 0x00000001ff957807 */ /* 0x000fc80001800000 */
[----:B------:R-:W-:Y:S02]  /*bbf0*/  LOP3.LUT R157, R157, R154, R149, 0xfe, !PT ;  /* 0x0000009a9d9d7212 */ /* 0x000fe400078efe95 */
[----:B------:R-:W-:Y:S02]  /*bc00*/  SEL R154, RZ, 0x1, P1 ;  /* 0x00000001ff9a7807 */ /* 0x000fe40000800000 */
[----:B------:R-:W-:-:S03]  /*bc10*/  SEL R149, RZ, 0x1, P5 ;  /* 0x00000001ff957807 */ /* 0x000fc60002800000 */
[----:B------:R-:W-:-:S04]  /*bc20*/  IMAD.WIDE.U32 R154, R154, 0x10000, RZ ;  /* 0x000100009a9a7825 */ /* 0x000fc800078e00ff */
[----:B0-----:R-:W-:Y:S01]  /*bc30*/  IMAD.WIDE.U32 R152, R149, 0x100, RZ ;  /* 0x0000010095987825 */ /* 0x001fe200078e00ff */
[----:B------:R-:W-:Y:S02]  /*bc40*/  SEL R149, RZ, 0x1, P0 ;  /* 0x00000001ff957807 */ /* 0x000fe40000000000 */
[----:B------:R-:W-:Y:S02]  /*bc50*/  LOP3.LUT P0, RZ, R160, 0xff, RZ, 0xc0, !PT ;  /* 0x000000ffa0ff7812 */ /* 0x000fe4000780c0ff */
[----:B------:R-:W-:Y:S02]  /*bc60*/  LOP3.LUT R156, R152, R156, R154, 0xfe, !PT ;  /* 0x0000009c989c7212 */ /* 0x000fe400078efe9a */
[----:B------:R-:W-:Y:S01]  /*bc70*/  LOP3.LUT R153, R153, R157, R155, 0xfe, !PT ;  /* 0x0000009d99997212 */ /* 0x000fe200078efe9b */
[----:B-1----:R-:W-:Y:S01]  /*bc80*/  IMAD.WIDE.U32 R154, R147, 0x8, R158 ;  /* 0x00000008939a7825 */ /* 0x002fe200078e009e */
[----:B------:R-:W-:-:S03]  /*bc90*/  LOP3.LUT R152, R156, R149, RZ, 0xfc, !PT ;  /* 0x000000959c987212 */ /* 0x000fc600078efcff */
[----:B------:R-:W-:-:S04]  /*bca0*/  FADD.FTZ R156, RZ, R32 ;  /* 0x00000020ff9c7221 */ /* 0x000fc80000010000 */
[----:B------:R-:W-:Y:S01]  /*bcb0*/  FADD.FTZ R149, R33, R156 ;  /* 0x0000009c21957221 */ /* 0x000fe20000010000 */
[----:B------:R0:W-:Y:S03]  /*bcc0*/  STG.E.64 desc[UR4][R154.64], R152 ;  /* 0x000000989a007986 */ /* 0x0001e6000c101b04 */
[----:B------:R-:W-:-:S04]  /*bcd0*/  FADD.FTZ R156, R34, R149 ;  /* 0x00000095229c7221 */ /* 0x000fc80000010000 */
[----:B------:R-:W-:-:S04]  /*bce0*/  FADD.FTZ R149, R35, R156 ;  /* 0x0000009c23957221 */ /* 0x000fc80000010000 */
[----:B------:R-:W-:Y:S01]  /*bcf0*/  FADD.FTZ R156, R28, R149 ;  /* 0x000000951c9c7221 */ /* 0x000fe20000010000 */
[----:B0-----:R-:W0:Y:S03]  /*bd00*/  S2R R154, SR_TID.X ;  /* 0x00000000009a7919 */ /* 0x001e260000002100 */
        /* <DEDUP_REMOVED lines=116> */
.L_x_23194:
        /* <DEDUP_REMOVED lines=11> */
[----:B------:R-:W-:Y:S01]  /*c500*/  @!P2 MOV R158, 0x400 ;  /* 0x00000400009ea802 */ /* 0x000fe20000000f00 */
[----:B------:R-:W-:-:S05]  /*c510*/  @!P1 IMAD R157, R157, 0x8, R160 ;  /* 0x000000089d9d9824 */ /* 0x000fca00078e02a0 */
[----:B------:R2:W-:Y:S01]  /*c520*/  @!P1 STS.64 [R157], R152 ;  /* 0x000000989d009388 */ /* 0x0005e20000000a00 */
[----:B------:R-:W-:Y:S01]  /*c530*/  BAR.SYNC.DEFER_BLOCKING 0x0 ;  /* 0x0000000000007b1d */ /* 0x000fe20000010000 */
[----:B------:R-:W-:Y:S02]  /*c540*/  LOP3.LUT P1, RZ, R156, 0x1f, R154, 0xf8, !PT ;  /* 0x0000001f9cff7812 */ /* 0x000fe4000782f89a */
[----:B-1----:R-:W-:Y:S02]  /*c550*/  @!P2 LEA R158, R149, R158, 0x18 ;  /* 0x0000009e959ea211 */ /* 0x002fe400078ec0ff */
[----:B--2---:R-:W-:Y:S02]  /*c560*/  CS2R R152, SRZ ;  /* 0x0000000000987805 */ /* 0x004fe4000001ff00 */
[----:B------:R-:W-:Y:S01]  /*c570*/  @!P2 LEA R158, R155, R158, 0x3 ;  /* 0x0000009e9b9ea211 */ /* 0x000fe200078e18ff */
[----:B------:R-:W-:Y:S01]  /*c580*/  IMAD.MOV.U32 R155, RZ, RZ, RZ ;  /* 0x000000ffff9b7224 */ /* 0x000fe200078e00ff */
[----:B------:R-:W-:-:S05]  /*c590*/  @!P2 MOV R155, 0x400 ;  /* 0x00000400009ba802 */ /* 0x000fca0000000f00 */
[----:B------:R-:W1:Y:S04]  /*c5a0*/  SHFL.DOWN PT, R160, R155, 0x2, 0x1f ;  /* 0x08401f009ba07f89 */ /* 0x000e6800000e0000 */
[----:B------:R-:W2:Y:S01]  /*c5b0*/  @!P2 LDS.64 R152, [R158] ;  /* 0x000000009e98a984 */ /* 0x000ea20000000a00 */
[----:B------:R-:W-:Y:S02]  /*c5c0*/  PLOP3.LUT P2, PT, PT, PT, UP1, 0x40, 0x0 ;  /* 0x000000000000781c */ /* 0x000fe40003f4e818 */
[----:B-1----:R-:W-:Y:S02]  /*c5d0*/  I2FP.F32.S32 R162, R160 ;  /* 0x000000a000a27245 */ /* 0x002fe40000201400 */
[-C--:B------:R-:W-:Y:S02]  /*c5e0*/  IADD3 R149, R160, R155.reuse, RZ ;  /* 0x0000009ba0957210 */ /* 0x080fe40007ffe0ff */
[----:B------:R-:W-:Y:S01]  /*c5f0*/  I2FP.F32.S32 R160, R155 ;  /* 0x0000009b00a07245 */ /* 0x000fe20000201400 */
[----:B--2---:R-:W1:Y:S04]  /*c600*/  SHFL.DOWN PT, R157, R152, 0x2, 0x1f ;  /* 0x08401f00989d7f89 */ /* 0x004e6800000e0000 */
[----:B------:R-:W2:Y:S01]  /*c610*/  SHFL.DOWN PT, R158, R153, 0x2, 0x1f ;  /* 0x08401f00999e7f89 */ /* 0x000ea200000e0000 */
[C---:B-1----:R-:W-:Y:S01]  /*c620*/  FADD.FTZ R159, -R157.reuse, R152 ;  /* 0x000000989d9f7221 */ /* 0x042fe20000010100 */
[----:B------:R-:W-:-:S03]  /*c630*/  FMUL.FTZ R157, R157, R162 ;  /* 0x000000a29d9d7220 */ /* 0x000fc60000410000 */
[----:B------:R-:W-:Y:S01]  /*c640*/  FMUL.FTZ R159, R159, R159 ;  /* 0x0000009f9f9f7220 */ /* 0x000fe20000410000 */
[----:B--2---:R-:W-:-:S03]  /*c650*/  FADD.FTZ R158, R158, R153 ;  /* 0x000000999e9e7221 */ /* 0x004fc60000010000 */
[----:B------:R-:W-:Y:S01]  /*c660*/  FMUL.FTZ R159, R159, R160 ;  /* 0x000000a09f9f7220 */ /* 0x000fe20000410000 */
[----:B------:R-:W-:Y:S01]  /*c670*/  FFMA.FTZ R160, R160, R152, R157 ;  /* 0x00000098a0a07223 */ /* 0x000fe2000001009d */
[----:B------:R-:W-:Y:S02]  /*c680*/  I2FP.F32.S32 R152, R149 ;  /* 0x0000009500987245 */ /* 0x000fe40000201400 */
[----:B------:R-:W-:Y:S02]  /*c690*/  FMUL.FTZ R159, R159, R162 ;  /* 0x000000a29f9f7220 */ /* 0x000fe40000410000 */
[----:B------:R-:W1:Y:S02]  /*c6a0*/  MUFU.RCP R157, R152 ;  /* 0x00000098009d7308 */ /* 0x000e640000001000 */
[C---:B-1----:R-:W-:Y:S01]  /*c6b0*/  FMUL.FTZ R155, R157.reuse, R160 ;  /* 0x000000a09d9b7220 */ /* 0x042fe20000410000 */
[----:B------:R-:W-:Y:S02]  /*c6c0*/  FFMA.FTZ R157, R157, R159, R158 ;  /* 0x0000009f9d9d7223 */ /* 0x000fe4000001009e */
[----:B------:R-:W-:Y:S04]  /*c6d0*/  SHFL.DOWN PT, R158, R149, 0x1, 0x1f ;  /* 0x08201f00959e7f89 */ /* 0x000fe800000e0000 */
[----:B------:R-:W1:Y:S02]  /*c6e0*/  SHFL.DOWN PT, R160, R155, 0x1, 0x1f ;  /* 0x08201f009ba07f89 */ /* 0x000e6400000e0000 */
[----:B-1----:R-:W-:-:S04]  /*c6f0*/  FADD.FTZ R159, R155, -R160 ;  /* 0x800000a09b9f7221 */ /* 0x002fc80000010000 */
[----:B------:R-:W-:Y:S01]  /*c700*/  FMUL.FTZ R161, R159, R159 ;  /* 0x0000009f9fa17220 */ /* 0x000fe20000410000 */
[----:B------:R-:W-:Y:S01]  /*c710*/  IMAD.IADD R159, R149, 0x1, R158 ;  /* 0x00000001959f7824 */ /* 0x000fe200078e029e */
[----:B------:R-:W-:Y:S01]  /*c720*/  I2FP.F32.S32 R158, R158 ;  /* 0x0000009e009e7245 */ /* 0x000fe20000201400 */
[----:B------:R-:W1:Y:S01]  /*c730*/  LDC R149, c[0x0][0x2d8] ;  /* 0x0000b600ff957b82 */ /* 0x000e620000000800 */
[----:B------:R-:W-:Y:S02]  /*c740*/  FMUL.FTZ R161, R152, R161 ;  /* 0x000000a198a17220 */ /* 0x000fe40000410000 */
[----:B------:R-:W-:Y:S01]  /*c750*/  I2FP.F32.S32 R153, R159 ;  /* 0x0000009f00997245 */ /* 0x000fe20000201400 */
[-C--:B0-----:R-:W-:Y:S01]  /*c760*/  FMUL.FTZ R163, R160, R158.reuse ;  /* 0x0000009ea0a37220 */ /* 0x081fe20000410000 */
[----:B------:R-:W-:Y:S02]  /*c770*/  FMUL.FTZ R161, R161, R158 ;  /* 0x0000009ea1a17220 */ /* 0x000fe40000410000 */
[----:B------:R-:W0:Y:S01]  /*c780*/  SHFL.DOWN PT, R158, R157, 0x1, 0x1f ;  /* 0x08201f009d9e7f89 */ /* 0x000e2200000e0000 */
[----:B------:R-:W-:Y:S01]  /*c790*/  FFMA.FTZ R152, R152, R155, R163 ;  /* 0x0000009b98987223 */ /* 0x000fe200000100a3 */
[----:B------:R-:W2:Y:S03]  /*c7a0*/  MUFU.RCP R153, R153 ;  /* 0x0000009900997308 */ /* 0x000ea60000001000 */
[----:B--2---:R-:W-:Y:S01]  /*c7b0*/  FMUL.FTZ R159, R153, R152 ;  /* 0x00000098999f7220 */ /* 0x004fe20000410000 */
[----:B0-----:R-:W-:-:S05]  /*c7c0*/  FADD.FTZ R158, R157, R158 ;  /* 0x0000009e9d9e7221 */ /* 0x001fca0000010000 */
[----:B------:R-:W0:Y:S01]  /*c7d0*/  SHFL.IDX PT, R159, R159, RZ, 0x1f ;  /* 0x00001fff9f9f7589 */ /* 0x000e2200000e0000 */
[----:B------:R-:W-:Y:S02]  /*c7e0*/  FFMA.FTZ R158, R153, R161, R158 ;  /* 0x000000a1999e7223 */ /* 0x000fe4000001009e */
[----:B------:R-:W2:Y:S04]  /*c7f0*/  @!P1 LDC.64 R152, c[0x0][0x250] ;  /* 0x00009400ff989b82 */ /* 0x000ea80000000a00 */
[----:B------:R-:W1:Y:S04]  /*c800*/  SHFL.IDX PT, R158, R158, RZ, 0x1f ;  /* 0x00001fff9e9e7589 */ /* 0x000e6800000e0000 */
[----:B------:R-:W3:Y:S01]  /*c810*/  LDC.64 R160, c[0x0][0x2b8] ;  /* 0x0000ae00ffa07b82 */ /* 0x000ee20000000a00 */
[----:B0-----:R-:W-:-:S05]  /*c820*/  FMUL.FTZ R154, R159, R159 ;  /* 0x0000009f9f9a7220 */ /* 0x001fca0000410000 */
[----:B------:R-:W-:Y:S01]  /*c830*/  FSEL R156, R154, RZ, !P2 ;  /* 0x000000ff9a9c7208 */ /* 0x000fe20005000000 */
[----:B--2---:R-:W-:Y:S01]  /*c840*/  @!P1 IMAD.WIDE R152, R145, 0x4, R152 ;  /* 0x0000000491989825 */ /* 0x004fe200078e0298 */
[----:B------:R-:W0:Y:S03]  /*c850*/  @!P1 LDC.64 R154, c[0x0][0x258] ;  /* 0x00009600ff9a9b82 */ /* 0x000e260000000a00 */
[----:B-1----:R-:W-:Y:S01]  /*c860*/  FFMA.FTZ R149, R158, UR11, R149 ;  /* 0x0000000b9e957c23 */ /* 0x002fe20008010095 */
[----:B------:R0:W-:Y:S03]  /*c870*/  @!P1 STG.E desc[UR4][R152.64], R159 ;  /* 0x0000009f98009986 */ /* 0x0001e6000c101904 */
[----:B------:R-:W-:-:S06]  /*c880*/  FADD.FTZ R149, R149, R156 ;  /* 0x0000009c95957221 */ /* 0x000fcc0000010000 */
[----:B------:R-:W1:Y:S01]  /*c890*/  MUFU.RSQ R149, R149 ;  /* 0x0000009500957308 */ /* 0x000e620000001400 */
[C---:B0-----:R-:W-:Y:S01]  /*c8a0*/  @!P1 IMAD.WIDE R152, R145.reuse, 0x4, R154 ;  /* 0x0000000491989825 */ /* 0x041fe200078e029a */
[----:B------:R-:W-:-:S04]  /*c8b0*/  IADD3 R145, R145, UR14, RZ ;  /* 0x0000000e91917c10 */ /* 0x000fc8000fffe0ff */
[----:B-1----:R0:W-:Y:S01]  /*c8c0*/  @!P1 STG.E desc[UR4][R152.64], R149 ;  /* 0x0000009598009986 */ /* 0x0021e2000c101904 */
[----:B------:R-:W-:-:S04]  /*c8d0*/  PLOP3.LUT P1, PT, PT, PT, UP1, 0x40, 0x0 ;  /* 0x000000000000781c */ /* 0x000fc80003f2e818 */
[----:B0-----:R-:W-:-:S05]  /*c8e0*/  FSEL R152, R159, RZ, P1 ;  /* 0x000000ff9f987208 */ /* 0x001fca0000800000 */
        /* <DEDUP_REMOVED lines=43> */
[----:B------:R-:W-:Y:S01]  /*cba0*/  F2FP.F16.F32.PACK_AB R11, R8, R11 ;  /* 0x0000000b080b723e */ /* 0x000fe200000000ff */
        /* <DEDUP_REMOVED lines=25> */
[----:B------:R-:W-:Y:S01]  /*cd40*/  FFMA.FTZ R12, R96, R24, R128 ;  /* 0x00000018600c7223 */ /* 0x000fe20000010080 */
[----:B------:R-:W-:Y:S01]  /*cd50*/  FFMA.FTZ R25, R97, R25, R129 ;  /* 0x0000001961197223 */ /* 0x000fe20000010081 */
[----:B------:R-:W-:Y:S01]  /*cd60*/  FMUL.FTZ R156, R149, R15 ;  /* 0x0000000f959c7220 */ /* 0x000fe20000410000 */
[----:B------:R-:W-:Y:S01]  /*cd70*/  F2FP.F16.F32.PACK_AB R14, R21, R14 ;  /* 0x0000000e150e723e */ /* 0x000fe200000000ff */
        /* <DEDUP_REMOVED lines=34> */
[----:B---3--:R-:W-:Y:S01]  /*cfa0*/  IMAD.WIDE.U32 R30, R151, 0x10, R160 ;  /* 0x00000010971e7825 */ /* 0x008fe200078e00a0 */
[----:B------:R-:W-:-:S02]  /*cfb0*/  LEA R26, P2, R147, UR12, 0x4 ;  /* 0x0000000c931a7c11 */ /* 0x000fc4000f8420ff */
[----:B------:R-:W-:Y:S01]  /*cfc0*/  F2FP.F16.F32.PACK_AB R10, R29, R10 ;  /* 0x0000000a1d0a723e */ /* 0x000fe200000000ff */
[----:B------:R-:W-:Y:S01]  /*cfd0*/  IMAD.WIDE.U32 R150, R150, 0x10, R160 ;  /* 0x0000001096967825 */ /* 0x000fe200078e00a0 */
        /* <DEDUP_REMOVED lines=10> */
[----:B------:R-:W-:Y:S02]  /*d080*/  ISETP.GE.AND P1, PT, R145, UR15, PT ;  /* 0x0000000f91007c0c */ /* 0x000fe4000bf26270 */
[----:B------:R-:W-:Y:S01]  /*d090*/  SEL R160, RZ, 0x1, P0 ;  /* 0x00000001ffa07807 */ /* 0x000fe20000000000 */
[----:B------:R0:W-:Y:S10]  /*d0a0*/  STG.E.128 desc[UR4][R26.64], R20 ;  /* 0x000000141a007986 */ /* 0x0001f4000c101d04 */
[----:B------:R-:W-:Y:S05]  /*d0b0*/  @!P1 BRA `(.L_x_23183) ;  /* 0xffffff3800409947 */ /* 0x000fea000383ffff */
[----:B------:R-:W-:Y:S05]  /*d0c0*/  EXIT ;  /* 0x000000000000794d */ /* 0x000fea0003800000 */
.L_x_23182:
[----:B------:R-:W-:Y:S01]  /*d0d0*/  HFMA2.MMA R153, -RZ, RZ, 0, 5.9604644775390625e-08 ;  /* 0x00000001ff997435 */ /* 0x000fe200000001ff */
[----:B------:R-:W-:Y:S01]  /*d0e0*/  IMAD.MOV.U32 R158, RZ, RZ, 0x1f ;  /* 0x0000001fff9e7424 */ /* 0x000fe200078e00ff */
[----:B------:R-:W-:-:S09]  /*d0f0*/  MOV R157, 0xffffffff ;  /* 0xffffffff009d7802 */ /* 0x000fd20000000f00 */
[----:B------:R-:W-:Y:S05]  /*d100*/  WARPSYNC.COLLECTIVE R157, `(.L_x_23184) ;  /* 0x000000009d087348 */ /* 0x000fea0003c00000 */
[----:B------:R0:W1:Y:S02]  /*d110*/  SHFL.BFLY P2, R149, R159, R153, R158 ;  /* 0x0c0000999f957389 */ /* 0x000064000004009e */
[----:B01----:R-:W-:Y:S01]  /*d120*/  ENDCOLLECTIVE ;  /* 0x000000000000791b */ /* 0x003fe20003800000 */
.L_x_23184:
[----:B------:R-:W-:Y:S02]  /*d130*/  IMAD.MOV.U32 R153, RZ, RZ, 0x2 ;  /* 0x00000002ff997424 */ /* 0x000fe400078e00ff */
[----:B------:R-:W-:-:S05]  /*d140*/  FADD.FTZ R160, R159, R149 ;  /* 0x000000959fa07221 */ /* 0x000fca0000010000 */
[----:B------:R-:W-:-:S07]  /*d150*/  MOV R159, R160 ;  /* 0x000000a0009f7202 */ /* 0x000fce0000000f00 */
[----:B------:R-:W-:Y:S05]  /*d160*/  WARPSYNC.COLLECTIVE R157, `(.L_x_23185) ;  /* 0x000000009d087348 */ /* 0x000fea0003c00000 */
[----:B------:R0:W1:Y:S02]  /*d170*/  SHFL.BFLY P2, R149, R159, R153, R158 ;  /* 0x0c0000999f957389 */ /* 0x000064000004009e */
[----:B01----:R-:W-:Y:S01]  /*d180*/  ENDCOLLECTIVE ;  /* 0x000000000000791b */ /* 0x003fe20003800000 */
.L_x_23185:
[----:B------:R-:W-:Y:S01]  /*d190*/  HFMA2.MMA R153, -RZ, RZ, 0, 2.384185791015625e-07 ;  /* 0x00000004ff997435 */ /* 0x000fe200000001ff */
[----:B------:R-:W-:-:S05]  /*d1a0*/  FADD.FTZ R161, R160, R149 ;  /* 0x00000095a0a17221 */ /* 0x000fca0000010000 */
[----:B------:R-:W-:-:S07]  /*d1b0*/  MOV R159, R161 ;  /* 0x000000a1009f7202 */ /* 0x000fce0000000f00 */
[----:B------:R-:W-:Y:S05]  /*d1c0*/  WARPSYNC.COLLECTIVE R157, `(.L_x_23186) ;  /* 0x000000009d087348 */ /* 0x000fea0003c00000 */
[----:B------:R0:W1:Y:S02]  /*d1d0*/  SHFL.BFLY P2, R149, R159, R153, R158 ;  /* 0x0c0000999f957389 */ /* 0x000064000004009e */
[----:B01----:R-:W-:Y:S01]  /*d1e0*/  ENDCOLLECTIVE ;  /* 0x000000000000791b */ /* 0x003fe20003800000 */
.L_x_23186:
[----:B------:R-:W-:Y:S01]  /*d1f0*/  MOV R153, 0x8 ;  /* 0x0000000800997802 */ /* 0x000fe20000000f00 */
[----:B------:R-:W-:-:S04]  /*d200*/  FADD.FTZ R162, R161, R149 ;  /* 0x00000095a1a27221 */ /* 0x000fc80000010000 */
[----:B------:R-:W-:-:S07]  /*d210*/  IMAD.MOV.U32 R159, RZ, RZ, R162 ;  /* 0x000000ffff9f7224 */ /* 0x000fce00078e00a2 */
[----:B------:R-:W-:Y:S05]  /*d220*/  WARPSYNC.COLLECTIVE R157, `(.L_x_23187) ;  /* 0x000000009d087348 */ /* 0x000fea0003c00000 */
[----:B------:R0:W1:Y:S02]  /*d230*/  SHFL.BFLY P2, R149, R159, R153, R158 ;  /* 0x0c0000999f957389 */ /* 0x000064000004009e */
[----:B01----:R-:W-:Y:S01]  /*d240*/  ENDCOLLECTIVE ;  /* 0x000000000000791b */ /* 0x003fe20003800000 */
.L_x_23187:
[----:B------:R-:W-:Y:S02]  /*d250*/  IMAD.MOV.U32 R153, RZ, RZ, 0x10 ;  /* 0x00000010ff997424 */ /* 0x000fe400078e00ff */
[----:B------:R-:W-:-:S05]  /*d260*/  FADD.FTZ R163, R162, R149 ;  /* 0x00000095a2a37221 */ /* 0x000fca0000010000 */
[----:B------:R-:W-:-:S07]  /*d270*/  MOV R159, R163 ;  /* 0x000000a3009f7202 */ /* 0x000fce0000000f00 */
[----:B------:R-:W-:Y:S05]  /*d280*/  WARPSYNC.COLLECTIVE R157, `(.L_x_23188) ;  /* 0x000000009d087348 */ /* 0x000fea0003c00000 */
[----:B------:R0:W1:Y:S02]  /*d290*/  SHFL.BFLY P2, R149, R159, R153, R158 ;  /* 0x0c0000999f957389 */ /* 0x000064000004009e */
[----:B01----:R-:W-:Y:S01]  /*d2a0*/  ENDCOLLECTIVE ;  /* 0x000000000000791b */ /* 0x003fe20003800000 */
.L_x_23188:
        /* <DEDUP_REMOVED lines=67> */
[----:B------:R-:W-:-:S07]  /*d6e0*/  MOV R158, 0x1f ;  /* 0x0000001f009e7802 */ /* 0x000fce0000000f00 */
[----:B------:R-:W-:Y:S05]  /*d6f0*/  WARPSYNC.COLLECTIVE R157, `(.L_x_23189) ;  /* 0x000000009d087348 */ /* 0x000fea0003c00000 */
[----:B------:R0:W1:Y:S02]  /*d700*/  SHFL.BFLY P2, R149, R159, R153, R158 ;  /* 0x0c0000999f957389 */ /* 0x000064000004009e */
[----:B01----:R-:W-:Y:S01]  /*d710*/  ENDCOLLECTIVE ;  /* 0x000000000000791b */ /* 0x003fe20003800000 */
.L_x_23189:
[----:B------:R-:W-:Y:S01]  /*d720*/  HFMA2.MMA R153, -RZ, RZ, 0, 1.1920928955078125e-07 ;  /* 0x00000002ff997435 */ /* 0x000fe200000001ff */
[----:B------:R-:W-:-:S04]  /*d730*/  FADD.FTZ R160, R159, R149 ;  /* 0x000000959fa07221 */ /* 0x000fc80000010000 */
[----:B------:R-:W-:-:S07]  /*d740*/  IMAD.MOV.U32 R159, RZ, RZ, R160 ;  /* 0x000000ffff9f7224 */ /* 0x000fce00078e00a0 */
[----:B------:R-:W-:Y:S05]  /*d750*/  WARPSYNC.COLLECTIVE R157, `(.L_x_23190) ;  /* 0x000000009d087348 */ /* 0x000fea0003c00000 */
[----:B------:R0:W1:Y:S02]  /*d760*/  SHFL.BFLY P2, R149, R159, R153, R158 ;  /* 0x0c0000999f957389 */ /* 0x000064000004009e */
[----:B01----:R-:W-:Y:S01]  /*d770*/  ENDCOLLECTIVE ;  /* 0x000000000000791b */ /* 0x003fe20003800000 */
.L_x_23190:
[----:B------:R-:W-:Y:S02]  /*d780*/  IMAD.MOV.U32 R153, RZ, RZ, 0x4 ;  /* 0x00000004ff997424 */ /* 0x000fe400078e00ff */
[----:B------:R-:W-:-:S05]  /*d790*/  FADD.FTZ R161, R160, R149 ;  /* 0x00000095a0a17221 */ /* 0x000fca0000010000 */
[----:B------:R-:W-:-:S07]  /*d7a0*/  MOV R159, R161 ;  /* 0x000000a1009f7202 */ /* 0x000fce0000000f00 */
[----:B------:R-:W-:Y:S05]  /*d7b0*/  WARPSYNC.COLLECTIVE R157, `(.L_x_23191) ;  /* 0x000000009d087348 */ /* 0x000fea0003c00000 */
[----:B------:R0:W1:Y:S02]  /*d7c0*/  SHFL.BFLY P2, R149, R159, R153, R158 ;  /* 0x0c0000999f957389 */ /* 0x000064000004009e */
[----:B01----:R-:W-:Y:S01]  /*d7d0*/  ENDCOLLECTIVE ;  /* 0x000000000000791b */ /* 0x003fe20003800000 */
.L_x_23191:
[----:B------:R-:W-:Y:S01]  /*d7e0*/  HFMA2.MMA R153, -RZ, RZ, 0, 4.76837158203125e-07 ;  /* 0x00000008ff997435 */ /* 0x000fe200000001ff */
[----:B------:R-:W-:-:S05]  /*d7f0*/  FADD.FTZ R162, R161, R149 ;  /* 0x00000095a1a27221 */ /* 0x000fca0000010000 */
[----:B------:R-:W-:-:S07]  /*d800*/  MOV R159, R162 ;  /* 0x000000a2009f7202 */ /* 0x000fce0000000f00 */
[----:B------:R-:W-:Y:S05]  /*d810*/  WARPSYNC.COLLECTIVE R157, `(.L_x_23192) ;  /* 0x000000009d087348 */ /* 0x000fea0003c00000 */
[----:B------:R0:W1:Y:S02]  /*d820*/  SHFL.BFLY P2, R149, R159, R153, R158 ;  /* 0x0c0000999f957389 */ /* 0x000064000004009e */
[----:B01----:R-:W-:Y:S01]  /*d830*/  ENDCOLLECTIVE ;  /* 0x000000000000791b */ /* 0x003fe20003800000 */
.L_x_23192:
[----:B------:R-:W-:Y:S01]  /*d840*/  MOV R153, 0x10 ;  /* 0x0000001000997802 */ /* 0x000fe20000000f00 */
[----:B------:R-:W-:-:S04]  /*d850*/  FADD.FTZ R163, R162, R149 ;  /* 0x00000095a2a37221 */ /* 0x000fc80000010000 */
[----:B------:R-:W-:-:S07]  /*d860*/  IMAD.MOV.U32 R159, RZ, RZ, R163 ;  /* 0x000000ffff9f7224 */ /* 0x000fce00078e00a3 */
[----:B------:R-:W-:Y:S05]  /*d870*/  WARPSYNC.COLLECTIVE R157, `(.L_x_23193) ;  /* 0x000000009d087348 */ /* 0x000fea0003c00000 */
[----:B------:R0:W1:Y:S02]  /*d880*/  SHFL.BFLY P2, R149, R159, R153, R158 ;  /* 0x0c0000999f957389 */ /* 0x000064000004009e */
[----:B01----:R-:W-:Y:S01]  /*d890*/  ENDCOLLECTIVE ;  /* 0x000000000000791b */ /* 0x003fe20003800000 */
.L_x_23193:
[----:B------:R-:W-:Y:S01]  /*d8a0*/  MOV R164, R149 ;  /* 0x0000009500a47202 */ /* 0x000fe20000000f00 */
[----:B------:R-:W-:Y:S06]  /*d8b0*/  BRA `(.L_x_23194) ;  /* 0xffffffe800e47947 */ /* 0x000fec000383ffff */
.L_x_23195:
        /* <DEDUP_REMOVED lines=12> */
.L_x_30309:


//--------------------- .text._ZN10layer_norm13ln_fwd_kernelINS_13Kernel_traitsIf6__halffS2_fjLj4096ELj1ELj1ELj4ELj16ENS_18Kernel_traits_baseILj4096EfS2_fS2_fjLj128EEEEELb1ELb1ELb1ELb0EEEvNS_9FwdParamsE --------------------------
	.section	.text._ZN10layer_norm13ln_fwd_kernelINS_13Kernel_traitsIf6__halffS2_fjLj4096ELj1ELj1ELj4ELj16ENS_18Kernel_traits_baseILj4096EfS2_fS2_fjLj128EEEEELb1ELb1ELb1ELb0EEEvNS_9FwdParamsE,"ax",@progbits
	.align	128
        .global         _ZN10layer_norm13ln_fwd_kernelINS_13Kernel_traitsIf6__halffS2_fjLj4096ELj1ELj1ELj4ELj16ENS_18Kernel_traits_baseILj4096EfS2_fS2_fjLj128EEEEELb1ELb1ELb1ELb0EEEvNS_9FwdParamsE
        .type           _ZN10layer_norm13ln_fwd_kernelINS_13Kernel_traitsIf6__halffS2_fjLj4096ELj1ELj1ELj4ELj16ENS_18Kernel_traits_baseILj4096EfS2_fS2_fjLj128EEEEELb1ELb1ELb1ELb0EEEvNS_9FwdParamsE,@function
        .size           _ZN10layer_norm13ln_fwd_kernelINS_13Kernel_traitsIf6__halffS2_fjLj4096ELj1ELj1ELj4ELj16ENS_18Kernel_traits_baseILj4096EfS2_fS2_fjLj128EEEEELb1ELb1ELb1ELb0EEEvNS_9FwdParamsE,(.L_x_30310 - _ZN10layer_norm13ln_fwd_kernelINS_13Kernel_traitsIf6__halffS2_fjLj4096ELj1ELj1ELj4ELj16ENS_18Kernel_traits_baseILj4096EfS2_fS2_fjLj128EEEEELb1ELb1ELb1ELb0EEEvNS_9FwdParamsE)
        .other          _ZN10layer_norm13ln_fwd_kernelINS_13Kernel_traitsIf6__halffS2_fjLj4096ELj1ELj1ELj4ELj16ENS_18Kernel_traits_baseILj4096EfS2_fS2_fjLj128EEEEELb1ELb1ELb1ELb0EEEvNS_9FwdParamsE,@"STO_CUDA_ENTRY STV_DEFAULT"
_ZN10layer_norm13ln_fwd_kernelINS_13Kernel_traitsIf6__halffS2_fjLj4096ELj1ELj1ELj4ELj16ENS_18Kernel_traits_baseILj4096EfS2_fS2_fjLj128EEEEELb1ELb1ELb1ELb0EEEvNS_9FwdParamsE:
.text._ZN10layer_norm13ln_fwd_kernelINS_13Kernel_traitsIf6__halffS2_fjLj4096ELj1ELj1ELj4ELj16ENS_18Kernel_traits_baseILj4096EfS2_fS2_fjLj128EEEEELb1ELb1ELb1ELb0EEEvNS_9FwdParamsE:
        /* <DEDUP_REMOVED lines=98> */
.L_x_23197:
[----:B------:R-:W-:Y:S05]  /*0620*/  BSYNC B0 ;  /* 0x0000000000007941 */ /* 0x000fea0003800000 */
.L_x_23196:
        /* <DEDUP_REMOVED lines=23> */
.L_x_23199:
[----:B------:R-:W-:Y:S05]  /*07a0*/  BSYNC B0 ;  /* 0x0000000000007941 */ /* 0x000fea0003800000 */
.L_x_23198:
        /* <DEDUP_REMOVED lines=23> */
.L_x_23201:
[----:B------:R-:W-:Y:S05]  /*0920*/  BSYNC B0 ;  /* 0x0000000000007941 */ /* 0x000fea0003800000 */
.L_x_23200:
        /* <DEDUP_REMOVED lines=22> */
.L_x_23203:
[----:B------:R-:W-:Y:S05]  /*0a90*/  BSYNC B0 ;  /* 0x0000000000007941 */ /* 0x000fea0003800000 */
.L_x_23202:
        /* <DEDUP_REMOVED lines=53> */
.L_x_23515:
        /* <DEDUP_REMOVED lines=51> */
.L_x_23209:
[----:B------:R-:W-:-:S07]  /*1120*/  IMAD.MOV.U32 R146, RZ, RZ, R184 ;  /* 0x000000ffff927224 */ /* 0x000fce00078e00b8 */
.L_x_23210:
[----:B------:R-:W-:Y:S05]  /*1130*/  BSYNC B2 ;  /* 0x0000000000027941 */ /* 0x000fea0003800000 */
.L_x_23208:
        /* <DEDUP_REMOVED lines=16> */
.L_x_23214:
[----:B------:R-:W-:Y:S05]  /*1240*/  BSYNC B3 ;  /* 0x0000000000037941 */ /* 0x000fea0003800000 */
.L_x_23213:
        /* <DEDUP_REMOVED lines=43> */
.L_x_23212:
[----:B------:R-:W-:Y:S05]  /*1500*/  BSYNC B2 ;  /* 0x0000000000027941 */ /* 0x000fea0003800000 */
.L_x_23211:
        /* <DEDUP_REMOVED lines=11> */
.L_x_23207:
[----:B------:R-:W-:Y:S05]  /*15c0*/  BSYNC B1 ;  /* 0x0000000000017941 */ /* 0x000fea0003800000 */
.L_x_23206:
        /* <DEDUP_REMOVED lines=18> */
.L_x_23218:
[----:B------:R-:W-:-:S07]  /*16f0*/  MOV R113, R184 ;  /* 0x000000b800717202 */ /* 0x000fce0000000f00 */
.L_x_23219:
[----:B------:R-:W-:Y:S05]  /*1700*/  BSYNC B2 ;  /* 0x0000000000027941 */ /* 0x000fea0003800000 */
.L_x_23217:
        /* <DEDUP_REMOVED lines=16> */
.L_x_23223:
[----:B------:R-:W-:Y:S05]  /*1810*/  BSYNC B3 ;  /* 0x0000000000037941 */ /* 0x000fea0003800000 */
.L_x_23222:
        /* <DEDUP_REMOVED lines=44> */
.L_x_23221:
[----:B------:R-:W-:Y:S05]  /*1ae0*/  BSYNC B2 ;  /* 0x0000000000027941 */ /* 0x000fea0003800000 */
.L_x_23220:
        /* <DEDUP_REMOVED lines=11> */
.L_x_23216:
[----:B------:R-:W-:Y:S05]  /*1ba0*/  BSYNC B1 ;  /* 0x0000000000017941 */ /* 0x000fea0003800000 */
.L_x_23215:
        /* <DEDUP_REMOVED lines=18> */
.L_x_23227:
[----:B------:R-:W-:-:S07]  /*1cd0*/  IMAD.MOV.U32 R150, RZ, RZ, R184 ;  /* 0x000000ffff967224 */ /* 0x000fce00078e00b8 */
.L_x_23228:
[----:B------:R-:W-:Y:S05]  /*1ce0*/  BSYNC B2 ;  /* 0x0000000000027941 */ /* 0x000fea0003800000 */
.L_x_23226:
        /* <DEDUP_REMOVED lines=16> */
.L_x_23232:
[----:B------:R-:W-:Y:S05]  /*1df0*/  BSYNC B3 ;  /* 0x0000000000037941 */ /* 0x000fea0003800000 */
.L_x_23231:
        /* <DEDUP_REMOVED lines=44> */
.L_x_23230:
[----:B------:R-:W-:Y:S05]  /*20c0*/  BSYNC B2 ;  /* 0x0000000000027941 */ /* 0x000fea0003800000 */
.L_x_23229:
        /* <DEDUP_REMOVED lines=11> */
.L_x_23225:
[----:B------:R-:W-:Y:S05]  /*2180*/  BSYNC B1 ;  /* 0x0000000000017941 */ /* 0x000fea0003800000 */
.L_x_23224:
        /* <DEDUP_REMOVED lines=18> */
.L_x_23236:
[----:B------:R-:W-:-:S07]  /*22b0*/  IMAD.MOV.U32 R115, RZ, RZ, R184 ;  /* 0x000000ffff737224 */ /* 0x000fce00078e00b8 */
.L_x_23237:
[----:B------:R-:W-:Y:S05]  /*22c0*/  BSYNC B2 ;  /* 0x0000000000027941 */ /* 0x000fea0003800000 */
.L_x_23235:
        /* <DEDUP_REMOVED lines=16> */
.L_x_23241:
[----:B------:R-:W-:Y:S05]  /*23d0*/  BSYNC B3 ;  /* 0x0000000000037941 */ /* 0x000fea0003800000 */
.L_x_23240:
        /* <DEDUP_REMOVED lines=44> */
.L_x_23239:
[----:B------:R-:W-:Y:S05]  /*26a0*/  BSYNC B2 ;  /* 0x0000000000027941 */ /* 0x000fea0003800000 */
.L_x_23238:
        /* <DEDUP_REMOVED lines=11> */
.L_x_23234:
[----:B------:R-:W-:Y:S05]  /*2760*/  BSYNC B1 ;  /* 0x0000000000017941 */ /* 0x000fea0003800000 */
.L_x_23233:
        /* <DEDUP_REMOVED lines=18> */
.L_x_23245:
[----:B------:R-:W-:-:S07]  /*2890*/  MOV R189, R184 ;  /* 0x000000b800bd7202 */ /* 0x000fce0000000f00 */
.L_x_23246:
[----:B------:R-:W-:Y:S05]  /*28a0*/  BSYNC B2 ;  /* 0x0000000000027941 */ /* 0x000fea0003800000 */
.L_x_23244:
        /* <DEDUP_REMOVED lines=16> */
.L_x_23250:
[----:B------:R-:W-:Y:S05]  /*29b0*/  BSYNC B3 ;  /* 0x0000000000037941 */ /* 0x000fea0003800000 */
.L_x_23249:
        /* <DEDUP_REMOVED lines=44> */
.L_x_23248:
[----:B------:R-:W-:Y:S05]  /*2c80*/  BSYNC B2 ;  /* 0x0000000000027941 */ /* 0x000fea0003800000 */
.L_x_23247:
        /* <DEDUP_REMOVED lines=11> */
.L_x_23243:
[----:B------:R-:W-:Y:S05]  /*2d40*/  BSYNC B1 ;  /* 0x0000000000017941 */ /* 0x000fea0003800000 */
.L_x_23242:
        /* <DEDUP_REMOVED lines=18> */
.L_x_23254:
[----:B------:R-:W-:-:S07]  /*2e70*/  IMAD.MOV.U32 R117, RZ, RZ, R184 ;  /* 0x000000ffff757224 */ /* 0x000fce00078e00b8 */
.L_x_23255:
[----:B------:R-:W-:Y:S05]  /*2e80*/  BSYNC B2 ;  /* 0x0000000000027941 */ /* 0x000fea0003800000 */
.L_x_23253:
        /* <DEDUP_REMOVED lines=16> */
.L_x_23259:
[----:B------:R-:W-:Y:S05]  /*2f90*/  BSYNC B3 ;  /* 0x0000000000037941 */ /* 0x000fea0003800000 */
.L_x_23258:
        /* <DEDUP_REMOVED lines=44> */
.L_x_23257:
[----:B------:R-:W-:Y:S05]  /*3260*/  BSYNC B2 ;  /* 0x0000000000027941 */ /* 0x000fea0003800000 */
.L_x_23256:
        /* <DEDUP_REMOVED lines=11> */
.L_x_23252:
[----:B------:R-:W-:Y:S05]  /*3320*/  BSYNC B1 ;  /* 0x0000000000017941 */ /* 0x000fea0003800000 */
.L_x_23251:
        /* <DEDUP_REMOVED lines=18> */
.L_x_23263:
[----:B------:R-:W-:-:S07]  /*3450*/  IMAD.MOV.U32 R148, RZ, RZ, R184 ;  /* 0x000000ffff947224 */ /* 0x000fce00078e00b8 */
.L_x_23264:
[----:B------:R-:W-:Y:S05]  /*3460*/  BSYNC B2 ;  /* 0x0000000000027941 */ /* 0x000fea0003800000 */
.L_x_23262:
        /* <DEDUP_REMOVED lines=16> */
.L_x_23268:
[----:B------:R-:W-:Y:S05]  /*3570*/  BSYNC B3 ;  /* 0x0000000000037941 */ /* 0x000fea0003800000 */
.L_x_23267:
        /* <DEDUP_REMOVED lines=44> */
.L_x_23266:
[----:B------:R-:W-:Y:S05]  /*3840*/  BSYNC B2 ;  /* 0x0000000000027941 */ /* 0x000fea0003800000 */
.L_x_23265:
        /* <DEDUP_REMOVED lines=11> */
.L_x_23261:
[----:B------:R-:W-:Y:S05]  /*3900*/  BSYNC B1 ;  /* 0x0000000000017941 */ /* 0x000fea0003800000 */
.L_x_23260:
        /* <DEDUP_REMOVED lines=18> */
.L_x_23272:
[----:B------:R-:W-:-:S07]  /*3a30*/  MOV R119, R184 ;  /* 0x000000b800777202 */ /* 0x000fce0000000f00 */
.L_x_23273:
[----:B------:R-:W-:Y:S05]  /*3a40*/  BSYNC B2 ;  /* 0x0000000000027941 */ /* 0x000fea0003800000 */
.L_x_23271:
        /* <DEDUP_REMOVED lines=16> */
.L_x_23277:
[----:B------:R-:W-:Y:S05]  /*3b50*/  BSYNC B3 ;  /* 0x0000000000037941 */ /* 0x000fea0003800000 */
.L_x_23276:
        /* <DEDUP_REMOVED lines=40> */
[----:B------:R-:W-:Y:S02]  /*3de0*/  LOP3.LUT R178, R149, R178, R176, 0x96, !PT ;  /* 0x000000b295b27212 */ /* 0x000fe400078e96b0 */
[----:B------:R-:W-:Y:S01]  /*3df0*/  MOV R184, R148 ;  /* 0x0000009400b87202 */ /* 0x000fe20000000f00 */
[----:B------:R-:W-:Y:S01]  /*3e00*/  IMAD.MOV.U32 R182, RZ, RZ, R144 ;  /* 0x000000ffffb67224 */ /* 0x000fe200078e0090 */
[----:B------:R-:W-:-:S07]  /*3e10*/  LOP3.LUT R177, R145, R146, R175, 0x96, !PT ;  /* 0x0000009291b17212 */ /* 0x000fce00078e96af */
.L_x_23275:
[----:B------:R-:W-:Y:S05]  /*3e20*/  BSYNC B2 ;  /* 0x0000000000027941 */ /* 0x000fea0003800000 */
.L_x_23274:
        /* <DEDUP_REMOVED lines=11> */
.L_x_23270:
[----:B------:R-:W-:Y:S05]  /*3ee0*/  BSYNC B1 ;  /* 0x0000000000017941 */ /* 0x000fea0003800000 */
.L_x_23269:
        /* <DEDUP_REMOVED lines=26> */
.L_x_23279:
[----:B------:R-:W-:Y:S05]  /*4090*/  BSYNC B1 ;  /* 0x0000000000017941 */ /* 0x000fea0003800000 */
.L_x_23278:
[----:B------:R-:W-:Y:S01]  /*40a0*/  VIADD R198, R198, 0x80 ;  /* 0x00000080c6c67836 */ /* 0x000fe20000000000 */
[----:B------:R-:W-:-:S07]  /*40b0*/  IADD3 R197, R197, 0x80, RZ ;  /* 0x00000080c5c57810 */ /* 0x000fce0007ffe0ff */
.L_x_23205:
[----:B------:R-:W-:Y:S05]  /*40c0*/  BSYNC B0 ;  /* 0x0000000000007941 */ /* 0x000fea0003800000 */
.L_x_23204:
        /* <DEDUP_REMOVED lines=32> */
.L_x_23285:
[----:B------:R-:W-:-:S07]  /*42d0*/  MOV R146, R184 ;  /* 0x000000b800927202 */ /* 0x000fce0000000f00 */
.L_x_23286:
[----:B------:R-:W-:Y:S05]  /*42e0*/  BSYNC B2 ;  /* 0x0000000000027941 */ /* 0x000fea0003800000 */
.L_x_23284:
        /* <DEDUP_REMOVED lines=16> */
.L_x_23290:
[----:B------:R-:W-:Y:S05]  /*43f0*/  BSYNC B3 ;  /* 0x0000000000037941 */ /* 0x000fea0003800000 */
.L_x_23289:
        /* <DEDUP_REMOVED lines=43> */
.L_x_23288:
[----:B------:R-:W-:Y:S05]  /*46b0*/  BSYNC B2 ;  /* 0x0000000000027941 */ /* 0x000fea0003800000 */
.L_x_23287:
        /* <DEDUP_REMOVED lines=11> */
.L_x_23283:
[----:B------:R-:W-:Y:S05]  /*4770*/  BSYNC B1 ;  /* 0x0000000000017941 */ /* 0x000fea0003800000 */
.L_x_23282:
        /* <DEDUP_REMOVED lines=18> */
.L_x_23294:
[----:B------:R-:W-:-:S07]  /*48a0*/  MOV R121, R184 ;  /* 0x000000b800797202 */ /* 0x000fce0000000f00 */
.L_x_23295:
[----:B------:R-:W-:Y:S05]  /*48b0*/  BSYNC B2 ;  /* 0x0000000000027941 */ /* 0x000fea0003800000 */
.L_x_23293:
        /* <DEDUP_REMOVED lines=16> */
.L_x_23299:
[----:B------:R-:W-:Y:S05]  /*49c0*/  BSYNC B3 ;  /* 0x0000000000037941 */ /* 0x000fea0003800000 */
.L_x_23298:
        /* <DEDUP_REMOVED lines=40> */
[----:B------:R-:W-:Y:S02]  /*4c50*/  LOP3.LUT R178, R127, R178, R176, 0x96, !PT ;  /* 0x000000b27fb27212 */ /* 0x000fe400078e96b0 */
[----:B------:R-:W-:Y:S01]  /*4c60*/  MOV R184, R126 ;  /* 0x0000007e00b87202 */ /* 0x000fe20000000f00 */
[----:B------:R-:W-:Y:S01]  /*4c70*/  IMAD.MOV.U32 R182, RZ, RZ, R124 ;  /* 0x000000ffffb67224 */ /* 0x000fe200078e007c */
[----:B------:R-:W-:-:S07]  /*4c80*/  LOP3.LUT R177, R125, R122, R175, 0x96, !PT ;  /* 0x0000007a7db17212 */ /* 0x000fce00078e96af */
.L_x_23297:
[----:B------:R-:W-:Y:S05]  /*4c90*/  BSYNC B2 ;  /* 0x0000000000027941 */ /* 0x000fea0003800000 */
.L_x_23296:
        /* <DEDUP_REMOVED lines=11> */
.L_x_23292:
[----:B------:R-:W-:Y:S05]  /*4d50*/  BSYNC B1 ;  /* 0x0000000000017941 */ /* 0x000fea0003800000 */
.L_x_23291:
        /* <DEDUP_REMOVED lines=18> */
.L_x_23303:
[----:B------:R-:W-:-:S07]  /*4e80*/  IMAD.MOV.U32 R150, RZ, RZ, R184 ;  /* 0x000000ffff967224 */ /* 0x000fce00078e00b8 */
.L_x_23304:
[----:B------:R-:W-:Y:S05]  /*4e90*/  BSYNC B2 ;  /* 0x0000000000027941 */ /* 0x000fea0003800000 */
.L_x_23302:
        /* <DEDUP_REMOVED lines=16> */
.L_x_23308:
[----:B------:R-:W-:Y:S05]  /*4fa0*/  BSYNC B3 ;  /* 0x0000000000037941 */ /* 0x000fea0003800000 */
.L_x_23307:
        /* <DEDUP_REMOVED lines=44> */
.L_x_23306:
[----:B------:R-:W-:Y:S05]  /*5270*/  BSYNC B2 ;  /* 0x0000000000027941 */ /* 0x000fea0003800000 */
.L_x_23305:
        /* <DEDUP_REMOVED lines=11> */
.L_x_23301:
[----:B------:R-:W-:Y:S05]  /*5330*/  BSYNC B1 ;  /* 0x0000000000017941 */ /* 0x000fea0003800000 */
.L_x_23300:
        /* <DEDUP_REMOVED lines=18> */
.L_x_23312:
[----:B------:R-:W-:-:S07]  /*5460*/  MOV R123, R184 ;  /* 0x000000b8007b7202 */ /* 0x000fce0000000f00 */
.L_x_23313:
[----:B------:R-:W-:Y:S05]  /*5470*/  BSYNC B2 ;  /* 0x0000000000027941 */ /* 0x000fea0003800000 */
.L_x_23311:
        /* <DEDUP_REMOVED lines=16> */
.L_x_23317:
[----:B------:R-:W-:Y:S05]  /*5580*/  BSYNC B3 ;  /* 0x0000000000037941 */ /* 0x000fea0003800000 */
.L_x_23316:
        /* <DEDUP_REMOVED lines=44> */
.L_x_23315:
[----:B------:R-:W-:Y:S05]  /*5850*/  BSYNC B2 ;  /* 0x0000000000027941 */ /* 0x000fea0003800000 */
.L_x_23314:
        /* <DEDUP_REMOVED lines=11> */
.L_x_23310:
[----:B------:R-:W-:Y:S05]  /*5910*/  BSYNC B1 ;  /* 0x0000000000017941 */ /* 0x000fea0003800000 */
.L_x_23309:
        /* <DEDUP_REMOVED lines=18> */
.L_x_23321:
[----:B------:R-:W-:-:S07]  /*5a40*/  IMAD.MOV.U32 R189, RZ, RZ, R184 ;  /* 0x000000ffffbd7224 */ /* 0x000fce00078e00b8 */
.L_x_23322:
[----:B------:R-:W-:Y:S05]  /*5a50*/  BSYNC B2 ;  /* 0x0000000000027941 */ /* 0x000fea0003800000 */
.L_x_23320:
        /* <DEDUP_REMOVED lines=16> */
.L_x_23326:
[----:B------:R-:W-:Y:S05]  /*5b60*/  BSYNC B3 ;  /* 0x0000000000037941 */ /* 0x000fea0003800000 */
.L_x_23325:
        /* <DEDUP_REMOVED lines=44> */
.L_x_23324:
[----:B------:R-:W-:Y:S05]  /*5e30*/  BSYNC B2 ;  /* 0x0000000000027941 */ /* 0x000fea0003800000 */
.L_x_23323:
        /* <DEDUP_REMOVED lines=11> */
.L_x_23319:
[----:B------:R-:W-:Y:S05]  /*5ef0*/  BSYNC B1 ;  /* 0x0000000000017941 */ /* 0x000fea0003800000 */
.L_x_23318:
        /* <DEDUP_REMOVED lines=18> */
.L_x_23330:
[----:B------:R-:W-:-:S07]  /*6020*/  MOV R125, R184 ;  /* 0x000000b8007d7202 */ /* 0x000fce0000000f00 */
.L_x_23331:
[----:B------:R-:W-:Y:S05]  /*6030*/  BSYNC B2 ;  /* 0x0000000000027941 */ /* 0x000fea0003800000 */
.L_x_23329:
        /* <DEDUP_REMOVED lines=16> */
.L_x_23335:
[----:B------:R-:W-:Y:S05]  /*6140*/  BSYNC B3 ;  /* 0x0000000000037941 */ /* 0x000fea0003800000 */
.L_x_23334:
        /* <DEDUP_REMOVED lines=44> */
.L_x_23333:
[----:B------:R-:W-:Y:S05]  /*6410*/  BSYNC B2 ;  /* 0x0000000000027941 */ /* 0x000fea0003800000 */
.L_x_23332:
        /* <DEDUP_REMOVED lines=11> */
.L_x_23328:
[----:B------:R-:W-:Y:S05]  /*64d0*/  BSYNC B1 ;  /* 0x0000000000017941 */ /* 0x000fea0003800000 */
.L_x_23327:
        /* <DEDUP_REMOVED lines=18> */
.L_x_23339:
[----:B------:R-:W-:-:S07]  /*6600*/  IMAD.MOV.U32 R148, RZ, RZ, R184 ;  /* 0x000000ffff947224 */ /* 0x000fce00078e00b8 */
.L_x_23340:
[----:B------:R-:W-:Y:S05]  /*6610*/  BSYNC B2 ;  /* 0x0000000000027941 */ /* 0x000fea0003800000 */
.L_x_23338:
        /* <DEDUP_REMOVED lines=16> */
.L_x_23344:
[----:B------:R-:W-:Y:S05]  /*6720*/  BSYNC B3 ;  /* 0x0000000000037941 */ /* 0x000fea0003800000 */
.L_x_23343:
        /* <DEDUP_REMOVED lines=44> */
.L_x_23342:
[----:B------:R-:W-:Y:S05]  /*69f0*/  BSYNC B2 ;  /* 0x0000000000027941 */ /* 0x000fea0003800000 */
.L_x_23341:
        /* <DEDUP_REMOVED lines=11> */
.L_x_23337:
[----:B------:R-:W-:Y:S05]  /*6ab0*/  BSYNC B1 ;  /* 0x0000000000017941 */ /* 0x000fea0003800000 */
.L_x_23336:
        /* <DEDUP_REMOVED lines=18> */
.L_x_23348:
[----:B------:R-:W-:-:S07]  /*6be0*/  MOV R127, R184 ;  /* 0x000000b8007f7202 */ /* 0x000fce0000000f00 */
.L_x_23349:
[----:B------:R-:W-:Y:S05]  /*6bf0*/  BSYNC B2 ;  /* 0x0000000000027941 */ /* 0x000fea0003800000 */
.L_x_23347:
        /* <DEDUP_REMOVED lines=16> */
.L_x_23353:
[----:B------:R-:W-:Y:S05]  /*6d00*/  BSYNC B3 ;  /* 0x0000000000037941 */ /* 0x000fea0003800000 */
.L_x_23352:
        /* <DEDUP_REMOVED lines=44> */
.L_x_23351:
[----:B------:R-:W-:Y:S05]  /*6fd0*/  BSYNC B2 ;  /* 0x0000000000027941 */ /* 0x000fea0003800000 */
.L_x_23350:
        /* <DEDUP_REMOVED lines=11> */
.L_x_23346:
[----:B------:R-:W-:Y:S05]  /*7090*/  BSYNC B1 ;  /* 0x0000000000017941 */ /* 0x000fea0003800000 */
.L_x_23345:
        /* <DEDUP_REMOVED lines=26> */
.L_x_23355:
[----:B------:R-:W-:Y:S05]  /*7240*/  BSYNC B1 ;  /* 0x0000000000017941 */ /* 0x000fea0003800000 */
.L_x_23354:
[----:B------:R-:W-:Y:S01]  /*7250*/  VIADD R198, R198, 0x80 ;  /* 0x00000080c6c67836 */ /* 0x000fe20000000000 */
[----:B------:R-:W-:-:S07]  /*7260*/  IADD3 R197, R197, 0x80, RZ ;  /* 0x00000080c5c57810 */ /* 0x000fce0007ffe0ff */
.L_x_23281:
[----:B------:R-:W-:Y:S05]  /*7270*/  BSYNC B0 ;  /* 0x0000000000007941 */ /* 0x000fea0003800000 */
.L_x_23280:
        /* <DEDUP_REMOVED lines=32> */
.L_x_23361:
[----:B------:R-:W-:-:S07]  /*7480*/  MOV R146, R184 ;  /* 0x000000b800927202 */ /* 0x000fce0000000f00 */
.L_x_23362:
[----:B------:R-:W-:Y:S05]  /*7490*/  BSYNC B2 ;  /* 0x0000000000027941 */ /* 0x000fea0003800000 */
.L_x_23360:
        /* <DEDUP_REMOVED lines=16> */
.L_x_23366:
[----:B------:R-:W-:Y:S05]  /*75a0*/  BSYNC B3 ;  /* 0x0000000000037941 */ /* 0x000fea0003800000 */
.L_x_23365:
        /* <DEDUP_REMOVED lines=43> */
.L_x_23364:
[----:B------:R-:W-:Y:S05]  /*7860*/  BSYNC B2 ;  /* 0x0000000000027941 */ /* 0x000fea0003800000 */
.L_x_23363:
        /* <DEDUP_REMOVED lines=11> */
.L_x_23359:
[----:B------:R-:W-:Y:S05]  /*7920*/  BSYNC B1 ;  /* 0x0000000000017941 */ /* 0x000fea0003800000 */
.L_x_23358:
        /* <DEDUP_REMOVED lines=18> */
.L_x_23370:
[----:B------:R-:W-:-:S07]  /*7a50*/  MOV R129, R184 ;  /* 0x000000b800817202 */ /* 0x000fce0000000f00 */
.L_x_23371:
[----:B------:R-:W-:Y:S05]  /*7a60*/  BSYNC B2 ;  /* 0x0000000000027941 */ /* 0x000fea0003800000 */
.L_x_23369:
        /* <DEDUP_REMOVED lines=16> */
.L_x_23375:
[----:B------:R-:W-:Y:S05]  /*7b70*/  BSYNC B3 ;  /* 0x0000000000037941 */ /* 0x000fea0003800000 */
.L_x_23374:
        /* <DEDUP_REMOVED lines=44> */
.L_x_23373:
[----:B------:R-:W-:Y:S05]  /*7e40*/  BSYNC B2 ;  /* 0x0000000000027941 */ /* 0x000fea0003800000 */
.L_x_23372:
        /* <DEDUP_REMOVED lines=11> */
.L_x_23368:
[----:B------:R-:W-:Y:S05]  /*7f00*/  BSYNC B1 ;  /* 0x0000000000017941 */ /* 0x000fea0003800000 */
.L_x_23367:
        /* <DEDUP_REMOVED lines=18> */
.L_x_23379:
[----:B------:R-:W-:-:S07]  /*8030*/  IMAD.MOV.U32 R150, RZ, RZ, R184 ;  /* 0x000000ffff967224 */ /* 0x000fce00078e00b8 */
.L_x_23380:
[----:B------:R-:W-:Y:S05]  /*8040*/  BSYNC B2 ;  /* 0x0000000000027941 */ /* 0x000fea0003800000 */
.L_x_23378:
        /* <DEDUP_REMOVED lines=16> */
.L_x_23384:
[----:B------:R-:W-:Y:S05]  /*8150*/  BSYNC B3 ;  /* 0x0000000000037941 */ /* 0x000fea0003800000 */
.L_x_23383:
        /* <DEDUP_REMOVED lines=44> */
.L_x_23382:
[----:B------:R-:W-:Y:S05]  /*8420*/  BSYNC B2 ;  /* 0x0000000000027941 */ /* 0x000fea0003800000 */
.L_x_23381:
        /* <DEDUP_REMOVED lines=11> */
.L_x_23377:
[----:B------:R-:W-:Y:S05]  /*84e0*/  BSYNC B1 ;  /* 0x0000000000017941 */ /* 0x000fea0003800000 */
.L_x_23376:
        /* <DEDUP_REMOVED lines=18> */
.L_x_23388:
[----:B------:R-:W-:-:S07]  /*8610*/  MOV R131, R184 ;  /* 0x000000b800837202 */ /* 0x000fce0000000f00 */
.L_x_23389:
[----:B------:R-:W-:Y:S05]  /*8620*/  BSYNC B2 ;  /* 0x0000000000027941 */ /* 0x000fea0003800000 */
.L_x_23387:
        /* <DEDUP_REMOVED lines=16> */
.L_x_23393:
[----:B------:R-:W-:Y:S05]  /*8730*/  BSYNC B3 ;  /* 0x0000000000037941 */ /* 0x000fea0003800000 */
.L_x_23392:
        /* <DEDUP_REMOVED lines=44> */
.L_x_23391:
[----:B------:R-:W-:Y:S05]  /*8a00*/  BSYNC B2 ;  /* 0x0000000000027941 */ /* 0x000fea0003800000 */
.L_x_23390:
        /* <DEDUP_REMOVED lines=11> */
.L_x_23386:
[----:B------:R-:W-:Y:S05]  /*8ac0*/  BSYNC B1 ;  /* 0x0000000000017941 */ /* 0x000fea0003800000 */
.L_x_23385:
        /* <DEDUP_REMOVED lines=18> */
.L_x_23397:
[----:B------:R-:W-:-:S07]  /*8bf0*/  IMAD.MOV.U32 R189, RZ, RZ, R184 ;  /* 0x000000ffffbd7224 */ /* 0x000fce00078e00b8 */
.L_x_23398:
[----:B------:R-:W-:Y:S05]  /*8c00*/  BSYNC B2 ;  /* 0x0000000000027941 */ /* 0x000fea0003800000 */
.L_x_23396:
        /* <DEDUP_REMOVED lines=16> */
.L_x_23402:
[----:B------:R-:W-:Y:S05]  /*8d10*/  BSYNC B3 ;  /* 0x0000000000037941 */ /* 0x000fea0003800000 */
.L_x_23401:
        /* <DEDUP_REMOVED lines=44> */
.L_x_23400:
[----:B------:R-:W-:Y:S05]  /*8fe0*/  BSYNC B2 ;  /* 0x0000000000027941 */ /* 0x000fea0003800000 */
.L_x_23399:
        /* <DEDUP_REMOVED lines=11> */
.L_x_23395:
[----:B------:R-:W-:Y:S05]  /*90a0*/  BSYNC B1 ;  /* 0x0000000000017941 */ /* 0x000fea0003800000 */
.L_x_23394:
        /* <DEDUP_REMOVED lines=18> */
.L_x_23406:
[----:B------:R-:W-:-:S07]  /*91d0*/  MOV R133, R184 ;  /* 0x000000b800857202 */ /* 0x000fce0000000f00 */
.L_x_23407:
[----:B------:R-:W-:Y:S05]  /*91e0*/  BSYNC B2 ;  /* 0x0000000000027941 */ /* 0x000fea0003800000 */
.L_x_23405:
        /* <DEDUP_REMOVED lines=16> */
.L_x_23411:
[----:B------:R-:W-:Y:S05]  /*92f0*/  BSYNC B3 ;  /* 0x0000000000037941 */ /* 0x000fea0003800000 */
.L_x_23410:
        /* <DEDUP_REMOVED lines=44> */
.L_x_23409:
[----:B------:R-:W-:Y:S05]  /*95c0*/  BSYNC B2 ;  /* 0x0000000000027941 */ /* 0x000fea0003800000 */
.L_x_23408:
        /* <DEDUP_REMOVED lines=11> */
.L_x_23404:
[----:B------:R-:W-:Y:S05]  /*9680*/  BSYNC B1 ;  /* 0x0000000000017941 */ /* 0x000fea0003800000 */
.L_x_23403:
        /* <DEDUP_REMOVED lines=18> */
.L_x_23415:
[----:B------:R-:W-:-:S07]  /*97b0*/  IMAD.MOV.U32 R148, RZ, RZ, R184 ;  /* 0x000000ffff947224 */ /* 0x000fce00078e00b8 */
.L_x_23416:
[----:B------:R-:W-:Y:S05]  /*97c0*/  BSYNC B2 ;  /* 0x0000000000027941 */ /* 0x000fea0003800000 */
.L_x_23414:
        /* <DEDUP_REMOVED lines=16> */
.L_x_23420:
[----:B------:R-:W-:Y:S05]  /*98d0*/  BSYNC B3 ;  /* 0x0000000000037941 */ /* 0x000fea0003800000 */
.L_x_23419:
        /* <DEDUP_REMOVED lines=44> */
.L_x_23418:
[----:B------:R-:W-:Y:S05]  /*9ba0*/  BSYNC B2 ;  /* 0x0000000000027941 */ /* 0x000fea0003800000 */
.L_x_23417:
        /* <DEDUP_REMOVED lines=11> */
.L_x_23413:
[----:B------:R-:W-:Y:S05]  /*9c60*/  BSYNC B1 ;  /* 0x0000000000017941 */ /* 0x000fea0003800000 */
.L_x_23412:
        /* <DEDUP_REMOVED lines=18> */
.L_x_23424:
[----:B------:R-:W-:-:S07]  /*9d90*/  MOV R135, R184 ;  /* 0x000000b800877202 */ /* 0x000fce0000000f00 */
.L_x_23425:
[----:B------:R-:W-:Y:S05]  /*9da0*/  BSYNC B2 ;  /* 0x0000000000027941 */ /* 0x000fea0003800000 */
.L_x_23423:
        /* <DEDUP_REMOVED lines=16> */
.L_x_23429:
[----:B------:R-:W-:Y:S05]  /*9eb0*/  BSYNC B3 ;  /* 0x0000000000037941 */ /* 0x000fea0003800000 */
.L_x_23428:
        /* <DEDUP_REMOVED lines=44> */
.L_x_23427:
[----:B------:R-:W-:Y:S05]  /*a180*/  BSYNC B2 ;  /* 0x0000000000027941 */ /* 0x000fea0003800000 */
.L_x_23426:
        /* <DEDUP_REMOVED lines=11> */
.L_x_23422:
[----:B------:R-:W-:Y:S05]  /*a240*/  BSYNC B1 ;  /* 0x0000000000017941 */ /* 0x000fea0003800000 */
.L_x_23421:
        /* <DEDUP_REMOVED lines=26> */
.L_x_23431:
[----:B------:R-:W-:Y:S05]  /*a3f0*/  BSYNC B1 ;  /* 0x0000000000017941 */ /* 0x000fea0003800000 */
.L_x_23430:
[----:B------:R-:W-:Y:S01]  /*a400*/  VIADD R198, R198, 0x80 ;  /* 0x00000080c6c67836 */ /* 0x000fe20000000000 */
[----:B------:R-:W-:-:S07]  /*a410*/  IADD3 R197, R197, 0x80, RZ ;  /* 0x00000080c5c57810 */ /* 0x000fce0007ffe0ff */
.L_x_23357:
[----:B------:R-:W-:Y:S05]  /*a420*/  BSYNC B0 ;  /* 0x0000000000007941 */ /* 0x000fea0003800000 */
.L_x_23356:
        /* <DEDUP_REMOVED lines=31> */
.L_x_23437:
[----:B------:R-:W-:-:S07]  /*a620*/  MOV R146, R184 ;  /* 0x000000b800927202 */ /* 0x000fce0000000f00 */
.L_x_23438:
[----:B------:R-:W-:Y:S05]  /*a630*/  BSYNC B2 ;  /* 0x0000000000027941 */ /* 0x000fea0003800000 */
.L_x_23436:
        /* <DEDUP_REMOVED lines=16> */
.L_x_23442:
[----:B------:R-:W-:Y:S05]  /*a740*/  BSYNC B3 ;  /* 0x0000000000037941 */ /* 0x000fea0003800000 */
.L_x_23441:
        /* <DEDUP_REMOVED lines=43> */
.L_x_23440:
[----:B------:R-:W-:Y:S05]  /*aa00*/  BSYNC B2 ;  /* 0x0000000000027941 */ /* 0x000fea0003800000 */
.L_x_23439:
        /* <DEDUP_REMOVED lines=11> */
.L_x_23435:
[----:B------:R-:W-:Y:S05]  /*aac0*/  BSYNC B1 ;  /* 0x0000000000017941 */ /* 0x000fea0003800000 */
.L_x_23434:
        /* <DEDUP_REMOVED lines=18> */
.L_x_23446:
[----:B------:R-:W-:-:S07]  /*abf0*/  MOV R137, R184 ;  /* 0x000000b800897202 */ /* 0x000fce0000000f00 */
.L_x_23447:
[----:B------:R-:W-:Y:S05]  /*ac00*/  BSYNC B2 ;  /* 0x0000000000027941 */ /* 0x000fea0003800000 */
.L_x_23445:
        /* <DEDUP_REMOVED lines=16> */
.L_x_23451:
[----:B------:R-:W-:Y:S05]  /*ad10*/  BSYNC B3 ;  /* 0x0000000000037941 */ /* 0x000fea0003800000 */
.L_x_23450:
        /* <DEDUP_REMOVED lines=44> */
.L_x_23449:
[----:B------:R-:W-:Y:S05]  /*afe0*/  BSYNC B2 ;  /* 0x0000000000027941 */ /* 0x000fea0003800000 */
.L_x_23448:
        /* <DEDUP_REMOVED lines=11> */
.L_x_23444:
[----:B------:R-:W-:Y:S05]  /*b0a0*/  BSYNC B1 ;  /* 0x0000000000017941 */ /* 0x000fea0003800000 */
.L_x_23443:
        /* <DEDUP_REMOVED lines=18> */
.L_x_23455:
[----:B------:R-:W-:-:S07]  /*b1d0*/  IMAD.MOV.U32 R148, RZ, RZ, R184 ;  /* 0x000000ffff947224 */ /* 0x000fce00078e00b8 */
.L_x_23456:
[----:B------:R-:W-:Y:S05]  /*b1e0*/  BSYNC B2 ;  /* 0x0000000000027941 */ /* 0x000fea0003800000 */
.L_x_23454:
        /* <DEDUP_REMOVED lines=16> */
.L_x_23460:
[----:B------:R-:W-:Y:S05]  /*b2f0*/  BSYNC B3 ;  /* 0x0000000000037941 */ /* 0x000fea0003800000 */
.L_x_23459:
        /* <DEDUP_REMOVED lines=44> */
.L_x_23458:
[----:B------:R-:W-:Y:S05]  /*b5c0*/  BSYNC B2 ;  /* 0x0000000000027941 */ /* 0x000fea0003800000 */
.L_x_23457:
        /* <DEDUP_REMOVED lines=11> */
.L_x_23453:
[----:B------:R-:W-:Y:S05]  /*b680*/  BSYNC B1 ;  /* 0x0000000000017941 */ /* 0x000fea0003800000 */
.L_x_23452:
        /* <DEDUP_REMOVED lines=18> */
.L_x_23464:
[----:B------:R-:W-:-:S07]  /*b7b0*/  MOV R139, R184 ;  /* 0x000000b8008b7202 */ /* 0x000fce0000000f00 */
.L_x_23465:
[----:B------:R-:W-:Y:S05]  /*b7c0*/  BSYNC B2 ;  /* 0x0000000000027941 */ /* 0x000fea0003800000 */
.L_x_23463:
        /* <DEDUP_REMOVED lines=16> */
.L_x_23469:
[----:B------:R-:W-:Y:S05]  /*b8d0*/  BSYNC B3 ;  /* 0x0000000000037941 */ /* 0x000fea0003800000 */
.L_x_23468:
        /* <DEDUP_REMOVED lines=44> */
.L_x_23467:
[----:B------:R-:W-:Y:S05]  /*bba0*/  BSYNC B2 ;  /* 0x0000000000027941 */ /* 0x000fea0003800000 */
.L_x_23466:
        /* <DEDUP_REMOVED lines=11> */
.L_x_23462:
[----:B------:R-:W-:Y:S05]  /*bc60*/  BSYNC B1 ;  /* 0x0000000000017941 */ /* 0x000fea0003800000 */
.L_x_23461:
        /* <DEDUP_REMOVED lines=18> */
.L_x_23473:
[----:B------:R-:W-:-:S07]  /*bd90*/  IMAD.MOV.U32 R189, RZ, RZ, R184 ;  /* 0x000000ffffbd7224 */ /* 0x000fce00078e00b8 */
.L_x_23474:
[----:B------:R-:W-:Y:S05]  /*bda0*/  BSYNC B2 ;  /* 0x0000000000027941 */ /* 0x000fea0003800000 */
.L_x_23472:
        /* <DEDUP_REMOVED lines=16> */
.L_x_23478:
[----:B------:R-:W-:Y:S05]  /*beb0*/  BSYNC B3 ;  /* 0x0000000000037941 */ /* 0x000fea0003800000 */
.L_x_23477:
        /* <DEDUP_REMOVED lines=44> */
.L_x_23476:
[----:B------:R-:W-:Y:S05]  /*c180*/  BSYNC B2 ;  /* 0x0000000000027941 */ /* 0x000fea0003800000 */
.L_x_23475:
        /* <DEDUP_REMOVED lines=11> */
.L_x_23471:
[----:B------:R-:W-:Y:S05]  /*c240*/  BSYNC B1 ;  /* 0x0000000000017941 */ /* 0x000fea0003800000 */
.L_x_23470:
        /* <DEDUP_REMOVED lines=18> */
.L_x_23482:
[----:B------:R-:W-:-:S07]  /*c370*/  MOV R141, R184 ;  /* 0x000000b8008d7202 */ /* 0x000fce0000000f00 */
.L_x_23483:
[----:B------:R-:W-:Y:S05]  /*c380*/  BSYNC B2 ;  /* 0x0000000000027941 */ /* 0x000fea0003800000 */
.L_x_23481:
        /* <DEDUP_REMOVED lines=16> */
.L_x_23487:
[----:B------:R-:W-:Y:S05]  /*c490*/  BSYNC B3 ;  /* 0x0000000000037941 */ /* 0x000fea0003800000 */
.L_x_23486:
        /* <DEDUP_REMOVED lines=44> */
.L_x_23485:
[----:B------:R-:W-:Y:S05]  /*c760*/  BSYNC B2 ;  /* 0x0000000000027941 */ /* 0x000fea0003800000 */
.L_x_23484:
        /* <DEDUP_REMOVED lines=11> */
.L_x_23480:
[----:B------:R-:W-:Y:S05]  /*c820*/  BSYNC B1 ;  /* 0x0000000000017941 */ /* 0x000fea0003800000 */
.L_x_23479:
        /* <DEDUP_REMOVED lines=18> */
.L_x_23491:
[----:B------:R-:W-:-:S07]  /*c950*/  IMAD.MOV.U32 R191, RZ, RZ, R184 ;  /* 0x000000ffffbf7224 */ /* 0x000fce00078e00b8 */
.L_x_23492:
[----:B------:R-:W-:Y:S05]  /*c960*/  BSYNC B2 ;  /* 0x0000000000027941 */ /* 0x000fea0003800000 */
.L_x_23490:
        /* <DEDUP_REMOVED lines=16> */
.L_x_23496:
[----:B------:R-:W-:Y:S05]  /*ca70*/  BSYNC B3 ;  /* 0x0000000000037941 */ /* 0x000fea0003800000 */
.L_x_23495:
        /* <DEDUP_REMOVED lines=44> */
.L_x_23494:
[----:B------:R-:W-:Y:S05]  /*cd40*/  BSYNC B2 ;  /* 0x0000000000027941 */ /* 0x000fea0003800000 */
.L_x_23493:
        /* <DEDUP_REMOVED lines=11> */
.L_x_23489:
[----:B------:R-:W-:Y:S05]  /*ce00*/  BSYNC B1 ;  /* 0x0000000000017941 */ /* 0x000fea0003800000 */
.L_x_23488:
        /* <DEDUP_REMOVED lines=18> */
.L_x_23500:
[----:B------:R-:W-:-:S07]  /*cf30*/  MOV R143, R184 ;  /* 0x000000b8008f7202 */ /* 0x000fce0000000f00 */
.L_x_23501:
[----:B------:R-:W-:Y:S05]  /*cf40*/  BSYNC B2 ;  /* 0x0000000000027941 */ /* 0x000fea0003800000 */
.L_x_23499:
        /* <DEDUP_REMOVED lines=16> */
.L_x_23505:
[----:B------:R-:W-:Y:S05]  /*d050*/  BSYNC B3 ;  /* 0x0000000000037941 */ /* 0x000fea0003800000 */
.L_x_23504:
        /* <DEDUP_REMOVED lines=44> */
.L_x_23503:
[----:B------:R-:W-:Y:S05]  /*d320*/  BSYNC B2 ;  /* 0x0000000000027941 */ /* 0x000fea0003800000 */
.L_x_23502:
        /* <DEDUP_REMOVED lines=11> */
.L_x_23498:
[----:B------:R-:W-:Y:S05]  /*d3e0*/  BSYNC B1 ;  /* 0x0000000000017941 */ /* 0x000fea0003800000 */
.L_x_23497:
        /* <DEDUP_REMOVED lines=25> */
.L_x_23433:
[----:B------:R-:W-:Y:S05]  /*d580*/  BSYNC B0 ;  /* 0x0000000000007941 */ /* 0x000fea0003800000 */
.L_x_23432:
        /* <DEDUP_REMOVED lines=129> */
.L_x_23526:
        /* <DEDUP_REMOVED lines=117> */
.L_x_23510:
[----:B------:R-:W-:Y:S05]  /*e4f0*/  BSYNC B1 ;  /* 0x0000000000017941 */ /* 0x000fea0003800000 */
.L_x_23509:
        /* <DEDUP_REMOVED lines=35> */
.L_x_23512:
[----:B------:R-:W-:Y:S05]  /*e730*/  BSYNC B1 ;  /* 0x0000000000017941 */ /* 0x000fea0003800000 */
.L_x_23511:
        /* <DEDUP_REMOVED lines=35> */
.L_x_23514:
[----:B------:R-:W-:Y:S05]  /*e970*/  BSYNC B1 ;  /* 0x0000000000017941 */ /* 0x000fea0003800000 */
.L_x_23513:
        /* <DEDUP_REMOVED lines=32> */
.L_x_23508:
[----:B------:R-:W-:Y:S05]  /*eb80*/  BSYNC B0 ;  /* 0x0000000000007941 */ /* 0x000fea0003800000 */
.L_x_23507:
[----:B------:R-:W-:Y:S02]  /*eb90*/  IADD3 R170, R170, UR10, RZ ;  /* 0x0000000aaaaa7c10 */ /* 0x000fe4000fffe0ff */
[----:B------:R-:W-:Y:S02]  /*eba0*/  SEL R0, RZ, 0x1, P1 ;  /* 0x00000001ff007807 */ /* 0x000fe40000800000 */
[----:B------:R-:W-:-:S13]  /*ebb0*/  ISETP.GE.AND P0, PT, R170, UR11, PT ;  /* 0x0000000baa007c0c */ /* 0x000fda000bf06270 */
[----:B------:R-:W-:Y:S05]  /*ebc0*/  @!P0 BRA `(.L_x_23515) ;  /* 0xffffff2000888947 */ /* 0x000fea000383ffff */
[----:B------:R-:W-:Y:S05]  /*ebd0*/  EXIT ;  /* 0x000000000000794d */ /* 0x000fea0003800000 */
.L_x_23506:
[----:B------:R-:W-:Y:S01]  /*ebe0*/  HFMA2.MMA R198, -RZ, RZ, 0, 5.9604644775390625e-08 ;  /* 0x00000001ffc67435 */ /* 0x000fe200000001ff */
[----:B------:R-:W-:Y:S01]  /*ebf0*/  IMAD.MOV.U32 R203, RZ, RZ, R147 ;  /* 0x000000ffffcb7224 */ /* 0x000fe200078e0093 */
[----:B------:R-:W-:Y:S01]  /*ec00*/  MOV R196, 0xffffffff ;  /* 0xffffffff00c47802 */ /* 0x000fe20000000f00 */
[----:B------:R-:W-:-:S08]  /*ec10*/  IMAD.MOV.U32 R205, RZ, RZ, 0x1f ;  /* 0x0000001fffcd7424 */ /* 0x000fd000078e00ff */
[----:B----45:R-:W-:Y:S05]  /*ec20*/  WARPSYNC.COLLECTIVE R196, `(.L_x_23516) ;  /* 0x00000000c4087348 */ /* 0x030fea0003c00000 */
[----:B------:R0:W1:Y:S02]  /*ec30*/  SHFL.BFLY P6, R197, R203, R198, R205 ;  /* 0x0c0000c6cbc57389 */ /* 0x00006400000c00cd */
[----:B01--45:R-:W-:Y:S01]  /*ec40*/  ENDCOLLECTIVE ;  /* 0x000000000000791b */ /* 0x033fe20003800000 */
.L_x_23516:
[----:B------:R-:W-:Y:S02]  /*ec50*/  IMAD.MOV.U32 R198, RZ, RZ, 0x2 ;  /* 0x00000002ffc67424 */ /* 0x000fe400078e00ff */
[----:B------:R-:W-:-:S04]  /*ec60*/  IMAD.MOV.U32 R0, RZ, RZ, R197 ;  /* 0x000000ffff007224 */ /* 0x000fc800078e00c5 */
[----:B------:R-:W-:-:S05]  /*ec70*/  FADD.FTZ R148, R147, R0 ;  /* 0x0000000093947221 */ /* 0x000fca0000010000 */
[----:B------:R-:W-:-:S07]  /*ec80*/  MOV R203, R148 ;  /* 0x0000009400cb7202 */ /* 0x000fce0000000f00 */
[----:B------:R-:W-:Y:S05]  /*ec90*/  WARPSYNC.COLLECTIVE R196, `(.L_x_23517) ;  /* 0x00000000c4087348 */ /* 0x000fea0003c00000 */
[----:B------:R0:W1:Y:S02]  /*eca0*/  SHFL.BFLY P6, R197, R203, R198, R205 ;  /* 0x0c0000c6cbc57389 */ /* 0x00006400000c00cd */
[----:B01----:R-:W-:Y:S01]  /*ecb0*/  ENDCOLLECTIVE ;  /* 0x000000000000791b */ /* 0x003fe20003800000 */
.L_x_23517:
[----:B------:R-:W-:Y:S01]  /*ecc0*/  HFMA2.MMA R198, -RZ, RZ, 0, 2.384185791015625e-07 ;  /* 0x00000004ffc67435 */ /* 0x000fe200000001ff */
[----:B------:R-:W-:-:S05]  /*ecd0*/  MOV R149, R197 ;  /* 0x000000c500957202 */ /* 0x000fca0000000f00 */
[----:B------:R-:W-:-:S04]  /*ece0*/  FADD.FTZ R149, R148, R149 ;  /* 0x0000009594957221 */ /* 0x000fc80000010000 */
[----:B------:R-:W-:-:S07]  /*ecf0*/  IMAD.MOV.U32 R203, RZ, RZ, R149 ;  /* 0x000000ffffcb7224 */ /* 0x000fce00078e0095 */
[----:B------:R-:W-:Y:S05]  /*ed00*/  WARPSYNC.COLLECTIVE R196, `(.L_x_23518) ;  /* 0x00000000c4087348 */ /* 0x000fea0003c00000 */
[----:B------:R0:W1:Y:S02]  /*ed10*/  SHFL.BFLY P6, R197, R203, R198, R205 ;  /* 0x0c0000c6cbc57389 */ /* 0x00006400000c00cd */
[----:B01----:R-:W-:Y:S01]  /*ed20*/  ENDCOLLECTIVE ;  /* 0x000000000000791b */ /* 0x003fe20003800000 */
.L_x_23518:
[----:B------:R-:W-:Y:S02]  /*ed30*/  IMAD.MOV.U32 R198, RZ, RZ, 0x8 ;  /* 0x00000008ffc67424 */ /* 0x000fe400078e00ff */
[----:B------:R-:W-:-:S04]  /*ed40*/  IMAD.MOV.U32 R0, RZ, RZ, R197 ;  /* 0x000000ffff007224 */ /* 0x000fc800078e00c5 */
[----:B------:R-:W-:-:S05]  /*ed50*/  FADD.FTZ R150, R149, R0 ;  /* 0x0000000095967221 */ /* 0x000fca0000010000 */
[----:B------:R-:W-:-:S07]  /*ed60*/  MOV R203, R150 ;  /* 0x0000009600cb7202 */ /* 0x000fce0000000f00 */
[----:B------:R-:W-:Y:S05]  /*ed70*/  WARPSYNC.COLLECTIVE R196, `(.L_x_23519) ;  /* 0x00000000c4087348 */ /* 0x000fea0003c00000 */
[----:B------:R0:W1:Y:S02]  /*ed80*/  SHFL.BFLY P6, R197, R203, R198, R205 ;  /* 0x0c0000c6cbc57389 */ /* 0x00006400000c00cd */
[----:B01----:R-:W-:Y:S01]  /*ed90*/  ENDCOLLECTIVE ;  /* 0x000000000000791b */ /* 0x003fe20003800000 */
.L_x_23519:
[----:B------:R-:W-:Y:S01]  /*eda0*/  HFMA2.MMA R198, -RZ, RZ, 0, 9.5367431640625e-07 ;  /* 0x00000010ffc67435 */ /* 0x000fe200000001ff */
[----:B------:R-:W-:-:S05]  /*edb0*/  MOV R151, R197 ;  /* 0x000000c500977202 */ /* 0x000fca0000000f00 */
[----:B------:R-:W-:-:S04]  /*edc0*/  FADD.FTZ R151, R150, R151 ;  /* 0x0000009796977221 */ /* 0x000fc80000010000 */
[----:B------:R-:W-:-:S07]  /*edd0*/  IMAD.MOV.U32 R203, RZ, RZ, R151 ;  /* 0x000000ffffcb7224 */ /* 0x000fce00078e0097 */
[----:B------:R-:W-:Y:S05]  /*ede0*/  WARPSYNC.COLLECTIVE R196, `(.L_x_23520) ;  /* 0x00000000c4087348 */ /* 0x000fea0003c00000 */
[----:B------:R0:W1:Y:S02]  /*edf0*/  SHFL.BFLY P6, R197, R203, R198, R205 ;  /* 0x0c0000c6cbc57389 */ /* 0x00006400000c00cd */
[----:B01----:R-:W-:Y:S01]  /*ee00*/  ENDCOLLECTIVE ;  /* 0x000000000000791b */ /* 0x003fe20003800000 */
.L_x_23520:
        /* <DEDUP_REMOVED lines=73> */
.L_x_23521:
[----:B------:R-:W-:Y:S01]  /*f2a0*/  HFMA2.MMA R198, -RZ, RZ, 0, 1.1920928955078125e-07 ;  /* 0x00000002ffc67435 */ /* 0x000fe200000001ff */
[----:B------:R-:W-:-:S05]  /*f2b0*/  MOV R147, R197 ;  /* 0x000000c500937202 */ /* 0x000fca0000000f00 */
[----:B------:R-:W-:-:S04]  /*f2c0*/  FADD.FTZ R147, R0, R147 ;  /* 0x0000009300937221 */ /* 0x000fc80000010000 */
[----:B------:R-:W-:-:S07]  /*f2d0*/  IMAD.MOV.U32 R203, RZ, RZ, R147 ;  /* 0x000000ffffcb7224 */ /* 0x000fce00078e0093 */
[----:B------:R-:W-:Y:S05]  /*f2e0*/  WARPSYNC.COLLECTIVE R196, `(.L_x_23522) ;  /* 0x00000000c4087348 */ /* 0x000fea0003c00000 */
[----:B------:R0:W1:Y:S02]  /*f2f0*/  SHFL.BFLY P6, R197, R203, R198, R205 ;  /* 0x0c0000c6cbc57389 */ /* 0x00006400000c00cd */
[----:B01----:R-:W-:Y:S01]  /*f300*/  ENDCOLLECTIVE ;  /* 0x000000000000791b */ /* 0x003fe20003800000 */
.L_x_23522:
[----:B------:R-:W-:Y:S02]  /*f310*/  IMAD.MOV.U32 R198, RZ, RZ, 0x4 ;  /* 0x00000004ffc67424 */ /* 0x000fe400078e00ff */
[----:B------:R-:W-:-:S04]  /*f320*/  IMAD.MOV.U32 R148, RZ, RZ, R197 ;  /* 0x000000ffff947224 */ /* 0x000fc800078e00c5 */
[----:B------:R-:W-:-:S05]  /*f330*/  FADD.FTZ R148, R147, R148 ;  /* 0x0000009493947221 */ /* 0x000fca0000010000 */
[----:B------:R-:W-:-:S07]  /*f340*/  MOV R203, R148 ;  /* 0x0000009400cb7202 */ /* 0x000fce0000000f00 */
[----:B------:R-:W-:Y:S05]  /*f350*/  WARPSYNC.COLLECTIVE R196, `(.L_x_23523) ;  /* 0x00000000c4087348 */ /* 0x000fea0003c00000 */
[----:B------:R0:W1:Y:S02]  /*f360*/  SHFL.BFLY P6, R197, R203, R198, R205 ;  /* 0x0c0000c6cbc57389 */ /* 0x00006400000c00cd */
[----:B01----:R-:W-:Y:S01]  /*f370*/  ENDCOLLECTIVE ;  /* 0x000000000000791b */ /* 0x003fe20003800000 */
.L_x_23523:
[----:B------:R-:W-:Y:S01]  /*f380*/  HFMA2.MMA R198, -RZ, RZ, 0, 4.76837158203125e-07 ;  /* 0x00000008ffc67435 */ /* 0x000fe200000001ff */
[----:B------:R-:W-:-:S05]  /*f390*/  MOV R149, R197 ;  /* 0x000000c500957202 */ /* 0x000fca0000000f00 */
[----:B------:R-:W-:-:S04]  /*f3a0*/  FADD.FTZ R149, R148, R149 ;  /* 0x0000009594957221 */ /* 0x000fc80000010000 */
[----:B------:R-:W-:-:S07]  /*f3b0*/  IMAD.MOV.U32 R203, RZ, RZ, R149 ;  /* 0x000000ffffcb7224 */ /* 0x000fce00078e0095 */
[----:B------:R-:W-:Y:S05]  /*f3c0*/  WARPSYNC.COLLECTIVE R196, `(.L_x_23524) ;  /* 0x00000000c4087348 */ /* 0x000fea0003c00000 */
[----:B------:R0:W1:Y:S02]  /*f3d0*/  SHFL.BFLY P6, R197, R203, R198, R205 ;  /* 0x0c0000c6cbc57389 */ /* 0x00006400000c00cd */
[----:B01----:R-:W-:Y:S01]  /*f3e0*/  ENDCOLLECTIVE ;  /* 0x000000000000791b */ /* 0x003fe20003800000 */
.L_x_23524:
[----:B------:R-:W-:Y:S02]  /*f3f0*/  IMAD.MOV.U32 R198, RZ, RZ, 0x10 ;  /* 0x00000010ffc67424 */ /* 0x000fe400078e00ff */
[----:B------:R-:W-:-:S04]  /*f400*/  IMAD.MOV.U32 R150, RZ, RZ, R197 ;  /* 0x000000ffff967224 */ /* 0x000fc800078e00c5 */
[----:B------:R-:W-:-:S05]  /*f410*/  FADD.FTZ R150, R149, R150 ;  /* 0x0000009695967221 */ /* 0x000fca0000010000 */
[----:B------:R-:W-:-:S07]  /*f420*/  MOV R203, R150 ;  /* 0x0000009600cb7202 */ /* 0x000fce0000000f00 */
[----:B------:R-:W-:Y:S05]  /*f430*/  WARPSYNC.COLLECTIVE R196, `(.L_x_23525) ;  /* 0x00000000c4087348 */ /* 0x000fea0003c00000 */
[----:B------:R0:W1:Y:S02]  /*f440*/  SHFL.BFLY P6, R197, R203, R198, R205 ;  /* 0x0c0000c6cbc57389 */ /* 0x00006400000c00cd */
[----:B01----:R-:W-:Y:S01]  /*f450*/  ENDCOLLECTIVE ;  /* 0x000000000000791b */ /* 0x003fe20003800000 */
.L_x_23525:
[----:B------:R-:W-:Y:S01]  /*f460*/  MOV R151, R197 ;  /* 0x000000c500977202 */ /* 0x000fe20000000f00 */
[----:B------:R-:W-:Y:S06]  /*f470*/  BRA `(.L_x_23526) ;  /* 0xffffffe800487947 */ /* 0x000fec000383ffff */
.L_x_23527:
        /* <DEDUP_REMOVED lines=16> */
.L_x_30310:


//--------------------- .text._ZN10layer_norm13ln_fwd_kernelINS_13Kernel_traitsIf6__halffS2_fjLj4096ELj1ELj1ELj4ELj16ENS_18Kernel_traits_baseILj4096EfS2_fS2_fjLj128EEEEELb1ELb1ELb1ELb1EEEvNS_9FwdParamsE --------------------------
	.section	.text._ZN10layer_norm13ln_fwd_kernelINS_13Kernel_traitsIf6__halffS2_fjLj4096ELj1ELj1ELj4ELj16ENS_18Kernel_traits_baseILj4096EfS2_fS2_fjLj128EEEEELb1ELb1ELb1ELb1EEEvNS_9FwdParamsE,"ax",@progbits
	.align	128
        .global         _ZN10layer_norm13ln_fwd_kernelINS_13Kernel_traitsIf6__halffS2_fjLj4096ELj1ELj1ELj4ELj16ENS_18Kernel_traits_baseILj4096EfS2_fS2_fjLj128EEEEELb1ELb1ELb1ELb1EEEvNS_9FwdParamsE
        .type           _ZN10layer_norm13ln_fwd_kernelINS_13Kernel_traitsIf6__halffS2_fjLj4096ELj1ELj1ELj4ELj16ENS_18Kernel_traits_baseILj4096EfS2_fS2_fjLj128EEEEELb1ELb1ELb1ELb1EEEvNS_9FwdParamsE,@function
        .size           _ZN10layer_norm13ln_fwd_kernelINS_13Kernel_traitsIf6__halffS2_fjLj4096ELj1ELj1ELj4ELj16ENS_18Kernel_traits_baseILj4096EfS2_fS2_fjLj128EEEEELb1ELb1ELb1ELb1EEEvNS_9FwdParamsE,(.L_x_30311 - _ZN10layer_norm13ln_fwd_kernelINS_13Kernel_traitsIf6__halffS2_fjLj4096ELj1ELj1ELj4ELj16ENS_18Kernel_traits_baseILj4096EfS2_fS2_fjLj128EEEEELb1ELb1ELb1ELb1EEEvNS_9FwdParamsE)
        .other          _ZN10layer_norm13ln_fwd_kernelINS_13Kernel_traitsIf6__halffS2_fjLj4096ELj1ELj1ELj4ELj16ENS_18Kernel_traits_baseILj4096EfS2_fS2_fjLj128EEEEELb1ELb1ELb1ELb1EEEvNS_9FwdParamsE,@"STO_CUDA_ENTRY STV_DEFAULT"
_ZN10layer_norm13ln_fwd_kernelINS_13Kernel_traitsIf6__halffS2_fjLj4096ELj1ELj1ELj4ELj16ENS_18Kernel_traits_baseILj4096EfS2_fS2_fjLj128EEEEELb1ELb1ELb1ELb1EEEvNS_9FwdParamsE:
.text._ZN10layer_norm13ln_fwd_kernelINS_13Kernel_traitsIf6__halffS2_fjLj4096ELj1ELj1ELj4ELj16ENS_18Kernel_traits_baseILj4096EfS2_fS2_fjLj128EEEEELb1ELb1ELb1ELb1EEEvNS_9FwdParamsE:
        /* <DEDUP_REMOVED lines=17> */
[----:B------:R-:W-:Y:S02]  /*0110*/  CS2R R92, SRZ ;  /* 0x00000000005c7805 */ /* 0x000fe4000001ff00 */
[----:B-1----:R-:W-:Y:S02]  /*0120*/  @P1 MOV R4, R187 ;  /* 0x000000bb00041202 */ /* 0x002fe40000000f00 */
[----:B------:R-:W-:-:S02]  /*0130*/  CS2R R94, SRZ ;  /* 0x00000000005e7805 */ /* 0x000fc4000001ff00 */
[----:B------:R-:W-:Y:S02]  /*0140*/  CS2R R88, SRZ ;  /* 0x0000000000587805 */ /* 0x000fe4000001ff00 */
[----:B------:R-:W-:Y:S02]  /*0150*/  CS2R R90, SRZ ;  /* 0x00000000005a7805 */ /* 0x000fe4000001ff00 */
[----:B------:R-:W-:Y:S02]  /*0160*/  CS2R R84, SRZ ;  /* 0x0000000000547805 */ /* 0x000fe4000001ff00 */
[----:B------:R-:W-:Y:S02]  /*0170*/  CS2R R86, SRZ ;  /* 0x0000000000567805 */ /* 0x000fe4000001ff00 */
[----:B------:R-:W-:Y:S02]  /*0180*/  CS2R R80, SRZ ;  /* 0x0000000000507805 */ /* 0x000fe4000001ff00 */
[----:B0-----:R-:W-:Y:S01]  /*0190*/  SHF.L.U32 R0, R149, 0x5, RZ ;  /* 0x0000000595007819 */ /* 0x001fe200000006ff */
        /* <DEDUP_REMOVED lines=8> */
[----:B------:R-:W-:-:S02]  /*0220*/  CS2R R68, SRZ ;  /* 0x0000000000447805 */ /* 0x000fc4000001ff00 */
[----:B------:R-:W-:Y:S01]  /*0230*/  CS2R R70, SRZ ;  /* 0x0000000000467805 */ /* 0x000fe2000001ff00 */
[----:B------:R-:W5:Y:S01]  /*0240*/  @P1 LDG.E.64 R2, desc[UR4][R2.64] ;  /* 0x0000000402021981 */ /* 0x000f62000c1e1b00 */
[----:B------:R-:W1:Y:S01]  /*0250*/  LDC R170, c[0x0][RZ] ;  /* 0x00000000ffaa7b82 */ /* 0x000e620000000800 */
[----:B------:R-:W-:Y:S02]  /*0260*/  LOP3.LUT R148, R149, 0x7f, RZ, 0xc0, !PT ;  /* 0x0000007f95947812 */ /* 0x000fe400078ec0ff */
[C---:B------:R-:W-:Y:S02]  /*0270*/  IADD3 R102, P2, R0.reuse, UR8, RZ ;  /* 0x0000000800667c10 */ /* 0x040fe4000ff5e0ff */
[----:B0-----:R-:W-:Y:S02]  /*0280*/  IADD3 R4, P3, R0, UR6, RZ ;  /* 0x0000000600047c10 */ /* 0x001fe4000ff7e0ff */
[----:B------:R-:W-:Y:S01]  /*0290*/  IADD3.X R103, RZ, UR9, RZ, P2, !PT ;  /* 0x00000009ff677c10 */ /* 0x000fe200097fe4ff */
[----:B------:R-:W1:Y:S01]  /*02a0*/  S2UR UR6, SR_CTAID.X ;  /* 0x00000000000679c3 */ /* 0x000e620000002500 */
[----:B------:R-:W-:Y:S01]  /*02b0*/  LEA R104, P4, R148, UR10, 0x5 ;  /* 0x0000000a94687c11 */ /* 0x000fe2000f8828ff */
[----:B------:R-:W-:Y:S01]  /*02c0*/  IMAD.X R5, RZ, RZ, UR7, P3 ;  /* 0x00000007ff057e24 */ /* 0x000fe200098e06ff */
[----:B------:R-:W-:-:S03]  /*02d0*/  ULDC UR7, c[0x0][0x214] ;  /* 0x0000850000077ab9 */ /* 0x000fc60000000800 */
[----:B------:R-:W-:Y:S01]  /*02e0*/  IMAD.X R105, RZ, RZ, UR11, P4 ;  /* 0x0000000bff697e24 */ /* 0x000fe2000a0e06ff */
        /* <DEDUP_REMOVED lines=25> */
[--C-:B------:R-:W-:Y:S02]  /*0480*/  SHF.R.U64 R171, R187, 0x2, R106.reuse ;  /* 0x00000002bbab7819 */ /* 0x100fe4000000126a */
[----:B------:R-:W5:Y:S01]  /*0490*/  LDG.E.128 R28, desc[UR4][R104.64+0x10] ;  /* 0x00001004681c7981 */ /* 0x000f62000c1e1d00 */
[----:B------:R-:W-:Y:S01]  /*04a0*/  SHF.R.U32.HI R173, RZ, 0x2, R106 ;  /* 0x00000002ffad7819 */ /* 0x000fe2000001166a */
[----:B-1----:R-:W-:-:S02]  /*04b0*/  IMAD.WIDE.U32 R102, R170, -0x326172a9, RZ ;  /* 0xcd9e8d57aa667825 */ /* 0x002fc400078e00ff */
[----:B------:R-:W5:Y:S01]  /*04c0*/  LDG.E.128 R24, desc[UR4][R104.64+0x1000] ;  /* 0x0010000468187981 */ /* 0x000f62000c1e1d00 */
[----:B------:R-:W-:Y:S01]  /*04d0*/  IADD3 R151, R2, -0x61c88647, RZ ;  /* 0x9e3779b902977810 */ /* 0x000fe20007ffe0ff */
[----:B------:R-:W-:Y:S01]  /*04e0*/  IMAD.WIDE.U32 R100, R171, -0x2daee0ad, RZ ;  /* 0xd2511f53ab647825 */ /* 0x000fe200078e00ff */
[----:B------:R-:W-:Y:S01]  /*04f0*/  LOP3.LUT R0, R103, R173, R2, 0x96, !PT ;  /* 0x000000ad67007212 */ /* 0x000fe200078e9602 */
[----:B------:R-:W5:Y:S04]  /*0500*/  LDG.E.128 R20, desc[UR4][R104.64+0x1010] ;  /* 0x0010100468147981 */ /* 0x000f68000c1e1d00 */
[----:B------:R-:W5:Y:S01]  /*0510*/  LDG.E.128 R16, desc[UR4][R104.64+0x2000] ;  /* 0x0020000468107981 */ /* 0x000f62000c1e1d00 */
[----:B------:R-:W-:-:S03]  /*0520*/  LOP3.LUT R106, R101, R3, RZ, 0x3c, !PT ;  /* 0x00000003656a7212 */ /* 0x000fc600078e3cff */
[----:B------:R-:W5:Y:S04]  /*0530*/  LDG.E.128 R12, desc[UR4][R104.64+0x2010] ;  /* 0x00201004680c7981 */ /* 0x000f68000c1e1d00 */
[----:B------:R-:W5:Y:S01]  /*0540*/  LDG.E.128 R8, desc[UR4][R104.64+0x3000] ;  /* 0x0030000468087981 */ /* 0x000f62000c1e1d00 */
[----:B------:R-:W-:-:S03]  /*0550*/  IMAD.WIDE.U32 R106, R106, -0x326172a9, RZ ;  /* 0xcd9e8d576a6a7825 */ /* 0x000fc600078e00ff */
[----:B0-----:R0:W5:Y:S01]  /*0560*/  LDG.E.128 R4, desc[UR4][R104.64+0x3010] ;  /* 0x0030100468047981 */ /* 0x001162000c1e1d00 */
[C---:B------:R-:W-:Y:S01]  /*0570*/  VIADD R152, R2.reuse, 0x3c6ef372 ;  /* 0x3c6ef37202987836 */ /* 0x040fe20000000000 */
[C---:B------:R-:W-:Y:S01]  /*0580*/  IADD3 R153, R3.reuse, 0x76cf5d0a, RZ ;  /* 0x76cf5d0a03997810 */ /* 0x040fe20007ffe0ff */
[C---:B------:R-:W-:Y:S01]  /*0590*/  VIADD R154, R3.reuse, 0x32370b8f ;  /* 0x32370b8f039a7836 */ /* 0x040fe20000000000 */
[C---:B------:R-:W-:Y:S01]  /*05a0*/  IADD3 R155, R2.reuse, -0x255992d5, RZ ;  /* 0xdaa66d2b029b7810 */ /* 0x040fe20007ffe0ff */
[C---:B------:R-:W-:Y:S01]  /*05b0*/  VIADD R156, R2.reuse, 0x78dde6e4 ;  /* 0x78dde6e4029c7836 */ /* 0x040fe20000000000 */
[C---:B------:R-:W-:Y:S01]  /*05c0*/  IADD3 R157, R3.reuse, -0x126145ec, RZ ;  /* 0xed9eba14039d7810 */ /* 0x040fe20007ffe0ff */
[C---:B------:R-:W-:Y:S01]  /*05d0*/  VIADD R158, R3.reuse, 0xa9066899 ;  /* 0xa9066899039e7836 */ /* 0x040fe20000000000 */
[C---:B------:R-:W-:Y:S01]  /*05e0*/  IADD3 R159, R2.reuse, 0x1715609d, RZ ;  /* 0x1715609d029f7810 */ /* 0x040fe20007ffe0ff */
[----:B------:R-:W-:Y:S01]  /*05f0*/  VIADD R160, R2, 0xb54cda56 ;  /* 0xb54cda5602a07836 */ /* 0x000fe20000000000 */
[C---:B------:R-:W-:Y:S01]  /*0600*/  IADD3 R161, R3.reuse, 0x646e171e, RZ ;  /* 0x646e171e03a17810 */ /* 0x040fe20007ffe0ff */
[----:B0-----:R-:W-:Y:S01]  /*0610*/  IMAD.WIDE.U32 R104, R0, -0x2daee0ad, RZ ;  /* 0xd2511f5300687825 */ /* 0x001fe200078e00ff */
[C---:B------:R-:W-:Y:S01]  /*0620*/  IADD3 R163, R2.reuse, 0x5384540f, RZ ;  /* 0x5384540f02a37810 */ /* 0x040fe20007ffe0ff */
[----:B------:R-:W-:Y:S01]  /*0630*/  HFMA2.MMA R175, -RZ, RZ, 0, 0 ;  /* 0x00000000ffaf7435 */ /* 0x000fe200000001ff */
[C---:B------:R-:W-:Y:S01]  /*0640*/  IADD3 R165, R3.reuse, -0x24c28bd8, RZ ;  /* 0xdb3d742803a57810 */ /* 0x040fe20007ffe0ff */
[----:B------:R-:W-:Y:S01]  /*0650*/  VIADD R162, R3, 0x1fd5c5a3 ;  /* 0x1fd5c5a303a27836 */ /* 0x000fe20000000000 */
[----:B------:R-:W-:Y:S01]  /*0660*/  LOP3.LUT R103, R105, R100, R150, 0x96, !PT ;  /* 0x0000006469677212 */ /* 0x000fe200078e9696 */
[C---:B------:R-:W-:Y:S01]  /*0670*/  VIADD R164, R2.reuse, 0xf1bbcdc8 ;  /* 0xf1bbcdc802a47836 */ /* 0x040fe20000000000 */
[----:B------:R-:W-:Y:S01]  /*0680*/  LOP3.LUT R100, R107, R151, R102, 0x96, !PT ;  /* 0x000000976b647212 */ /* 0x000fe200078e9666 */
[----:B------:R-:W-:Y:S01]  /*0690*/  VIADD R166, R3, 0x96a522ad ;  /* 0x96a522ad03a67836 */ /* 0x000fe20000000000 */
[----:B------:R-:W-:Y:S01]  /*06a0*/  IADD3 R167, R2, -0x700cb87f, RZ ;  /* 0x8ff3478102a77810 */ /* 0x000fe20007ffe0ff */
[----:B------:R-:W-:Y:S01]  /*06b0*/  IMAD.WIDE.U32 R102, R103, -0x326172a9, RZ ;  /* 0xcd9e8d5767667825 */ /* 0x000fe200078e00ff */
[----:B------:R-:W-:Y:S01]  /*06c0*/  LOP3.LUT R187, R187, 0x3, RZ, 0xc0, !PT ;  /* 0x00000003bbbb7812 */ /* 0x000fe200078ec0ff */
[----:B------:R-:W-:Y:S01]  /*06d0*/  ULDC.U8 UR6, c[0x0][0x2a0] ;  /* 0x0000a80000067ab9 */ /* 0x000fe20000000000 */
[----:B------:R-:W-:Y:S01]  /*06e0*/  ULDC UR7, c[0x0][0x290] ;  /* 0x0000a40000077ab9 */ /* 0x000fe20000000800 */
[----:B------:R-:W-:Y:S01]  /*06f0*/  IMAD.WIDE.U32 R100, R100, -0x2daee0ad, RZ ;  /* 0xd2511f5364647825 */ /* 0x000fe200078e00ff */
[----:B------:R-:W-:Y:S01]  /*0700*/  LOP3.LUT R105, R103, R106, R152, 0x96, !PT ;  /* 0x0000006a67697212 */ /* 0x000fe200078e9698 */
[----:B------:R-:W-:Y:S01]  /*0710*/  ULDC.64 UR8, c[0x0][0x298] ;  /* 0x0000a60000087ab9 */ /* 0x000fe20000000a00 */
[----:B------:R-:W-:Y:S01]  /*0720*/  ISETP.NE.AND P2, PT, RZ, UR6, PT ;  /* 0x00000006ff007c0c */ /* 0x000fe2000bf45270 */
[----:B------:R-:W-:Y:S01]  /*0730*/  ULDC UR6, c[0x0][0x294] ;  /* 0x0000a50000067ab9 */ /* 0x000fe20000000800 */
[----:B------:R-:W-:Y:S01]  /*0740*/  LOP3.LUT R106, R101, R104, R153, 0x96, !PT ;  /* 0x00000068656a7212 */ /* 0x000fe200078e9699 */
[----:B------:R-:W-:Y:S01]  /*0750*/  IMAD.WIDE.U32 R104, R105, -0x2daee0ad, RZ ;  /* 0xd2511f5369687825 */ /* 0x000fe200078e00ff */
[----:B------:R-:W-:-:S03]  /*0760*/  ULDC.64 UR10, c[0x0][0x210] ;  /* 0x00008400000a7ab9 */ /* 0x000fc60000000a00 */
        /* <DEDUP_REMOVED lines=32> */
.L_x_23827:
        /* <DEDUP_REMOVED lines=48> */
.L_x_23531:
[----:B------:R-:W-:-:S07]  /*0c70*/  MOV R121, R174 ;  /* 0x000000ae00797202 */ /* 0x000fce0000000f00 */
.L_x_23532:
[----:B------:R-:W-:Y:S05]  /*0c80*/  BSYNC B1 ;  /* 0x0000000000017941 */ /* 0x000fea0003800000 */
.L_x_23530:
        /* <DEDUP_REMOVED lines=16> */
.L_x_23536:
[----:B------:R-:W-:Y:S05]  /*0d90*/  BSYNC B2 ;  /* 0x0000000000027941 */ /* 0x000fea0003800000 */
.L_x_23535:
        /* <DEDUP_REMOVED lines=44> */
.L_x_23534:
[----:B------:R-:W-:Y:S05]  /*1060*/  BSYNC B1 ;  /* 0x0000000000017941 */ /* 0x000fea0003800000 */
.L_x_23533:
        /* <DEDUP_REMOVED lines=11> */
.L_x_23529:
[----:B------:R-:W-:Y:S05]  /*1120*/  BSYNC B0 ;  /* 0x0000000000007941 */ /* 0x000fea0003800000 */
.L_x_23528:
        /* <DEDUP_REMOVED lines=18> */
.L_x_23540:
[----:B------:R-:W-:-:S07]  /*1250*/  IMAD.MOV.U32 R113, RZ, RZ, R174 ;  /* 0x000000ffff717224 */ /* 0x000fce00078e00ae */
.L_x_23541:
[----:B------:R-:W-:Y:S05]  /*1260*/  BSYNC B1 ;  /* 0x0000000000017941 */ /* 0x000fea0003800000 */
.L_x_23539:
        /* <DEDUP_REMOVED lines=16> */
.L_x_23545:
[----:B------:R-:W-:Y:S05]  /*1370*/  BSYNC B2 ;  /* 0x0000000000027941 */ /* 0x000fea0003800000 */
.L_x_23544:
        /* <DEDUP_REMOVED lines=44> */
.L_x_23543:
[----:B------:R-:W-:Y:S05]  /*1640*/  BSYNC B1 ;  /* 0x0000000000017941 */ /* 0x000fea0003800000 */
.L_x_23542:
        /* <DEDUP_REMOVED lines=11> */
.L_x_23538:
[----:B------:R-:W-:Y:S05]  /*1700*/  BSYNC B0 ;  /* 0x0000000000007941 */ /* 0x000fea0003800000 */
.L_x_23537:
        /* <DEDUP_REMOVED lines=18> */
.L_x_23549:
[----:B------:R-:W-:-:S07]  /*1830*/  MOV R122, R174 ;  /* 0x000000ae007a7202 */ /* 0x000fce0000000f00 */
.L_x_23550:
[----:B------:R-:W-:Y:S05]  /*1840*/  BSYNC B1 ;  /* 0x0000000000017941 */ /* 0x000fea0003800000 */
.L_x_23548:
        /* <DEDUP_REMOVED lines=16> */
.L_x_23554:
[----:B------:R-:W-:Y:S05]  /*1950*/  BSYNC B2 ;  /* 0x0000000000027941 */ /* 0x000fea0003800000 */
.L_x_23553:
        /* <DEDUP_REMOVED lines=44> */
.L_x_23552:
[----:B------:R-:W-:Y:S05]  /*1c20*/  BSYNC B1 ;  /* 0x0000000000017941 */ /* 0x000fea0003800000 */
.L_x_23551:
        /* <DEDUP_REMOVED lines=11> */
.L_x_23547:
[----:B------:R-:W-:Y:S05]  /*1ce0*/  BSYNC B0 ;  /* 0x0000000000007941 */ /* 0x000fea0003800000 */
.L_x_23546:
        /* <DEDUP_REMOVED lines=18> */
.L_x_23558:
[----:B------:R-:W-:-:S07]  /*1e10*/  IMAD.MOV.U32 R115, RZ, RZ, R174 ;  /* 0x000000ffff737224 */ /* 0x000fce00078e00ae */
.L_x_23559:
[----:B------:R-:W-:Y:S05]  /*1e20*/  BSYNC B1 ;  /* 0x0000000000017941 */ /* 0x000fea0003800000 */
.L_x_23557:
        /* <DEDUP_REMOVED lines=16> */
.L_x_23563:
[----:B------:R-:W-:Y:S05]  /*1f30*/  BSYNC B2 ;  /* 0x0000000000027941 */ /* 0x000fea0003800000 */
.L_x_23562:
        /* <DEDUP_REMOVED lines=44> */
.L_x_23561:
[----:B------:R-:W-:Y:S05]  /*2200*/  BSYNC B1 ;  /* 0x0000000000017941 */ /* 0x000fea0003800000 */
.L_x_23560:
        /* <DEDUP_REMOVED lines=11> */
.L_x_23556:
[----:B------:R-:W-:Y:S05]  /*22c0*/  BSYNC B0 ;  /* 0x0000000000007941 */ /* 0x000fea0003800000 */
.L_x_23555:
        /* <DEDUP_REMOVED lines=18> */
.L_x_23567:
[----:B------:R-:W-:-:S07]  /*23f0*/  MOV R124, R174 ;  /* 0x000000ae007c7202 */ /* 0x000fce0000000f00 */
.L_x_23568:
[----:B------:R-:W-:Y:S05]  /*2400*/  BSYNC B1 ;  /* 0x0000000000017941 */ /* 0x000fea0003800000 */
.L_x_23566:
        /* <DEDUP_REMOVED lines=16> */
.L_x_23572:
[----:B------:R-:W-:Y:S05]  /*2510*/  BSYNC B2 ;  /* 0x0000000000027941 */ /* 0x000fea0003800000 */
.L_x_23571:
        /* <DEDUP_REMOVED lines=44> */
.L_x_23570:
[----:B------:R-:W-:Y:S05]  /*27e0*/  BSYNC B1 ;  /* 0x0000000000017941 */ /* 0x000fea0003800000 */
.L_x_23569:
        /* <DEDUP_REMOVED lines=11> */
.L_x_23565:
[----:B------:R-:W-:Y:S05]  /*28a0*/  BSYNC B0 ;  /* 0x0000000000007941 */ /* 0x000fea0003800000 */
.L_x_23564:
        /* <DEDUP_REMOVED lines=18> */
.L_x_23576:
[----:B------:R-:W-:-:S07]  /*29d0*/  IMAD.MOV.U32 R117, RZ, RZ, R174 ;  /* 0x000000ffff757224 */ /* 0x000fce00078e00ae */
.L_x_23577:
[----:B------:R-:W-:Y:S05]  /*29e0*/  BSYNC B1 ;  /* 0x0000000000017941 */ /* 0x000fea0003800000 */
.L_x_23575:
        /* <DEDUP_REMOVED lines=16> */
.L_x_23581:
[----:B------:R-:W-:Y:S05]  /*2af0*/  BSYNC B2 ;  /* 0x0000000000027941 */ /* 0x000fea0003800000 */
.L_x_23580:
        /* <DEDUP_REMOVED lines=44> */
.L_x_23579:
[----:B------:R-:W-:Y:S05]  /*2dc0*/  BSYNC B1 ;  /* 0x0000000000017941 */ /* 0x000fea0003800000 */
.L_x_23578:
        /* <DEDUP_REMOVED lines=11> */
.L_x_23574:
[----:B------:R-:W-:Y:S05]  /*2e80*/  BSYNC B0 ;  /* 0x0000000000007941 */ /* 0x000fea0003800000 */
.L_x_23573:
        /* <DEDUP_REMOVED lines=18> */
.L_x_23585:
[----:B------:R-:W-:-:S07]  /*2fb0*/  MOV R126, R174 ;  /* 0x000000ae007e7202 */ /* 0x000fce0000000f00 */
.L_x_23586:
[----:B------:R-:W-:Y:S05]  /*2fc0*/  BSYNC B1 ;  /* 0x0000000000017941 */ /* 0x000fea0003800000 */
.L_x_23584:
        /* <DEDUP_REMOVED lines=16> */
.L_x_23590:
[----:B------:R-:W-:Y:S05]  /*30d0*/  BSYNC B2 ;  /* 0x0000000000027941 */ /* 0x000fea0003800000 */
.L_x_23589:
        /* <DEDUP_REMOVED lines=44> */
.L_x_23588:
[----:B------:R-:W-:Y:S05]  /*33a0*/  BSYNC B1 ;  /* 0x0000000000017941 */ /* 0x000fea0003800000 */
.L_x_23587:
        /* <DEDUP_REMOVED lines=11> */
.L_x_23583:
[----:B------:R-:W-:Y:S05]  /*3460*/  BSYNC B0 ;  /* 0x0000000000007941 */ /* 0x000fea0003800000 */
.L_x_23582:
        /* <DEDUP_REMOVED lines=18> */
.L_x_23594:
[----:B------:R-:W-:-:S07]  /*3590*/  IMAD.MOV.U32 R119, RZ, RZ, R174 ;  /* 0x000000ffff777224 */ /* 0x000fce00078e00ae */
.L_x_23595:
[----:B------:R-:W-:Y:S05]  /*35a0*/  BSYNC B1 ;  /* 0x0000000000017941 */ /* 0x000fea0003800000 */
.L_x_23593:
        /* <DEDUP_REMOVED lines=16> */
.L_x_23599:
[----:B------:R-:W-:Y:S05]  /*36b0*/  BSYNC B2 ;  /* 0x0000000000027941 */ /* 0x000fea0003800000 */
.L_x_23598:
        /* <DEDUP_REMOVED lines=44> */
.L_x_23597:
[----:B------:R-:W-:Y:S05]  /*3980*/  BSYNC B1 ;  /* 0x0000000000017941 */ /* 0x000fea0003800000 */
.L_x_23596:
        /* <DEDUP_REMOVED lines=11> */
.L_x_23592:
[----:B------:R-:W-:Y:S05]  /*3a40*/  BSYNC B0 ;  /* 0x0000000000007941 */ /* 0x000fea0003800000 */
.L_x_23591:
        /* <DEDUP_REMOVED lines=31> */
.L_x_23601:
[----:B------:R-:W-:Y:S05]  /*3c40*/  BSYNC B0 ;  /* 0x0000000000007941 */ /* 0x000fea0003800000 */
.L_x_23600:
        /* <DEDUP_REMOVED lines=22> */
.L_x_23605:
[----:B------:R-:W-:-:S07]  /*3db0*/  IMAD.MOV.U32 R130, RZ, RZ, R174 ;  /* 0x000000ffff827224 */ /* 0x000fce00078e00ae */
.L_x_23606:
[----:B------:R-:W-:Y:S05]  /*3dc0*/  BSYNC B1 ;  /* 0x0000000000017941 */ /* 0x000fea0003800000 */
.L_x_23604:
        /* <DEDUP_REMOVED lines=16> */
.L_x_23610:
[----:B------:R-:W-:Y:S05]  /*3ed0*/  BSYNC B2 ;  /* 0x0000000000027941 */ /* 0x000fea0003800000 */
.L_x_23609:
        /* <DEDUP_REMOVED lines=44> */
.L_x_23608:
[----:B------:R-:W-:Y:S05]  /*41a0*/  BSYNC B1 ;  /* 0x0000000000017941 */ /* 0x000fea0003800000 */
.L_x_23607:
        /* <DEDUP_REMOVED lines=11> */
.L_x_23603:
[----:B------:R-:W-:Y:S05]  /*4260*/  BSYNC B0 ;  /* 0x0000000000007941 */ /* 0x000fea0003800000 */
.L_x_23602:
        /* <DEDUP_REMOVED lines=18> */
.L_x_23614:
[----:B------:R-:W-:-:S07]  /*4390*/  MOV R121, R174 ;  /* 0x000000ae00797202 */ /* 0x000fce0000000f00 */
.L_x_23615:
[----:B------:R-:W-:Y:S05]  /*43a0*/  BSYNC B1 ;  /* 0x0000000000017941 */ /* 0x000fea0003800000 */
.L_x_23613:
        /* <DEDUP_REMOVED lines=16> */
.L_x_23619:
[----:B------:R-:W-:Y:S05]  /*44b0*/  BSYNC B2 ;  /* 0x0000000000027941 */ /* 0x000fea0003800000 */
.L_x_23618:
        /* <DEDUP_REMOVED lines=44> */
.L_x_23617:
[----:B------:R-:W-:Y:S05]  /*4780*/  BSYNC B1 ;  /* 0x0000000000017941 */ /* 0x000fea0003800000 */
.L_x_23616:
        /* <DEDUP_REMOVED lines=11> */
.L_x_23612:
[----:B------:R-:W-:Y:S05]  /*4840*/  BSYNC B0 ;  /* 0x0000000000007941 */ /* 0x000fea0003800000 */
.L_x_23611:
        /* <DEDUP_REMOVED lines=18> */
.L_x_23623:
[----:B------:R-:W-:-:S07]  /*4970*/  IMAD.MOV.U32 R132, RZ, RZ, R174 ;  /* 0x000000ffff847224 */ /* 0x000fce00078e00ae */
.L_x_23624:
[----:B------:R-:W-:Y:S05]  /*4980*/  BSYNC B1 ;  /* 0x0000000000017941 */ /* 0x000fea0003800000 */
.L_x_23622:
        /* <DEDUP_REMOVED lines=16> */
.L_x_23628:
[----:B------:R-:W-:Y:S05]  /*4a90*/  BSYNC B2 ;  /* 0x0000000000027941 */ /* 0x000fea0003800000 */
.L_x_23627:
        /* <DEDUP_REMOVED lines=44> */
.L_x_23626:
[----:B------:R-:W-:Y:S05]  /*4d60*/  BSYNC B1 ;  /* 0x0000000000017941 */ /* 0x000fea0003800000 */
.L_x_23625:
        /* <DEDUP_REMOVED lines=11> */
.L_x_23621:
[----:B------:R-:W-:Y:S05]  /*4e20*/  BSYNC B0 ;  /* 0x0000000000007941 */ /* 0x000fea0003800000 */
.L_x_23620:
        /* <DEDUP_REMOVED lines=18> */
.L_x_23632:
[----:B------:R-:W-:-:S07]  /*4f50*/  MOV R123, R174 ;  /* 0x000000ae007b7202 */ /* 0x000fce0000000f00 */
.L_x_23633:
[----:B------:R-:W-:Y:S05]  /*4f60*/  BSYNC B1 ;  /* 0x0000000000017941 */ /* 0x000fea0003800000 */
.L_x_23631:
        /* <DEDUP_REMOVED lines=16> */
.L_x_23637:
[----:B------:R-:W-:Y:S05]  /*5070*/  BSYNC B2 ;  /* 0x0000000000027941 */ /* 0x000fea0003800000 */
.L_x_23636:
        /* <DEDUP_REMOVED lines=44> */
.L_x_23635:
[----:B------:R-:W-:Y:S05]  /*5340*/  BSYNC B1 ;  /* 0x0000000000017941 */ /* 0x000fea0003800000 */
.L_x_23634:
        /* <DEDUP_REMOVED lines=11> */
.L_x_23630:
[----:B------:R-:W-:Y:S05]  /*5400*/  BSYNC B0 ;  /* 0x0000000000007941 */ /* 0x000fea0003800000 */
.L_x_23629:
        /* <DEDUP_REMOVED lines=18> */
.L_x_23641:
[----:B------:R-:W-:-:S07]  /*5530*/  IMAD.MOV.U32 R134, RZ, RZ, R174 ;  /* 0x000000ffff867224 */ /* 0x000fce00078e00ae */
.L_x_23642:
[----:B------:R-:W-:Y:S05]  /*5540*/  BSYNC B1 ;  /* 0x0000000000017941 */ /* 0x000fea0003800000 */
.L_x_23640:
        /* <DEDUP_REMOVED lines=16> */
.L_x_23646:
[----:B------:R-:W-:Y:S05]  /*5650*/  BSYNC B2 ;  /* 0x0000000000027941 */ /* 0x000fea0003800000 */
.L_x_23645:
        /* <DEDUP_REMOVED lines=44> */
.L_x_23644:
[----:B------:R-:W-:Y:S05]  /*5920*/  BSYNC B1 ;  /* 0x0000000000017941 */ /* 0x000fea0003800000 */
.L_x_23643:
        /* <DEDUP_REMOVED lines=11> */
.L_x_23639:
[----:B------:R-:W-:Y:S05]  /*59e0*/  BSYNC B0 ;  /* 0x0000000000007941 */ /* 0x000fea0003800000 */
.L_x_23638:
        /* <DEDUP_REMOVED lines=18> */
.L_x_23650:
[----:B------:R-:W-:-:S07]  /*5b10*/  MOV R125, R174 ;  /* 0x000000ae007d7202 */ /* 0x000fce0000000f00 */
.L_x_23651:
[----:B------:R-:W-:Y:S05]  /*5b20*/  BSYNC B1 ;  /* 0x0000000000017941 */ /* 0x000fea0003800000 */
.L_x_23649:
        /* <DEDUP_REMOVED lines=16> */
.L_x_23655:
[----:B------:R-:W-:Y:S05]  /*5c30*/  BSYNC B2 ;  /* 0x0000000000027941 */ /* 0x000fea0003800000 */
.L_x_23654:
        /* <DEDUP_REMOVED lines=44> */
.L_x_23653:
[----:B------:R-:W-:Y:S05]  /*5f00*/  BSYNC B1 ;  /* 0x0000000000017941 */ /* 0x000fea0003800000 */
.L_x_23652:
        /* <DEDUP_REMOVED lines=11> */
.L_x_23648:
[----:B------:R-:W-:Y:S05]  /*5fc0*/  BSYNC B0 ;  /* 0x0000000000007941 */ /* 0x000fea0003800000 */
.L_x_23647:
        /* <DEDUP_REMOVED lines=18> */
.L_x_23659:
[----:B------:R-:W-:-:S07]  /*60f0*/  IMAD.MOV.U32 R138, RZ, RZ, R174 ;  /* 0x000000ffff8a7224 */ /* 0x000fce00078e00ae */
.L_x_23660:
[----:B------:R-:W-:Y:S05]  /*6100*/  BSYNC B1 ;  /* 0x0000000000017941 */ /* 0x000fea0003800000 */
.L_x_23658:
        /* <DEDUP_REMOVED lines=16> */
.L_x_23664:
[----:B------:R-:W-:Y:S05]  /*6210*/  BSYNC B2 ;  /* 0x0000000000027941 */ /* 0x000fea0003800000 */
.L_x_23663:
        /* <DEDUP_REMOVED lines=44> */
.L_x_23662:
[----:B------:R-:W-:Y:S05]  /*64e0*/  BSYNC B1 ;  /* 0x0000000000017941 */ /* 0x000fea0003800000 */
.L_x_23661:
        /* <DEDUP_REMOVED lines=11> */
.L_x_23657:
[----:B------:R-:W-:Y:S05]  /*65a0*/  BSYNC B0 ;  /* 0x0000000000007941 */ /* 0x000fea0003800000 */
.L_x_23656:
        /* <DEDUP_REMOVED lines=18> */
.L_x_23668:
[----:B------:R-:W-:-:S07]  /*66d0*/  MOV R127, R174 ;  /* 0x000000ae007f7202 */ /* 0x000fce0000000f00 */
.L_x_23669:
[----:B------:R-:W-:Y:S05]  /*66e0*/  BSYNC B1 ;  /* 0x0000000000017941 */ /* 0x000fea0003800000 */
.L_x_23667:
        /* <DEDUP_REMOVED lines=16> */
.L_x_23673:
[----:B------:R-:W-:Y:S05]  /*67f0*/  BSYNC B2 ;  /* 0x0000000000027941 */ /* 0x000fea0003800000 */
.L_x_23672:
        /* <DEDUP_REMOVED lines=44> */
.L_x_23671:
[----:B------:R-:W-:Y:S05]  /*6ac0*/  BSYNC B1 ;  /* 0x0000000000017941 */ /* 0x000fea0003800000 */
.L_x_23670:
        /* <DEDUP_REMOVED lines=11> */
.L_x_23666:
[----:B------:R-:W-:Y:S05]  /*6b80*/  BSYNC B0 ;  /* 0x0000000000007941 */ /* 0x000fea0003800000 */
.L_x_23665:
        /* <DEDUP_REMOVED lines=30> */
.L_x_23675:
[----:B------:R-:W-:Y:S05]  /*6d70*/  BSYNC B0 ;  /* 0x0000000000007941 */ /* 0x000fea0003800000 */
.L_x_23674:
        /* <DEDUP_REMOVED lines=22> */
.L_x_23679:
[----:B------:R-:W-:-:S07]  /*6ee0*/  MOV R140, R174 ;  /* 0x000000ae008c7202 */ /* 0x000fce0000000f00 */
.L_x_23680:
[----:B------:R-:W-:Y:S05]  /*6ef0*/  BSYNC B1 ;  /* 0x0000000000017941 */ /* 0x000fea0003800000 */
.L_x_23678:
        /* <DEDUP_REMOVED lines=16> */
.L_x_23684:
[----:B------:R-:W-:Y:S05]  /*7000*/  BSYNC B2 ;  /* 0x0000000000027941 */ /* 0x000fea0003800000 */
.L_x_23683:
        /* <DEDUP_REMOVED lines=44> */
.L_x_23682:
[----:B------:R-:W-:Y:S05]  /*72d0*/  BSYNC B1 ;  /* 0x0000000000017941 */ /* 0x000fea0003800000 */
.L_x_23681:
        /* <DEDUP_REMOVED lines=11> */
.L_x_23677:
[----:B------:R-:W-:Y:S05]  /*7390*/  BSYNC B0 ;  /* 0x0000000000007941 */ /* 0x000fea0003800000 */
.L_x_23676:
        /* <DEDUP_REMOVED lines=18> */
.L_x_23688:
[----:B------:R-:W-:-:S07]  /*74c0*/  IMAD.MOV.U32 R129, RZ, RZ, R174 ;  /* 0x000000ffff817224 */ /* 0x000fce00078e00ae */
.L_x_23689:
[----:B------:R-:W-:Y:S05]  /*74d0*/  BSYNC B1 ;  /* 0x0000000000017941 */ /* 0x000fea0003800000 */
.L_x_23687:
        /* <DEDUP_REMOVED lines=16> */
.L_x_23693:
[----:B------:R-:W-:Y:S05]  /*75e0*/  BSYNC B2 ;  /* 0x0000000000027941 */ /* 0x000fea0003800000 */
.L_x_23692:
        /* <DEDUP_REMOVED lines=44> */
.L_x_23691:
[----:B------:R-:W-:Y:S05]  /*78b0*/  BSYNC B1 ;  /* 0x0000000000017941 */ /* 0x000fea0003800000 */
.L_x_23690:
        /* <DEDUP_REMOVED lines=11> */
.L_x_23686:
[----:B------:R-:W-:Y:S05]  /*7970*/  BSYNC B0 ;  /* 0x0000000000007941 */ /* 0x000fea0003800000 */
.L_x_23685:
        /* <DEDUP_REMOVED lines=18> */
.L_x_23697:
[----:B------:R-:W-:-:S07]  /*7aa0*/  MOV R142, R174 ;  /* 0x000000ae008e7202 */ /* 0x000fce0000000f00 */
.L_x_23698:
[----:B------:R-:W-:Y:S05]  /*7ab0*/  BSYNC B1 ;  /* 0x0000000000017941 */ /* 0x000fea0003800000 */
.L_x_23696:
        /* <DEDUP_REMOVED lines=16> */
.L_x_23702:
[----:B------:R-:W-:Y:S05]  /*7bc0*/  BSYNC B2 ;  /* 0x0000000000027941 */ /* 0x000fea0003800000 */
.L_x_23701:
        /* <DEDUP_REMOVED lines=44> */
.L_x_23700:
[----:B------:R-:W-:Y:S05]  /*7e90*/  BSYNC B1 ;  /* 0x0000000000017941 */ /* 0x000fea0003800000 */
.L_x_23699:
        /* <DEDUP_REMOVED lines=11> */
.L_x_23695:
[----:B------:R-:W-:Y:S05]  /*7f50*/  BSYNC B0 ;  /* 0x0000000000007941 */ /* 0x000fea0003800000 */
.L_x_23694:
        /* <DEDUP_REMOVED lines=18> */
.L_x_23706:
[----:B------:R-:W-:-:S07]  /*8080*/  IMAD.MOV.U32 R131, RZ, RZ, R174 ;  /* 0x000000ffff837224 */ /* 0x000fce00078e00ae */
.L_x_23707:
[----:B------:R-:W-:Y:S05]  /*8090*/  BSYNC B1 ;  /* 0x0000000000017941 */ /* 0x000fea0003800000 */
.L_x_23705:
        /* <DEDUP_REMOVED lines=16> */
.L_x_23711:
[----:B------:R-:W-:Y:S05]  /*81a0*/  BSYNC B2 ;  /* 0x0000000000027941 */ /* 0x000fea0003800000 */
.L_x_23710:
        /* <DEDUP_REMOVED lines=44> */
.L_x_23709:
[----:B------:R-:W-:Y:S05]  /*8470*/  BSYNC B1 ;  /* 0x0000000000017941 */ /* 0x000fea0003800000 */
.L_x_23708:
        /* <DEDUP_REMOVED lines=11> */
.L_x_23704:
[----:B------:R-:W-:Y:S05]  /*8530*/  BSYNC B0 ;  /* 0x0000000000007941 */ /* 0x000fea0003800000 */
.L_x_23703:
        /* <DEDUP_REMOVED lines=18> */
.L_x_23715:
[----:B------:R-:W-:-:S07]  /*8660*/  MOV R183, R174 ;  /* 0x000000ae00b77202 */ /* 0x000fce0000000f00 */
.L_x_23716:
[----:B------:R-:W-:Y:S05]  /*8670*/  BSYNC B1 ;  /* 0x0000000000017941 */ /* 0x000fea0003800000 */
.L_x_23714:
        /* <DEDUP_REMOVED lines=16> */
.L_x_23720:
[----:B------:R-:W-:Y:S05]  /*8780*/  BSYNC B2 ;  /* 0x0000000000027941 */ /* 0x000fea0003800000 */
.L_x_23719:
        /* <DEDUP_REMOVED lines=44> */
.L_x_23718:
[----:B------:R-:W-:Y:S05]  /*8a50*/  BSYNC B1 ;  /* 0x0000000000017941 */ /* 0x000fea0003800000 */
.L_x_23717:
        /* <DEDUP_REMOVED lines=11> */
.L_x_23713:
[----:B------:R-:W-:Y:S05]  /*8b10*/  BSYNC B0 ;  /* 0x0000000000007941 */ /* 0x000fea0003800000 */
.L_x_23712:
        /* <DEDUP_REMOVED lines=18> */
.L_x_23724:
[----:B------:R-:W-:-:S07]  /*8c40*/  IMAD.MOV.U32 R133, RZ, RZ, R174 ;  /* 0x000000ffff857224 */ /* 0x000fce00078e00ae */
.L_x_23725:
[----:B------:R-:W-:Y:S05]  /*8c50*/  BSYNC B1 ;  /* 0x0000000000017941 */ /* 0x000fea0003800000 */
.L_x_23723:
        /* <DEDUP_REMOVED lines=16> */
.L_x_23729:
[----:B------:R-:W-:Y:S05]  /*8d60*/  BSYNC B2 ;  /* 0x0000000000027941 */ /* 0x000fea0003800000 */
.L_x_23728:
        /* <DEDUP_REMOVED lines=44> */
.L_x_23727:
[----:B------:R-:W-:Y:S05]  /*9030*/  BSYNC B1 ;  /* 0x0000000000017941 */ /* 0x000fea0003800000 */
.L_x_23726:
        /* <DEDUP_REMOVED lines=11> */
.L_x_23722:
[----:B------:R-:W-:Y:S05]  /*90f0*/  BSYNC B0 ;  /* 0x0000000000007941 */ /* 0x000fea0003800000 */
.L_x_23721:
        /* <DEDUP_REMOVED lines=18> */
.L_x_23733:
[----:B------:R-:W-:-:S07]  /*9220*/  MOV R177, R174 ;  /* 0x000000ae00b17202 */ /* 0x000fce0000000f00 */
.L_x_23734:
[----:B------:R-:W-:Y:S05]  /*9230*/  BSYNC B1 ;  /* 0x0000000000017941 */ /* 0x000fea0003800000 */
.L_x_23732:
        /* <DEDUP_REMOVED lines=16> */
.L_x_23738:
[----:B------:R-:W-:Y:S05]  /*9340*/  BSYNC B2 ;  /* 0x0000000000027941 */ /* 0x000fea0003800000 */
.L_x_23737:
        /* <DEDUP_REMOVED lines=44> */
.L_x_23736:
[----:B------:R-:W-:Y:S05]  /*9610*/  BSYNC B1 ;  /* 0x0000000000017941 */ /* 0x000fea0003800000 */
.L_x_23735:
        /* <DEDUP_REMOVED lines=11> */
.L_x_23731:
[----:B------:R-:W-:Y:S05]  /*96d0*/  BSYNC B0 ;  /* 0x0000000000007941 */ /* 0x000fea0003800000 */
.L_x_23730:
        /* <DEDUP_REMOVED lines=18> */
.L_x_23742:
[----:B------:R-:W-:-:S07]  /*9800*/  IMAD.MOV.U32 R135, RZ, RZ, R174 ;  /* 0x000000ffff877224 */ /* 0x000fce00078e00ae */
.L_x_23743:
[----:B------:R-:W-:Y:S05]  /*9810*/  BSYNC B1 ;  /* 0x0000000000017941 */ /* 0x000fea0003800000 */
.L_x_23741:
        /* <DEDUP_REMOVED lines=16> */
.L_x_23747:
[----:B------:R-:W-:Y:S05]  /*9920*/  BSYNC B2 ;  /* 0x0000000000027941 */ /* 0x000fea0003800000 */
.L_x_23746:
        /* <DEDUP_REMOVED lines=44> */
.L_x_23745:
[----:B------:R-:W-:Y:S05]  /*9bf0*/  BSYNC B1 ;  /* 0x0000000000017941 */ /* 0x000fea0003800000 */
.L_x_23744:
        /* <DEDUP_REMOVED lines=11> */
.L_x_23740:
[----:B------:R-:W-:Y:S05]  /*9cb0*/  BSYNC B0 ;  /* 0x0000000000007941 */ /* 0x000fea0003800000 */
.L_x_23739:
        /* <DEDUP_REMOVED lines=30> */
.L_x_23749:
[----:B------:R-:W-:Y:S05]  /*9ea0*/  BSYNC B0 ;  /* 0x0000000000007941 */ /* 0x000fea0003800000 */
.L_x_23748:
        /* <DEDUP_REMOVED lines=22> */
.L_x_23753:
[----:B------:R-:W-:-:S07]  /*a010*/  IMAD.MOV.U32 R179, RZ, RZ, R174 ;  /* 0x000000ffffb37224 */ /* 0x000fce00078e00ae */
.L_x_23754:
[----:B------:R-:W-:Y:S05]  /*a020*/  BSYNC B1 ;  /* 0x0000000000017941 */ /* 0x000fea0003800000 */
.L_x_23752:
        /* <DEDUP_REMOVED lines=16> */
.L_x_23758:
[----:B------:R-:W-:Y:S05]  /*a130*/  BSYNC B2 ;  /* 0x0000000000027941 */ /* 0x000fea0003800000 */
.L_x_23757:
        /* <DEDUP_REMOVED lines=44> */
.L_x_23756:
[----:B------:R-:W-:Y:S05]  /*a400*/  BSYNC B1 ;  /* 0x0000000000017941 */ /* 0x000fea0003800000 */
.L_x_23755:
        /* <DEDUP_REMOVED lines=11> */
.L_x_23751:
[----:B------:R-:W-:Y:S05]  /*a4c0*/  BSYNC B0 ;  /* 0x0000000000007941 */ /* 0x000fea0003800000 */
.L_x_23750:
        /* <DEDUP_REMOVED lines=18> */
.L_x_23762:
[----:B------:R-:W-:-:S07]  /*a5f0*/  MOV R137, R174 ;  /* 0x000000ae00897202 */ /* 0x000fce0000000f00 */
.L_x_23763:
[----:B------:R-:W-:Y:S05]  /*a600*/  BSYNC B1 ;  /* 0x0000000000017941 */ /* 0x000fea0003800000 */
.L_x_23761:
        /* <DEDUP_REMOVED lines=16> */
.L_x_23767:
[----:B------:R-:W-:Y:S05]  /*a710*/  BSYNC B2 ;  /* 0x0000000000027941 */ /* 0x000fea0003800000 */
.L_x_23766:
        /* <DEDUP_REMOVED lines=44> */
.L_x_23765:
[----:B------:R-:W-:Y:S05]  /*a9e0*/  BSYNC B1 ;  /* 0x0000000000017941 */ /* 0x000fea0003800000 */
.L_x_23764:
        /* <DEDUP_REMOVED lines=11> */
.L_x_23760:
[----:B------:R-:W-:Y:S05]  /*aaa0*/  BSYNC B0 ;  /* 0x0000000000007941 */ /* 0x000fea0003800000 */
.L_x_23759:
        /* <DEDUP_REMOVED lines=18> */
.L_x_23771:
[----:B------:R-:W-:-:S07]  /*abd0*/  IMAD.MOV.U32 R181, RZ, RZ, R174 ;  /* 0x000000ffffb57224 */ /* 0x000fce00078e00ae */
.L_x_23772:
[----:B------:R-:W-:Y:S05]  /*abe0*/  BSYNC B1 ;  /* 0x0000000000017941 */ /* 0x000fea0003800000 */
.L_x_23770:
        /* <DEDUP_REMOVED lines=16> */
.L_x_23776:
[----:B------:R-:W-:Y:S05]  /*acf0*/  BSYNC B2 ;  /* 0x0000000000027941 */ /* 0x000fea0003800000 */
.L_x_23775:
        /* <DEDUP_REMOVED lines=44> */
.L_x_23774:
[----:B------:R-:W-:Y:S05]  /*afc0*/  BSYNC B1 ;  /* 0x0000000000017941 */ /* 0x000fea0003800000 */
.L_x_23773:
        /* <DEDUP_REMOVED lines=11> */
.L_x_23769:
[----:B------:R-:W-:Y:S05]  /*b080*/  BSYNC B0 ;  /* 0x0000000000007941 */ /* 0x000fea0003800000 */
.L_x_23768:
        /* <DEDUP_REMOVED lines=18> */
.L_x_23780:
[----:B------:R-:W-:-:S07]  /*b1b0*/  MOV R139, R174 ;  /* 0x000000ae008b7202 */ /* 0x000fce0000000f00 */
.L_x_23781:
[----:B------:R-:W-:Y:S05]  /*b1c0*/  BSYNC B1 ;  /* 0x0000000000017941 */ /* 0x000fea0003800000 */
.L_x_23779:
        /* <DEDUP_REMOVED lines=16> */
.L_x_23785:
[----:B------:R-:W-:Y:S05]  /*b2d0*/  BSYNC B2 ;  /* 0x0000000000027941 */ /* 0x000fea0003800000 */
.L_x_23784:
        /* <DEDUP_REMOVED lines=44> */
.L_x_23783:
[----:B------:R-:W-:Y:S05]  /*b5a0*/  BSYNC B1 ;  /* 0x0000000000017941 */ /* 0x000fea0003800000 */
.L_x_23782:
        /* <DEDUP_REMOVED lines=11> */
.L_x_23778:
[----:B------:R-:W-:Y:S05]  /*b660*/  BSYNC B0 ;  /* 0x0000000000007941 */ /* 0x000fea0003800000 */
.L_x_23777:
        /* <DEDUP_REMOVED lines=18> */
.L_x_23789:
[----:B------:R-:W-:-:S07]  /*b790*/  IMAD.MOV.U32 R183, RZ, RZ, R174 ;  /* 0x000000ffffb77224 */ /* 0x000fce00078e00ae */
.L_x_23790:
[----:B------:R-:W-:Y:S05]  /*b7a0*/  BSYNC B1 ;  /* 0x0000000000017941 */ /* 0x000fea0003800000 */
.L_x_23788:
        /* <DEDUP_REMOVED lines=16> */
.L_x_23794:
[----:B------:R-:W-:Y:S05]  /*b8b0*/  BSYNC B2 ;  /* 0x0000000000027941 */ /* 0x000fea0003800000 */
.L_x_23793:
        /* <DEDUP_REMOVED lines=44> */
.L_x_23792:
[----:B------:R-:W-:Y:S05]  /*bb80*/  BSYNC B1 ;  /* 0x0000000000017941 */ /* 0x000fea0003800000 */
.L_x_23791:
        /* <DEDUP_REMOVED lines=11> */
.L_x_23787:
[----:B------:R-:W-:Y:S05]  /*bc40*/  BSYNC B0 ;  /* 0x0000000000007941 */ /* 0x000fea0003800000 */
.L_x_23786:
        /* <DEDUP_REMOVED lines=18> */
.L_x_23798:
[----:B------:R-:W-:-:S07]  /*bd70*/  MOV R141, R174 ;  /* 0x000000ae008d7202 */ /* 0x000fce0000000f00 */
.L_x_23799:
[----:B------:R-:W-:Y:S05]  /*bd80*/  BSYNC B1 ;  /* 0x0000000000017941 */ /* 0x000fea0003800000 */
.L_x_23797:
        /* <DEDUP_REMOVED lines=16> */
.L_x_23803:
[----:B------:R-:W-:Y:S05]  /*be90*/  BSYNC B2 ;  /* 0x0000000000027941 */ /* 0x000fea0003800000 */
.L_x_23802:
        /* <DEDUP_REMOVED lines=43> */
[----:B------:R-:W-:-:S11]  /*c150*/  HFMA2.MMA R143, -RZ, RZ, 0, 0 ;  /* 0x00000000ff8f7435 */ /* 0x000fd600000001ff */
.L_x_23801:
[----:B------:R-:W-:Y:S05]  /*c160*/  BSYNC B1 ;  /* 0x0000000000017941 */ /* 0x000fea0003800000 */
.L_x_23800:
        /* <DEDUP_REMOVED lines=11> */
.L_x_23796:
[----:B------:R-:W-:Y:S05]  /*c220*/  BSYNC B0 ;  /* 0x0000000000007941 */ /* 0x000fea0003800000 */
.L_x_23795:
        /* <DEDUP_REMOVED lines=18> */
.L_x_23807:
[----:B------:R-:W-:-:S07]  /*c350*/  IMAD.MOV.U32 R177, RZ, RZ, R174 ;  /* 0x000000ffffb17224 */ /* 0x000fce00078e00ae */
.L_x_23808:
[----:B------:R-:W-:Y:S05]  /*c360*/  BSYNC B1 ;  /* 0x0000000000017941 */ /* 0x000fea0003800000 */
.L_x_23806:
        /* <DEDUP_REMOVED lines=16> */
.L_x_23812:
[----:B------:R-:W-:Y:S05]  /*c470*/  BSYNC B2 ;  /* 0x0000000000027941 */ /* 0x000fea0003800000 */
.L_x_23811:
        /* <DEDUP_REMOVED lines=44> */
.L_x_23810:
[----:B------:R-:W-:Y:S05]  /*c740*/  BSYNC B1 ;  /* 0x0000000000017941 */ /* 0x000fea0003800000 */
.L_x_23809:
        /* <DEDUP_REMOVED lines=11> */
.L_x_23805:
[----:B------:R-:W-:Y:S05]  /*c800*/  BSYNC B0 ;  /* 0x0000000000007941 */ /* 0x000fea0003800000 */
.L_x_23804:
        /* <DEDUP_REMOVED lines=18> */
.L_x_23816:
[----:B------:R-:W-:-:S07]  /*c930*/  MOV R143, R174 ;  /* 0x000000ae008f7202 */ /* 0x000fce0000000f00 */
.L_x_23817:
[----:B------:R-:W-:Y:S05]  /*c940*/  BSYNC B1 ;  /* 0x0000000000017941 */ /* 0x000fea0003800000 */
.L_x_23815:
        /* <DEDUP_REMOVED lines=16> */
.L_x_23821:
[----:B------:R-:W-:Y:S05]  /*ca50*/  BSYNC B2 ;  /* 0x0000000000027941 */ /* 0x000fea0003800000 */
.L_x_23820:
        /* <DEDUP_REMOVED lines=11> */
[----:B------:R-:W-:Y:S01]  /*cb10*/  IMAD.WIDE.U32 R192, R187, -0x326172a9, RZ ;  /* 0xcd9e8d57bbc07825 */ /* 0x000fe200078e00ff */
[----:B------:R-:W-:-:S04]  /*cb20*/  HFMA2.MMA R187, -RZ, RZ, 0, 0 ;  /* 0x00000000ffbb7435 */ /* 0x000fc800000001ff */
        /* <DEDUP_REMOVED lines=30> */
[----:B------:R-:W-:-:S07]  /*cd10*/  LOP3.LUT R168, R147, R190, R166, 0x96, !PT ;  /* 0x000000be93a87212 */ /* 0x000fce00078e96a6 */
.L_x_23819:
[----:B------:R-:W-:Y:S05]  /*cd20*/  BSYNC B1 ;  /* 0x0000000000017941 */ /* 0x000fea0003800000 */
.L_x_23818:
        /* <DEDUP_REMOVED lines=11> */
.L_x_23814:
[----:B------:R-:W-:Y:S05]  /*cde0*/  BSYNC B0 ;  /* 0x0000000000007941 */ /* 0x000fea0003800000 */
.L_x_23813:
        /* <DEDUP_REMOVED lines=61> */
.L_x_23823:
[----:B------:R-:W-:Y:S05]  /*d1c0*/  BSYNC B0 ;  /* 0x0000000000007941 */ /* 0x000fea0003800000 */
.L_x_23822:
        /* <DEDUP_REMOVED lines=88> */
.L_x_23838:
        /* <DEDUP_REMOVED lines=140> */
[----:B------:R-:W-:Y:S01]  /*e010*/  F2FP.F16.F32.PACK_AB R118, R121, R118 ;  /* 0x000000767976723e */ /* 0x000fe200000000ff */
        /* <DEDUP_REMOVED lines=63> */
.L_x_23826:
[----:B------:R-:W-:Y:S05]  /*e410*/  BSYNC B0 ;  /* 0x0000000000007941 */ /* 0x000fea0003800000 */
.L_x_23825:
[----:B------:R-:W-:Y:S02]  /*e420*/  IADD3 R149, R149, UR10, RZ ;  /* 0x0000000a95957c10 */ /* 0x000fe4000fffe0ff */
[----:B------:R-:W-:Y:S02]  /*e430*/  SEL R0, RZ, 0x1, P0 ;  /* 0x00000001ff007807 */ /* 0x000fe40000000000 */
[----:B------:R-:W-:-:S13]  /*e440*/  ISETP.GE.AND P1, PT, R149, UR11, PT ;  /* 0x0000000b95007c0c */ /* 0x000fda000bf26270 */
[----:B------:R-:W-:Y:S05]  /*e450*/  @!P1 BRA `(.L_x_23827) ;  /* 0xffffff2400449947 */ /* 0x000fea000383ffff */
[----:B------:R-:W-:Y:S05]  /*e460*/  EXIT ;  /* 0x000000000000794d */ /* 0x000fea0003800000 */
.L_x_23824:
[----:B------:R-:W-:Y:S01]  /*e470*/  IMAD.MOV.U32 R195, RZ, RZ, R0 ;  /* 0x000000ffffc37224 */ /* 0x000fe200078e0000 */
[----:B------:R-:W-:Y:S01]  /*e480*/  MOV R194, 0x1 ;  /* 0x0000000100c27802 */ /* 0x000fe20000000f00 */
[----:B------:R-:W-:Y:S01]  /*e490*/  IMAD.MOV.U32 R197, RZ, RZ, 0x1f ;  /* 0x0000001fffc57424 */ /* 0x000fe200078e00ff */
[----:B0-----:R-:W-:-:S07]  /*e4a0*/  MOV R192, 0xffffffff ;  /* 0xffffffff00c07802 */ /* 0x001fce0000000f00 */
[----:B-1----:R-:W-:Y:S05]  /*e4b0*/  WARPSYNC.COLLECTIVE R192, `(.L_x_23828) ;  /* 0x00000000c0087348 */ /* 0x002fea0003c00000 */
[----:B------:R0:W2:Y:S02]  /*e4c0*/  SHFL.BFLY P3, R193, R195, R194, R197 ;  /* 0x0c0000c2c3c17389 */ /* 0x0000a400000600c5 */
[----:B012---:R-:W-:Y:S01]  /*e4d0*/  ENDCOLLECTIVE ;  /* 0x000000000000791b */ /* 0x007fe20003800000 */
.L_x_23828:
[----:B------:R-:W-:Y:S02]  /*e4e0*/  IMAD.MOV.U32 R194, RZ, RZ, 0x2 ;  /* 0x00000002ffc27424 */ /* 0x000fe400078e00ff */
[----:B------:R-:W-:-:S04]  /*e4f0*/  IMAD.MOV.U32 R189, RZ, RZ, R193 ;  /* 0x000000ffffbd7224 */ /* 0x000fc800078e00c1 */
[----:B------:R-:W-:-:S05]  /*e500*/  FADD.FTZ R189, R0, R189 ;  /* 0x000000bd00bd7221 */ /* 0x000fca0000010000 */
[----:B------:R-:W-:-:S07]  /*e510*/  MOV R195, R189 ;  /* 0x000000bd00c37202 */ /* 0x000fce0000000f00 */
[----:B------:R-:W-:Y:S05]  /*e520*/  WARPSYNC.COLLECTIVE R192, `(.L_x_23829) ;  /* 0x00000000c0087348 */ /* 0x000fea0003c00000 */
[----:B------:R0:W1:Y:S02]  /*e530*/  SHFL.BFLY P3, R193, R195, R194, R197 ;  /* 0x0c0000c2c3c17389 */ /* 0x00006400000600c5 */
[----:B01----:R-:W-:Y:S01]  /*e540*/  ENDCOLLECTIVE ;  /* 0x000000000000791b */ /* 0x003fe20003800000 */
.L_x_23829:
[----:B------:R-:W-:Y:S01]  /*e550*/  IMAD.MOV.U32 R194, RZ, RZ, 0x4 ;  /* 0x00000004ffc27424 */ /* 0x000fe200078e00ff */
[----:B------:R-:W-:-:S05]  /*e560*/  MOV R144, R193 ;  /* 0x000000c100907202 */ /* 0x000fca0000000f00 */
[----:B------:R-:W-:-:S05]  /*e570*/  FADD.FTZ R188, R189, R144 ;  /* 0x00000090bdbc7221 */ /* 0x000fca0000010000 */
[----:B------:R-:W-:-:S07]  /*e580*/  MOV R195, R188 ;  /* 0x000000bc00c37202 */ /* 0x000fce0000000f00 */
[----:B------:R-:W-:Y:S05]  /*e590*/  WARPSYNC.COLLECTIVE R192, `(.L_x_23830) ;  /* 0x00000000c0087348 */ /* 0x000fea0003c00000 */
[----:B------:R0:W1:Y:S02]  /*e5a0*/  SHFL.BFLY P3, R193, R195, R194, R197 ;  /* 0x0c0000c2c3c17389 */ /* 0x00006400000600c5 */
[----:B01----:R-:W-:Y:S01]  /*e5b0*/  ENDCOLLECTIVE ;  /* 0x000000000000791b */ /* 0x003fe20003800000 */
.L_x_23830:
[----:B------:R-:W-:Y:S01]  /*e5c0*/  IMAD.MOV.U32 R194, RZ, RZ, 0x8 ;  /* 0x00000008ffc27424 */ /* 0x000fe200078e00ff */
[----:B------:R-:W-:-:S05]  /*e5d0*/  MOV R191, R193 ;  /* 0x000000c100bf7202 */ /* 0x000fca0000000f00 */
[----:B------:R-:W-:-:S05]  /*e5e0*/  FADD.FTZ R191, R188, R191 ;  /* 0x000000bfbcbf7221 */ /* 0x000fca0000010000 */
[----:B------:R-:W-:-:S07]  /*e5f0*/  MOV R195, R191 ;  /* 0x000000bf00c37202 */ /* 0x000fce0000000f00 */
[----:B------:R-:W-:Y:S05]  /*e600*/  WARPSYNC.COLLECTIVE R192, `(.L_x_23831) ;  /* 0x00000000c0087348 */ /* 0x000fea0003c00000 */
[----:B------:R0:W1:Y:S02]  /*e610*/  SHFL.BFLY P3, R193, R195, R194, R197 ;  /* 0x0c0000c2c3c17389 */ /* 0x00006400000600c5 */
[----:B01----:R-:W-:Y:S01]  /*e620*/  ENDCOLLECTIVE ;  /* 0x000000000000791b */ /* 0x003fe20003800000 */
.L_x_23831:
[----:B------:R-:W-:Y:S01]  /*e630*/  IMAD.MOV.U32 R194, RZ, RZ, 0x10 ;  /* 0x00000010ffc27424 */ /* 0x000fe200078e00ff */
[----:B------:R-:W-:-:S05]  /*e640*/  MOV R144, R193 ;  /* 0x000000c100907202 */ /* 0x000fca0000000f00 */
[----:B------:R-:W-:-:S05]  /*e650*/  FADD.FTZ R190, R191, R144 ;  /* 0x00000090bfbe7221 */ /* 0x000fca0000010000 */
[----:B------:R-:W-:-:S07]  /*e660*/  MOV R195, R190 ;  /* 0x000000be00c37202 */ /* 0x000fce0000000f00 */
[----:B------:R-:W-:Y:S05]  /*e670*/  WARPSYNC.COLLECTIVE R192, `(.L_x_23832) ;  /* 0x00000000c0087348 */ /* 0x000fea0003c00000 */
[----:B------:R0:W1:Y:S02]  /*e680*/  SHFL.BFLY P3, R193, R195, R194, R197 ;  /* 0x0c0000c2c3c17389 */ /* 0x00006400000600c5 */
[----:B01----:R-:W-:Y:S01]  /*e690*/  ENDCOLLECTIVE ;  /* 0x000000000000791b */ /* 0x003fe20003800000 */
.L_x_23832:
        /* <DEDUP_REMOVED lines=71> */
.L_x_23833:
[----:B------:R-:W-:Y:S01]  /*eb10*/  HFMA2.MMA R194, -RZ, RZ, 0, 1.1920928955078125e-07 ;  /* 0x00000002ffc27435 */ /* 0x000fe200000001ff */
[----:B------:R-:W-:-:S04]  /*eb20*/  IMAD.MOV.U32 R189, RZ, RZ, R193 ;  /* 0x000000ffffbd7224 */ /* 0x000fc800078e00c1 */
[----:B------:R-:W-:-:S05]  /*eb30*/  FADD.FTZ R189, R0, R189 ;  /* 0x000000bd00bd7221 */ /* 0x000fca0000010000 */
[----:B------:R-:W-:-:S07]  /*eb40*/  MOV R195, R189 ;  /* 0x000000bd00c37202 */ /* 0x000fce0000000f00 */
[----:B------:R-:W-:Y:S05]  /*eb50*/  WARPSYNC.COLLECTIVE R192, `(.L_x_23834) ;  /* 0x00000000c0087348 */ /* 0x000fea0003c00000 */
[----:B------:R0:W1:Y:S02]  /*eb60*/  SHFL.BFLY P3, R193, R195, R194, R197 ;  /* 0x0c0000c2c3c17389 */ /* 0x00006400000600c5 */
[----:B01----:R-:W-:Y:S01]  /*eb70*/  ENDCOLLECTIVE ;  /* 0x000000000000791b */ /* 0x003fe20003800000 */
.L_x_23834:
[----:B------:R-:W-:Y:S01]  /*eb80*/  HFMA2.MMA R194, -RZ, RZ, 0, 2.384185791015625e-07 ;  /* 0x00000004ffc27435 */ /* 0x000fe200000001ff */
[----:B------:R-:W-:-:S04]  /*eb90*/  IMAD.MOV.U32 R188, RZ, RZ, R193 ;  /* 0x000000ffffbc7224 */ /* 0x000fc800078e00c1 */
[----:B------:R-:W-:-:S05]  /*eba0*/  FADD.FTZ R188, R189, R188 ;  /* 0x000000bcbdbc7221 */ /* 0x000fca0000010000 */
[----:B------:R-:W-:-:S07]  /*ebb0*/  MOV R195, R188 ;  /* 0x000000bc00c37202 */ /* 0x000fce0000000f00 */
[----:B------:R-:W-:Y:S05]  /*ebc0*/  WARPSYNC.COLLECTIVE R192, `(.L_x_23835) ;  /* 0x00000000c0087348 */ /* 0x000fea0003c00000 */
[----:B------:R0:W1:Y:S02]  /*ebd0*/  SHFL.BFLY P3, R193, R195, R194, R197 ;  /* 0x0c0000c2c3c17389 */ /* 0x00006400000600c5 */
[----:B01----:R-:W-:Y:S01]  /*ebe0*/  ENDCOLLECTIVE ;  /* 0x000000000000791b */ /* 0x003fe20003800000 */
.L_x_23835:
[----:B------:R-:W-:Y:S01]  /*ebf0*/  HFMA2.MMA R194, -RZ, RZ, 0, 4.76837158203125e-07 ;  /* 0x00000008ffc27435 */ /* 0x000fe200000001ff */
[----:B------:R-:W-:-:S04]  /*ec00*/  IMAD.MOV.U32 R191, RZ, RZ, R193 ;  /* 0x000000ffffbf7224 */ /* 0x000fc800078e00c1 */
[----:B------:R-:W-:-:S05]  /*ec10*/  FADD.FTZ R191, R188, R191 ;  /* 0x000000bfbcbf7221 */ /* 0x000fca0000010000 */
[----:B------:R-:W-:-:S07]  /*ec20*/  MOV R195, R191 ;  /* 0x000000bf00c37202 */ /* 0x000fce0000000f00 */
[----:B------:R-:W-:Y:S05]  /*ec30*/  WARPSYNC.COLLECTIVE R192, `(.L_x_23836) ;  /* 0x00000000c0087348 */ /* 0x000fea0003c00000 */
[----:B------:R0:W1:Y:S02]  /*ec40*/  SHFL.BFLY P3, R193, R195, R194, R197 ;  /* 0x0c0000c2c3c17389 */ /* 0x00006400000600c5 */
[----:B01----:R-:W-:Y:S01]  /*ec50*/  ENDCOLLECTIVE ;  /* 0x000000000000791b */ /* 0x003fe20003800000 */
.L_x_23836:
[----:B------:R-:W-:Y:S01]  /*ec60*/  HFMA2.MMA R194, -RZ, RZ, 0, 9.5367431640625e-07 ;  /* 0x00000010ffc27435 */ /* 0x000fe200000001ff */
[----:B------:R-:W-:-:S04]  /*ec70*/  IMAD.MOV.U32 R190, RZ, RZ, R193 ;  /* 0x000000ffffbe7224 */ /* 0x000fc800078e00c1 */
[----:B------:R-:W-:-:S05]  /*ec80*/  FADD.FTZ R190, R191, R190 ;  /* 0x000000bebfbe7221 */ /* 0x000fca0000010000 */
[----:B------:R-:W-:-:S07]  /*ec90*/  MOV R195, R190 ;  /* 0x000000be00c37202 */ /* 0x000fce0000000f00 */
[----:B------:R-:W-:Y:S05]  /*eca0*/  WARPSYNC.COLLECTIVE R192, `(.L_x_23837) ;  /* 0x00000000c0087348 */ /* 0x000fea0003c00000 */
[----:B------:R0:W1:Y:S02]  /*ecb0*/  SHFL.BFLY P3, R193, R195, R194, R197 ;  /* 0x0c0000c2c3c17389 */ /* 0x00006400000600c5 */
[----:B01----:R-:W-:Y:S01]  /*ecc0*/  ENDCOLLECTIVE ;  /* 0x000000000000791b */ /* 0x003fe20003800000 */
.L_x_23837:
[----:B------:R-:W-:Y:S05]  /*ecd0*/  BRA `(.L_x_23838) ;  /* 0xffffffe8009c7947 */ /* 0x000fea000383ffff */
.L_x_23839:
        /* <DEDUP_REMOVED lines=10> */
.L_x_30311:


//--------------------- .text._ZN10layer_norm13ln_fwd_kernelINS_13Kernel_traitsI6__halfffffjLj4096ELj1ELj1ELj4ELj16ENS_18Kernel_traits_baseILj4096ES2_ffffjLj128EEEEELb0ELb0ELb0ELb0EEEvNS_9FwdParamsE --------------------------
	.section	.text._ZN10layer_norm13ln_fwd_kernelINS_13Kernel_traitsI6__halfffffjLj4096ELj1ELj1ELj4ELj16ENS_18Kernel_traits_baseILj4096ES2_ffffjLj128EEEEELb0ELb0ELb0ELb0EEEvNS_9FwdParamsE,"ax",@progbits
	.align	128
        .global         _ZN10layer_norm13ln_fwd_kernelINS_13Kernel_traitsI6__halfffffjLj4096ELj1ELj1ELj4ELj16ENS_18Kernel_traits_baseILj4096ES2_ffffjLj128EEEEELb0ELb0ELb0ELb0EEEvNS_9FwdParamsE
        .type           _ZN10layer_norm13ln_fwd_kernelINS_13Kernel_traitsI6__halfffffjLj4096ELj1ELj1ELj4ELj16ENS_18Kernel_traits_baseILj4096ES2_ffffjLj128EEEEELb0ELb0ELb0ELb0EEEvNS_9FwdParamsE,@function
        .size           _ZN10layer_norm13ln_fwd_kernelINS_13Kernel_traitsI6__halfffffjLj4096ELj1ELj1ELj4ELj16ENS_18Kernel_traits_baseILj4096ES2_ffffjLj128EEEEELb0ELb0ELb0ELb0EEEvNS_9FwdParamsE,(.L_x_30312 - _ZN10layer_norm13ln_fwd_kernelINS_13Kernel_traitsI6__halfffffjLj4096ELj1ELj1ELj4ELj16ENS_18Kernel_traits_baseILj4096ES2_ffffjLj128EEEEELb0ELb0ELb0ELb0EEEvNS_9FwdParamsE)
        .other          _ZN10layer_norm13ln_fwd_kernelINS_13Kernel_traitsI6__halfffffjLj4096ELj1ELj1ELj4ELj16ENS_18Kernel_traits_baseILj4096ES2_ffffjLj128EEEEELb0ELb0ELb0ELb0EEEvNS_9FwdParamsE,@"STO_CUDA_ENTRY STV_DEFAULT"
_ZN10layer_norm13ln_fwd_kernelINS_13Kernel_traitsI6__halfffffjLj4096ELj1ELj1ELj4ELj16ENS_18Kernel_traits_baseILj4096ES2_ffffjLj128EEEEELb0ELb0ELb0ELb0EEEvNS_9FwdParamsE:
.text._ZN10layer_norm13ln_fwd_kernelINS_13Kernel_traitsI6__halfffffjLj4096ELj1ELj1ELj4ELj16ENS_18Kernel_traits_baseILj4096ES2_ffffjLj128EEEEELb0ELb0ELb0ELb0EEEvNS_9FwdParamsE:
        /* <DEDUP_REMOVED lines=13> */
[C---:B------:R-:W-:Y:S02]  /*00d0*/  ISETP.GE.U32.AND P4, PT, R81.reuse, 0x200, PT ;  /* 0x000002005100780c */ /* 0x040fe40003f86070 */
[----:B------:R-:W-:Y:S02]  /*00e0*/  ISETP.GE.U32.AND P3, PT, R81, 0x280, PT ;  /* 0x000002805100780c */ /* 0x000fe40003f66070 */
[----:B------:R-:W-:-:S02]  /*00f0*/  P2R R2, PR, RZ, 0x40 ;  /* 0x00000040ff027803 */ /* 0x000fc40000000000 */
[----:B------:R-:W-:Y:S02]  /*0100*/  P2R R2, PR, RZ, 0x20 ;  /* 0x00000020ff027803 */ /* 0x000fe40000000000 */
[----:B------:R-:W-:Y:S02]  /*0110*/  P2R R2, PR, RZ, 0x10 ;  /* 0x00000010ff027803 */ /* 0x000fe40000000000 */
        /* <DEDUP_REMOVED lines=9> */
[----:B------:R0:W5:Y:S04]  /*01b0*/  @P0 LDG.E.64 R70, desc[UR4][R4.64] ;  /* 0x0000000404460981 */ /* 0x000168000c1e1b00 */
[----:B------:R0:W5:Y:S01]  /*01c0*/  LDG.E.64 R20, desc[UR4][R2.64] ;  /* 0x0000000402147981 */ /* 0x000162000c1e1b00 */
[----:B------:R-:W-:Y:S02]  /*01d0*/  LOP3.LUT R35, R35, 0x80, RZ, 0xfc, !PT ;  /* 0x0000008023237812 */ /* 0x000fe400078efcff */
[----:B0-----:R-:W-:-:S07]  /*01e0*/  @!P0 CS2R R70, SRZ ;  /* 0x0000000000468805 */ /* 0x001fce000001ff00 */
.L_x_23841:
[----:B------:R-:W-:Y:S05]  /*01f0*/  BSYNC B0 ;  /* 0x0000000000007941 */ /* 0x000fea0003800000 */
.L_x_23840:
        /* <DEDUP_REMOVED lines=11> */
[----:B------:R-:W-:Y:S02]  /*02b0*/  IADD3 R35, R35, 0x80, RZ ;  /* 0x0000008023237810 */ /* 0x000fe40007ffe0ff */
[----:B0-----:R-:W-:-:S07]  /*02c0*/  @!P0 CS2R R12, SRZ ;  /* 0x00000000000c8805 */ /* 0x001fce000001ff00 */
.L_x_23843:
[----:B------:R-:W-:Y:S05]  /*02d0*/  BSYNC B0 ;  /* 0x0000000000007941 */ /* 0x000fea0003800000 */
.L_x_23842:
        /* <DEDUP_REMOVED lines=13> */
.L_x_23845:
[----:B------:R-:W-:Y:S05]  /*03b0*/  BSYNC B0 ;  /* 0x0000000000007941 */ /* 0x000fea0003800000 */
.L_x_23844:
        /* <DEDUP_REMOVED lines=13> */
.L_x_23847:
[----:B------:R-:W-:Y:S05]  /*0490*/  BSYNC B0 ;  /* 0x0000000000007941 */ /* 0x000fea0003800000 */
.L_x_23846:
        /* <DEDUP_REMOVED lines=13> */
.L_x_23849:
[----:B------:R-:W-:Y:S05]  /*0570*/  BSYNC B0 ;  /* 0x0000000000007941 */ /* 0x000fea0003800000 */
.L_x_23848:
[----:B------:R-:W-:Y:S01]  /*0580*/  ISETP.GE.U32.AND P0, PT, R81, 0x300, PT ;  /* 0x000003005100780c */ /* 0x000fe20003f06070 */
[----:B------:R-:W-:Y:S03]  /*0590*/  BSSY B0, `(.L_x_23850) ;  /* 0x000000e000007945 */ /* 0x000fe60003800000 */
[----:B------:R-:W-:-:S09]  /*05a0*/  P2R R2, PR, RZ, 0x1 ;  /* 0x00000001ff027803 */ /* 0x000fd20000000000 */
        /* <DEDUP_REMOVED lines=12> */
.L_x_23851:
[----:B------:R-:W-:Y:S05]  /*0670*/  BSYNC B0 ;  /* 0x0000000000007941 */ /* 0x000fea0003800000 */
.L_x_23850:
        /* <DEDUP_REMOVED lines=15> */
.L_x_23853:
[----:B------:R-:W-:Y:S05]  /*0770*/  BSYNC B0 ;  /* 0x0000000000007941 */ /* 0x000fea0003800000 */
.L_x_23852:
        /* <DEDUP_REMOVED lines=12> */
[----:B------:R-:W5:Y:S01]  /*0840*/  LDG.E.64 R16, desc[UR4][R16.64] ;  /* 0x0000000410107981 */ /* 0x000f62000c1e1b00 */
[----:B0-----:R-:W-:-:S07]  /*0850*/  @!P0 CS2R R14, SRZ ;  /* 0x00000000000e8805 */ /* 0x001fce000001ff00 */
.L_x_23855:
[----:B------:R-:W-:Y:S05]  /*0860*/  BSYNC B0 ;  /* 0x0000000000007941 */ /* 0x000fea0003800000 */
.L_x_23854:
[----:B------:R-:W0:Y:S01]  /*0870*/  S2UR UR6, SR_CTAID.X ;  /* 0x00000000000679c3 */ /* 0x000e220000002500 */
[----:B------:R-:W-:Y:S01]  /*0880*/  ULDC UR7, c[0x0][0x214] ;  /* 0x0000850000077ab9 */ /* 0x000fe20000000800 */
[----:B------:R-:W-:-:S06]  /*0890*/  ULDC.64 UR8, c[0x0][0x230] ;  /* 0x00008c0000087ab9 */ /* 0x000fcc0000000a00 */
[----:B------:R-:W1:Y:S01]  /*08a0*/  LDC.64 R52, c[0x0][0x270] ;  /* 0x00009c00ff347b82 */ /* 0x000e620000000a00 */
[----:B0-----:R-:W-:-:S04]  /*08b0*/  LEA.HI R80, R77, UR6, RZ, 0x19 ;  /* 0x000000064d507c11 */ /* 0x001fc8000f8fc8ff */
[----:B------:R-:W-:Y:S02]  /*08c0*/  ISETP.GE.AND P0, PT, R80, UR7, PT ;  /* 0x0000000750007c0c */ /* 0x000fe4000bf06270 */
[----:B-1----:R-:W-:-:S04]  /*08d0*/  LOP3.LUT P1, RZ, R52, UR8, RZ, 0xfc, !PT ;  /* 0x0000000834ff7c12 */ /* 0x002fc8000f82fcff */
[----:B------:R-:W-:-:S07]  /*08e0*/  LOP3.LUT P1, RZ, R53, UR9, RZ, 0xfc, P1 ;  /* 0x0000000935ff7c12 */ /* 0x000fce000882fcff */
[----:B------:R-:W-:Y:S06]  /*08f0*/  @P0 EXIT ;  /* 0x000000000000094d */ /* 0x000fec0003800000 */
[----:B------:R-:W-:Y:S01]  /*0900*/  SHF.R.S32.HI R0, RZ, 0x2, R0 ;  /* 0x00000002ff007819 */ /* 0x000fe20000011400 */
[----:B-----5:R-:W-:Y:S01]  /*0910*/  HADD2.F32 R67, -RZ, R12.H0_H0 ;  /* 0x2000000cff437230 */ /* 0x020fe20000004100 */
[----:B------:R-:W-:Y:S01]  /*0920*/  LOP3.LUT R19, R77, 0x60, RZ, 0xc0, !PT ;  /* 0x000000604d137812 */ /* 0x000fe200078ec0ff */
[----:B------:R-:W-:Y:S01]  /*0930*/  HADD2.F32 R75, -RZ, R70.H0_H0 ;  /* 0x20000046ff4b7230 */ /* 0x000fe20000004100 */
[----:B------:R-:W-:Y:S01]  /*0940*/  LOP3.LUT R18, R0, 0x7f, RZ, 0xc0, !PT ;  /* 0x0000007f00127812 */ /* 0x000fe200078ec0ff */
[----:B------:R-:W-:Y:S01]  /*0950*/  HFMA2.MMA R115, -RZ, RZ, 0, 5.9604644775390625e-08 ;  /* 0x00000001ff737435 */ /* 0x000fe200000001ff */
[----:B------:R-:W-:Y:S01]  /*0960*/  SHF.R.U32.HI R0, RZ, 0x2, R0 ;  /* 0x00000002ff007819 */ /* 0x000fe20000011600 */
[----:B------:R-:W-:Y:S01]  /*0970*/  ULDC.U8 UR6, c[0x0][0x2a0] ;  /* 0x0000a80000067ab9 */ /* 0x000fe20000000000 */
[----:B------:R-:W-:Y:S01]  /*0980*/  VIADDMNMX R19, R18, -R19, RZ, !PT ;  /* 0x8000001312137246 */ /* 0x000fe200078001ff */
[----:B------:R-:W-:Y:S01]  /*0990*/  ULDC UR10, c[0x0][0x218] ;  /* 0x00008600000a7ab9 */ /* 0x000fe20000000800 */
[----:B------:R-:W-:Y:S01]  /*09a0*/  LOP3.LUT R0, R0, 0x3fffffe0, RZ, 0xc0, !PT ;  /* 0x3fffffe000007812 */ /* 0x000fe200078ec0ff */
[----:B------:R-:W-:Y:S01]  /*09b0*/  ULDC UR7, c[0x0][0x290] ;  /* 0x0000a40000077ab9 */ /* 0x000fe20000000800 */
[----:B------:R-:W-:Y:S01]  /*09c0*/  VIMNMX R19, R19, 0x20, PT ;  /* 0x0000002013137848 */ /* 0x000fe20003fe0100 */
[----:B------:R-:W-:Y:S01]  /*09d0*/  UISETP.NE.AND UP0, UPT, UR6, URZ, UPT ;  /* 0x0000003f0600728c */ /* 0x000fe2000bf05270 */
[----:B------:R-:W-:Y:S01]  /*09e0*/  MOV R40, R30 ;  /* 0x0000001e00287202 */ /* 0x000fe20000000f00 */
[----:B------:R-:W-:Y:S01]  /*09f0*/  ULDC.64 UR12, c[0x0][0x230] ;  /* 0x00008c00000c7ab9 */ /* 0x000fe20000000a00 */
[----:B------:R-:W-:Y:S01]  /*0a00*/  SHF.R.U64 R41, R30, 0x10, R31 ;  /* 0x000000101e297819 */ /* 0x000fe2000000121f */
[----:B------:R-:W-:Y:S01]  /*0a10*/  ULDC.64 UR8, c[0x0][0x210] ;  /* 0x0000840000087ab9 */ /* 0x000fe20000000a00 */
[----:B------:R-:W-:Y:S01]  /*0a20*/  IADD3 R30, R19, R0, RZ ;  /* 0x00000000131e7210 */ /* 0x000fe20007ffe0ff */
[----:B------:R-:W-:Y:S01]  /*0a30*/  HADD2.F32 R40, -RZ, R40.H0_H0 ;  /* 0x20000028ff287230 */ /* 0x000fe20000004100 */
[----:B------:R-:W-:Y:S01]  /*0a40*/  MOV R76, R20 ;  /* 0x00000014004c7202 */ /* 0x000fe20000000f00 */
[----:B------:R-:W-:Y:S01]  /*0a50*/  HADD2.F32 R41, -RZ, R41.H0_H0 ;  /* 0x20000029ff297230 */ /* 0x000fe20000004100 */
[----:B------:R-:W-:-:S02]  /*0a60*/  SHF.R.U64 R74, R20, 0x10, R21 ;  /* 0x00000010144a7819 */ /* 0x000fc40000001215 */
[----:B------:R-:W-:Y:S01]  /*0a70*/  SHF.L.U32 R20, R77, 0x5, RZ ;  /* 0x000000054d147819 */ /* 0x000fe200000006ff */
[----:B------:R-:W-:Y:S01]  /*0a80*/  HADD2.F32 R76, -RZ, R76.H0_H0 ;  /* 0x2000004cff4c7230 */ /* 0x000fe20000004100 */
[----:B------:R-:W-:Y:S01]  /*0a90*/  SHF.L.U32 R30, R30, 0x2, RZ ;  /* 0x000000021e1e7819 */ /* 0x000fe200000006ff */
[----:B------:R-:W-:Y:S01]  /*0aa0*/  HADD2.F32 R74, -RZ, R74.H0_H0 ;  /* 0x2000004aff4a7230 */ /* 0x000fe20000004100 */
[----:B------:R-:W-:Y:S02]  /*0ab0*/  MOV R72, R21 ;  /* 0x0000001500487202 */ /* 0x000fe40000000f00 */
[----:B------:R-:W-:Y:S02]  /*0ac0*/  SHF.R.U32.HI R46, RZ, 0x10, R21 ;  /* 0x00000010ff2e7819 */ /* 0x000fe40000011615 */
[----:B------:R-:W-:Y:S01]  /*0ad0*/  LOP3.LUT R21, R20, 0x3e0, RZ, 0xc0, !PT ;  /* 0x000003e014157812 */ /* 0x000fe200078ec0ff */
[----:B------:R-:W-:Y:S01]  /*0ae0*/  HADD2.F32 R72, -RZ, R72.H0_H0 ;  /* 0x20000048ff487230 */ /* 0x000fe20000004100 */
[----:B------:R-:W-:-:S02]  /*0af0*/  I2FP.F32.U32 R30, R30 ;  /* 0x0000001e001e7245 */ /* 0x000fc40000201000 */
[----:B------:R-:W-:Y:S02]  /*0b00*/  MOV R68, R22 ;  /* 0x0000001600447202 */ /* 0x000fe40000000f00 */
[--C-:B------:R-:W-:Y:S01]  /*0b10*/  SHF.R.U64 R66, R22, 0x10, R23.reuse ;  /* 0x0000001016427819 */ /* 0x100fe20000001217 */
[----:B------:R0:W1:Y:S01]  /*0b20*/  MUFU.RCP R79, R30 ;  /* 0x0000001e004f7308 */ /* 0x0000620000001000 */
[----:B------:R-:W-:Y:S01]  /*0b30*/  VIADDMNMX R21, R18, -R21, RZ, !PT ;  /* 0x8000001512157246 */ /* 0x000fe200078001ff */
[----:B------:R-:W-:Y:S01]  /*0b40*/  HADD2.F32 R68, -RZ, R68.H0_H0 ;  /* 0x20000044ff447230 */ /* 0x000fe20000004100 */
[----:B------:R-:W-:Y:S01]  /*0b50*/  MOV R34, R23 ;  /* 0x0000001700227202 */ /* 0x000fe20000000f00 */
[----:B------:R-:W-:Y:S01]  /*0b60*/  HADD2.F32 R66, -RZ, R66.H0_H0 ;  /* 0x20000042ff427230 */ /* 0x000fe20000004100 */
[----:B------:R-:W-:Y:S02]  /*0b70*/  SHF.R.U32.HI R42, RZ, 0x10, R23 ;  /* 0x00000010ff2a7819 */ /* 0x000fe40000011617 */
[----:B------:R-:W-:-:S02]  /*0b80*/  MOV R22, R24 ;  /* 0x0000001800167202 */ /* 0x000fc40000000f00 */
[--C-:B------:R-:W-:Y:S02]  /*0b90*/  SHF.R.U64 R39, R24, 0x10, R25.reuse ;  /* 0x0000001018277819 */ /* 0x100fe40000001219 */
[----:B------:R-:W-:Y:S02]  /*0ba0*/  MOV R23, R25 ;  /* 0x0000001900177202 */ /* 0x000fe40000000f00 */
[----:B------:R-:W-:Y:S02]  /*0bb0*/  SHF.R.U32.HI R38, RZ, 0x10, R25 ;  /* 0x00000010ff267819 */ /* 0x000fe40000011619 */
[----:B------:R-:W-:Y:S01]  /*0bc0*/  MOV R24, R26 ;  /* 0x0000001a00187202 */ /* 0x000fe20000000f00 */
[----:B------:R-:W-:Y:S01]  /*0bd0*/  HADD2.F32 R18, -RZ, R23.H0_H0 ;  /* 0x20000017ff127230 */ /* 0x000fe20000004100 */
[----:B------:R-:W-:Y:S01]  /*0be0*/  SHF.R.U64 R37, R26, 0x10, R27 ;  /* 0x000000101a257819 */ /* 0x000fe2000000121b */
[----:B------:R-:W-:Y:S01]  /*0bf0*/  HADD2.F32 R19, -RZ, R38.H0_H0 ;  /* 0x20000026ff137230 */ /* 0x000fe20000004100 */
[----:B------:R-:W-:Y:S01]  /*0c00*/  ISETP.NE.U32.AND P0, PT, R52, RZ, PT ;  /* 0x000000ff3400720c */ /* 0x000fe20003f05070 */
[----:B------:R-:W-:Y:S01]  /*0c10*/  HADD2.F32 R20, -RZ, R24.H0_H0 ;  /* 0x20000018ff147230 */ /* 0x000fe20000004100 */
[----:B------:R-:W-:-:S02]  /*0c20*/  MOV R35, R27 ;  /* 0x0000001b00237202 */ /* 0x000fc40000000f00 */
[----:B------:R-:W-:Y:S02]  /*0c30*/  SHF.R.U32.HI R36, RZ, 0x10, R27 ;  /* 0x00000010ff247819 */ /* 0x000fe4000001161b */
[----:B------:R-:W-:Y:S02]  /*0c40*/  MOV R26, R28 ;  /* 0x0000001c001a7202 */ /* 0x000fe40000000f00 */
[--C-:B------:R-:W-:Y:S01]  /*0c50*/  SHF.R.U64 R25, R28, 0x10, R29.reuse ;  /* 0x000000101c197819 */ /* 0x100fe2000000121d */
[----:B------:R-:W-:Y:S01]  /*0c60*/  HADD2.F32 R23, -RZ, R36.H0_H0 ;  /* 0x20000024ff177230 */ /* 0x000fe20000004100 */
[----:B------:R-:W-:Y:S01]  /*0c70*/  MOV R27, R29 ;  /* 0x0000001d001b7202 */ /* 0x000fe20000000f00 */
[----:B------:R-:W-:Y:S01]  /*0c80*/  HADD2.F32 R24, -RZ, R26.H0_H0 ;  /* 0x2000001aff187230 */ /* 0x000fe20000004100 */
[----:B------:R-:W-:Y:S01]  /*0c90*/  SHF.R.U32.HI R28, RZ, 0x10, R29 ;  /* 0x00000010ff1c7819 */ /* 0x000fe2000001161d */
[----:B------:R-:W-:Y:S01]  /*0ca0*/  HADD2.F32 R25, -RZ, R25.H0_H0 ;  /* 0x20000019ff197230 */ /* 0x000fe20000004100 */
[----:B------:R-:W-:Y:S01]  /*0cb0*/  VIMNMX R21, R21, 0x20, PT ;  /* 0x0000002015157848 */ /* 0x000fe20003fe0100 */
[----:B------:R-:W-:Y:S01]  /*0cc0*/  HADD2.F32 R26, -RZ, R27.H0_H0 ;  /* 0x2000001bff1a7230 */ /* 0x000fe20000004100 */
[----:B------:R-:W-:Y:S01]  /*0cd0*/  MOV R29, R31 ;  /* 0x0000001f001d7202 */ /* 0x000fe20000000f00 */
[----:B------:R-:W-:Y:S01]  /*0ce0*/  HADD2.F32 R27, -RZ, R28.H0_H0 ;  /* 0x2000001cff1b7230 */ /* 0x000fe20000004100 */
[----:B------:R-:W-:-:S02]  /*0cf0*/  SHF.R.U32.HI R43, RZ, 0x10, R31 ;  /* 0x00000010ff2b7819 */ /* 0x000fc4000001161f */
[----:B------:R-:W-:Y:S01]  /*0d00*/  SHF.R.U64 R52, R12, 0x10, R13 ;  /* 0x000000100c347819 */ /* 0x000fe2000000120d */
[----:B------:R-:W-:Y:S01]  /*0d10*/  HADD2.F32 R12, -RZ, R10.H0_H0 ;  /* 0x2000000aff0c7230 */ /* 0x000fe20000004100 */
[--C-:B------:R-:W-:Y:S01]  /*0d20*/  SHF.R.U64 R45, R32, 0x10, R33.reuse ;  /* 0x00000010202d7819 */ /* 0x100fe20000001221 */
[----:B------:R-:W-:Y:S01]  /*0d30*/  HADD2.F32 R43, -RZ, R43.H0_H0 ;  /* 0x2000002bff2b7230 */ /* 0x000fe20000004100 */
[----:B------:R-:W-:Y:S01]  /*0d40*/  MOV R31, R33 ;  /* 0x00000021001f7202 */ /* 0x000fe20000000f00 */
[----:B------:R-:W-:Y:S01]  /*0d50*/  HADD2.F32 R52, -RZ, R52.H0_H0 ;  /* 0x20000034ff347230 */ /* 0x000fe20000004100 */
[----:B------:R-:W-:Y:S01]  /*0d60*/  SHF.R.U32.HI R47, RZ, 0x10, R33 ;  /* 0x00000010ff2f7819 */ /* 0x000fe20000011621 */
[----:B------:R-:W-:Y:S01]  /*0d70*/  HADD2.F32 R45, -RZ, R45.H0_H0 ;  /* 0x2000002dff2d7230 */ /* 0x000fe20000004100 */
[----:B------:R-:W-:Y:S02]  /*0d80*/  ISETP.NE.AND.EX P0, PT, R53, RZ, PT, P0 ;  /* 0x000000ff3500720c */ /* 0x000fe40003f05300 */
[----:B------:R-:W-:Y:S01]  /*0d90*/  SHF.R.U64 R54, R10, 0x10, R11 ;  /* 0x000000100a367819 */ /* 0x000fe2000000120b */
[----:B------:R-:W-:Y:S01]  /*0da0*/  HADD2.F32 R10, -RZ, R8.H0_H0 ;  /* 0x20000008ff0a7230 */ /* 0x000fe20000004100 */
[----:B------:R-:W-:Y:S01]  /*0db0*/  MOV R44, R32 ;  /* 0x00000020002c7202 */ /* 0x000fe20000000f00 */
[----:B------:R-:W-:Y:S01]  /*0dc0*/  HADD2.F32 R47, -RZ, R47.H0_H0 ;  /* 0x2000002fff2f7230 */ /* 0x000fe20000004100 */
[----:B------:R-:W-:Y:S01]  /*0dd0*/  MOV R48, R16 ;  /* 0x0000001000307202 */ /* 0x000fe20000000f00 */
[----:B------:R-:W-:Y:S01]  /*0de0*/  HADD2.F32 R54, -RZ, R54.H0_H0 ;  /* 0x20000036ff367230 */ /* 0x000fe20000004100 */
[--C-:B------:R-:W-:Y:S01]  /*0df0*/  SHF.R.U64 R49, R16, 0x10, R17.reuse ;  /* 0x0000001010317819 */ /* 0x100fe20000001211 */
[----:B------:R-:W-:Y:S01]  /*0e00*/  HADD2.F32 R16, -RZ, R22.H0_H0 ;  /* 0x20000016ff107230 */ /* 0x000fe20000004100 */
[----:B------:R-:W-:Y:S01]  /*0e10*/  MOV R33, R17 ;  /* 0x0000001100217202 */ /* 0x000fe20000000f00 */
[----:B------:R-:W-:Y:S01]  /*0e20*/  HADD2.F32 R22, -RZ, R35.H0_H0 ;  /* 0x20000023ff167230 */ /* 0x000fe20000004100 */
[----:B------:R-:W-:Y:S01]  /*0e30*/  SHF.R.U32.HI R51, RZ, 0x10, R17 ;  /* 0x00000010ff337819 */ /* 0x000fe20000011611 */
[----:B------:R-:W-:Y:S01]  /*0e40*/  HADD2.F32 R17, -RZ, R39.H0_H0 ;  /* 0x20000027ff117230 */ /* 0x000fe20000004100 */
[--C-:B------:R-:W-:Y:S01]  /*0e50*/  SHF.R.U64 R73, R70, 0x10, R71.reuse ;  /* 0x0000001046497819 */ /* 0x100fe20000001247 */
[----:B------:R-:W-:Y:S01]  /*0e60*/  HADD2.F32 R70, -RZ, R46.H0_H0 ;  /* 0x2000002eff467230 */ /* 0x000fe20000004100 */
[----:B------:R-:W-:Y:S01]  /*0e70*/  SHF.R.U32.HI R69, RZ, 0x10, R71 ;  /* 0x00000010ff457819 */ /* 0x000fe20000011647 */
[----:B------:R-:W-:Y:S01]  /*0e80*/  HADD2.F32 R71, -RZ, R71.H0_H0 ;  /* 0x20000047ff477230 */ /* 0x000fe20000004100 */
[----:B------:R-:W-:Y:S01]  /*0e90*/  SHF.R.U32.HI R53, RZ, 0x10, R13 ;  /* 0x00000010ff357819 */ /* 0x000fe2000001160d */
[----:B------:R-:W-:Y:S01]  /*0ea0*/  HADD2.F32 R13, -RZ, R13.H0_H0 ;  /* 0x2000000dff0d7230 */ /* 0x000fe20000004100 */
[----:B------:R-:W-:Y:S01]  /*0eb0*/  SHF.R.U32.HI R55, RZ, 0x10, R11 ;  /* 0x00000010ff377819 */ /* 0x000fe2000001160b */
[----:B------:R-:W-:Y:S01]  /*0ec0*/  HADD2.F32 R11, -RZ, R11.H0_H0 ;  /* 0x2000000bff0b7230 */ /* 0x000fe20000004100 */
[--C-:B------:R-:W-:Y:S01]  /*0ed0*/  SHF.R.U64 R56, R8, 0x10, R9.reuse ;  /* 0x0000001008387819 */ /* 0x100fe20000001209 */
        /* <DEDUP_REMOVED lines=19> */
[----:B------:R-:W-:Y:S01]  /*1010*/  IADD3 R78, R0, R21, RZ ;  /* 0x00000015004e7210 */ /* 0x000fe20007ffe0ff */
[----:B------:R-:W-:-:S02]  /*1020*/  HADD2.F32 R0, -RZ, R15.H0_H0 ;  /* 0x2000000fff007230 */ /* 0x000fc40000004100 */
[----:B------:R-:W-:Y:S01]  /*1030*/  HADD2.F32 R15, -RZ, R42.H0_H0 ;  /* 0x2000002aff0f7230 */ /* 0x000fe20000004100 */
[----:B------:R-:W-:Y:S01]  /*1040*/  SHF.L.U32 R78, R78, 0x2, RZ ;  /* 0x000000024e4e7819 */ /* 0x000fe200000006ff */
        /* <DEDUP_REMOVED lines=20> */
[----:B01----:R-:W-:-:S07]  /*1190*/  HADD2.F32 R65, -RZ, R65.H0_H0 ;  /* 0x20000041ff417230 */ /* 0x003fce0000004100 */
.L_x_23985:
[----:B01234-:R-:W0:Y:S01]  /*11a0*/  @P0 LDC.64 R36, c[0x0][0x270] ;  /* 0x00009c00ff240b82 */ /* 0x01fe220000000a00 */
[----:B------:R-:W-:Y:S01]  /*11b0*/  MOV R116, 0x3f800000 ;  /* 0x3f80000000747802 */ /* 0x000fe20000000f00 */
[----:B0-----:R-:W-:-:S05]  /*11c0*/  @P0 IMAD.WIDE R36, R80, 0x4, R36 ;  /* 0x0000000450240825 */ /* 0x001fca00078e0224 */
[----:B------:R0:W5:Y:S01]  /*11d0*/  @P0 LDG.E R116, desc[UR4][R36.64] ;  /* 0x0000000424740981 */ /* 0x000162000c1e1900 */
[----:B------:R-:W-:Y:S01]  /*11e0*/  IMAD R38, R80, UR10, RZ ;  /* 0x0000000a50267c24 */ /* 0x000fe2000f8e02ff */
[----:B------:R-:W-:Y:S01]  /*11f0*/  LOP3.LUT R114, R77, 0x7f, RZ, 0xc0, !PT ;  /* 0x0000007f4d727812 */ /* 0x000fe200078ec0ff */
[----:B------:R-:W-:Y:S03]  /*1200*/  BSSY B0, `(.L_x_23856) ;  /* 0x000002d000007945 */ /* 0x000fe60003800000 */
[----:B------:R-:W-:-:S04]  /*1210*/  SHF.R.S32.HI R39, RZ, 0x1f, R38 ;  /* 0x0000001fff277819 */ /* 0x000fc80000011426 */
[----:B------:R-:W-:-:S04]  /*1220*/  LEA.HI R39, R39, R38, RZ, 0x2 ;  /* 0x0000002627277211 */ /* 0x000fc800078f10ff */
[----:B------:R-:W-:-:S04]  /*1230*/  LEA.HI.SX32 R114, R39, R114, 0x1e ;  /* 0x0000007227727211 */ /* 0x000fc800078ff2ff */
[----:B------:R-:W-:Y:S01]  /*1240*/  MOV R117, R114 ;  /* 0x0000007200757202 */ /* 0x000fe20000000f00 */
[----:B0-----:R-:W-:Y:S06]  /*1250*/  @!P2 BRA `(.L_x_23857) ;  /* 0x00000000009ca947 */ /* 0x001fec0003800000 */
[----:B------:R-:W-:-:S04]  /*1260*/  ISETP.NE.U32.AND P3, PT, RZ, UR12, PT ;  /* 0x0000000cff007c0c */ /* 0x000fc8000bf65070 */
[----:B------:R-:W-:-:S13]  /*1270*/  ISETP.NE.AND.EX P3, PT, RZ, UR13, PT, P3 ;  /* 0x0000000dff007c0c */ /* 0x000fda000bf65330 */
[----:B------:R-:W-:-:S04]  /*1280*/  @P3 LEA R36, P4, R114, UR12, 0x4 ;  /* 0x0000000c72243c11 */ /* 0x000fc8000f8820ff */
[----:B------:R-:W-:-:S05]  /*1290*/  @P3 LEA.HI.X R37, R114, UR13, RZ, 0x4, P4 ;  /* 0x0000000d72253c11 */ /* 0x000fca000a0f24ff */
[----:B------:R0:W5:Y:S02]  /*12a0*/  @P3 LDG.E.128 R28, desc[UR4][R36.64] ;  /* 0x00000004241c3981 */ /* 0x000164000c1e1d00 */
[----:B0-----:R-:W0:Y:S02]  /*12b0*/  LDC.64 R36, c[0x0][0x220] ;  /* 0x00008800ff247b82 */ /* 0x001e240000000a00 */
[----:B0-----:R-:W-:-:S06]  /*12c0*/  IMAD.WIDE.U32 R38, R114, 0x10, R36 ;  /* 0x0000001072267825 */ /* 0x001fcc00078e0024 */
[----:B------:R-:W2:Y:S01]  /*12d0*/  LDG.E.128 R36, desc[UR4][R38.64] ;  /* 0x0000000426247981 */ /* 0x000ea2000c1e1d00 */
[----:B------:R-:W-:-:S04]  /*12e0*/  ISETP.NE.U32.AND P3, PT, RZ, UR12, PT ;  /* 0x0000000cff007c0c */ /* 0x000fc8000bf65070 */
[----:B------:R-:W-:Y:S01]  /*12f0*/  ISETP.NE.AND.EX P3, PT, RZ, UR13, PT, P3 ;  /* 0x0000000dff007c0c */ /* 0x000fe2000bf65330 */
[----:B--2--5:R-:W-:-:S12]  /*1300*/  FMUL.FTZ R82, R36, R116 ;  /* 0x0000007424527220 */ /* 0x024fd80000410000 */
[----:B------:R-:W-:Y:S05]  /*1310*/  @P3 BRA `(.L_x_23858) ;  /* 0x0000000000083947 */ /* 0x000fea0003800000 */
[----:B------:R-:W-:Y:S05]  /*1320*/  @P1 BRA `(.L_x_23859) ;  /* 0x0000000000081947 */ /* 0x000fea0003800000 */
[----:B------:R-:W-:Y:S05]  /*1330*/  BRA `(.L_x_23860) ;  /* 0x0000000000087947 */ /* 0x000fea0003800000 */
.L_x_23858:
[----:B------:R-:W-:-:S07]  /*1340*/  FADD.FTZ R82, R28, R82 ;  /* 0x000000521c527221 */ /* 0x000fce0000010000 */
.L_x_23859:
[----:B------:R-:W-:-:S07]  /*1350*/  MOV R32, R82 ;  /* 0x0000005200207202 */ /* 0x000fce0000000f00 */
.L_x_23860:
[----:B------:R-:W-:Y:S01]  /*1360*/  FMUL.FTZ R90, R37, R116 ;  /* 0x00000074255a7220 */ /* 0x000fe20000410000 */
[----:B------:R-:W-:Y:S06]  /*1370*/  @P3 BRA `(.L_x_23861) ;  /* 0x0000000000083947 */ /* 0x000fec0003800000 */
[----:B------:R-:W-:Y:S05]  /*1380*/  @P1 BRA `(.L_x_23862) ;  /* 0x0000000000081947 */ /* 0x000fea0003800000 */
[----:B------:R-:W-:Y:S05]  /*1390*/  BRA `(.L_x_23863) ;  /* 0x0000000000087947 */ /* 0x000fea0003800000 */
.L_x_23861:
[----:B------:R-:W-:-:S07]  /*13a0*/  FADD.FTZ R90, R29, R90 ;  /* 0x0000005a1d5a7221 */ /* 0x000fce0000010000 */
.L_x_23862:
[----:B------:R-:W-:-:S07]  /*13b0*/  MOV R33, R90 ;  /* 0x0000005a00217202 */ /* 0x000fce0000000f00 */
.L_x_23863:
[----:B------:R-:W-:Y:S01]  /*13c0*/  FMUL.FTZ R98, R38, R116 ;  /* 0x0000007426627220 */ /* 0x000fe20000410000 */
[----:B------:R-:W-:Y:S06]  /*13d0*/  @P3 BRA `(.L_x_23864) ;  /* 0x0000000000083947 */ /* 0x000fec0003800000 */
[----:B------:R-:W-:Y:S05]  /*13e0*/  @P1 BRA `(.L_x_23865) ;  /* 0x0000000000081947 */ /* 0x000fea0003800000 */
[----:B------:R-:W-:Y:S05]  /*13f0*/  BRA `(.L_x_23866) ;  /* 0x0000000000087947 */ /* 0x000fea0003800000 */
.L_x_23864:
[----:B------:R-:W-:-:S07]  /*1400*/  FADD.FTZ R98, R30, R98 ;  /* 0x000000621e627221 */ /* 0x000fce0000010000 */
.L_x_23865:
[----:B------:R-:W-:-:S07]  /*1410*/  MOV R34, R98 ;  /* 0x0000006200227202 */ /* 0x000fce0000000f00 */
.L_x_23866:
[----:B------:R-:W-:Y:S01]  /*1420*/  FMUL.FTZ R106, R39, R116 ;  /* 0x00000074276a7220 */ /* 0x000fe20000410000 */
[----:B------:R-:W-:Y:S06]  /*1430*/  @P3 BRA `(.L_x_23867) ;  /* 0x0000000000083947 */ /* 0x000fec0003800000 */
[----:B------:R-:W-:Y:S05]  /*1440*/  @P1 BRA `(.L_x_23868) ;  /* 0x0000000000081947 */ /* 0x000fea0003800000 */
[----:B------:R-:W-:Y:S05]  /*1450*/  BRA `(.L_x_23869) ;  /* 0x0000000000087947 */ /* 0x000fea0003800000 */
.L_x_23867:
[----:B------:R-:W-:-:S07]  /*1460*/  FADD.FTZ R106, R31, R106 ;  /* 0x0000006a1f6a7221 */ /* 0x000fce0000010000 */
.L_x_23868:
[----:B------:R-:W-:-:S07]  /*1470*/  MOV R35, R106 ;  /* 0x0000006a00237202 */ /* 0x000fce0000000f00 */
.L_x_23869:
[----:B------:R-:W0:Y:S01]  /*1480*/  @P1 LDC.64 R36, c[0x0][0x238] ;  /* 0x00008e00ff241b82 */ /* 0x000e220000000a00 */
[C---:B------:R-:W-:Y:S02]  /*1490*/  IADD3 R117, R114.reuse, 0x80, RZ ;  /* 0x0000008072757810 */ /* 0x040fe40007ffe0ff */
[----:B0-----:R-:W-:-:S04]  /*14a0*/  @P1 LEA R36, P3, R114, R36, 0x4 ;  /* 0x0000002472241211 */ /* 0x001fc800078620ff */
[----:B------:R-:W-:-:S05]  /*14b0*/  @P1 LEA.HI.X R37, R114, R37, RZ, 0x4, P3 ;  /* 0x0000002572251211 */ /* 0x000fca00018f24ff */
[----:B------:R0:W-:Y:S04]  /*14c0*/  @P1 STG.E.128 desc[UR4][R36.64], R32 ;  /* 0x0000002024001986 */ /* 0x0001e8000c101d04 */
.L_x_23857:
[----:B------:R-:W-:Y:S05]  /*14d0*/  BSYNC B0 ;  /* 0x0000000000007941 */ /* 0x000fea0003800000 */
.L_x_23856:
[----:B------:R-:W-:Y:S01]  /*14e0*/  ISETP.GE.U32.AND P3, PT, R81, 0x100, PT ;  /* 0x000001005100780c */ /* 0x000fe20003f66070 */
[----:B------:R-:W-:-:S12]  /*14f0*/  BSSY B0, `(.L_x_23870) ;  /* 0x0000029000007945 */ /* 0x000fd80003800000 */
[----:B------:R-:W-:Y:S05]  /*1500*/  @!P3 BRA `(.L_x_23871) ;  /* 0x00000000009cb947 */ /* 0x000fea0003800000 */
[----:B------:R-:W-:-:S04]  /*1510*/  ISETP.NE.U32.AND P3, PT, RZ, UR12, PT ;  /* 0x0000000cff007c0c */ /* 0x000fc8000bf65070 */
[----:B------:R-:W-:-:S13]  /*1520*/  ISETP.NE.AND.EX P3, PT, RZ, UR13, PT, P3 ;  /* 0x0000000dff007c0c */ /* 0x000fda000bf65330 */
[----:B0-----:R-:W-:-:S04]  /*1530*/  @P3 LEA R36, P4, R117, UR12, 0x4 ;  /* 0x0000000c75243c11 */ /* 0x001fc8000f8820ff */
        /* <DEDUP_REMOVED lines=11> */
.L_x_23872:
[----:B------:R-:W-:-:S07]  /*15f0*/  FADD.FTZ R83, R28, R83 ;  /* 0x000000531c537221 */ /* 0x000fce0000010000 */
.L_x_23873:
[----:B------:R-:W-:-:S07]  /*1600*/  MOV R32, R83 ;  /* 0x0000005300207202 */ /* 0x000fce0000000f00 */
.L_x_23874:
[----:B------:R-:W-:Y:S01]  /*1610*/  FMUL.FTZ R91, R37, R116 ;  /* 0x00000074255b7220 */ /* 0x000fe20000410000 */
[----:B------:R-:W-:Y:S06]  /*1620*/  @P3 BRA `(.L_x_23875) ;  /* 0x0000000000083947 */ /* 0x000fec0003800000 */
[----:B------:R-:W-:Y:S05]  /*1630*/  @P1 BRA `(.L_x_23876) ;  /* 0x0000000000081947 */ /* 0x000fea0003800000 */
[----:B------:R-:W-:Y:S05]  /*1640*/  BRA `(.L_x_23877) ;  /* 0x0000000000087947 */ /* 0x000fea0003800000 */
.L_x_23875:
[----:B------:R-:W-:-:S07]  /*1650*/  FADD.FTZ R91, R29, R91 ;  /* 0x0000005b1d5b7221 */ /* 0x000fce0000010000 */
.L_x_23876:
[----:B------:R-:W-:-:S07]  /*1660*/  MOV R33, R91 ;  /* 0x0000005b00217202 */ /* 0x000fce0000000f00 */
.L_x_23877:
[----:B------:R-:W-:Y:S01]  /*1670*/  FMUL.FTZ R99, R38, R116 ;  /* 0x0000007426637220 */ /* 0x000fe20000410000 */
[----:B------:R-:W-:Y:S06]  /*1680*/  @P3 BRA `(.L_x_23878) ;  /* 0x0000000000083947 */ /* 0x000fec0003800000 */
[----:B------:R-:W-:Y:S05]  /*1690*/  @P1 BRA `(.L_x_23879) ;  /* 0x0000000000081947 */ /* 0x000fea0003800000 */
[----:B------:R-:W-:Y:S05]  /*16a0*/  BRA `(.L_x_23880) ;  /* 0x0000000000087947 */ /* 0x000fea0003800000 */
.L_x_23878:
[----:B------:R-:W-:-:S07]  /*16b0*/  FADD.FTZ R99, R30, R99 ;  /* 0x000000631e637221 */ /* 0x000fce0000010000 */
.L_x_23879:
[----:B------:R-:W-:-:S07]  /*16c0*/  MOV R34, R99 ;  /* 0x0000006300227202 */ /* 0x000fce0000000f00 */
.L_x_23880:
[----:B------:R-:W-:Y:S01]  /*16d0*/  FMUL.FTZ R107, R39, R116 ;  /* 0x00000074276b7220 */ /* 0x000fe20000410000 */
[----:B------:R-:W-:Y:S06]  /*16e0*/  @P3 BRA `(.L_x_23881) ;  /* 0x0000000000083947 */ /* 0x000fec0003800000 */
[----:B------:R-:W-:Y:S05]  /*16f0*/  @P1 BRA `(.L_x_23882) ;  /* 0x0000000000081947 */ /* 0x000fea0003800000 */
[----:B------:R-:W-:Y:S05]  /*1700*/  BRA `(.L_x_23883) ;  /* 0x0000000000087947 */ /* 0x000fea0003800000 */
.L_x_23881:
[----:B------:R-:W-:-:S07]  /*1710*/  FADD.FTZ R107, R31, R107 ;  /* 0x0000006b1f6b7221 */ /* 0x000fce0000010000 */
.L_x_23882:
[----:B------:R-:W-:-:S07]  /*1720*/  MOV R35, R107 ;  /* 0x0000006b00237202 */ /* 0x000fce0000000f00 */
.L_x_23883:
[----:B------:R-:W0:Y:S02]  /*1730*/  @P1 LDC.64 R36, c[0x0][0x238] ;  /* 0x00008e00ff241b82 */ /* 0x000e240000000a00 */
[----:B0-----:R-:W-:-:S04]  /*1740*/  @P1 LEA R36, P3, R117, R36, 0x4 ;  /* 0x0000002475241211 */ /* 0x001fc800078620ff */
[C---:B------:R-:W-:Y:S02]  /*1750*/  @P1 LEA.HI.X R37, R117.reuse, R37, RZ, 0x4, P3 ;  /* 0x0000002575251211 */ /* 0x040fe400018f24ff */
[----:B------:R-:W-:-:S03]  /*1760*/  IADD3 R117, R117, 0x80, RZ ;  /* 0x0000008075757810 */ /* 0x000fc60007ffe0ff */
[----:B------:R1:W-:Y:S04]  /*1770*/  @P1 STG.E.128 desc[UR4][R36.64], R32 ;  /* 0x0000002024001986 */ /* 0x0003e8000c101d04 */
.L_x_23871:
[----:B------:R-:W-:Y:S05]  /*1780*/  BSYNC B0 ;  /* 0x0000000000007941 */ /* 0x000fea0003800000 */
.L_x_23870:
[----:B------:R-:W-:Y:S01]  /*1790*/  ISETP.GE.U32.AND P3, PT, R81, 0x180, PT ;  /* 0x000001805100780c */ /* 0x000fe20003f66070 */
[----:B------:R-:W-:-:S12]  /*17a0*/  BSSY B0, `(.L_x_23884) ;  /* 0x0000029000007945 */ /* 0x000fd80003800000 */
[----:B------:R-:W-:Y:S05]  /*17b0*/  @!P3 BRA `(.L_x_23885) ;  /* 0x00000000009cb947 */ /* 0x000fea0003800000 */
[----:B------:R-:W-:-:S04]  /*17c0*/  ISETP.NE.U32.AND P3, PT, RZ, UR12, PT ;  /* 0x0000000cff007c0c */ /* 0x000fc8000bf65070 */
[----:B------:R-:W-:-:S13]  /*17d0*/  ISETP.NE.AND.EX P3, PT, RZ, UR13, PT, P3 ;  /* 0x0000000dff007c0c */ /* 0x000fda000bf65330 */
[----:B01----:R-:W-:-:S04]  /*17e0*/  @P3 LEA R36, P4, R117, UR12, 0x4 ;  /* 0x0000000c75243c11 */ /* 0x003fc8000f8820ff */
        /* <DEDUP_REMOVED lines=11> */
.L_x_23886:
[----:B------:R-:W-:-:S07]  /*18a0*/  FADD.FTZ R84, R28, R84 ;  /* 0x000000541c547221 */ /* 0x000fce0000010000 */
.L_x_23887:
[----:B------:R-:W-:-:S07]  /*18b0*/  MOV R32, R84 ;  /* 0x0000005400207202 */ /* 0x000fce0000000f00 */
.L_x_23888:
[----:B------:R-:W-:Y:S01]  /*18c0*/  FMUL.FTZ R92, R37, R116 ;  /* 0x00000074255c7220 */ /* 0x000fe20000410000 */
[----:B------:R-:W-:Y:S06]  /*18d0*/  @P3 BRA `(.L_x_23889) ;  /* 0x0000000000083947 */ /* 0x000fec0003800000 */
[----:B------:R-:W-:Y:S05]  /*18e0*/  @P1 BRA `(.L_x_23890) ;  /* 0x0000000000081947 */ /* 0x000fea0003800000 */
[----:B------:R-:W-:Y:S05]  /*18f0*/  BRA `(.L_x_23891) ;  /* 0x0000000000087947 */ /* 0x000fea0003800000 */
.L_x_23889:
[----:B------:R-:W-:-:S07]  /*1900*/  FADD.FTZ R92, R29, R92 ;  /* 0x0000005c1d5c7221 */ /* 0x000fce0000010000 */
.L_x_23890:
[----:B------:R-:W-:-:S07]  /*1910*/  MOV R33, R92 ;  /* 0x0000005c00217202 */ /* 0x000fce0000000f00 */
.L_x_23891:
[----:B------:R-:W-:Y:S01]  /*1920*/  FMUL.FTZ R100, R38, R116 ;  /* 0x0000007426647220 */ /* 0x000fe20000410000 */
[----:B------:R-:W-:Y:S06]  /*1930*/  @P3 BRA `(.L_x_23892) ;  /* 0x0000000000083947 */ /* 0x000fec0003800000 */
[----:B------:R-:W-:Y:S05]  /*1940*/  @P1 BRA `(.L_x_23893) ;  /* 0x0000000000081947 */ /* 0x000fea0003800000 */
[----:B------:R-:W-:Y:S05]  /*1950*/  BRA `(.L_x_23894) ;  /* 0x0000000000087947 */ /* 0x000fea0003800000 */
.L_x_23892:
[----:B------:R-:W-:-:S07]  /*1960*/  FADD.FTZ R100, R30, R100 ;  /* 0x000000641e647221 */ /* 0x000fce0000010000 */
.L_x_23893:
[----:B------:R-:W-:-:S07]  /*1970*/  MOV R34, R100 ;  /* 0x0000006400227202 */ /* 0x000fce0000000f00 */
.L_x_23894:
[----:B------:R-:W-:Y:S01]  /*1980*/  FMUL.FTZ R108, R39, R116 ;  /* 0x00000074276c7220 */ /* 0x000fe20000410000 */
[----:B------:R-:W-:Y:S06]  /*1990*/  @P3 BRA `(.L_x_23895) ;  /* 0x0000000000083947 */ /* 0x000fec0003800000 */
[----:B------:R-:W-:Y:S05]  /*19a0*/  @P1 BRA `(.L_x_23896) ;  /* 0x0000000000081947 */ /* 0x000fea0003800000 */
[----:B------:R-:W-:Y:S05]  /*19b0*/  BRA `(.L_x_23897) ;  /* 0x0000000000087947 */ /* 0x000fea0003800000 */
.L_x_23895:
[----:B------:R-:W-:-:S07]  /*19c0*/  FADD.FTZ R108, R31, R108 ;  /* 0x0000006c1f6c7221 */ /* 0x000fce0000010000 */
.L_x_23896:
[----:B------:R-:W-:-:S07]  /*19d0*/  MOV R35, R108 ;  /* 0x0000006c00237202 */ /* 0x000fce0000000f00 */
.L_x_23897:
[----:B------:R-:W0:Y:S02]  /*19e0*/  @P1 LDC.64 R36, c[0x0][0x238] ;  /* 0x00008e00ff241b82 */ /* 0x000e240000000a00 */
[----:B0-----:R-:W-:-:S04]  /*19f0*/  @P1 LEA R36, P3, R117, R36, 0x4 ;  /* 0x0000002475241211 */ /* 0x001fc800078620ff */
[C---:B------:R-:W-:Y:S02]  /*1a00*/  @P1 LEA.HI.X R37, R117.reuse, R37, RZ, 0x4, P3 ;  /* 0x0000002575251211 */ /* 0x040fe400018f24ff */
[----:B------:R-:W-:-:S03]  /*1a10*/  IADD3 R117, R117, 0x80, RZ ;  /* 0x0000008075757810 */ /* 0x000fc60007ffe0ff */
[----:B------:R2:W-:Y:S04]  /*1a20*/  @P1 STG.E.128 desc[UR4][R36.64], R32 ;  /* 0x0000002024001986 */ /* 0x0005e8000c101d04 */
.L_x_23885:
[----:B------:R-:W-:Y:S05]  /*1a30*/  BSYNC B0 ;  /* 0x0000000000007941 */ /* 0x000fea0003800000 */
.L_x_23884:
[----:B------:R-:W-:Y:S01]  /*1a40*/  ISETP.GE.U32.AND P3, PT, R81, 0x200, PT ;  /* 0x000002005100780c */ /* 0x000fe20003f66070 */
[----:B------:R-:W-:-:S12]  /*1a50*/  BSSY B0, `(.L_x_23898) ;  /* 0x0000029000007945 */ /* 0x000fd80003800000 */
[----:B------:R-:W-:Y:S05]  /*1a60*/  @!P3 BRA `(.L_x_23899) ;  /* 0x00000000009cb947 */ /* 0x000fea0003800000 */
[----:B------:R-:W-:-:S04]  /*1a70*/  ISETP.NE.U32.AND P3, PT, RZ, UR12, PT ;  /* 0x0000000cff007c0c */ /* 0x000fc8000bf65070 */
[----:B------:R-:W-:-:S13]  /*1a80*/  ISETP.NE.AND.EX P3, PT, RZ, UR13, PT, P3 ;  /* 0x0000000dff007c0c */ /* 0x000fda000bf65330 */
[----:B012---:R-:W-:-:S04]  /*1a90*/  @P3 LEA R36, P4, R117, UR12, 0x4 ;  /* 0x0000000c75243c11 */ /* 0x007fc8000f8820ff */
        /* <DEDUP_REMOVED lines=11> */
.L_x_23900:
[----:B------:R-:W-:-:S07]  /*1b50*/  FADD.FTZ R85, R28, R85 ;  /* 0x000000551c557221 */ /* 0x000fce0000010000 */
.L_x_23901:
[----:B------:R-:W-:-:S07]  /*1b60*/  MOV R32, R85 ;  /* 0x0000005500207202 */ /* 0x000fce0000000f00 */
.L_x_23902:
[----:B------:R-:W-:Y:S01]  /*1b70*/  FMUL.FTZ R93, R37, R116 ;  /* 0x00000074255d7220 */ /* 0x000fe20000410000 */
[----:B------:R-:W-:Y:S06]  /*1b80*/  @P3 BRA `(.L_x_23903) ;  /* 0x0000000000083947 */ /* 0x000fec0003800000 */
[----:B------:R-:W-:Y:S05]  /*1b90*/  @P1 BRA `(.L_x_23904) ;  /* 0x0000000000081947 */ /* 0x000fea0003800000 */
[----:B------:R-:W-:Y:S05]  /*1ba0*/  BRA `(.L_x_23905) ;  /* 0x0000000000087947 */ /* 0x000fea0003800000 */
.L_x_23903:
[----:B------:R-:W-:-:S07]  /*1bb0*/  FADD.FTZ R93, R29, R93 ;  /* 0x0000005d1d5d7221 */ /* 0x000fce0000010000 */
.L_x_23904:
[----:B------:R-:W-:-:S07]  /*1bc0*/  MOV R33, R93 ;  /* 0x0000005d00217202 */ /* 0x000fce0000000f00 */
.L_x_23905:
[----:B------:R-:W-:Y:S01]  /*1bd0*/  FMUL.FTZ R101, R38, R116 ;  /* 0x0000007426657220 */ /* 0x000fe20000410000 */
[----:B------:R-:W-:Y:S06]  /*1be0*/  @P3 BRA `(.L_x_23906) ;  /* 0x0000000000083947 */ /* 0x000fec0003800000 */
[----:B------:R-:W-:Y:S05]  /*1bf0*/  @P1 BRA `(.L_x_23907) ;  /* 0x0000000000081947 */ /* 0x000fea0003800000 */
[----:B------:R-:W-:Y:S05]  /*1c00*/  BRA `(.L_x_23908) ;  /* 0x0000000000087947 */ /* 0x000fea0003800000 */
.L_x_23906:
[----:B------:R-:W-:-:S07]  /*1c10*/  FADD.FTZ R101, R30, R101 ;  /* 0x000000651e657221 */ /* 0x000fce0000010000 */
.L_x_23907:
[----:B------:R-:W-:-:S07]  /*1c20*/  MOV R34, R101 ;  /* 0x0000006500227202 */ /* 0x000fce0000000f00 */
.L_x_23908:
[----:B------:R-:W-:Y:S01]  /*1c30*/  FMUL.FTZ R109, R39, R116 ;  /* 0x00000074276d7220 */ /* 0x000fe20000410000 */
[----:B------:R-:W-:Y:S06]  /*1c40*/  @P3 BRA `(.L_x_23909) ;  /* 0x0000000000083947 */ /* 0x000fec0003800000 */
[----:B------:R-:W-:Y:S05]  /*1c50*/  @P1 BRA `(.L_x_23910) ;  /* 0x0000000000081947 */ /* 0x000fea0003800000 */
[----:B------:R-:W-:Y:S05]  /*1c60*/  BRA `(.L_x_23911) ;  /* 0x0000000000087947 */ /* 0x000fea0003800000 */
.L_x_23909:
[----:B------:R-:W-:-:S07]  /*1c70*/  FADD.FTZ R109, R31, R109 ;  /* 0x0000006d1f6d7221 */ /* 0x000fce0000010000 */
.L_x_23910:
[----:B------:R-:W-:-:S07]  /*1c80*/  MOV R35, R109 ;  /* 0x0000006d00237202 */ /* 0x000fce0000000f00 */
.L_x_23911:
[----:B------:R-:W0:Y:S02]  /*1c90*/  @P1 LDC.64 R36, c[0x0][0x238] ;  /* 0x00008e00ff241b82 */ /* 0x000e240000000a00 */
[----:B0-----:R-:W-:-:S04]  /*1ca0*/  @P1 LEA R36, P3, R117, R36, 0x4 ;  /* 0x0000002475241211 */ /* 0x001fc800078620ff */
[C---:B------:R-:W-:Y:S02]  /*1cb0*/  @P1 LEA.HI.X R37, R117.reuse, R37, RZ, 0x4, P3 ;  /* 0x0000002575251211 */ /* 0x040fe400018f24ff */
[----:B------:R-:W-:-:S03]  /*1cc0*/  IADD3 R117, R117, 0x80, RZ ;  /* 0x0000008075757810 */ /* 0x000fc60007ffe0ff */
[----:B------:R3:W-:Y:S04]  /*1cd0*/  @P1 STG.E.128 desc[UR4][R36.64], R32 ;  /* 0x0000002024001986 */ /* 0x0007e8000c101d04 */
.L_x_23899:
[----:B------:R-:W-:Y:S05]  /*1ce0*/  BSYNC B0 ;  /* 0x0000000000007941 */ /* 0x000fea0003800000 */
.L_x_23898:
[----:B------:R-:W-:Y:S01]  /*1cf0*/  ISETP.GE.U32.AND P3, PT, R81, 0x280, PT ;  /* 0x000002805100780c */ /* 0x000fe20003f66070 */
[----:B------:R-:W-:-:S12]  /*1d00*/  BSSY B0, `(.L_x_23912) ;  /* 0x0000029000007945 */ /* 0x000fd80003800000 */
[----:B------:R-:W-:Y:S05]  /*1d10*/  @!P3 BRA `(.L_x_23913) ;  /* 0x00000000009cb947 */ /* 0x000fea0003800000 */
[----:B------:R-:W-:-:S04]  /*1d20*/  ISETP.NE.U32.AND P3, PT, RZ, UR12, PT ;  /* 0x0000000cff007c0c */ /* 0x000fc8000bf65070 */
[----:B------:R-:W-:-:S13]  /*1d30*/  ISETP.NE.AND.EX P3, PT, RZ, UR13, PT, P3 ;  /* 0x0000000dff007c0c */ /* 0x000fda000bf65330 */
[----:B0123--:R-:W-:-:S04]  /*1d40*/  @P3 LEA R36, P4, R117, UR12, 0x4 ;  /* 0x0000000c75243c11 */ /* 0x00ffc8000f8820ff */
        /* <DEDUP_REMOVED lines=11> */
.L_x_23914:
[----:B------:R-:W-:-:S07]  /*1e00*/  FADD.FTZ R86, R28, R86 ;  /* 0x000000561c567221 */ /* 0x000fce0000010000 */
.L_x_23915:
[----:B------:R-:W-:-:S07]  /*1e10*/  MOV R32, R86 ;  /* 0x0000005600207202 */ /* 0x000fce0000000f00 */
.L_x_23916:
[----:B------:R-:W-:Y:S01]  /*1e20*/  FMUL.FTZ R94, R37, R116 ;  /* 0x00000074255e7220 */ /* 0x000fe20000410000 */
[----:B------:R-:W-:Y:S06]  /*1e30*/  @P3 BRA `(.L_x_23917) ;  /* 0x0000000000083947 */ /* 0x000fec0003800000 */
[----:B------:R-:W-:Y:S05]  /*1e40*/  @P1 BRA `(.L_x_23918) ;  /* 0x0000000000081947 */ /* 0x000fea0003800000 */
[----:B------:R-:W-:Y:S05]  /*1e50*/  BRA `(.L_x_23919) ;  /* 0x0000000000087947 */ /* 0x000fea0003800000 */
.L_x_23917:
[----:B------:R-:W-:-:S07]  /*1e60*/  FADD.FTZ R94, R29, R94 ;  /* 0x0000005e1d5e7221 */ /* 0x000fce0000010000 */
.L_x_23918:
[----:B------:R-:W-:-:S07]  /*1e70*/  MOV R33, R94 ;  /* 0x0000005e00217202 */ /* 0x000fce0000000f00 */
.L_x_23919:
[----:B------:R-:W-:Y:S01]  /*1e80*/  FMUL.FTZ R102, R38, R116 ;  /* 0x0000007426667220 */ /* 0x000fe20000410000 */
[----:B------:R-:W-:Y:S06]  /*1e90*/  @P3 BRA `(.L_x_23920) ;  /* 0x0000000000083947 */ /* 0x000fec0003800000 */
[----:B------:R-:W-:Y:S05]  /*1ea0*/  @P1 BRA `(.L_x_23921) ;  /* 0x0000000000081947 */ /* 0x000fea0003800000 */
[----:B------:R-:W-:Y:S05]  /*1eb0*/  BRA `(.L_x_23922) ;  /* 0x0000000000087947 */ /* 0x000fea0003800000 */
.L_x_23920:
[----:B------:R-:W-:-:S07]  /*1ec0*/  FADD.FTZ R102, R30, R102 ;  /* 0x000000661e667221 */ /* 0x000fce0000010000 */
.L_x_23921:
[----:B------:R-:W-:-:S07]  /*1ed0*/  MOV R34, R102 ;  /* 0x0000006600227202 */ /* 0x000fce0000000f00 */
.L_x_23922:
[----:B------:R-:W-:Y:S01]  /*1ee0*/  FMUL.FTZ R110, R39, R116 ;  /* 0x00000074276e7220 */ /* 0x000fe20000410000 */
[----:B------:R-:W-:Y:S06]  /*1ef0*/  @P3 BRA `(.L_x_23923) ;  /* 0x0000000000083947 */ /* 0x000fec0003800000 */
[----:B------:R-:W-:Y:S05]  /*1f00*/  @P1 BRA `(.L_x_23924) ;  /* 0x0000000000081947 */ /* 0x000fea0003800000 */
[----:B------:R-:W-:Y:S05]  /*1f10*/  BRA `(.L_x_23925) ;  /* 0x0000000000087947 */ /* 0x000fea0003800000 */
.L_x_23923:
[----:B------:R-:W-:-:S07]  /*1f20*/  FADD.FTZ R110, R31, R110 ;  /* 0x0000006e1f6e7221 */ /* 0x000fce0000010000 */
.L_x_23924:
[----:B------:R-:W-:-:S07]  /*1f30*/  MOV R35, R110 ;  /* 0x0000006e00237202 */ /* 0x000fce0000000f00 */
.L_x_23925:
[----:B------:R-:W0:Y:S02]  /*1f40*/  @P1 LDC.64 R36, c[0x0][0x238] ;  /* 0x00008e00ff241b82 */ /* 0x000e240000000a00 */
[----:B0-----:R-:W-:-:S04]  /*1f50*/  @P1 LEA R36, P3, R117, R36, 0x4 ;  /* 0x0000002475241211 */ /* 0x001fc800078620ff */
[C---:B------:R-:W-:Y:S02]  /*1f60*/  @P1 LEA.HI.X R37, R117.reuse, R37, RZ, 0x4, P3 ;  /* 0x0000002575251211 */ /* 0x040fe400018f24ff */
[----:B------:R-:W-:-:S03]  /*1f70*/  IADD3 R117, R117, 0x80, RZ ;  /* 0x0000008075757810 */ /* 0x000fc60007ffe0ff */
[----:B------:R4:W-:Y:S04]  /*1f80*/  @P1 STG.E.128 desc[UR4][R36.64], R32 ;  /* 0x0000002024001986 */ /* 0x0009e8000c101d04 */
.L_x_23913:
[----:B------:R-:W-:Y:S05]  /*1f90*/  BSYNC B0 ;  /* 0x0000000000007941 */ /* 0x000fea0003800000 */
.L_x_23912:
[----:B------:R-:W-:Y:S01]  /*1fa0*/  ISETP.GE.U32.AND P3, PT, R81, 0x300, PT ;  /* 0x000003005100780c */ /* 0x000fe20003f66070 */
[----:B------:R-:W-:-:S12]  /*1fb0*/  BSSY B0, `(.L_x_23926) ;  /* 0x0000029000007945 */ /* 0x000fd80003800000 */
[----:B------:R-:W-:Y:S05]  /*1fc0*/  @!P3 BRA `(.L_x_23927) ;  /* 0x00000000009cb947 */ /* 0x000fea0003800000 */
[----:B------:R-:W-:-:S04]  /*1fd0*/  ISETP.NE.U32.AND P3, PT, RZ, UR12, PT ;  /* 0x0000000cff007c0c */ /* 0x000fc8000bf65070 */
[----:B------:R-:W-:-:S13]  /*1fe0*/  ISETP.NE.AND.EX P3, PT, RZ, UR13, PT, P3 ;  /* 0x0000000dff007c0c */ /* 0x000fda000bf65330 */
[----:B01234-:R-:W-:-:S04]  /*1ff0*/  @P3 LEA R36, P4, R117, UR12, 0x4 ;  /* 0x0000000c75243c11 */ /* 0x01ffc8000f8820ff */
        /* <DEDUP_REMOVED lines=11> */
.L_x_23928:
[----:B------:R-:W-:-:S07]  /*20b0*/  FADD.FTZ R87, R28, R87 ;  /* 0x000000571c577221 */ /* 0x000fce0000010000 */
.L_x_23929:
[----:B------:R-:W-:-:S07]  /*20c0*/  MOV R32, R87 ;  /* 0x0000005700207202 */ /* 0x000fce0000000f00 */
.L_x_23930:
[----:B------:R-:W-:Y:S01]  /*20d0*/  FMUL.FTZ R95, R37, R116 ;  /* 0x00000074255f7220 */ /* 0x000fe20000410000 */
[----:B------:R-:W-:Y:S06]  /*20e0*/  @P3 BRA `(.L_x_23931) ;  /* 0x0000000000083947 */ /* 0x000fec0003800000 */
[----:B------:R-:W-:Y:S05]  /*20f0*/  @P1 BRA `(.L_x_23932) ;  /* 0x0000000000081947 */ /* 0x000fea0003800000 */
[----:B------:R-:W-:Y:S05]  /*2100*/  BRA `(.L_x_23933) ;  /* 0x0000000000087947 */ /* 0x000fea0003800000 */
.L_x_23931:
[----:B------:R-:W-:-:S07]  /*2110*/  FADD.FTZ R95, R29, R95 ;  /* 0x0000005f1d5f7221 */ /* 0x000fce0000010000 */
.L_x_23932:
[----:B------:R-:W-:-:S07]  /*2120*/  MOV R33, R95 ;  /* 0x0000005f00217202 */ /* 0x000fce0000000f00 */
.L_x_23933:
[----:B------:R-:W-:Y:S01]  /*2130*/  FMUL.FTZ R103, R38, R116 ;  /* 0x0000007426677220 */ /* 0x000fe20000410000 */
[----:B------:R-:W-:Y:S06]  /*2140*/  @P3 BRA `(.L_x_23934) ;  /* 0x0000000000083947 */ /* 0x000fec0003800000 */
[----:B------:R-:W-:Y:S05]  /*2150*/  @P1 BRA `(.L_x_23935) ;  /* 0x0000000000081947 */ /* 0x000fea0003800000 */
[----:B------:R-:W-:Y:S05]  /*2160*/  BRA `(.L_x_23936) ;  /* 0x0000000000087947 */ /* 0x000fea0003800000 */
.L_x_23934:
[----:B------:R-:W-:-:S07]  /*2170*/  FADD.FTZ R103, R30, R103 ;  /* 0x000000671e677221 */ /* 0x000fce0000010000 */
.L_x_23935:
[----:B------:R-:W-:-:S07]  /*2180*/  MOV R34, R103 ;  /* 0x0000006700227202 */ /* 0x000fce0000000f00 */
.L_x_23936:
[----:B------:R-:W-:Y:S01]  /*2190*/  FMUL.FTZ R111, R39, R116 ;  /* 0x00000074276f7220 */ /* 0x000fe20000410000 */
[----:B------:R-:W-:Y:S06]  /*21a0*/  @P3 BRA `(.L_x_23937) ;  /* 0x0000000000083947 */ /* 0x000fec0003800000 */
[----:B------:R-:W-:Y:S05]  /*21b0*/  @P1 BRA `(.L_x_23938) ;  /* 0x0000000000081947 */ /* 0x000fea0003800000 */
[----:B------:R-:W-:Y:S05]  /*21c0*/  BRA `(.L_x_23939) ;  /* 0x0000000000087947 */ /* 0x000fea0003800000 */
.L_x_23937:
[----:B------:R-:W-:-:S07]  /*21d0*/  FADD.FTZ R111, R31, R111 ;  /* 0x0000006f1f6f7221 */ /* 0x000fce0000010000 */
.L_x_23938:
[----:B------:R-:W-:-:S07]  /*21e0*/  MOV R35, R111 ;  /* 0x0000006f00237202 */ /* 0x000fce0000000f00 */
.L_x_23939:
[----:B------:R-:W0:Y:S02]  /*21f0*/  @P1 LDC.64 R36, c[0x0][0x238] ;  /* 0x00008e00ff241b82 */ /* 0x000e240000000a00 */
[----:B0-----:R-:W-:-:S04]  /*2200*/  @P1 LEA R36, P3, R117, R36, 0x4 ;  /* 0x0000002475241211 */ /* 0x001fc800078620ff */
[C---:B------:R-:W-:Y:S02]  /*2210*/  @P1 LEA.HI.X R37, R117.reuse, R37, RZ, 0x4, P3 ;  /* 0x0000002575251211 */ /* 0x040fe400018f24ff */
[----:B------:R-:W-:-:S03]  /*2220*/  IADD3 R117, R117, 0x80, RZ ;  /* 0x0000008075757810 */ /* 0x000fc60007ffe0ff */
[----:B------:R0:W-:Y:S04]  /*2230*/  @P1 STG.E.128 desc[UR4][R36.64], R32 ;  /* 0x0000002024001986 */ /* 0x0001e8000c101d04 */
.L_x_23927:
[----:B------:R-:W-:Y:S05]  /*2240*/  BSYNC B0 ;  /* 0x0000000000007941 */ /* 0x000fea0003800000 */
.L_x_23926:
        /* <DEDUP_REMOVED lines=17> */
.L_x_23942:
[----:B------:R-:W-:-:S07]  /*2360*/  FADD.FTZ R88, R28, R88 ;  /* 0x000000581c587221 */ /* 0x000fce0000010000 */
.L_x_23943:
[----:B------:R-:W-:-:S07]  /*2370*/  MOV R32, R88 ;  /* 0x0000005800207202 */ /* 0x000fce0000000f00 */
.L_x_23944:
[----:B------:R-:W-:Y:S01]  /*2380*/  FMUL.FTZ R96, R37, R116 ;  /* 0x0000007425607220 */ /* 0x000fe20000410000 */
[----:B------:R-:W-:Y:S06]  /*2390*/  @P3 BRA `(.L_x_23945) ;  /* 0x0000000000083947 */ /* 0x000fec0003800000 */
[----:B------:R-:W-:Y:S05]  /*23a0*/  @P1 BRA `(.L_x_23946) ;  /* 0x0000000000081947 */ /* 0x000fea0003800000 */
[----:B------:R-:W-:Y:S05]  /*23b0*/  BRA `(.L_x_23947) ;  /* 0x0000000000087947 */ /* 0x000fea0003800000 */
.L_x_23945:
[----:B------:R-:W-:-:S07]  /*23c0*/  FADD.FTZ R96, R29, R96 ;  /* 0x000000601d607221 */ /* 0x000fce0000010000 */
.L_x_23946:
[----:B------:R-:W-:-:S07]  /*23d0*/  MOV R33, R96 ;  /* 0x0000006000217202 */ /* 0x000fce0000000f00 */
.L_x_23947:
[----:B------:R-:W-:Y:S01]  /*23e0*/  FMUL.FTZ R104, R38, R116 ;  /* 0x0000007426687220 */ /* 0x000fe20000410000 */
[----:B------:R-:W-:Y:S06]  /*23f0*/  @P3 BRA `(.L_x_23948) ;  /* 0x0000000000083947 */ /* 0x000fec0003800000 */
[----:B------:R-:W-:Y:S05]  /*2400*/  @P1 BRA `(.L_x_23949) ;  /* 0x0000000000081947 */ /* 0x000fea0003800000 */
[----:B------:R-:W-:Y:S05]  /*2410*/  BRA `(.L_x_23950) ;  /* 0x0000000000087947 */ /* 0x000fea0003800000 */
.L_x_23948:
[----:B------:R-:W-:-:S07]  /*2420*/  FADD.FTZ R104, R30, R104 ;  /* 0x000000681e687221 */ /* 0x000fce0000010000 */
.L_x_23949:
[----:B------:R-:W-:-:S07]  /*2430*/  MOV R34, R104 ;  /* 0x0000006800227202 */ /* 0x000fce0000000f00 */
.L_x_23950:
[----:B------:R-:W-:Y:S01]  /*2440*/  FMUL.FTZ R112, R39, R116 ;  /* 0x0000007427707220 */ /* 0x000fe20000410000 */
[----:B------:R-:W-:Y:S06]  /*2450*/  @P3 BRA `(.L_x_23951) ;  /* 0x0000000000083947 */ /* 0x000fec0003800000 */
[----:B------:R-:W-:Y:S05]  /*2460*/  @P1 BRA `(.L_x_23952) ;  /* 0x0000000000081947 */ /* 0x000fea0003800000 */
[----:B------:R-:W-:Y:S05]  /*2470*/  BRA `(.L_x_23953) ;  /* 0x0000000000087947 */ /* 0x000fea0003800000 */
.L_x_23951:
[----:B------:R-:W-:-:S07]  /*2480*/  FADD.FTZ R112, R31, R112 ;  /* 0x000000701f707221 */ /* 0x000fce0000010000 */
.L_x_23952:
[----:B------:R-:W-:-:S07]  /*2490*/  MOV R35, R112 ;  /* 0x0000007000237202 */ /* 0x000fce0000000f00 */
.L_x_23953:
[----:B------:R-:W0:Y:S02]  /*24a0*/  @P1 LDC.64 R36, c[0x0][0x238] ;  /* 0x00008e00ff241b82 */ /* 0x000e240000000a00 */
[----:B0-----:R-:W-:-:S04]  /*24b0*/  @P1 LEA R36, P3, R117, R36, 0x4 ;  /* 0x0000002475241211 */ /* 0x001fc800078620ff */
[C---:B------:R-:W-:Y:S02]  /*24c0*/  @P1 LEA.HI.X R37, R117.reuse, R37, RZ, 0x4, P3 ;  /* 0x0000002575251211 */ /* 0x040fe400018f24ff */
[----:B------:R-:W-:-:S03]  /*24d0*/  IADD3 R117, R117, 0x80, RZ ;  /* 0x0000008075757810 */ /* 0x000fc60007ffe0ff */
[----:B------:R0:W-:Y:S04]  /*24e0*/  @P1 STG.E.128 desc[UR4][R36.64], R32 ;  /* 0x0000002024001986 */ /* 0x0001e8000c101d04 */
.L_x_23941:
[----:B------:R-:W-:Y:S05]  /*24f0*/  BSYNC B0 ;  /* 0x0000000000007941 */ /* 0x000fea0003800000 */
.L_x_23940:
        /* <DEDUP_REMOVED lines=17> */
.L_x_23956:
[----:B------:R-:W-:-:S07]  /*2610*/  FADD.FTZ R89, R28, R89 ;  /* 0x000000591c597221 */ /* 0x000fce0000010000 */
.L_x_23957:
[----:B------:R-:W-:-:S07]  /*2620*/  MOV R32, R89 ;  /* 0x0000005900207202 */ /* 0x000fce0000000f00 */
.L_x_23958:
[----:B------:R-:W-:Y:S01]  /*2630*/  FMUL.FTZ R97, R37, R116 ;  /* 0x0000007425617220 */ /* 0x000fe20000410000 */
[----:B------:R-:W-:Y:S06]  /*2640*/  @P3 BRA `(.L_x_23959) ;  /* 0x0000000000083947 */ /* 0x000fec0003800000 */
[----:B------:R-:W-:Y:S05]  /*2650*/  @P1 BRA `(.L_x_23960) ;  /* 0x0000000000081947 */ /* 0x000fea0003800000 */
[----:B------:R-:W-:Y:S05]  /*2660*/  BRA `(.L_x_23961) ;  /* 0x0000000000087947 */ /* 0x000fea0003800000 */
.L_x_23959:
[----:B------:R-:W-:-:S07]  /*2670*/  FADD.FTZ R97, R29, R97 ;  /* 0x000000611d617221 */ /* 0x000fce0000010000 */
.L_x_23960:
[----:B------:R-:W-:-:S07]  /*2680*/  MOV R33, R97 ;  /* 0x0000006100217202 */ /* 0x000fce0000000f00 */
.L_x_23961:
[----:B------:R-:W-:Y:S01]  /*2690*/  FMUL.FTZ R105, R38, R116 ;  /* 0x0000007426697220 */ /* 0x000fe20000410000 */
[----:B------:R-:W-:Y:S06]  /*26a0*/  @P3 BRA `(.L_x_23962) ;  /* 0x0000000000083947 */ /* 0x000fec0003800000 */
[----:B------:R-:W-:Y:S05]  /*26b0*/  @P1 BRA `(.L_x_23963) ;  /* 0x0000000000081947 */ /* 0x000fea0003800000 */
[----:B------:R-:W-:Y:S05]  /*26c0*/  BRA `(.L_x_23964) ;  /* 0x0000000000087947 */ /* 0x000fea0003800000 */
.L_x_23962:
[----:B------:R-:W-:-:S07]  /*26d0*/  FADD.FTZ R105, R30, R105 ;  /* 0x000000691e697221 */ /* 0x000fce0000010000 */
.L_x_23963:
[----:B------:R-:W-:-:S07]  /*26e0*/  MOV R34, R105 ;  /* 0x0000006900227202 */ /* 0x000fce0000000f00 */
.L_x_23964:
[----:B------:R-:W-:Y:S01]  /*26f0*/  FMUL.FTZ R113, R39, R116 ;  /* 0x0000007427717220 */ /* 0x000fe20000410000 */
[----:B------:R-:W-:Y:S06]  /*2700*/  @P3 BRA `(.L_x_23965) ;  /* 0x0000000000083947 */ /* 0x000fec0003800000 */
[----:B------:R-:W-:Y:S05]  /*2710*/  @P1 BRA `(.L_x_23966) ;  /* 0x0000000000081947 */ /* 0x000fea0003800000 */
[----:B------:R-:W-:Y:S05]  /*2720*/  BRA `(.L_x_23967) ;  /* 0x0000000000087947 */ /* 0x000fea0003800000 */
.L_x_23965:
[----:B------:R-:W-:-:S07]  /*2730*/  FADD.FTZ R113, R31, R113 ;  /* 0x000000711f717221 */ /* 0x000fce0000010000 */
.L_x_23966:
[----:B------:R-:W-:-:S07]  /*2740*/  MOV R35, R113 ;  /* 0x0000007100237202 */ /* 0x000fce0000000f00 */
.L_x_23967:
[----:B------:R-:W0:Y:S02]  /*2750*/  @P1 LDC.64 R36, c[0x0][0x238] ;  /* 0x00008e00ff241b82 */ /* 0x000e240000000a00 */
[----:B0-----:R-:W-:-:S04]  /*2760*/  @P1 LEA R36, P3, R117, R36, 0x4 ;  /* 0x0000002475241211 */ /* 0x001fc800078620ff */
[----:B------:R-:W-:-:S05]  /*2770*/  @P1 LEA.HI.X R37, R117, R37, RZ, 0x4, P3 ;  /* 0x0000002575251211 */ /* 0x000fca00018f24ff */
[----:B------:R0:W-:Y:S04]  /*2780*/  @P1 STG.E.128 desc[UR4][R36.64], R32 ;  /* 0x0000002024001986 */ /* 0x0001e8000c101d04 */
.L_x_23955:
[----:B------:R-:W-:Y:S05]  /*2790*/  BSYNC B0 ;  /* 0x0000000000007941 */ /* 0x000fea0003800000 */
.L_x_23954:
[----:B01234-:R-:W-:Y:S01]  /*27a0*/  FADD.FTZ R37, RZ, R82 ;  /* 0x00000052ff257221 */ /* 0x01ffe20000010000 */
[C---:B------:R-:W-:Y:S01]  /*27b0*/  ISETP.GT.U32.AND P3, PT, R81.reuse, 0xff, PT ;  /* 0x000000ff5100780c */ /* 0x040fe20003f64070 */
[----:B------:R-:W-:Y:S01]  /*27c0*/  UMOV UR6, 0xffffffff ;  /* 0xffffffff00067882 */ /* 0x000fe20000000000 */
[----:B------:R-:W-:Y:S01]  /*27d0*/  ISETP.GT.U32.AND P4, PT, R81, 0x37f, PT ;  /* 0x0000037f5100780c */ /* 0x000fe20003f84070 */
[----:B------:R-:W-:Y:S01]  /*27e0*/  FADD.FTZ R37, R90, R37 ;  /* 0x000000255a257221 */ /* 0x000fe20000010000 */
[----:B------:R-:W-:Y:S02]  /*27f0*/  LOP3.LUT P6, RZ, R115, 0xff, RZ, 0xc0, !PT ;  /* 0x000000ff73ff7812 */ /* 0x000fe400078cc0ff */
[----:B------:R-:W-:Y:S01]  /*2800*/  ISETP.GT.U32.AND P5, PT, R81, 0x3ff, PT ;  /* 0x000003ff5100780c */ /* 0x000fe20003fa4070 */
[----:B------:R-:W-:Y:S01]  /*2810*/  FADD.FTZ R37, R98, R37 ;  /* 0x0000002562257221 */ /* 0x000fe20000010000 */
[----:B-----5:R-:W-:Y:S02]  /*2820*/  SHF.R.U32.HI R116, RZ, 0x5, R77 ;  /* 0x00000005ff747819 */ /* 0x020fe4000001164d */
[----:B------:R-:W-:Y:S01]  /*2830*/  P2R R115, PR, RZ, 0x40 ;  /* 0x00000040ff737803 */ /* 0x000fe20000000000 */
[----:B------:R-:W-:Y:S01]  /*2840*/  FADD.FTZ R37, R106, R37 ;  /* 0x000000256a257221 */ /* 0x000fe20000010000 */
[----:B------:R-:W-:-:S04]  /*2850*/  LOP3.LUT R39, R116, 0x7fffffc, RZ, 0xc0, !PT ;  /* 0x07fffffc74277812 */ /* 0x000fc800078ec0ff */
[----:B------:R-:W-:Y:S02]  /*2860*/  FSEL R38, R37, RZ, P2 ;  /* 0x000000ff25267208 */ /* 0x000fe40001000000 */
[----:B------:R-:W-:Y:S02]  /*2870*/  P2R R37, PR, RZ, 0x8 ;  /* 0x00000008ff257803 */ /* 0x000fe40000000000 */
[----:B------:R-:W-:Y:S01]  /*2880*/  @!P6 IADD3 R39, R39, 0x4, RZ ;  /* 0x000000042727e810 */ /* 0x000fe20007ffe0ff */
[----:B------:R-:W-:Y:S01]  /*2890*/  FADD.FTZ R36, R83, R38 ;  /* 0x0000002653247221 */ /* 0x000fe20000010000 */
[----:B------:R-:W-:-:S03]  /*28a0*/  LOP3.LUT P6, RZ, R77, 0x1f, RZ, 0xc0, !PT ;  /* 0x0000001f4dff7812 */ /* 0x000fc600078cc0ff */
[----:B------:R-:W-:-:S04]  /*28b0*/  FADD.FTZ R36, R91, R36 ;  /* 0x000000245b247221 */ /* 0x000fc80000010000 */
[----:B------:R-:W-:-:S04]  /*28c0*/  FADD.FTZ R36, R99, R36 ;  /* 0x0000002463247221 */ /* 0x000fc80000010000 */
[----:B------:R-:W-:Y:S01]  /*28d0*/  @P3 FADD.FTZ R38, R107, R36 ;  /* 0x000000246b263221 */ /* 0x000fe20000010000 */
[----:B------:R-:W-:-:S03]  /*28e0*/  ISETP.GT.U32.AND P3, PT, R81, 0x17f, PT ;  /* 0x0000017f5100780c */ /* 0x000fc60003f64070 */
[----:B------:R-:W-:Y:S01]  /*28f0*/  FADD.FTZ R37, R84, R38 ;  /* 0x0000002654257221 */ /* 0x000fe20000010000 */
[----:B------:R-:W-:-:S03]  /*2900*/  P2R R36, PR, RZ, 0x8 ;  /* 0x00000008ff247803 */ /* 0x000fc60000000000 */
        /* <DEDUP_REMOVED lines=16> */
[----:B------:R-:W-:-:S04]  /*2a10*/  FADD.FTZ R36, R87, R38 ;  /* 0x0000002657247221 */ /* 0x000fc80000010000 */
[----:B------:R-:W-:-:S04]  /*2a20*/  FADD.FTZ R36, R95, R36 ;  /* 0x000000245f247221 */ /* 0x000fc80000010000 */
[----:B------:R-:W-:-:S04]  /*2a30*/  FADD.FTZ R36, R103, R36 ;  /* 0x0000002467247221 */ /* 0x000fc80000010000 */
[----:B------:R-:W-:-:S04]  /*2a40*/  @P3 FADD.FTZ R38, R111, R36 ;  /* 0x000000246f263221 */ /* 0x000fc80000010000 */
[----:B------:R-:W-:-:S04]  /*2a50*/  FADD.FTZ R37, R88, R38 ;  /* 0x0000002658257221 */ /* 0x000fc80000010000 */
[----:B------:R-:W-:-:S04]  /*2a60*/  FADD.FTZ R37, R96, R37 ;  /* 0x0000002560257221 */ /* 0x000fc80000010000 */
[----:B------:R-:W-:-:S04]  /*2a70*/  FADD.FTZ R37, R104, R37 ;  /* 0x0000002568257221 */ /* 0x000fc80000010000 */
[----:B------:R-:W-:-:S04]  /*2a80*/  @P4 FADD.FTZ R38, R112, R37 ;  /* 0x0000002570264221 */ /* 0x000fc80000010000 */
[----:B------:R-:W-:-:S04]  /*2a90*/  FADD.FTZ R36, R89, R38 ;  /* 0x0000002659247221 */ /* 0x000fc80000010000 */
[----:B------:R-:W-:-:S04]  /*2aa0*/  FADD.FTZ R36, R97, R36 ;  /* 0x0000002461247221 */ /* 0x000fc80000010000 */
[----:B------:R-:W-:-:S04]  /*2ab0*/  FADD.FTZ R36, R105, R36 ;  /* 0x0000002469247221 */ /* 0x000fc80000010000 */
[----:B------:R-:W-:Y:S01]  /*2ac0*/  @P5 FADD.FTZ R38, R113, R36 ;  /* 0x0000002471265221 */ /* 0x000fe20000010000 */
[----:B------:R-:W-:Y:S01]  /*2ad0*/  P2R R36, PR, RZ, 0x40 ;  /* 0x00000040ff247803 */ /* 0x000fe20000000000 */
[----:B------:R-:W-:Y:S06]  /*2ae0*/  BRA.DIV UR6, `(.L_x_23968) ;  /* 0x0000001606187947 */ /* 0x000fec000b800000 */
[----:B------:R-:W0:Y:S01]  /*2af0*/  SHFL.BFLY PT, R37, R38, 0x1, 0x1f ;  /* 0x0c201f0026257f89 */ /* 0x000e2200000e0000 */
[----:B------:R-:W-:Y:S01]  /*2b00*/  ISETP.GT.U32.AND P6, PT, R81, 0xff, PT ;  /* 0x000000ff5100780c */ /* 0x000fe20003fc4070 */
        /* <DEDUP_REMOVED lines=26> */
[----:B------:R-:W-:Y:S01]  /*2cb0*/  @P6 FFMA.FTZ R37, R117, R117, R38 ;  /* 0x0000007575256223 */ /* 0x000fe20000010026 */
[--C-:B------:R-:W-:Y:S01]  /*2cc0*/  FADD.FTZ R38, R84, -R36.reuse ;  /* 0x8000002454267221 */ /* 0x100fe20000010000 */
[----:B------:R-:W-:Y:S01]  /*2cd0*/  FADD.FTZ R117, R92, -R36 ;  /* 0x800000245c757221 */ /* 0x000fe20000010000 */
[----:B------:R-:W-:Y:S02]  /*2ce0*/  ISETP.GT.U32.AND P6, PT, R81, 0x17f, PT ;  /* 0x0000017f5100780c */ /* 0x000fe40003fc4070 */
        /* <DEDUP_REMOVED lines=57> */
.L_x_23996:
        /* <DEDUP_REMOVED lines=29> */
[----:B------:R-:W2:Y:S01]  /*3250*/  SHFL.DOWN PT, R121, R122, 0x1, 0x1f ;  /* 0x08201f007a797f89 */ /* 0x000ea200000e0000 */
[----:B------:R-:W-:Y:S02]  /*3260*/  PLOP3.LUT P3, PT, PT, PT, UP0, 0x40, 0x0 ;  /* 0x000000000000781c */ /* 0x000fe40003f6e808 */
[-C--:B--2---:R-:W-:Y:S02]  /*3270*/  IADD3 R120, R122, R121.reuse, RZ ;  /* 0x000000797a787210 */ /* 0x084fe40007ffe0ff */
[----:B------:R-:W-:Y:S02]  /*3280*/  I2FP.F32.S32 R121, R121 ;  /* 0x0000007900797245 */ /* 0x000fe40000201400 */
[----:B------:R-:W-:-:S06]  /*3290*/  I2FP.F32.S32 R120, R120 ;  /* 0x0000007800787245 */ /* 0x000fcc0000201400 */
[----:B------:R-:W2:Y:S01]  /*32a0*/  MUFU.RCP R120, R120 ;  /* 0x0000007800787308 */ /* 0x000ea20000001000 */
[----:B0-----:R-:W0:Y:S02]  /*32b0*/  SHFL.DOWN PT, R123, R36, 0x2, 0x1f ;  /* 0x08401f00247b7f89 */ /* 0x001e2400000e0000 */
[C---:B0-----:R-:W-:Y:S01]  /*32c0*/  FMUL.FTZ R124, R123.reuse, R118 ;  /* 0x000000767b7c7220 */ /* 0x041fe20000410000 */
[----:B------:R-:W-:-:S03]  /*32d0*/  FADD.FTZ R123, -R123, R36 ;  /* 0x000000247b7b7221 */ /* 0x000fc60000010100 */
[----:B------:R-:W-:Y:S01]  /*32e0*/  FFMA.FTZ R124, R119, R36, R124 ;  /* 0x00000024777c7223 */ /* 0x000fe2000001007c */
[----:B------:R-:W-:-:S03]  /*32f0*/  FMUL.FTZ R122, R123, R123 ;  /* 0x0000007b7b7a7220 */ /* 0x000fc60000410000 */
[----:B-1----:R-:W-:Y:S01]  /*3300*/  FMUL.FTZ R39, R117, R124 ;  /* 0x0000007c75277220 */ /* 0x002fe20000410000 */
[----:B------:R-:W-:-:S04]  /*3310*/  FMUL.FTZ R119, R122, R119 ;  /* 0x000000777a777220 */ /* 0x000fc80000410000 */
[----:B------:R-:W-:Y:S01]  /*3320*/  FMUL.FTZ R122, R119, R118 ;  /* 0x00000076777a7220 */ /* 0x000fe20000410000 */
[----:B------:R-:W0:Y:S04]  /*3330*/  SHFL.DOWN PT, R36, R39, 0x1, 0x1f ;  /* 0x08201f0027247f89 */ /* 0x000e2800000e0000 */
[----:B------:R-:W1:Y:S01]  /*3340*/  SHFL.DOWN PT, R118, R37, 0x2, 0x1f ;  /* 0x08401f0025767f89 */ /* 0x000e6200000e0000 */
[----:B0-----:R-:W-:Y:S01]  /*3350*/  FMUL.FTZ R123, R36, R121 ;  /* 0x00000079247b7220 */ /* 0x001fe20000410000 */
[----:B------:R-:W-:Y:S01]  /*3360*/  FADD.FTZ R36, R39, -R36 ;  /* 0x8000002427247221 */ /* 0x000fe20000010000 */
[----:B-1----:R-:W-:Y:S02]  /*3370*/  FADD.FTZ R124, R118, R37 ;  /* 0x00000025767c7221 */ /* 0x002fe40000010000 */
[----:B------:R-:W-:Y:S01]  /*3380*/  FFMA.FTZ R123, R116, R39, R123 ;  /* 0x00000027747b7223 */ /* 0x000fe2000001007b */
[----:B------:R-:W-:Y:S01]  /*3390*/  FMUL.FTZ R39, R36, R36 ;  /* 0x0000002424277220 */ /* 0x000fe20000410000 */
[----:B------:R-:W-:-:S02]  /*33a0*/  FFMA.FTZ R122, R117, R122, R124 ;  /* 0x0000007a757a7223 */ /* 0x000fc4000001007c */
[----:B--2---:R-:W-:Y:S01]  /*33b0*/  FMUL.FTZ R123, R120, R123 ;  /* 0x0000007b787b7220 */ /* 0x004fe20000410000 */
[----:B------:R-:W-:Y:S02]  /*33c0*/  FMUL.FTZ R116, R116, R39 ;  /* 0x0000002774747220 */ /* 0x000fe40000410000 */
[----:B------:R-:W0:Y:S02]  /*33d0*/  SHFL.DOWN PT, R117, R122, 0x1, 0x1f ;  /* 0x08201f007a757f89 */ /* 0x000e2400000e0000 */
[----:B------:R-:W-:Y:S02]  /*33e0*/  FMUL.FTZ R116, R116, R121 ;  /* 0x0000007974747220 */ /* 0x000fe40000410000 */
[----:B------:R-:W1:Y:S01]  /*33f0*/  SHFL.IDX PT, R119, R123, RZ, 0x1f ;  /* 0x00001fff7b777589 */ /* 0x000e6200000e0000 */
[----:B0-----:R-:W-:-:S04]  /*3400*/  FADD.FTZ R117, R122, R117 ;  /* 0x000000757a757221 */ /* 0x001fc80000010000 */
[----:B------:R-:W-:Y:S01]  /*3410*/  FFMA.FTZ R116, R120, R116, R117 ;  /* 0x0000007478747223 */ /* 0x000fe20000010075 */
[----:B-1----:R-:W-:Y:S01]  /*3420*/  FMUL.FTZ R118, R119, R119 ;  /* 0x0000007777767220 */ /* 0x002fe20000410000 */
[----:B------:R-:W0:Y:S04]  /*3430*/  LDC R117, c[0x0][0x2d8] ;  /* 0x0000b600ff757b82 */ /* 0x000e280000000800 */
[----:B------:R-:W0:Y:S01]  /*3440*/  SHFL.IDX PT, R116, R116, RZ, 0x1f ;  /* 0x00001fff74747589 */ /* 0x000e2200000e0000 */
[----:B------:R-:W-:Y:S02]  /*3450*/  FSEL R118, R118, RZ, !P3 ;  /* 0x000000ff76767208 */ /* 0x000fe40005800000 */
[----:B------:R-:W-:-:S13]  /*3460*/  LOP3.LUT P3, RZ, R38, 0x1f, R77, 0xf8, !PT ;  /* 0x0000001f26ff7812 */ /* 0x000fda000786f84d */
[----:B------:R-:W1:Y:S08]  /*3470*/  @!P3 LDC.64 R38, c[0x0][0x250] ;  /* 0x00009400ff26bb82 */ /* 0x000e700000000a00 */
[----:B------:R-:W2:Y:S01]  /*3480*/  @!P3 LDC.64 R36, c[0x0][0x258] ;  /* 0x00009600ff24bb82 */ /* 0x000ea20000000a00 */
[----:B0-----:R-:W-:-:S04]  /*3490*/  FFMA.FTZ R117, R116, UR7, R117 ;  /* 0x0000000774757c23 */ /* 0x001fc80008010075 */
[----:B------:R-:W-:-:S06]  /*34a0*/  FADD.FTZ R117, R117, R118 ;  /* 0x0000007675757221 */ /* 0x000fcc0000010000 */
[----:B------:R-:W0:Y:S01]  /*34b0*/  MUFU.RSQ R117, R117 ;  /* 0x0000007500757308 */ /* 0x000e220000001400 */
[----:B-1----:R-:W-:-:S05]  /*34c0*/  @!P3 IMAD.WIDE R38, R80, 0x4, R38 ;  /* 0x000000045026b825 */ /* 0x002fca00078e0226 */
[----:B------:R1:W-:Y:S01]  /*34d0*/  @!P3 STG.E desc[UR4][R38.64], R119 ;  /* 0x000000772600b986 */ /* 0x0003e2000c101904 */
[----:B--2---:R-:W-:-:S05]  /*34e0*/  @!P3 IMAD.WIDE R36, R80, 0x4, R36 ;  /* 0x000000045024b825 */ /* 0x004fca00078e0224 */
[----:B0-----:R1:W-:Y:S01]  /*34f0*/  @!P3 STG.E desc[UR4][R36.64], R117 ;  /* 0x000000752400b986 */ /* 0x0013e2000c101904 */
[----:B------:R-:W-:-:S04]  /*3500*/  PLOP3.LUT P3, PT, PT, PT, UP0, 0x40, 0x0 ;  /* 0x000000000000781c */ /* 0x000fc80003f6e808 */
[----:B------:R-:W-:Y:S01]  /*3510*/  FSEL R116, R119, RZ, P3 ;  /* 0x000000ff77747208 */ /* 0x000fe20001800000 */
[----:B------:R-:W-:Y:S08]  /*3520*/  @!P2 BRA `(.L_x_23970) ;  /* 0x000000000040a947 */ /* 0x000ff00003800000 */
[----:B-1----:R-:W0:Y:S01]  /*3530*/  LDC.64 R118, c[0x0][0x2b8] ;  /* 0x0000ae00ff767b82 */ /* 0x002e220000000a00 */
        /* <DEDUP_REMOVED lines=12> */
[C---:B0-----:R-:W-:Y:S01]  /*3600*/  IMAD.WIDE.U32 R118, R114.reuse, 0x10, R118 ;  /* 0x0000001072767825 */ /* 0x041fe200078e0076 */
[----:B------:R-:W-:-:S04]  /*3610*/  IADD3 R114, R114, 0x80, RZ ;  /* 0x0000008072727810 */ /* 0x000fc80007ffe0ff */
[----:B------:R0:W-:Y:S03]  /*3620*/  STG.E.128 desc[UR4][R118.64], R36 ;  /* 0x0000002476007986 */ /* 0x0001e6000c101d04 */
.L_x_23970:
[----:B------:R-:W-:Y:S05]  /*3630*/  BSYNC B0 ;  /* 0x0000000000007941 */ /* 0x000fea0003800000 */
.L_x_23969:
[----:B------:R-:W-:Y:S01]  /*3640*/  ISETP.GE.U32.AND P3, PT, R81, 0x100, PT ;  /* 0x000001005100780c */ /* 0x000fe20003f66070 */
[----:B------:R-:W-:-:S12]  /*3650*/  BSSY B0, `(.L_x_23971) ;  /* 0x0000012000007945 */ /* 0x000fd80003800000 */
[----:B------:R-:W-:Y:S05]  /*3660*/  @!P3 BRA `(.L_x_23972) ;  /* 0x000000000040b947 */ /* 0x000fea0003800000 */
[----:B01----:R-:W0:Y:S01]  /*3670*/  LDC.64 R118, c[0x0][0x2b8] ;  /* 0x0000ae00ff767b82 */ /* 0x003e220000000a00 */
        /* <DEDUP_REMOVED lines=15> */
.L_x_23972:
[----:B------:R-:W-:Y:S05]  /*3770*/  BSYNC B0 ;  /* 0x0000000000007941 */ /* 0x000fea0003800000 */
.L_x_23971:
[----:B------:R-:W-:Y:S01]  /*3780*/  ISETP.GE.U32.AND P3, PT, R81, 0x180, PT ;  /* 0x000001805100780c */ /* 0x000fe20003f66070 */
[----:B------:R-:W-:-:S12]  /*3790*/  BSSY B0, `(.L_x_23973) ;  /* 0x0000012000007945 */ /* 0x000fd80003800000 */
[----:B------:R-:W-:Y:S05]  /*37a0*/  @!P3 BRA `(.L_x_23974) ;  /* 0x000000000040b947 */ /* 0x000fea0003800000 */
[----:B012---:R-:W0:Y:S01]  /*37b0*/  LDC.64 R118, c[0x0][0x2b8] ;  /* 0x0000ae00ff767b82 */ /* 0x007e220000000a00 */
[--C-:B------:R-:W-:Y:S01]  /*37c0*/  FADD.FTZ R36, R84, -R116.reuse ;  /* 0x8000007454247221 */ /* 0x100fe20000010000 */
[--C-:B------:R-:W-:Y:S01]  /*37d0*/  FADD.FTZ R120, R100, -R116.reuse ;  /* 0x8000007464787221 */ /* 0x100fe20000010000 */
[--C-:B------:R-:W-:Y:S02]  /*37e0*/  FADD.FTZ R122, R108, -R116.reuse ;  /* 0x800000746c7a7221 */ /* 0x100fe40000010000 */
[C---:B------:R-:W-:Y:S01]  /*37f0*/  FMUL.FTZ R37, R117.reuse, R36 ;  /* 0x0000002475257220 */ /* 0x040fe20000410000 */
[----:B------:R-:W-:Y:S01]  /*3800*/  FADD.FTZ R36, R92, -R116 ;  /* 0x800000745c247221 */ /* 0x000fe20000010000 */
[C---:B------:R-:W-:Y:S01]  /*3810*/  FMUL.FTZ R120, R117.reuse, R120 ;  /* 0x0000007875787220 */ /* 0x040fe20000410000 */
[C---:B------:R-:W-:Y:S02]  /*3820*/  FMUL.FTZ R122, R117.reuse, R122 ;  /* 0x0000007a757a7220 */ /* 0x040fe40000410000 */
[----:B------:R-:W-:Y:S01]  /*3830*/  FMUL.FTZ R38, R117, R36 ;  /* 0x0000002475267220 */ /* 0x000fe20000410000 */
[----:B------:R-:W-:Y:S01]  /*3840*/  FFMA.FTZ R36, R16, R37, R12 ;  /* 0x0000002510247223 */ /* 0x000fe2000001000c */
[----:B------:R-:W-:-:S02]  /*3850*/  FFMA.FTZ R39, R19, R122, R55 ;  /* 0x0000007a13277223 */ /* 0x000fc40000010037 */
[----:B------:R-:W-:Y:S01]  /*3860*/  FFMA.FTZ R37, R17, R38, R54 ;  /* 0x0000002611257223 */ /* 0x000fe20000010036 */
[----:B------:R-:W-:Y:S01]  /*3870*/  FFMA.FTZ R38, R18, R120, R11 ;  /* 0x0000007812267223 */ /* 0x000fe2000001000b */
[C---:B0-----:R-:W-:Y:S01]  /*3880*/  IMAD.WIDE.U32 R118, R114.reuse, 0x10, R118 ;  /* 0x0000001072767825 */ /* 0x041fe200078e0076 */
[----:B------:R-:W-:-:S04]  /*3890*/  IADD3 R114, R114, 0x80, RZ ;  /* 0x0000008072727810 */ /* 0x000fc80007ffe0ff */
[----:B------:R3:W-:Y:S03]  /*38a0*/  STG.E.128 desc[UR4][R118.64], R36 ;  /* 0x0000002476007986 */ /* 0x0007e6000c101d04 */
.L_x_23974:
[----:B------:R-:W-:Y:S05]  /*38b0*/  BSYNC B0 ;  /* 0x0000000000007941 */ /* 0x000fea0003800000 */
.L_x_23973:
[----:B------:R-:W-:Y:S01]  /*38c0*/  ISETP.GE.U32.AND P3, PT, R81, 0x200, PT ;  /* 0x000002005100780c */ /* 0x000fe20003f66070 */
[----:B------:R-:W-:-:S12]  /*38d0*/  BSSY B0, `(.L_x_23975) ;  /* 0x0000012000007945 */ /* 0x000fd80003800000 */
[----:B------:R-:W-:Y:S05]  /*38e0*/  @!P3 BRA `(.L_x_23976) ;  /* 0x000000000040b947 */ /* 0x000fea0003800000 */
[----:B0123--:R-:W0:Y:S01]  /*38f0*/  LDC.64 R118, c[0x0][0x2b8] ;  /* 0x0000ae00ff767b82 */ /* 0x00fe220000000a00 */
[--C-:B------:R-:W-:Y:S01]  /*3900*/  FADD.FTZ R36, R85, -R116.reuse ;  /* 0x8000007455247221 */ /* 0x100fe20000010000 */
[--C-:B------:R-:W-:Y:S01]  /*3910*/  FADD.FTZ R120, R101, -R116.reuse ;  /* 0x8000007465787221 */ /* 0x100fe20000010000 */
[--C-:B------:R-:W-:Y:S02]  /*3920*/  FADD.FTZ R122, R109, -R116.reuse ;  /* 0x800000746d7a7221 */ /* 0x100fe40000010000 */
[----:B------:R-:W-:Y:S01]  /*3930*/  FMUL.FTZ R37, R117, R36 ;  /* 0x0000002475257220 */ /* 0x000fe20000410000 */
        /* <DEDUP_REMOVED lines=11> */
.L_x_23976:
[----:B------:R-:W-:Y:S05]  /*39f0*/  BSYNC B0 ;  /* 0x0000000000007941 */ /* 0x000fea0003800000 */
.L_x_23975:
[----:B------:R-:W-:Y:S01]  /*3a00*/  ISETP.GE.U32.AND P3, PT, R81, 0x280, PT ;  /* 0x000002805100780c */ /* 0x000fe20003f66070 */
[----:B------:R-:W-:-:S12]  /*3a10*/  BSSY B0, `(.L_x_23977) ;  /* 0x0000012000007945 */ /* 0x000fd80003800000 */
[----:B------:R-:W-:Y:S05]  /*3a20*/  @!P3 BRA `(.L_x_23978) ;  /* 0x000000000040b947 */ /* 0x000fea0003800000 */
[----:B01234-:R-:W0:Y:S01]  /*3a30*/  LDC.64 R118, c[0x0][0x2b8] ;  /* 0x0000ae00ff767b82 */ /* 0x01fe220000000a00 */
        /* <DEDUP_REMOVED lines=15> */
.L_x_23978:
[----:B------:R-:W-:Y:S05]  /*3b30*/  BSYNC B0 ;  /* 0x0000000000007941 */ /* 0x000fea0003800000 */
.L_x_23977:
[----:B------:R-:W-:Y:S01]  /*3b40*/  ISETP.GE.U32.AND P3, PT, R81, 0x300, PT ;  /* 0x000003005100780c */ /* 0x000fe20003f66070 */
[----:B------:R-:W-:-:S12]  /*3b50*/  BSSY B0, `(.L_x_23979) ;  /* 0x0000012000007945 */ /* 0x000fd80003800000 */
[----:B------:R-:W-:Y:S05]  /*3b60*/  @!P3 BRA `(.L_x_23980) ;  /* 0x000000000040b947 */ /* 0x000fea0003800000 */
[----:B01234-:R-:W0:Y:S01]  /*3b70*/  LDC.64 R118, c[0x0][0x2b8] ;  /* 0x0000ae00ff767b82 */ /* 0x01fe220000000a00 */
        /* <DEDUP_REMOVED lines=15> */
.L_x_23980:
[----:B------:R-:W-:Y:S05]  /*3c70*/  BSYNC B0 ;  /* 0x0000000000007941 */ /* 0x000fea0003800000 */
.L_x_23979:
        /* <DEDUP_REMOVED lines=19> */
.L_x_23982:
[----:B------:R-:W-:Y:S05]  /*3db0*/  BSYNC B0 ;  /* 0x0000000000007941 */ /* 0x000fea0003800000 */
.L_x_23981:
[----:B------:R-:W-:Y:S01]  /*3dc0*/  ISETP.GE.U32.AND P3, PT, R81, 0x400, PT ;  /* 0x000004005100780c */ /* 0x000fe20003f66070 */
[----:B------:R-:W-:-:S12]  /*3dd0*/  BSSY B0, `(.L_x_23983) ;  /* 0x0000011000007945 */ /* 0x000fd80003800000 */
[----:B------:R-:W-:Y:S05]  /*3de0*/  @!P3 BRA `(.L_x_23984) ;  /* 0x00000000003cb947 */ /* 0x000fea0003800000 */
[----:B01234-:R-:W0:Y:S01]  /*3df0*/  LDC.64 R36, c[0x0][0x2b8] ;  /* 0x0000ae00ff247b82 */ /* 0x01fe220000000a00 */
        /* <DEDUP_REMOVED lines=8> */
[----:B0-----:R-:W-:-:S04]  /*3e80*/  IMAD.WIDE.U32 R116, R114, 0x10, R36 ;  /* 0x0000001072747825 */ /* 0x001fc800078e0024 */
[----:B------:R-:W-:Y:S01]  /*3e90*/  FFMA.FTZ R36, R48, R39, R2 ;  /* 0x0000002730247223 */ /* 0x000fe20000010002 */
[----:B------:R-:W-:Y:S01]  /*3ea0*/  FFMA.FTZ R39, R51, R38, R65 ;  /* 0x0000002633277223 */ /* 0x000fe20000010041 */
[----:B------:R-:W-:Y:S01]  /*3eb0*/  FFMA.FTZ R37, R49, R118, R64 ;  /* 0x0000007631257223 */ /* 0x000fe20000010040 */
[----:B------:R-:W-:-:S05]  /*3ec0*/  FFMA.FTZ R38, R50, R119, R0 ;  /* 0x0000007732267223 */ /* 0x000fca0000010000 */
[----:B------:R0:W-:Y:S02]  /*3ed0*/  STG.E.128 desc[UR4][R116.64], R36 ;  /* 0x0000002474007986 */ /* 0x0001e4000c101d04 */
.L_x_23984:
[----:B------:R-:W-:Y:S05]  /*3ee0*/  BSYNC B0 ;  /* 0x0000000000007941 */ /* 0x000fea0003800000 */
.L_x_23983:
[----:B------:R-:W-:Y:S02]  /*3ef0*/  ISETP.NE.AND P3, PT, R115, RZ, PT ;  /* 0x000000ff7300720c */ /* 0x000fe40003f65270 */
[----:B------:R-:W-:Y:S02]  /*3f00*/  IADD3 R80, R80, UR8, RZ ;  /* 0x0000000850507c10 */ /* 0x000fe4000fffe0ff */
[----:B------:R-:W-:Y:S02]  /*3f10*/  SEL R115, RZ, 0x1, P3 ;  /* 0x00000001ff737807 */ /* 0x000fe40001800000 */
[----:B------:R-:W-:-:S13]  /*3f20*/  ISETP.GE.AND P3, PT, R80, UR9, PT ;  /* 0x0000000950007c0c */ /* 0x000fda000bf66270 */
[----:B------:R-:W-:Y:S05]  /*3f30*/  @!P3 BRA `(.L_x_23985) ;  /* 0xffffffd00098b947 */ /* 0x000fea000383ffff */
[----:B------:R-:W-:Y:S05]  /*3f40*/  EXIT ;  /* 0x000000000000794d */ /* 0x000fea0003800000 */
.L_x_23968:
[----:B------:R-:W-:Y:S01]  /*3f50*/  HFMA2.MMA R117, -RZ, RZ, 0, 5.9604644775390625e-08 ;  /* 0x00000001ff757435 */ /* 0x000fe200000001ff */
[----:B------:R-:W-:Y:S02]  /*3f60*/  MOV R125, R38 ;  /* 0x00000026007d7202 */ /* 0x000fe40000000f00 */
[----:B------:R-:W-:Y:S02]  /*3f70*/  MOV R118, 0x1f ;  /* 0x0000001f00767802 */ /* 0x000fe40000000f00 */
[----:B------:R-:W-:-:S07]  /*3f80*/  MOV R119, 0xffffffff ;  /* 0xffffffff00777802 */ /* 0x000fce0000000f00 */
[----:B------:R-:W-:Y:S05]  /*3f90*/  WARPSYNC.COLLECTIVE R119, `(.L_x_23986) ;  /* 0x0000000077087348 */ /* 0x000fea0003c00000 */
[----:B------:R0:W1:Y:S02]  /*3fa0*/  SHFL.BFLY P6, R124, R125, R117, R118 ;  /* 0x0c0000757d7c7389 */ /* 0x00006400000c0076 */
[----:B01----:R-:W-:Y:S01]  /*3fb0*/  ENDCOLLECTIVE ;  /* 0x000000000000791b */ /* 0x003fe20003800000 */
.L_x_23986:
[----:B------:R-:W-:Y:S01]  /*3fc0*/  HFMA2.MMA R117, -RZ, RZ, 0, 1.1920928955078125e-07 ;  /* 0x00000002ff757435 */ /* 0x000fe200000001ff */
[----:B------:R-:W-:-:S05]  /*3fd0*/  MOV R37, R124 ;  /* 0x0000007c00257202 */ /* 0x000fca0000000f00 */
[----:B------:R-:W-:-:S05]  /*3fe0*/  FADD.FTZ R120, R38, R37 ;  /* 0x0000002526787221 */ /* 0x000fca0000010000 */
[----:B------:R-:W-:-:S07]  /*3ff0*/  MOV R125, R120 ;  /* 0x00000078007d7202 */ /* 0x000fce0000000f00 */
[----:B------:R-:W-:Y:S05]  /*4000*/  WARPSYNC.COLLECTIVE R119, `(.L_x_23987) ;  /* 0x0000000077087348 */ /* 0x000fea0003c00000 */
[----:B------:R0:W1:Y:S02]  /*4010*/  SHFL.BFLY P6, R124, R125, R117, R118 ;  /* 0x0c0000757d7c7389 */ /* 0x00006400000c0076 */
[----:B01----:R-:W-:Y:S01]  /*4020*/  ENDCOLLECTIVE ;  /* 0x000000000000791b */ /* 0x003fe20003800000 */
.L_x_23987:
[----:B------:R-:W-:Y:S01]  /*4030*/  HFMA2.MMA R117, -RZ, RZ, 0, 2.384185791015625e-07 ;  /* 0x00000004ff757435 */ /* 0x000fe200000001ff */
[----:B------:R-:W-:-:S05]  /*4040*/  MOV R37, R124 ;  /* 0x0000007c00257202 */ /* 0x000fca0000000f00 */
[----:B------:R-:W-:-:S05]  /*4050*/  FADD.FTZ R121, R120, R37 ;  /* 0x0000002578797221 */ /* 0x000fca0000010000 */
[----:B------:R-:W-:-:S07]  /*4060*/  MOV R125, R121 ;  /* 0x00000079007d7202 */ /* 0x000fce0000000f00 */
[----:B------:R-:W-:Y:S05]  /*4070*/  WARPSYNC.COLLECTIVE R119, `(.L_x_23988) ;  /* 0x0000000077087348 */ /* 0x000fea0003c00000 */
[----:B------:R0:W1:Y:S02]  /*4080*/  SHFL.BFLY P6, R124, R125, R117, R118 ;  /* 0x0c0000757d7c7389 */ /* 0x00006400000c0076 */
[----:B01----:R-:W-:Y:S01]  /*4090*/  ENDCOLLECTIVE ;  /* 0x000000000000791b */ /* 0x003fe20003800000 */
.L_x_23988:
[----:B------:R-:W-:Y:S01]  /*40a0*/  HFMA2.MMA R117, -RZ, RZ, 0, 4.76837158203125e-07 ;  /* 0x00000008ff757435 */ /* 0x000fe200000001ff */
[----:B------:R-:W-:-:S05]  /*40b0*/  MOV R36, R124 ;  /* 0x0000007c00247202 */ /* 0x000fca0000000f00 */
[----:B------:R-:W-:-:S05]  /*40c0*/  FADD.FTZ R122, R121, R36 ;  /* 0x00000024797a7221 */ /* 0x000fca0000010000 */
[----:B------:R-:W-:-:S07]  /*40d0*/  MOV R125, R122 ;  /* 0x0000007a007d7202 */ /* 0x000fce0000000f00 */
[----:B------:R-:W-:Y:S05]  /*40e0*/  WARPSYNC.COLLECTIVE R119, `(.L_x_23989) ;  /* 0x0000000077087348 */ /* 0x000fea0003c00000 */
[----:B------:R0:W1:Y:S02]  /*40f0*/  SHFL.BFLY P6, R124, R125, R117, R118 ;  /* 0x0c0000757d7c7389 */ /* 0x00006400000c0076 */
[----:B01----:R-:W-:Y:S01]  /*4100*/  ENDCOLLECTIVE ;  /* 0x000000000000791b */ /* 0x003fe20003800000 */
.L_x_23989:
[----:B------:R-:W-:Y:S01]  /*4110*/  HFMA2.MMA R117, -RZ, RZ, 0, 9.5367431640625e-07 ;  /* 0x00000010ff757435 */ /* 0x000fe200000001ff */
[----:B------:R-:W-:-:S05]  /*4120*/  MOV R37, R124 ;  /* 0x0000007c00257202 */ /* 0x000fca0000000f00 */
[----:B------:R-:W-:-:S05]  /*4130*/  FADD.FTZ R123, R122, R37 ;  /* 0x000000257a7b7221 */ /* 0x000fca0000010000 */
[----:B------:R-:W-:-:S07]  /*4140*/  MOV R125, R123 ;  /* 0x0000007b007d7202 */ /* 0x000fce0000000f00 */
[----:B------:R-:W-:Y:S05]  /*4150*/  WARPSYNC.COLLECTIVE R119, `(.L_x_23990) ;  /* 0x0000000077087348 */ /* 0x000fea0003c00000 */
[----:B------:R0:W1:Y:S02]  /*4160*/  SHFL.BFLY P6, R124, R125, R117, R118 ;  /* 0x0c0000757d7c7389 */ /* 0x00006400000c0076 */
[----:B01----:R-:W-:Y:S01]  /*4170*/  ENDCOLLECTIVE ;  /* 0x000000000000791b */ /* 0x003fe20003800000 */
.L_x_23990:
[----:B------:R-:W-:Y:S02]  /*4180*/  MOV R36, R124 ;  /* 0x0000007c00247202 */ /* 0x000fe40000000f00 */
[----:B------:R-:W-:-:S03]  /*4190*/  ISETP.GT.U32.AND P6, PT, R81, 0xff, PT ;  /* 0x000000ff5100780c */ /* 0x000fc60003fc4070 */
        /* <DEDUP_REMOVED lines=75> */
.L_x_23991:
[----:B------:R-:W-:Y:S01]  /*4650*/  HFMA2.MMA R117, -RZ, RZ, 0, 1.1920928955078125e-07 ;  /* 0x00000002ff757435 */ /* 0x000fe200000001ff */
[----:B------:R-:W-:-:S05]  /*4660*/  MOV R38, R124 ;  /* 0x0000007c00267202 */ /* 0x000fca0000000f00 */
[----:B------:R-:W-:-:S05]  /*4670*/  FADD.FTZ R38, R37, R38 ;  /* 0x0000002625267221 */ /* 0x000fca0000010000 */
[----:B------:R-:W-:-:S07]  /*4680*/  MOV R125, R38 ;  /* 0x00000026007d7202 */ /* 0x000fce0000000f00 */
[----:B------:R-:W-:Y:S05]  /*4690*/  WARPSYNC.COLLECTIVE R119, `(.L_x_23992) ;  /* 0x0000000077087348 */ /* 0x000fea0003c00000 */
[----:B------:R0:W1:Y:S02]  /*46a0*/  SHFL.BFLY P6, R124, R125, R117, R118 ;  /* 0x0c0000757d7c7389 */ /* 0x00006400000c0076 */
[----:B01----:R-:W-:Y:S01]  /*46b0*/  ENDCOLLECTIVE ;  /* 0x000000000000791b */ /* 0x003fe20003800000 */
.L_x_23992:
[----:B------:R-:W-:Y:S01]  /*46c0*/  HFMA2.MMA R117, -RZ, RZ, 0, 2.384185791015625e-07 ;  /* 0x00000004ff757435 */ /* 0x000fe200000001ff */
[----:B------:R-:W-:-:S05]  /*46d0*/  MOV R121, R124 ;  /* 0x0000007c00797202 */ /* 0x000fca0000000f00 */
[----:B------:R-:W-:-:S05]  /*46e0*/  FADD.FTZ R121, R38, R121 ;  /* 0x0000007926797221 */ /* 0x000fca0000010000 */
[----:B------:R-:W-:-:S07]  /*46f0*/  MOV R125, R121 ;  /* 0x00000079007d7202 */ /* 0x000fce0000000f00 */
[----:B------:R-:W-:Y:S05]  /*4700*/  WARPSYNC.COLLECTIVE R119, `(.L_x_23993) ;  /* 0x0000000077087348 */ /* 0x000fea0003c00000 */
[----:B------:R0:W1:Y:S02]  /*4710*/  SHFL.BFLY P6, R124, R125, R117, R118 ;  /* 0x0c0000757d7c7389 */ /* 0x00006400000c0076 */
[----:B01----:R-:W-:Y:S01]  /*4720*/  ENDCOLLECTIVE ;  /* 0x000000000000791b */ /* 0x003fe20003800000 */
.L_x_23993:
[----:B------:R-:W-:Y:S01]  /*4730*/  HFMA2.MMA R117, -RZ, RZ, 0, 4.76837158203125e-07 ;  /* 0x00000008ff757435 */ /* 0x000fe200000001ff */
[----:B------:R-:W-:-:S05]  /*4740*/  MOV R120, R124 ;  /* 0x0000007c00787202 */ /* 0x000fca0000000f00 */
[----:B------:R-:W-:-:S05]  /*4750*/  FADD.FTZ R120, R121, R120 ;  /* 0x0000007879787221 */ /* 0x000fca0000010000 */
[----:B------:R-:W-:-:S07]  /*4760*/  MOV R125, R120 ;  /* 0x00000078007d7202 */ /* 0x000fce0000000f00 */
[----:B------:R-:W-:Y:S05]  /*4770*/  WARPSYNC.COLLECTIVE R119, `(.L_x_23994) ;  /* 0x0000000077087348 */ /* 0x000fea0003c00000 */
[----:B------:R0:W1:Y:S02]  /*4780*/  SHFL.BFLY P6, R124, R125, R117, R118 ;  /* 0x0c0000757d7c7389 */ /* 0x00006400000c0076 */
[----:B01----:R-:W-:Y:S01]  /*4790*/  ENDCOLLECTIVE ;  /* 0x000000000000791b */ /* 0x003fe20003800000 */
.L_x_23994:
[----:B------:R-:W-:Y:S01]  /*47a0*/  HFMA2.MMA R117, -RZ, RZ, 0, 9.5367431640625e-07 ;  /* 0x00000010ff757435 */ /* 0x000fe200000001ff */
[----:B------:R-:W-:-:S05]  /*47b0*/  MOV R123, R124 ;  /* 0x0000007c007b7202 */ /* 0x000fca0000000f00 */
[----:B------:R-:W-:-:S05]  /*47c0*/  FADD.FTZ R123, R120, R123 ;  /* 0x0000007b787b7221 */ /* 0x000fca0000010000 */
[----:B------:R-:W-:-:S07]  /*47d0*/  MOV R125, R123 ;  /* 0x0000007b007d7202 */ /* 0x000fce0000000f00 */
[----:B------:R-:W-:Y:S05]  /*47e0*/  WARPSYNC.COLLECTIVE R119, `(.L_x_23995) ;  /* 0x0000000077087348 */ /* 0x000fea0003c00000 */
[----:B------:R0:W1:Y:S02]  /*47f0*/  SHFL.BFLY P6, R124, R125, R117, R118 ;  /* 0x0c0000757d7c7389 */ /* 0x00006400000c0076 */
[----:B01----:R-:W-:Y:S01]  /*4800*/  ENDCOLLECTIVE ;  /* 0x000000000000791b */ /* 0x003fe20003800000 */
.L_x_23995:
[----:B------:R-:W-:Y:S01]  /*4810*/  MOV R122, R124 ;  /* 0x0000007c007a7202 */ /* 0x000fe20000000f00 */
[----:B------:R-:W-:Y:S06]  /*4820*/  BRA `(.L_x_23996) ;  /* 0xffffffe800147947 */ /* 0x000fec000383ffff */
.L_x_23997:
        /* <DEDUP_REMOVED lines=13> */
.L_x_30312:


//--------------------- .text._ZN10layer_norm13ln_fwd_kernelINS_13Kernel_traitsI6__halfffffjLj4096ELj1ELj1ELj4ELj16ENS_18Kernel_traits_baseILj4096ES2_ffffjLj128EEEEELb0ELb0ELb0ELb1EEEvNS_9FwdParamsE --------------------------
	.section	.text._ZN10layer_norm13ln_fwd_kernelINS_13Kernel_traitsI6__halfffffjLj4096ELj1ELj1ELj4ELj16ENS_18Kernel_traits_baseILj4096ES2_ffffjLj128EEEEELb0ELb0ELb0ELb1EEEvNS_9FwdParamsE,"ax",@progbits
	.align	128
        .global         _ZN10layer_norm13ln_fwd_kernelINS_13Kernel_traitsI6__halfffffjLj4096ELj1ELj1ELj4ELj16ENS_18Kernel_traits_baseILj4096ES2_ffffjLj128EEEEELb0ELb0ELb0ELb1EEEvNS_9FwdParamsE
        .type           _ZN10layer_norm13ln_fwd_kernelINS_13Kernel_traitsI6__halfffffjLj4096ELj1ELj1ELj4ELj16ENS_18Kernel_traits_baseILj4096ES2_ffffjLj128EEEEELb0ELb0ELb0ELb1EEEvNS_9FwdParamsE,@function
        .size           _ZN10layer_norm13ln_fwd_kernelINS_13Kernel_traitsI6__halfffffjLj4096ELj1ELj1ELj4ELj16ENS_18Kernel_traits_baseILj4096ES2_ffffjLj128EEEEELb0ELb0ELb0ELb1EEEvNS_9FwdParamsE,(.L_x_30313 - _ZN10layer_norm13ln_fwd_kernelINS_13Kernel_traitsI6__halfffffjLj4096ELj1ELj1ELj4ELj16ENS_18Kernel_traits_baseILj4096ES2_ffffjLj128EEEEELb0ELb0ELb0ELb1EEEvNS_9FwdParamsE)
        .other          _ZN10layer_norm13ln_fwd_kernelINS_13Kernel_traitsI6__halfffffjLj4096ELj1ELj1ELj4ELj16ENS_18Kernel_traits_baseILj4096ES2_ffffjLj128EEEEELb0ELb0ELb0ELb1EEEvNS_9FwdParamsE,@"STO_CUDA_ENTRY STV_DEFAULT"
_ZN10layer_norm13ln_fwd_kernelINS_13Kernel_traitsI6__halfffffjLj4096ELj1ELj1ELj4ELj16ENS_18Kernel_traits_baseILj4096ES2_ffffjLj128EEEEELb0ELb0ELb0ELb1EEEvNS_9FwdParamsE:
.text._ZN10layer_norm13ln_fwd_kernelINS_13Kernel_traitsI6__halfffffjLj4096ELj1ELj1ELj4ELj16ENS_18Kernel_traits_baseILj4096ES2_ffffjLj128EEEEELb0ELb0ELb0ELb1EEEvNS_9FwdParamsE:
        /* <DEDUP_REMOVED lines=13> */
[----:B------:R0:W5:Y:S04]  /*00d0*/  @P2 LDG.E.64 R68, desc[UR4][R4.64] ;  /* 0x0000000404442981 */ /* 0x000168000c1e1b00 */
[----:B------:R0:W5:Y:S04]  /*00e0*/  @P2 LDG.E.64 R66, desc[UR4][R4.64+0x400] ;  /* 0x0004000404422981 */ /* 0x000168000c1e1b00 */
[----:B------:R0:W5:Y:S04]  /*00f0*/  @P2 LDG.E.64 R64, desc[UR4][R4.64+0x800] ;  /* 0x0008000404402981 */ /* 0x000168000c1e1b00 */
[----:B------:R0:W5:Y:S04]  /*0100*/  @P2 LDG.E.64 R62, desc[UR4][R4.64+0xc00] ;  /* 0x000c0004043e2981 */ /* 0x000168000c1e1b00 */
[----:B------:R0:W5:Y:S04]  /*0110*/  @P2 LDG.E.64 R60, desc[UR4][R4.64+0x1000] ;  /* 0x00100004043c2981 */ /* 0x000168000c1e1b00 */
[----:B------:R0:W5:Y:S01]  /*0120*/  @P2 LDG.E.64 R58, desc[UR4][R4.64+0x1400] ;  /* 0x00140004043a2981 */ /* 0x000162000c1e1b00 */
[----:B-1----:R-:W-:Y:S01]  /*0130*/  LEA.HI R94, R71, UR6, RZ, 0x19 ;  /* 0x00000006475e7c11 */ /* 0x002fe2000f8fc8ff */
[----:B------:R-:W-:Y:S01]  /*0140*/  ULDC UR6, c[0x0][0x214] ;  /* 0x0000850000067ab9 */ /* 0x000fe20000000800 */
[----:B------:R-:W-:Y:S01]  /*0150*/  IADD3 R2, P0, R0, UR8, RZ ;  /* 0x0000000800027c10 */ /* 0x000fe2000ff1e0ff */
[----:B------:R0:W5:Y:S01]  /*0160*/  @P2 LDG.E.64 R56, desc[UR4][R4.64+0x1800] ;  /* 0x0018000404382981 */ /* 0x000162000c1e1b00 */
[----:B------:R-:W-:Y:S01]  /*0170*/  ISETP.GE.AND P1, PT, R94, UR6, PT ;  /* 0x000000065e007c0c */ /* 0x000fe2000bf26270 */
[----:B------:R-:W-:Y:S01]  /*0180*/  ULDC.64 UR6, c[0x0][0x230] ;  /* 0x00008c0000067ab9 */ /* 0x000fe20000000a00 */
[----:B------:R-:W-:Y:S01]  /*0190*/  IADD3.X R3, RZ, UR9, RZ, P0, !PT ;  /* 0x00000009ff037c10 */ /* 0x000fe200087fe4ff */
[----:B------:R0:W5:Y:S01]  /*01a0*/  @P2 LDG.E.64 R54, desc[UR4][R4.64+0x1c00] ;  /* 0x001c000404362981 */ /* 0x000162000c1e1b00 */
[----:B--2---:R-:W-:-:S04]  /*01b0*/  LOP3.LUT P0, RZ, R6, UR6, RZ, 0xfc, !PT ;  /* 0x0000000606ff7c12 */ /* 0x004fc8000f80fcff */
[----:B------:R-:W-:-:S05]  /*01c0*/  LOP3.LUT P0, RZ, R7, UR7, RZ, 0xfc, P0 ;  /* 0x0000000707ff7c12 */ /* 0x000fca000800fcff */
[----:B0-----:R-:W-:Y:S08]  /*01d0*/  @P1 EXIT ;  /* 0x000000000000194d */ /* 0x001ff00003800000 */
[----:B------:R-:W2:Y:S04]  /*01e0*/  LDG.E.64 R90, desc[UR4][R2.64] ;  /* 0x00000004025a7981 */ /* 0x000ea8000c1e1b00 */
[----:B------:R-:W3:Y:S04]  /*01f0*/  LDG.E.64 R86, desc[UR4][R2.64+0x400] ;  /* 0x0004000402567981 */ /* 0x000ee8000c1e1b00 */
[----:B------:R-:W4:Y:S04]  /*0200*/  LDG.E.64 R82, desc[UR4][R2.64+0x800] ;  /* 0x0008000402527981 */ /* 0x000f28000c1e1b00 */
[----:B------:R-:W4:Y:S04]  /*0210*/  LDG.E.64 R52, desc[UR4][R2.64+0xc00] ;  /* 0x000c000402347981 */ /* 0x000f28000c1e1b00 */
[----:B------:R-:W4:Y:S04]  /*0220*/  LDG.E.64 R22, desc[UR4][R2.64+0x1000] ;  /* 0x0010000402167981 */ /* 0x000f28000c1e1b00 */
[----:B------:R-:W4:Y:S04]  /*0230*/  LDG.E.64 R20, desc[UR4][R2.64+0x1400] ;  /* 0x0014000402147981 */ /* 0x000f28000c1e1b00 */
[----:B------:R-:W4:Y:S04]  /*0240*/  LDG.E.64 R18, desc[UR4][R2.64+0x1800] ;  /* 0x0018000402127981 */ /* 0x000f28000c1e1b00 */
[----:B------:R0:W4:Y:S01]  /*0250*/  LDG.E.64 R16, desc[UR4][R2.64+0x1c00] ;  /* 0x001c000402107981 */ /* 0x000122000c1e1b00 */
[----:B-----5:R-:W-:-:S02]  /*0260*/  @!P2 CS2R R68, SRZ ;  /* 0x000000000044a805 */ /* 0x020fc4000001ff00 */
[----:B------:R-:W-:Y:S02]  /*0270*/  @!P2 CS2R R66, SRZ ;  /* 0x000000000042a805 */ /* 0x000fe4000001ff00 */
[----:B------:R-:W-:Y:S02]  /*0280*/  @!P2 CS2R R64, SRZ ;  /* 0x000000000040a805 */ /* 0x000fe4000001ff00 */
[----:B------:R-:W-:Y:S02]  /*0290*/  @!P2 CS2R R62, SRZ ;  /* 0x00000000003ea805 */ /* 0x000fe4000001ff00 */
[----:B------:R-:W-:Y:S02]  /*02a0*/  @!P2 CS2R R60, SRZ ;  /* 0x00000000003ca805 */ /* 0x000fe4000001ff00 */
[----:B------:R-:W-:Y:S02]  /*02b0*/  @!P2 CS2R R58, SRZ ;  /* 0x00000000003aa805 */ /* 0x000fe4000001ff00 */
[----:B------:R-:W-:Y:S01]  /*02c0*/  SHF.R.U64 R24, R68, 0x10, R69 ;  /* 0x0000001044187819 */ /* 0x000fe20000001245 */
[----:B------:R-:W-:Y:S01]  /*02d0*/  HADD2.F32 R70, -RZ, R68.H0_H0 ;  /* 0x20000044ff467230 */ /* 0x000fe20000004100 */
[----:B------:R-:W-:-:S02]  /*02e0*/  @!P2 CS2R R56, SRZ ;  /* 0x000000000038a805 */ /* 0x000fc4000001ff00 */
[----:B------:R-:W-:Y:S01]  /*02f0*/  SHF.R.U64 R14, R66, 0x10, R67 ;  /* 0x00000010420e7819 */ /* 0x000fe20000001243 */
[----:B------:R-:W-:Y:S01]  /*0300*/  HADD2.F32 R68, -RZ, R66.H0_H0 ;  /* 0x20000042ff447230 */ /* 0x000fe20000004100 */
[----:B------:R-:W-:Y:S02]  /*0310*/  @!P2 CS2R R54, SRZ ;  /* 0x000000000036a805 */ /* 0x000fe4000001ff00 */
[----:B------:R-:W-:Y:S01]  /*0320*/  SHF.R.U64 R12, R64, 0x10, R65 ;  /* 0x00000010400c7819 */ /* 0x000fe20000001241 */
[----:B------:R-:W-:Y:S01]  /*0330*/  HADD2.F32 R66, -RZ, R64.H0_H0 ;  /* 0x20000040ff427230 */ /* 0x000fe20000004100 */
[----:B------:R-:W-:Y:S01]  /*0340*/  ISETP.NE.U32.AND P1, PT, R6, RZ, PT ;  /* 0x000000ff0600720c */ /* 0x000fe20003f25070 */
[----:B------:R-:W-:Y:S01]  /*0350*/  HADD2.F32 R64, -RZ, R62.H0_H0 ;  /* 0x2000003eff407230 */ /* 0x000fe20000004100 */
[----:B------:R-:W-:Y:S01]  /*0360*/  SHF.R.U64 R10, R62, 0x10, R63 ;  /* 0x000000103e0a7819 */ /* 0x000fe2000000123f */
[----:B------:R-:W-:Y:S01]  /*0370*/  HADD2.F32 R62, -RZ, R60.H0_H0 ;  /* 0x2000003cff3e7230 */ /* 0x000fe20000004100 */
[----:B------:R-:W-:Y:S01]  /*0380*/  SHF.R.U64 R8, R60, 0x10, R61 ;  /* 0x000000103c087819 */ /* 0x000fe2000000123d */
[----:B------:R-:W-:Y:S01]  /*0390*/  HADD2.F32 R60, -RZ, R58.H0_H0 ;  /* 0x2000003aff3c7230 */ /* 0x000fe20000004100 */
[----:B------:R-:W-:Y:S01]  /*03a0*/  SHF.R.U64 R6, R58, 0x10, R59 ;  /* 0x000000103a067819 */ /* 0x000fe2000000123b */
[----:B------:R-:W-:Y:S01]  /*03b0*/  HADD2.F32 R58, -RZ, R56.H0_H0 ;  /* 0x20000038ff3a7230 */ /* 0x000fe20000004100 */
[----:B------:R-:W-:Y:S01]  /*03c0*/  SHF.R.U64 R4, R56, 0x10, R57 ;  /* 0x0000001038047819 */ /* 0x000fe20000001239 */
[----:B------:R-:W-:Y:S01]  /*03d0*/  HADD2.F32 R56, -RZ, R54.H0_H0 ;  /* 0x20000036ff387230 */ /* 0x000fe20000004100 */
[----:B------:R-:W-:Y:S01]  /*03e0*/  ISETP.NE.AND.EX P1, PT, R7, RZ, PT, P1 ;  /* 0x000000ff0700720c */ /* 0x000fe20003f25310 */
[----:B------:R-:W-:Y:S01]  /*03f0*/  ULDC.U8 UR6, c[0x0][0x2a0] ;  /* 0x0000a80000067ab9 */ /* 0x000fe20000000000 */
[----:B0-----:R-:W-:Y:S01]  /*0400*/  SHF.R.U64 R2, R54, 0x10, R55 ;  /* 0x0000001036027819 */ /* 0x001fe20000001237 */
[----:B------:R-:W-:Y:S01]  /*0410*/  HFMA2.MMA R46, -RZ, RZ, 0, 5.9604644775390625e-08 ;  /* 0x00000001ff2e7435 */ /* 0x000fe200000001ff */
[----:B------:R-:W-:Y:S01]  /*0420*/  SHF.R.U32.HI R15, RZ, 0x10, R69 ;  /* 0x00000010ff0f7819 */ /* 0x000fe20000011645 */
[----:B------:R-:W-:Y:S01]  /*0430*/  HADD2.F32 R69, -RZ, R69.H0_H0 ;  /* 0x20000045ff457230 */ /* 0x000fe20000004100 */
        /* <DEDUP_REMOVED lines=14> */
[----:B------:R-:W-:Y:S01]  /*0520*/  ISETP.NE.AND P4, PT, RZ, UR6, PT ;  /* 0x00000006ff007c0c */ /* 0x000fe2000bf85270 */
[----:B------:R-:W-:Y:S01]  /*0530*/  HADD2.F32 R15, -RZ, R15.H0_H0 ;  /* 0x2000000fff0f7230 */ /* 0x000fe20000004100 */
[----:B------:R-:W-:Y:S01]  /*0540*/  ULDC UR7, c[0x0][0x218] ;  /* 0x0000860000077ab9 */ /* 0x000fe20000000800 */
[----:B------:R-:W-:Y:S01]  /*0550*/  HADD2.F32 R14, -RZ, R14.H0_H0 ;  /* 0x2000000eff0e7230 */ /* 0x000fe20000004100 */
[----:B------:R-:W-:Y:S01]  /*0560*/  ULDC UR8, c[0x0][0x290] ;  /* 0x0000a40000087ab9 */ /* 0x000fe20000000800 */
[----:B------:R-:W-:Y:S01]  /*0570*/  HADD2.F32 R13, -RZ, R13.H0_H0 ;  /* 0x2000000dff0d7230 */ /* 0x000fe20000004100 */
[----:B------:R-:W-:Y:S01]  /*0580*/  ULDC.64 UR14, c[0x0][0x230] ;  /* 0x00008c00000e7ab9 */ /* 0x000fe20000000a00 */
[----:B------:R-:W-:Y:S01]  /*0590*/  HADD2.F32 R12, -RZ, R12.H0_H0 ;  /* 0x2000000cff0c7230 */ /* 0x000fe20000004100 */
[----:B------:R-:W-:Y:S01]  /*05a0*/  ULDC.64 UR10, c[0x0][0x2b8] ;  /* 0x0000ae00000a7ab9 */ /* 0x000fe20000000a00 */
[----:B------:R-:W-:Y:S01]  /*05b0*/  HADD2.F32 R11, -RZ, R11.H0_H0 ;  /* 0x2000000bff0b7230 */ /* 0x000fe20000004100 */
[----:B------:R-:W-:Y:S01]  /*05c0*/  ULDC.64 UR12, c[0x0][0x210] ;  /* 0x00008400000c7ab9 */ /* 0x000fe20000000a00 */
        /* <DEDUP_REMOVED lines=9> */
[----:B------:R-:W-:Y:S01]  /*0660*/  HADD2.F32 R0, -RZ, R0.H0_H0 ;  /* 0x20000000ff007230 */ /* 0x000fe20000004100 */
[--C-:B--2---:R-:W-:Y:S01]  /*0670*/  SHF.R.U64 R92, R90, 0x10, R91.reuse ;  /* 0x000000105a5c7819 */ /* 0x104fe2000000125b */
[----:B------:R-:W-:Y:S01]  /*0680*/  HADD2.F32 R93, -RZ, R90.H0_H0 ;  /* 0x2000005aff5d7230 */ /* 0x000fe20000004100 */
[----:B------:R-:W-:Y:S01]  /*0690*/  SHF.R.U32.HI R90, RZ, 0x10, R91 ;  /* 0x00000010ff5a7819 */ /* 0x000fe2000001165b */
[----:B------:R-:W-:Y:S01]  /*06a0*/  HADD2.F32 R91, -RZ, R91.H0_H0 ;  /* 0x2000005bff5b7230 */ /* 0x000fe20000004100 */
[--C-:B---3--:R-:W-:Y:S01]  /*06b0*/  SHF.R.U64 R88, R86, 0x10, R87.reuse ;  /* 0x0000001056587819 */ /* 0x108fe20000001257 */
[----:B------:R-:W-:Y:S01]  /*06c0*/  HADD2.F32 R89, -RZ, R86.H0_H0 ;  /* 0x20000056ff597230 */ /* 0x000fe20000004100 */
[----:B------:R-:W-:Y:S01]  /*06d0*/  SHF.R.U32.HI R86, RZ, 0x10, R87 ;  /* 0x00000010ff567819 */ /* 0x000fe20000011657 */
[----:B------:R-:W-:Y:S01]  /*06e0*/  HADD2.F32 R87, -RZ, R87.H0_H0 ;  /* 0x20000057ff577230 */ /* 0x000fe20000004100 */
[--C-:B----4-:R-:W-:Y:S01]  /*06f0*/  SHF.R.U64 R84, R82, 0x10, R83.reuse ;  /* 0x0000001052547819 */ /* 0x110fe20000001253 */
        /* <DEDUP_REMOVED lines=39> */
[----:B------:R-:W-:-:S07]  /*0970*/  HADD2.F32 R81, -RZ, R81.H0_H0 ;  /* 0x20000051ff517230 */ /* 0x000fce0000004100 */
.L_x_24095:
[----:B------:R-:W0:Y:S01]  /*0980*/  @P1 LDC.64 R34, c[0x0][0x270] ;  /* 0x00009c00ff221b82 */ /* 0x000e220000000a00 */
[----:B------:R-:W-:Y:S01]  /*0990*/  IMAD R32, R94, UR7, RZ ;  /* 0x000000075e207c24 */ /* 0x000fe2000f8e02ff */
[----:B------:R-:W-:Y:S02]  /*09a0*/  LOP3.LUT R36, R71, 0x7f, RZ, 0xc0, !PT ;  /* 0x0000007f47247812 */ /* 0x000fe400078ec0ff */
[----:B------:R-:W-:Y:S02]  /*09b0*/  MOV R45, 0x3f800000 ;  /* 0x3f800000002d7802 */ /* 0x000fe40000000f00 */
[----:B------:R-:W-:Y:S02]  /*09c0*/  SHF.R.S32.HI R33, RZ, 0x1f, R32 ;  /* 0x0000001fff217819 */ /* 0x000fe40000011420 */
[----:B-1----:R-:W1:Y:S01]  /*09d0*/  LDC.64 R118, c[0x0][0x220] ;  /* 0x00008800ff767b82 */ /* 0x002e620000000a00 */
[----:B------:R-:W-:Y:S02]  /*09e0*/  ISETP.NE.U32.AND P2, PT, RZ, UR14, PT ;  /* 0x0000000eff007c0c */ /* 0x000fe4000bf45070 */
[----:B------:R-:W-:-:S02]  /*09f0*/  LEA.HI R33, R33, R32, RZ, 0x2 ;  /* 0x0000002021217211 */ /* 0x000fc400078f10ff */
[----:B------:R-:W-:Y:S02]  /*0a00*/  ISETP.NE.AND.EX P2, PT, RZ, UR15, PT, P2 ;  /* 0x0000000fff007c0c */ /* 0x000fe4000bf45320 */
[----:B------:R-:W-:Y:S01]  /*0a10*/  LEA.HI.SX32 R36, R33, R36, 0x1e ;  /* 0x0000002421247211 */ /* 0x000fe200078ff2ff */
[----:B0-----:R-:W-:-:S10]  /*0a20*/  @P1 IMAD.WIDE R34, R94, 0x4, R34 ;  /* 0x000000045e221825 */ /* 0x001fd400078e0222 */
[C---:B------:R-:W-:Y:S01]  /*0a30*/  @P2 LEA R38, P3, R36.reuse, UR14, 0x4 ;  /* 0x0000000e24262c11 */ /* 0x040fe2000f8620ff */
[----:B------:R-:W2:Y:S01]  /*0a40*/  @P1 LDG.E R45, desc[UR4][R34.64] ;  /* 0x00000004222d1981 */ /* 0x000ea2000c1e1900 */
[----:B-1----:R-:W-:-:S06]  /*0a50*/  IMAD.WIDE.U32 R32, R36, 0x10, R118 ;  /* 0x0000001024207825 */ /* 0x002fcc00078e0076 */
[----:B------:R-:W2:Y:S01]  /*0a60*/  LDG.E.128 R32, desc[UR4][R32.64] ;  /* 0x0000000420207981 */ /* 0x000ea2000c1e1d00 */
[----:B------:R-:W-:Y:S02]  /*0a70*/  @P2 LEA.HI.X R39, R36, UR15, RZ, 0x4, P3 ;  /* 0x0000000f24272c11 */ /* 0x000fe400098f24ff */
[----:B------:R-:W-:-:S03]  /*0a80*/  ISETP.NE.U32.AND P3, PT, RZ, UR14, PT ;  /* 0x0000000eff007c0c */ /* 0x000fc6000bf65070 */
[----:B-----5:R2:W5:Y:S01]  /*0a90*/  @P2 LDG.E.128 R24, desc[UR4][R38.64] ;  /* 0x0000000426182981 */ /* 0x020562000c1e1d00 */
[----:B------:R-:W-:Y:S01]  /*0aa0*/  ISETP.NE.AND.EX P3, PT, RZ, UR15, PT, P3 ;  /* 0x0000000fff007c0c */ /* 0x000fe2000bf65330 */
[----:B--2---:R-:W-:-:S12]  /*0ab0*/  FMUL.FTZ R38, R32, R45 ;  /* 0x0000002d20267220 */ /* 0x004fd80000410000 */
[----:B------:R-:W-:Y:S05]  /*0ac0*/  @P3 BRA `(.L_x_23998) ;  /* 0x0000000000083947 */ /* 0x000fea0003800000 */
[----:B------:R-:W-:Y:S05]  /*0ad0*/  @P0 BRA `(.L_x_23999) ;  /* 0x0000000000080947 */ /* 0x000fea0003800000 */
[----:B------:R-:W-:Y:S05]  /*0ae0*/  BRA `(.L_x_24000) ;  /* 0x0000000000087947 */ /* 0x000fea0003800000 */
.L_x_23998:
[----:B-----5:R-:W-:-:S07]  /*0af0*/  FADD.FTZ R38, R24, R38 ;  /* 0x0000002618267221 */ /* 0x020fce0000010000 */
.L_x_23999:
[----:B------:R-:W-:-:S07]  /*0b00*/  MOV R28, R38 ;  /* 0x00000026001c7202 */ /* 0x000fce0000000f00 */
.L_x_24000:
[----:B------:R-:W-:Y:S01]  /*0b10*/  FMUL.FTZ R40, R33, R45 ;  /* 0x0000002d21287220 */ /* 0x000fe20000410000 */
[----:B------:R-:W-:Y:S06]  /*0b20*/  @P3 BRA `(.L_x_24001) ;  /* 0x0000000000083947 */ /* 0x000fec0003800000 */
[----:B------:R-:W-:Y:S05]  /*0b30*/  @P0 BRA `(.L_x_24002) ;  /* 0x0000000000080947 */ /* 0x000fea0003800000 */
[----:B------:R-:W-:Y:S05]  /*0b40*/  BRA `(.L_x_24003) ;  /* 0x0000000000087947 */ /* 0x000fea0003800000 */
.L_x_24001:
[----:B-----5:R-:W-:-:S07]  /*0b50*/  FADD.FTZ R40, R25, R40 ;  /* 0x0000002819287221 */ /* 0x020fce0000010000 */
.L_x_24002:
[----:B------:R-:W-:-:S07]  /*0b60*/  MOV R29, R40 ;  /* 0x00000028001d7202 */ /* 0x000fce0000000f00 */
.L_x_24003:
[----:B------:R-:W-:Y:S01]  /*0b70*/  FMUL.FTZ R42, R34, R45 ;  /* 0x0000002d222a7220 */ /* 0x000fe20000410000 */
[----:B------:R-:W-:Y:S06]  /*0b80*/  @P3 BRA `(.L_x_24004) ;  /* 0x0000000000083947 */ /* 0x000fec0003800000 */
[----:B------:R-:W-:Y:S05]  /*0b90*/  @P0 BRA `(.L_x_24005) ;  /* 0x0000000000080947 */ /* 0x000fea0003800000 */
[----:B------:R-:W-:Y:S05]  /*0ba0*/  BRA `(.L_x_24006) ;  /* 0x0000000000087947 */ /* 0x000fea0003800000 */
.L_x_24004:
[----:B-----5:R-:W-:-:S07]  /*0bb0*/  FADD.FTZ R42, R26, R42 ;  /* 0x0000002a1a2a7221 */ /* 0x020fce0000010000 */
.L_x_24005:
[----:B------:R-:W-:-:S07]  /*0bc0*/  MOV R30, R42 ;  /* 0x0000002a001e7202 */ /* 0x000fce0000000f00 */
.L_x_24006:
[----:B------:R-:W-:Y:S01]  /*0bd0*/  FMUL.FTZ R44, R35, R45 ;  /* 0x0000002d232c7220 */ /* 0x000fe20000410000 */
[----:B------:R-:W-:Y:S06]  /*0be0*/  @P3 BRA `(.L_x_24007) ;  /* 0x0000000000083947 */ /* 0x000fec0003800000 */
[----:B------:R-:W-:Y:S05]  /*0bf0*/  @P0 BRA `(.L_x_24008) ;  /* 0x0000000000080947 */ /* 0x000fea0003800000 */
[----:B------:R-:W-:Y:S05]  /*0c00*/  BRA `(.L_x_24009) ;  /* 0x0000000000087947 */ /* 0x000fea0003800000 */
.L_x_24007:
[----:B-----5:R-:W-:-:S07]  /*0c10*/  FADD.FTZ R44, R27, R44 ;  /* 0x0000002c1b2c7221 */ /* 0x020fce0000010000 */
.L_x_24008:
[----:B------:R-:W-:-:S07]  /*0c20*/  MOV R31, R44 ;  /* 0x0000002c001f7202 */ /* 0x000fce0000000f00 */
.L_x_24009:
[----:B------:R-:W0:Y:S01]  /*0c30*/  @P0 LDC.64 R32, c[0x0][0x238] ;  /* 0x00008e00ff200b82 */ /* 0x000e220000000a00 */
[----:B------:R-:W-:-:S05]  /*0c40*/  IADD3 R37, R36, 0x80, RZ ;  /* 0x0000008024257810 */ /* 0x000fca0007ffe0ff */
[----:B------:R-:W-:Y:S02]  /*0c50*/  IMAD.WIDE.U32 R34, R37, 0x10, R118 ;  /* 0x0000001025227825 */ /* 0x000fe400078e0076 */
[----:B------:R-:W1:Y:S01]  /*0c60*/  @P2 LDC.64 R48, c[0x0][0x230] ;  /* 0x00008c00ff302b82 */ /* 0x000e620000000a00 */
[----:B0-----:R-:W-:-:S04]  /*0c70*/  @P0 LEA R32, P5, R36, R32, 0x4 ;  /* 0x0000002024200211 */ /* 0x001fc800078a20ff */
[----:B------:R-:W-:Y:S01]  /*0c80*/  @P0 LEA.HI.X R33, R36, R33, RZ, 0x4, P5 ;  /* 0x0000002124210211 */ /* 0x000fe200028f24ff */
[----:B-1----:R-:W-:-:S04]  /*0c90*/  @P2 IMAD.WIDE.U32 R48, R37, 0x10, R48 ;  /* 0x0000001025302825 */ /* 0x002fc800078e0030 */
[----:B------:R0:W-:Y:S04]  /*0ca0*/  @P0 STG.E.128 desc[UR4][R32.64], R28 ;  /* 0x0000001c20000986 */ /* 0x0001e8000c101d04 */
[----:B-----5:R1:W5:Y:S04]  /*0cb0*/  @P2 LDG.E.128 R24, desc[UR4][R48.64] ;  /* 0x0000000430182981 */ /* 0x020368000c1e1d00 */
[----:B0-----:R-:W2:Y:S02]  /*0cc0*/  LDG.E.128 R32, desc[UR4][R34.64] ;  /* 0x0000000422207981 */ /* 0x001ea4000c1e1d00 */
[----:B--2---:R-:W-:Y:S01]  /*0cd0*/  FMUL.FTZ R41, R32, R45 ;  /* 0x0000002d20297220 */ /* 0x004fe20000410000 */
[----:B-1----:R-:W-:Y:S06]  /*0ce0*/  @P3 BRA `(.L_x_24010) ;  /* 0x0000000000083947 */ /* 0x002fec0003800000 */
[----:B------:R-:W-:Y:S05]  /*0cf0*/  @P0 BRA `(.L_x_24011) ;  /* 0x0000000000080947 */ /* 0x000fea0003800000 */
[----:B------:R-:W-:Y:S05]  /*0d00*/  BRA `(.L_x_24012) ;  /* 0x0000000000087947 */ /* 0x000fea0003800000 */
.L_x_24010:
[----:B-----5:R-:W-:-:S07]  /*0d10*/  FADD.FTZ R41, R24, R41 ;  /* 0x0000002918297221 */ /* 0x020fce0000010000 */
.L_x_24011:
[----:B------:R-:W-:-:S07]  /*0d20*/  MOV R28, R41 ;  /* 0x00000029001c7202 */ /* 0x000fce0000000f00 */
.L_x_24012:
[----:B------:R-:W-:Y:S01]  /*0d30*/  FMUL.FTZ R43, R33, R45 ;  /* 0x0000002d212b7220 */ /* 0x000fe20000410000 */
[----:B------:R-:W-:Y:S06]  /*0d40*/  @P3 BRA `(.L_x_24013) ;  /* 0x0000000000083947 */ /* 0x000fec0003800000 */
[----:B------:R-:W-:Y:S05]  /*0d50*/  @P0 BRA `(.L_x_24014) ;  /* 0x0000000000080947 */ /* 0x000fea0003800000 */
[----:B------:R-:W-:Y:S05]  /*0d60*/  BRA `(.L_x_24015) ;  /* 0x0000000000087947 */ /* 0x000fea0003800000 */
.L_x_24013:
[----:B-----5:R-:W-:-:S07]  /*0d70*/  FADD.FTZ R43, R25, R43 ;  /* 0x0000002b192b7221 */ /* 0x020fce0000010000 */
.L_x_24014:
[----:B------:R-:W-:-:S07]  /*0d80*/  MOV R29, R43 ;  /* 0x0000002b001d7202 */ /* 0x000fce0000000f00 */
.L_x_24015:
[----:B------:R-:W-:Y:S01]  /*0d90*/  FMUL.FTZ R47, R34, R45 ;  /* 0x0000002d222f7220 */ /* 0x000fe20000410000 */
[----:B------:R-:W-:Y:S06]  /*0da0*/  @P3 BRA `(.L_x_24016) ;  /* 0x0000000000083947 */ /* 0x000fec0003800000 */
[----:B------:R-:W-:Y:S05]  /*0db0*/  @P0 BRA `(.L_x_24017) ;  /* 0x0000000000080947 */ /* 0x000fea0003800000 */
[----:B------:R-:W-:Y:S05]  /*0dc0*/  BRA `(.L_x_24018) ;  /* 0x0000000000087947 */ /* 0x000fea0003800000 */
.L_x_24016:
[----:B-----5:R-:W-:-:S07]  /*0dd0*/  FADD.FTZ R47, R26, R47 ;  /* 0x0000002f1a2f7221 */ /* 0x020fce0000010000 */
.L_x_24017:
[----:B------:R-:W-:-:S07]  /*0de0*/  MOV R30, R47 ;  /* 0x0000002f001e7202 */ /* 0x000fce0000000f00 */
.L_x_24018:
[----:B------:R-:W-:Y:S01]  /*0df0*/  FMUL.FTZ R50, R35, R45 ;  /* 0x0000002d23327220 */ /* 0x000fe20000410000 */
[----:B------:R-:W-:Y:S06]  /*0e00*/  @P3 BRA `(.L_x_24019) ;  /* 0x0000000000083947 */ /* 0x000fec0003800000 */
[----:B------:R-:W-:Y:S05]  /*0e10*/  @P0 BRA `(.L_x_24020) ;  /* 0x0000000000080947 */ /* 0x000fea0003800000 */
[----:B------:R-:W-:Y:S05]  /*0e20*/  BRA `(.L_x_24021) ;  /* 0x0000000000087947 */ /* 0x000fea0003800000 */
.L_x_24019:
[----:B-----5:R-:W-:-:S07]  /*0e30*/  FADD.FTZ R50, R27, R50 ;  /* 0x000000321b327221 */ /* 0x020fce0000010000 */
.L_x_24020:
[----:B------:R-:W-:-:S07]  /*0e40*/  MOV R31, R50 ;  /* 0x00000032001f7202 */ /* 0x000fce0000000f00 */
.L_x_24021:
[----:B------:R-:W0:Y:S01]  /*0e50*/  @P0 LDC.64 R34, c[0x0][0x238] ;  /* 0x00008e00ff220b82 */ /* 0x000e220000000a00 */
[----:B------:R-:W-:-:S05]  /*0e60*/  IADD3 R39, R36, 0x100, RZ ;  /* 0x0000010024277810 */ /* 0x000fca0007ffe0ff */
[----:B------:R-:W-:Y:S02]  /*0e70*/  IMAD.WIDE.U32 R32, R39, 0x10, R118 ;  /* 0x0000001027207825 */ /* 0x000fe400078e0076 */
[----:B------:R-:W1:Y:S02]  /*0e80*/  @P2 LDC.64 R48, c[0x0][0x230] ;  /* 0x00008c00ff302b82 */ /* 0x000e640000000a00 */
[----:B0-----:R-:W-:-:S05]  /*0e90*/  @P0 IMAD.WIDE.U32 R34, R37, 0x10, R34 ;  /* 0x0000001025220825 */ /* 0x001fca00078e0022 */
[----:B------:R0:W-:Y:S01]  /*0ea0*/  @P0 STG.E.128 desc[UR4][R34.64], R28 ;  /* 0x0000001c22000986 */ /* 0x0001e2000c101d04 */
[----:B-1----:R-:W-:-:S05]  /*0eb0*/  @P2 IMAD.WIDE.U32 R48, R39, 0x10, R48 ;  /* 0x0000001027302825 */ /* 0x002fca00078e0030 */
[----:B-----5:R1:W5:Y:S04]  /*0ec0*/  @P2 LDG.E.128 R24, desc[UR4][R48.64] ;  /* 0x0000000430182981 */ /* 0x020368000c1e1d00 */
[----:B0-----:R-:W2:Y:S02]  /*0ed0*/  LDG.E.128 R32, desc[UR4][R32.64] ;  /* 0x0000000420207981 */ /* 0x001ea4000c1e1d00 */
[----:B--2---:R-:W-:Y:S01]  /*0ee0*/  FMUL.FTZ R51, R32, R45 ;  /* 0x0000002d20337220 */ /* 0x004fe20000410000 */
[----:B-1----:R-:W-:Y:S06]  /*0ef0*/  @P3 BRA `(.L_x_24022) ;  /* 0x0000000000083947 */ /* 0x002fec0003800000 */
[----:B------:R-:W-:Y:S05]  /*0f00*/  @P0 BRA `(.L_x_24023) ;  /* 0x0000000000080947 */ /* 0x000fea0003800000 */
[----:B------:R-:W-:Y:S05]  /*0f10*/  BRA `(.L_x_24024) ;  /* 0x0000000000087947 */ /* 0x000fea0003800000 */
.L_x_24022:
[----:B-----5:R-:W-:-:S07]  /*0f20*/  FADD.FTZ R51, R24, R51 ;  /* 0x0000003318337221 */ /* 0x020fce0000010000 */
.L_x_24023:
[----:B------:R-:W-:-:S07]  /*0f30*/  MOV R28, R51 ;  /* 0x00000033001c7202 */ /* 0x000fce0000000f00 */
.L_x_24024:
[----:B------:R-:W-:Y:S01]  /*0f40*/  FMUL.FTZ R95, R33, R45 ;  /* 0x0000002d215f7220 */ /* 0x000fe20000410000 */
[----:B------:R-:W-:Y:S06]  /*0f50*/  @P3 BRA `(.L_x_24025) ;  /* 0x0000000000083947 */ /* 0x000fec0003800000 */
[----:B------:R-:W-:Y:S05]  /*0f60*/  @P0 BRA `(.L_x_24026) ;  /* 0x0000000000080947 */ /* 0x000fea0003800000 */
[----:B------:R-:W-:Y:S05]  /*0f70*/  BRA `(.L_x_24027) ;  /* 0x0000000000087947 */ /* 0x000fea0003800000 */
.L_x_24025:
[----:B-----5:R-:W-:-:S07]  /*0f80*/  FADD.FTZ R95, R25, R95 ;  /* 0x0000005f195f7221 */ /* 0x020fce0000010000 */
.L_x_24026:
[----:B------:R-:W-:-:S07]  /*0f90*/  MOV R29, R95 ;  /* 0x0000005f001d7202 */ /* 0x000fce0000000f00 */
.L_x_24027:
[----:B------:R-:W-:Y:S01]  /*0fa0*/  FMUL.FTZ R96, R34, R45 ;  /* 0x0000002d22607220 */ /* 0x000fe20000410000 */
[----:B------:R-:W-:Y:S06]  /*0fb0*/  @P3 BRA `(.L_x_24028) ;  /* 0x0000000000083947 */ /* 0x000fec0003800000 */
[----:B------:R-:W-:Y:S05]  /*0fc0*/  @P0 BRA `(.L_x_24029) ;  /* 0x0000000000080947 */ /* 0x000fea0003800000 */
[----:B------:R-:W-:Y:S05]  /*0fd0*/  BRA `(.L_x_24030) ;  /* 0x0000000000087947 */ /* 0x000fea0003800000 */
.L_x_24028:
[----:B-----5:R-:W-:-:S07]  /*0fe0*/  FADD.FTZ R96, R26, R96 ;  /* 0x000000601a607221 */ /* 0x020fce0000010000 */
.L_x_24029:
[----:B------:R-:W-:-:S07]  /*0ff0*/  MOV R30, R96 ;  /* 0x00000060001e7202 */ /* 0x000fce0000000f00 */
.L_x_24030:
[----:B------:R-:W-:Y:S01]  /*1000*/  FMUL.FTZ R97, R35, R45 ;  /* 0x0000002d23617220 */ /* 0x000fe20000410000 */
[----:B------:R-:W-:Y:S06]  /*1010*/  @P3 BRA `(.L_x_24031) ;  /* 0x0000000000083947 */ /* 0x000fec0003800000 */
[----:B------:R-:W-:Y:S05]  /*1020*/  @P0 BRA `(.L_x_24032) ;  /* 0x0000000000080947 */ /* 0x000fea0003800000 */
[----:B------:R-:W-:Y:S05]  /*1030*/  BRA `(.L_x_24033) ;  /* 0x0000000000087947 */ /* 0x000fea0003800000 */
.L_x_24031:
[----:B-----5:R-:W-:-:S07]  /*1040*/  FADD.FTZ R97, R27, R97 ;  /* 0x000000611b617221 */ /* 0x020fce0000010000 */
.L_x_24032:
[----:B------:R-:W-:-:S07]  /*1050*/  MOV R31, R97 ;  /* 0x00000061001f7202 */ /* 0x000fce0000000f00 */
.L_x_24033:
[----:B------:R-:W0:Y:S01]  /*1060*/  @P0 LDC.64 R34, c[0x0][0x238] ;  /* 0x00008e00ff220b82 */ /* 0x000e220000000a00 */
[----:B------:R-:W-:-:S05]  /*1070*/  IADD3 R49, R36, 0x180, RZ ;  /* 0x0000018024317810 */ /* 0x000fca0007ffe0ff */
[----:B------:R-:W-:Y:S02]  /*1080*/  IMAD.WIDE.U32 R32, R49, 0x10, R118 ;  /* 0x0000001031207825 */ /* 0x000fe400078e0076 */
[----:B------:R-:W1:Y:S02]  /*1090*/  @P2 LDC.64 R98, c[0x0][0x230] ;  /* 0x00008c00ff622b82 */ /* 0x000e640000000a00 */
[----:B0-----:R-:W-:-:S05]  /*10a0*/  @P0 IMAD.WIDE.U32 R34, R39, 0x10, R34 ;  /* 0x0000001027220825 */ /* 0x001fca00078e0022 */
[----:B------:R0:W-:Y:S04]  /*10b0*/  @P0 STG.E.128 desc[UR4][R34.64], R28 ;  /* 0x0000001c22000986 */ /* 0x0001e8000c101d04 */
[----:B0-----:R-:W2:Y:S01]  /*10c0*/  LDG.E.128 R32, desc[UR4][R32.64] ;  /* 0x0000000420207981 */ /* 0x001ea2000c1e1d00 */
[----:B-1----:R-:W-:-:S05]  /*10d0*/  @P2 IMAD.WIDE.U32 R98, R49, 0x10, R98 ;  /* 0x0000001031622825 */ /* 0x002fca00078e0062 */
[----:B-----5:R2:W5:Y:S02]  /*10e0*/  @P2 LDG.E.128 R24, desc[UR4][R98.64] ;  /* 0x0000000462182981 */ /* 0x020564000c1e1d00 */
[----:B--2---:R-:W-:Y:S01]  /*10f0*/  FMUL.FTZ R99, R32, R45 ;  /* 0x0000002d20637220 */ /* 0x004fe20000410000 */
[----:B------:R-:W-:Y:S06]  /*1100*/  @P3 BRA `(.L_x_24034) ;  /* 0x0000000000083947 */ /* 0x000fec0003800000 */
[----:B------:R-:W-:Y:S05]  /*1110*/  @P0 BRA `(.L_x_24035) ;  /* 0x0000000000080947 */ /* 0x000fea0003800000 */
[----:B------:R-:W-:Y:S05]  /*1120*/  BRA `(.L_x_24036) ;  /* 0x0000000000087947 */ /* 0x000fea0003800000 */
.L_x_24034:
[----:B-----5:R-:W-:-:S07]  /*1130*/  FADD.FTZ R99, R24, R99 ;  /* 0x0000006318637221 */ /* 0x020fce0000010000 */
.L_x_24035:
[----:B------:R-:W-:-:S07]  /*1140*/  MOV R28, R99 ;  /* 0x00000063001c7202 */ /* 0x000fce0000000f00 */
.L_x_24036:
[----:B------:R-:W-:Y:S01]  /*1150*/  FMUL.FTZ R100, R33, R45 ;  /* 0x0000002d21647220 */ /* 0x000fe20000410000 */
[----:B------:R-:W-:Y:S06]  /*1160*/  @P3 BRA `(.L_x_24037) ;  /* 0x0000000000083947 */ /* 0x000fec0003800000 */
[----:B------:R-:W-:Y:S05]  /*1170*/  @P0 BRA `(.L_x_24038) ;  /* 0x0000000000080947 */ /* 0x000fea0003800000 */
[----:B------:R-:W-:Y:S05]  /*1180*/  BRA `(.L_x_24039) ;  /* 0x0000000000087947 */ /* 0x000fea0003800000 */
.L_x_24037:
[----:B-----5:R-:W-:-:S07]  /*1190*/  FADD.FTZ R100, R25, R100 ;  /* 0x0000006419647221 */ /* 0x020fce0000010000 */
.L_x_24038:
[----:B------:R-:W-:-:S07]  /*11a0*/  MOV R29, R100 ;  /* 0x00000064001d7202 */ /* 0x000fce0000000f00 */
.L_x_24039:
[----:B------:R-:W-:Y:S01]  /*11b0*/  FMUL.FTZ R101, R34, R45 ;  /* 0x0000002d22657220 */ /* 0x000fe20000410000 */
[----:B------:R-:W-:Y:S06]  /*11c0*/  @P3 BRA `(.L_x_24040) ;  /* 0x0000000000083947 */ /* 0x000fec0003800000 */
[----:B------:R-:W-:Y:S05]  /*11d0*/  @P0 BRA `(.L_x_24041) ;  /* 0x0000000000080947 */ /* 0x000fea0003800000 */
[----:B------:R-:W-:Y:S05]  /*11e0*/  BRA `(.L_x_24042) ;  /* 0x0000000000087947 */ /* 0x000fea0003800000 */
.L_x_24040:
[----:B-----5:R-:W-:-:S07]  /*11f0*/  FADD.FTZ R101, R26, R101 ;  /* 0x000000651a657221 */ /* 0x020fce0000010000 */
.L_x_24041:
[----:B------:R-:W-:-:S07]  /*1200*/  MOV R30, R101 ;  /* 0x00000065001e7202 */ /* 0x000fce0000000f00 */
.L_x_24042:
[----:B------:R-:W-:Y:S01]  /*1210*/  FMUL.FTZ R102, R35, R45 ;  /* 0x0000002d23667220 */ /* 0x000fe20000410000 */
[----:B------:R-:W-:Y:S06]  /*1220*/  @P3 BRA `(.L_x_24043) ;  /* 0x0000000000083947 */ /* 0x000fec0003800000 */
[----:B------:R-:W-:Y:S05]  /*1230*/  @P0 BRA `(.L_x_24044) ;  /* 0x0000000000080947 */ /* 0x000fea0003800000 */
[----:B------:R-:W-:Y:S05]  /*1240*/  BRA `(.L_x_24045) ;  /* 0x0000000000087947 */ /* 0x000fea0003800000 */
.L_x_24043:
[----:B-----5:R-:W-:-:S07]  /*1250*/  FADD.FTZ R102, R27, R102 ;  /* 0x000000661b667221 */ /* 0x020fce0000010000 */
.L_x_24044:
[----:B------:R-:W-:-:S07]  /*1260*/  MOV R31, R102 ;  /* 0x00000066001f7202 */ /* 0x000fce0000000f00 */
.L_x_24045:
        /* <DEDUP_REMOVED lines=13> */
.L_x_24046:
[----:B-----5:R-:W-:-:S07]  /*1340*/  FADD.FTZ R104, R24, R104 ;  /* 0x0000006818687221 */ /* 0x020fce0000010000 */
.L_x_24047:
[----:B------:R-:W-:-:S07]  /*1350*/  MOV R28, R104 ;  /* 0x00000068001c7202 */ /* 0x000fce0000000f00 */
.L_x_24048:
[----:B------:R-:W-:Y:S01]  /*1360*/  FMUL.FTZ R105, R33, R45 ;  /* 0x0000002d21697220 */ /* 0x000fe20000410000 */
[----:B------:R-:W-:Y:S06]  /*1370*/  @P3 BRA `(.L_x_24049) ;  /* 0x0000000000083947 */ /* 0x000fec0003800000 */
[----:B------:R-:W-:Y:S05]  /*1380*/  @P0 BRA `(.L_x_24050) ;  /* 0x0000000000080947 */ /* 0x000fea0003800000 */
[----:B------:R-:W-:Y:S05]  /*1390*/  BRA `(.L_x_24051) ;  /* 0x0000000000087947 */ /* 0x000fea0003800000 */
.L_x_24049:
[----:B-----5:R-:W-:-:S07]  /*13a0*/  FADD.FTZ R105, R25, R105 ;  /* 0x0000006919697221 */ /* 0x020fce0000010000 */
.L_x_24050:
[----:B------:R-:W-:-:S07]  /*13b0*/  MOV R29, R105 ;  /* 0x00000069001d7202 */ /* 0x000fce0000000f00 */
.L_x_24051:
[----:B------:R-:W-:Y:S01]  /*13c0*/  FMUL.FTZ R106, R34, R45 ;  /* 0x0000002d226a7220 */ /* 0x000fe20000410000 */
[----:B------:R-:W-:Y:S06]  /*13d0*/  @P3 BRA `(.L_x_24052) ;  /* 0x0000000000083947 */ /* 0x000fec0003800000 */
[----:B------:R-:W-:Y:S05]  /*13e0*/  @P0 BRA `(.L_x_24053) ;  /* 0x0000000000080947 */ /* 0x000fea0003800000 */
[----:B------:R-:W-:Y:S05]  /*13f0*/  BRA `(.L_x_24054) ;  /* 0x0000000000087947 */ /* 0x000fea0003800000 */
.L_x_24052:
[----:B-----5:R-:W-:-:S07]  /*1400*/  FADD.FTZ R106, R26, R106 ;  /* 0x0000006a1a6a7221 */ /* 0x020fce0000010000 */
.L_x_24053:
[----:B------:R-:W-:-:S07]  /*1410*/  MOV R30, R106 ;  /* 0x0000006a001e7202 */ /* 0x000fce0000000f00 */
.L_x_24054:
[----:B------:R-:W-:Y:S01]  /*1420*/  FMUL.FTZ R107, R35, R45 ;  /* 0x0000002d236b7220 */ /* 0x000fe20000410000 */
[----:B------:R-:W-:Y:S06]  /*1430*/  @P3 BRA `(.L_x_24055) ;  /* 0x0000000000083947 */ /* 0x000fec0003800000 */
[----:B------:R-:W-:Y:S05]  /*1440*/  @P0 BRA `(.L_x_24056) ;  /* 0x0000000000080947 */ /* 0x000fea0003800000 */
[----:B------:R-:W-:Y:S05]  /*1450*/  BRA `(.L_x_24057) ;  /* 0x0000000000087947 */ /* 0x000fea0003800000 */
.L_x_24055:
[----:B-----5:R-:W-:-:S07]  /*1460*/  FADD.FTZ R107, R27, R107 ;  /* 0x0000006b1b6b7221 */ /* 0x020fce0000010000 */
.L_x_24056:
[----:B------:R-:W-:-:S07]  /*1470*/  MOV R31, R107 ;  /* 0x0000006b001f7202 */ /* 0x000fce0000000f00 */
.L_x_24057:
        /* <DEDUP_REMOVED lines=13> */
.L_x_24058:
[----:B-----5:R-:W-:-:S07]  /*1550*/  FADD.FTZ R109, R24, R109 ;  /* 0x0000006d186d7221 */ /* 0x020fce0000010000 */
.L_x_24059:
[----:B------:R-:W-:-:S07]  /*1560*/  MOV R28, R109 ;  /* 0x0000006d001c7202 */ /* 0x000fce0000000f00 */
.L_x_24060:
[----:B------:R-:W-:Y:S01]  /*1570*/  FMUL.FTZ R110, R33, R45 ;  /* 0x0000002d216e7220 */ /* 0x000fe20000410000 */
[----:B------:R-:W-:Y:S06]  /*1580*/  @P3 BRA `(.L_x_24061) ;  /* 0x0000000000083947 */ /* 0x000fec0003800000 */
[----:B------:R-:W-:Y:S05]  /*1590*/  @P0 BRA `(.L_x_24062) ;  /* 0x0000000000080947 */ /* 0x000fea0003800000 */
[----:B------:R-:W-:Y:S05]  /*15a0*/  BRA `(.L_x_24063) ;  /* 0x0000000000087947 */ /* 0x000fea0003800000 */
.L_x_24061:
[----:B-----5:R-:W-:-:S07]  /*15b0*/  FADD.FTZ R110, R25, R110 ;  /* 0x0000006e196e7221 */ /* 0x020fce0000010000 */
.L_x_24062:
[----:B------:R-:W-:-:S07]  /*15c0*/  MOV R29, R110 ;  /* 0x0000006e001d7202 */ /* 0x000fce0000000f00 */
.L_x_24063:
[----:B------:R-:W-:Y:S01]  /*15d0*/  FMUL.FTZ R111, R34, R45 ;  /* 0x0000002d226f7220 */ /* 0x000fe20000410000 */
[----:B------:R-:W-:Y:S06]  /*15e0*/  @P3 BRA `(.L_x_24064) ;  /* 0x0000000000083947 */ /* 0x000fec0003800000 */
[----:B------:R-:W-:Y:S05]  /*15f0*/  @P0 BRA `(.L_x_24065) ;  /* 0x0000000000080947 */ /* 0x000fea0003800000 */
[----:B------:R-:W-:Y:S05]  /*1600*/  BRA `(.L_x_24066) ;  /* 0x0000000000087947 */ /* 0x000fea0003800000 */
.L_x_24064:
[----:B-----5:R-:W-:-:S07]  /*1610*/  FADD.FTZ R111, R26, R111 ;  /* 0x0000006f1a6f7221 */ /* 0x020fce0000010000 */
.L_x_24065:
[----:B------:R-:W-:-:S07]  /*1620*/  MOV R30, R111 ;  /* 0x0000006f001e7202 */ /* 0x000fce0000000f00 */
.L_x_24066:
[----:B------:R-:W-:Y:S01]  /*1630*/  FMUL.FTZ R112, R35, R45 ;  /* 0x0000002d23707220 */ /* 0x000fe20000410000 */
[----:B------:R-:W-:Y:S06]  /*1640*/  @P3 BRA `(.L_x_24067) ;  /* 0x0000000000083947 */ /* 0x000fec0003800000 */
[----:B------:R-:W-:Y:S05]  /*1650*/  @P0 BRA `(.L_x_24068) ;  /* 0x0000000000080947 */ /* 0x000fea0003800000 */
[----:B------:R-:W-:Y:S05]  /*1660*/  BRA `(.L_x_24069) ;  /* 0x0000000000087947 */ /* 0x000fea0003800000 */
.L_x_24067:
[----:B-----5:R-:W-:-:S07]  /*1670*/  FADD.FTZ R112, R27, R112 ;  /* 0x000000701b707221 */ /* 0x020fce0000010000 */
.L_x_24068:
[----:B------:R-:W-:-:S07]  /*1680*/  MOV R31, R112 ;  /* 0x00000070001f7202 */ /* 0x000fce0000000f00 */
.L_x_24069:
[----:B------:R-:W0:Y:S01]  /*1690*/  @P0 LDC.64 R32, c[0x0][0x238] ;  /* 0x00008e00ff200b82 */ /* 0x000e220000000a00 */
[----:B------:R-:W-:-:S07]  /*16a0*/  IADD3 R103, R36, 0x300, RZ ;  /* 0x0000030024677810 */ /* 0x000fce0007ffe0ff */
[----:B------:R-:W1:Y:S01]  /*16b0*/  @P2 LDC.64 R114, c[0x0][0x230] ;  /* 0x00008c00ff722b82 */ /* 0x000e620000000a00 */
[----:B0-----:R-:W-:-:S05]  /*16c0*/  @P0 IMAD.WIDE.U32 R32, R98, 0x10, R32 ;  /* 0x0000001062200825 */ /* 0x001fca00078e0020 */
[----:B------:R0:W-:Y:S01]  /*16d0*/  @P0 STG.E.128 desc[UR4][R32.64], R28 ;  /* 0x0000001c20000986 */ /* 0x0001e2000c101d04 */
[----:B-1----:R-:W-:-:S05]  /*16e0*/  @P2 IMAD.WIDE.U32 R114, R103, 0x10, R114 ;  /* 0x0000001067722825 */ /* 0x002fca00078e0072 */
[----:B-----5:R1:W5:Y:S01]  /*16f0*/  @P2 LDG.E.128 R24, desc[UR4][R114.64] ;  /* 0x0000000472182981 */ /* 0x020362000c1e1d00 */
[----:B0-----:R-:W-:-:S06]  /*1700*/  IMAD.WIDE.U32 R32, R103, 0x10, R118 ;  /* 0x0000001067207825 */ /* 0x001fcc00078e0076 */
[----:B------:R-:W2:Y:S02]  /*1710*/  LDG.E.128 R32, desc[UR4][R32.64] ;  /* 0x0000000420207981 */ /* 0x000ea4000c1e1d00 */
[----:B--2---:R-:W-:Y:S01]  /*1720*/  FMUL.FTZ R113, R32, R45 ;  /* 0x0000002d20717220 */ /* 0x004fe20000410000 */
[----:B-1----:R-:W-:Y:S06]  /*1730*/  @P3 BRA `(.L_x_24070) ;  /* 0x0000000000083947 */ /* 0x002fec0003800000 */
[----:B------:R-:W-:Y:S05]  /*1740*/  @P0 BRA `(.L_x_24071) ;  /* 0x0000000000080947 */ /* 0x000fea0003800000 */
[----:B------:R-:W-:Y:S05]  /*1750*/  BRA `(.L_x_24072) ;  /* 0x0000000000087947 */ /* 0x000fea0003800000 */
.L_x_24070:
[----:B-----5:R-:W-:-:S07]  /*1760*/  FADD.FTZ R113, R24, R113 ;  /* 0x0000007118717221 */ /* 0x020fce0000010000 */
.L_x_24071:
[----:B------:R-:W-:-:S07]  /*1770*/  MOV R28, R113 ;  /* 0x00000071001c7202 */ /* 0x000fce0000000f00 */
.L_x_24072:
[----:B------:R-:W-:Y:S01]  /*1780*/  FMUL.FTZ R114, R33, R45 ;  /* 0x0000002d21727220 */ /* 0x000fe20000410000 */
[----:B------:R-:W-:Y:S06]  /*1790*/  @P3 BRA `(.L_x_24073) ;  /* 0x0000000000083947 */ /* 0x000fec0003800000 */
[----:B------:R-:W-:Y:S05]  /*17a0*/  @P0 BRA `(.L_x_24074) ;  /* 0x0000000000080947 */ /* 0x000fea0003800000 */
[----:B------:R-:W-:Y:S05]  /*17b0*/  BRA `(.L_x_24075) ;  /* 0x0000000000087947 */ /* 0x000fea0003800000 */
.L_x_24073:
[----:B-----5:R-:W-:-:S07]  /*17c0*/  FADD.FTZ R114, R25, R114 ;  /* 0x0000007219727221 */ /* 0x020fce0000010000 */
.L_x_24074:
[----:B------:R-:W-:-:S07]  /*17d0*/  MOV R29, R114 ;  /* 0x00000072001d7202 */ /* 0x000fce0000000f00 */
.L_x_24075:
[----:B------:R-:W-:Y:S01]  /*17e0*/  FMUL.FTZ R115, R34, R45 ;  /* 0x0000002d22737220 */ /* 0x000fe20000410000 */
[----:B------:R-:W-:Y:S06]  /*17f0*/  @P3 BRA `(.L_x_24076) ;  /* 0x0000000000083947 */ /* 0x000fec0003800000 */
[----:B------:R-:W-:Y:S05]  /*1800*/  @P0 BRA `(.L_x_24077) ;  /* 0x0000000000080947 */ /* 0x000fea0003800000 */
[----:B------:R-:W-:Y:S05]  /*1810*/  BRA `(.L_x_24078) ;  /* 0x0000000000087947 */ /* 0x000fea0003800000 */
.L_x_24076:
[----:B-----5:R-:W-:-:S07]  /*1820*/  FADD.FTZ R115, R26, R115 ;  /* 0x000000731a737221 */ /* 0x020fce0000010000 */
.L_x_24077:
[----:B------:R-:W-:-:S07]  /*1830*/  MOV R30, R115 ;  /* 0x00000073001e7202 */ /* 0x000fce0000000f00 */
.L_x_24078:
[----:B------:R-:W-:Y:S01]  /*1840*/  FMUL.FTZ R116, R35, R45 ;  /* 0x0000002d23747220 */ /* 0x000fe20000410000 */
[----:B------:R-:W-:Y:S06]  /*1850*/  @P3 BRA `(.L_x_24079) ;  /* 0x0000000000083947 */ /* 0x000fec0003800000 */
[----:B------:R-:W-:Y:S05]  /*1860*/  @P0 BRA `(.L_x_24080) ;  /* 0x0000000000080947 */ /* 0x000fea0003800000 */
[----:B------:R-:W-:Y:S05]  /*1870*/  BRA `(.L_x_24081) ;  /* 0x0000000000087947 */ /* 0x000fea0003800000 */
.L_x_24079:
[----:B-----5:R-:W-:-:S07]  /*1880*/  FADD.FTZ R116, R27, R116 ;  /* 0x000000741b747221 */ /* 0x020fce0000010000 */
.L_x_24080:
[----:B------:R-:W-:-:S07]  /*1890*/  MOV R31, R116 ;  /* 0x00000074001f7202 */ /* 0x000fce0000000f00 */
.L_x_24081:
[----:B------:R-:W0:Y:S01]  /*18a0*/  @P0 LDC.64 R34, c[0x0][0x238] ;  /* 0x00008e00ff220b82 */ /* 0x000e220000000a00 */
[----:B------:R-:W-:-:S07]  /*18b0*/  IADD3 R108, R36, 0x380, RZ ;  /* 0x00000380246c7810 */ /* 0x000fce0007ffe0ff */
[----:B------:R-:W1:Y:S01]  /*18c0*/  @P2 LDC.64 R32, c[0x0][0x230] ;  /* 0x00008c00ff202b82 */ /* 0x000e620000000a00 */
[----:B0-----:R-:W-:-:S05]  /*18d0*/  @P0 IMAD.WIDE.U32 R34, R103, 0x10, R34 ;  /* 0x0000001067220825 */ /* 0x001fca00078e0022 */
[----:B------:R0:W-:Y:S01]  /*18e0*/  @P0 STG.E.128 desc[UR4][R34.64], R28 ;  /* 0x0000001c22000986 */ /* 0x0001e2000c101d04 */
[----:B-1----:R-:W-:-:S05]  /*18f0*/  @P2 IMAD.WIDE.U32 R32, R108, 0x10, R32 ;  /* 0x000000106c202825 */ /* 0x002fca00078e0020 */
[----:B-----5:R1:W5:Y:S02]  /*1900*/  @P2 LDG.E.128 R24, desc[UR4][R32.64] ;  /* 0x0000000420182981 */ /* 0x020364000c1e1d00 */
[----:B-1----:R-:W-:-:S06]  /*1910*/  IMAD.WIDE.U32 R32, R108, 0x10, R118 ;  /* 0x000000106c207825 */ /* 0x002fcc00078e0076 */
[----:B0-----:R-:W2:Y:S02]  /*1920*/  LDG.E.128 R32, desc[UR4][R32.64] ;  /* 0x0000000420207981 */ /* 0x001ea4000c1e1d00 */
[----:B--2---:R-:W-:Y:S01]  /*1930*/  FMUL.FTZ R117, R32, R45 ;  /* 0x0000002d20757220 */ /* 0x004fe20000410000 */
[----:B------:R-:W-:Y:S06]  /*1940*/  @P3 BRA `(.L_x_24082) ;  /* 0x0000000000083947 */ /* 0x000fec0003800000 */
[----:B------:R-:W-:Y:S05]  /*1950*/  @P0 BRA `(.L_x_24083) ;  /* 0x0000000000080947 */ /* 0x000fea0003800000 */
[----:B------:R-:W-:Y:S05]  /*1960*/  BRA `(.L_x_24084) ;  /* 0x0000000000087947 */ /* 0x000fea0003800000 */
.L_x_24082:
[----:B-----5:R-:W-:-:S07]  /*1970*/  FADD.FTZ R117, R24, R117 ;  /* 0x0000007518757221 */ /* 0x020fce0000010000 */
.L_x_24083:
[----:B------:R-:W-:-:S07]  /*1980*/  MOV R28, R117 ;  /* 0x00000075001c7202 */ /* 0x000fce0000000f00 */
.L_x_24084:
[----:B------:R-:W-:Y:S01]  /*1990*/  FMUL.FTZ R118, R33, R45 ;  /* 0x0000002d21767220 */ /* 0x000fe20000410000 */
[----:B------:R-:W-:Y:S06]  /*19a0*/  @P3 BRA `(.L_x_24085) ;  /* 0x0000000000083947 */ /* 0x000fec0003800000 */
[----:B------:R-:W-:Y:S05]  /*19b0*/  @P0 BRA `(.L_x_24086) ;  /* 0x0000000000080947 */ /* 0x000fea0003800000 */
[----:B------:R-:W-:Y:S05]  /*19c0*/  BRA `(.L_x_24087) ;  /* 0x0000000000087947 */ /* 0x000fea0003800000 */
.L_x_24085:
[----:B-----5:R-:W-:-:S07]  /*19d0*/  FADD.FTZ R118, R25, R118 ;  /* 0x0000007619767221 */ /* 0x020fce0000010000 */
.L_x_24086:
[----:B------:R-:W-:-:S07]  /*19e0*/  MOV R29, R118 ;  /* 0x00000076001d7202 */ /* 0x000fce0000000f00 */
.L_x_24087:
[----:B------:R-:W-:Y:S01]  /*19f0*/  FMUL.FTZ R119, R34, R45 ;  /* 0x0000002d22777220 */ /* 0x000fe20000410000 */
[----:B------:R-:W-:Y:S06]  /*1a00*/  @P3 BRA `(.L_x_24088) ;  /* 0x0000000000083947 */ /* 0x000fec0003800000 */
[----:B------:R-:W-:Y:S05]  /*1a10*/  @P0 BRA `(.L_x_24089) ;  /* 0x0000000000080947 */ /* 0x000fea0003800000 */
[----:B------:R-:W-:Y:S05]  /*1a20*/  BRA `(.L_x_24090) ;  /* 0x0000000000087947 */ /* 0x000fea0003800000 */
.L_x_24088:
[----:B-----5:R-:W-:-:S07]  /*1a30*/  FADD.FTZ R119, R26, R119 ;  /* 0x000000771a777221 */ /* 0x020fce0000010000 */
.L_x_24089:
[----:B------:R-:W-:-:S07]  /*1a40*/  MOV R30, R119 ;  /* 0x00000077001e7202 */ /* 0x000fce0000000f00 */
.L_x_24090:
[----:B------:R-:W-:Y:S01]  /*1a50*/  FMUL.FTZ R45, R35, R45 ;  /* 0x0000002d232d7220 */ /* 0x000fe20000410000 */
[----:B------:R-:W-:Y:S06]  /*1a60*/  @P3 BRA `(.L_x_24091) ;  /* 0x0000000000083947 */ /* 0x000fec0003800000 */
[----:B------:R-:W-:Y:S05]  /*1a70*/  @P0 BRA `(.L_x_24092) ;  /* 0x0000000000080947 */ /* 0x000fea0003800000 */
[----:B------:R-:W-:Y:S05]  /*1a80*/  BRA `(.L_x_24093) ;  /* 0x0000000000087947 */ /* 0x000fea0003800000 */
.L_x_24091:
[----:B-----5:R-:W-:-:S07]  /*1a90*/  FADD.FTZ R45, R27, R45 ;  /* 0x0000002d1b2d7221 */ /* 0x020fce0000010000 */
.L_x_24092:
[----:B------:R-:W-:-:S07]  /*1aa0*/  MOV R31, R45 ;  /* 0x0000002d001f7202 */ /* 0x000fce0000000f00 */
.L_x_24093:
[----:B------:R-:W-:Y:S01]  /*1ab0*/  FADD.FTZ R35, RZ, R38 ;  /* 0x00000026ff237221 */ /* 0x000fe20000010000 */
[----:B------:R-:W0:Y:S01]  /*1ac0*/  @P0 LDC.64 R32, c[0x0][0x238] ;  /* 0x00008e00ff200b82 */ /* 0x000e220000000a00 */
        /* <DEDUP_REMOVED lines=8> */
[----:B------:R-:W-:Y:S01]  /*1b50*/  FADD.FTZ R35, R34, R47 ;  /* 0x0000002f22237221 */ /* 0x000fe20000010000 */
[----:B0-----:R-:W-:-:S04]  /*1b60*/  @P0 IMAD.WIDE.U32 R32, R108, 0x10, R32 ;  /* 0x000000106c200825 */ /* 0x001fc800078e0020 */
[----:B------:R-:W-:Y:S01]  /*1b70*/  FADD.FTZ R34, R35, R50 ;  /* 0x0000003223227221 */ /* 0x000fe20000010000 */
[----:B------:R0:W-:Y:S03]  /*1b80*/  @P0 STG.E.128 desc[UR4][R32.64], R28 ;  /* 0x0000001c20000986 */ /* 0x0001e6000c101d04 */
        /* <DEDUP_REMOVED lines=112> */
.L_x_24106:
[----:B------:R-:W2:Y:S01]  /*2290*/  @!P3 S2R R123, SR_CgaCtaId ;  /* 0x00000000007bb919 */ /* 0x000ea20000008800 */
[----:B------:R-:W-:Y:S01]  /*22a0*/  LOP3.LUT R121, R71, 0x1f, RZ, 0xc0, !PT ;  /* 0x0000001f47797812 */ /* 0x000fe200078ec0ff */
[----:B-1----:R-:W-:Y:S01]  /*22b0*/  FADD.FTZ R33, R125, R33 ;  /* 0x000000217d217221 */ /* 0x002fe20000010000 */
[----:B------:R-:W-:Y:S01]  /*22c0*/  @!P3 MOV R46, 0x400 ;  /* 0x00000400002eb802 */ /* 0x000fe20000000f00 */
[----:B------:R-:W-:Y:S05]  /*22d0*/  WARPSYNC.ALL ;  /* 0x0000000000007948 */ /* 0x000fea0003800000 */
[----:B------:R-:W-:Y:S02]  /*22e0*/  ISETP.GT.U32.AND P5, PT, R121, 0x3, PT ;  /* 0x000000037900780c */ /* 0x000fe40003fa4070 */
[----:B------:R-:W-:-:S11]  /*22f0*/  LOP3.LUT R35, R35, 0x3, RZ, 0xc0, !PT ;  /* 0x0000000323237812 */ /* 0x000fd600078ec0ff */
[----:B------:R-:W-:Y:S02]  /*2300*/  @!P5 MOV R120, 0x400 ;  /* 0x000004000078d802 */ /* 0x000fe40000000f00 */
[----:B--2---:R-:W-:Y:S02]  /*2310*/  @!P3 LEA R123, R123, R46, 0x18 ;  /* 0x0000002e7b7bb211 */ /* 0x004fe400078ec0ff */
[C---:B------:R-:W-:Y:S02]  /*2320*/  @!P3 IADD3 R46, R34.reuse, R35, RZ ;  /* 0x00000023222eb210 */ /* 0x040fe40007ffe0ff */
[----:B------:R-:W-:Y:S02]  /*2330*/  @!P5 IADD3 R34, R34, R121, RZ ;  /* 0x000000792222d210 */ /* 0x000fe40007ffe0ff */
[----:B------:R-:W-:Y:S02]  /*2340*/  @!P3 LEA R46, R46, R123, 0x3 ;  /* 0x0000007b2e2eb211 */ /* 0x000fe400078e18ff */
[----:B------:R-:W1:Y:S03]  /*2350*/  @!P5 S2R R123, SR_CgaCtaId ;  /* 0x00000000007bd919 */ /* 0x000e660000008800 */
[----:B------:R2:W-:Y:S01]  /*2360*/  @!P3 STS.64 [R46], R32 ;  /* 0x000000202e00b388 */ /* 0x0005e20000000a00 */
[----:B------:R-:W-:Y:S01]  /*2370*/  BAR.SYNC.DEFER_BLOCKING 0x0 ;  /* 0x0000000000007b1d */ /* 0x000fe20000010000 */
[----:B------:R-:W-:-:S02]  /*2380*/  LOP3.LUT P3, RZ, R35, 0x1f, R71, 0xf8, !PT ;  /* 0x0000001f23ff7812 */ /* 0x000fc4000786f847 */
[----:B--2---:R-:W-:Y:S02]  /*2390*/  CS2R R32, SRZ ;  /* 0x0000000000207805 */ /* 0x004fe4000001ff00 */
[----:B-1----:R-:W-:Y:S01]  /*23a0*/  @!P5 LEA R121, R123, R120, 0x18 ;  /* 0x000000787b79d211 */ /* 0x002fe200078ec0ff */
[----:B------:R-:W-:-:S03]  /*23b0*/  HFMA2.MMA R120, -RZ, RZ, 0, 0 ;  /* 0x00000000ff787435 */ /* 0x000fc600000001ff */
[----:B------:R-:W-:-:S03]  /*23c0*/  @!P5 LEA R121, R34, R121, 0x3 ;  /* 0x000000792279d211 */ /* 0x000fc600078e18ff */
[----:B------:R-:W-:Y:S02]  /*23d0*/  @!P5 MOV R120, 0x400 ;  /* 0x000004000078d802 */ /* 0x000fe40000000f00 */
[----:B------:R-:W-:Y:S04]  /*23e0*/  @!P5 LDS.64 R32, [R121] ;  /* 0x000000007920d984 */ /* 0x000fe80000000a00 */
[----:B------:R-:W1:Y:S02]  /*23f0*/  SHFL.DOWN PT, R123, R120, 0x2, 0x1f ;  /* 0x08401f00787b7f89 */ /* 0x000e6400000e0000 */
[----:B-1----:R-:W-:Y:S02]  /*2400*/  I2FP.F32.S32 R35, R123 ;  /* 0x0000007b00237245 */ /* 0x002fe40000201400 */
[----:B------:R-:W-:-:S02]  /*2410*/  IADD3 R34, R123, R120, RZ ;  /* 0x000000787b227210 */ /* 0x000fc40007ffe0ff */
[----:B------:R-:W-:Y:S01]  /*2420*/  I2FP.F32.S32 R123, R120 ;  /* 0x00000078007b7245 */ /* 0x000fe20000201400 */
[----:B------:R-:W1:Y:S04]  /*2430*/  SHFL.DOWN PT, R46, R32, 0x2, 0x1f ;  /* 0x08401f00202e7f89 */ /* 0x000e6800000e0000 */
[----:B------:R-:W2:Y:S01]  /*2440*/  SHFL.DOWN PT, R120, R33, 0x2, 0x1f ;  /* 0x08401f0021787f89 */ /* 0x000ea200000e0000 */
[C---:B-1----:R-:W-:Y:S01]  /*2450*/  FADD.FTZ R122, -R46.reuse, R32 ;  /* 0x000000202e7a7221 */ /* 0x042fe20000010100 */
[----:B------:R-:W-:-:S03]  /*2460*/  FMUL.FTZ R46, R46, R35 ;  /* 0x000000232e2e7220 */ /* 0x000fc60000410000 */
[----:B------:R-:W-:Y:S01]  /*2470*/  FMUL.FTZ R122, R122, R122 ;  /* 0x0000007a7a7a7220 */ /* 0x000fe20000410000 */
[----:B------:R-:W-:Y:S01]  /*2480*/  FFMA.FTZ R46, R123, R32, R46 ;  /* 0x000000207b2e7223 */ /* 0x000fe2000001002e */
[----:B------:R-:W-:Y:S01]  /*2490*/  I2FP.F32.S32 R32, R34 ;  /* 0x0000002200207245 */ /* 0x000fe20000201400 */
[----:B--2---:R-:W-:Y:S01]  /*24a0*/  FADD.FTZ R120, R120, R33 ;  /* 0x0000002178787221 */ /* 0x004fe20000010000 */
[----:B------:R-:W-:Y:S02]  /*24b0*/  FMUL.FTZ R122, R122, R123 ;  /* 0x0000007b7a7a7220 */ /* 0x000fe40000410000 */
[----:B------:R-:W1:Y:S01]  /*24c0*/  MUFU.RCP R121, R32 ;  /* 0x0000002000797308 */ /* 0x000e620000001000 */
[----:B------:R-:W2:Y:S01]  /*24d0*/  SHFL.DOWN PT, R123, R34, 0x1, 0x1f ;  /* 0x08201f00227b7f89 */ /* 0x000ea200000e0000 */
[----:B------:R-:W-:-:S04]  /*24e0*/  FMUL.FTZ R35, R122, R35 ;  /* 0x000000237a237220 */ /* 0x000fc80000410000 */
[C---:B-1----:R-:W-:Y:S01]  /*24f0*/  FFMA.FTZ R35, R121.reuse, R35, R120 ;  /* 0x0000002379237223 */ /* 0x042fe20000010078 */
[----:B------:R-:W-:-:S05]  /*2500*/  FMUL.FTZ R121, R121, R46 ;  /* 0x0000002e79797220 */ /* 0x000fca0000410000 */
[----:B------:R-:W1:Y:S01]  /*2510*/  SHFL.DOWN PT, R120, R121, 0x1, 0x1f ;  /* 0x08201f0079787f89 */ /* 0x000e6200000e0000 */
[-C--:B--2---:R-:W-:Y:S02]  /*2520*/  I2FP.F32.S32 R46, R123.reuse ;  /* 0x0000007b002e7245 */ /* 0x084fe40000201400 */
[----:B------:R-:W-:-:S04]  /*2530*/  IADD3 R123, R34, R123, RZ ;  /* 0x0000007b227b7210 */ /* 0x000fc80007ffe0ff */
[----:B------:R-:W-:-:S06]  /*2540*/  I2FP.F32.S32 R122, R123 ;  /* 0x0000007b007a7245 */ /* 0x000fcc0000201400 */
[----:B------:R-:W2:Y:S01]  /*2550*/  MUFU.RCP R122, R122 ;  /* 0x0000007a007a7308 */ /* 0x000ea20000001000 */
[----:B-1----:R-:W-:Y:S01]  /*2560*/  FMUL.FTZ R33, R120, R46 ;  /* 0x0000002e78217220 */ /* 0x002fe20000410000 */
[----:B------:R-:W-:Y:S02]  /*2570*/  FADD.FTZ R124, R121, -R120 ;  /* 0x80000078797c7221 */ /* 0x000fe40000010000 */
[----:B------:R-:W1:Y:S01]  /*2580*/  SHFL.DOWN PT, R120, R35, 0x1, 0x1f ;  /* 0x08201f0023787f89 */ /* 0x000e6200000e0000 */
[----:B------:R-:W-:Y:S01]  /*2590*/  FFMA.FTZ R33, R32, R121, R33 ;  /* 0x0000007920217223 */ /* 0x000fe20000010021 */
[----:B------:R-:W-:-:S04]  /*25a0*/  FMUL.FTZ R123, R124, R124 ;  /* 0x0000007c7c7b7220 */ /* 0x000fc80000410000 */
[----:B------:R-:W-:-:S04]  /*25b0*/  FMUL.FTZ R123, R32, R123 ;  /* 0x0000007b207b7220 */ /* 0x000fc80000410000 */
[----:B------:R-:W-:Y:S02]  /*25c0*/  FMUL.FTZ R123, R123, R46 ;  /* 0x0000002e7b7b7220 */ /* 0x000fe40000410000 */
[----:B------:R-:W3:Y:S01]  /*25d0*/  LDC R46, c[0x0][0x2d8] ;  /* 0x0000b600ff2e7b82 */ /* 0x000ee20000000800 */
[----:B-1----:R-:W-:-:S07]  /*25e0*/  FADD.FTZ R121, R35, R120 ;  /* 0x0000007823797221 */ /* 0x002fce0000010000 */
[----:B------:R-:W1:Y:S01]  /*25f0*/  @!P3 LDC.64 R34, c[0x0][0x250] ;  /* 0x00009400ff22bb82 */ /* 0x000e620000000a00 */
[C---:B--2---:R-:W-:Y:S01]  /*2600*/  FFMA.FTZ R121, R122.reuse, R123, R121 ;  /* 0x0000007b7a797223 */ /* 0x044fe20000010079 */
[----:B------:R-:W-:-:S05]  /*2610*/  FMUL.FTZ R123, R122, R33 ;  /* 0x000000217a7b7220 */ /* 0x000fca0000410000 */
[----:B------:R-:W3:Y:S04]  /*2620*/  SHFL.IDX PT, R121, R121, RZ, 0x1f ;  /* 0x00001fff79797589 */ /* 0x000ee800000e0000 */
[----:B------:R-:W2:Y:S01]  /*2630*/  SHFL.IDX PT, R123, R123, RZ, 0x1f ;  /* 0x00001fff7b7b7589 */ /* 0x000ea200000e0000 */
[----:B-1----:R-:W-:-:S04]  /*2640*/  @!P3 IMAD.WIDE R34, R94, 0x4, R34 ;  /* 0x000000045e22b825 */ /* 0x002fc800078e0222 */
[----:B---3--:R-:W-:Y:S01]  /*2650*/  FFMA.FTZ R46, R121, UR8, R46 ;  /* 0x00000008792e7c23 */ /* 0x008fe2000801002e */
[C---:B--2---:R-:W-:Y:S01]  /*2660*/  FMUL.FTZ R32, R123.reuse, R123 ;  /* 0x0000007b7b207220 */ /* 0x044fe20000410000 */
[----:B------:R1:W-:Y:S01]  /*2670*/  @!P3 STG.E desc[UR4][R34.64], R123 ;  /* 0x0000007b2200b986 */ /* 0x0003e2000c101904 */
[----:B------:R-:W-:-:S03]  /*2680*/  FSEL R122, R123, RZ, !P4 ;  /* 0x000000ff7b7a7208 */ /* 0x000fc60006000000 */
[----:B0-----:R-:W-:Y:S02]  /*2690*/  FSEL R125, R32, RZ, P4 ;  /* 0x000000ff207d7208 */ /* 0x001fe40002000000 */
[----:B------:R-:W0:Y:S01]  /*26a0*/  @!P3 LDC.64 R32, c[0x0][0x258] ;  /* 0x00009600ff20bb82 */ /* 0x000e220000000a00 */
[C---:B------:R-:W-:Y:S01]  /*26b0*/  FADD.FTZ R44, -R122.reuse, R44 ;  /* 0x0000002c7a2c7221 */ /* 0x040fe20000010100 */
[----:B------:R-:W-:Y:S01]  /*26c0*/  FADD.FTZ R42, -R122, R42 ;  /* 0x0000002a7a2a7221 */ /* 0x000fe20000010100 */
[----:B------:R-:W-:Y:S01]  /*26d0*/  FADD.FTZ R46, R46, R125 ;  /* 0x0000007d2e2e7221 */ /* 0x000fe20000010000 */
[C---:B------:R-:W-:Y:S01]  /*26e0*/  FADD.FTZ R125, -R122.reuse, R38 ;  /* 0x000000267a7d7221 */ /* 0x040fe20000010100 */
[C---:B------:R-:W-:Y:S01]  /*26f0*/  FADD.FTZ R38, -R122.reuse, R95 ;  /* 0x0000005f7a267221 */ /* 0x040fe20000010100 */
[C---:B------:R-:W-:Y:S01]  /*2700*/  FADD.FTZ R95, -R122.reuse, R106 ;  /* 0x0000006a7a5f7221 */ /* 0x040fe20000010100 */
[----:B------:R-:W-:Y:S02]  /*2710*/  FADD.FTZ R106, -R122, R114 ;  /* 0x000000727a6a7221 */ /* 0x000fe40000010100 */
[----:B------:R-:W2:Y:S01]  /*2720*/  MUFU.RSQ R46, R46 ;  /* 0x0000002e002e7308 */ /* 0x000ea20000001400 */
[C---:B0-----:R-:W-:Y:S01]  /*2730*/  @!P3 IMAD.WIDE R32, R94.reuse, 0x4, R32 ;  /* 0x000000045e20b825 */ /* 0x041fe200078e0220 */
[----:B------:R-:W-:-:S03]  /*2740*/  IADD3 R94, R94, UR12, RZ ;  /* 0x0000000c5e5e7c10 */ /* 0x000fc6000fffe0ff */
[C---:B--2---:R-:W-:Y:S01]  /*2750*/  FMUL.FTZ R44, R46.reuse, R44 ;  /* 0x0000002c2e2c7220 */ /* 0x044fe20000410000 */
[----:B-1----:R-:W-:Y:S01]  /*2760*/  FMUL.FTZ R34, R46, R42 ;  /* 0x0000002a2e227220 */ /* 0x002fe20000410000 */
[----:B------:R-:W-:Y:S01]  /*2770*/  FADD.FTZ R42, -R122, R99 ;  /* 0x000000637a2a7221 */ /* 0x000fe20000010100 */
[----:B------:R0:W-:Y:S01]  /*2780*/  @!P3 STG.E desc[UR4][R32.64], R46 ;  /* 0x0000002e2000b986 */ /* 0x0001e2000c101904 */
[----:B------:R-:W-:Y:S01]  /*2790*/  LEA R120, P3, R36, UR10, 0x4 ;  /* 0x0000000a24787c11 */ /* 0x000fe2000f8620ff */
[----:B------:R-:W-:Y:S01]  /*27a0*/  FFMA.FTZ R35, R90, R44, R15 ;  /* 0x0000002c5a237223 */ /* 0x000fe2000001000f */
[----:B------:R-:W-:Y:S01]  /*27b0*/  FFMA.FTZ R34, R91, R34, R69 ;  /* 0x000000225b227223 */ /* 0x000fe20000010045 */
[----:B------:R-:W-:Y:S01]  /*27c0*/  FADD.FTZ R44, -R122, R101 ;  /* 0x000000657a2c7221 */ /* 0x000fe20000010100 */
[----:B------:R-:W-:Y:S01]  /*27d0*/  LEA.HI.X R121, R36, UR11, RZ, 0x4, P3 ;  /* 0x0000000b24797c11 */ /* 0x000fe200098f24ff */
[C---:B------:R-:W-:Y:S01]  /*27e0*/  FADD.FTZ R36, -R122.reuse, R40 ;  /* 0x000000287a247221 */ /* 0x040fe20000010100 */
[C---:B------:R-:W-:Y:S01]  /*27f0*/  FADD.FTZ R40, -R122.reuse, R96 ;  /* 0x000000607a287221 */ /* 0x040fe20000010100 */
[C---:B------:R-:W-:Y:S01]  /*2800*/  FADD.FTZ R96, -R122.reuse, R107 ;  /* 0x0000006b7a607221 */ /* 0x040fe20000010100 */
[----:B------:R-:W-:Y:S01]  /*2810*/  FADD.FTZ R99, -R122, R110 ;  /* 0x0000006e7a637221 */ /* 0x000fe20000010100 */
[----:B------:R-:W-:Y:S01]  /*2820*/  FMUL.FTZ R123, R46, R36 ;  /* 0x000000242e7b7220 */ /* 0x000fe20000410000 */
[----:B------:R-:W-:Y:S01]  /*2830*/  FADD.FTZ R36, -R122, R51 ;  /* 0x000000337a247221 */ /* 0x000fe20000010100 */
[----:B0-----:R-:W-:Y:S01]  /*2840*/  FMUL.FTZ R32, R46, R125 ;  /* 0x0000007d2e207220 */ /* 0x001fe20000410000 */
[----:B------:R-:W-:Y:S01]  /*2850*/  FADD.FTZ R51, -R122, R105 ;  /* 0x000000697a337221 */ /* 0x000fe20000010100 */
[----:B------:R-:W-:Y:S01]  /*2860*/  FFMA.FTZ R33, R92, R123, R16 ;  /* 0x0000007b5c217223 */ /* 0x000fe20000010010 */
[C---:B------:R-:W-:Y:S01]  /*2870*/  FADD.FTZ R101, -R122.reuse, R112 ;  /* 0x000000707a657221 */ /* 0x040fe20000010100 */
[----:B------:R-:W-:Y:S01]  /*2880*/  FFMA.FTZ R32, R93, R32, R70 ;  /* 0x000000205d207223 */ /* 0x000fe20000010046 */
[C---:B------:R-:W-:Y:S01]  /*2890*/  FADD.FTZ R110, -R122.reuse, R116 ;  /* 0x000000747a6e7221 */ /* 0x040fe20000010100 */
[C---:B------:R-:W-:Y:S01]  /*28a0*/  FADD.FTZ R105, -R122.reuse, R118 ;  /* 0x000000767a697221 */ /* 0x040fe20000010100 */
[----:B------:R-:W-:Y:S01]  /*28b0*/  FADD.FTZ R107, -R122, R119 ;  /* 0x000000777a6b7221 */ /* 0x000fe20000010100 */
[C---:B------:R-:W-:Y:S01]  /*28c0*/  FMUL.FTZ R38, R46.reuse, R38 ;  /* 0x000000262e267220 */ /* 0x040fe20000410000 */
[----:B------:R0:W-:Y:S01]  /*28d0*/  STG.E.128 desc[UR4][R120.64], R32 ;  /* 0x0000002078007986 */ /* 0x0001e2000c101d04 */
        /* <DEDUP_REMOVED lines=8> */
[----:B------:R-:W-:Y:S01]  /*2960*/  ISETP.GE.AND P3, PT, R94, UR13, PT ;  /* 0x0000000d5e007c0c */ /* 0x000fe2000bf66270 */
[----:B0-----:R-:W0:Y:S01]  /*2970*/  LDC.64 R120, c[0x0][0x2b8] ;  /* 0x0000ae00ff787b82 */ /* 0x001e220000000a00 */
[C---:B------:R-:W-:Y:S01]  /*2980*/  FADD.FTZ R32, -R122.reuse, R41 ;  /* 0x000000297a207221 */ /* 0x040fe20000010100 */
[C---:B------:R-:W-:Y:S01]  /*2990*/  FADD.FTZ R33, -R122.reuse, R43 ;  /* 0x0000002b7a217221 */ /* 0x040fe20000010100 */
[C---:B------:R-:W-:Y:S01]  /*29a0*/  FADD.FTZ R34, -R122.reuse, R47 ;  /* 0x0000002f7a227221 */ /* 0x040fe20000010100 */
[----:B------:R-:W-:Y:S01]  /*29b0*/  FADD.FTZ R35, -R122, R50 ;  /* 0x000000327a237221 */ /* 0x000fe20000010100 */
        /* <DEDUP_REMOVED lines=14> */
[----:B------:R-:W-:Y:S01]  /*2aa0*/  FFMA.FTZ R35, R86, R35, R13 ;  /* 0x0000002356237223 */ /* 0x000fe2000001000d */
[----:B------:R-:W-:Y:S01]  /*2ab0*/  FFMA.FTZ R34, R87, R34, R67 ;  /* 0x0000002257227223 */ /* 0x000fe20000010043 */
[----:B------:R-:W-:Y:S01]  /*2ac0*/  FFMA.FTZ R33, R88, R33, R14 ;  /* 0x0000002158217223 */ /* 0x000fe2000001000e */
[----:B------:R-:W-:Y:S01]  /*2ad0*/  FFMA.FTZ R32, R89, R32, R68 ;  /* 0x0000002059207223 */ /* 0x000fe20000010044 */
[----:B------:R-:W-:Y:S01]  /*2ae0*/  FMUL.FTZ R45, R46, R40 ;  /* 0x000000282e2d7220 */ /* 0x000fe20000410000 */
[----:B0-----:R-:W-:-:S04]  /*2af0*/  IMAD.WIDE.U32 R114, R37, 0x10, R120 ;  /* 0x0000001025727825 */ /* 0x001fc800078e0078 */
        /* <DEDUP_REMOVED lines=30> */
[----:B------:R-:W-:Y:S01]  /*2ce0*/  SEL R95, RZ, 0x1, P2 ;  /* 0x00000001ff5f7807 */ /* 0x000fe20001000000 */
[----:B0-----:R-:W-:-:S04]  /*2cf0*/  IMAD.WIDE.U32 R32, R39, 0x10, R120 ;  /* 0x0000001027207825 */ /* 0x001fc800078e0078 */
[----:B------:R-:W-:Y:S01]  /*2d00*/  FFMA.FTZ R35, R73, R112, R9 ;  /* 0x0000007049237223 */ /* 0x000fe20000010009 */
[----:B------:R-:W-:Y:S01]  /*2d10*/  FFMA.FTZ R34, R53, R111, R63 ;  /* 0x0000006f35227223 */ /* 0x000fe2000001003f */
[----:B------:R-:W-:Y:S01]  /*2d20*/  FFMA.FTZ R39, R75, R96, R7 ;  /* 0x000000604b277223 */ /* 0x000fe20000010007 */
[----:B------:R-:W-:Y:S01]  /*2d30*/  IMAD.WIDE.U32 R114, R49, 0x10, R120 ;  /* 0x0000001031727825 */ /* 0x000fe200078e0078 */
[----:B------:R0:W-:Y:S03]  /*2d40*/  STG.E.128 desc[UR4][R32.64], R44 ;  /* 0x0000002c20007986 */ /* 0x0001e6000c101d04 */
[----:B------:R-:W-:Y:S01]  /*2d50*/  FFMA.FTZ R49, R80, R105, R2 ;  /* 0x0000006950317223 */ /* 0x000fe20000010002 */
[----:B------:R-:W-:-:S04]  /*2d60*/  IMAD.WIDE.U32 R120, R108, 0x10, R120 ;  /* 0x000000106c787825 */ /* 0x000fc800078e0078 */
        /* <DEDUP_REMOVED lines=8> */
[----:B------:R-:W-:Y:S04]  /*2df0*/  STG.E.128 desc[UR4][R114.64], R32 ;  /* 0x0000002072007986 */ /* 0x000fe8000c101d04 */
[----:B------:R-:W-:Y:S04]  /*2e00*/  STG.E.128 desc[UR4][R116.64], R36 ;  /* 0x0000002474007986 */ /* 0x000fe8000c101d04 */
[----:B------:R-:W-:Y:S04]  /*2e10*/  STG.E.128 desc[UR4][R98.64], R40 ;  /* 0x0000002862007986 */ /* 0x000fe8000c101d04 */
[----:B------:R0:W-:Y:S04]  /*2e20*/  STG.E.128 desc[UR4][R118.64], R44 ;  /* 0x0000002c76007986 */ /* 0x0001e8000c101d04 */
[----:B------:R1:W-:Y:S01]  /*2e30*/  STG.E.128 desc[UR4][R120.64], R48 ;  /* 0x0000003078007986 */ /* 0x0003e2000c101d04 */
[----:B0-----:R-:W-:Y:S01]  /*2e40*/  PRMT R46, R95, 0x7610, R46 ;  /* 0x000076105f2e7816 */ /* 0x001fe2000000002e */
[----:B------:R-:W-:Y:S06]  /*2e50*/  @!P3 BRA `(.L_x_24095) ;  /* 0xffffffd800c8b947 */ /* 0x000fec000383ffff */
[----:B------:R-:W-:Y:S05]  /*2e60*/  EXIT ;  /* 0x000000000000794d */ /* 0x000fea0003800000 */
.L_x_24094:
[----:B------:R-:W-:Y:S01]  /*2e70*/  HFMA2.MMA R120, -RZ, RZ, 0, 5.9604644775390625e-08 ;  /* 0x00000001ff787435 */ /* 0x000fe200000001ff */
[----:B------:R-:W-:Y:S02]  /*2e80*/  MOV R123, R122 ;  /* 0x0000007a007b7202 */ /* 0x000fe40000000f00 */
[----:B------:R-:W-:Y:S02]  /*2e90*/  MOV R121, 0x1f ;  /* 0x0000001f00797802 */ /* 0x000fe40000000f00 */
[----:B------:R-:W-:-:S07]  /*2ea0*/  MOV R46, 0xffffffff ;  /* 0xffffffff002e7802 */ /* 0x000fce0000000f00 */
[----:B-----5:R-:W-:Y:S05]  /*2eb0*/  WARPSYNC.COLLECTIVE R46, `(.L_x_24096) ;  /* 0x000000002e087348 */ /* 0x020fea0003c00000 */
[----:B------:R0:W1:Y:S02]  /*2ec0*/  SHFL.BFLY P5, R33, R123, R120, R121 ;  /* 0x0c0000787b217389 */ /* 0x00006400000a0079 */
[----:B01---5:R-:W-:Y:S01]  /*2ed0*/  ENDCOLLECTIVE ;  /* 0x000000000000791b */ /* 0x023fe20003800000 */
.L_x_24096:
[----:B------:R-:W-:Y:S01]  /*2ee0*/  HFMA2.MMA R120, -RZ, RZ, 0, 1.1920928955078125e-07 ;  /* 0x00000002ff787435 */ /* 0x000fe200000001ff */
[----:B------:R-:W-:-:S10]  /*2ef0*/  FADD.FTZ R123, R122, R33 ;  /* 0x000000217a7b7221 */ /* 0x000fd40000010000 */
[----:B------:R-:W-:Y:S05]  /*2f00*/  WARPSYNC.COLLECTIVE R46, `(.L_x_24097) ;  /* 0x000000002e087348 */ /* 0x000fea0003c00000 */
[----:B------:R0:W1:Y:S02]  /*2f10*/  SHFL.BFLY P5, R33, R123, R120, R121 ;  /* 0x0c0000787b217389 */ /* 0x00006400000a0079 */
[----:B01----:R-:W-:Y:S01]  /*2f20*/  ENDCOLLECTIVE ;  /* 0x000000000000791b */ /* 0x003fe20003800000 */
.L_x_24097:
[----:B------:R-:W-:Y:S01]  /*2f30*/  HFMA2.MMA R120, -RZ, RZ, 0, 2.384185791015625e-07 ;  /* 0x00000004ff787435 */ /* 0x000fe200000001ff */
[----:B------:R-:W-:-:S05]  /*2f40*/  FADD.FTZ R124, R123, R33 ;  /* 0x000000217b7c7221 */ /* 0x000fca0000010000 */
[----:B------:R-:W-:-:S07]  /*2f50*/  MOV R123, R124 ;  /* 0x0000007c007b7202 */ /* 0x000fce0000000f00 */
[----:B------:R-:W-:Y:S05]  /*2f60*/  WARPSYNC.COLLECTIVE R46, `(.L_x_24098) ;  /* 0x000000002e087348 */ /* 0x000fea0003c00000 */
[----:B------:R0:W1:Y:S02]  /*2f70*/  SHFL.BFLY P5, R33, R123, R120, R121 ;  /* 0x0c0000787b217389 */ /* 0x00006400000a0079 */
[----:B01----:R-:W-:Y:S01]  /*2f80*/  ENDCOLLECTIVE ;  /* 0x000000000000791b */ /* 0x003fe20003800000 */
.L_x_24098:
[----:B------:R-:W-:Y:S01]  /*2f90*/  HFMA2.MMA R120, -RZ, RZ, 0, 4.76837158203125e-07 ;  /* 0x00000008ff787435 */ /* 0x000fe200000001ff */
[----:B------:R-:W-:-:S05]  /*2fa0*/  FADD.FTZ R125, R124, R33 ;  /* 0x000000217c7d7221 */ /* 0x000fca0000010000 */
[----:B------:R-:W-:-:S07]  /*2fb0*/  MOV R123, R125 ;  /* 0x0000007d007b7202 */ /* 0x000fce0000000f00 */
[----:B------:R-:W-:Y:S05]  /*2fc0*/  WARPSYNC.COLLECTIVE R46, `(.L_x_24099) ;  /* 0x000000002e087348 */ /* 0x000fea0003c00000 */
[----:B------:R0:W1:Y:S02]  /*2fd0*/  SHFL.BFLY P5, R33, R123, R120, R121 ;  /* 0x0c0000787b217389 */ /* 0x00006400000a0079 */
[----:B01----:R-:W-:Y:S01]  /*2fe0*/  ENDCOLLECTIVE ;  /* 0x000000000000791b */ /* 0x003fe20003800000 */
.L_x_24099:
[----:B------:R-:W-:Y:S01]  /*2ff0*/  HFMA2.MMA R120, -RZ, RZ, 0, 9.5367431640625e-07 ;  /* 0x00000010ff787435 */ /* 0x000fe200000001ff */
[----:B------:R-:W-:-:S05]  /*3000*/  FADD.FTZ R125, R125, R33 ;  /* 0x000000217d7d7221 */ /* 0x000fca0000010000 */
[----:B------:R-:W-:-:S07]  /*3010*/  MOV R123, R125 ;  /* 0x0000007d007b7202 */ /* 0x000fce0000000f00 */
[----:B------:R-:W-:Y:S05]  /*3020*/  WARPSYNC.COLLECTIVE R46, `(.L_x_24100) ;  /* 0x000000002e087348 */ /* 0x000fea0003c00000 */
[----:B------:R0:W1:Y:S02]  /*3030*/  SHFL.BFLY P5, R33, R123, R120, R121 ;  /* 0x0c0000787b217389 */ /* 0x00006400000a0079 */
[----:B01----:R-:W-:Y:S01]  /*3040*/  ENDCOLLECTIVE ;  /* 0x000000000000791b */ /* 0x003fe20003800000 */
.L_x_24100:
        /* <DEDUP_REMOVED lines=72> */
.L_x_24101:
[----:B------:R-:W-:Y:S01]  /*34d0*/  HFMA2.MMA R120, -RZ, RZ, 0, 1.1920928955078125e-07 ;  /* 0x00000002ff787435 */ /* 0x000fe200000001ff */
[----:B------:R-:W-:-:S10]  /*34e0*/  FADD.FTZ R123, R122, R33 ;  /* 0x000000217a7b7221 */ /* 0x000fd40000010000 */
[----:B------:R-:W-:Y:S05]  /*34f0*/  WARPSYNC.COLLECTIVE R46, `(.L_x_24102) ;  /* 0x000000002e087348 */ /* 0x000fea0003c00000 */
[----:B------:R0:W1:Y:S02]  /*3500*/  SHFL.BFLY P5, R33, R123, R120, R121 ;  /* 0x0c0000787b217389 */ /* 0x00006400000a0079 */
[----:B01----:R-:W-:Y:S01]  /*3510*/  ENDCOLLECTIVE ;  /* 0x000000000000791b */ /* 0x003fe20003800000 */
.L_x_24102:
[----:B------:R-:W-:Y:S01]  /*3520*/  HFMA2.MMA R120, -RZ, RZ, 0, 2.384185791015625e-07 ;  /* 0x00000004ff787435 */ /* 0x000fe200000001ff */
[----:B------:R-:W-:-:S05]  /*3530*/  FADD.FTZ R124, R123, R33 ;  /* 0x000000217b7c7221 */ /* 0x000fca0000010000 */
[----:B------:R-:W-:-:S07]  /*3540*/  MOV R123, R124 ;  /* 0x0000007c007b7202 */ /* 0x000fce0000000f00 */
[----:B------:R-:W-:Y:S05]  /*3550*/  WARPSYNC.COLLECTIVE R46, `(.L_x_24103) ;  /* 0x000000002e087348 */ /* 0x000fea0003c00000 */
[----:B------:R0:W1:Y:S02]  /*3560*/  SHFL.BFLY P5, R33, R123, R120, R121 ;  /* 0x0c0000787b217389 */ /* 0x00006400000a0079 */
[----:B01----:R-:W-:Y:S01]  /*3570*/  ENDCOLLECTIVE ;  /* 0x000000000000791b */ /* 0x003fe20003800000 */
.L_x_24103:
[----:B------:R-:W-:Y:S01]  /*3580*/  HFMA2.MMA R120, -RZ, RZ, 0, 4.76837158203125e-07 ;  /* 0x00000008ff787435 */ /* 0x000fe200000001ff */
[----:B------:R-:W-:-:S05]  /*3590*/  FADD.FTZ R125, R124, R33 ;  /* 0x000000217c7d7221 */ /* 0x000fca0000010000 */
[----:B------:R-:W-:-:S07]  /*35a0*/  MOV R123, R125 ;  /* 0x0000007d007b7202 */ /* 0x000fce0000000f00 */
[----:B------:R-:W-:Y:S05]  /*35b0*/  WARPSYNC.COLLECTIVE R46, `(.L_x_24104) ;  /* 0x000000002e087348 */ /* 0x000fea0003c00000 */
[----:B------:R0:W1:Y:S02]  /*35c0*/  SHFL.BFLY P5, R33, R123, R120, R121 ;  /* 0x0c0000787b217389 */ /* 0x00006400000a0079 */
[----:B01----:R-:W-:Y:S01]  /*35d0*/  ENDCOLLECTIVE ;  /* 0x000000000000791b */ /* 0x003fe20003800000 */
.L_x_24104:
[----:B------:R-:W-:Y:S01]  /*35e0*/  HFMA2.MMA R120, -RZ, RZ, 0, 9.5367431640625e-07 ;  /* 0x00000010ff787435 */ /* 0x000fe200000001ff */
[----:B------:R-:W-:-:S05]  /*35f0*/  FADD.FTZ R125, R125, R33 ;  /* 0x000000217d7d7221 */ /* 0x000fca0000010000 */
[----:B------:R-:W-:-:S07]  /*3600*/  MOV R123, R125 ;  /* 0x0000007d007b7202 */ /* 0x000fce0000000f00 */
[----:B------:R-:W-:Y:S05]  /*3610*/  WARPSYNC.COLLECTIVE R46, `(.L_x_24105) ;  /* 0x000000002e087348 */ /* 0x000fea0003c00000 */
[----:B------:R0:W1:Y:S02]  /*3620*/  SHFL.BFLY P5, R33, R123, R120, R121 ;  /* 0x0c0000787b217389 */ /* 0x00006400000a0079 */
[----:B01----:R-:W-:Y:S01]  /*3630*/  ENDCOLLECTIVE ;  /* 0x000000000000791b */ /* 0x003fe20003800000 */
.L_x_24105:
[----:B------:R-:W-:Y:S05]  /*3640*/  BRA `(.L_x_24106) ;  /* 0xffffffec00107947 */ /* 0x000fea000383ffff */
.L_x_24107:
        /* <DEDUP_REMOVED lines=11> */
.L_x_30313:


//--------------------- .text._ZN10layer_norm13ln_fwd_kernelINS_13Kernel_traitsI6__halfffffjLj4096ELj1ELj1ELj4ELj16ENS_18Kernel_traits_baseILj4096ES2_ffffjLj128EEEEELb0ELb0ELb1ELb0EEEvNS_9FwdParamsE --------------------------
	.section	.text._ZN10layer_norm13ln_fwd_kernelINS_13Kernel_traitsI6__halfffffjLj4096ELj1ELj1ELj4ELj16ENS_18Kernel_traits_baseILj4096ES2_ffffjLj128EEEEELb0ELb0ELb1ELb0EEEvNS_9FwdParamsE,"ax",@progbits
	.align	128
        .global         _ZN10layer_norm13ln_fwd_kernelINS_13Kernel_traitsI6__halfffffjLj4096ELj1ELj1ELj4ELj16ENS_18Kernel_traits_baseILj4096ES2_ffffjLj128EEEEELb0ELb0ELb1ELb0EEEvNS_9FwdParamsE
        .type           _ZN10layer_norm13ln_fwd_kernelINS_13Kernel_traitsI6__halfffffjLj4096ELj1ELj1ELj4ELj16ENS_18Kernel_traits_baseILj4096ES2_ffffjLj128EEEEELb0ELb0ELb1ELb0EEEvNS_9FwdParamsE,@function
        .size           _ZN10layer_norm13ln_fwd_kernelINS_13Kernel_traitsI6__halfffffjLj4096ELj1ELj1ELj4ELj16ENS_18Kernel_traits_baseILj4096ES2_ffffjLj128EEEEELb0ELb0ELb1ELb0EEEvNS_9FwdParamsE,(.L_x_30314 - _ZN10layer_norm13ln_fwd_kernelINS_13Kernel_traitsI6__halfffffjLj4096ELj1ELj1ELj4ELj16ENS_18Kernel_traits_baseILj4096ES2_ffffjLj128EEEEELb0ELb0ELb1ELb0EEEvNS_9FwdParamsE)
        .other          _ZN10layer_norm13ln_fwd_kernelINS_13Kernel_traitsI6__halfffffjLj4096ELj1ELj1ELj4ELj16ENS_18Kernel_traits_baseILj4096ES2_ffffjLj128EEEEELb0ELb0ELb1ELb0EEEvNS_9FwdParamsE,@"STO_CUDA_ENTRY STV_DEFAULT"
_ZN10layer_norm13ln_fwd_kernelINS_13Kernel_traitsI6__halfffffjLj4096ELj1ELj1ELj4ELj16ENS_18Kernel_traits_baseILj4096ES2_ffffjLj128EEEEELb0ELb0ELb1ELb0EEEvNS_9FwdParamsE:
.text._ZN10layer_norm13ln_fwd_kernelINS_13Kernel_traitsI6__halfffffjLj4096ELj1ELj1ELj4ELj16ENS_18Kernel_traits_baseILj4096ES2_ffffjLj128EEEEELb0ELb0ELb1ELb0EEEvNS_9FwdParamsE:
        /* <DEDUP_REMOVED lines=32> */
.L_x_24109:
[----:B------:R-:W-:Y:S05]  /*0200*/  BSYNC B0 ;  /* 0x0000000000007941 */ /* 0x000fea0003800000 */
.L_x_24108:
        /* <DEDUP_REMOVED lines=13> */
.L_x_24111:
[----:B------:R-:W-:Y:S05]  /*02e0*/  BSYNC B0 ;  /* 0x0000000000007941 */ /* 0x000fea0003800000 */
.L_x_24110:
        /* <DEDUP_REMOVED lines=13> */
.L_x_24113:
[----:B------:R-:W-:Y:S05]  /*03c0*/  BSYNC B0 ;  /* 0x0000000000007941 */ /* 0x000fea0003800000 */
.L_x_24112:
        /* <DEDUP_REMOVED lines=13> */
.L_x_24115:
[----:B------:R-:W-:Y:S05]  /*04a0*/  BSYNC B0 ;  /* 0x0000000000007941 */ /* 0x000fea0003800000 */
.L_x_24114:
        /* <DEDUP_REMOVED lines=13> */
.L_x_24117:
[----:B------:R-:W-:Y:S05]  /*0580*/  BSYNC B0 ;  /* 0x0000000000007941 */ /* 0x000fea0003800000 */
.L_x_24116:
        /* <DEDUP_REMOVED lines=15> */
.L_x_24119:
[----:B------:R-:W-:Y:S05]  /*0680*/  BSYNC B0 ;  /* 0x0000000000007941 */ /* 0x000fea0003800000 */
.L_x_24118:
        /* <DEDUP_REMOVED lines=15> */
.L_x_24121:
[----:B------:R-:W-:Y:S05]  /*0780*/  BSYNC B0 ;  /* 0x0000000000007941 */ /* 0x000fea0003800000 */
.L_x_24120:
        /* <DEDUP_REMOVED lines=14> */
.L_x_24123:
[----:B------:R-:W-:Y:S05]  /*0870*/  BSYNC B0 ;  /* 0x0000000000007941 */ /* 0x000fea0003800000 */
.L_x_24122:
[----:B------:R-:W0:Y:S02]  /*0880*/  S2UR UR6, SR_CTAID.X ;  /* 0x00000000000679c3 */ /* 0x000e240000002500 */
[----:B0-----:R-:W-:Y:S01]  /*0890*/  LEA.HI R22, R0, UR6, RZ, 0x19 ;  /* 0x0000000600167c11 */ /* 0x001fe2000f8fc8ff */
[----:B------:R-:W-:-:S03]  /*08a0*/  ULDC UR6, c[0x0][0x214] ;  /* 0x0000850000067ab9 */ /* 0x000fc60000000800 */
[----:B------:R-:W-:-:S13]  /*08b0*/  ISETP.GE.AND P1, PT, R22, UR6, PT ;  /* 0x0000000616007c0c */ /* 0x000fda000bf26270 */
[----:B------:R-:W-:Y:S05]  /*08c0*/  @P1 EXIT ;  /* 0x000000000000194d */ /* 0x000fea0003800000 */
[----:B------:R-:W-:Y:S01]  /*08d0*/  SHF.R.S32.HI R3, RZ, 0x2, R3 ;  /* 0x00000002ff037819 */ /* 0x000fe20000011403 */
[----:B------:R-:W-:Y:S01]  /*08e0*/  HFMA2.MMA R123, -RZ, RZ, 0, 5.9604644775390625e-08 ;  /* 0x00000001ff7b7435 */ /* 0x000fe200000001ff */
[----:B-----5:R-:W-:Y:S01]  /*08f0*/  MOV R38, R24 ;  /* 0x0000001800267202 */ /* 0x020fe20000000f00 */
[----:B------:R-:W-:Y:S01]  /*0900*/  ULDC.U8 UR6, c[0x0][0x2a0] ;  /* 0x0000a80000067ab9 */ /* 0x000fe20000000000 */
[--C-:B------:R-:W-:Y:S01]  /*0910*/  SHF.R.U64 R49, R24, 0x10, R25.reuse ;  /* 0x0000001018317819 */ /* 0x100fe20000001219 */
[----:B------:R-:W-:Y:S01]  /*0920*/  UISETP.NE.AND UP0, UPT, UR6, URZ, UPT ;  /* 0x0000003f0600728c */ /* 0x000fe2000bf05270 */
[----:B------:R-:W-:Y:S01]  /*0930*/  LOP3.LUT R24, R0, 0x60, RZ, 0xc0, !PT ;  /* 0x0000006000187812 */ /* 0x000fe200078ec0ff */
[----:B------:R-:W-:Y:S01]  /*0940*/  ULDC UR7, c[0x0][0x29c] ;  /* 0x0000a70000077ab9 */ /* 0x000fe20000000800 */
[----:B------:R-:W-:Y:S01]  /*0950*/  LOP3.LUT R23, R3, 0x7f, RZ, 0xc0, !PT ;  /* 0x0000007f03177812 */ /* 0x000fe200078ec0ff */
[----:B------:R-:W-:Y:S01]  /*0960*/  ULDC UR6, c[0x0][0x290] ;  /* 0x0000a40000067ab9 */ /* 0x000fe20000000800 */
[----:B------:R-:W-:Y:S01]  /*0970*/  MOV R39, R25 ;  /* 0x0000001900277202 */ /* 0x000fe20000000f00 */
[----:B------:R-:W-:Y:S01]  /*0980*/  ULDC.64 UR8, c[0x0][0x210] ;  /* 0x0000840000087ab9 */ /* 0x000fe20000000a00 */
[----:B------:R-:W-:-:S02]  /*0990*/  SHF.R.U32.HI R48, RZ, 0x10, R25 ;  /* 0x00000010ff307819 */ /* 0x000fc40000011619 */
[----:B------:R-:W-:Y:S02]  /*09a0*/  SHF.L.U32 R25, R0, 0x5, RZ ;  /* 0x0000000500197819 */ /* 0x000fe400000006ff */
[----:B------:R-:W-:Y:S02]  /*09b0*/  SHF.R.U32.HI R3, RZ, 0x2, R3 ;  /* 0x00000002ff037819 */ /* 0x000fe40000011603 */
[----:B------:R-:W-:Y:S02]  /*09c0*/  VIADDMNMX R24, R23, -R24, RZ, !PT ;  /* 0x8000001817187246 */ /* 0x000fe400078001ff */
[----:B------:R-:W-:Y:S02]  /*09d0*/  MOV R40, R26 ;  /* 0x0000001a00287202 */ /* 0x000fe40000000f00 */
[----:B------:R-:W-:Y:S02]  /*09e0*/  SHF.R.U64 R47, R26, 0x10, R27 ;  /* 0x000000101a2f7819 */ /* 0x000fe4000000121b */
[----:B------:R-:W-:-:S02]  /*09f0*/  LOP3.LUT R26, R25, 0x3e0, RZ, 0xc0, !PT ;  /* 0x000003e0191a7812 */ /* 0x000fc400078ec0ff */
[----:B------:R-:W-:Y:S01]  /*0a00*/  LOP3.LUT R3, R3, 0x3fffffe0, RZ, 0xc0, !PT ;  /* 0x3fffffe003037812 */ /* 0x000fe200078ec0ff */
[----:B------:R-:W-:Y:S01]  /*0a10*/  HADD2.F32 R25, -RZ, R47.H0_H0 ;  /* 0x2000002fff197230 */ /* 0x000fe20000004100 */
[----:B------:R-:W-:Y:S02]  /*0a20*/  VIMNMX R24, R24, 0x20, PT ;  /* 0x0000002018187848 */ /* 0x000fe40003fe0100 */
[----:B------:R-:W-:Y:S01]  /*0a30*/  VIADDMNMX R26, R23, -R26, RZ, !PT ;  /* 0x8000001a171a7246 */ /* 0x000fe200078001ff */
[----:B------:R-:W-:Y:S01]  /*0a40*/  HADD2.F32 R23, -RZ, R39.H0_H0 ;  /* 0x20000027ff177230 */ /* 0x000fe20000004100 */
[----:B------:R-:W-:Y:S02]  /*0a50*/  MOV R80, R32 ;  /* 0x0000002000507202 */ /* 0x000fe40000000f00 */
[----:B------:R-:W-:Y:S02]  /*0a60*/  SHF.R.U64 R81, R32, 0x10, R33 ;  /* 0x0000001020517819 */ /* 0x000fe40000001221 */
[----:B------:R-:W-:Y:S01]  /*0a70*/  IADD3 R32, R24, R3, RZ ;  /* 0x0000000318207210 */ /* 0x000fe20007ffe0ff */
[----:B------:R-:W-:Y:S01]  /*0a80*/  HADD2.F32 R24, -RZ, R40.H0_H0 ;  /* 0x20000028ff187230 */ /* 0x000fe20000004100 */
[----:B------:R-:W-:Y:S01]  /*0a90*/  VIMNMX R26, R26, 0x20, PT ;  /* 0x000000201a1a7848 */ /* 0x000fe20003fe0100 */
[----:B------:R-:W-:Y:S01]  /*0aa0*/  HADD2.F32 R80, -RZ, R80.H0_H0 ;  /* 0x20000050ff507230 */ /* 0x000fe20000004100 */
[----:B------:R-:W-:Y:S01]  /*0ab0*/  SHF.L.U32 R32, R32, 0x2, RZ ;  /* 0x0000000220207819 */ /* 0x000fe200000006ff */
[----:B------:R-:W-:Y:S01]  /*0ac0*/  HADD2.F32 R81, -RZ, R81.H0_H0 ;  /* 0x20000051ff517230 */ /* 0x000fe20000004100 */
[----:B------:R-:W-:Y:S01]  /*0ad0*/  IADD3 R113, R3, R26, RZ ;  /* 0x0000001a03717210 */ /* 0x000fe20007ffe0ff */
[----:B------:R-:W-:Y:S01]  /*0ae0*/  HADD2.F32 R3, -RZ, R4.H0_H0 ;  /* 0x20000004ff037230 */ /* 0x000fe20000004100 */
[--C-:B------:R-:W-:Y:S01]  /*0af0*/  SHF.R.U64 R96, R4, 0x10, R5.reuse ;  /* 0x0000001004607819 */ /* 0x100fe20000001205 */
[----:B------:R-:W-:Y:S01]  /*0b00*/  HADD2.F32 R4, -RZ, R5.H0_H0 ;  /* 0x20000005ff047230 */ /* 0x000fe20000004100 */
[----:B------:R-:W-:Y:S01]  /*0b10*/  SHF.R.U32.HI R97, RZ, 0x10, R5 ;  /* 0x00000010ff617819 */ /* 0x000fe20000011605 */
[----:B------:R-:W-:Y:S01]  /*0b20*/  HADD2.F32 R5, -RZ, R6.H0_H0 ;  /* 0x20000006ff057230 */ /* 0x000fe20000004100 */
[----:B------:R-:W-:Y:S01]  /*0b30*/  I2FP.F32.U32 R32, R32 ;  /* 0x0000002000207245 */ /* 0x000fe20000201000 */
        /* <DEDUP_REMOVED lines=8> */
[----:B------:R0:W1:Y:S01]  /*0bc0*/  MUFU.RCP R104, R32 ;  /* 0x0000002000687308 */ /* 0x0000620000001000 */
        /* <DEDUP_REMOVED lines=12> */
[----:B------:R-:W-:Y:S01]  /*0c90*/  MOV R41, R27 ;  /* 0x0000001b00297202 */ /* 0x000fe20000000f00 */
[----:B------:R-:W-:Y:S01]  /*0ca0*/  HADD2.F32 R15, -RZ, R16.H0_H0 ;  /* 0x20000010ff0f7230 */ /* 0x000fe20000004100 */
[----:B------:R-:W-:Y:S01]  /*0cb0*/  SHF.R.U32.HI R46, RZ, 0x10, R27 ;  /* 0x00000010ff2e7819 */ /* 0x000fe2000001161b */
        /* <DEDUP_REMOVED lines=55> */
[----:B------:R-:W-:Y:S01]  /*1030*/  SHF.L.U32 R113, R113, 0x2, RZ ;  /* 0x0000000271717819 */ /* 0x000fe200000006ff */
        /* <DEDUP_REMOVED lines=17> */
.L_x_24221:
[----:B01234-:R-:W0:Y:S08]  /*1150*/  LDC.64 R72, c[0x0][0x280] ;  /* 0x0000a000ff487b82 */ /* 0x01fe300000000a00 */
        /* <DEDUP_REMOVED lines=8> */
[----:B--2---:R-:W-:Y:S02]  /*11e0*/  SHF.R.S32.HI R124, RZ, 0x1f, R19 ;  /* 0x0000001fff7c7819 */ /* 0x004fe40000011413 */
[----:B---3--:R-:W-:-:S13]  /*11f0*/  ISETP.GE.AND P1, PT, R75, 0x1, PT ;  /* 0x000000014b00780c */ /* 0x008fda0003f26270 */
        /* <DEDUP_REMOVED lines=8> */
[----:B------:R-:W-:Y:S01]  /*1280*/  LEA.HI.SX32 R125, R129, R114, 0x1e ;  /* 0x00000072817d7211 */ /* 0x000fe200078ff2ff */
[----:B0-----:R-:W-:Y:S06]  /*1290*/  @!P0 BRA `(.L_x_24125) ;  /* 0x0000000000bc8947 */ /* 0x001fec0003800000 */
[----:B------:R-:W0:Y:S02]  /*12a0*/  LDC.64 R72, c[0x0][0x230] ;  /* 0x00008c00ff487b82 */ /* 0x000e240000000a00 */
[----:B0-----:R-:W-:-:S04]  /*12b0*/  ISETP.NE.U32.AND P2, PT, R72, RZ, PT ;  /* 0x000000ff4800720c */ /* 0x001fc80003f45070 */
[----:B------:R-:W-:-:S13]  /*12c0*/  ISETP.NE.AND.EX P2, PT, R73, RZ, PT, P2 ;  /* 0x000000ff4900720c */ /* 0x000fda0003f45320 */
[----:B------:R-:W0:Y:S02]  /*12d0*/  @P2 LDC.64 R36, c[0x0][0x230] ;  /* 0x00008c00ff242b82 */ /* 0x000e240000000a00 */
[----:B0-----:R-:W-:-:S05]  /*12e0*/  @P2 IMAD.WIDE.U32 R128, R125, 0x10, R36 ;  /* 0x000000107d802825 */ /* 0x001fca00078e0024 */
[----:B------:R-:W2:Y:S01]  /*12f0*/  @P2 LDG.E.128 R32, desc[UR4][R128.64] ;  /* 0x0000000480202981 */ /* 0x000ea2000c1e1d00 */
[----:B------:R-:W-:-:S13]  /*1300*/  ISETP.GT.AND P3, PT, R75, RZ, PT ;  /* 0x000000ff4b00720c */ /* 0x000fda0003f64270 */
        /* <DEDUP_REMOVED lines=11> */
[----:B------:R-:W0:Y:S01]  /*13c0*/  @P1 LDC.64 R72, c[0x0][0x220] ;  /* 0x00008800ff481b82 */ /* 0x000e220000000a00 */
[----:B------:R-:W-:Y:S01]  /*13d0*/  BSSY B1, `(.L_x_24126) ;  /* 0x0000007000017945 */ /* 0x000fe20003800000 */
[----:B------:R-:W-:Y:S01]  /*13e0*/  @!P3 FSEL R39, R35, RZ, P4 ;  /* 0x000000ff2327b208 */ /* 0x000fe20002000000 */
[----:B0-----:R-:W-:-:S05]  /*13f0*/  @P1 IMAD.WIDE.U32 R72, R127, 0x10, R72 ;  /* 0x000000107f481825 */ /* 0x001fca00078e0048 */
[----:B------:R0:W5:Y:S01]  /*1400*/  @P1 LDG.E.128 R40, desc[UR4][R72.64] ;  /* 0x0000000448281981 */ /* 0x000162000c1e1d00 */
[----:B------:R-:W-:Y:S05]  /*1410*/  @!P3 BRA `(.L_x_24127) ;  /* 0x000000000008b947 */ /* 0x000fea0003800000 */
[----:B-----5:R-:W-:-:S04]  /*1420*/  FMUL.FTZ R36, R40, UR7 ;  /* 0x0000000728247c20 */ /* 0x020fc80008410000 */
[----:B------:R-:W-:-:S07]  /*1430*/  @P2 FADD.FTZ R36, R32, R36 ;  /* 0x0000002420242221 */ /* 0x000fce0000010000 */
.L_x_24127:
[----:B------:R-:W-:Y:S05]  /*1440*/  BSYNC B1 ;  /* 0x0000000000017941 */ /* 0x000fea0003800000 */
.L_x_24126:
[----:B------:R-:W-:Y:S04]  /*1450*/  BSSY B1, `(.L_x_24128) ;  /* 0x0000004000017945 */ /* 0x000fe80003800000 */
[----:B------:R-:W-:Y:S05]  /*1460*/  @!P3 BRA `(.L_x_24129) ;  /* 0x000000000008b947 */ /* 0x000fea0003800000 */
[----:B-----5:R-:W-:-:S04]  /*1470*/  FMUL.FTZ R37, R41, UR7 ;  /* 0x0000000729257c20 */ /* 0x020fc80008410000 */
[----:B------:R-:W-:-:S07]  /*1480*/  @P2 FADD.FTZ R37, R33, R37 ;  /* 0x0000002521252221 */ /* 0x000fce0000010000 */
.L_x_24129:
[----:B------:R-:W-:Y:S05]  /*1490*/  BSYNC B1 ;  /* 0x0000000000017941 */ /* 0x000fea0003800000 */
.L_x_24128:
[----:B------:R-:W-:Y:S04]  /*14a0*/  BSSY B1, `(.L_x_24130) ;  /* 0x0000004000017945 */ /* 0x000fe80003800000 */
[----:B------:R-:W-:Y:S05]  /*14b0*/  @!P3 BRA `(.L_x_24131) ;  /* 0x000000000008b947 */ /* 0x000fea0003800000 */
[----:B-----5:R-:W-:-:S04]  /*14c0*/  FMUL.FTZ R38, R42, UR7 ;  /* 0x000000072a267c20 */ /* 0x020fc80008410000 */
[----:B------:R-:W-:-:S07]  /*14d0*/  @P2 FADD.FTZ R38, R34, R38 ;  /* 0x0000002622262221 */ /* 0x000fce0000010000 */
.L_x_24131:
[----:B------:R-:W-:Y:S05]  /*14e0*/  BSYNC B1 ;  /* 0x0000000000017941 */ /* 0x000fea0003800000 */
.L_x_24130:
[----:B------:R-:W-:Y:S04]  /*14f0*/  BSSY B1, `(.L_x_24132) ;  /* 0x0000004000017945 */ /* 0x000fe80003800000 */
[----:B------:R-:W-:Y:S05]  /*1500*/  @!P3 BRA `(.L_x_24133) ;  /* 0x000000000008b947 */ /* 0x000fea0003800000 */
[----:B-----5:R-:W-:-:S04]  /*1510*/  FMUL.FTZ R39, R43, UR7 ;  /* 0x000000072b277c20 */ /* 0x020fc80008410000 */
[----:B------:R-:W-:-:S07]  /*1520*/  @P2 FADD.FTZ R39, R35, R39 ;  /* 0x0000002723272221 */ /* 0x000fce0000010000 */
.L_x_24133:
[----:B------:R-:W-:Y:S05]  /*1530*/  BSYNC B1 ;  /* 0x0000000000017941 */ /* 0x000fea0003800000 */
.L_x_24132:
[----:B0-----:R-:W0:Y:S01]  /*1540*/  LDC.64 R72, c[0x0][0x238] ;  /* 0x00008e00ff487b82 */ /* 0x001e220000000a00 */
[----:B------:R-:W-:Y:S01]  /*1550*/  IADD3 R127, R127, 0x80, RZ ;  /* 0x000000807f7f7810 */ /* 0x000fe20007ffe0ff */
[C---:B0-----:R-:W-:Y:S01]  /*1560*/  IMAD.WIDE.U32 R72, R125.reuse, 0x10, R72 ;  /* 0x000000107d487825 */ /* 0x041fe200078e0048 */
[----:B------:R-:W-:-:S04]  /*1570*/  IADD3 R125, R125, 0x80, RZ ;  /* 0x000000807d7d7810 */ /* 0x000fc80007ffe0ff */
[----:B------:R0:W-:Y:S03]  /*1580*/  STG.E.128 desc[UR4][R72.64], R36 ;  /* 0x0000002448007986 */ /* 0x0001e6000c101d04 */
.L_x_24125:
[----:B------:R-:W-:Y:S05]  /*1590*/  BSYNC B0 ;  /* 0x0000000000007941 */ /* 0x000fea0003800000 */
.L_x_24124:
        /* <DEDUP_REMOVED lines=25> */
[----:B-----5:R0:W5:Y:S01]  /*1730*/  @P1 LDG.E.128 R40, desc[UR4][R72.64] ;  /* 0x0000000448281981 */ /* 0x020162000c1e1d00 */
[----:B------:R-:W-:Y:S05]  /*1740*/  @!P3 BRA `(.L_x_24137) ;  /* 0x000000000008b947 */ /* 0x000fea0003800000 */
[----:B-----5:R-:W-:-:S04]  /*1750*/  FMUL.FTZ R44, R40, UR7 ;  /* 0x00000007282c7c20 */ /* 0x020fc80008410000 */
[----:B------:R-:W-:-:S07]  /*1760*/  @P2 FADD.FTZ R44, R32, R44 ;  /* 0x0000002c202c2221 */ /* 0x000fce0000010000 */
.L_x_24137:
[----:B------:R-:W-:Y:S05]  /*1770*/  BSYNC B1 ;  /* 0x0000000000017941 */ /* 0x000fea0003800000 */
.L_x_24136:
[----:B------:R-:W-:Y:S04]  /*1780*/  BSSY B1, `(.L_x_24138) ;  /* 0x0000004000017945 */ /* 0x000fe80003800000 */
[----:B------:R-:W-:Y:S05]  /*1790*/  @!P3 BRA `(.L_x_24139) ;  /* 0x000000000008b947 */ /* 0x000fea0003800000 */
[----:B-----5:R-:W-:-:S04]  /*17a0*/  FMUL.FTZ R45, R41, UR7 ;  /* 0x00000007292d7c20 */ /* 0x020fc80008410000 */
[----:B------:R-:W-:-:S07]  /*17b0*/  @P2 FADD.FTZ R45, R33, R45 ;  /* 0x0000002d212d2221 */ /* 0x000fce0000010000 */
.L_x_24139:
[----:B------:R-:W-:Y:S05]  /*17c0*/  BSYNC B1 ;  /* 0x0000000000017941 */ /* 0x000fea0003800000 */
.L_x_24138:
[----:B------:R-:W-:Y:S04]  /*17d0*/  BSSY B1, `(.L_x_24140) ;  /* 0x0000004000017945 */ /* 0x000fe80003800000 */
[----:B------:R-:W-:Y:S05]  /*17e0*/  @!P3 BRA `(.L_x_24141) ;  /* 0x000000000008b947 */ /* 0x000fea0003800000 */
[----:B-----5:R-:W-:-:S04]  /*17f0*/  FMUL.FTZ R46, R42, UR7 ;  /* 0x000000072a2e7c20 */ /* 0x020fc80008410000 */
[----:B------:R-:W-:-:S07]  /*1800*/  @P2 FADD.FTZ R46, R34, R46 ;  /* 0x0000002e222e2221 */ /* 0x000fce0000010000 */
.L_x_24141:
[----:B------:R-:W-:Y:S05]  /*1810*/  BSYNC B1 ;  /* 0x0000000000017941 */ /* 0x000fea0003800000 */
.L_x_24140:
[----:B------:R-:W-:Y:S04]  /*1820*/  BSSY B1, `(.L_x_24142) ;  /* 0x0000004000017945 */ /* 0x000fe80003800000 */
[----:B------:R-:W-:Y:S05]  /*1830*/  @!P3 BRA `(.L_x_24143) ;  /* 0x000000000008b947 */ /* 0x000fea0003800000 */
[----:B-----5:R-:W-:-:S04]  /*1840*/  FMUL.FTZ R47, R43, UR7 ;  /* 0x000000072b2f7c20 */ /* 0x020fc80008410000 */
[----:B------:R-:W-:-:S07]  /*1850*/  @P2 FADD.FTZ R47, R35, R47 ;  /* 0x0000002f232f2221 */ /* 0x000fce0000010000 */
.L_x_24143:
[----:B------:R-:W-:Y:S05]  /*1860*/  BSYNC B1 ;  /* 0x0000000000017941 */ /* 0x000fea0003800000 */
.L_x_24142:
[----:B0-----:R-:W0:Y:S01]  /*1870*/  LDC.64 R72, c[0x0][0x238] ;  /* 0x00008e00ff487b82 */ /* 0x001e220000000a00 */
[----:B------:R-:W-:Y:S01]  /*1880*/  IADD3 R127, R127, 0x80, RZ ;  /* 0x000000807f7f7810 */ /* 0x000fe20007ffe0ff */
[C---:B0-----:R-:W-:Y:S01]  /*1890*/  IMAD.WIDE.U32 R72, R125.reuse, 0x10, R72 ;  /* 0x000000107d487825 */ /* 0x041fe200078e0048 */
[----:B------:R-:W-:-:S04]  /*18a0*/  IADD3 R125, R125, 0x80, RZ ;  /* 0x000000807d7d7810 */ /* 0x000fc80007ffe0ff */
[----:B------:R1:W-:Y:S03]  /*18b0*/  STG.E.128 desc[UR4][R72.64], R44 ;  /* 0x0000002c48007986 */ /* 0x0003e6000c101d04 */
.L_x_24135:
[----:B------:R-:W-:Y:S05]  /*18c0*/  BSYNC B0 ;  /* 0x0000000000007941 */ /* 0x000fea0003800000 */
.L_x_24134:
        /* <DEDUP_REMOVED lines=29> */
.L_x_24147:
[----:B------:R-:W-:Y:S05]  /*1aa0*/  BSYNC B1 ;  /* 0x0000000000017941 */ /* 0x000fea0003800000 */
.L_x_24146:
[----:B------:R-:W-:Y:S04]  /*1ab0*/  BSSY B1, `(.L_x_24148) ;  /* 0x0000004000017945 */ /* 0x000fe80003800000 */
[----:B------:R-:W-:Y:S05]  /*1ac0*/  @!P3 BRA `(.L_x_24149) ;  /* 0x000000000008b947 */ /* 0x000fea0003800000 */
[----:B-----5:R-:W-:-:S04]  /*1ad0*/  FMUL.FTZ R49, R41, UR7 ;  /* 0x0000000729317c20 */ /* 0x020fc80008410000 */
[----:B------:R-:W-:-:S07]  /*1ae0*/  @P2 FADD.FTZ R49, R33, R49 ;  /* 0x0000003121312221 */ /* 0x000fce0000010000 */
.L_x_24149:
[----:B------:R-:W-:Y:S05]  /*1af0*/  BSYNC B1 ;  /* 0x0000000000017941 */ /* 0x000fea0003800000 */
.L_x_24148:
[----:B------:R-:W-:Y:S04]  /*1b00*/  BSSY B1, `(.L_x_24150) ;  /* 0x0000004000017945 */ /* 0x000fe80003800000 */
[----:B------:R-:W-:Y:S05]  /*1b10*/  @!P3 BRA `(.L_x_24151) ;  /* 0x000000000008b947 */ /* 0x000fea0003800000 */
[----:B-----5:R-:W-:-:S04]  /*1b20*/  FMUL.FTZ R50, R42, UR7 ;  /* 0x000000072a327c20 */ /* 0x020fc80008410000 */
[----:B------:R-:W-:-:S07]  /*1b30*/  @P2 FADD.FTZ R50, R34, R50 ;  /* 0x0000003222322221 */ /* 0x000fce0000010000 */
.L_x_24151:
[----:B------:R-:W-:Y:S05]  /*1b40*/  BSYNC B1 ;  /* 0x0000000000017941 */ /* 0x000fea0003800000 */
.L_x_24150:
[----:B------:R-:W-:Y:S04]  /*1b50*/  BSSY B1, `(.L_x_24152) ;  /* 0x0000004000017945 */ /* 0x000fe80003800000 */
[----:B------:R-:W-:Y:S05]  /*1b60*/  @!P3 BRA `(.L_x_24153) ;  /* 0x000000000008b947 */ /* 0x000fea0003800000 */
[----:B-----5:R-:W-:-:S04]  /*1b70*/  FMUL.FTZ R51, R43, UR7 ;  /* 0x000000072b337c20 */ /* 0x020fc80008410000 */
[----:B------:R-:W-:-:S07]  /*1b80*/  @P2 FADD.FTZ R51, R35, R51 ;  /* 0x0000003323332221 */ /* 0x000fce0000010000 */
.L_x_24153:
[----:B------:R-:W-:Y:S05]  /*1b90*/  BSYNC B1 ;  /* 0x0000000000017941 */ /* 0x000fea0003800000 */
.L_x_24152:
[----:B0-----:R-:W0:Y:S01]  /*1ba0*/  LDC.64 R72, c[0x0][0x238] ;  /* 0x00008e00ff487b82 */ /* 0x001e220000000a00 */
[----:B------:R-:W-:Y:S01]  /*1bb0*/  IADD3 R127, R127, 0x80, RZ ;  /* 0x000000807f7f7810 */ /* 0x000fe20007ffe0ff */
[C---:B0-----:R-:W-:Y:S01]  /*1bc0*/  IMAD.WIDE.U32 R72, R125.reuse, 0x10, R72 ;  /* 0x000000107d487825 */ /* 0x041fe200078e0048 */
[----:B------:R-:W-:-:S04]  /*1bd0*/  IADD3 R125, R125, 0x80, RZ ;  /* 0x000000807d7d7810 */ /* 0x000fc80007ffe0ff */
[----:B------:R2:W-:Y:S03]  /*1be0*/  STG.E.128 desc[UR4][R72.64], R48 ;  /* 0x0000003048007986 */ /* 0x0005e6000c101d04 */
.L_x_24145:
[----:B------:R-:W-:Y:S05]  /*1bf0*/  BSYNC B0 ;  /* 0x0000000000007941 */ /* 0x000fea0003800000 */
.L_x_24144:
[----:B------:R-:W-:Y:S01]  /*1c00*/  ISETP.NE.AND P2, PT, R119, RZ, PT ;  /* 0x000000ff7700720c */ /* 0x000fe20003f45270 */
[----:B------:R-:W-:-:S12]  /*1c10*/  BSSY B0, `(.L_x_24154) ;  /* 0x0000031000007945 */ /* 0x000fd80003800000 */
[----:B------:R-:W-:Y:S05]  /*1c20*/  @!P2 BRA `(.L_x_24155) ;  /* 0x0000000000bca947 */ /* 0x000fea0003800000 */
[----:B012---:R-:W0:Y:S02]  /*1c30*/  LDC.64 R72, c[0x0][0x230] ;  /* 0x00008c00ff487b82 */ /* 0x007e240000000a00 */
        /* <DEDUP_REMOVED lines=25> */
.L_x_24157:
[----:B------:R-:W-:Y:S05]  /*1dd0*/  BSYNC B1 ;  /* 0x0000000000017941 */ /* 0x000fea0003800000 */
.L_x_24156:
[----:B------:R-:W-:Y:S04]  /*1de0*/  BSSY B1, `(.L_x_24158) ;  /* 0x0000004000017945 */ /* 0x000fe80003800000 */
[----:B------:R-:W-:Y:S05]  /*1df0*/  @!P3 BRA `(.L_x_24159) ;  /* 0x000000000008b947 */ /* 0x000fea0003800000 */
[----:B-----5:R-:W-:-:S04]  /*1e00*/  FMUL.FTZ R53, R41, UR7 ;  /* 0x0000000729357c20 */ /* 0x020fc80008410000 */
[----:B------:R-:W-:-:S07]  /*1e10*/  @P2 FADD.FTZ R53, R33, R53 ;  /* 0x0000003521352221 */ /* 0x000fce0000010000 */
.L_x_24159:
[----:B------:R-:W-:Y:S05]  /*1e20*/  BSYNC B1 ;  /* 0x0000000000017941 */ /* 0x000fea0003800000 */
.L_x_24158:
[----:B------:R-:W-:Y:S04]  /*1e30*/  BSSY B1, `(.L_x_24160) ;  /* 0x0000004000017945 */ /* 0x000fe80003800000 */
[----:B------:R-:W-:Y:S05]  /*1e40*/  @!P3 BRA `(.L_x_24161) ;  /* 0x000000000008b947 */ /* 0x000fea0003800000 */
[----:B-----5:R-:W-:-:S04]  /*1e50*/  FMUL.FTZ R54, R42, UR7 ;  /* 0x000000072a367c20 */ /* 0x020fc80008410000 */
[----:B------:R-:W-:-:S07]  /*1e60*/  @P2 FADD.FTZ R54, R34, R54 ;  /* 0x0000003622362221 */ /* 0x000fce0000010000 */
.L_x_24161:
[----:B------:R-:W-:Y:S05]  /*1e70*/  BSYNC B1 ;  /* 0x0000000000017941 */ /* 0x000fea0003800000 */
.L_x_24160:
[----:B------:R-:W-:Y:S04]  /*1e80*/  BSSY B1, `(.L_x_24162) ;  /* 0x0000004000017945 */ /* 0x000fe80003800000 */
[----:B------:R-:W-:Y:S05]  /*1e90*/  @!P3 BRA `(.L_x_24163) ;  /* 0x000000000008b947 */ /* 0x000fea0003800000 */
[----:B-----5:R-:W-:-:S04]  /*1ea0*/  FMUL.FTZ R55, R43, UR7 ;  /* 0x000000072b377c20 */ /* 0x020fc80008410000 */
[----:B------:R-:W-:-:S07]  /*1eb0*/  @P2 FADD.FTZ R55, R35, R55 ;  /* 0x0000003723372221 */ /* 0x000fce0000010000 */
.L_x_24163:
[----:B------:R-:W-:Y:S05]  /*1ec0*/  BSYNC B1 ;  /* 0x0000000000017941 */ /* 0x000fea0003800000 */
.L_x_24162:
[----:B0-----:R-:W0:Y:S01]  /*1ed0*/  LDC.64 R72, c[0x0][0x238] ;  /* 0x00008e00ff487b82 */ /* 0x001e220000000a00 */
[----:B------:R-:W-:Y:S01]  /*1ee0*/  IADD3 R127, R127, 0x80, RZ ;  /* 0x000000807f7f7810 */ /* 0x000fe20007ffe0ff */
[C---:B0-----:R-:W-:Y:S01]  /*1ef0*/  IMAD.WIDE.U32 R72, R125.reuse, 0x10, R72 ;  /* 0x000000107d487825 */ /* 0x041fe200078e0048 */
[----:B------:R-:W-:-:S04]  /*1f00*/  IADD3 R125, R125, 0x80, RZ ;  /* 0x000000807d7d7810 */ /* 0x000fc80007ffe0ff */
[----:B------:R3:W-:Y:S03]  /*1f10*/  STG.E.128 desc[UR4][R72.64], R52 ;  /* 0x0000003448007986 */ /* 0x0007e6000c101d04 */
.L_x_24155:
[----:B------:R-:W-:Y:S05]  /*1f20*/  BSYNC B0 ;  /* 0x0000000000007941 */ /* 0x000fea0003800000 */
.L_x_24154:
[----:B------:R-:W-:Y:S01]  /*1f30*/  ISETP.NE.AND P2, PT, R118, RZ, PT ;  /* 0x000000ff7600720c */ /* 0x000fe20003f45270 */
[----:B------:R-:W-:-:S12]  /*1f40*/  BSSY B0, `(.L_x_24164) ;  /* 0x0000031000007945 */ /* 0x000fd80003800000 */
[----:B------:R-:W-:Y:S05]  /*1f50*/  @!P2 BRA `(.L_x_24165) ;  /* 0x0000000000bca947 */ /* 0x000fea0003800000 */
[----:B0123--:R-:W0:Y:S02]  /*1f60*/  LDC.64 R72, c[0x0][0x230] ;  /* 0x00008c00ff487b82 */ /* 0x00fe240000000a00 */
        /* <DEDUP_REMOVED lines=25> */
.L_x_24167:
[----:B------:R-:W-:Y:S05]  /*2100*/  BSYNC B1 ;  /* 0x0000000000017941 */ /* 0x000fea0003800000 */
.L_x_24166:
[----:B------:R-:W-:Y:S04]  /*2110*/  BSSY B1, `(.L_x_24168) ;  /* 0x0000004000017945 */ /* 0x000fe80003800000 */
[----:B------:R-:W-:Y:S05]  /*2120*/  @!P3 BRA `(.L_x_24169) ;  /* 0x000000000008b947 */ /* 0x000fea0003800000 */
[----:B-----5:R-:W-:-:S04]  /*2130*/  FMUL.FTZ R57, R41, UR7 ;  /* 0x0000000729397c20 */ /* 0x020fc80008410000 */
[----:B------:R-:W-:-:S07]  /*2140*/  @P2 FADD.FTZ R57, R33, R57 ;  /* 0x0000003921392221 */ /* 0x000fce0000010000 */
.L_x_24169:
[----:B------:R-:W-:Y:S05]  /*2150*/  BSYNC B1 ;  /* 0x0000000000017941 */ /* 0x000fea0003800000 */
.L_x_24168:
[----:B------:R-:W-:Y:S04]  /*2160*/  BSSY B1, `(.L_x_24170) ;  /* 0x0000004000017945 */ /* 0x000fe80003800000 */
[----:B------:R-:W-:Y:S05]  /*2170*/  @!P3 BRA `(.L_x_24171) ;  /* 0x000000000008b947 */ /* 0x000fea0003800000 */
[----:B-----5:R-:W-:-:S04]  /*2180*/  FMUL.FTZ R58, R42, UR7 ;  /* 0x000000072a3a7c20 */ /* 0x020fc80008410000 */
[----:B------:R-:W-:-:S07]  /*2190*/  @P2 FADD.FTZ R58, R34, R58 ;  /* 0x0000003a223a2221 */ /* 0x000fce0000010000 */
.L_x_24171:
[----:B------:R-:W-:Y:S05]  /*21a0*/  BSYNC B1 ;  /* 0x0000000000017941 */ /* 0x000fea0003800000 */
.L_x_24170:
[----:B------:R-:W-:Y:S04]  /*21b0*/  BSSY B1, `(.L_x_24172) ;  /* 0x0000004000017945 */ /* 0x000fe80003800000 */
[----:B------:R-:W-:Y:S05]  /*21c0*/  @!P3 BRA `(.L_x_24173) ;  /* 0x000000000008b947 */ /* 0x000fea0003800000 */
[----:B-----5:R-:W-:-:S04]  /*21d0*/  FMUL.FTZ R59, R43, UR7 ;  /* 0x000000072b3b7c20 */ /* 0x020fc80008410000 */
[----:B------:R-:W-:-:S07]  /*21e0*/  @P2 FADD.FTZ R59, R35, R59 ;  /* 0x0000003b233b2221 */ /* 0x000fce0000010000 */
.L_x_24173:
[----:B------:R-:W-:Y:S05]  /*21f0*/  BSYNC B1 ;  /* 0x0000000000017941 */ /* 0x000fea0003800000 */
.L_x_24172:
[----:B0-----:R-:W0:Y:S01]  /*2200*/  LDC.64 R72, c[0x0][0x238] ;  /* 0x00008e00ff487b82 */ /* 0x001e220000000a00 */
[----:B------:R-:W-:Y:S01]  /*2210*/  IADD3 R127, R127, 0x80, RZ ;  /* 0x000000807f7f7810 */ /* 0x000fe20007ffe0ff */
[C---:B0-----:R-:W-:Y:S01]  /*2220*/  IMAD.WIDE.U32 R72, R125.reuse, 0x10, R72 ;  /* 0x000000107d487825 */ /* 0x041fe200078e0048 */
[----:B------:R-:W-:-:S04]  /*2230*/  IADD3 R125, R125, 0x80, RZ ;  /* 0x000000807d7d7810 */ /* 0x000fc80007ffe0ff */
[----:B------:R4:W-:Y:S03]  /*2240*/  STG.E.128 desc[UR4][R72.64], R56 ;  /* 0x0000003848007986 */ /* 0x0009e6000c101d04 */
.L_x_24165:
[----:B------:R-:W-:Y:S05]  /*2250*/  BSYNC B0 ;  /* 0x0000000000007941 */ /* 0x000fea0003800000 */
.L_x_24164:
[----:B------:R-:W-:Y:S01]  /*2260*/  ISETP.NE.AND P2, PT, R117, RZ, PT ;  /* 0x000000ff7500720c */ /* 0x000fe20003f45270 */
[----:B------:R-:W-:-:S12]  /*2270*/  BSSY B0, `(.L_x_24174) ;  /* 0x0000031000007945 */ /* 0x000fd80003800000 */
[----:B------:R-:W-:Y:S05]  /*2280*/  @!P2 BRA `(.L_x_24175) ;  /* 0x0000000000bca947 */ /* 0x000fea0003800000 */
[----:B01234-:R-:W0:Y:S02]  /*2290*/  LDC.64 R72, c[0x0][0x230] ;  /* 0x00008c00ff487b82 */ /* 0x01fe240000000a00 */
        /* <DEDUP_REMOVED lines=25> */
.L_x_24177:
[----:B------:R-:W-:Y:S05]  /*2430*/  BSYNC B1 ;  /* 0x0000000000017941 */ /* 0x000fea0003800000 */
.L_x_24176:
[----:B------:R-:W-:Y:S04]  /*2440*/  BSSY B1, `(.L_x_24178) ;  /* 0x0000004000017945 */ /* 0x000fe80003800000 */
[----:B------:R-:W-:Y:S05]  /*2450*/  @!P3 BRA `(.L_x_24179) ;  /* 0x000000000008b947 */ /* 0x000fea0003800000 */
[----:B-----5:R-:W-:-:S04]  /*2460*/  FMUL.FTZ R61, R41, UR7 ;  /* 0x00000007293d7c20 */ /* 0x020fc80008410000 */
[----:B------:R-:W-:-:S07]  /*2470*/  @P2 FADD.FTZ R61, R33, R61 ;  /* 0x0000003d213d2221 */ /* 0x000fce0000010000 */
.L_x_24179:
[----:B------:R-:W-:Y:S05]  /*2480*/  BSYNC B1 ;  /* 0x0000000000017941 */ /* 0x000fea0003800000 */
.L_x_24178:
[----:B------:R-:W-:Y:S04]  /*2490*/  BSSY B1, `(.L_x_24180) ;  /* 0x0000004000017945 */ /* 0x000fe80003800000 */
[----:B------:R-:W-:Y:S05]  /*24a0*/  @!P3 BRA `(.L_x_24181) ;  /* 0x000000000008b947 */ /* 0x000fea0003800000 */
[----:B-----5:R-:W-:-:S04]  /*24b0*/  FMUL.FTZ R62, R42, UR7 ;  /* 0x000000072a3e7c20 */ /* 0x020fc80008410000 */
[----:B------:R-:W-:-:S07]  /*24c0*/  @P2 FADD.FTZ R62, R34, R62 ;  /* 0x0000003e223e2221 */ /* 0x000fce0000010000 */
.L_x_24181:
[----:B------:R-:W-:Y:S05]  /*24d0*/  BSYNC B1 ;  /* 0x0000000000017941 */ /* 0x000fea0003800000 */
.L_x_24180:
[----:B------:R-:W-:Y:S04]  /*24e0*/  BSSY B1, `(.L_x_24182) ;  /* 0x0000004000017945 */ /* 0x000fe80003800000 */
[----:B------:R-:W-:Y:S05]  /*24f0*/  @!P3 BRA `(.L_x_24183) ;  /* 0x000000000008b947 */ /* 0x000fea0003800000 */
[----:B-----5:R-:W-:-:S04]  /*2500*/  FMUL.FTZ R63, R43, UR7 ;  /* 0x000000072b3f7c20 */ /* 0x020fc80008410000 */
[----:B------:R-:W-:-:S07]  /*2510*/  @P2 FADD.FTZ R63, R35, R63 ;  /* 0x0000003f233f2221 */ /* 0x000fce0000010000 */
.L_x_24183:
[----:B------:R-:W-:Y:S05]  /*2520*/  BSYNC B1 ;  /* 0x0000000000017941 */ /* 0x000fea0003800000 */
.L_x_24182:
[----:B0-----:R-:W0:Y:S01]  /*2530*/  LDC.64 R72, c[0x0][0x238] ;  /* 0x00008e00ff487b82 */ /* 0x001e220000000a00 */
[----:B------:R-:W-:Y:S01]  /*2540*/  IADD3 R127, R127, 0x80, RZ ;  /* 0x000000807f7f7810 */ /* 0x000fe20007ffe0ff */
[C---:B0-----:R-:W-:Y:S01]  /*2550*/  IMAD.WIDE.U32 R72, R125.reuse, 0x10, R72 ;  /* 0x000000107d487825 */ /* 0x041fe200078e0048 */
[----:B------:R-:W-:-:S04]  /*2560*/  IADD3 R125, R125, 0x80, RZ ;  /* 0x000000807d7d7810 */ /* 0x000fc80007ffe0ff */
[----:B------:R0:W-:Y:S03]  /*2570*/  STG.E.128 desc[UR4][R72.64], R60 ;  /* 0x0000003c48007986 */ /* 0x0001e6000c101d04 */
.L_x_24175:
[----:B------:R-:W-:Y:S05]  /*2580*/  BSYNC B0 ;  /* 0x0000000000007941 */ /* 0x000fea0003800000 */
.L_x_24174:
        /* <DEDUP_REMOVED lines=29> */
.L_x_24187:
[----:B------:R-:W-:Y:S05]  /*2760*/  BSYNC B1 ;  /* 0x0000000000017941 */ /* 0x000fea0003800000 */
.L_x_24186:
[----:B------:R-:W-:Y:S04]  /*2770*/  BSSY B1, `(.L_x_24188) ;  /* 0x0000004000017945 */ /* 0x000fe80003800000 */
[----:B------:R-:W-:Y:S05]  /*2780*/  @!P3 BRA `(.L_x_24189) ;  /* 0x000000000008b947 */ /* 0x000fea0003800000 */
[----:B-----5:R-:W-:-:S04]  /*2790*/  FMUL.FTZ R65, R41, UR7 ;  /* 0x0000000729417c20 */ /* 0x020fc80008410000 */
[----:B------:R-:W-:-:S07]  /*27a0*/  @P2 FADD.FTZ R65, R33, R65 ;  /* 0x0000004121412221 */ /* 0x000fce0000010000 */
.L_x_24189:
[----:B------:R-:W-:Y:S05]  /*27b0*/  BSYNC B1 ;  /* 0x0000000000017941 */ /* 0x000fea0003800000 */
.L_x_24188:
[----:B------:R-:W-:Y:S04]  /*27c0*/  BSSY B1, `(.L_x_24190) ;  /* 0x0000004000017945 */ /* 0x000fe80003800000 */
[----:B------:R-:W-:Y:S05]  /*27d0*/  @!P3 BRA `(.L_x_24191) ;  /* 0x000000000008b947 */ /* 0x000fea0003800000 */
[----:B-----5:R-:W-:-:S04]  /*27e0*/  FMUL.FTZ R66, R42, UR7 ;  /* 0x000000072a427c20 */ /* 0x020fc80008410000 */
[----:B------:R-:W-:-:S07]  /*27f0*/  @P2 FADD.FTZ R66, R34, R66 ;  /* 0x0000004222422221 */ /* 0x000fce0000010000 */
.L_x_24191:
[----:B------:R-:W-:Y:S05]  /*2800*/  BSYNC B1 ;  /* 0x0000000000017941 */ /* 0x000fea0003800000 */
.L_x_24190:
[----:B------:R-:W-:Y:S04]  /*2810*/  BSSY B1, `(.L_x_24192) ;  /* 0x0000004000017945 */ /* 0x000fe80003800000 */
[----:B------:R-:W-:Y:S05]  /*2820*/  @!P3 BRA `(.L_x_24193) ;  /* 0x000000000008b947 */ /* 0x000fea0003800000 */
[----:B-----5:R-:W-:-:S04]  /*2830*/  FMUL.FTZ R67, R43, UR7 ;  /* 0x000000072b437c20 */ /* 0x020fc80008410000 */
[----:B------:R-:W-:-:S07]  /*2840*/  @P2 FADD.FTZ R67, R35, R67 ;  /* 0x0000004323432221 */ /* 0x000fce0000010000 */
.L_x_24193:
[----:B------:R-:W-:Y:S05]  /*2850*/  BSYNC B1 ;  /* 0x0000000000017941 */ /* 0x000fea0003800000 */
.L_x_24192:
[----:B0-----:R-:W0:Y:S01]  /*2860*/  LDC.64 R72, c[0x0][0x238] ;  /* 0x00008e00ff487b82 */ /* 0x001e220000000a00 */
[----:B------:R-:W-:Y:S01]  /*2870*/  IADD3 R127, R127, 0x80, RZ ;  /* 0x000000807f7f7810 */ /* 0x000fe20007ffe0ff */
[C---:B0-----:R-:W-:Y:S01]  /*2880*/  IMAD.WIDE.U32 R72, R125.reuse, 0x10, R72 ;  /* 0x000000107d487825 */ /* 0x041fe200078e0048 */
[----:B------:R-:W-:-:S04]  /*2890*/  IADD3 R125, R125, 0x80, RZ ;  /* 0x000000807d7d7810 */ /* 0x000fc80007ffe0ff */
[----:B------:R0:W-:Y:S03]  /*28a0*/  STG.E.128 desc[UR4][R72.64], R64 ;  /* 0x0000004048007986 */ /* 0x0001e6000c101d04 */
.L_x_24185:
[----:B------:R-:W-:Y:S05]  /*28b0*/  BSYNC B0 ;  /* 0x0000000000007941 */ /* 0x000fea0003800000 */
.L_x_24184:
[----:B------:R-:W-:Y:S01]  /*28c0*/  ISETP.NE.AND P2, PT, R115, RZ, PT ;  /* 0x000000ff7300720c */ /* 0x000fe20003f45270 */
[----:B------:R-:W-:-:S12]  /*28d0*/  BSSY B0, `(.L_x_24194) ;  /* 0x000002f000007945 */ /* 0x000fd80003800000 */
[----:B------:R-:W-:Y:S05]  /*28e0*/  @!P2 BRA `(.L_x_24195) ;  /* 0x0000000000b4a947 */ /* 0x000fea0003800000 */
[----:B------:R-:W0:Y:S08]  /*28f0*/  @P1 LDC.64 R68, c[0x0][0x220] ;  /* 0x00008800ff441b82 */ /* 0x000e300000000a00 */
[----:B01234-:R-:W0:Y:S01]  /*2900*/  LDC.64 R72, c[0x0][0x230] ;  /* 0x00008c00ff487b82 */ /* 0x01fe220000000a00 */
[----:B------:R-:W-:-:S05]  /*2910*/  @P1 IMAD.WIDE.U32 R70, R127, 0x10, R68 ;  /* 0x000000107f461825 */ /* 0x000fca00078e0044 */
[----:B-----5:R1:W5:Y:S01]  /*2920*/  @P1 LDG.E.128 R40, desc[UR4][R70.64] ;  /* 0x0000000446281981 */ /* 0x020362000c1e1d00 */
[----:B0-----:R-:W-:-:S04]  /*2930*/  ISETP.NE.U32.AND P1, PT, R72, RZ, PT ;  /* 0x000000ff4800720c */ /* 0x001fc80003f25070 */
[----:B------:R-:W-:-:S13]  /*2940*/  ISETP.NE.AND.EX P1, PT, R73, RZ, PT, P1 ;  /* 0x000000ff4900720c */ /* 0x000fda0003f25310 */
[----:B------:R-:W0:Y:S02]  /*2950*/  @P1 LDC.64 R68, c[0x0][0x230] ;  /* 0x00008c00ff441b82 */ /* 0x000e240000000a00 */
[----:B0-----:R-:W-:-:S05]  /*2960*/  @P1 IMAD.WIDE.U32 R126, R125, 0x10, R68 ;  /* 0x000000107d7e1825 */ /* 0x001fca00078e0044 */
[----:B------:R-:W2:Y:S01]  /*2970*/  @P1 LDG.E.128 R32, desc[UR4][R126.64] ;  /* 0x000000047e201981 */ /* 0x000ea2000c1e1d00 */
[----:B------:R-:W-:Y:S01]  /*2980*/  ISETP.GT.AND P2, PT, R75, RZ, PT ;  /* 0x000000ff4b00720c */ /* 0x000fe20003f44270 */
[----:B------:R-:W-:-:S12]  /*2990*/  BSSY B1, `(.L_x_24196) ;  /* 0x0000010000017945 */ /* 0x000fd80003800000 */
[----:B------:R-:W-:-:S04]  /*29a0*/  @!P2 ISETP.NE.U32.AND P3, PT, R72, RZ, PT ;  /* 0x000000ff4800a20c */ /* 0x000fc80003f65070 */
[----:B------:R-:W-:-:S04]  /*29b0*/  @!P2 ISETP.NE.AND.EX P3, PT, R73, RZ, PT, P3 ;  /* 0x000000ff4900a20c */ /* 0x000fc80003f65330 */
[----:B--2---:R-:W-:Y:S02]  /*29c0*/  @!P2 FSEL R69, R33, RZ, P3 ;  /* 0x000000ff2145a208 */ /* 0x004fe40001800000 */
        /* <DEDUP_REMOVED lines=8> */
[----:B------:R-:W-:Y:S01]  /*2a50*/  @!P2 FSEL R68, R32, RZ, P3 ;  /* 0x000000ff2044a208 */ /* 0x000fe20001800000 */
[----:B------:R-:W-:Y:S08]  /*2a60*/  @!P2 BRA `(.L_x_24197) ;  /* 0x000000000008a947 */ /* 0x000ff00003800000 */
[----:B-----5:R-:W-:-:S04]  /*2a70*/  FMUL.FTZ R68, R40, UR7 ;  /* 0x0000000728447c20 */ /* 0x020fc80008410000 */
[----:B------:R-:W-:-:S07]  /*2a80*/  @P1 FADD.FTZ R68, R32, R68 ;  /* 0x0000004420441221 */ /* 0x000fce0000010000 */
.L_x_24197:
[----:B------:R-:W-:Y:S05]  /*2a90*/  BSYNC B1 ;  /* 0x0000000000017941 */ /* 0x000fea0003800000 */
.L_x_24196:
[----:B------:R-:W-:Y:S04]  /*2aa0*/  BSSY B1, `(.L_x_24198) ;  /* 0x0000004000017945 */ /* 0x000fe80003800000 */
[----:B------:R-:W-:Y:S05]  /*2ab0*/  @!P2 BRA `(.L_x_24199) ;  /* 0x000000000008a947 */ /* 0x000fea0003800000 */
[----:B-----5:R-:W-:-:S04]  /*2ac0*/  FMUL.FTZ R69, R41, UR7 ;  /* 0x0000000729457c20 */ /* 0x020fc80008410000 */
[----:B------:R-:W-:-:S07]  /*2ad0*/  @P1 FADD.FTZ R69, R33, R69 ;  /* 0x0000004521451221 */ /* 0x000fce0000010000 */
.L_x_24199:
[----:B------:R-:W-:Y:S05]  /*2ae0*/  BSYNC B1 ;  /* 0x0000000000017941 */ /* 0x000fea0003800000 */
.L_x_24198:
[----:B------:R-:W-:Y:S04]  /*2af0*/  BSSY B1, `(.L_x_24200) ;  /* 0x0000004000017945 */ /* 0x000fe80003800000 */
[----:B------:R-:W-:Y:S05]  /*2b00*/  @!P2 BRA `(.L_x_24201) ;  /* 0x000000000008a947 */ /* 0x000fea0003800000 */
[----:B-----5:R-:W-:-:S04]  /*2b10*/  FMUL.FTZ R70, R42, UR7 ;  /* 0x000000072a467c20 */ /* 0x020fc80008410000 */
[----:B------:R-:W-:-:S07]  /*2b20*/  @P1 FADD.FTZ R70, R34, R70 ;  /* 0x0000004622461221 */ /* 0x000fce0000010000 */
.L_x_24201:
[----:B------:R-:W-:Y:S05]  /*2b30*/  BSYNC B1 ;  /* 0x0000000000017941 */ /* 0x000fea0003800000 */
.L_x_24200:
[----:B------:R-:W-:Y:S04]  /*2b40*/  BSSY B1, `(.L_x_24202) ;  /* 0x0000004000017945 */ /* 0x000fe80003800000 */
[----:B------:R-:W-:Y:S05]  /*2b50*/  @!P2 BRA `(.L_x_24203) ;  /* 0x000000000008a947 */ /* 0x000fea0003800000 */
[----:B-----5:R-:W-:-:S04]  /*2b60*/  FMUL.FTZ R71, R43, UR7 ;  /* 0x000000072b477c20 */ /* 0x020fc80008410000 */
[----:B------:R-:W-:-:S07]  /*2b70*/  @P1 FADD.FTZ R71, R35, R71 ;  /* 0x0000004723471221 */ /* 0x000fce0000010000 */
.L_x_24203:
[----:B------:R-:W-:Y:S05]  /*2b80*/  BSYNC B1 ;  /* 0x0000000000017941 */ /* 0x000fea0003800000 */
.L_x_24202:
[----:B------:R-:W0:Y:S02]  /*2b90*/  LDC.64 R72, c[0x0][0x238] ;  /* 0x00008e00ff487b82 */ /* 0x000e240000000a00 */
[----:B0-----:R-:W-:-:S05]  /*2ba0*/  IMAD.WIDE.U32 R72, R125, 0x10, R72 ;  /* 0x000000107d487825 */ /* 0x001fca00078e0048 */
[----:B------:R0:W-:Y:S02]  /*2bb0*/  STG.E.128 desc[UR4][R72.64], R68 ;  /* 0x0000004448007986 */ /* 0x0001e4000c101d04 */
.L_x_24195:
[----:B------:R-:W-:Y:S05]  /*2bc0*/  BSYNC B0 ;  /* 0x0000000000007941 */ /* 0x000fea0003800000 */
.L_x_24194:
[----:B01234-:R-:W-:Y:S01]  /*2bd0*/  FADD.FTZ R72, RZ, R36 ;  /* 0x00000024ff487221 */ /* 0x01ffe20000010000 */
[C---:B------:R-:W-:Y:S01]  /*2be0*/  ISETP.GT.U32.AND P1, PT, R2.reuse, 0xff, PT ;  /* 0x000000ff0200780c */ /* 0x040fe20003f24070 */
[----:B------:R-:W-:Y:S01]  /*2bf0*/  UMOV UR10, 0xffffffff ;  /* 0xffffffff000a7882 */ /* 0x000fe20000000000 */
[C---:B------:R-:W-:Y:S01]  /*2c00*/  ISETP.GT.U32.AND P2, PT, R2.reuse, 0x27f, PT ;  /* 0x0000027f0200780c */ /* 0x040fe20003f44070 */
[----:B------:R-:W-:Y:S01]  /*2c10*/  FADD.FTZ R73, R37, R72 ;  /* 0x0000004825497221 */ /* 0x000fe20000010000 */
[----:B------:R-:W-:Y:S02]  /*2c20*/  P2R R126, PR, RZ, 0x2 ;  /* 0x00000002ff7e7803 */ /* 0x000fe40000000000 */
[----:B------:R-:W-:Y:S01]  /*2c30*/  ISETP.GT.U32.AND P3, PT, R2, 0x2ff, PT ;  /* 0x000002ff0200780c */ /* 0x000fe20003f64070 */
[----:B------:R-:W-:Y:S01]  /*2c40*/  FADD.FTZ R72, R38, R73 ;  /* 0x0000004926487221 */ /* 0x000fe20000010000 */
[C---:B------:R-:W-:Y:S02]  /*2c50*/  ISETP.GT.U32.AND P4, PT, R2.reuse, 0x37f, PT ;  /* 0x0000037f0200780c */ /* 0x040fe40003f84070 */
[----:B------:R-:W-:Y:S01]  /*2c60*/  LOP3.LUT P6, RZ, R123, 0xff, RZ, 0xc0, !PT ;  /* 0x000000ff7bff7812 */ /* 0x000fe200078cc0ff */
[----:B------:R-:W-:Y:S01]  /*2c70*/  FADD.FTZ R72, R39, R72 ;  /* 0x0000004827487221 */ /* 0x000fe20000010000 */
[----:B------:R-:W-:-:S02]  /*2c80*/  ISETP.GT.U32.AND P5, PT, R2, 0x3ff, PT ;  /* 0x000003ff0200780c */ /* 0x000fc40003fa4070 */
[----:B------:R-:W-:Y:S02]  /*2c90*/  P2R R123, PR, RZ, 0x40 ;  /* 0x00000040ff7b7803 */ /* 0x000fe40000000000 */
[----:B------:R-:W-:-:S05]  /*2ca0*/  FSEL R73, R72, RZ, P0 ;  /* 0x000000ff48497208 */ /* 0x000fca0000000000 */
[----:B------:R-:W-:-:S04]  /*2cb0*/  FADD.FTZ R72, R44, R73 ;  /* 0x000000492c487221 */ /* 0x000fc80000010000 */
        /* <DEDUP_REMOVED lines=30> */
[----:B------:R-:W-:Y:S01]  /*2ea0*/  @P5 FADD.FTZ R73, R71, R72 ;  /* 0x0000004847495221 */ /* 0x000fe20000010000 */
[----:B------:R-:W-:-:S04]  /*2eb0*/  LOP3.LUT R125, R75, 0x7fffffc, RZ, 0xc0, !PT ;  /* 0x07fffffc4b7d7812 */ /* 0x000fc800078ec0ff */
[----:B------:R-:W-:Y:S02]  /*2ec0*/  @!P6 IADD3 R125, R125, 0x4, RZ ;  /* 0x000000047d7de810 */ /* 0x000fe40007ffe0ff */
[----:B------:R-:W-:-:S04]  /*2ed0*/  LOP3.LUT P6, RZ, R0, 0x1f, RZ, 0xc0, !PT ;  /* 0x0000001f00ff7812 */ /* 0x000fc800078cc0ff */
[----:B------:R-:W-:Y:S01]  /*2ee0*/  P2R R72, PR, RZ, 0x40 ;  /* 0x00000040ff487803 */ /* 0x000fe20000000000 */
[----:B------:R-:W-:Y:S08]  /*2ef0*/  BRA.DIV UR10, `(.L_x_24204) ;  /* 0x000000160a407947 */ /* 0x000ff0000b800000 */
[----:B------:R-:W0:Y:S01]  /*2f00*/  SHFL.BFLY PT, R72, R73, 0x1, 0x1f ;  /* 0x0c201f0049487f89 */ /* 0x000e2200000e0000 */
[----:B------:R-:W-:Y:S02]  /*2f10*/  P2R R130, PR, RZ, 0x20 ;  /* 0x00000020ff827803 */ /* 0x000fe40000000000 */
[----:B------:R-:W-:Y:S02]  /*2f20*/  ISETP.NE.AND P5, PT, R126, RZ, PT ;  /* 0x000000ff7e00720c */ /* 0x000fe40003fa5270 */
[----:B------:R-:W-:Y:S01]  /*2f30*/  ISETP.NE.AND P6, PT, R136, RZ, PT ;  /* 0x000000ff8800720c */ /* 0x000fe20003fc5270 */
        /* <DEDUP_REMOVED lines=29> */
[----:B------:R-:W-:Y:S02]  /*3110*/  ISETP.NE.AND P5, PT, R130, RZ, PT ;  /* 0x000000ff8200720c */ /* 0x000fe40003fa5270 */
        /* <DEDUP_REMOVED lines=55> */
.L_x_24232:
        /* <DEDUP_REMOVED lines=14> */
[----:B------:R-:W-:Y:S01]  /*3570*/  BSSY B0, `(.L_x_24205) ;  /* 0x00000e2000007945 */ /* 0x000fe20003800000 */
[----:B------:R-:W-:Y:S01]  /*3580*/  @!P1 IADD3 R125, R125, R128, RZ ;  /* 0x000000807d7d9210 */ /* 0x000fe20007ffe0ff */
[----:B------:R-:W-:Y:S01]  /*3590*/  BAR.SYNC.DEFER_BLOCKING 0x0 ;  /* 0x0000000000007b1d */ /* 0x000fe20000010000 */
[----:B-1----:R-:W-:-:S04]  /*35a0*/  @!P1 LEA R72, R73, R72, 0x18 ;  /* 0x0000004849489211 */ /* 0x002fc800078ec0ff */
[----:B------:R-:W-:Y:S02]  /*35b0*/  @!P1 LEA R126, R125, R72, 0x3 ;  /* 0x000000487d7e9211 */ /* 0x000fe400078e18ff */
[----:B------:R-:W-:Y:S01]  /*35c0*/  CS2R R72, SRZ ;  /* 0x0000000000487805 */ /* 0x000fe2000001ff00 */
[----:B------:R-:W-:-:S05]  /*35d0*/  HFMA2.MMA R125, -RZ, RZ, 0, 0 ;  /* 0x00000000ff7d7435 */ /* 0x000fca00000001ff */
[----:B------:R-:W-:Y:S01]  /*35e0*/  @!P1 LDS.64 R72, [R126] ;  /* 0x000000007e489984 */ /* 0x000fe20000000a00 */
[----:B------:R-:W-:Y:S02]  /*35f0*/  @!P1 MOV R125, R113 ;  /* 0x00000071007d9202 */ /* 0x000fe40000000f00 */
[----:B------:R-:W-:Y:S02]  /*3600*/  LOP3.LUT P1, RZ, R75, 0x1f, R0, 0xf8, !PT ;  /* 0x0000001f4bff7812 */ /* 0x000fe4000782f800 */
[-C--:B------:R-:W-:Y:S01]  /*3610*/  I2FP.F32.S32 R130, R125.reuse ;  /* 0x0000007d00827245 */ /* 0x080fe20000201400 */
[----:B------:R-:W1:Y:S02]  /*3620*/  SHFL.DOWN PT, R128, R125, 0x2, 0x1f ;  /* 0x08401f007d807f89 */ /* 0x000e6400000e0000 */
[----:B-1----:R-:W-:Y:S02]  /*3630*/  I2FP.F32.S32 R132, R128 ;  /* 0x0000008000847245 */ /* 0x002fe40000201400 */
[----:B------:R-:W-:-:S04]  /*3640*/  IADD3 R128, R128, R125, RZ ;  /* 0x0000007d80807210 */ /* 0x000fc80007ffe0ff */
[----:B------:R-:W-:Y:S01]  /*3650*/  I2FP.F32.S32 R125, R128 ;  /* 0x00000080007d7245 */ /* 0x000fe20000201400 */
[----:B------:R-:W0:Y:S04]  /*3660*/  SHFL.DOWN PT, R127, R72, 0x2, 0x1f ;  /* 0x08401f00487f7f89 */ /* 0x000e2800000e0000 */
[----:B------:R-:W1:Y:S01]  /*3670*/  SHFL.DOWN PT, R126, R73, 0x2, 0x1f ;  /* 0x08401f00497e7f89 */ /* 0x000e6200000e0000 */
[C---:B0-----:R-:W-:Y:S01]  /*3680*/  FADD.FTZ R129, -R127.reuse, R72 ;  /* 0x000000487f817221 */ /* 0x041fe20000010100 */
[----:B------:R-:W-:-:S03]  /*3690*/  FMUL.FTZ R127, R127, R132 ;  /* 0x000000847f7f7220 */ /* 0x000fc60000410000 */
[----:B------:R-:W-:Y:S01]  /*36a0*/  FMUL.FTZ R129, R129, R129 ;  /* 0x0000008181817220 */ /* 0x000fe20000410000 */
[----:B------:R-:W-:Y:S01]  /*36b0*/  FFMA.FTZ R131, R130, R72, R127 ;  /* 0x0000004882837223 */ /* 0x000fe2000001007f */
[----:B-1----:R-:W-:Y:S01]  /*36c0*/  FADD.FTZ R127, R126, R73 ;  /* 0x000000497e7f7221 */ /* 0x002fe20000010000 */
[----:B------:R-:W0:Y:S01]  /*36d0*/  MUFU.RCP R72, R125 ;  /* 0x0000007d00487308 */ /* 0x000e220000001000 */
[----:B------:R-:W-:-:S04]  /*36e0*/  FMUL.FTZ R129, R129, R130 ;  /* 0x0000008281817220 */ /* 0x000fc80000410000 */
[----:B------:R-:W-:-:S04]  /*36f0*/  FMUL.FTZ R129, R129, R132 ;  /* 0x0000008481817220 */ /* 0x000fc80000410000 */
[C---:B0-----:R-:W-:Y:S01]  /*3700*/  FFMA.FTZ R129, R72.reuse, R129, R127 ;  /* 0x0000008148817223 */ /* 0x041fe2000001007f */
[----:B------:R-:W-:Y:S01]  /*3710*/  FMUL.FTZ R130, R72, R131 ;  /* 0x0000008348827220 */ /* 0x000fe20000410000 */
[----:B------:R-:W0:Y:S04]  /*3720*/  SHFL.DOWN PT, R127, R128, 0x1, 0x1f ;  /* 0x08201f00807f7f89 */ /* 0x000e2800000e0000 */
[----:B------:R-:W1:Y:S01]  /*3730*/  SHFL.DOWN PT, R131, R130, 0x1, 0x1f ;  /* 0x08201f0082837f89 */ /* 0x000e6200000e0000 */
[-C--:B0-----:R-:W-:Y:S02]  /*3740*/  I2FP.F32.S32 R134, R127.reuse ;  /* 0x0000007f00867245 */ /* 0x081fe40000201400 */
[----:B------:R-:W-:-:S03]  /*3750*/  IADD3 R132, R128, R127, RZ ;  /* 0x0000007f80847210 */ /* 0x000fc60007ffe0ff */
[----:B-1----:R-:W-:Y:S01]  /*3760*/  FMUL.FTZ R72, R131, R134 ;  /* 0x0000008683487220 */ /* 0x002fe20000410000 */
[----:B------:R-:W-:Y:S01]  /*3770*/  FADD.FTZ R131, R130, -R131 ;  /* 0x8000008382837221 */ /* 0x000fe20000010000 */
[----:B------:R-:W-:Y:S02]  /*3780*/  I2FP.F32.S32 R132, R132 ;  /* 0x0000008400847245 */ /* 0x000fe40000201400 */
[----:B------:R-:W-:Y:S02]  /*3790*/  FFMA.FTZ R133, R125, R130, R72 ;  /* 0x000000827d857223 */ /* 0x000fe40000010048 */
[----:B------:R-:W0:Y:S02]  /*37a0*/  @!P1 LDC.64 R72, c[0x0][0x250] ;  /* 0x00009400ff489b82 */ /* 0x000e240000000a00 */
[----:B------:R-:W1:Y:S02]  /*37b0*/  MUFU.RCP R132, R132 ;  /* 0x0000008400847308 */ /* 0x000e640000001000 */
[----:B-1----:R-:W-:Y:S01]  /*37c0*/  FMUL.FTZ R133, R132, R133 ;  /* 0x0000008584857220 */ /* 0x002fe20000410000 */
[----:B0-----:R-:W-:Y:S01]  /*37d0*/  @!P1 LEA R126, P2, R19, R72, 0x2 ;  /* 0x00000048137e9211 */ /* 0x001fe200078410ff */
[----:B------:R-:W-:-:S04]  /*37e0*/  FMUL.FTZ R72, R131, R131 ;  /* 0x0000008383487220 */ /* 0x000fc80000410000 */
[----:B------:R-:W0:Y:S01]  /*37f0*/  SHFL.IDX PT, R133, R133, RZ, 0x1f ;  /* 0x00001fff85857589 */ /* 0x000e2200000e0000 */
[----:B------:R-:W-:Y:S01]  /*3800*/  @!P1 LEA.HI.X R127, R19, R73, R124, 0x2, P2 ;  /* 0x00000049137f9211 */ /* 0x000fe200010f147c */
[----:B------:R-:W-:Y:S02]  /*3810*/  FMUL.FTZ R125, R125, R72 ;  /* 0x000000487d7d7220 */ /* 0x000fe40000410000 */
[----:B------:R-:W1:Y:S02]  /*3820*/  @!P1 LDC.64 R72, c[0x0][0x258] ;  /* 0x00009600ff489b82 */ /* 0x000e640000000a00 */
[----:B------:R-:W-:Y:S01]  /*3830*/  FMUL.FTZ R125, R125, R134 ;  /* 0x000000867d7d7220 */ /* 0x000fe20000410000 */
[----:B0-----:R-:W-:Y:S01]  /*3840*/  @!P1 STG.E desc[UR4][R126.64], R133 ;  /* 0x000000857e009986 */ /* 0x001fe2000c101904 */
[----:B-1----:R-:W-:-:S04]  /*3850*/  @!P1 LEA R72, P2, R19, R72, 0x2 ;  /* 0x0000004813489211 */ /* 0x002fc800078410ff */
[----:B------:R-:W-:Y:S02]  /*3860*/  @!P1 LEA.HI.X R73, R19, R73, R124, 0x2, P2 ;  /* 0x0000004913499211 */ /* 0x000fe400010f147c */
[----:B------:R-:W0:Y:S01]  /*3870*/  SHFL.DOWN PT, R124, R129, 0x1, 0x1f ;  /* 0x08201f00817c7f89 */ /* 0x000e2200000e0000 */
[----:B------:R-:W-:Y:S01]  /*3880*/  PLOP3.LUT P2, PT, PT, PT, UP0, 0x40, 0x0 ;  /* 0x000000000000781c */ /* 0x000fe20003f4e808 */
[----:B0-----:R-:W-:Y:S01]  /*3890*/  FADD.FTZ R75, R129, R124 ;  /* 0x0000007c814b7221 */ /* 0x001fe20000010000 */
[----:B------:R-:W-:-:S03]  /*38a0*/  FMUL.FTZ R124, R133, R133 ;  /* 0x00000085857c7220 */ /* 0x000fc60000410000 */
[----:B------:R-:W-:Y:S02]  /*38b0*/  FFMA.FTZ R75, R132, R125, R75 ;  /* 0x0000007d844b7223 */ /* 0x000fe4000001004b */
[----:B------:R-:W-:Y:S02]  /*38c0*/  FSEL R131, R124, RZ, !P2 ;  /* 0x000000ff7c837208 */ /* 0x000fe40005000000 */
[----:B------:R-:W0:Y:S02]  /*38d0*/  LDC R124, c[0x0][0x2d8] ;  /* 0x0000b600ff7c7b82 */ /* 0x000e240000000800 */
[----:B------:R-:W0:Y:S02]  /*38e0*/  SHFL.IDX PT, R75, R75, RZ, 0x1f ;  /* 0x00001fff4b4b7589 */ /* 0x000e2400000e0000 */
[----:B0-----:R-:W-:-:S04]  /*38f0*/  FFMA.FTZ R124, R75, UR6, R124 ;  /* 0x000000064b7c7c23 */ /* 0x001fc8000801007c */
[----:B------:R-:W-:-:S04]  /*3900*/  FADD.FTZ R124, R124, R131 ;  /* 0x000000837c7c7221 */ /* 0x000fc80000010000 */
[----:B------:R-:W0:Y:S02]  /*3910*/  MUFU.RSQ R129, R124 ;  /* 0x0000007c00817308 */ /* 0x000e240000001400 */
[----:B0-----:R0:W-:Y:S01]  /*3920*/  @!P1 STG.E desc[UR4][R72.64], R129 ;  /* 0x0000008148009986 */ /* 0x0011e2000c101904 */
[----:B-----5:R-:W-:-:S13]  /*3930*/  ISETP.GE.AND P1, PT, R74, 0x1, PT ;  /* 0x000000014a00780c */ /* 0x020fda0003f26270 */
[----:B0-----:R-:W-:Y:S05]  /*3940*/  @!P1 BRA `(.L_x_24206) ;  /* 0x0000000800909947 */ /* 0x001fea0003800000 */
        /* <DEDUP_REMOVED lines=26> */
.L_x_24208:
[----:B------:R-:W-:Y:S05]  /*3af0*/  BSYNC B1 ;  /* 0x0000000000017941 */ /* 0x000fea0003800000 */
.L_x_24207:
[----:B------:R-:W-:Y:S01]  /*3b00*/  ISETP.NE.AND P1, PT, R121, RZ, PT ;  /* 0x000000ff7900720c */ /* 0x000fe20003f25270 */
[----:B------:R-:W-:-:S12]  /*3b10*/  BSSY B1, `(.L_x_24209) ;  /* 0x0000012000017945 */ /* 0x000fd80003800000 */
[----:B------:R-:W-:Y:S05]  /*3b20*/  @!P1 BRA `(.L_x_24210) ;  /* 0x0000000000409947 */ /* 0x000fea0003800000 */
[----:B0-----:R-:W0:Y:S01]  /*3b30*/  LDC.64 R124, c[0x0][0x2b8] ;  /* 0x0000ae00ff7c7b82 */ /* 0x001e220000000a00 */
        /* <DEDUP_REMOVED lines=15> */
.L_x_24210:
[----:B------:R-:W-:Y:S05]  /*3c30*/  BSYNC B1 ;  /* 0x0000000000017941 */ /* 0x000fea0003800000 */
.L_x_24209:
[----:B------:R-:W-:Y:S01]  /*3c40*/  ISETP.NE.AND P1, PT, R120, RZ, PT ;  /* 0x000000ff7800720c */ /* 0x000fe20003f25270 */
        /* <DEDUP_REMOVED lines=18> */
.L_x_24212:
[----:B------:R-:W-:Y:S05]  /*3d70*/  BSYNC B1 ;  /* 0x0000000000017941 */ /* 0x000fea0003800000 */
.L_x_24211:
[----:B------:R-:W-:Y:S01]  /*3d80*/  ISETP.NE.AND P1, PT, R119, RZ, PT ;  /* 0x000000ff7700720c */ /* 0x000fe20003f25270 */
[----:B------:R-:W-:-:S12]  /*3d90*/  BSSY B1, `(.L_x_24213) ;  /* 0x0000012000017945 */ /* 0x000fd80003800000 */
[----:B------:R-:W-:Y:S05]  /*3da0*/  @!P1 BRA `(.L_x_24214) ;  /* 0x0000000000409947 */ /* 0x000fea0003800000 */
[----:B012---:R-:W0:Y:S01]  /*3db0*/  LDC.64 R124, c[0x0][0x2b8] ;  /* 0x0000ae00ff7c7b82 */ /* 0x007e220000000a00 */
        /* <DEDUP_REMOVED lines=15> */
.L_x_24214:
[----:B------:R-:W-:Y:S05]  /*3eb0*/  BSYNC B1 ;  /* 0x0000000000017941 */ /* 0x000fea0003800000 */
.L_x_24213:
[----:B------:R-:W-:Y:S01]  /*3ec0*/  ISETP.NE.AND P1, PT, R118, RZ, PT ;  /* 0x000000ff7600720c */ /* 0x000fe20003f25270 */
[----:B------:R-:W-:-:S12]  /*3ed0*/  BSSY B1, `(.L_x_24215) ;  /* 0x0000012000017945 */ /* 0x000fd80003800000 */
[----:B------:R-:W-:Y:S05]  /*3ee0*/  @!P1 BRA `(.L_x_24216) ;  /* 0x0000000000409947 */ /* 0x000fea0003800000 */
[----:B0123--:R-:W0:Y:S01]  /*3ef0*/  LDC.64 R124, c[0x0][0x2b8] ;  /* 0x0000ae00ff7c7b82 */ /* 0x00fe220000000a00 */
        /* <DEDUP_REMOVED lines=15> */
.L_x_24216:
[----:B------:R-:W-:Y:S05]  /*3ff0*/  BSYNC B1 ;  /* 0x0000000000017941 */ /* 0x000fea0003800000 */
.L_x_24215:
[----:B------:R-:W-:Y:S01]  /*4000*/  ISETP.NE.AND P1, PT, R117, RZ, PT ;  /* 0x000000ff7500720c */ /* 0x000fe20003f25270 */
        /* <DEDUP_REMOVED lines=18> */
.L_x_24218:
[----:B------:R-:W-:Y:S05]  /*4130*/  BSYNC B1 ;  /* 0x0000000000017941 */ /* 0x000fea0003800000 */
.L_x_24217:
        /* <DEDUP_REMOVED lines=19> */
.L_x_24220:
[----:B------:R-:W-:Y:S05]  /*4270*/  BSYNC B1 ;  /* 0x0000000000017941 */ /* 0x000fea0003800000 */
.L_x_24219:
[----:B------:R-:W-:-:S13]  /*4280*/  ISETP.NE.AND P1, PT, R115, RZ, PT ;  /* 0x000000ff7300720c */ /* 0x000fda0003f25270 */
        /* <DEDUP_REMOVED lines=9> */
[----:B------:R-:W-:-:S04]  /*4320*/  FMUL.FTZ R75, R129, R128 ;  /* 0x00000080814b7220 */ /* 0x000fc80000410000 */
[----:B------:R-:W-:Y:S01]  /*4330*/  FFMA.FTZ R75, R94, R75, R111 ;  /* 0x0000004b5e4b7223 */ /* 0x000fe2000001006f */
[----:B0-----:R-:W-:-:S04]  /*4340*/  IMAD.WIDE.U32 R124, R127, 0x10, R72 ;  /* 0x000000107f7c7825 */ /* 0x001fc800078e0048 */
[----:B------:R-:W-:Y:S01]  /*4350*/  FFMA.FTZ R72, R92, R74, R17 ;  /* 0x0000004a5c487223 */ /* 0x000fe20000010011 */
[----:B------:R-:W-:Y:S01]  /*4360*/  FFMA.FTZ R73, R93, R122, R112 ;  /* 0x0000007a5d497223 */ /* 0x000fe20000010070 */
[----:B------:R-:W-:-:S05]  /*4370*/  FFMA.FTZ R74, R95, R126, R18 ;  /* 0x0000007e5f4a7223 */ /* 0x000fca0000010012 */
[----:B------:R0:W-:Y:S02]  /*4380*/  STG.E.128 desc[UR4][R124.64], R72 ;  /* 0x000000487c007986 */ /* 0x0001e4000c101d04 */
.L_x_24206:
[----:B------:R-:W-:Y:S05]  /*4390*/  BSYNC B0 ;  /* 0x0000000000007941 */ /* 0x000fea0003800000 */
.L_x_24205:
[----:B------:R-:W-:Y:S02]  /*43a0*/  ISETP.NE.AND P1, PT, R123, RZ, PT ;  /* 0x000000ff7b00720c */ /* 0x000fe40003f25270 */
[----:B------:R-:W-:Y:S02]  /*43b0*/  IADD3 R19, R19, UR8, RZ ;  /* 0x0000000813137c10 */ /* 0x000fe4000fffe0ff */
[----:B------:R-:W-:Y:S02]  /*43c0*/  SEL R123, RZ, 0x1, P1 ;  /* 0x00000001ff7b7807 */ /* 0x000fe40000800000 */
[----:B------:R-:W-:-:S13]  /*43d0*/  ISETP.GE.AND P1, PT, R19, UR9, PT ;  /* 0x0000000913007c0c */ /* 0x000fda000bf26270 */
[----:B------:R-:W-:Y:S05]  /*43e0*/  @!P1 BRA `(.L_x_24221) ;  /* 0xffffffcc00589947 */ /* 0x000fea000383ffff */
[----:B------:R-:W-:Y:S05]  /*43f0*/  EXIT ;  /* 0x000000000000794d */ /* 0x000fea0003800000 */
.L_x_24204:
[----:B------:R-:W-:Y:S01]  /*4400*/  HFMA2.MMA R133, -RZ, RZ, 0, 5.9604644775390625e-08 ;  /* 0x00000001ff857435 */ /* 0x000fe200000001ff */
[----:B------:R-:W-:Y:S02]  /*4410*/  MOV R132, R73 ;  /* 0x0000004900847202 */ /* 0x000fe40000000f00 */
[----:B------:R-:W-:Y:S02]  /*4420*/  MOV R134, 0x1f ;  /* 0x0000001f00867802 */ /* 0x000fe40000000f00 */
[----:B------:R-:W-:Y:S02]  /*4430*/  MOV R131, 0xffffffff ;  /* 0xffffffff00837802 */ /* 0x000fe40000000f00 */
[----:B------:R-:W-:Y:S02]  /*4440*/  P2R R135, PR, RZ, 0x20 ;  /* 0x00000020ff877803 */ /* 0x000fe40000000000 */
[----:B------:R-:W-:-:S13]  /*4450*/  ISETP.NE.AND P5, PT, R126, RZ, PT ;  /* 0x000000ff7e00720c */ /* 0x000fda0003fa5270 */
[----:B-----5:R-:W-:Y:S05]  /*4460*/  WARPSYNC.COLLECTIVE R131, `(.L_x_24222) ;  /* 0x0000000083087348 */ /* 0x020fea0003c00000 */
[----:B------:R0:W1:Y:S02]  /*4470*/  SHFL.BFLY P6, R130, R132, R133, R134 ;  /* 0x0c00008584827389 */ /* 0x00006400000c0086 */
[----:B01---5:R-:W-:Y:S01]  /*4480*/  ENDCOLLECTIVE ;  /* 0x000000000000791b */ /* 0x023fe20003800000 */
.L_x_24222:
[----:B------:R-:W-:Y:S01]  /*4490*/  HFMA2.MMA R133, -RZ, RZ, 0, 1.1920928955078125e-07 ;  /* 0x00000002ff857435 */ /* 0x000fe200000001ff */
[----:B------:R-:W-:-:S05]  /*44a0*/  MOV R72, R130 ;  /* 0x0000008200487202 */ /* 0x000fca0000000f00 */
[----:B------:R-:W-:-:S05]  /*44b0*/  FADD.FTZ R126, R73, R72 ;  /* 0x00000048497e7221 */ /* 0x000fca0000010000 */
[----:B------:R-:W-:-:S07]  /*44c0*/  MOV R132, R126 ;  /* 0x0000007e00847202 */ /* 0x000fce0000000f00 */
[----:B------:R-:W-:Y:S05]  /*44d0*/  WARPSYNC.COLLECTIVE R131, `(.L_x_24223) ;  /* 0x0000000083087348 */ /* 0x000fea0003c00000 */
[----:B------:R0:W1:Y:S02]  /*44e0*/  SHFL.BFLY P6, R130, R132, R133, R134 ;  /* 0x0c00008584827389 */ /* 0x00006400000c0086 */
[----:B01----:R-:W-:Y:S01]  /*44f0*/  ENDCOLLECTIVE ;  /* 0x000000000000791b */ /* 0x003fe20003800000 */
.L_x_24223:
[----:B------:R-:W-:Y:S01]  /*4500*/  HFMA2.MMA R133, -RZ, RZ, 0, 2.384185791015625e-07 ;  /* 0x00000004ff857435 */ /* 0x000fe200000001ff */
[----:B------:R-:W-:-:S05]  /*4510*/  MOV R127, R130 ;  /* 0x00000082007f7202 */ /* 0x000fca0000000f00 */
[----:B------:R-:W-:-:S05]  /*4520*/  FADD.FTZ R127, R126, R127 ;  /* 0x0000007f7e7f7221 */ /* 0x000fca0000010000 */
[----:B------:R-:W-:-:S07]  /*4530*/  MOV R132, R127 ;  /* 0x0000007f00847202 */ /* 0x000fce0000000f00 */
[----:B------:R-:W-:Y:S05]  /*4540*/  WARPSYNC.COLLECTIVE R131, `(.L_x_24224) ;  /* 0x0000000083087348 */ /* 0x000fea0003c00000 */
[----:B------:R0:W1:Y:S02]  /*4550*/  SHFL.BFLY P6, R130, R132, R133, R134 ;  /* 0x0c00008584827389 */ /* 0x00006400000c0086 */
[----:B01----:R-:W-:Y:S01]  /*4560*/  ENDCOLLECTIVE ;  /* 0x000000000000791b */ /* 0x003fe20003800000 */
.L_x_24224:
[----:B------:R-:W-:Y:S01]  /*4570*/  HFMA2.MMA R133, -RZ, RZ, 0, 4.76837158203125e-07 ;  /* 0x00000008ff857435 */ /* 0x000fe200000001ff */
[----:B------:R-:W-:-:S05]  /*4580*/  MOV R72, R130 ;  /* 0x0000008200487202 */ /* 0x000fca0000000f00 */
[----:B------:R-:W-:-:S05]  /*4590*/  FADD.FTZ R128, R127, R72 ;  /* 0x000000487f807221 */ /* 0x000fca0000010000 */
[----:B------:R-:W-:-:S07]  /*45a0*/  MOV R132, R128 ;  /* 0x0000008000847202 */ /* 0x000fce0000000f00 */
[----:B------:R-:W-:Y:S05]  /*45b0*/  WARPSYNC.COLLECTIVE R131, `(.L_x_24225) ;  /* 0x0000000083087348 */ /* 0x000fea0003c00000 */
[----:B------:R0:W1:Y:S02]  /*45c0*/  SHFL.BFLY P6, R130, R132, R133, R134 ;  /* 0x0c00008584827389 */ /* 0x00006400000c0086 */
[----:B01----:R-:W-:Y:S01]  /*45d0*/  ENDCOLLECTIVE ;  /* 0x000000000000791b */ /* 0x003fe20003800000 */
.L_x_24225:
[----:B------:R-:W-:Y:S01]  /*45e0*/  HFMA2.MMA R133, -RZ, RZ, 0, 9.5367431640625e-07 ;  /* 0x00000010ff857435 */ /* 0x000fe200000001ff */
[----:B------:R-:W-:-:S05]  /*45f0*/  MOV R129, R130 ;  /* 0x0000008200817202 */ /* 0x000fca0000000f00 */
[----:B------:R-:W-:-:S05]  /*4600*/  FADD.FTZ R129, R128, R129 ;  /* 0x0000008180817221 */ /* 0x000fca0000010000 */
[----:B------:R-:W-:-:S07]  /*4610*/  MOV R132, R129 ;  /* 0x0000008100847202 */ /* 0x000fce0000000f00 */
[----:B------:R-:W-:Y:S05]  /*4620*/  WARPSYNC.COLLECTIVE R131, `(.L_x_24226) ;  /* 0x0000000083087348 */ /* 0x000fea0003c00000 */
[----:B------:R0:W1:Y:S02]  /*4630*/  SHFL.BFLY P6, R130, R132, R133, R134 ;  /* 0x0c00008584827389 */ /* 0x00006400000c0086 */
[----:B01----:R-:W-:Y:S01]  /*4640*/  ENDCOLLECTIVE ;  /* 0x000000000000791b */ /* 0x003fe20003800000 */
.L_x_24226:
[----:B------:R-:W-:Y:S01]  /*4650*/  HFMA2.MMA R133, -RZ, RZ, 0, 5.9604644775390625e-08 ;  /* 0x00000001ff857435 */ /* 0x000fe200000001ff */
[----:B------:R-:W-:Y:S02]  /*4660*/  MOV R72, R130 ;  /* 0x0000008200487202 */ /* 0x000fe40000000f00 */
[----:B------:R-:W-:-:S03]  /*4670*/  ISETP.NE.AND P6, PT, R136, RZ, PT ;  /* 0x000000ff8800720c */ /* 0x000fc60003fc5270 */
        /* <DEDUP_REMOVED lines=72> */
.L_x_24227:
[----:B------:R-:W-:Y:S01]  /*4b00*/  HFMA2.MMA R133, -RZ, RZ, 0, 1.1920928955078125e-07 ;  /* 0x00000002ff857435 */ /* 0x000fe200000001ff */
[----:B------:R-:W-:-:S05]  /*4b10*/  MOV R126, R130 ;  /* 0x00000082007e7202 */ /* 0x000fca0000000f00 */
[----:B------:R-:W-:-:S05]  /*4b20*/  FADD.FTZ R126, R73, R126 ;  /* 0x0000007e497e7221 */ /* 0x000fca0000010000 */
[----:B------:R-:W-:-:S07]  /*4b30*/  MOV R132, R126 ;  /* 0x0000007e00847202 */ /* 0x000fce0000000f00 */
[----:B------:R-:W-:Y:S05]  /*4b40*/  WARPSYNC.COLLECTIVE R131, `(.L_x_24228) ;  /* 0x0000000083087348 */ /* 0x000fea0003c00000 */
[----:B------:R0:W1:Y:S02]  /*4b50*/  SHFL.BFLY P6, R130, R132, R133, R134 ;  /* 0x0c00008584827389 */ /* 0x00006400000c0086 */
[----:B01----:R-:W-:Y:S01]  /*4b60*/  ENDCOLLECTIVE ;  /* 0x000000000000791b */ /* 0x003fe20003800000 */
.L_x_24228:
[----:B------:R-:W-:Y:S01]  /*4b70*/  HFMA2.MMA R133, -RZ, RZ, 0, 2.384185791015625e-07 ;  /* 0x00000004ff857435 */ /* 0x000fe200000001ff */
[----:B------:R-:W-:-:S05]  /*4b80*/  MOV R127, R130 ;  /* 0x00000082007f7202 */ /* 0x000fca0000000f00 */
[----:B------:R-:W-:-:S05]  /*4b90*/  FADD.FTZ R127, R126, R127 ;  /* 0x0000007f7e7f7221 */ /* 0x000fca0000010000 */
[----:B------:R-:W-:-:S07]  /*4ba0*/  MOV R132, R127 ;  /* 0x0000007f00847202 */ /* 0x000fce0000000f00 */
[----:B------:R-:W-:Y:S05]  /*4bb0*/  WARPSYNC.COLLECTIVE R131, `(.L_x_24229) ;  /* 0x0000000083087348 */ /* 0x000fea0003c00000 */
[----:B------:R0:W1:Y:S02]  /*4bc0*/  SHFL.BFLY P6, R130, R132, R133, R134 ;  /* 0x0c00008584827389 */ /* 0x00006400000c0086 */
[----:B01----:R-:W-:Y:S01]  /*4bd0*/  ENDCOLLECTIVE ;  /* 0x000000000000791b */ /* 0x003fe20003800000 */
.L_x_24229:
[----:B------:R-:W-:Y:S01]  /*4be0*/  HFMA2.MMA R133, -RZ, RZ, 0, 4.76837158203125e-07 ;  /* 0x00000008ff857435 */ /* 0x000fe200000001ff */
[----:B------:R-:W-:-:S05]  /*4bf0*/  MOV R128, R130 ;  /* 0x0000008200807202 */ /* 0x000fca0000000f00 */
[----:B------:R-:W-:-:S05]  /*4c00*/  FADD.FTZ R128, R127, R128 ;  /* 0x000000807f807221 */ /* 0x000fca0000010000 */
[----:B------:R-:W-:-:S07]  /*4c10*/  MOV R132, R128 ;  /* 0x0000008000847202 */ /* 0x000fce0000000f00 */
[----:B------:R-:W-:Y:S05]  /*4c20*/  WARPSYNC.COLLECTIVE R131, `(.L_x_24230) ;  /* 0x0000000083087348 */ /* 0x000fea0003c00000 */
[----:B------:R0:W1:Y:S02]  /*4c30*/  SHFL.BFLY P6, R130, R132, R133, R134 ;  /* 0x0c00008584827389 */ /* 0x00006400000c0086 */
[----:B01----:R-:W-:Y:S01]  /*4c40*/  ENDCOLLECTIVE ;  /* 0x000000000000791b */ /* 0x003fe20003800000 */
.L_x_24230:
[----:B------:R-:W-:Y:S01]  /*4c50*/  HFMA2.MMA R133, -RZ, RZ, 0, 9.5367431640625e-07 ;  /* 0x00000010ff857435 */ /* 0x000fe200000001ff */
[----:B------:R-:W-:-:S05]  /*4c60*/  MOV R129, R130 ;  /* 0x0000008200817202 */ /* 0x000fca0000000f00 */
[----:B------:R-:W-:-:S05]  /*4c70*/  FADD.FTZ R129, R128, R129 ;  /* 0x0000008180817221 */ /* 0x000fca0000010000 */
[----:B------:R-:W-:-:S07]  /*4c80*/  MOV R132, R129 ;  /* 0x0000008100847202 */ /* 0x000fce0000000f00 */
[----:B------:R-:W-:Y:S05]  /*4c90*/  WARPSYNC.COLLECTIVE R131, `(.L_x_24231) ;  /* 0x0000000083087348 */ /* 0x000fea0003c00000 */
[----:B------:R0:W1:Y:S02]  /*4ca0*/  SHFL.BFLY P6, R130, R132, R133, R134 ;  /* 0x0c00008584827389 */ /* 0x00006400000c0086 */
[----:B01----:R-:W-:Y:S01]  /*4cb0*/  ENDCOLLECTIVE ;  /* 0x000000000000791b */ /* 0x003fe20003800000 */
.L_x_24231:
[----:B------:R-:W-:Y:S05]  /*4cc0*/  BRA `(.L_x_24232) ;  /* 0xffffffe400f07947 */ /* 0x000fea000383ffff */
.L_x_24233:
        /* <DEDUP_REMOVED lines=11> */
.L_x_30314:


//--------------------- .text._ZN10layer_norm13ln_fwd_kernelINS_13Kernel_traitsI6__halfffffjLj4096ELj1ELj1ELj4ELj16ENS_18Kernel_traits_baseILj4096ES2_ffffjLj128EEEEELb0ELb0ELb1ELb1EEEvNS_9FwdParamsE --------------------------
	.section	.text._ZN10layer_norm13ln_fwd_kernelINS_13Kernel_traitsI6__halfffffjLj4096ELj1ELj1ELj4ELj16ENS_18Kernel_traits_baseILj4096ES2_ffffjLj128EEEEELb0ELb0ELb1ELb1EEEvNS_9FwdParamsE,"ax",@progbits
	.align	128
        .global         _ZN10layer_norm13ln_fwd_kernelINS_13Kernel_traitsI6__halfffffjLj4096ELj1ELj1ELj4ELj16ENS_18Kernel_traits_baseILj4096ES2_ffffjLj128EEEEELb0ELb0ELb1ELb1EEEvNS_9FwdParamsE
        .type           _ZN10layer_norm13ln_fwd_kernelINS_13Kernel_traitsI6__halfffffjLj4096ELj1ELj1ELj4ELj16ENS_18Kernel_traits_baseILj4096ES2_ffffjLj128EEEEELb0ELb0ELb1ELb1EEEvNS_9FwdParamsE,@function
        .size           _ZN10layer_norm13ln_fwd_kernelINS_13Kernel_traitsI6__halfffffjLj4096ELj1ELj1ELj4ELj16ENS_18Kernel_traits_baseILj4096ES2_ffffjLj128EEEEELb0ELb0ELb1ELb1EEEvNS_9FwdParamsE,(.L_x_30315 - _ZN10layer_norm13ln_fwd_kernelINS_13Kernel_traitsI6__halfffffjLj4096ELj1ELj1ELj4ELj16ENS_18Kernel_traits_baseILj4096ES2_ffffjLj128EEEEELb0ELb0ELb1ELb1EEEvNS_9FwdParamsE)
        .other          _ZN10layer_norm13ln_fwd_kernelINS_13Kernel_traitsI6__halfffffjLj4096ELj1ELj1ELj4ELj16ENS_18Kernel_traits_baseILj4096ES2_ffffjLj128EEEEELb0ELb0ELb1ELb1EEEvNS_9FwdParamsE,@"STO_CUDA_ENTRY STV_DEFAULT"
_ZN10layer_norm13ln_fwd_kernelINS_13Kernel_traitsI6__halfffffjLj4096ELj1ELj1ELj4ELj16ENS_18Kernel_traits_baseILj4096ES2_ffffjLj128EEEEELb0ELb0ELb1ELb1EEEvNS_9FwdParamsE:
.text._ZN10layer_norm13ln_fwd_kernelINS_13Kernel_traitsI6__halfffffjLj4096ELj1ELj1ELj4ELj16ENS_18Kernel_traits_baseILj4096ES2_ffffjLj128EEEEELb0ELb0ELb1ELb1EEEvNS_9FwdParamsE:
        /* <DEDUP_REMOVED lines=22> */
[----:B------:R-:W-:-:S02]  /*0160*/  ISETP.GE.AND P1, PT, R111, UR6, PT ;  /* 0x000000066f007c0c */ /* 0x000fc4000bf26270 */
[----:B------:R-:W-:Y:S01]  /*0170*/  IADD3.X R3, RZ, UR9, RZ, P2, !PT ;  /* 0x00000009ff037c10 */ /* 0x000fe200097fe4ff */
[----:B------:R0:W5:Y:S10]  /*0180*/  @P0 LDG.E.64 R24, desc[UR4][R4.64+0x1c00] ;  /* 0x001c000404180981 */ /* 0x000174000c1e1b00 */
[----:B0-----:R-:W-:Y:S05]  /*0190*/  @P1 EXIT ;  /* 0x000000000000194d */ /* 0x001fea0003800000 */
        /* <DEDUP_REMOVED lines=16> */
[----:B------:R-:W-:Y:S01]  /*02a0*/  SHF.R.U64 R75, R26, 0x10, R27 ;  /* 0x000000101a4b7819 */ /* 0x000fe2000000121b */
[----:B------:R-:W-:Y:S01]  /*02b0*/  HADD2.F32 R4, -RZ, R26.H0_H0 ;  /* 0x2000001aff047230 */ /* 0x000fe20000004100 */
[--C-:B------:R-:W-:Y:S01]  /*02c0*/  SHF.R.U64 R77, R24, 0x10, R25.reuse ;  /* 0x00000010184d7819 */ /* 0x100fe20000001219 */
[----:B0-----:R-:W-:Y:S01]  /*02d0*/  HADD2.F32 R2, -RZ, R24.H0_H0 ;  /* 0x20000018ff027230 */ /* 0x001fe20000004100 */
        /* <DEDUP_REMOVED lines=9> */
[----:B------:R-:W-:Y:S01]  /*0370*/  HFMA2.MMA R112, -RZ, RZ, 0, 5.9604644775390625e-08 ;  /* 0x00000001ff707435 */ /* 0x000fe200000001ff */
        /* <DEDUP_REMOVED lines=18> */
[----:B------:R-:W-:Y:S01]  /*04a0*/  ULDC.U8 UR6, c[0x0][0x2a0] ;  /* 0x0000a80000067ab9 */ /* 0x000fe20000000000 */
[----:B------:R-:W-:Y:S01]  /*04b0*/  HADD2.F32 R3, -RZ, R27.H0_H0 ;  /* 0x2000001bff037230 */ /* 0x000fe20000004100 */
[----:B------:R-:W-:Y:S01]  /*04c0*/  LOP3.LUT R22, R17, 0x7f, RZ, 0xc0, !PT ;  /* 0x0000007f11167812 */ /* 0x000fe200078ec0ff */
        /* <DEDUP_REMOVED lines=67> */
[----:B------:R-:W-:-:S07]  /*0900*/  HADD2.F32 R87, -RZ, R87.H0_H0 ;  /* 0x20000057ff577230 */ /* 0x000fce0000004100 */
.L_x_24301:
[----:B------:R-:W0:Y:S08]  /*0910*/  LDC.64 R32, c[0x0][0x280] ;  /* 0x0000a000ff207b82 */ /* 0x000e300000000a00 */
[----:B------:R-:W1:Y:S08]  /*0920*/  LDC.64 R60, c[0x0][0x230] ;  /* 0x00008c00ff3c7b82 */ /* 0x000e700000000a00 */
[----:B------:R-:W2:Y:S01]  /*0930*/  LDC R113, c[0x0][0x218] ;  /* 0x00008600ff717b82 */ /* 0x000ea20000000800 */
[----:B0-----:R-:W-:-:S07]  /*0940*/  IMAD.WIDE R32, R111, 0x4, R32 ;  /* 0x000000046f207825 */ /* 0x001fce00078e0220 */
[----:B------:R-:W0:Y:S01]  /*0950*/  LDC.64 R82, c[0x0][0x238] ;  /* 0x00008e00ff527b82 */ /* 0x000e220000000a00 */
[----:B------:R3:W4:Y:S01]  /*0960*/  LDG.E R38, desc[UR4][R32.64] ;  /* 0x0000000420267981 */ /* 0x000722000c1e1900 */
[----:B-1----:R-:W-:-:S04]  /*0970*/  ISETP.NE.U32.AND P0, PT, R60, RZ, PT ;  /* 0x000000ff3c00720c */ /* 0x002fc80003f05070 */
[----:B------:R-:W-:Y:S01]  /*0980*/  ISETP.NE.AND.EX P0, PT, R61, RZ, PT, P0 ;  /* 0x000000ff3d00720c */ /* 0x000fe20003f05300 */
[----:B--2---:R-:W-:-:S05]  /*0990*/  IMAD R34, R111, R113, RZ ;  /* 0x000000716f227224 */ /* 0x004fca00078e02ff */
[----:B------:R-:W-:-:S07]  /*09a0*/  SHF.R.S32.HI R35, RZ, 0x1f, R34 ;  /* 0x0000001fff237819 */ /* 0x000fce0000011422 */
[----:B---3--:R-:W1:Y:S01]  /*09b0*/  @P0 LDC.64 R32, c[0x0][0x230] ;  /* 0x00008c00ff200b82 */ /* 0x008e620000000a00 */
[----:B------:R-:W-:-:S04]  /*09c0*/  LEA.HI R37, R35, R34, RZ, 0x2 ;  /* 0x0000002223257211 */ /* 0x000fc800078f10ff */
[----:B------:R-:W-:-:S03]  /*09d0*/  LEA.HI.SX32 R116, R37, R22, 0x1e ;  /* 0x0000001625747211 */ /* 0x000fc600078ff2ff */
[----:B------:R-:W2:Y:S02]  /*09e0*/  LDC.64 R34, c[0x0][0x288] ;  /* 0x0000a200ff227b82 */ /* 0x000ea40000000a00 */
[----:B-1----:R-:W-:-:S05]  /*09f0*/  @P0 IMAD.WIDE.U32 R32, R116, 0x10, R32 ;  /* 0x0000001074200825 */ /* 0x002fca00078e0020 */
[----:B------:R1:W3:Y:S01]  /*0a00*/  @P0 LDG.E.128 R24, desc[UR4][R32.64] ;  /* 0x0000000420180981 */ /* 0x0002e2000c1e1d00 */
[----:B------:R-:W-:Y:S01]  /*0a10*/  MOV R115, RZ ;  /* 0x000000ff00737202 */ /* 0x000fe20000000f00 */
[----:B--2---:R-:W-:Y:S01]  /*0a20*/  IMAD.WIDE R34, R111, 0x4, R34 ;  /* 0x000000046f227825 */ /* 0x004fe200078e0222 */
[----:B------:R-:W-:Y:S01]  /*0a30*/  IADD3 R45, R116, 0x80, RZ ;  /* 0x00000080742d7810 */ /* 0x000fe20007ffe0ff */
[----:B------:R-:W-:Y:S03]  /*0a40*/  BSSY B0, `(.L_x_24234) ;  /* 0x000001e000007945 */ /* 0x000fe60003800000 */
[----:B-----5:R3:W5:Y:S01]  /*0a50*/  LDG.E R114, desc[UR4][R34.64] ;  /* 0x0000000422727981 */ /* 0x020762000c1e1900 */
[C---:B----4-:R-:W-:Y:S02]  /*0a60*/  ISETP.GE.AND P5, PT, R38.reuse, 0x1, PT ;  /* 0x000000012600780c */ /* 0x050fe40003fa6270 */
[----:B------:R-:W-:-:S11]  /*0a70*/  ISETP.GT.AND P6, PT, R38, RZ, PT ;  /* 0x000000ff2600720c */ /* 0x000fd60003fc4270 */
[----:B------:R-:W-:Y:S01]  /*0a80*/  @P5 IADD3 R36, R38, -0x1, RZ ;  /* 0xffffffff26245810 */ /* 0x000fe20007ffe0ff */
[----:B-1----:R-:W1:Y:S01]  /*0a90*/  @P5 LDC.64 R32, c[0x0][0x220] ;  /* 0x00008800ff205b82 */ /* 0x002e620000000a00 */
[----:B------:R-:W-:-:S03]  /*0aa0*/  @!P6 ISETP.NE.U32.AND P1, PT, R60, RZ, PT ;  /* 0x000000ff3c00e20c */ /* 0x000fc60003f25070 */
[----:B------:R-:W-:Y:S01]  /*0ab0*/  @P5 IMAD R36, R36, R113, RZ ;  /* 0x0000007124245224 */ /* 0x000fe200078e02ff */
[----:B------:R-:W-:-:S04]  /*0ac0*/  @!P6 ISETP.NE.AND.EX P2, PT, R61, RZ, PT, P1 ;  /* 0x000000ff3d00e20c */ /* 0x000fc80003f45310 */
[----:B------:R-:W-:-:S04]  /*0ad0*/  @P5 SHF.R.S32.HI R37, RZ, 0x1f, R36 ;  /* 0x0000001fff255819 */ /* 0x000fc80000011424 */
[----:B------:R-:W-:Y:S02]  /*0ae0*/  @P5 LEA.HI R39, R37, R36, RZ, 0x2 ;  /* 0x0000002425275211 */ /* 0x000fe400078f10ff */
[----:B------:R-:W2:Y:S02]  /*0af0*/  @P0 LDC.64 R36, c[0x0][0x230] ;  /* 0x00008c00ff240b82 */ /* 0x000ea40000000a00 */
[----:B------:R-:W-:-:S05]  /*0b00*/  @P5 LEA.HI.SX32 R115, R39, R22, 0x1e ;  /* 0x0000001627735211 */ /* 0x000fca00078ff2ff */
[----:B-1----:R-:W-:Y:S01]  /*0b10*/  @P5 IMAD.WIDE.U32 R32, R115, 0x10, R32 ;  /* 0x0000001073205825 */ /* 0x002fe200078e0020 */
[C---:B------:R-:W-:Y:S02]  /*0b20*/  @!P6 ISETP.NE.U32.AND P3, PT, R60.reuse, RZ, PT ;  /* 0x000000ff3c00e20c */ /* 0x040fe40003f65070 */
[----:B------:R-:W-:Y:S02]  /*0b30*/  @!P6 ISETP.NE.U32.AND P1, PT, R60, RZ, PT ;  /* 0x000000ff3c00e20c */ /* 0x000fe40003f25070 */
[----:B------:R1:W5:Y:S01]  /*0b40*/  @P5 LDG.E.128 R28, desc[UR4][R32.64] ;  /* 0x00000004201c5981 */ /* 0x000362000c1e1d00 */
[C---:B------:R-:W-:Y:S01]  /*0b50*/  @!P6 ISETP.NE.AND.EX P3, PT, R61.reuse, RZ, PT, P3 ;  /* 0x000000ff3d00e20c */ /* 0x040fe20003f65330 */
[----:B0-----:R-:W-:Y:S01]  /*0b60*/  IMAD.WIDE.U32 R38, R116, 0x10, R82 ;  /* 0x0000001074267825 */ /* 0x001fe200078e0052 */
[----:B------:R-:W-:-:S04]  /*0b70*/  @!P6 ISETP.NE.AND.EX P1, PT, R61, RZ, PT, P1 ;  /* 0x000000ff3d00e20c */ /* 0x000fc80003f25310 */
[----:B---3--:R-:W-:Y:S02]  /*0b80*/  @!P6 FSEL R34, R26, RZ, P1 ;  /* 0x000000ff1a22e208 */ /* 0x008fe40000800000 */
[----:B-1----:R-:W-:Y:S01]  /*0b90*/  @!P6 FSEL R33, R25, RZ, P2 ;  /* 0x000000ff1921e208 */ /* 0x002fe20001000000 */
[----:B--2---:R-:W-:Y:S01]  /*0ba0*/  @P0 IMAD.WIDE.U32 R36, R45, 0x10, R36 ;  /* 0x000000102d240825 */ /* 0x004fe200078e0024 */
[----:B------:R-:W-:Y:S02]  /*0bb0*/  @!P6 ISETP.NE.U32.AND P2, PT, R60, RZ, PT ;  /* 0x000000ff3c00e20c */ /* 0x000fe40003f45070 */
[----:B------:R-:W-:Y:S02]  /*0bc0*/  @!P6 FSEL R32, R24, RZ, P3 ;  /* 0x000000ff1820e208 */ /* 0x000fe40001800000 */
[----:B------:R-:W-:-:S04]  /*0bd0*/  @!P6 ISETP.NE.AND.EX P2, PT, R61, RZ, PT, P2 ;  /* 0x000000ff3d00e20c */ /* 0x000fc80003f45320 */
[----:B------:R-:W-:Y:S01]  /*0be0*/  @!P6 FSEL R35, R27, RZ, P2 ;  /* 0x000000ff1b23e208 */ /* 0x000fe20001000000 */
[----:B------:R-:W-:Y:S08]  /*0bf0*/  @!P6 BRA `(.L_x_24235) ;  /* 0x000000000008e947 */ /* 0x000ff00003800000 */
[----:B-----5:R-:W-:-:S04]  /*0c00*/  FMUL.FTZ R32, R28, UR7 ;  /* 0x000000071c207c20 */ /* 0x020fc80008410000 */
[----:B------:R-:W-:-:S07]  /*0c10*/  @P0 FADD.FTZ R32, R24, R32 ;  /* 0x0000002018200221 */ /* 0x000fce0000010000 */
.L_x_24235:
[----:B------:R-:W-:Y:S05]  /*0c20*/  BSYNC B0 ;  /* 0x0000000000007941 */ /* 0x000fea0003800000 */
.L_x_24234:
[----:B------:R-:W-:Y:S04]  /*0c30*/  BSSY B0, `(.L_x_24236) ;  /* 0x0000004000007945 */ /* 0x000fe80003800000 */
[----:B------:R-:W-:Y:S05]  /*0c40*/  @!P6 BRA `(.L_x_24237) ;  /* 0x000000000008e947 */ /* 0x000fea0003800000 */
[----:B-----5:R-:W-:-:S04]  /*0c50*/  FMUL.FTZ R33, R29, UR7 ;  /* 0x000000071d217c20 */ /* 0x020fc80008410000 */
[----:B------:R-:W-:-:S07]  /*0c60*/  @P0 FADD.FTZ R33, R25, R33 ;  /* 0x0000002119210221 */ /* 0x000fce0000010000 */
.L_x_24237:
[----:B------:R-:W-:Y:S05]  /*0c70*/  BSYNC B0 ;  /* 0x0000000000007941 */ /* 0x000fea0003800000 */
.L_x_24236:
[----:B------:R-:W-:Y:S04]  /*0c80*/  BSSY B0, `(.L_x_24238) ;  /* 0x0000004000007945 */ /* 0x000fe80003800000 */
[----:B------:R-:W-:Y:S05]  /*0c90*/  @!P6 BRA `(.L_x_24239) ;  /* 0x000000000008e947 */ /* 0x000fea0003800000 */
[----:B-----5:R-:W-:-:S04]  /*0ca0*/  FMUL.FTZ R34, R30, UR7 ;  /* 0x000000071e227c20 */ /* 0x020fc80008410000 */
[----:B------:R-:W-:-:S07]  /*0cb0*/  @P0 FADD.FTZ R34, R26, R34 ;  /* 0x000000221a220221 */ /* 0x000fce0000010000 */
.L_x_24239:
[----:B------:R-:W-:Y:S05]  /*0cc0*/  BSYNC B0 ;  /* 0x0000000000007941 */ /* 0x000fea0003800000 */
.L_x_24238:
[----:B------:R-:W-:Y:S04]  /*0cd0*/  BSSY B0, `(.L_x_24240) ;  /* 0x0000004000007945 */ /* 0x000fe80003800000 */
[----:B------:R-:W-:Y:S05]  /*0ce0*/  @!P6 BRA `(.L_x_24241) ;  /* 0x000000000008e947 */ /* 0x000fea0003800000 */
[----:B-----5:R-:W-:-:S04]  /*0cf0*/  FMUL.FTZ R35, R31, UR7 ;  /* 0x000000071f237c20 */ /* 0x020fc80008410000 */
[----:B------:R-:W-:-:S07]  /*0d00*/  @P0 FADD.FTZ R35, R27, R35 ;  /* 0x000000231b230221 */ /* 0x000fce0000010000 */
.L_x_24241:
[----:B------:R-:W-:Y:S05]  /*0d10*/  BSYNC B0 ;  /* 0x0000000000007941 */ /* 0x000fea0003800000 */
.L_x_24240:
[----:B------:R0:W-:Y:S01]  /*0d20*/  STG.E.128 desc[UR4][R38.64], R32 ;  /* 0x0000002026007986 */ /* 0x0001e2000c101d04 */
[----:B------:R-:W1:Y:S03]  /*0d30*/  @P0 LDC.64 R40, c[0x0][0x230] ;  /* 0x00008c00ff280b82 */ /* 0x000e660000000a00 */
[----:B------:R2:W3:Y:S01]  /*0d40*/  @P0 LDG.E.128 R24, desc[UR4][R36.64] ;  /* 0x0000000424180981 */ /* 0x0004e2000c1e1d00 */
[----:B------:R-:W-:Y:S02]  /*0d50*/  @P5 IADD3 R43, R115, 0x80, RZ ;  /* 0x00000080732b5810 */ /* 0x000fe40007ffe0ff */
[----:B------:R-:W-:-:S04]  /*0d60*/  @!P6 ISETP.NE.U32.AND P1, PT, R60, RZ, PT ;  /* 0x000000ff3c00e20c */ /* 0x000fc80003f25070 */
[C---:B------:R-:W-:Y:S01]  /*0d70*/  @!P6 ISETP.NE.AND.EX P2, PT, R61.reuse, RZ, PT, P1 ;  /* 0x000000ff3d00e20c */ /* 0x040fe20003f45310 */
[----:B--2---:R-:W2:Y:S01]  /*0d80*/  @P5 LDC.64 R36, c[0x0][0x220] ;  /* 0x00008800ff245b82 */ /* 0x004ea20000000a00 */
[C---:B------:R-:W-:Y:S02]  /*0d90*/  @!P6 ISETP.NE.U32.AND P3, PT, R60.reuse, RZ, PT ;  /* 0x000000ff3c00e20c */ /* 0x040fe40003f65070 */
[----:B------:R-:W-:Y:S02]  /*0da0*/  @!P6 ISETP.NE.U32.AND P1, PT, R60, RZ, PT ;  /* 0x000000ff3c00e20c */ /* 0x000fe40003f25070 */
[----:B------:R-:W-:Y:S01]  /*0db0*/  IADD3 R49, R116, 0x100, RZ ;  /* 0x0000010074317810 */ /* 0x000fe20007ffe0ff */
[----:B------:R-:W-:Y:S01]  /*0dc0*/  BSSY B0, `(.L_x_24242) ;  /* 0x0000010000007945 */ /* 0x000fe20003800000 */
[C---:B------:R-:W-:Y:S02]  /*0dd0*/  @!P6 ISETP.NE.AND.EX P3, PT, R61.reuse, RZ, PT, P3 ;  /* 0x000000ff3d00e20c */ /* 0x040fe40003f65330 */
[----:B------:R-:W-:Y:S01]  /*0de0*/  @!P6 ISETP.NE.AND.EX P1, PT, R61, RZ, PT, P1 ;  /* 0x000000ff3d00e20c */ /* 0x000fe20003f25310 */
[----:B--2---:R-:W-:-:S05]  /*0df0*/  @P5 IMAD.WIDE.U32 R36, R43, 0x10, R36 ;  /* 0x000000102b245825 */ /* 0x004fca00078e0024 */
[----:B-----5:R3:W5:Y:S01]  /*0e00*/  @P5 LDG.E.128 R28, desc[UR4][R36.64] ;  /* 0x00000004241c5981 */ /* 0x020762000c1e1d00 */
[----:B------:R-:W-:-:S04]  /*0e10*/  IMAD.WIDE.U32 R42, R45, 0x10, R82 ;  /* 0x000000102d2a7825 */ /* 0x000fc800078e0052 */
[----:B-1----:R-:W-:Y:S01]  /*0e20*/  @P0 IMAD.WIDE.U32 R40, R49, 0x10, R40 ;  /* 0x0000001031280825 */ /* 0x002fe200078e0028 */
[----:B---3--:R-:W-:Y:S02]  /*0e30*/  @!P6 FSEL R37, R25, RZ, P2 ;  /* 0x000000ff1925e208 */ /* 0x008fe40001000000 */
[----:B------:R-:W-:Y:S02]  /*0e40*/  @!P6 ISETP.NE.U32.AND P2, PT, R60, RZ, PT ;  /* 0x000000ff3c00e20c */ /* 0x000fe40003f45070 */
[----:B0-----:R-:W-:Y:S02]  /*0e50*/  @!P6 FSEL R38, R26, RZ, P1 ;  /* 0x000000ff1a26e208 */ /* 0x001fe40000800000 */
[----:B------:R-:W-:Y:S02]  /*0e60*/  @!P6 ISETP.NE.AND.EX P2, PT, R61, RZ, PT, P2 ;  /* 0x000000ff3d00e20c */ /* 0x000fe40003f45320 */
[----:B------:R-:W-:Y:S02]  /*0e70*/  @!P6 FSEL R36, R24, RZ, P3 ;  /* 0x000000ff1824e208 */ /* 0x000fe40001800000 */
[----:B------:R-:W-:Y:S01]  /*0e80*/  @!P6 FSEL R39, R27, RZ, P2 ;  /* 0x000000ff1b27e208 */ /* 0x000fe20001000000 */
[----:B------:R-:W-:Y:S08]  /*0e90*/  @!P6 BRA `(.L_x_24243) ;  /* 0x000000000008e947 */ /* 0x000ff00003800000 */
[----:B-----5:R-:W-:-:S04]  /*0ea0*/  FMUL.FTZ R36, R28, UR7 ;  /* 0x000000071c247c20 */ /* 0x020fc80008410000 */
[----:B------:R-:W-:-:S07]  /*0eb0*/  @P0 FADD.FTZ R36, R24, R36 ;  /* 0x0000002418240221 */ /* 0x000fce0000010000 */
.L_x_24243:
[----:B------:R-:W-:Y:S05]  /*0ec0*/  BSYNC B0 ;  /* 0x0000000000007941 */ /* 0x000fea0003800000 */
.L_x_24242:
[----:B------:R-:W-:Y:S04]  /*0ed0*/  BSSY B0, `(.L_x_24244) ;  /* 0x0000004000007945 */ /* 0x000fe80003800000 */
[----:B------:R-:W-:Y:S05]  /*0ee0*/  @!P6 BRA `(.L_x_24245) ;  /* 0x000000000008e947 */ /* 0x000fea0003800000 */
[----:B-----5:R-:W-:-:S04]  /*0ef0*/  FMUL.FTZ R37, R29, UR7 ;  /* 0x000000071d257c20 */ /* 0x020fc80008410000 */
[----:B------:R-:W-:-:S07]  /*0f00*/  @P0 FADD.FTZ R37, R25, R37 ;  /* 0x0000002519250221 */ /* 0x000fce0000010000 */
.L_x_24245:
[----:B------:R-:W-:Y:S05]  /*0f10*/  BSYNC B0 ;  /* 0x0000000000007941 */ /* 0x000fea0003800000 */
.L_x_24244:
[----:B------:R-:W-:Y:S04]  /*0f20*/  BSSY B0, `(.L_x_24246) ;  /* 0x0000004000007945 */ /* 0x000fe80003800000 */
[----:B------:R-:W-:Y:S05]  /*0f30*/  @!P6 BRA `(.L_x_24247) ;  /* 0x000000000008e947 */ /* 0x000fea0003800000 */
[----:B-----5:R-:W-:-:S04]  /*0f40*/  FMUL.FTZ R38, R30, UR7 ;  /* 0x000000071e267c20 */ /* 0x020fc80008410000 */
[----:B------:R-:W-:-:S07]  /*0f50*/  @P0 FADD.FTZ R38, R26, R38 ;  /* 0x000000261a260221 */ /* 0x000fce0000010000 */
.L_x_24247:
[----:B------:R-:W-:Y:S05]  /*0f60*/  BSYNC B0 ;  /* 0x0000000000007941 */ /* 0x000fea0003800000 */
.L_x_24246:
[----:B------:R-:W-:Y:S04]  /*0f70*/  BSSY B0, `(.L_x_24248) ;  /* 0x0000004000007945 */ /* 0x000fe80003800000 */
[----:B------:R-:W-:Y:S05]  /*0f80*/  @!P6 BRA `(.L_x_24249) ;  /* 0x000000000008e947 */ /* 0x000fea0003800000 */
[----:B-----5:R-:W-:-:S04]  /*0f90*/  FMUL.FTZ R39, R31, UR7 ;  /* 0x000000071f277c20 */ /* 0x020fc80008410000 */
[----:B------:R-:W-:-:S07]  /*0fa0*/  @P0 FADD.FTZ R39, R27, R39 ;  /* 0x000000271b270221 */ /* 0x000fce0000010000 */
.L_x_24249:
[----:B------:R-:W-:Y:S05]  /*0fb0*/  BSYNC B0 ;  /* 0x0000000000007941 */ /* 0x000fea0003800000 */
.L_x_24248:
        /* <DEDUP_REMOVED lines=26> */
.L_x_24251:
[----:B------:R-:W-:Y:S05]  /*1160*/  BSYNC B0 ;  /* 0x0000000000007941 */ /* 0x000fea0003800000 */
.L_x_24250:
[----:B------:R-:W-:Y:S04]  /*1170*/  BSSY B0, `(.L_x_24252) ;  /* 0x0000004000007945 */ /* 0x000fe80003800000 */
[----:B------:R-:W-:Y:S05]  /*1180*/  @!P6 BRA `(.L_x_24253) ;  /* 0x000000000008e947 */ /* 0x000fea0003800000 */
[----:B-----5:R-:W-:-:S04]  /*1190*/  FMUL.FTZ R41, R29, UR7 ;  /* 0x000000071d297c20 */ /* 0x020fc80008410000 */
[----:B------:R-:W-:-:S07]  /*11a0*/  @P0 FADD.FTZ R41, R25, R41 ;  /* 0x0000002919290221 */ /* 0x000fce0000010000 */
.L_x_24253:
[----:B------:R-:W-:Y:S05]  /*11b0*/  BSYNC B0 ;  /* 0x0000000000007941 */ /* 0x000fea0003800000 */
.L_x_24252:
[----:B------:R-:W-:Y:S04]  /*11c0*/  BSSY B0, `(.L_x_24254) ;  /* 0x0000004000007945 */ /* 0x000fe80003800000 */
[----:B------:R-:W-:Y:S05]  /*11d0*/  @!P6 BRA `(.L_x_24255) ;  /* 0x000000000008e947 */ /* 0x000fea0003800000 */
[----:B-----5:R-:W-:-:S04]  /*11e0*/  FMUL.FTZ R42, R30, UR7 ;  /* 0x000000071e2a7c20 */ /* 0x020fc80008410000 */
[----:B------:R-:W-:-:S07]  /*11f0*/  @P0 FADD.FTZ R42, R26, R42 ;  /* 0x0000002a1a2a0221 */ /* 0x000fce0000010000 */
.L_x_24255:
[----:B------:R-:W-:Y:S05]  /*1200*/  BSYNC B0 ;  /* 0x0000000000007941 */ /* 0x000fea0003800000 */
.L_x_24254:
[----:B------:R-:W-:Y:S04]  /*1210*/  BSSY B0, `(.L_x_24256) ;  /* 0x0000004000007945 */ /* 0x000fe80003800000 */
[----:B------:R-:W-:Y:S05]  /*1220*/  @!P6 BRA `(.L_x_24257) ;  /* 0x000000000008e947 */ /* 0x000fea0003800000 */
[----:B-----5:R-:W-:-:S04]  /*1230*/  FMUL.FTZ R43, R31, UR7 ;  /* 0x000000071f2b7c20 */ /* 0x020fc80008410000 */
[----:B------:R-:W-:-:S07]  /*1240*/  @P0 FADD.FTZ R43, R27, R43 ;  /* 0x0000002b1b2b0221 */ /* 0x000fce0000010000 */
.L_x_24257:
[----:B------:R-:W-:Y:S05]  /*1250*/  BSYNC B0 ;  /* 0x0000000000007941 */ /* 0x000fea0003800000 */
.L_x_24256:
        /* <DEDUP_REMOVED lines=26> */
.L_x_24259:
[----:B------:R-:W-:Y:S05]  /*1400*/  BSYNC B0 ;  /* 0x0000000000007941 */ /* 0x000fea0003800000 */
.L_x_24258:
[----:B------:R-:W-:Y:S04]  /*1410*/  BSSY B0, `(.L_x_24260) ;  /* 0x0000004000007945 */ /* 0x000fe80003800000 */
[----:B------:R-:W-:Y:S05]  /*1420*/  @!P6 BRA `(.L_x_24261) ;  /* 0x000000000008e947 */ /* 0x000fea0003800000 */
[----:B-----5:R-:W-:-:S04]  /*1430*/  FMUL.FTZ R45, R29, UR7 ;  /* 0x000000071d2d7c20 */ /* 0x020fc80008410000 */
[----:B------:R-:W-:-:S07]  /*1440*/  @P0 FADD.FTZ R45, R25, R45 ;  /* 0x0000002d192d0221 */ /* 0x000fce0000010000 */
.L_x_24261:
[----:B------:R-:W-:Y:S05]  /*1450*/  BSYNC B0 ;  /* 0x0000000000007941 */ /* 0x000fea0003800000 */
.L_x_24260:
[----:B------:R-:W-:Y:S04]  /*1460*/  BSSY B0, `(.L_x_24262) ;  /* 0x0000004000007945 */ /* 0x000fe80003800000 */
[----:B------:R-:W-:Y:S05]  /*1470*/  @!P6 BRA `(.L_x_24263) ;  /* 0x000000000008e947 */ /* 0x000fea0003800000 */
[----:B-----5:R-:W-:-:S04]  /*1480*/  FMUL.FTZ R46, R30, UR7 ;  /* 0x000000071e2e7c20 */ /* 0x020fc80008410000 */
[----:B------:R-:W-:-:S07]  /*1490*/  @P0 FADD.FTZ R46, R26, R46 ;  /* 0x0000002e1a2e0221 */ /* 0x000fce0000010000 */
.L_x_24263:
[----:B------:R-:W-:Y:S05]  /*14a0*/  BSYNC B0 ;  /* 0x0000000000007941 */ /* 0x000fea0003800000 */
.L_x_24262:
[----:B------:R-:W-:Y:S04]  /*14b0*/  BSSY B0, `(.L_x_24264) ;  /* 0x0000004000007945 */ /* 0x000fe80003800000 */
[----:B------:R-:W-:Y:S05]  /*14c0*/  @!P6 BRA `(.L_x_24265) ;  /* 0x000000000008e947 */ /* 0x000fea0003800000 */
[----:B-----5:R-:W-:-:S04]  /*14d0*/  FMUL.FTZ R47, R31, UR7 ;  /* 0x000000071f2f7c20 */ /* 0x020fc80008410000 */
[----:B------:R-:W-:-:S07]  /*14e0*/  @P0 FADD.FTZ R47, R27, R47 ;  /* 0x0000002f1b2f0221 */ /* 0x000fce0000010000 */
.L_x_24265:
[----:B------:R-:W-:Y:S05]  /*14f0*/  BSYNC B0 ;  /* 0x0000000000007941 */ /* 0x000fea0003800000 */
.L_x_24264:
[----:B------:R0:W-:Y:S04]  /*1500*/  STG.E.128 desc[UR4][R50.64], R44 ;  /* 0x0000002c32007986 */ /* 0x0001e8000c101d04 */
[----:B------:R1:W2:Y:S01]  /*1510*/  @P0 LDG.E.128 R24, desc[UR4][R48.64] ;  /* 0x0000000430180981 */ /* 0x0002a2000c1e1d00 */
[----:B------:R-:W-:Y:S01]  /*1520*/  @P5 IADD3 R53, R115, 0x200, RZ ;  /* 0x0000020073355810 */ /* 0x000fe20007ffe0ff */
[----:B-1----:R-:W1:Y:S01]  /*1530*/  @P5 LDC.64 R48, c[0x0][0x220] ;  /* 0x00008800ff305b82 */ /* 0x002e620000000a00 */
[----:B------:R-:W-:-:S04]  /*1540*/  @!P6 ISETP.NE.U32.AND P1, PT, R60, RZ, PT ;  /* 0x000000ff3c00e20c */ /* 0x000fc80003f25070 */
[----:B------:R-:W-:Y:S02]  /*1550*/  @!P6 ISETP.NE.AND.EX P2, PT, R61, RZ, PT, P1 ;  /* 0x000000ff3d00e20c */ /* 0x000fe40003f45310 */
[C---:B------:R-:W-:Y:S01]  /*1560*/  @!P6 ISETP.NE.U32.AND P3, PT, R60.reuse, RZ, PT ;  /* 0x000000ff3c00e20c */ /* 0x040fe20003f65070 */
[----:B-1----:R-:W-:Y:S02]  /*1570*/  @P5 IMAD.WIDE.U32 R48, R53, 0x10, R48 ;  /* 0x0000001035305825 */ /* 0x002fe400078e0030 */
[----:B------:R-:W1:Y:S01]  /*1580*/  @P0 LDC.64 R52, c[0x0][0x230] ;  /* 0x00008c00ff340b82 */ /* 0x000e620000000a00 */
[----:B------:R-:W-:Y:S02]  /*1590*/  @!P6 ISETP.NE.U32.AND P1, PT, R60, RZ, PT ;  /* 0x000000ff3c00e20c */ /* 0x000fe40003f25070 */
[----:B-----5:R2:W5:Y:S01]  /*15a0*/  @P5 LDG.E.128 R28, desc[UR4][R48.64] ;  /* 0x00000004301c5981 */ /* 0x020562000c1e1d00 */
[----:B------:R-:W-:Y:S01]  /*15b0*/  IADD3 R59, R116, 0x280, RZ ;  /* 0x00000280743b7810 */ /* 0x000fe20007ffe0ff */
[----:B------:R-:W-:Y:S01]  /*15c0*/  BSSY B0, `(.L_x_24266) ;  /* 0x000000e000007945 */ /* 0x000fe20003800000 */
[----:B------:R-:W-:Y:S01]  /*15d0*/  @!P6 ISETP.NE.AND.EX P3, PT, R61, RZ, PT, P3 ;  /* 0x000000ff3d00e20c */ /* 0x000fe20003f65330 */
[----:B------:R-:W-:Y:S01]  /*15e0*/  IMAD.WIDE.U32 R54, R55, 0x10, R82 ;  /* 0x0000001037367825 */ /* 0x000fe200078e0052 */
[----:B------:R-:W-:-:S03]  /*15f0*/  @!P6 ISETP.NE.AND.EX P1, PT, R61, RZ, PT, P1 ;  /* 0x000000ff3d00e20c */ /* 0x000fc60003f25310 */
[----:B-1----:R-:W-:Y:S01]  /*1600*/  @P0 IMAD.WIDE.U32 R52, R59, 0x10, R52 ;  /* 0x000000103b340825 */ /* 0x002fe200078e0034 */
[----:B--2---:R-:W-:Y:S02]  /*1610*/  @!P6 FSEL R49, R25, RZ, P2 ;  /* 0x000000ff1931e208 */ /* 0x004fe40001000000 */
        /* <DEDUP_REMOVED lines=8> */
.L_x_24267:
[----:B------:R-:W-:Y:S05]  /*16a0*/  BSYNC B0 ;  /* 0x0000000000007941 */ /* 0x000fea0003800000 */
.L_x_24266:
[----:B------:R-:W-:Y:S04]  /*16b0*/  BSSY B0, `(.L_x_24268) ;  /* 0x0000004000007945 */ /* 0x000fe80003800000 */
[----:B------:R-:W-:Y:S05]  /*16c0*/  @!P6 BRA `(.L_x_24269) ;  /* 0x000000000008e947 */ /* 0x000fea0003800000 */
[----:B-----5:R-:W-:-:S04]  /*16d0*/  FMUL.FTZ R49, R29, UR7 ;  /* 0x000000071d317c20 */ /* 0x020fc80008410000 */
[----:B------:R-:W-:-:S07]  /*16e0*/  @P0 FADD.FTZ R49, R25, R49 ;  /* 0x0000003119310221 */ /* 0x000fce0000010000 */
.L_x_24269:
[----:B------:R-:W-:Y:S05]  /*16f0*/  BSYNC B0 ;  /* 0x0000000000007941 */ /* 0x000fea0003800000 */
.L_x_24268:
[----:B------:R-:W-:Y:S04]  /*1700*/  BSSY B0, `(.L_x_24270) ;  /* 0x0000004000007945 */ /* 0x000fe80003800000 */
[----:B------:R-:W-:Y:S05]  /*1710*/  @!P6 BRA `(.L_x_24271) ;  /* 0x000000000008e947 */ /* 0x000fea0003800000 */
[----:B-----5:R-:W-:-:S04]  /*1720*/  FMUL.FTZ R50, R30, UR7 ;  /* 0x000000071e327c20 */ /* 0x020fc80008410000 */
[----:B------:R-:W-:-:S07]  /*1730*/  @P0 FADD.FTZ R50, R26, R50 ;  /* 0x000000321a320221 */ /* 0x000fce0000010000 */
.L_x_24271:
[----:B------:R-:W-:Y:S05]  /*1740*/  BSYNC B0 ;  /* 0x0000000000007941 */ /* 0x000fea0003800000 */
.L_x_24270:
[----:B------:R-:W-:Y:S04]  /*1750*/  BSSY B0, `(.L_x_24272) ;  /* 0x0000004000007945 */ /* 0x000fe80003800000 */
[----:B------:R-:W-:Y:S05]  /*1760*/  @!P6 BRA `(.L_x_24273) ;  /* 0x000000000008e947 */ /* 0x000fea0003800000 */
[----:B-----5:R-:W-:-:S04]  /*1770*/  FMUL.FTZ R51, R31, UR7 ;  /* 0x000000071f337c20 */ /* 0x020fc80008410000 */
[----:B------:R-:W-:-:S07]  /*1780*/  @P0 FADD.FTZ R51, R27, R51 ;  /* 0x000000331b330221 */ /* 0x000fce0000010000 */
.L_x_24273:
[----:B------:R-:W-:Y:S05]  /*1790*/  BSYNC B0 ;  /* 0x0000000000007941 */ /* 0x000fea0003800000 */
.L_x_24272:
        /* <DEDUP_REMOVED lines=26> */
.L_x_24275:
[----:B------:R-:W-:Y:S05]  /*1940*/  BSYNC B0 ;  /* 0x0000000000007941 */ /* 0x000fea0003800000 */
.L_x_24274:
[----:B------:R-:W-:Y:S04]  /*1950*/  BSSY B0, `(.L_x_24276) ;  /* 0x0000004000007945 */ /* 0x000fe80003800000 */
[----:B------:R-:W-:Y:S05]  /*1960*/  @!P6 BRA `(.L_x_24277) ;  /* 0x000000000008e947 */ /* 0x000fea0003800000 */
[----:B-----5:R-:W-:-:S04]  /*1970*/  FMUL.FTZ R53, R29, UR7 ;  /* 0x000000071d357c20 */ /* 0x020fc80008410000 */
[----:B------:R-:W-:-:S07]  /*1980*/  @P0 FADD.FTZ R53, R25, R53 ;  /* 0x0000003519350221 */ /* 0x000fce0000010000 */
.L_x_24277:
[----:B------:R-:W-:Y:S05]  /*1990*/  BSYNC B0 ;  /* 0x0000000000007941 */ /* 0x000fea0003800000 */
.L_x_24276:
[----:B------:R-:W-:Y:S04]  /*19a0*/  BSSY B0, `(.L_x_24278) ;  /* 0x0000004000007945 */ /* 0x000fe80003800000 */
[----:B------:R-:W-:Y:S05]  /*19b0*/  @!P6 BRA `(.L_x_24279) ;  /* 0x000000000008e947 */ /* 0x000fea0003800000 */
[----:B-----5:R-:W-:-:S04]  /*19c0*/  FMUL.FTZ R54, R30, UR7 ;  /* 0x000000071e367c20 */ /* 0x020fc80008410000 */
[----:B------:R-:W-:-:S07]  /*19d0*/  @P0 FADD.FTZ R54, R26, R54 ;  /* 0x000000361a360221 */ /* 0x000fce0000010000 */
.L_x_24279:
[----:B------:R-:W-:Y:S05]  /*19e0*/  BSYNC B0 ;  /* 0x0000000000007941 */ /* 0x000fea0003800000 */
.L_x_24278:
[----:B------:R-:W-:Y:S04]  /*19f0*/  BSSY B0, `(.L_x_24280) ;  /* 0x0000004000007945 */ /* 0x000fe80003800000 */
[----:B------:R-:W-:Y:S05]  /*1a00*/  @!P6 BRA `(.L_x_24281) ;  /* 0x000000000008e947 */ /* 0x000fea0003800000 */
[----:B-----5:R-:W-:-:S04]  /*1a10*/  FMUL.FTZ R55, R31, UR7 ;  /* 0x000000071f377c20 */ /* 0x020fc80008410000 */
[----:B------:R-:W-:-:S07]  /*1a20*/  @P0 FADD.FTZ R55, R27, R55 ;  /* 0x000000371b370221 */ /* 0x000fce0000010000 */
.L_x_24281:
[----:B------:R-:W-:Y:S05]  /*1a30*/  BSYNC B0 ;  /* 0x0000000000007941 */ /* 0x000fea0003800000 */
.L_x_24280:
[----:B------:R0:W-:Y:S04]  /*1a40*/  STG.E.128 desc[UR4][R58.64], R52 ;  /* 0x000000343a007986 */ /* 0x0001e8000c101d04 */
[----:B------:R1:W2:Y:S01]  /*1a50*/  @P0 LDG.E.128 R24, desc[UR4][R56.64] ;  /* 0x0000000438180981 */ /* 0x0002a2000c1e1d00 */
[----:B------:R-:W-:Y:S01]  /*1a60*/  @P5 IADD3 R63, R115, 0x300, RZ ;  /* 0x00000300733f5810 */ /* 0x000fe20007ffe0ff */
[----:B-1----:R-:W1:Y:S01]  /*1a70*/  @P5 LDC.64 R56, c[0x0][0x220] ;  /* 0x00008800ff385b82 */ /* 0x002e620000000a00 */
[----:B------:R-:W-:-:S04]  /*1a80*/  @!P6 ISETP.NE.U32.AND P1, PT, R60, RZ, PT ;  /* 0x000000ff3c00e20c */ /* 0x000fc80003f25070 */
[----:B------:R-:W-:Y:S01]  /*1a90*/  @!P6 ISETP.NE.AND.EX P2, PT, R61, RZ, PT, P1 ;  /* 0x000000ff3d00e20c */ /* 0x000fe20003f45310 */
[----:B------:R-:W-:Y:S01]  /*1aa0*/  BSSY B0, `(.L_x_24282) ;  /* 0x000000f000007945 */ /* 0x000fe20003800000 */
[C---:B------:R-:W-:Y:S01]  /*1ab0*/  @!P6 ISETP.NE.U32.AND P3, PT, R60.reuse, RZ, PT ;  /* 0x000000ff3c00e20c */ /* 0x040fe20003f65070 */
[----:B-1----:R-:W-:Y:S02]  /*1ac0*/  @P5 IMAD.WIDE.U32 R56, R63, 0x10, R56 ;  /* 0x000000103f385825 */ /* 0x002fe400078e0038 */
[----:B------:R-:W1:Y:S03]  /*1ad0*/  @P0 LDC.64 R62, c[0x0][0x230] ;  /* 0x00008c00ff3e0b82 */ /* 0x000e660000000a00 */
[----:B-----5:R2:W5:Y:S01]  /*1ae0*/  @P5 LDG.E.128 R28, desc[UR4][R56.64] ;  /* 0x00000004381c5981 */ /* 0x020562000c1e1d00 */
[----:B------:R-:W-:Y:S02]  /*1af0*/  @!P6 ISETP.NE.U32.AND P1, PT, R60, RZ, PT ;  /* 0x000000ff3c00e20c */ /* 0x000fe40003f25070 */
[----:B------:R-:W-:-:S02]  /*1b00*/  @!P6 ISETP.NE.AND.EX P3, PT, R61, RZ, PT, P3 ;  /* 0x000000ff3d00e20c */ /* 0x000fc40003f65330 */
[----:B------:R-:W-:Y:S02]  /*1b10*/  @!P6 ISETP.NE.AND.EX P1, PT, R61, RZ, PT, P1 ;  /* 0x000000ff3d00e20c */ /* 0x000fe40003f25310 */
[----:B--2---:R-:W-:Y:S02]  /*1b20*/  @!P6 FSEL R56, R24, RZ, P2 ;  /* 0x000000ff1838e208 */ /* 0x004fe40001000000 */
[----:B------:R-:W-:-:S04]  /*1b30*/  @!P6 ISETP.NE.U32.AND P2, PT, R60, RZ, PT ;  /* 0x000000ff3c00e20c */ /* 0x000fc80003f45070 */
[----:B------:R-:W-:-:S04]  /*1b40*/  @!P6 ISETP.NE.AND.EX P2, PT, R61, RZ, PT, P2 ;  /* 0x000000ff3d00e20c */ /* 0x000fc80003f45320 */
[----:B------:R-:W-:Y:S01]  /*1b50*/  @!P6 FSEL R57, R25, RZ, P2 ;  /* 0x000000ff1939e208 */ /* 0x000fe20001000000 */
[----:B01----:R-:W-:Y:S08]  /*1b60*/  @!P6 BRA `(.L_x_24283) ;  /* 0x000000000008e947 */ /* 0x003ff00003800000 */
[----:B-----5:R-:W-:-:S04]  /*1b70*/  FMUL.FTZ R56, R28, UR7 ;  /* 0x000000071c387c20 */ /* 0x020fc80008410000 */
[----:B------:R-:W-:-:S07]  /*1b80*/  @P0 FADD.FTZ R56, R24, R56 ;  /* 0x0000003818380221 */ /* 0x000fce0000010000 */
.L_x_24283:
[----:B------:R-:W-:Y:S05]  /*1b90*/  BSYNC B0 ;  /* 0x0000000000007941 */ /* 0x000fea0003800000 */
.L_x_24282:
[----:B------:R-:W-:Y:S04]  /*1ba0*/  BSSY B0, `(.L_x_24284) ;  /* 0x0000004000007945 */ /* 0x000fe80003800000 */
[----:B------:R-:W-:Y:S05]  /*1bb0*/  @!P6 BRA `(.L_x_24285) ;  /* 0x000000000008e947 */ /* 0x000fea0003800000 */
[----:B-----5:R-:W-:-:S04]  /*1bc0*/  FMUL.FTZ R57, R29, UR7 ;  /* 0x000000071d397c20 */ /* 0x020fc80008410000 */
[----:B------:R-:W-:-:S07]  /*1bd0*/  @P0 FADD.FTZ R57, R25, R57 ;  /* 0x0000003919390221 */ /* 0x000fce0000010000 */
.L_x_24285:
[----:B------:R-:W-:Y:S05]  /*1be0*/  BSYNC B0 ;  /* 0x0000000000007941 */ /* 0x000fea0003800000 */
.L_x_24284:
[----:B------:R-:W-:Y:S01]  /*1bf0*/  BSSY B0, `(.L_x_24286) ;  /* 0x0000005000007945 */ /* 0x000fe20003800000 */
[----:B------:R-:W-:-:S03]  /*1c00*/  @!P6 FSEL R58, R26, RZ, P3 ;  /* 0x000000ff1a3ae208 */ /* 0x000fc60001800000 */
[----:B------:R-:W-:Y:S05]  /*1c10*/  @!P6 BRA `(.L_x_24287) ;  /* 0x000000000008e947 */ /* 0x000fea0003800000 */
[----:B-----5:R-:W-:-:S04]  /*1c20*/  FMUL.FTZ R58, R30, UR7 ;  /* 0x000000071e3a7c20 */ /* 0x020fc80008410000 */
[----:B------:R-:W-:-:S07]  /*1c30*/  @P0 FADD.FTZ R58, R26, R58 ;  /* 0x0000003a1a3a0221 */ /* 0x000fce0000010000 */
.L_x_24287:
[----:B------:R-:W-:Y:S05]  /*1c40*/  BSYNC B0 ;  /* 0x0000000000007941 */ /* 0x000fea0003800000 */
.L_x_24286:
[----:B------:R-:W-:Y:S01]  /*1c50*/  BSSY B0, `(.L_x_24288) ;  /* 0x0000006000007945 */ /* 0x000fe20003800000 */
[----:B------:R-:W-:Y:S01]  /*1c60*/  IMAD.WIDE.U32 R84, R85, 0x10, R82 ;  /* 0x0000001055547825 */ /* 0x000fe200078e0052 */
[----:B------:R-:W-:Y:S02]  /*1c70*/  @!P6 FSEL R59, R27, RZ, P1 ;  /* 0x000000ff1b3be208 */ /* 0x000fe40000800000 */
[----:B------:R-:W-:Y:S05]  /*1c80*/  @!P6 BRA `(.L_x_24289) ;  /* 0x000000000008e947 */ /* 0x000fea0003800000 */
[----:B-----5:R-:W-:-:S04]  /*1c90*/  FMUL.FTZ R59, R31, UR7 ;  /* 0x000000071f3b7c20 */ /* 0x020fc80008410000 */
[----:B------:R-:W-:-:S07]  /*1ca0*/  @P0 FADD.FTZ R59, R27, R59 ;  /* 0x0000003b1b3b0221 */ /* 0x000fce0000010000 */
.L_x_24289:
[----:B------:R-:W-:Y:S05]  /*1cb0*/  BSYNC B0 ;  /* 0x0000000000007941 */ /* 0x000fea0003800000 */
.L_x_24288:
[----:B------:R-:W-:Y:S01]  /*1cc0*/  IADD3 R117, R116, 0x380, RZ ;  /* 0x0000038074757810 */ /* 0x000fe20007ffe0ff */
[----:B------:R0:W-:Y:S04]  /*1cd0*/  STG.E.128 desc[UR4][R84.64], R56 ;  /* 0x0000003854007986 */ /* 0x0001e8000c101d04 */
[----:B------:R-:W-:-:S05]  /*1ce0*/  @P0 IMAD.WIDE.U32 R62, R117, 0x10, R62 ;  /* 0x00000010753e0825 */ /* 0x000fca00078e003e */
[----:B------:R1:W2:Y:S01]  /*1cf0*/  @P0 LDG.E.128 R24, desc[UR4][R62.64] ;  /* 0x000000043e180981 */ /* 0x0002a2000c1e1d00 */
[----:B------:R-:W-:Y:S01]  /*1d00*/  @P5 IADD3 R115, R115, 0x380, RZ ;  /* 0x0000038073735810 */ /* 0x000fe20007ffe0ff */
[----:B-1----:R-:W1:Y:S01]  /*1d10*/  @P5 LDC.64 R62, c[0x0][0x220] ;  /* 0x00008800ff3e5b82 */ /* 0x002e620000000a00 */
[C---:B------:R-:W-:Y:S02]  /*1d20*/  @!P6 ISETP.NE.U32.AND P1, PT, R60.reuse, RZ, PT ;  /* 0x000000ff3c00e20c */ /* 0x040fe40003f25070 */
[C---:B------:R-:W-:Y:S02]  /*1d30*/  @!P6 ISETP.NE.U32.AND P2, PT, R60.reuse, RZ, PT ;  /* 0x000000ff3c00e20c */ /* 0x040fe40003f45070 */
[----:B------:R-:W-:Y:S01]  /*1d40*/  @!P6 ISETP.NE.U32.AND P3, PT, R60, RZ, PT ;  /* 0x000000ff3c00e20c */ /* 0x000fe20003f65070 */
[----:B------:R-:W-:Y:S01]  /*1d50*/  BSSY B0, `(.L_x_24290) ;  /* 0x000000f000007945 */ /* 0x000fe20003800000 */
[C---:B------:R-:W-:Y:S02]  /*1d60*/  @!P6 ISETP.NE.AND.EX P1, PT, R61.reuse, RZ, PT, P1 ;  /* 0x000000ff3d00e20c */ /* 0x040fe40003f25310 */
[----:B------:R-:W-:-:S02]  /*1d70*/  @!P6 ISETP.NE.AND.EX P2, PT, R61, RZ, PT, P2 ;  /* 0x000000ff3d00e20c */ /* 0x000fc40003f45320 */
[----:B------:R-:W-:Y:S01]  /*1d80*/  @!P6 ISETP.NE.AND.EX P3, PT, R61, RZ, PT, P3 ;  /* 0x000000ff3d00e20c */ /* 0x000fe20003f65330 */
[----:B-1----:R-:W-:-:S05]  /*1d90*/  @P5 IMAD.WIDE.U32 R62, R115, 0x10, R62 ;  /* 0x00000010733e5825 */ /* 0x002fca00078e003e */
[----:B-----5:R1:W5:Y:S01]  /*1da0*/  @P5 LDG.E.128 R28, desc[UR4][R62.64] ;  /* 0x000000043e1c5981 */ /* 0x020362000c1e1d00 */
[----:B------:R-:W-:-:S04]  /*1db0*/  @!P6 ISETP.NE.U32.AND P5, PT, R60, RZ, PT ;  /* 0x000000ff3c00e20c */ /* 0x000fc80003fa5070 */
[----:B------:R-:W-:Y:S02]  /*1dc0*/  @!P6 ISETP.NE.AND.EX P5, PT, R61, RZ, PT, P5 ;  /* 0x000000ff3d00e20c */ /* 0x000fe40003fa5350 */
[----:B--2---:R-:W-:Y:S02]  /*1dd0*/  @!P6 FSEL R61, R25, RZ, P1 ;  /* 0x000000ff193de208 */ /* 0x004fe40000800000 */
[----:B-1----:R-:W-:Y:S02]  /*1de0*/  @!P6 FSEL R62, R26, RZ, P2 ;  /* 0x000000ff1a3ee208 */ /* 0x002fe40001000000 */
[----:B------:R-:W-:Y:S02]  /*1df0*/  @!P6 FSEL R63, R27, RZ, P5 ;  /* 0x000000ff1b3fe208 */ /* 0x000fe40002800000 */
[----:B------:R-:W-:Y:S01]  /*1e00*/  @!P6 FSEL R60, R24, RZ, P3 ;  /* 0x000000ff183ce208 */ /* 0x000fe20001800000 */
[----:B0-----:R-:W-:Y:S06]  /*1e10*/  @!P6 BRA `(.L_x_24291) ;  /* 0x000000000008e947 */ /* 0x001fec0003800000 */
[----:B-----5:R-:W-:-:S04]  /*1e20*/  FMUL.FTZ R60, R28, UR7 ;  /* 0x000000071c3c7c20 */ /* 0x020fc80008410000 */
[----:B------:R-:W-:-:S07]  /*1e30*/  @P0 FADD.FTZ R60, R24, R60 ;  /* 0x0000003c183c0221 */ /* 0x000fce0000010000 */
.L_x_24291:
[----:B------:R-:W-:Y:S05]  /*1e40*/  BSYNC B0 ;  /* 0x0000000000007941 */ /* 0x000fea0003800000 */
.L_x_24290:
[----:B------:R-:W-:Y:S04]  /*1e50*/  BSSY B0, `(.L_x_24292) ;  /* 0x0000004000007945 */ /* 0x000fe80003800000 */
[----:B------:R-:W-:Y:S05]  /*1e60*/  @!P6 BRA `(.L_x_24293) ;  /* 0x000000000008e947 */ /* 0x000fea0003800000 */
[----:B-----5:R-:W-:-:S04]  /*1e70*/  FMUL.FTZ R61, R29, UR7 ;  /* 0x000000071d3d7c20 */ /* 0x020fc80008410000 */
[----:B------:R-:W-:-:S07]  /*1e80*/  @P0 FADD.FTZ R61, R25, R61 ;  /* 0x0000003d193d0221 */ /* 0x000fce0000010000 */
.L_x_24293:
[----:B------:R-:W-:Y:S05]  /*1e90*/  BSYNC B0 ;  /* 0x0000000000007941 */ /* 0x000fea0003800000 */
.L_x_24292:
[----:B------:R-:W-:Y:S04]  /*1ea0*/  BSSY B0, `(.L_x_24294) ;  /* 0x0000004000007945 */ /* 0x000fe80003800000 */
[----:B------:R-:W-:Y:S05]  /*1eb0*/  @!P6 BRA `(.L_x_24295) ;  /* 0x000000000008e947 */ /* 0x000fea0003800000 */
[----:B-----5:R-:W-:-:S04]  /*1ec0*/  FMUL.FTZ R62, R30, UR7 ;  /* 0x000000071e3e7c20 */ /* 0x020fc80008410000 */
[----:B------:R-:W-:-:S07]  /*1ed0*/  @P0 FADD.FTZ R62, R26, R62 ;  /* 0x0000003e1a3e0221 */ /* 0x000fce0000010000 */
.L_x_24295:
[----:B------:R-:W-:Y:S05]  /*1ee0*/  BSYNC B0 ;  /* 0x0000000000007941 */ /* 0x000fea0003800000 */
.L_x_24294:
[----:B------:R-:W-:Y:S04]  /*1ef0*/  BSSY B0, `(.L_x_24296) ;  /* 0x0000004000007945 */ /* 0x000fe80003800000 */
[----:B------:R-:W-:Y:S05]  /*1f00*/  @!P6 BRA `(.L_x_24297) ;  /* 0x000000000008e947 */ /* 0x000fea0003800000 */
[----:B-----5:R-:W-:-:S04]  /*1f10*/  FMUL.FTZ R63, R31, UR7 ;  /* 0x000000071f3f7c20 */ /* 0x020fc80008410000 */
[----:B------:R-:W-:-:S07]  /*1f20*/  @P0 FADD.FTZ R63, R27, R63 ;  /* 0x0000003f1b3f0221 */ /* 0x000fce0000010000 */
.L_x_24297:
[----:B------:R-:W-:Y:S05]  /*1f30*/  BSYNC B0 ;  /* 0x0000000000007941 */ /* 0x000fea0003800000 */
.L_x_24296:
[----:B------:R-:W-:Y:S01]  /*1f40*/  FADD.FTZ R84, RZ, R32 ;  /* 0x00000020ff547221 */ /* 0x000fe20000010000 */
[----:B------:R-:W-:Y:S01]  /*1f50*/  LOP3.LUT P0, RZ, R112, 0xff, RZ, 0xc0, !PT ;  /* 0x000000ff70ff7812 */ /* 0x000fe2000780c0ff */
[----:B------:R-:W-:Y:S01]  /*1f60*/  IMAD.WIDE.U32 R82, R117, 0x10, R82 ;  /* 0x0000001075527825 */ /* 0x000fe200078e0052 */
[----:B------:R-:W-:-:S03]  /*1f70*/  UMOV UR10, 0xffffffff ;  /* 0xffffffff000a7882 */ /* 0x000fc60000000000 */
[----:B------:R-:W-:Y:S01]  /*1f80*/  FADD.FTZ R85, R84, R33 ;  /* 0x0000002154557221 */ /* 0x000fe20000010000 */
[----:B------:R-:W-:Y:S01]  /*1f90*/  LOP3.LUT P1, RZ, R17, 0x1f, RZ, 0xc0, !PT ;  /* 0x0000001f11ff7812 */ /* 0x000fe2000782c0ff */
[----:B------:R0:W-:Y:S02]  /*1fa0*/  STG.E.128 desc[UR4][R82.64], R60 ;  /* 0x0000003c52007986 */ /* 0x0001e4000c101d04 */
[----:B------:R-:W-:Y:S01]  /*1fb0*/  FADD.FTZ R84, R85, R34 ;  /* 0x0000002255547221 */ /* 0x000fe20000010000 */
[----:B------:R-:W-:-:S03]  /*1fc0*/  SHF.R.S32.HI R116, RZ, 0x1f, R111 ;  /* 0x0000001fff747819 */ /* 0x000fc6000001146f */
        /* <DEDUP_REMOVED lines=31> */
[----:B0-----:R-:W-:Y:S01]  /*21c0*/  FADD.FTZ R83, R112, R63 ;  /* 0x0000003f70537221 */ /* 0x001fe20000010000 */
        /* <DEDUP_REMOVED lines=85> */
.L_x_24312:
[----:B------:R-:W2:Y:S01]  /*2720*/  @!P1 S2R R115, SR_CgaCtaId ;  /* 0x0000000000739919 */ /* 0x000ea20000008800 */
[----:B------:R-:W-:Y:S01]  /*2730*/  @!P1 MOV R112, 0x400 ;  /* 0x0000040000709802 */ /* 0x000fe20000000f00 */
[----:B-1----:R-:W-:Y:S01]  /*2740*/  FADD.FTZ R83, R121, R122 ;  /* 0x0000007a79537221 */ /* 0x002fe20000010000 */
[----:B------:R-:W-:Y:S01]  /*2750*/  LOP3.LUT R84, R84, 0x3, RZ, 0xc0, !PT ;  /* 0x0000000354547812 */ /* 0x000fe200078ec0ff */
[----:B------:R-:W-:Y:S05]  /*2760*/  WARPSYNC.ALL ;  /* 0x0000000000007948 */ /* 0x000fea0003800000 */
[----:B------:R-:W-:Y:S02]  /*2770*/  LOP3.LUT R118, R17, 0x1f, RZ, 0xc0, !PT ;  /* 0x0000001f11767812 */ /* 0x000fe400078ec0ff */
[----:B--2---:R-:W-:-:S02]  /*2780*/  @!P1 LEA R115, R115, R112, 0x18 ;  /* 0x0000007073739211 */ /* 0x004fc400078ec0ff */
        /* <DEDUP_REMOVED lines=30> */
[-C--:B------:R-:W-:Y:S01]  /*2970*/  IADD3 R83, R112, R115.reuse, RZ ;  /* 0x0000007370537210 */ /* 0x080fe20007ffe0ff */
[----:B-1----:R-:W-:Y:S01]  /*2980*/  FMUL.FTZ R82, R117, R120 ;  /* 0x0000007875527220 */ /* 0x002fe20000410000 */
[----:B------:R-:W-:Y:S01]  /*2990*/  FMUL.FTZ R122, R121, R122 ;  /* 0x0000007a797a7220 */ /* 0x000fe20000410000 */
[----:B------:R-:W-:Y:S02]  /*29a0*/  I2FP.F32.S32 R115, R115 ;  /* 0x0000007300737245 */ /* 0x000fe40000201400 */
[----:B------:R-:W-:Y:S01]  /*29b0*/  I2FP.F32.S32 R83, R83 ;  /* 0x0000005300537245 */ /* 0x000fe20000201400 */
[----:B------:R-:W-:Y:S02]  /*29c0*/  FMUL.FTZ R122, R122, R119 ;  /* 0x000000777a7a7220 */ /* 0x000fe40000410000 */
        /* <DEDUP_REMOVED lines=8> */
[----:B--2---:R-:W-:Y:S02]  /*2a50*/  FADD.FTZ R118, R117, R118 ;  /* 0x0000007675767221 */ /* 0x004fe40000010000 */
[----:B------:R-:W-:Y:S02]  /*2a60*/  FMUL.FTZ R112, R85, R112 ;  /* 0x0000007055707220 */ /* 0x000fe40000410000 */
[----:B------:R-:W0:Y:S02]  /*2a70*/  @!P1 LDC.64 R84, c[0x0][0x258] ;  /* 0x00009600ff549b82 */ /* 0x000e240000000a00 */
[----:B------:R-:W-:Y:S01]  /*2a80*/  FMUL.FTZ R112, R112, R115 ;  /* 0x0000007370707220 */ /* 0x000fe20000410000 */
[----:B-1----:R-:W-:-:S03]  /*2a90*/  FMUL.FTZ R115, R83, R120 ;  /* 0x0000007853737220 */ /* 0x002fc60000410000 */
[----:B------:R-:W-:Y:S02]  /*2aa0*/  FFMA.FTZ R118, R83, R112, R118 ;  /* 0x0000007053767223 */ /* 0x000fe40000010076 */
[----:B------:R-:W1:Y:S01]  /*2ab0*/  LDC R112, c[0x0][0x2d8] ;  /* 0x0000b600ff707b82 */ /* 0x000e620000000800 */
[----:B------:R-:W2:Y:S04]  /*2ac0*/  SHFL.IDX PT, R115, R115, RZ, 0x1f ;  /* 0x00001fff73737589 */ /* 0x000ea800000e0000 */
[----:B------:R-:W1:Y:S03]  /*2ad0*/  SHFL.IDX PT, R119, R118, RZ, 0x1f ;  /* 0x00001fff76777589 */ /* 0x000e6600000e0000 */
[----:B------:R-:W3:Y:S01]  /*2ae0*/  @!P1 LDC.64 R82, c[0x0][0x250] ;  /* 0x00009400ff529b82 */ /* 0x000ee20000000a00 */
[----:B0-----:R-:W-:-:S04]  /*2af0*/  @!P1 LEA R84, P3, R111, R84, 0x2 ;  /* 0x000000546f549211 */ /* 0x001fc800078610ff */
[----:B------:R-:W-:Y:S01]  /*2b00*/  @!P1 LEA.HI.X R85, R111, R85, R116, 0x2, P3 ;  /* 0x000000556f559211 */ /* 0x000fe200018f1474 */
[----:B--2---:R-:W-:Y:S01]  /*2b10*/  FMUL.FTZ R117, R115, R115 ;  /* 0x0000007373757220 */ /* 0x004fe20000410000 */
[----:B-1----:R-:W-:-:S04]  /*2b20*/  FFMA.FTZ R112, R119, UR6, R112 ;  /* 0x0000000677707c23 */ /* 0x002fc80008010070 */
[----:B------:R-:W-:Y:S02]  /*2b30*/  FSEL R117, R117, RZ, P4 ;  /* 0x000000ff75757208 */ /* 0x000fe40002000000 */
[----:B---3--:R-:W-:-:S03]  /*2b40*/  @!P1 LEA R82, P2, R111, R82, 0x2 ;  /* 0x000000526f529211 */ /* 0x008fc600078410ff */
[----:B------:R-:W-:Y:S01]  /*2b50*/  FADD.FTZ R112, R112, R117 ;  /* 0x0000007570707221 */ /* 0x000fe20000010000 */
[----:B------:R-:W-:-:S05]  /*2b60*/  @!P1 LEA.HI.X R83, R111, R83, R116, 0x2, P2 ;  /* 0x000000536f539211 */ /* 0x000fca00010f1474 */
[----:B------:R-:W0:Y:S01]  /*2b70*/  MUFU.RSQ R112, R112 ;  /* 0x0000007000707308 */ /* 0x000e220000001400 */
[----:B------:R1:W-:Y:S04]  /*2b80*/  @!P1 STG.E desc[UR4][R82.64], R115 ;  /* 0x0000007352009986 */ /* 0x0003e8000c101904 */
[----:B0-----:R1:W-:Y:S01]  /*2b90*/  @!P1 STG.E desc[UR4][R84.64], R112 ;  /* 0x0000007054009986 */ /* 0x0013e2000c101904 */
[----:B------:R-:W-:-:S13]  /*2ba0*/  ISETP.GE.AND P1, PT, R114, 0x1, PT ;  /* 0x000000017200780c */ /* 0x000fda0003f26270 */
[----:B-1----:R-:W-:Y:S05]  /*2bb0*/  @!P1 BRA `(.L_x_24300) ;  /* 0x0000000400fc9947 */ /* 0x002fea0003800000 */
[----:B------:R-:W-:Y:S02]  /*2bc0*/  FSEL R82, R115, RZ, !P4 ;  /* 0x000000ff73527208 */ /* 0x000fe40006000000 */
[----:B------:R-:W-:-:S03]  /*2bd0*/  IADD3 R22, R114, -0x1, RZ ;  /* 0xffffffff72167810 */ /* 0x000fc60007ffe0ff */
[C---:B------:R-:W-:Y:S01]  /*2be0*/  FADD.FTZ R83, -R82.reuse, R36 ;  /* 0x0000002452537221 */ /* 0x040fe20000010100 */
[----:B------:R-:W-:Y:S01]  /*2bf0*/  FADD.FTZ R84, -R82, R37 ;  /* 0x0000002552547221 */ /* 0x000fe20000010100 */
[----:B------:R-:W-:Y:S01]  /*2c00*/  IMAD R22, R22, R113, RZ ;  /* 0x0000007116167224 */ /* 0x000fe200078e02ff */
[----:B------:R-:W0:Y:S01]  /*2c10*/  LDC.64 R36, c[0x0][0x2b8] ;  /* 0x0000ae00ff247b82 */ /* 0x000e220000000a00 */
[C---:B------:R-:W-:Y:S01]  /*2c20*/  FADD.FTZ R32, -R82.reuse, R32 ;  /* 0x0000002052207221 */ /* 0x040fe20000010100 */
[C---:B------:R-:W-:Y:S01]  /*2c30*/  FADD.FTZ R33, -R82.reuse, R33 ;  /* 0x0000002152217221 */ /* 0x040fe20000010100 */
[C---:B------:R-:W-:Y:S01]  /*2c40*/  FADD.FTZ R34, -R82.reuse, R34 ;  /* 0x0000002252227221 */ /* 0x040fe20000010100 */
[----:B------:R-:W-:Y:S01]  /*2c50*/  SHF.R.S32.HI R113, RZ, 0x1f, R22 ;  /* 0x0000001fff717819 */ /* 0x000fe20000011416 */
[----:B------:R-:W-:Y:S01]  /*2c60*/  FADD.FTZ R35, -R82, R35 ;  /* 0x0000002352237221 */ /* 0x000fe20000010100 */
[----:B------:R-:W-:Y:S01]  /*2c70*/  FMUL.FTZ R115, R112, R32 ;  /* 0x0000002070737220 */ /* 0x000fe20000410000 */
[----:B------:R-:W-:Y:S01]  /*2c80*/  FADD.FTZ R85, -R82, R56 ;  /* 0x0000003852557221 */ /* 0x000fe20000010100 */
[----:B------:R-:W-:Y:S01]  /*2c90*/  LEA.HI R113, R113, R22, RZ, 0x2 ;  /* 0x0000001671717211 */ /* 0x000fe200078f10ff */
[C---:B------:R-:W-:Y:S01]  /*2ca0*/  FMUL.FTZ R32, R112.reuse, R33 ;  /* 0x0000002170207220 */ /* 0x040fe20000410000 */
[----:B------:R-:W-:Y:S01]  /*2cb0*/  LOP3.LUT R22, R17, 0x7f, RZ, 0xc0, !PT ;  /* 0x0000007f11167812 */ /* 0x000fe200078ec0ff */
[C---:B------:R-:W-:Y:S01]  /*2cc0*/  FMUL.FTZ R35, R112.reuse, R35 ;  /* 0x0000002370237220 */ /* 0x040fe20000410000 */
[----:B------:R-:W-:Y:S01]  /*2cd0*/  FMUL.FTZ R34, R112, R34 ;  /* 0x0000002270227220 */ /* 0x000fe20000410000 */
[----:B------:R-:W-:Y:S01]  /*2ce0*/  FFMA.FTZ R33, R109, R32, R23 ;  /* 0x000000206d217223 */ /* 0x000fe20000010017 */
[----:B------:R-:W-:Y:S01]  /*2cf0*/  LEA.HI.SX32 R56, R113, R22, 0x1e ;  /* 0x0000001671387211 */ /* 0x000fe200078ff2ff */
[----:B------:R-:W-:Y:S01]  /*2d00*/  FFMA.FTZ R32, R110, R115, R16 ;  /* 0x000000736e207223 */ /* 0x000fe20000010010 */
[----:B------:R-:W-:Y:S01]  /*2d10*/  FFMA.FTZ R35, R107, R35, R64 ;  /* 0x000000236b237223 */ /* 0x000fe20000010040 */
[----:B------:R-:W-:Y:S01]  /*2d20*/  FFMA.FTZ R34, R108, R34, R15 ;  /* 0x000000226c227223 */ /* 0x000fe2000001000f */
[C---:B------:R-:W-:Y:S01]  /*2d30*/  FADD.FTZ R39, -R82.reuse, R39 ;  /* 0x0000002752277221 */ /* 0x040fe20000010100 */
[C---:B------:R-:W-:Y:S01]  /*2d40*/  FADD.FTZ R45, -R82.reuse, R45 ;  /* 0x0000002d522d7221 */ /* 0x040fe20000010100 */
[C---:B------:R-:W-:Y:S01]  /*2d50*/  FADD.FTZ R38, -R82.reuse, R38 ;  /* 0x0000002652267221 */ /* 0x040fe20000010100 */
[C---:B------:R-:W-:Y:S01]  /*2d60*/  FADD.FTZ R44, -R82.reuse, R44 ;  /* 0x0000002c522c7221 */ /* 0x040fe20000010100 */
[C---:B------:R-:W-:Y:S01]  /*2d70*/  FADD.FTZ R41, -R82.reuse, R41 ;  /* 0x0000002952297221 */ /* 0x040fe20000010100 */
[----:B------:R-:W-:Y:S01]  /*2d80*/  FADD.FTZ R40, -R82, R40 ;  /* 0x0000002852287221 */ /* 0x000fe20000010100 */
[----:B0-----:R-:W-:-:S04]  /*2d90*/  IMAD.WIDE.U32 R114, R56, 0x10, R36 ;  /* 0x0000001038727825 */ /* 0x001fc800078e0024 */
[----:B------:R-:W-:Y:S01]  /*2da0*/  FADD.FTZ R42, -R82, R42 ;  /* 0x0000002a522a7221 */ /* 0x000fe20000010100 */
[----:B------:R-:W-:Y:S01]  /*2db0*/  FMUL.FTZ R41, R112, R41 ;  /* 0x0000002970297220 */ /* 0x000fe20000410000 */
[C---:B------:R-:W-:Y:S01]  /*2dc0*/  FADD.FTZ R43, -R82.reuse, R43 ;  /* 0x0000002b522b7221 */ /* 0x040fe20000010100 */
[C---:B------:R-:W-:Y:S01]  /*2dd0*/  FADD.FTZ R46, -R82.reuse, R46 ;  /* 0x0000002e522e7221 */ /* 0x040fe20000010100 */
[----:B------:R0:W-:Y:S01]  /*2de0*/  STG.E.128 desc[UR4][R114.64], R32 ;  /* 0x0000002072007986 */ /* 0x0001e2000c101d04 */
[----:B------:R-:W-:Y:S01]  /*2df0*/  FADD.FTZ R47, -R82, R47 ;  /* 0x0000002f522f7221 */ /* 0x000fe20000010100 */
        /* <DEDUP_REMOVED lines=16> */
[C---:B0-----:R-:W-:Y:S01]  /*2f00*/  FMUL.FTZ R35, R112.reuse, R39 ;  /* 0x0000002770237220 */ /* 0x041fe20000410000 */
[----:B------:R-:W-:Y:S01]  /*2f10*/  FMUL.FTZ R39, R112, R45 ;  /* 0x0000002d70277220 */ /* 0x000fe20000410000 */
[----:B------:R-:W-:Y:S01]  /*2f20*/  IADD3 R45, R56, 0x80, RZ ;  /* 0x00000080382d7810 */ /* 0x000fe20007ffe0ff */
        /* <DEDUP_REMOVED lines=8> */
[----:B------:R-:W-:-:S04]  /*2fb0*/  IMAD.WIDE.U32 R44, R45, 0x10, R36 ;  /* 0x000000102d2c7825 */ /* 0x000fc800078e0024 */
[----:B------:R-:W-:Y:S01]  /*2fc0*/  FMUL.FTZ R83, R112, R43 ;  /* 0x0000002b70537220 */ /* 0x000fe20000410000 */
[----:B------:R-:W-:Y:S01]  /*2fd0*/  FADD.FTZ R63, -R82, R63 ;  /* 0x0000003f523f7221 */ /* 0x000fe20000010100 */
[C---:B------:R-:W-:Y:S01]  /*2fe0*/  FMUL.FTZ R43, R112.reuse, R46 ;  /* 0x0000002e702b7220 */ /* 0x040fe20000410000 */
[----:B------:R-:W-:Y:S01]  /*2ff0*/  FMUL.FTZ R82, R112, R47 ;  /* 0x0000002f70527220 */ /* 0x000fe20000410000 */
[----:B------:R0:W-:Y:S01]  /*3000*/  STG.E.128 desc[UR4][R44.64], R32 ;  /* 0x000000202c007986 */ /* 0x0001e2000c101d04 */
[----:B------:R-:W-:Y:S01]  /*3010*/  FFMA.FTZ R47, R99, R83, R68 ;  /* 0x00000053632f7223 */ /* 0x000fe20000010044 */
[----:B------:R-:W-:Y:S01]  /*3020*/  FFMA.FTZ R46, R100, R42, R11 ;  /* 0x0000002a642e7223 */ /* 0x000fe2000001000b */
[----:B------:R-:W-:Y:S01]  /*3030*/  IADD3 R119, R56, 0x180, RZ ;  /* 0x0000018038777810 */ /* 0x000fe20007ffe0ff */
[----:B------:R-:W-:Y:S01]  /*3040*/  FMUL.FTZ R48, R112, R48 ;  /* 0x0000003070307220 */ /* 0x000fe20000410000 */
[----:B------:R-:W-:Y:S01]  /*3050*/  IADD3 R117, R56, 0x200, RZ ;  /* 0x0000020038757810 */ /* 0x000fe20007ffe0ff */
[----:B------:R-:W-:Y:S01]  /*3060*/  FMUL.FTZ R49, R112, R49 ;  /* 0x0000003170317220 */ /* 0x000fe20000410000 */
[----:B------:R-:W-:Y:S01]  /*3070*/  IADD3 R115, R56, 0x280, RZ ;  /* 0x0000028038737810 */ /* 0x000fe20007ffe0ff */
[----:B------:R-:W-:Y:S01]  /*3080*/  FMUL.FTZ R50, R112, R50 ;  /* 0x0000003270327220 */ /* 0x000fe20000410000 */
[----:B------:R-:W-:Y:S01]  /*3090*/  IADD3 R113, R56, 0x300, RZ ;  /* 0x0000030038717810 */ /* 0x000fe20007ffe0ff */
[----:B------:R-:W-:Y:S01]  /*30a0*/  FMUL.FTZ R51, R112, R51 ;  /* 0x0000003370337220 */ /* 0x000fe20000410000 */
[----:B------:R-:W-:Y:S01]  /*30b0*/  IADD3 R121, R56, 0x380, RZ ;  /* 0x0000038038797810 */ /* 0x000fe20007ffe0ff */
[C---:B------:R-:W-:Y:S01]  /*30c0*/  FMUL.FTZ R52, R112.reuse, R52 ;  /* 0x0000003470347220 */ /* 0x040fe20000410000 */
[C---:B------:R-:W-:Y:S01]  /*30d0*/  FMUL.FTZ R53, R112.reuse, R53 ;  /* 0x0000003570357220 */ /* 0x040fe20000410000 */
[C---:B------:R-:W-:Y:S01]  /*30e0*/  FMUL.FTZ R54, R112.reuse, R54 ;  /* 0x0000003670367220 */ /* 0x040fe20000410000 */
[C---:B------:R-:W-:Y:S01]  /*30f0*/  FMUL.FTZ R55, R112.reuse, R55 ;  /* 0x0000003770377220 */ /* 0x040fe20000410000 */
[C---:B------:R-:W-:Y:S01]  /*3100*/  FMUL.FTZ R85, R112.reuse, R85 ;  /* 0x0000005570557220 */ /* 0x040fe20000410000 */
[----:B------:R-:W-:Y:S01]  /*3110*/  FMUL.FTZ R57, R112, R57 ;  /* 0x0000003970397220 */ /* 0x000fe20000410000 */
[----:B0-----:R-:W-:Y:S01]  /*3120*/  FFMA.FTZ R45, R101, R41, R67 ;  /* 0x00000029652d7223 */ /* 0x001fe20000010043 */
[----:B------:R-:W-:Y:S01]  /*3130*/  IADD3 R41, R56, 0x100, RZ ;  /* 0x0000010038297810 */ /* 0x000fe20007ffe0ff */
[----:B------:R-:W-:Y:S01]  /*3140*/  FFMA.FTZ R44, R102, R40, R12 ;  /* 0x00000028662c7223 */ /* 0x000fe2000001000c */
[C---:B------:R-:W-:Y:S01]  /*3150*/  FMUL.FTZ R58, R112.reuse, R58 ;  /* 0x0000003a703a7220 */ /* 0x040fe20000410000 */
[C---:B------:R-:W-:Y:S01]  /*3160*/  FMUL.FTZ R59, R112.reuse, R59 ;  /* 0x0000003b703b7220 */ /* 0x040fe20000410000 */
[----:B------:R-:W-:Y:S01]  /*3170*/  FMUL.FTZ R60, R112, R60 ;  /* 0x0000003c703c7220 */ /* 0x000fe20000410000 */
[----:B------:R-:W-:-:S04]  /*3180*/  IMAD.WIDE.U32 R32, R41, 0x10, R36 ;  /* 0x0000001029207825 */ /* 0x000fc800078e0024 */
[C---:B------:R-:W-:Y:S01]  /*3190*/  FMUL.FTZ R61, R112.reuse, R61 ;  /* 0x0000003d703d7220 */ /* 0x040fe20000410000 */
[C---:B------:R-:W-:Y:S01]  /*31a0*/  FMUL.FTZ R62, R112.reuse, R62 ;  /* 0x0000003e703e7220 */ /* 0x040fe20000410000 */
[----:B------:R-:W-:Y:S01]  /*31b0*/  FMUL.FTZ R63, R112, R63 ;  /* 0x0000003f703f7220 */ /* 0x000fe20000410000 */
[----:B------:R-:W-:Y:S01]  /*31c0*/  IMAD.WIDE.U32 R118, R119, 0x10, R36 ;  /* 0x0000001077767825 */ /* 0x000fe200078e0024 */
[----:B------:R0:W-:Y:S03]  /*31d0*/  STG.E.128 desc[UR4][R32.64], R44 ;  /* 0x0000002c20007986 */ /* 0x0001e6000c101d04 */
        /* <DEDUP_REMOVED lines=8> */
[----:B------:R-:W-:-:S04]  /*3260*/  IMAD.WIDE.U32 R112, R113, 0x10, R36 ;  /* 0x0000001071707825 */ /* 0x000fc800078e0024 */
[----:B------:R-:W-:-:S04]  /*3270*/  IMAD.WIDE.U32 R120, R121, 0x10, R36 ;  /* 0x0000001079787825 */ /* 0x000fc800078e0024 */
        /* <DEDUP_REMOVED lines=14> */
[----:B------:R0:W-:Y:S04]  /*3360*/  STG.E.128 desc[UR4][R118.64], R32 ;  /* 0x0000002076007986 */ /* 0x0001e8000c101d04 */
[----:B------:R0:W-:Y:S04]  /*3370*/  STG.E.128 desc[UR4][R116.64], R36 ;  /* 0x0000002474007986 */ /* 0x0001e8000c101d04 */
[----:B------:R0:W-:Y:S04]  /*3380*/  STG.E.128 desc[UR4][R114.64], R40 ;  /* 0x0000002872007986 */ /* 0x0001e8000c101d04 */
[----:B------:R0:W-:Y:S04]  /*3390*/  STG.E.128 desc[UR4][R112.64], R44 ;  /* 0x0000002c70007986 */ /* 0x0001e8000c101d04 */
[----:B------:R0:W-:Y:S02]  /*33a0*/  STG.E.128 desc[UR4][R120.64], R48 ;  /* 0x0000003078007986 */ /* 0x0001e4000c101d04 */
.L_x_24300:
[----:B------:R-:W-:Y:S05]  /*33b0*/  BSYNC B0 ;  /* 0x0000000000007941 */ /* 0x000fea0003800000 */
.L_x_24299:
[----:B------:R-:W-:Y:S02]  /*33c0*/  IADD3 R111, R111, UR8, RZ ;  /* 0x000000086f6f7c10 */ /* 0x000fe4000fffe0ff */
[----:B0-----:R-:W-:Y:S02]  /*33d0*/  SEL R112, RZ, 0x1, P0 ;  /* 0x00000001ff707807 */ /* 0x001fe40000000000 */
[----:B------:R-:W-:-:S13]  /*33e0*/  ISETP.GE.AND P1, PT, R111, UR9, PT ;  /* 0x000000096f007c0c */ /* 0x000fda000bf26270 */
[----:B------:R-:W-:Y:S05]  /*33f0*/  @!P1 BRA `(.L_x_24301) ;  /* 0xffffffd400449947 */ /* 0x000fea000383ffff */
[----:B------:R-:W-:Y:S05]  /*3400*/  EXIT ;  /* 0x000000000000794d */ /* 0x000fea0003800000 */
.L_x_24298:
[----:B------:R-:W-:Y:S01]  /*3410*/  HFMA2.MMA R117, -RZ, RZ, 0, 5.9604644775390625e-08 ;  /* 0x00000001ff757435 */ /* 0x000fe200000001ff */
[----:B------:R-:W-:Y:S02]  /*3420*/  MOV R124, R83 ;  /* 0x00000053007c7202 */ /* 0x000fe40000000f00 */
[----:B------:R-:W-:Y:S02]  /*3430*/  MOV R115, 0x1f ;  /* 0x0000001f00737802 */ /* 0x000fe40000000f00 */
[----:B------:R-:W-:-:S07]  /*3440*/  MOV R112, 0xffffffff ;  /* 0xffffffff00707802 */ /* 0x000fce0000000f00 */
[----:B-----5:R-:W-:Y:S05]  /*3450*/  WARPSYNC.COLLECTIVE R112, `(.L_x_24302) ;  /* 0x0000000070087348 */ /* 0x020fea0003c00000 */
[----:B------:R0:W1:Y:S02]  /*3460*/  SHFL.BFLY P2, R122, R124, R117, R115 ;  /* 0x0c0000757c7a7389 */ /* 0x0000640000040073 */
[----:B01---5:R-:W-:Y:S01]  /*3470*/  ENDCOLLECTIVE ;  /* 0x000000000000791b */ /* 0x023fe20003800000 */
.L_x_24302:
[----:B------:R-:W-:Y:S01]  /*3480*/  HFMA2.MMA R117, -RZ, RZ, 0, 1.1920928955078125e-07 ;  /* 0x00000002ff757435 */ /* 0x000fe200000001ff */
[----:B------:R-:W-:-:S05]  /*3490*/  MOV R82, R122 ;  /* 0x0000007a00527202 */ /* 0x000fca0000000f00 */
[----:B------:R-:W-:-:S05]  /*34a0*/  FADD.FTZ R118, R83, R82 ;  /* 0x0000005253767221 */ /* 0x000fca0000010000 */
[----:B------:R-:W-:-:S07]  /*34b0*/  MOV R124, R118 ;  /* 0x00000076007c7202 */ /* 0x000fce0000000f00 */
[----:B------:R-:W-:Y:S05]  /*34c0*/  WARPSYNC.COLLECTIVE R112, `(.L_x_24303) ;  /* 0x0000000070087348 */ /* 0x000fea0003c00000 */
[----:B------:R0:W1:Y:S02]  /*34d0*/  SHFL.BFLY P2, R122, R124, R117, R115 ;  /* 0x0c0000757c7a7389 */ /* 0x0000640000040073 */
[----:B01----:R-:W-:Y:S01]  /*34e0*/  ENDCOLLECTIVE ;  /* 0x000000000000791b */ /* 0x003fe20003800000 */
.L_x_24303:
[----:B------:R-:W-:Y:S01]  /*34f0*/  HFMA2.MMA R117, -RZ, RZ, 0, 2.384185791015625e-07 ;  /* 0x00000004ff757435 */ /* 0x000fe200000001ff */
[----:B------:R-:W-:-:S05]  /*3500*/  MOV R119, R122 ;  /* 0x0000007a00777202 */ /* 0x000fca0000000f00 */
[----:B------:R-:W-:-:S05]  /*3510*/  FADD.FTZ R119, R118, R119 ;  /* 0x0000007776777221 */ /* 0x000fca0000010000 */
[----:B------:R-:W-:-:S07]  /*3520*/  MOV R124, R119 ;  /* 0x00000077007c7202 */ /* 0x000fce0000000f00 */
[----:B------:R-:W-:Y:S05]  /*3530*/  WARPSYNC.COLLECTIVE R112, `(.L_x_24304) ;  /* 0x0000000070087348 */ /* 0x000fea0003c00000 */
[----:B------:R0:W1:Y:S02]  /*3540*/  SHFL.BFLY P2, R122, R124, R117, R115 ;  /* 0x0c0000757c7a7389 */ /* 0x0000640000040073 */
[----:B01----:R-:W-:Y:S01]  /*3550*/  ENDCOLLECTIVE ;  /* 0x000000000000791b */ /* 0x003fe20003800000 */
.L_x_24304:
[----:B------:R-:W-:Y:S01]  /*3560*/  HFMA2.MMA R117, -RZ, RZ, 0, 4.76837158203125e-07 ;  /* 0x00000008ff757435 */ /* 0x000fe200000001ff */
[----:B------:R-:W-:-:S05]  /*3570*/  MOV R82, R122 ;  /* 0x0000007a00527202 */ /* 0x000fca0000000f00 */
[----:B------:R-:W-:-:S05]  /*3580*/  FADD.FTZ R120, R119, R82 ;  /* 0x0000005277787221 */ /* 0x000fca0000010000 */
[----:B------:R-:W-:-:S07]  /*3590*/  MOV R124, R120 ;  /* 0x00000078007c7202 */ /* 0x000fce0000000f00 */
[----:B------:R-:W-:Y:S05]  /*35a0*/  WARPSYNC.COLLECTIVE R112, `(.L_x_24305) ;  /* 0x0000000070087348 */ /* 0x000fea0003c00000 */
[----:B------:R0:W1:Y:S02]  /*35b0*/  SHFL.BFLY P2, R122, R124, R117, R115 ;  /* 0x0c0000757c7a7389 */ /* 0x0000640000040073 */
[----:B01----:R-:W-:Y:S01]  /*35c0*/  ENDCOLLECTIVE ;  /* 0x000000000000791b */ /* 0x003fe20003800000 */
.L_x_24305:
[----:B------:R-:W-:Y:S01]  /*35d0*/  HFMA2.MMA R117, -RZ, RZ, 0, 9.5367431640625e-07 ;  /* 0x00000010ff757435 */ /* 0x000fe200000001ff */
[----:B------:R-:W-:-:S05]  /*35e0*/  MOV R121, R122 ;  /* 0x0000007a00797202 */ /* 0x000fca0000000f00 */
[----:B------:R-:W-:-:S05]  /*35f0*/  FADD.FTZ R121, R120, R121 ;  /* 0x0000007978797221 */ /* 0x000fca0000010000 */
[----:B------:R-:W-:-:S07]  /*3600*/  MOV R124, R121 ;  /* 0x00000079007c7202 */ /* 0x000fce0000000f00 */
[----:B------:R-:W-:Y:S05]  /*3610*/  WARPSYNC.COLLECTIVE R112, `(.L_x_24306) ;  /* 0x0000000070087348 */ /* 0x000fea0003c00000 */
[----:B------:R0:W1:Y:S02]  /*3620*/  SHFL.BFLY P2, R122, R124, R117, R115 ;  /* 0x0c0000757c7a7389 */ /* 0x0000640000040073 */
[----:B01----:R-:W-:Y:S01]  /*3630*/  ENDCOLLECTIVE ;  /* 0x000000000000791b */ /* 0x003fe20003800000 */
.L_x_24306:
        /* <DEDUP_REMOVED lines=73> */
.L_x_24307:
[----:B------:R-:W-:Y:S01]  /*3ad0*/  HFMA2.MMA R117, -RZ, RZ, 0, 1.1920928955078125e-07 ;  /* 0x00000002ff757435 */ /* 0x000fe200000001ff */
[----:B------:R-:W-:-:S05]  /*3ae0*/  MOV R118, R122 ;  /* 0x0000007a00767202 */ /* 0x000fca0000000f00 */
[----:B------:R-:W-:-:S05]  /*3af0*/  FADD.FTZ R118, R83, R118 ;  /* 0x0000007653767221 */ /* 0x000fca0000010000 */
[----:B------:R-:W-:-:S07]  /*3b00*/  MOV R124, R118 ;  /* 0x00000076007c7202 */ /* 0x000fce0000000f00 */
[----:B------:R-:W-:Y:S05]  /*3b10*/  WARPSYNC.COLLECTIVE R112, `(.L_x_24308) ;  /* 0x0000000070087348 */ /* 0x000fea0003c00000 */
[----:B------:R0:W1:Y:S02]  /*3b20*/  SHFL.BFLY P2, R122, R124, R117, R115 ;  /* 0x0c0000757c7a7389 */ /* 0x0000640000040073 */
[----:B01----:R-:W-:Y:S01]  /*3b30*/  ENDCOLLECTIVE ;  /* 0x000000000000791b */ /* 0x003fe20003800000 */
.L_x_24308:
[----:B------:R-:W-:Y:S01]  /*3b40*/  HFMA2.MMA R117, -RZ, RZ, 0, 2.384185791015625e-07 ;  /* 0x00000004ff757435 */ /* 0x000fe200000001ff */
[----:B------:R-:W-:-:S05]  /*3b50*/  MOV R119, R122 ;  /* 0x0000007a00777202 */ /* 0x000fca0000000f00 */
[----:B------:R-:W-:-:S05]  /*3b60*/  FADD.FTZ R119, R118, R119 ;  /* 0x0000007776777221 */ /* 0x000fca0000010000 */
[----:B------:R-:W-:-:S07]  /*3b70*/  MOV R124, R119 ;  /* 0x00000077007c7202 */ /* 0x000fce0000000f00 */
[----:B------:R-:W-:Y:S05]  /*3b80*/  WARPSYNC.COLLECTIVE R112, `(.L_x_24309) ;  /* 0x0000000070087348 */ /* 0x000fea0003c00000 */
[----:B------:R0:W1:Y:S02]  /*3b90*/  SHFL.BFLY P2, R122, R124, R117, R115 ;  /* 0x0c0000757c7a7389 */ /* 0x0000640000040073 */
[----:B01----:R-:W-:Y:S01]  /*3ba0*/  ENDCOLLECTIVE ;  /* 0x000000000000791b */ /* 0x003fe20003800000 */
.L_x_24309:
[----:B------:R-:W-:Y:S01]  /*3bb0*/  HFMA2.MMA R117, -RZ, RZ, 0, 4.76837158203125e-07 ;  /* 0x00000008ff757435 */ /* 0x000fe200000001ff */
[----:B------:R-:W-:-:S05]  /*3bc0*/  MOV R120, R122 ;  /* 0x0000007a00787202 */ /* 0x000fca0000000f00 */
[----:B------:R-:W-:-:S05]  /*3bd0*/  FADD.FTZ R120, R119, R120 ;  /* 0x0000007877787221 */ /* 0x000fca0000010000 */
[----:B------:R-:W-:-:S07]  /*3be0*/  MOV R124, R120 ;  /* 0x00000078007c7202 */ /* 0x000fce0000000f00 */
[----:B------:R-:W-:Y:S05]  /*3bf0*/  WARPSYNC.COLLECTIVE R112, `(.L_x_24310) ;  /* 0x0000000070087348 */ /* 0x000fea0003c00000 */
[----:B------:R0:W1:Y:S02]  /*3c00*/  SHFL.BFLY P2, R122, R124, R117, R115 ;  /* 0x0c0000757c7a7389 */ /* 0x0000640000040073 */
[----:B01----:R-:W-:Y:S01]  /*3c10*/  ENDCOLLECTIVE ;  /* 0x000000000000791b */ /* 0x003fe20003800000 */
.L_x_24310:
[----:B------:R-:W-:Y:S01]  /*3c20*/  HFMA2.MMA R117, -RZ, RZ, 0, 9.5367431640625e-07 ;  /* 0x00000010ff757435 */ /* 0x000fe200000001ff */
[----:B------:R-:W-:-:S05]  /*3c30*/  MOV R121, R122 ;  /* 0x0000007a00797202 */ /* 0x000fca0000000f00 */
[----:B------:R-:W-:-:S05]  /*3c40*/  FADD.FTZ R121, R120, R121 ;  /* 0x0000007978797221 */ /* 0x000fca0000010000 */
[----:B------:R-:W-:-:S07]  /*3c50*/  MOV R124, R121 ;  /* 0x00000079007c7202 */ /* 0x000fce0000000f00 */
[----:B------:R-:W-:Y:S05]  /*3c60*/  WARPSYNC.COLLECTIVE R112, `(.L_x_24311) ;  /* 0x0000000070087348 */ /* 0x000fea0003c00000 */
[----:B------:R0:W1:Y:S02]  /*3c70*/  SHFL.BFLY P2, R122, R124, R117, R115 ;  /* 0x0c0000757c7a7389 */ /* 0x0000640000040073 */
[----:B01----:R-:W-:Y:S01]  /*3c80*/  ENDCOLLECTIVE ;  /* 0x000000000000791b */ /* 0x003fe20003800000 */
.L_x_24311:
[----:B------:R-:W-:Y:S05]  /*3c90*/  BRA `(.L_x_24312) ;  /* 0xffffffe800a07947 */ /* 0x000fea000383ffff */
.L_x_24313:
        /* <DEDUP_REMOVED lines=14> */
.L_x_30315:


//--------------------- .text._ZN10layer_norm13ln_fwd_kernelINS_13Kernel_traitsI6__halfffffjLj4096ELj1ELj1ELj4ELj16ENS_18Kernel_traits_baseILj4096ES2_ffffjLj128EEEEELb0ELb1ELb0ELb0EEEvNS_9FwdParamsE --------------------------
	.section	.text._ZN10layer_norm13ln_fwd_kernelINS_13Kernel_traitsI6__halfffffjLj4096ELj1ELj1ELj4ELj16ENS_18Kernel_traits_baseILj4096ES2_ffffjLj128EEEEELb0ELb1ELb0ELb0EEEvNS_9FwdParamsE,"ax",@progbits
	.align	128
        .global         _ZN10layer_norm13ln_fwd_kernelINS_13Kernel_traitsI6__halfffffjLj4096ELj1ELj1ELj4ELj16ENS_18Kernel_traits_baseILj4096ES2_ffffjLj128EEEEELb0ELb1ELb0ELb0EEEvNS_9FwdParamsE
        .type           _ZN10layer_norm13ln_fwd_kernelINS_13Kernel_traitsI6__halfffffjLj4096ELj1ELj1ELj4ELj16ENS_18Kernel_traits_baseILj4096ES2_ffffjLj128EEEEELb0ELb1ELb0ELb0EEEvNS_9FwdParamsE,@function
        .size           _ZN10layer_norm13ln_fwd_kernelINS_13Kernel_traitsI6__halfffffjLj4096ELj1ELj1ELj4ELj16ENS_18Kernel_traits_baseILj4096ES2_ffffjLj128EEEEELb0ELb1ELb0ELb0EEEvNS_9FwdParamsE,(.L_x_30316 - _ZN10layer_norm13ln_fwd_kernelINS_13Kernel_traitsI6__halfffffjLj4096ELj1ELj1ELj4ELj16ENS_18Kernel_traits_baseILj4096ES2_ffffjLj128EEEEELb0ELb1ELb0ELb0EEEvNS_9FwdParamsE)
        .other          _ZN10layer_norm13ln_fwd_kernelINS_13Kernel_traitsI6__halfffffjLj4096ELj1ELj1ELj4ELj16ENS_18Kernel_traits_baseILj4096ES2_ffffjLj128EEEEELb0ELb1ELb0ELb0EEEvNS_9FwdParamsE,@"STO_CUDA_ENTRY STV_DEFAULT"
_ZN10layer_norm13ln_fwd_kernelINS_13Kernel_traitsI6__halfffffjLj4096ELj1ELj1ELj4ELj16ENS_18Kernel_traits_baseILj4096ES2_ffffjLj128EEEEELb0ELb1ELb0ELb0EEEvNS_9FwdParamsE:
.text._ZN10layer_norm13ln_fwd_kernelINS_13Kernel_traitsI6__halfffffjLj4096ELj1ELj1ELj4ELj16ENS_18Kernel_traits_baseILj4096ES2_ffffjLj128EEEEELb0ELb1ELb0ELb0EEEvNS_9FwdParamsE:
        /* <DEDUP_REMOVED lines=29> */
[----:B------:R0:W5:Y:S02]  /*01d0*/  @P0 LDG.E.64 R2, desc[UR4][R4.64] ;  /* 0x0000000404020981 */ /* 0x000164000c1e1b00 */
[----:B------:R-:W-:-:S03]  /*01e0*/  LEA.HI.X R7, R49, UR7, RZ, 0x3, P2 ;  /* 0x0000000731077c11 */ /* 0x000fc600090f1cff */
[----:B------:R-:W5:Y:S04]  /*01f0*/  LDG.E.64 R22, desc[UR4][R22.64] ;  /* 0x0000000416167981 */ /* 0x000f68000c1e1b00 */
[----:B------:R0:W5:Y:S01]  /*0200*/  LDG.E.64 R38, desc[UR4][R6.64] ;  /* 0x0000000406267981 */ /* 0x000162000c1e1b00 */
[----:B------:R-:W-:Y:S02]  /*0210*/  LOP3.LUT R49, R49, 0x80, RZ, 0xfc, !PT ;  /* 0x0000008031317812 */ /* 0x000fe400078efcff */
[----:B0-----:R-:W-:-:S07]  /*0220*/  @!P0 CS2R R2, SRZ ;  /* 0x0000000000028805 */ /* 0x001fce000001ff00 */
.L_x_24315:
[----:B------:R-:W-:Y:S05]  /*0230*/  BSYNC B0 ;  /* 0x0000000000007941 */ /* 0x000fea0003800000 */
.L_x_24314:
        /* <DEDUP_REMOVED lines=12> */
[C---:B------:R-:W-:Y:S02]  /*0300*/  LEA.HI.X R9, R49.reuse, UR7, RZ, 0x3, P2 ;  /* 0x0000000731097c11 */ /* 0x040fe400090f1cff */
[----:B------:R0:W5:Y:S04]  /*0310*/  LDG.E.64 R24, desc[UR4][R10.64] ;  /* 0x000000040a187981 */ /* 0x000168000c1e1b00 */
[----:B------:R0:W5:Y:S01]  /*0320*/  LDG.E.64 R40, desc[UR4][R8.64] ;  /* 0x0000000408287981 */ /* 0x000162000c1e1b00 */
[----:B------:R-:W-:-:S02]  /*0330*/  IADD3 R49, R49, 0x80, RZ ;  /* 0x0000008031317810 */ /* 0x000fc40007ffe0ff */
[----:B0-----:R-:W-:-:S07]  /*0340*/  @!P0 CS2R R4, SRZ ;  /* 0x0000000000048805 */ /* 0x001fce000001ff00 */
.L_x_24317:
[----:B------:R-:W-:Y:S05]  /*0350*/  BSYNC B0 ;  /* 0x0000000000007941 */ /* 0x000fea0003800000 */
.L_x_24316:
        /* <DEDUP_REMOVED lines=17> */
.L_x_24319:
[----:B------:R-:W-:Y:S05]  /*0470*/  BSYNC B0 ;  /* 0x0000000000007941 */ /* 0x000fea0003800000 */
.L_x_24318:
        /* <DEDUP_REMOVED lines=17> */
.L_x_24321:
[----:B------:R-:W-:Y:S05]  /*0590*/  BSYNC B0 ;  /* 0x0000000000007941 */ /* 0x000fea0003800000 */
.L_x_24320:
        /* <DEDUP_REMOVED lines=17> */
.L_x_24323:
[----:B------:R-:W-:Y:S05]  /*06b0*/  BSYNC B0 ;  /* 0x0000000000007941 */ /* 0x000fea0003800000 */
.L_x_24322:
[----:B------:R-:W-:Y:S01]  /*06c0*/  ISETP.GE.U32.AND P0, PT, R141, 0x300, PT ;  /* 0x000003008d00780c */ /* 0x000fe20003f06070 */
[----:B------:R-:W-:Y:S03]  /*06d0*/  BSSY B0, `(.L_x_24324) ;  /* 0x0000012000007945 */ /* 0x000fe60003800000 */
[----:B------:R-:W-:-:S09]  /*06e0*/  P2R R12, PR, RZ, 0x1 ;  /* 0x00000001ff0c7803 */ /* 0x000fd20000000000 */
[----:B------:R-:W-:Y:S05]  /*06f0*/  @!P0 BRA `(.L_x_24325) ;  /* 0x00000000003c8947 */ /* 0x000fea0003800000 */
[----:B------:R-:W-:Y:S01]  /*0700*/  ULDC.64 UR8, c[0x0][0x278] ;  /* 0x00009e0000087ab9 */ /* 0x000fe20000000a00 */
[----:B------:R-:W-:Y:S01]  /*0710*/  ULDC.64 UR6, c[0x0][0x2c8] ;  /* 0x0000b20000067ab9 */ /* 0x000fe20000000a00 */
[C---:B------:R-:W-:Y:S01]  /*0720*/  LEA R16, P0, R49.reuse, UR8, 0x3 ;  /* 0x0000000831107c11 */ /* 0x040fe2000f8018ff */
[----:B------:R-:W0:Y:S03]  /*0730*/  LDC.64 R18, c[0x0][0x260] ;  /* 0x00009800ff127b82 */ /* 0x000e260000000a00 */
[----:B------:R-:W-:Y:S02]  /*0740*/  LEA.HI.X R17, R49, UR9, RZ, 0x3, P0 ;  /* 0x0000000931117c11 */ /* 0x000fe400080f1cff */
[----:B------:R-:W-:-:S03]  /*0750*/  ISETP.NE.U32.AND P0, PT, RZ, UR6, PT ;  /* 0x00000006ff007c0c */ /* 0x000fc6000bf05070 */
[----:B------:R1:W5:Y:S01]  /*0760*/  LDG.E.64 R56, desc[UR4][R16.64] ;  /* 0x0000000410387981 */ /* 0x000362000c1e1b00 */
[----:B------:R-:W-:-:S13]  /*0770*/  ISETP.NE.AND.EX P0, PT, RZ, UR7, PT, P0 ;  /* 0x00000007ff007c0c */ /* 0x000fda000bf05300 */
[----:B------:R-:W-:-:S04]  /*0780*/  @P0 LEA R14, P2, R49, UR6, 0x3 ;  /* 0x00000006310e0c11 */ /* 0x000fc8000f8418ff */
[C---:B------:R-:W-:Y:S01]  /*0790*/  @P0 LEA.HI.X R15, R49.reuse, UR7, RZ, 0x3, P2 ;  /* 0x00000007310f0c11 */ /* 0x040fe200090f1cff */
[----:B0-----:R-:W-:-:S04]  /*07a0*/  IMAD.WIDE.U32 R18, R49, 0x8, R18 ;  /* 0x0000000831127825 */ /* 0x001fc800078e0012 */
[----:B------:R1:W5:Y:S04]  /*07b0*/  @P0 LDG.E.64 R12, desc[UR4][R14.64] ;  /* 0x000000040e0c0981 */ /* 0x000368000c1e1b00 */
[----:B------:R1:W5:Y:S01]  /*07c0*/  LDG.E.64 R32, desc[UR4][R18.64] ;  /* 0x0000000412207981 */ /* 0x000362000c1e1b00 */
[----:B------:R-:W-:Y:S02]  /*07d0*/  IADD3 R49, R49, 0x80, RZ ;  /* 0x0000008031317810 */ /* 0x000fe40007ffe0ff */
[----:B-1----:R-:W-:-:S07]  /*07e0*/  @!P0 CS2R R12, SRZ ;  /* 0x00000000000c8805 */ /* 0x002fce000001ff00 */
.L_x_24325:
[----:B------:R-:W-:Y:S05]  /*07f0*/  BSYNC B0 ;  /* 0x0000000000007941 */ /* 0x000fea0003800000 */
.L_x_24324:
        /* <DEDUP_REMOVED lines=17> */
[----:B------:R-:W-:Y:S02]  /*0910*/  IADD3 R49, R49, 0x80, RZ ;  /* 0x0000008031317810 */ /* 0x000fe40007ffe0ff */
[----:B0-----:R-:W-:-:S07]  /*0920*/  @!P0 CS2R R14, SRZ ;  /* 0x00000000000e8805 */ /* 0x001fce000001ff00 */
.L_x_24327:
[----:B------:R-:W-:Y:S05]  /*0930*/  BSYNC B0 ;  /* 0x0000000000007941 */ /* 0x000fea0003800000 */
.L_x_24326:
        /* <DEDUP_REMOVED lines=16> */
[----:B------:R-:W5:Y:S01]  /*0a40*/  LDG.E.64 R30, desc[UR4][R30.64] ;  /* 0x000000041e1e7981 */ /* 0x000f62000c1e1b00 */
[----:B0-----:R-:W-:-:S07]  /*0a50*/  @!P0 CS2R R16, SRZ ;  /* 0x0000000000108805 */ /* 0x001fce000001ff00 */
.L_x_24329:
[----:B------:R-:W-:Y:S05]  /*0a60*/  BSYNC B0 ;  /* 0x0000000000007941 */ /* 0x000fea0003800000 */
.L_x_24328:
[----:B------:R-:W0:Y:S02]  /*0a70*/  S2UR UR6, SR_CTAID.X ;  /* 0x00000000000679c3 */ /* 0x000e240000002500 */
[----:B0-----:R-:W-:Y:S01]  /*0a80*/  LEA.HI R140, R137, UR6, RZ, 0x19 ;  /* 0x00000006898c7c11 */ /* 0x001fe2000f8fc8ff */
[----:B------:R-:W-:-:S03]  /*0a90*/  ULDC UR6, c[0x0][0x214] ;  /* 0x0000850000067ab9 */ /* 0x000fc60000000800 */
[----:B------:R-:W-:-:S13]  /*0aa0*/  ISETP.GE.AND P0, PT, R140, UR6, PT ;  /* 0x000000068c007c0c */ /* 0x000fda000bf06270 */
[----:B------:R-:W-:Y:S05]  /*0ab0*/  @P0 EXIT ;  /* 0x000000000000094d */ /* 0x000fea0003800000 */
[----:B------:R-:W-:Y:S01]  /*0ac0*/  SHF.R.S32.HI R0, RZ, 0x2, R0 ;  /* 0x00000002ff007819 */ /* 0x000fe20000011400 */
[----:B------:R-:W-:Y:S01]  /*0ad0*/  ULDC.64 UR6, c[0x0][0x270] ;  /* 0x00009c0000067ab9 */ /* 0x000fe20000000a00 */
[--C-:B-----5:R-:W-:Y:S01]  /*0ae0*/  SHF.R.U64 R77, R32, 0x10, R33.reuse ;  /* 0x00000010204d7819 */ /* 0x120fe20000001221 */
[----:B------:R-:W-:Y:S01]  /*0af0*/  HFMA2.MMA R69, -RZ, RZ, 0, 5.9604644775390625e-08 ;  /* 0x00000001ff457435 */ /* 0x000fe200000001ff */
[----:B------:R-:W-:Y:S01]  /*0b00*/  MOV R79, R33 ;  /* 0x00000021004f7202 */ /* 0x000fe20000000f00 */
[----:B------:R-:W-:Y:S01]  /*0b10*/  ULDC UR14, c[0x0][0x218] ;  /* 0x00008600000e7ab9 */ /* 0x000fe20000000800 */
[----:B------:R-:W-:Y:S01]  /*0b20*/  SHF.R.U32.HI R78, RZ, 0x10, R33 ;  /* 0x00000010ff4e7819 */ /* 0x000fe20000011621 */
[----:B------:R-:W-:Y:S01]  /*0b30*/  HADD2.F32 R77, -RZ, R77.H0_H0 ;  /* 0x2000004dff4d7230 */ /* 0x000fe20000004100 */
[----:B------:R-:W-:Y:S01]  /*0b40*/  MOV R80, R20 ;  /* 0x0000001400507202 */ /* 0x000fe20000000f00 */
[----:B------:R-:W-:Y:S01]  /*0b50*/  HADD2.F32 R79, -RZ, R79.H0_H0 ;  /* 0x2000004fff4f7230 */ /* 0x000fe20000004100 */
[----:B------:R-:W-:Y:S01]  /*0b60*/  SHF.R.U64 R81, R20, 0x10, R21 ;  /* 0x0000001014517819 */ /* 0x000fe20000001215 */
[----:B------:R-:W-:Y:S01]  /*0b70*/  HADD2.F32 R78, -RZ, R78.H0_H0 ;  /* 0x2000004eff4e7230 */ /* 0x000fe20000004100 */
[C---:B------:R-:W-:Y:S01]  /*0b80*/  LOP3.LUT R33, R137.reuse, 0x60, RZ, 0xc0, !PT ;  /* 0x0000006089217812 */ /* 0x040fe200078ec0ff */
[----:B------:R-:W-:Y:S01]  /*0b90*/  HADD2.F32 R80, -RZ, R80.H0_H0 ;  /* 0x20000050ff507230 */ /* 0x000fe20000004100 */
[----:B------:R-:W-:Y:S01]  /*0ba0*/  LOP3.LUT R20, R0, 0x7f, RZ, 0xc0, !PT ;  /* 0x0000007f00147812 */ /* 0x000fe200078ec0ff */
[----:B------:R-:W-:Y:S01]  /*0bb0*/  HADD2.F32 R81, -RZ, R81.H0_H0 ;  /* 0x20000051ff517230 */ /* 0x000fe20000004100 */
[--C-:B------:R-:W-:Y:S01]  /*0bc0*/  SHF.R.U64 R135, R38, 0x10, R39.reuse ;  /* 0x0000001026877819 */ /* 0x100fe20000001227 */
[----:B------:R-:W-:Y:S01]  /*0bd0*/  ULDC.64 UR8, c[0x0][0x230] ;  /* 0x00008c0000087ab9 */ /* 0x000fe20000000a00 */
[----:B------:R-:W-:Y:S01]  /*0be0*/  MOV R134, R39 ;  /* 0x0000002700867202 */ /* 0x000fe20000000f00 */
[----:B------:R-:W-:Y:S01]  /*0bf0*/  ULDC.64 UR10, c[0x0][0x238] ;  /* 0x00008e00000a7ab9 */ /* 0x000fe20000000a00 */
[----:B------:R-:W-:Y:S01]  /*0c00*/  SHF.R.U32.HI R133, RZ, 0x10, R39 ;  /* 0x00000010ff857819 */ /* 0x000fe20000011627 */
        /* <DEDUP_REMOVED lines=9> */
[----:B------:R-:W-:Y:S01]  /*0ca0*/  SHF.R.U64 R127, R42, 0x10, R43 ;  /* 0x000000102a7f7819 */ /* 0x000fe2000000122b */
[----:B------:R-:W-:Y:S01]  /*0cb0*/  HADD2.F32 R129, -RZ, R129.H0_H0 ;  /* 0x20000081ff817230 */ /* 0x000fe20000004100 */
[----:B------:R-:W-:Y:S01]  /*0cc0*/  MOV R76, R32 ;  /* 0x00000020004c7202 */ /* 0x000fe20000000f00 */
        /* <DEDUP_REMOVED lines=10> */
[----:B------:R-:W-:Y:S01]  /*0d70*/  ULDC.64 UR12, c[0x0][0x210] ;  /* 0x00008400000c7ab9 */ /* 0x000fe20000000a00 */
[----:B------:R-:W-:-:S02]  /*0d80*/  SHF.L.U32 R32, R137, 0x5, RZ ;  /* 0x0000000589207819 */ /* 0x000fc400000006ff */
[----:B------:R-:W-:Y:S02]  /*0d90*/  MOV R53, R43 ;  /* 0x0000002b00357202 */ /* 0x000fe40000000f00 */
[----:B------:R-:W-:Y:S02]  /*0da0*/  SHF.R.U32.HI R125, RZ, 0x10, R43 ;  /* 0x00000010ff7d7819 */ /* 0x000fe4000001162b */
[--C-:B------:R-:W-:Y:S01]  /*0db0*/  SHF.R.U64 R22, R24, 0x10, R25.reuse ;  /* 0x0000001018167819 */ /* 0x100fe20000001219 */
[----:B------:R-:W-:Y:S01]  /*0dc0*/  HADD2.F32 R126, -RZ, R53.H0_H0 ;  /* 0x20000035ff7e7230 */ /* 0x000fe20000004100 */
[----:B------:R-:W-:Y:S01]  /*0dd0*/  MOV R23, R25 ;  /* 0x0000001900177202 */ /* 0x000fe20000000f00 */
[----:B------:R-:W-:Y:S01]  /*0de0*/  HADD2.F32 R125, -RZ, R125.H0_H0 ;  /* 0x2000007dff7d7230 */ /* 0x000fe20000004100 */
[----:B------:R-:W-:Y:S02]  /*0df0*/  SHF.R.U32.HI R38, RZ, 0x10, R25 ;  /* 0x00000010ff267819 */ /* 0x000fe40000011619 */
[----:B------:R-:W-:Y:S01]  /*0e00*/  SHF.R.U32.HI R0, RZ, 0x2, R0 ;  /* 0x00000002ff007819 */ /* 0x000fe20000011600 */
[----:B------:R-:W-:Y:S01]  /*0e10*/  HADD2.F32 R23, -RZ, R23.H0_H0 ;  /* 0x20000017ff177230 */ /* 0x000fe20000004100 */
[----:B------:R-:W-:-:S02]  /*0e20*/  VIADDMNMX R33, R20, -R33, RZ, !PT ;  /* 0x8000002114217246 */ /* 0x000fc400078001ff */
[----:B------:R-:W-:Y:S02]  /*0e30*/  MOV R108, R30 ;  /* 0x0000001e006c7202 */ /* 0x000fe40000000f00 */
[--C-:B------:R-:W-:Y:S02]  /*0e40*/  SHF.R.U64 R107, R30, 0x10, R31.reuse ;  /* 0x000000101e6b7819 */ /* 0x100fe4000000121f */
[----:B------:R-:W-:Y:S01]  /*0e50*/  MOV R43, R31 ;  /* 0x0000001f002b7202 */ /* 0x000fe20000000f00 */
[----:B------:R-:W-:Y:S01]  /*0e60*/  HADD2.F32 R108, -RZ, R108.H0_H0 ;  /* 0x2000006cff6c7230 */ /* 0x000fe20000004100 */
        /* <DEDUP_REMOVED lines=16> */
[----:B------:R-:W-:Y:S01]  /*0f70*/  LOP3.LUT R35, R32, 0x3e0, RZ, 0xc0, !PT ;  /* 0x000003e020237812 */ /* 0x000fe200078ec0ff */
[----:B------:R-:W-:Y:S01]  /*0f80*/  HADD2.F32 R30, -RZ, R30.H0_H0 ;  /* 0x2000001eff1e7230 */ /* 0x000fe20000004100 */
[----:B------:R-:W-:Y:S01]  /*0f90*/  SHF.R.U32.HI R82, RZ, 0x10, R21 ;  /* 0x00000010ff527819 */ /* 0x000fe20000011615 */
[----:B------:R-:W-:Y:S01]  /*0fa0*/  HADD2.F32 R83, -RZ, R83.H0_H0 ;  /* 0x20000053ff537230 */ /* 0x000fe20000004100 */
[----:B------:R-:W-:Y:S01]  /*0fb0*/  LOP3.LUT R21, R0, 0x3fffffe0, RZ, 0xc0, !PT ;  /* 0x3fffffe000157812 */ /* 0x000fe200078ec0ff */
[----:B------:R-:W-:Y:S01]  /*0fc0*/  HADD2.F32 R0, -RZ, R2.H0_H0 ;  /* 0x20000002ff007230 */ /* 0x000fe20000004100 */
[----:B------:R-:W-:Y:S01]  /*0fd0*/  VIMNMX R32, R33, 0x20, PT ;  /* 0x0000002021207848 */ /* 0x000fe20003fe0100 */
[----:B------:R-:W-:Y:S01]  /*0fe0*/  HADD2.F32 R82, -RZ, R82.H0_H0 ;  /* 0x20000052ff527230 */ /* 0x000fe20000004100 */
[----:B------:R-:W-:Y:S01]  /*0ff0*/  SHF.R.U64 R88, R2, 0x10, R3 ;  /* 0x0000001002587819 */ /* 0x000fe20000001203 */
[----:B------:R-:W-:Y:S01]  /*1000*/  HADD2.F32 R2, -RZ, R3.H0_H0 ;  /* 0x20000003ff027230 */ /* 0x000fe20000004100 */
[----:B------:R-:W-:-:S02]  /*1010*/  IADD3 R32, R32, R21, RZ ;  /* 0x0000001520207210 */ /* 0x000fc40007ffe0ff */
[----:B------:R-:W-:Y:S01]  /*1020*/  SHF.R.U32.HI R89, RZ, 0x10, R3 ;  /* 0x00000010ff597819 */ /* 0x000fe20000011603 */
[----:B------:R-:W-:Y:S01]  /*1030*/  HADD2.F32 R3, -RZ, R4.H0_H0 ;  /* 0x20000004ff037230 */ /* 0x000fe20000004100 */
[----:B------:R-:W-:Y:S01]  /*1040*/  SHF.L.U32 R32, R32, 0x2, RZ ;  /* 0x0000000220207819 */ /* 0x000fe200000006ff */
[----:B------:R-:W-:Y:S01]  /*1050*/  HADD2.F32 R88, -RZ, R88.H0_H0 ;  /* 0x20000058ff587230 */ /* 0x000fe20000004100 */
[--C-:B------:R-:W-:Y:S01]  /*1060*/  SHF.R.U64 R90, R4, 0x10, R5.reuse ;  /* 0x00000010045a7819 */ /* 0x100fe20000001205 */
[----:B------:R-:W-:Y:S01]  /*1070*/  HADD2.F32 R4, -RZ, R5.H0_H0 ;  /* 0x20000005ff047230 */ /* 0x000fe20000004100 */
[----:B------:R-:W-:Y:S01]  /*1080*/  I2FP.F32.U32 R32, R32 ;  /* 0x0000002000207245 */ /* 0x000fe20000201000 */
[----:B------:R-:W-:Y:S01]  /*1090*/  HADD2.F32 R89, -RZ, R89.H0_H0 ;  /* 0x20000059ff597230 */ /* 0x000fe20000004100 */
[----:B------:R-:W-:Y:S01]  /*10a0*/  SHF.R.U32.HI R91, RZ, 0x10, R5 ;  /* 0x00000010ff5b7819 */ /* 0x000fe20000011605 */
[----:B------:R-:W-:Y:S01]  /*10b0*/  HADD2.F32 R5, -RZ, R6.H0_H0 ;  /* 0x20000006ff057230 */ /* 0x000fe20000004100 */
[----:B------:R-:W-:Y:S01]  /*10c0*/  VIADDMNMX R35, R20, -R35, RZ, !PT ;  /* 0x8000002314237246 */ /* 0x000fe200078001ff */
        /* <DEDUP_REMOVED lines=11> */
[----:B------:R-:W-:Y:S01]  /*1180*/  VIMNMX R138, R35, 0x20, PT ;  /* 0x00000020238a7848 */ /* 0x000fe20003fe0100 */
[----:B------:R-:W-:Y:S01]  /*1190*/  HADD2.F32 R91, -RZ, R91.H0_H0 ;  /* 0x2000005bff5b7230 */ /* 0x000fe20000004100 */
[--C-:B------:R-:W-:Y:S01]  /*11a0*/  SHF.R.U64 R96, R10, 0x10, R11.reuse ;  /* 0x000000100a607819 */ /* 0x100fe2000000120b */
[----:B------:R-:W-:Y:S01]  /*11b0*/  HADD2.F32 R10, -RZ, R11.H0_H0 ;  /* 0x2000000bff0a7230 */ /* 0x000fe20000004100 */
[----:B------:R-:W-:Y:S01]  /*11c0*/  MOV R40, R24 ;  /* 0x0000001800287202 */ /* 0x000fe20000000f00 */
[----:B------:R-:W-:Y:S01]  /*11d0*/  HADD2.F32 R132, -RZ, R132.H0_H0 ;  /* 0x20000084ff847230 */ /* 0x000fe20000004100 */
[----:B------:R-:W-:Y:S01]  /*11e0*/  SHF.R.U32.HI R97, RZ, 0x10, R11 ;  /* 0x00000010ff617819 */ /* 0x000fe2000001160b */
[----:B------:R-:W-:Y:S01]  /*11f0*/  HADD2.F32 R11, -RZ, R12.H0_H0 ;  /* 0x2000000cff0b7230 */ /* 0x000fe20000004100 */
[----:B------:R-:W-:Y:S01]  /*1200*/  ISETP.NE.U32.AND P0, PT, RZ, UR6, PT ;  /* 0x00000006ff007c0c */ /* 0x000fe2000bf05070 */
[----:B------:R-:W-:Y:S01]  /*1210*/  ULDC.U8 UR6, c[0x0][0x2a0] ;  /* 0x0000a80000067ab9 */ /* 0x000fe20000000000 */
        /* <DEDUP_REMOVED lines=65> */
[----:B------:R-:W-:Y:S01]  /*1630*/  HADD2.F32 R21, -RZ, R22.H0_H0 ;  /* 0x20000016ff157230 */ /* 0x000fe20000004100 */
[----:B------:R-:W-:Y:S01]  /*1640*/  ISETP.NE.AND P2, PT, RZ, UR6, PT ;  /* 0x00000006ff007c0c */ /* 0x000fe2000bf45270 */
[----:B------:R-:W-:Y:S01]  /*1650*/  HADD2.F32 R22, -RZ, R38.H0_H0 ;  /* 0x20000026ff167230 */ /* 0x000fe20000004100 */
[----:B------:R-:W-:Y:S01]  /*1660*/  SHF.L.U32 R138, R138, 0x2, RZ ;  /* 0x000000028a8a7819 */ /* 0x000fe200000006ff */
[----:B------:R-:W-:Y:S01]  /*1670*/  HADD2.F32 R84, -RZ, R84.H0_H0 ;  /* 0x20000054ff547230 */ /* 0x000fe20000004100 */
[----:B------:R-:W-:Y:S01]  /*1680*/  P2R R142, PR, RZ, 0x4 ;  /* 0x00000004ff8e7803 */ /* 0x000fe20000000000 */
[----:B------:R-:W-:Y:S01]  /*1690*/  HADD2.F32 R85, -RZ, R85.H0_H0 ;  /* 0x20000055ff557230 */ /* 0x000fe20000004100 */
[----:B------:R-:W-:Y:S01]  /*16a0*/  ISETP.NE.AND.EX P0, PT, RZ, UR7, PT, P0 ;  /* 0x00000007ff007c0c */ /* 0x000fe2000bf05300 */
[----:B------:R-:W-:Y:S01]  /*16b0*/  HADD2.F32 R87, -RZ, R87.H0_H0 ;  /* 0x20000057ff577230 */ /* 0x000fe20000004100 */
[----:B------:R-:W-:Y:S01]  /*16c0*/  ULDC UR7, c[0x0][0x290] ;  /* 0x0000a40000077ab9 */ /* 0x000fe20000000800 */
        /* <DEDUP_REMOVED lines=11> */
[----:B01----:R-:W-:-:S07]  /*1780*/  HADD2.F32 R103, -RZ, R103.H0_H0 ;  /* 0x20000067ff677230 */ /* 0x003fce0000004100 */
.L_x_24363:
[----:B------:R-:W0:Y:S01]  /*1790*/  @P0 LDC.64 R70, c[0x0][0x270] ;  /* 0x00009c00ff460b82 */ /* 0x000e220000000a00 */
        /* <DEDUP_REMOVED lines=11> */
[----:B------:R-:W0:Y:S01]  /*1850*/  LDC.64 R36, c[0x0][0x220] ;  /* 0x00008800ff247b82 */ /* 0x000e220000000a00 */
[----:B------:R-:W-:-:S04]  /*1860*/  ISETP.NE.U32.AND P2, PT, RZ, UR8, PT ;  /* 0x00000008ff007c0c */ /* 0x000fc8000bf45070 */
[----:B------:R-:W-:-:S13]  /*1870*/  ISETP.NE.AND.EX P2, PT, RZ, UR9, PT, P2 ;  /* 0x00000009ff007c0c */ /* 0x000fda000bf45320 */
[----:B------:R-:W-:-:S04]  /*1880*/  @P2 LEA R70, P3, R143, UR8, 0x4 ;  /* 0x000000088f462c11 */ /* 0x000fc8000f8620ff */
[C---:B------:R-:W-:Y:S01]  /*1890*/  @P2 LEA.HI.X R71, R143.reuse, UR9, RZ, 0x4, P3 ;  /* 0x000000098f472c11 */ /* 0x040fe200098f24ff */
[C---:B0-----:R-:W-:Y:S01]  /*18a0*/  IMAD.WIDE.U32 R146, R143.reuse, 0x10, R36 ;  /* 0x000000108f927825 */ /* 0x041fe200078e0024 */
[----:B------:R-:W-:-:S03]  /*18b0*/  LEA R144, P3, R143, UR10, 0x4 ;  /* 0x0000000a8f907c11 */ /* 0x000fc6000f8620ff */
[----:B------:R0:W2:Y:S04]  /*18c0*/  @P2 LDG.E.128 R32, desc[UR4][R70.64] ;  /* 0x0000000446202981 */ /* 0x0000a8000c1e1d00 */
[----:B------:R-:W3:Y:S01]  /*18d0*/  LDG.E.128 R36, desc[UR4][R146.64] ;  /* 0x0000000492247981 */ /* 0x000ee2000c1e1d00 */
[----:B------:R-:W-:Y:S02]  /*18e0*/  ISETP.NE.U32.AND P2, PT, RZ, UR8, PT ;  /* 0x00000008ff007c0c */ /* 0x000fe4000bf45070 */
[C---:B------:R-:W-:Y:S02]  /*18f0*/  LEA.HI.X R145, R143.reuse, UR11, RZ, 0x4, P3 ;  /* 0x0000000b8f917c11 */ /* 0x040fe400098f24ff */
[----:B------:R-:W-:Y:S02]  /*1900*/  ISETP.NE.AND.EX P2, PT, RZ, UR9, PT, P2 ;  /* 0x00000009ff007c0c */ /* 0x000fe4000bf45320 */
[----:B0-----:R-:W-:Y:S01]  /*1910*/  IADD3 R70, R143, 0x80, RZ ;  /* 0x000000808f467810 */ /* 0x001fe20007ffe0ff */
[-C--:B---3-5:R-:W-:Y:S01]  /*1920*/  FMUL.FTZ R149, R36, R68.reuse ;  /* 0x0000004424957220 */ /* 0x0a8fe20000410000 */
[-C--:B------:R-:W-:Y:S01]  /*1930*/  FMUL.FTZ R148, R37, R68.reuse ;  /* 0x0000004425947220 */ /* 0x080fe20000410000 */
[-C--:B------:R-:W-:Y:S01]  /*1940*/  FMUL.FTZ R151, R38, R68.reuse ;  /* 0x0000004426977220 */ /* 0x080fe20000410000 */
[----:B------:R-:W-:Y:S01]  /*1950*/  FMUL.FTZ R150, R39, R68 ;  /* 0x0000004427967220 */ /* 0x000fe20000410000 */
[----:B------:R-:W-:Y:S01]  /*1960*/  FMUL.FTZ R36, R136, R149 ;  /* 0x0000009588247220 */ /* 0x000fe20000410000 */
[----:B------:R-:W-:Y:S01]  /*1970*/  FMUL.FTZ R37, R135, R148 ;  /* 0x0000009487257220 */ /* 0x000fe20000410000 */
[----:B------:R-:W-:Y:S01]  /*1980*/  FMUL.FTZ R38, R134, R151 ;  /* 0x0000009786267220 */ /* 0x000fe20000410000 */
[----:B------:R-:W-:-:S03]  /*1990*/  FMUL.FTZ R39, R133, R150 ;  /* 0x0000009685277220 */ /* 0x000fc60000410000 */
[----:B--2---:R-:W-:Y:S01]  /*19a0*/  @P2 FADD.FTZ R36, R32, R36 ;  /* 0x0000002420242221 */ /* 0x004fe20000010000 */
[----:B------:R-:W-:Y:S01]  /*19b0*/  @P2 FADD.FTZ R37, R33, R37 ;  /* 0x0000002521252221 */ /* 0x000fe20000010000 */
[----:B------:R-:W-:Y:S01]  /*19c0*/  @P2 FADD.FTZ R38, R34, R38 ;  /* 0x0000002622262221 */ /* 0x000fe20000010000 */
[----:B------:R-:W-:-:S05]  /*19d0*/  @P2 FADD.FTZ R39, R35, R39 ;  /* 0x0000002723272221 */ /* 0x000fca0000010000 */
[----:B------:R0:W-:Y:S02]  /*19e0*/  STG.E.128 desc[UR4][R144.64], R36 ;  /* 0x0000002490007986 */ /* 0x0001e4000c101d04 */
.L_x_24331:
[----:B------:R-:W-:Y:S05]  /*19f0*/  BSYNC B0 ;  /* 0x0000000000007941 */ /* 0x000fea0003800000 */
.L_x_24330:
[----:B------:R-:W-:Y:S01]  /*1a00*/  ISETP.GE.U32.AND P2, PT, R141, 0x100, PT ;  /* 0x000001008d00780c */ /* 0x000fe20003f46070 */
[----:B------:R-:W-:-:S12]  /*1a10*/  BSSY B0, `(.L_x_24332) ;  /* 0x000001c000007945 */ /* 0x000fd80003800000 */
[----:B------:R-:W-:Y:S05]  /*1a20*/  @!P2 BRA `(.L_x_24333) ;  /* 0x000000000068a947 */ /* 0x000fea0003800000 */
[----:B------:R-:W1:Y:S01]  /*1a30*/  LDC.64 R40, c[0x0][0x220] ;  /* 0x00008800ff287b82 */ /* 0x000e620000000a00 */
[----:B------:R-:W-:-:S04]  /*1a40*/  ISETP.NE.U32.AND P2, PT, RZ, UR8, PT ;  /* 0x00000008ff007c0c */ /* 0x000fc8000bf45070 */
[----:B------:R-:W-:-:S13]  /*1a50*/  ISETP.NE.AND.EX P2, PT, RZ, UR9, PT, P2 ;  /* 0x00000009ff007c0c */ /* 0x000fda000bf45320 */
[----:B------:R-:W-:-:S04]  /*1a60*/  @P2 LEA R146, P3, R70, UR8, 0x4 ;  /* 0x0000000846922c11 */ /* 0x000fc8000f8620ff */
[C---:B------:R-:W-:Y:S01]  /*1a70*/  @P2 LEA.HI.X R147, R70.reuse, UR9, RZ, 0x4, P3 ;  /* 0x0000000946932c11 */ /* 0x040fe200098f24ff */
[C---:B-1----:R-:W-:Y:S01]  /*1a80*/  IMAD.WIDE.U32 R148, R70.reuse, 0x10, R40 ;  /* 0x0000001046947825 */ /* 0x042fe200078e0028 */
[----:B0-----:R-:W-:-:S03]  /*1a90*/  LEA R144, P3, R70, UR10, 0x4 ;  /* 0x0000000a46907c11 */ /* 0x001fc6000f8620ff */
[----:B------:R-:W2:Y:S04]  /*1aa0*/  @P2 LDG.E.128 R32, desc[UR4][R146.64] ;  /* 0x0000000492202981 */ /* 0x000ea8000c1e1d00 */
[----:B------:R-:W3:Y:S01]  /*1ab0*/  LDG.E.128 R40, desc[UR4][R148.64] ;  /* 0x0000000494287981 */ /* 0x000ee2000c1e1d00 */
[----:B------:R-:W-:Y:S02]  /*1ac0*/  ISETP.NE.U32.AND P2, PT, RZ, UR8, PT ;  /* 0x00000008ff007c0c */ /* 0x000fe4000bf45070 */
[C---:B------:R-:W-:Y:S02]  /*1ad0*/  LEA.HI.X R145, R70.reuse, UR11, RZ, 0x4, P3 ;  /* 0x0000000b46917c11 */ /* 0x040fe400098f24ff */
[----:B------:R-:W-:Y:S02]  /*1ae0*/  ISETP.NE.AND.EX P2, PT, RZ, UR9, PT, P2 ;  /* 0x00000009ff007c0c */ /* 0x000fe4000bf45320 */
[----:B------:R-:W-:Y:S01]  /*1af0*/  IADD3 R70, R70, 0x80, RZ ;  /* 0x0000008046467810 */ /* 0x000fe20007ffe0ff */
        /* <DEDUP_REMOVED lines=13> */
.L_x_24333:
[----:B------:R-:W-:Y:S05]  /*1bd0*/  BSYNC B0 ;  /* 0x0000000000007941 */ /* 0x000fea0003800000 */
.L_x_24332:
[----:B------:R-:W-:Y:S01]  /*1be0*/  ISETP.GE.U32.AND P2, PT, R141, 0x180, PT ;  /* 0x000001808d00780c */ /* 0x000fe20003f46070 */
[----:B------:R-:W-:-:S12]  /*1bf0*/  BSSY B0, `(.L_x_24334) ;  /* 0x000001c000007945 */ /* 0x000fd80003800000 */
[----:B------:R-:W-:Y:S05]  /*1c00*/  @!P2 BRA `(.L_x_24335) ;  /* 0x000000000068a947 */ /* 0x000fea0003800000 */
[----:B------:R-:W2:Y:S01]  /*1c10*/  LDC.64 R146, c[0x0][0x220] ;  /* 0x00008800ff927b82 */ /* 0x000ea20000000a00 */
[----:B------:R-:W-:-:S04]  /*1c20*/  ISETP.NE.U32.AND P2, PT, RZ, UR8, PT ;  /* 0x00000008ff007c0c */ /* 0x000fc8000bf45070 */
[----:B------:R-:W-:-:S13]  /*1c30*/  ISETP.NE.AND.EX P2, PT, RZ, UR9, PT, P2 ;  /* 0x00000009ff007c0c */ /* 0x000fda000bf45320 */
[----:B------:R-:W-:-:S04]  /*1c40*/  @P2 LEA R148, P3, R70, UR8, 0x4 ;  /* 0x0000000846942c11 */ /* 0x000fc8000f8620ff */
[C---:B------:R-:W-:Y:S01]  /*1c50*/  @P2 LEA.HI.X R149, R70.reuse, UR9, RZ, 0x4, P3 ;  /* 0x0000000946952c11 */ /* 0x040fe200098f24ff */
[C---:B--2---:R-:W-:Y:S01]  /*1c60*/  IMAD.WIDE.U32 R146, R70.reuse, 0x10, R146 ;  /* 0x0000001046927825 */ /* 0x044fe200078e0092 */
[----:B01----:R-:W-:-:S03]  /*1c70*/  LEA R144, P3, R70, UR10, 0x4 ;  /* 0x0000000a46907c11 */ /* 0x003fc6000f8620ff */
        /* <DEDUP_REMOVED lines=19> */
.L_x_24335:
[----:B------:R-:W-:Y:S05]  /*1db0*/  BSYNC B0 ;  /* 0x0000000000007941 */ /* 0x000fea0003800000 */
.L_x_24334:
[----:B------:R-:W-:Y:S01]  /*1dc0*/  ISETP.GE.U32.AND P2, PT, R141, 0x200, PT ;  /* 0x000002008d00780c */ /* 0x000fe20003f46070 */
[----:B------:R-:W-:-:S12]  /*1dd0*/  BSSY B0, `(.L_x_24336) ;  /* 0x000001c000007945 */ /* 0x000fd80003800000 */
[----:B------:R-:W-:Y:S05]  /*1de0*/  @!P2 BRA `(.L_x_24337) ;  /* 0x000000000068a947 */ /* 0x000fea0003800000 */
[----:B------:R-:W3:Y:S01]  /*1df0*/  LDC.64 R146, c[0x0][0x220] ;  /* 0x00008800ff927b82 */ /* 0x000ee20000000a00 */
[----:B------:R-:W-:-:S04]  /*1e00*/  ISETP.NE.U32.AND P2, PT, RZ, UR8, PT ;  /* 0x00000008ff007c0c */ /* 0x000fc8000bf45070 */
[----:B------:R-:W-:-:S13]  /*1e10*/  ISETP.NE.AND.EX P2, PT, RZ, UR9, PT, P2 ;  /* 0x00000009ff007c0c */ /* 0x000fda000bf45320 */
[----:B------:R-:W-:-:S04]  /*1e20*/  @P2 LEA R148, P3, R70, UR8, 0x4 ;  /* 0x0000000846942c11 */ /* 0x000fc8000f8620ff */
[C---:B------:R-:W-:Y:S01]  /*1e30*/  @P2 LEA.HI.X R149, R70.reuse, UR9, RZ, 0x4, P3 ;  /* 0x0000000946952c11 */ /* 0x040fe200098f24ff */
[C---:B---3--:R-:W-:Y:S01]  /*1e40*/  IMAD.WIDE.U32 R146, R70.reuse, 0x10, R146 ;  /* 0x0000001046927825 */ /* 0x048fe200078e0092 */
[----:B012---:R-:W-:-:S03]  /*1e50*/  LEA R144, P3, R70, UR10, 0x4 ;  /* 0x0000000a46907c11 */ /* 0x007fc6000f8620ff */
        /* <DEDUP_REMOVED lines=19> */
.L_x_24337:
[----:B------:R-:W-:Y:S05]  /*1f90*/  BSYNC B0 ;  /* 0x0000000000007941 */ /* 0x000fea0003800000 */
.L_x_24336:
[----:B------:R-:W-:Y:S01]  /*1fa0*/  ISETP.GE.U32.AND P2, PT, R141, 0x280, PT ;  /* 0x000002808d00780c */ /* 0x000fe20003f46070 */
[----:B------:R-:W-:-:S12]  /*1fb0*/  BSSY B0, `(.L_x_24338) ;  /* 0x000001c000007945 */ /* 0x000fd80003800000 */
[----:B------:R-:W-:Y:S05]  /*1fc0*/  @!P2 BRA `(.L_x_24339) ;  /* 0x000000000068a947 */ /* 0x000fea0003800000 */
[----:B------:R-:W4:Y:S01]  /*1fd0*/  LDC.64 R146, c[0x0][0x220] ;  /* 0x00008800ff927b82 */ /* 0x000f220000000a00 */
[----:B------:R-:W-:-:S04]  /*1fe0*/  ISETP.NE.U32.AND P2, PT, RZ, UR8, PT ;  /* 0x00000008ff007c0c */ /* 0x000fc8000bf45070 */
[----:B------:R-:W-:-:S13]  /*1ff0*/  ISETP.NE.AND.EX P2, PT, RZ, UR9, PT, P2 ;  /* 0x00000009ff007c0c */ /* 0x000fda000bf45320 */
[----:B------:R-:W-:-:S04]  /*2000*/  @P2 LEA R148, P3, R70, UR8, 0x4 ;  /* 0x0000000846942c11 */ /* 0x000fc8000f8620ff */
[C---:B------:R-:W-:Y:S01]  /*2010*/  @P2 LEA.HI.X R149, R70.reuse, UR9, RZ, 0x4, P3 ;  /* 0x0000000946952c11 */ /* 0x040fe200098f24ff */
[C---:B----4-:R-:W-:Y:S01]  /*2020*/  IMAD.WIDE.U32 R146, R70.reuse, 0x10, R146 ;  /* 0x0000001046927825 */ /* 0x050fe200078e0092 */
[----:B0123--:R-:W-:-:S03]  /*2030*/  LEA R144, P3, R70, UR10, 0x4 ;  /* 0x0000000a46907c11 */ /* 0x00ffc6000f8620ff */
        /* <DEDUP_REMOVED lines=19> */
.L_x_24339:
[----:B------:R-:W-:Y:S05]  /*2170*/  BSYNC B0 ;  /* 0x0000000000007941 */ /* 0x000fea0003800000 */
.L_x_24338:
[----:B------:R-:W-:Y:S01]  /*2180*/  ISETP.GE.U32.AND P2, PT, R141, 0x300, PT ;  /* 0x000003008d00780c */ /* 0x000fe20003f46070 */
[----:B------:R-:W-:-:S12]  /*2190*/  BSSY B0, `(.L_x_24340) ;  /* 0x000001c000007945 */ /* 0x000fd80003800000 */
[----:B------:R-:W-:Y:S05]  /*21a0*/  @!P2 BRA `(.L_x_24341) ;  /* 0x000000000068a947 */ /* 0x000fea0003800000 */
[----:B------:R-:W0:Y:S01]  /*21b0*/  LDC.64 R146, c[0x0][0x220] ;  /* 0x00008800ff927b82 */ /* 0x000e220000000a00 */
[----:B------:R-:W-:-:S04]  /*21c0*/  ISETP.NE.U32.AND P2, PT, RZ, UR8, PT ;  /* 0x00000008ff007c0c */ /* 0x000fc8000bf45070 */
[----:B------:R-:W-:-:S13]  /*21d0*/  ISETP.NE.AND.EX P2, PT, RZ, UR9, PT, P2 ;  /* 0x00000009ff007c0c */ /* 0x000fda000bf45320 */
[----:B------:R-:W-:-:S04]  /*21e0*/  @P2 LEA R148, P3, R70, UR8, 0x4 ;  /* 0x0000000846942c11 */ /* 0x000fc8000f8620ff */
[C---:B------:R-:W-:Y:S01]  /*21f0*/  @P2 LEA.HI.X R149, R70.reuse, UR9, RZ, 0x4, P3 ;  /* 0x0000000946952c11 */ /* 0x040fe200098f24ff */
[C---:B0-----:R-:W-:Y:S01]  /*2200*/  IMAD.WIDE.U32 R146, R70.reuse, 0x10, R146 ;  /* 0x0000001046927825 */ /* 0x041fe200078e0092 */
[----:B-1234-:R-:W-:-:S03]  /*2210*/  LEA R144, P3, R70, UR10, 0x4 ;  /* 0x0000000a46907c11 */ /* 0x01efc6000f8620ff */
        /* <DEDUP_REMOVED lines=19> */
.L_x_24341:
[----:B------:R-:W-:Y:S05]  /*2350*/  BSYNC B0 ;  /* 0x0000000000007941 */ /* 0x000fea0003800000 */
.L_x_24340:
        /* <DEDUP_REMOVED lines=29> */
.L_x_24343:
[----:B------:R-:W-:Y:S05]  /*2530*/  BSYNC B0 ;  /* 0x0000000000007941 */ /* 0x000fea0003800000 */
.L_x_24342:
[----:B------:R-:W-:Y:S01]  /*2540*/  ISETP.GE.U32.AND P2, PT, R141, 0x400, PT ;  /* 0x000004008d00780c */ /* 0x000fe20003f46070 */
[----:B------:R-:W-:-:S12]  /*2550*/  BSSY B0, `(.L_x_24344) ;  /* 0x000001b000007945 */ /* 0x000fd80003800000 */
[----:B------:R-:W-:Y:S05]  /*2560*/  @!P2 BRA `(.L_x_24345) ;  /* 0x000000000064a947 */ /* 0x000fea0003800000 */
[----:B------:R-:W-:Y:S01]  /*2570*/  ISETP.NE.U32.AND P2, PT, RZ, UR8, PT ;  /* 0x00000008ff007c0c */ /* 0x000fe2000bf45070 */
[----:B------:R-:W0:Y:S03]  /*2580*/  LDC.64 R64, c[0x0][0x220] ;  /* 0x00008800ff407b82 */ /* 0x000e260000000a00 */
[----:B------:R-:W-:-:S13]  /*2590*/  ISETP.NE.AND.EX P2, PT, RZ, UR9, PT, P2 ;  /* 0x00000009ff007c0c */ /* 0x000fda000bf45320 */
[----:B------:R-:W-:-:S04]  /*25a0*/  @P2 LEA R146, P3, R70, UR8, 0x4 ;  /* 0x0000000846922c11 */ /* 0x000fc8000f8620ff */
[C---:B------:R-:W-:Y:S02]  /*25b0*/  @P2 LEA.HI.X R147, R70.reuse, UR9, RZ, 0x4, P3 ;  /* 0x0000000946932c11 */ /* 0x040fe400098f24ff */
[----:B01234-:R-:W-:-:S03]  /*25c0*/  LEA R144, P3, R70, UR10, 0x4 ;  /* 0x0000000a46907c11 */ /* 0x01ffc6000f8620ff */
[----:B------:R-:W2:Y:S01]  /*25d0*/  @P2 LDG.E.128 R32, desc[UR4][R146.64] ;  /* 0x0000000492202981 */ /* 0x000ea2000c1e1d00 */
[C---:B------:R-:W-:Y:S01]  /*25e0*/  LEA.HI.X R145, R70.reuse, UR11, RZ, 0x4, P3 ;  /* 0x0000000b46917c11 */ /* 0x040fe200098f24ff */
[----:B------:R-:W-:-:S05]  /*25f0*/  IMAD.WIDE.U32 R70, R70, 0x10, R64 ;  /* 0x0000001046467825 */ /* 0x000fca00078e0040 */
[----:B------:R-:W3:Y:S01]  /*2600*/  LDG.E.128 R64, desc[UR4][R70.64] ;  /* 0x0000000446407981 */ /* 0x000ee2000c1e1d00 */
[----:B------:R-:W-:-:S04]  /*2610*/  ISETP.NE.U32.AND P2, PT, RZ, UR8, PT ;  /* 0x00000008ff007c0c */ /* 0x000fc8000bf45070 */
[----:B------:R-:W-:Y:S01]  /*2620*/  ISETP.NE.AND.EX P2, PT, RZ, UR9, PT, P2 ;  /* 0x00000009ff007c0c */ /* 0x000fe2000bf45320 */
[-C--:B---3-5:R-:W-:Y:S01]  /*2630*/  FMUL.FTZ R149, R64, R68.reuse ;  /* 0x0000004440957220 */ /* 0x0a8fe20000410000 */
[-C--:B------:R-:W-:Y:S01]  /*2640*/  FMUL.FTZ R148, R65, R68.reuse ;  /* 0x0000004441947220 */ /* 0x080fe20000410000 */
[-C--:B------:R-:W-:Y:S01]  /*2650*/  FMUL.FTZ R151, R66, R68.reuse ;  /* 0x0000004442977220 */ /* 0x080fe20000410000 */
[----:B------:R-:W-:Y:S01]  /*2660*/  FMUL.FTZ R67, R67, R68 ;  /* 0x0000004443437220 */ /* 0x000fe20000410000 */
[----:B------:R-:W-:Y:S01]  /*2670*/  FMUL.FTZ R64, R108, R149 ;  /* 0x000000956c407220 */ /* 0x000fe20000410000 */
[----:B------:R-:W-:Y:S01]  /*2680*/  FMUL.FTZ R65, R107, R148 ;  /* 0x000000946b417220 */ /* 0x000fe20000410000 */
[----:B------:R-:W-:Y:S01]  /*2690*/  FMUL.FTZ R66, R106, R151 ;  /* 0x000000976a427220 */ /* 0x000fe20000410000 */
[----:B------:R-:W-:-:S05]  /*26a0*/  FMUL.FTZ R67, R104, R67 ;  /* 0x0000004368437220 */ /* 0x000fca0000410000 */
[----:B--2---:R-:W-:Y:S01]  /*26b0*/  @P2 FADD.FTZ R64, R32, R64 ;  /* 0x0000004020402221 */ /* 0x004fe20000010000 */
[----:B------:R-:W-:Y:S01]  /*26c0*/  @P2 FADD.FTZ R65, R33, R65 ;  /* 0x0000004121412221 */ /* 0x000fe20000010000 */
[----:B------:R-:W-:Y:S01]  /*26d0*/  @P2 FADD.FTZ R66, R34, R66 ;  /* 0x0000004222422221 */ /* 0x000fe20000010000 */
[----:B------:R-:W-:-:S05]  /*26e0*/  @P2 FADD.FTZ R67, R35, R67 ;  /* 0x0000004323432221 */ /* 0x000fca0000010000 */
[----:B------:R0:W-:Y:S02]  /*26f0*/  STG.E.128 desc[UR4][R144.64], R64 ;  /* 0x0000004090007986 */ /* 0x0001e4000c101d04 */
.L_x_24345:
[----:B------:R-:W-:Y:S05]  /*2700*/  BSYNC B0 ;  /* 0x0000000000007941 */ /* 0x000fea0003800000 */
.L_x_24344:
[----:B-----5:R-:W-:Y:S01]  /*2710*/  FADD.FTZ R68, RZ, R36 ;  /* 0x00000024ff447221 */ /* 0x020fe20000010000 */
[C---:B------:R-:W-:Y:S01]  /*2720*/  ISETP.GT.U32.AND P2, PT, R141.reuse, 0xff, PT ;  /* 0x000000ff8d00780c */ /* 0x040fe20003f44070 */
[----:B------:R-:W-:Y:S01]  /*2730*/  UMOV UR6, 0xffffffff ;  /* 0xffffffff00067882 */ /* 0x000fe20000000000 */
[----:B------:R-:W-:Y:S01]  /*2740*/  ISETP.GT.U32.AND P3, PT, R141, 0x2ff, PT ;  /* 0x000002ff8d00780c */ /* 0x000fe20003f64070 */
[----:B------:R-:W-:Y:S01]  /*2750*/  FADD.FTZ R71, R37, R68 ;  /* 0x0000004425477221 */ /* 0x000fe20000010000 */
[----:B------:R-:W-:Y:S02]  /*2760*/  P2R R70, PR, RZ, 0x4 ;  /* 0x00000004ff467803 */ /* 0x000fe40000000000 */
[----:B------:R-:W-:Y:S01]  /*2770*/  ISETP.GT.U32.AND P4, PT, R141, 0x37f, PT ;  /* 0x0000037f8d00780c */ /* 0x000fe20003f84070 */
[----:B------:R-:W-:Y:S01]  /*2780*/  FADD.FTZ R68, R38, R71 ;  /* 0x0000004726447221 */ /* 0x000fe20000010000 */
[----:B------:R-:W-:Y:S02]  /*2790*/  LOP3.LUT P5, RZ, R69, 0xff, RZ, 0xc0, !PT ;  /* 0x000000ff45ff7812 */ /* 0x000fe400078ac0ff */
[----:B------:R-:W-:Y:S01]  /*27a0*/  LOP3.LUT P6, RZ, R137, 0x1f, RZ, 0xc0, !PT ;  /* 0x0000001f89ff7812 */ /* 0x000fe200078cc0ff */
[----:B------:R-:W-:Y:S01]  /*27b0*/  FADD.FTZ R68, R39, R68 ;  /* 0x0000004427447221 */ /* 0x000fe20000010000 */
[----:B01234-:R-:W-:-:S04]  /*27c0*/  P2R R144, PR, RZ, 0x20 ;  /* 0x00000020ff907803 */ /* 0x01ffc80000000000 */
        /* <DEDUP_REMOVED lines=31> */
[----:B------:R-:W-:-:S03]  /*29c0*/  LOP3.LUT R70, R145, 0x7fffffc, RZ, 0xc0, !PT ;  /* 0x07fffffc91467812 */ /* 0x000fc600078ec0ff */
[----:B------:R-:W-:Y:S01]  /*29d0*/  FADD.FTZ R68, R64, R71 ;  /* 0x0000004740447221 */ /* 0x000fe20000010000 */
[----:B------:R-:W-:Y:S02]  /*29e0*/  @!P5 IADD3 R70, R70, 0x4, RZ ;  /* 0x000000044646d810 */ /* 0x000fe40007ffe0ff */
[----:B------:R-:W-:Y:S01]  /*29f0*/  ISETP.GT.U32.AND P5, PT, R141, 0x3ff, PT ;  /* 0x000003ff8d00780c */ /* 0x000fe20003fa4070 */
[----:B------:R-:W-:-:S04]  /*2a00*/  FADD.FTZ R147, R65, R68 ;  /* 0x0000004441937221 */ /* 0x000fc80000010000 */
[----:B------:R-:W-:-:S08]  /*2a10*/  FADD.FTZ R68, R66, R147 ;  /* 0x0000009342447221 */ /* 0x000fd00000010000 */
        /* <DEDUP_REMOVED lines=32> */
[----:B------:R-:W-:Y:S01]  /*2c20*/  @P6 FFMA.FTZ R69, R71, R71, R146 ;  /* 0x0000004747456223 */ /* 0x000fe20000010092 */
[--C-:B------:R-:W-:Y:S01]  /*2c30*/  FADD.FTZ R146, R44, -R68.reuse ;  /* 0x800000442c927221 */ /* 0x100fe20000010000 */
[----:B------:R-:W-:Y:S01]  /*2c40*/  ISETP.GT.U32.AND P6, PT, R141, 0x17f, PT ;  /* 0x0000017f8d00780c */ /* 0x000fe20003fc4070 */
[----:B------:R-:W-:Y:S02]  /*2c50*/  FADD.FTZ R71, R45, -R68 ;  /* 0x800000442d477221 */ /* 0x000fe40000010000 */
        /* <DEDUP_REMOVED lines=55> */
.L_x_24374:
        /* <DEDUP_REMOVED lines=17> */
[----:B------:R-:W-:Y:S02]  /*30e0*/  ISETP.NE.AND P3, PT, R142, RZ, PT ;  /* 0x000000ff8e00720c */ /* 0x000fe40003f65270 */
        /* <DEDUP_REMOVED lines=11> */
[----:B------:R-:W-:Y:S01]  /*31a0*/  I2FP.F32.S32 R70, R149 ;  /* 0x0000009500467245 */ /* 0x000fe20000201400 */
[----:B------:R-:W-:Y:S03]  /*31b0*/  SHFL.DOWN PT, R154, R149, 0x1, 0x1f ;  /* 0x08201f00959a7f89 */ /* 0x000fe600000e0000 */
[----:B------:R-:W0:Y:S01]  /*31c0*/  MUFU.RCP R150, R70 ;  /* 0x0000004600967308 */ /* 0x000e220000001000 */
[----:B------:R-:W1:Y:S04]  /*31d0*/  SHFL.DOWN PT, R147, R68, 0x2, 0x1f ;  /* 0x08401f0044937f89 */ /* 0x000e6800000e0000 */
[----:B------:R-:W2:Y:S01]  /*31e0*/  SHFL.DOWN PT, R146, R69, 0x2, 0x1f ;  /* 0x08401f0045927f89 */ /* 0x000ea200000e0000 */
[----:B-1----:R-:W-:-:S04]  /*31f0*/  FMUL.FTZ R152, R147, R148 ;  /* 0x0000009493987220 */ /* 0x002fc80000410000 */
[----:B------:R-:W-:Y:S01]  /*3200*/  FFMA.FTZ R153, R151, R68, R152 ;  /* 0x0000004497997223 */ /* 0x000fe20000010098 */
[----:B------:R-:W-:Y:S01]  /*3210*/  FADD.FTZ R68, -R147, R68 ;  /* 0x0000004493447221 */ /* 0x000fe20000010100 */
[----:B------:R-:W-:Y:S02]  /*3220*/  IADD3 R147, R149, R154, RZ ;  /* 0x0000009a95937210 */ /* 0x000fe40007ffe0ff */
[----:B0-----:R-:W-:Y:S01]  /*3230*/  FMUL.FTZ R71, R150, R153 ;  /* 0x0000009996477220 */ /* 0x001fe20000410000 */
[----:B------:R-:W-:Y:S01]  /*3240*/  FMUL.FTZ R68, R68, R68 ;  /* 0x0000004444447220 */ /* 0x000fe20000410000 */
[----:B------:R-:W-:Y:S01]  /*3250*/  I2FP.F32.S32 R149, R147 ;  /* 0x0000009300957245 */ /* 0x000fe20000201400 */
[----:B--2---:R-:W-:Y:S01]  /*3260*/  FADD.FTZ R147, R146, R69 ;  /* 0x0000004592937221 */ /* 0x004fe20000010000 */
[----:B------:R-:W-:Y:S01]  /*3270*/  I2FP.F32.S32 R154, R154 ;  /* 0x0000009a009a7245 */ /* 0x000fe20000201400 */
[----:B------:R-:W0:Y:S01]  /*3280*/  SHFL.DOWN PT, R152, R71, 0x1, 0x1f ;  /* 0x08201f0047987f89 */ /* 0x000e2200000e0000 */
[----:B------:R-:W-:-:S02]  /*3290*/  FMUL.FTZ R68, R68, R151 ;  /* 0x0000009744447220 */ /* 0x000fc40000410000 */
[----:B------:R-:W1:Y:S02]  /*32a0*/  MUFU.RCP R149, R149 ;  /* 0x0000009500957308 */ /* 0x000e640000001000 */
[----:B------:R-:W-:-:S04]  /*32b0*/  FMUL.FTZ R68, R68, R148 ;  /* 0x0000009444447220 */ /* 0x000fc80000410000 */
[----:B------:R-:W-:Y:S02]  /*32c0*/  FFMA.FTZ R68, R150, R68, R147 ;  /* 0x0000004496447223 */ /* 0x000fe40000010093 */
[----:B------:R-:W2:Y:S03]  /*32d0*/  LDC R150, c[0x0][0x2d8] ;  /* 0x0000b600ff967b82 */ /* 0x000ea60000000800 */
[----:B------:R-:W3:Y:S01]  /*32e0*/  SHFL.DOWN PT, R69, R68, 0x1, 0x1f ;  /* 0x08201f0044457f89 */ /* 0x000ee200000e0000 */
[----:B0-----:R-:W-:-:S04]  /*32f0*/  FMUL.FTZ R147, R152, R154 ;  /* 0x0000009a98937220 */ /* 0x001fc80000410000 */
[----:B------:R-:W-:Y:S01]  /*3300*/  FFMA.FTZ R146, R70, R71, R147 ;  /* 0x0000004746927223 */ /* 0x000fe20000010093 */
[----:B------:R-:W-:-:S03]  /*3310*/  FADD.FTZ R71, R71, -R152 ;  /* 0x8000009847477221 */ /* 0x000fc60000010000 */
[----:B-1----:R-:W-:Y:S01]  /*3320*/  FMUL.FTZ R146, R149, R146 ;  /* 0x0000009295927220 */ /* 0x002fe20000410000 */
[----:B------:R-:W-:-:S04]  /*3330*/  FMUL.FTZ R71, R71, R71 ;  /* 0x0000004747477220 */ /* 0x000fc80000410000 */
[----:B------:R-:W-:Y:S01]  /*3340*/  FMUL.FTZ R71, R70, R71 ;  /* 0x0000004746477220 */ /* 0x000fe20000410000 */
[----:B---3--:R-:W-:Y:S01]  /*3350*/  FADD.FTZ R70, R68, R69 ;  /* 0x0000004544467221 */ /* 0x008fe20000010000 */
[----:B------:R-:W0:Y:S01]  /*3360*/  SHFL.IDX PT, R147, R146, RZ, 0x1f ;  /* 0x00001fff92937589 */ /* 0x000e2200000e0000 */
[----:B------:R-:W1:Y:S01]  /*3370*/  @!P2 LDC.64 R68, c[0x0][0x258] ;  /* 0x00009600ff44ab82 */ /* 0x000e620000000a00 */
[----:B------:R-:W-:-:S04]  /*3380*/  FMUL.FTZ R71, R71, R154 ;  /* 0x0000009a47477220 */ /* 0x000fc80000410000 */
[----:B------:R-:W-:-:S03]  /*3390*/  FFMA.FTZ R149, R149, R71, R70 ;  /* 0x0000004795957223 */ /* 0x000fc60000010046 */
[----:B------:R-:W3:Y:S03]  /*33a0*/  @!P2 LDC.64 R70, c[0x0][0x250] ;  /* 0x00009400ff46ab82 */ /* 0x000ee60000000a00 */
[----:B------:R-:W2:Y:S01]  /*33b0*/  SHFL.IDX PT, R149, R149, RZ, 0x1f ;  /* 0x00001fff95957589 */ /* 0x000ea200000e0000 */
[----:B0-----:R-:W-:Y:S01]  /*33c0*/  FMUL.FTZ R148, R147, R147 ;  /* 0x0000009393947220 */ /* 0x001fe20000410000 */
[----:B-1----:R-:W-:-:S04]  /*33d0*/  @!P2 IMAD.WIDE R68, R140, 0x4, R68 ;  /* 0x000000048c44a825 */ /* 0x002fc800078e0244 */
[----:B------:R-:W-:Y:S01]  /*33e0*/  FSEL R148, R148, RZ, P3 ;  /* 0x000000ff94947208 */ /* 0x000fe20001800000 */
[----:B---3--:R-:W-:-:S04]  /*33f0*/  @!P2 IMAD.WIDE R70, R140, 0x4, R70 ;  /* 0x000000048c46a825 */ /* 0x008fc800078e0246 */
[----:B--2---:R-:W-:Y:S01]  /*3400*/  FFMA.FTZ R145, R149, UR7, R150 ;  /* 0x0000000795917c23 */ /* 0x004fe20008010096 */
[----:B------:R0:W-:Y:S03]  /*3410*/  @!P2 STG.E desc[UR4][R70.64], R147 ;  /* 0x000000934600a986 */ /* 0x0001e6000c101904 */
[----:B------:R-:W-:Y:S01]  /*3420*/  FADD.FTZ R146, R145, R148 ;  /* 0x0000009491927221 */ /* 0x000fe20000010000 */
[----:B------:R-:W-:-:S05]  /*3430*/  FSEL R145, R147, RZ, !P3 ;  /* 0x000000ff93917208 */ /* 0x000fca0005800000 */
[----:B------:R-:W1:Y:S02]  /*3440*/  MUFU.RSQ R146, R146 ;  /* 0x0000009200927308 */ /* 0x000e640000001400 */
[----:B-1----:R0:W-:Y:S01]  /*3450*/  @!P2 STG.E desc[UR4][R68.64], R146 ;  /* 0x000000924400a986 */ /* 0x0021e2000c101904 */
[----:B------:R-:W-:Y:S05]  /*3460*/  @!P1 BRA `(.L_x_24348) ;  /* 0x0000000000409947 */ /* 0x000fea0003800000 */
[----:B------:R-:W1:Y:S01]  /*3470*/  LDC.64 R148, c[0x0][0x2b8] ;  /* 0x0000ae00ff947b82 */ /* 0x000e620000000a00 */
        /* <DEDUP_REMOVED lines=12> */
[C---:B-1----:R-:W-:Y:S01]  /*3540*/  IMAD.WIDE.U32 R148, R143.reuse, 0x10, R148 ;  /* 0x000000108f947825 */ /* 0x042fe200078e0094 */
[----:B------:R-:W-:-:S04]  /*3550*/  IADD3 R143, R143, 0x80, RZ ;  /* 0x000000808f8f7810 */ /* 0x000fc80007ffe0ff */
[----:B------:R1:W-:Y:S03]  /*3560*/  STG.E.128 desc[UR4][R148.64], R68 ;  /* 0x0000004494007986 */ /* 0x0003e6000c101d04 */
.L_x_24348:
[----:B------:R-:W-:Y:S05]  /*3570*/  BSYNC B0 ;  /* 0x0000000000007941 */ /* 0x000fea0003800000 */
.L_x_24347:
[----:B------:R-:W-:Y:S01]  /*3580*/  ISETP.GE.U32.AND P2, PT, R141, 0x100, PT ;  /* 0x000001008d00780c */ /* 0x000fe20003f46070 */
[----:B------:R-:W-:-:S12]  /*3590*/  BSSY B0, `(.L_x_24349) ;  /* 0x0000012000007945 */ /* 0x000fd80003800000 */
[----:B------:R-:W-:Y:S05]  /*35a0*/  @!P2 BRA `(.L_x_24350) ;  /* 0x000000000040a947 */ /* 0x000fea0003800000 */
[----:B-1----:R-:W1:Y:S01]  /*35b0*/  LDC.64 R148, c[0x0][0x2b8] ;  /* 0x0000ae00ff947b82 */ /* 0x002e620000000a00 */
        /* <DEDUP_REMOVED lines=15> */
.L_x_24350:
[----:B------:R-:W-:Y:S05]  /*36b0*/  BSYNC B0 ;  /* 0x0000000000007941 */ /* 0x000fea0003800000 */
.L_x_24349:
[----:B------:R-:W-:Y:S01]  /*36c0*/  ISETP.GE.U32.AND P2, PT, R141, 0x180, PT ;  /* 0x000001808d00780c */ /* 0x000fe20003f46070 */
[----:B------:R-:W-:-:S12]  /*36d0*/  BSSY B0, `(.L_x_24351) ;  /* 0x0000012000007945 */ /* 0x000fd80003800000 */
[----:B------:R-:W-:Y:S05]  /*36e0*/  @!P2 BRA `(.L_x_24352) ;  /* 0x000000000040a947 */ /* 0x000fea0003800000 */
[----:B-12---:R-:W1:Y:S01]  /*36f0*/  LDC.64 R148, c[0x0][0x2b8] ;  /* 0x0000ae00ff947b82 */ /* 0x006e620000000a00 */
        /* <DEDUP_REMOVED lines=15> */
.L_x_24352:
[----:B------:R-:W-:Y:S05]  /*37f0*/  BSYNC B0 ;  /* 0x0000000000007941 */ /* 0x000fea0003800000 */
.L_x_24351:
[----:B------:R-:W-:Y:S01]  /*3800*/  ISETP.GE.U32.AND P2, PT, R141, 0x200, PT ;  /* 0x000002008d00780c */ /* 0x000fe20003f46070 */
[----:B------:R-:W-:-:S12]  /*3810*/  BSSY B0, `(.L_x_24353) ;  /* 0x0000012000007945 */ /* 0x000fd80003800000 */
[----:B------:R-:W-:Y:S05]  /*3820*/  @!P2 BRA `(.L_x_24354) ;  /* 0x000000000040a947 */ /* 0x000fea0003800000 */
[----:B-123--:R-:W1:Y:S01]  /*3830*/  LDC.64 R148, c[0x0][0x2b8] ;  /* 0x0000ae00ff947b82 */ /* 0x00ee620000000a00 */
        /* <DEDUP_REMOVED lines=15> */
.L_x_24354:
[----:B------:R-:W-:Y:S05]  /*3930*/  BSYNC B0 ;  /* 0x0000000000007941 */ /* 0x000fea0003800000 */
.L_x_24353:
[----:B------:R-:W-:Y:S01]  /*3940*/  ISETP.GE.U32.AND P2, PT, R141, 0x280, PT ;  /* 0x000002808d00780c */ /* 0x000fe20003f46070 */
[----:B------:R-:W-:-:S12]  /*3950*/  BSSY B0, `(.L_x_24355) ;  /* 0x0000012000007945 */ /* 0x000fd80003800000 */
[----:B------:R-:W-:Y:S05]  /*3960*/  @!P2 BRA `(.L_x_24356) ;  /* 0x000000000040a947 */ /* 0x000fea0003800000 */
[----:B-1234-:R-:W1:Y:S01]  /*3970*/  LDC.64 R148, c[0x0][0x2b8] ;  /* 0x0000ae00ff947b82 */ /* 0x01ee620000000a00 */
        /* <DEDUP_REMOVED lines=15> */
.L_x_24356:
[----:B------:R-:W-:Y:S05]  /*3a70*/  BSYNC B0 ;  /* 0x0000000000007941 */ /* 0x000fea0003800000 */
.L_x_24355:
        /* <DEDUP_REMOVED lines=19> */
.L_x_24358:
[----:B------:R-:W-:Y:S05]  /*3bb0*/  BSYNC B0 ;  /* 0x0000000000007941 */ /* 0x000fea0003800000 */
.L_x_24357:
        /* <DEDUP_REMOVED lines=19> */
.L_x_24360:
[----:B------:R-:W-:Y:S05]  /*3cf0*/  BSYNC B0 ;  /* 0x0000000000007941 */ /* 0x000fea0003800000 */
.L_x_24359:
        /* <DEDUP_REMOVED lines=18> */
.L_x_24362:
[----:B------:R-:W-:Y:S05]  /*3e20*/  BSYNC B0 ;  /* 0x0000000000007941 */ /* 0x000fea0003800000 */
.L_x_24361:
[----:B------:R-:W-:Y:S02]  /*3e30*/  ISETP.NE.AND P2, PT, R144, RZ, PT ;  /* 0x000000ff9000720c */ /* 0x000fe40003f45270 */
[----:B------:R-:W-:Y:S02]  /*3e40*/  IADD3 R140, R140, UR12, RZ ;  /* 0x0000000c8c8c7c10 */ /* 0x000fe4000fffe0ff */
[----:B01234-:R-:W-:Y:S02]  /*3e50*/  SEL R69, RZ, 0x1, P2 ;  /* 0x00000001ff457807 */ /* 0x01ffe40001000000 */
[----:B------:R-:W-:-:S13]  /*3e60*/  ISETP.GE.AND P2, PT, R140, UR13, PT ;  /* 0x0000000d8c007c0c */ /* 0x000fda000bf46270 */
[----:B------:R-:W-:Y:S05]  /*3e70*/  @!P2 BRA `(.L_x_24363) ;  /* 0xffffffd80044a947 */ /* 0x000fea000383ffff */
[----:B------:R-:W-:Y:S05]  /*3e80*/  EXIT ;  /* 0x000000000000794d */ /* 0x000fea0003800000 */
.L_x_24346:
[----:B------:R-:W-:Y:S01]  /*3e90*/  HFMA2.MMA R153, -RZ, RZ, 0, 5.9604644775390625e-08 ;  /* 0x00000001ff997435 */ /* 0x000fe200000001ff */
[----:B------:R-:W-:Y:S02]  /*3ea0*/  MOV R152, R71 ;  /* 0x0000004700987202 */ /* 0x000fe40000000f00 */
[----:B------:R-:W-:Y:S02]  /*3eb0*/  MOV R154, 0x1f ;  /* 0x0000001f009a7802 */ /* 0x000fe40000000f00 */
[----:B------:R-:W-:-:S07]  /*3ec0*/  MOV R151, 0xffffffff ;  /* 0xffffffff00977802 */ /* 0x000fce0000000f00 */
[----:B------:R-:W-:Y:S05]  /*3ed0*/  WARPSYNC.COLLECTIVE R151, `(.L_x_24364) ;  /* 0x0000000097087348 */ /* 0x000fea0003c00000 */
[----:B------:R0:W1:Y:S02]  /*3ee0*/  SHFL.BFLY P6, R150, R152, R153, R154 ;  /* 0x0c00009998967389 */ /* 0x00006400000c009a */
[----:B01----:R-:W-:Y:S01]  /*3ef0*/  ENDCOLLECTIVE ;  /* 0x000000000000791b */ /* 0x003fe20003800000 */
.L_x_24364:
[----:B------:R-:W-:Y:S01]  /*3f00*/  HFMA2.MMA R153, -RZ, RZ, 0, 1.1920928955078125e-07 ;  /* 0x00000002ff997435 */ /* 0x000fe200000001ff */
[----:B------:R-:W-:-:S05]  /*3f10*/  MOV R68, R150 ;  /* 0x0000009600447202 */ /* 0x000fca0000000f00 */
[----:B------:R-:W-:-:S05]  /*3f20*/  FADD.FTZ R146, R71, R68 ;  /* 0x0000004447927221 */ /* 0x000fca0000010000 */
[----:B------:R-:W-:-:S07]  /*3f30*/  MOV R152, R146 ;  /* 0x0000009200987202 */ /* 0x000fce0000000f00 */
[----:B------:R-:W-:Y:S05]  /*3f40*/  WARPSYNC.COLLECTIVE R151, `(.L_x_24365) ;  /* 0x0000000097087348 */ /* 0x000fea0003c00000 */
[----:B------:R0:W1:Y:S02]  /*3f50*/  SHFL.BFLY P6, R150, R152, R153, R154 ;  /* 0x0c00009998967389 */ /* 0x00006400000c009a */
[----:B01----:R-:W-:Y:S01]  /*3f60*/  ENDCOLLECTIVE ;  /* 0x000000000000791b */ /* 0x003fe20003800000 */
.L_x_24365:
[----:B------:R-:W-:Y:S01]  /*3f70*/  HFMA2.MMA R153, -RZ, RZ, 0, 2.384185791015625e-07 ;  /* 0x00000004ff997435 */ /* 0x000fe200000001ff */
[----:B------:R-:W-:-:S05]  /*3f80*/  MOV R69, R150 ;  /* 0x0000009600457202 */ /* 0x000fca0000000f00 */
[----:B------:R-:W-:-:S05]  /*3f90*/  FADD.FTZ R147, R146, R69 ;  /* 0x0000004592937221 */ /* 0x000fca0000010000 */
[----:B------:R-:W-:-:S07]  /*3fa0*/  MOV R152, R147 ;  /* 0x0000009300987202 */ /* 0x000fce0000000f00 */
[----:B------:R-:W-:Y:S05]  /*3fb0*/  WARPSYNC.COLLECTIVE R151, `(.L_x_24366) ;  /* 0x0000000097087348 */ /* 0x000fea0003c00000 */
[----:B------:R0:W1:Y:S02]  /*3fc0*/  SHFL.BFLY P6, R150, R152, R153, R154 ;  /* 0x0c00009998967389 */ /* 0x00006400000c009a */
[----:B01----:R-:W-:Y:S01]  /*3fd0*/  ENDCOLLECTIVE ;  /* 0x000000000000791b */ /* 0x003fe20003800000 */
.L_x_24366:
[----:B------:R-:W-:Y:S01]  /*3fe0*/  HFMA2.MMA R153, -RZ, RZ, 0, 4.76837158203125e-07 ;  /* 0x00000008ff997435 */ /* 0x000fe200000001ff */
[----:B------:R-:W-:-:S05]  /*3ff0*/  MOV R68, R150 ;  /* 0x0000009600447202 */ /* 0x000fca0000000f00 */
[----:B------:R-:W-:-:S05]  /*4000*/  FADD.FTZ R148, R147, R68 ;  /* 0x0000004493947221 */ /* 0x000fca0000010000 */
[----:B------:R-:W-:-:S07]  /*4010*/  MOV R152, R148 ;  /* 0x0000009400987202 */ /* 0x000fce0000000f00 */
[----:B------:R-:W-:Y:S05]  /*4020*/  WARPSYNC.COLLECTIVE R151, `(.L_x_24367) ;  /* 0x0000000097087348 */ /* 0x000fea0003c00000 */
[----:B------:R0:W1:Y:S02]  /*4030*/  SHFL.BFLY P6, R150, R152, R153, R154 ;  /* 0x0c00009998967389 */ /* 0x00006400000c009a */
[----:B01----:R-:W-:Y:S01]  /*4040*/  ENDCOLLECTIVE ;  /* 0x000000000000791b */ /* 0x003fe20003800000 */
.L_x_24367:
[----:B------:R-:W-:Y:S01]  /*4050*/  HFMA2.MMA R153, -RZ, RZ, 0, 9.5367431640625e-07 ;  /* 0x00000010ff997435 */ /* 0x000fe200000001ff */
[----:B------:R-:W-:-:S05]  /*4060*/  MOV R69, R150 ;  /* 0x0000009600457202 */ /* 0x000fca0000000f00 */
[----:B------:R-:W-:-:S05]  /*4070*/  FADD.FTZ R149, R148, R69 ;  /* 0x0000004594957221 */ /* 0x000fca0000010000 */
[----:B------:R-:W-:-:S07]  /*4080*/  MOV R152, R149 ;  /* 0x0000009500987202 */ /* 0x000fce0000000f00 */
[----:B------:R-:W-:Y:S05]  /*4090*/  WARPSYNC.COLLECTIVE R151, `(.L_x_24368) ;  /* 0x0000000097087348 */ /* 0x000fea0003c00000 */
[----:B------:R0:W1:Y:S02]  /*40a0*/  SHFL.BFLY P6, R150, R152, R153, R154 ;  /* 0x0c00009998967389 */ /* 0x00006400000c009a */
[----:B01----:R-:W-:Y:S01]  /*40b0*/  ENDCOLLECTIVE ;  /* 0x000000000000791b */ /* 0x003fe20003800000 */
.L_x_24368:
[----:B------:R-:W-:Y:S01]  /*40c0*/  HFMA2.MMA R153, -RZ, RZ, 0, 5.9604644775390625e-08 ;  /* 0x00000001ff997435 */ /* 0x000fe200000001ff */
        /* <DEDUP_REMOVED lines=75> */
.L_x_24369:
[----:B------:R-:W-:Y:S01]  /*4580*/  HFMA2.MMA R153, -RZ, RZ, 0, 1.1920928955078125e-07 ;  /* 0x00000002ff997435 */ /* 0x000fe200000001ff */
[----:B------:R-:W-:-:S05]  /*4590*/  MOV R146, R150 ;  /* 0x0000009600927202 */ /* 0x000fca0000000f00 */
[----:B------:R-:W-:-:S05]  /*45a0*/  FADD.FTZ R146, R69, R146 ;  /* 0x0000009245927221 */ /* 0x000fca0000010000 */
[----:B------:R-:W-:-:S07]  /*45b0*/  MOV R152, R146 ;  /* 0x0000009200987202 */ /* 0x000fce0000000f00 */
[----:B------:R-:W-:Y:S05]  /*45c0*/  WARPSYNC.COLLECTIVE R151, `(.L_x_24370) ;  /* 0x0000000097087348 */ /* 0x000fea0003c00000 */
[----:B------:R0:W1:Y:S02]  /*45d0*/  SHFL.BFLY P6, R150, R152, R153, R154 ;  /* 0x0c00009998967389 */ /* 0x00006400000c009a */
[----:B01----:R-:W-:Y:S01]  /*45e0*/  ENDCOLLECTIVE ;  /* 0x000000000000791b */ /* 0x003fe20003800000 */
.L_x_24370:
[----:B------:R-:W-:Y:S01]  /*45f0*/  HFMA2.MMA R153, -RZ, RZ, 0, 2.384185791015625e-07 ;  /* 0x00000004ff997435 */ /* 0x000fe200000001ff */
[----:B------:R-:W-:-:S05]  /*4600*/  MOV R71, R150 ;  /* 0x0000009600477202 */ /* 0x000fca0000000f00 */
[----:B------:R-:W-:-:S05]  /*4610*/  FADD.FTZ R71, R146, R71 ;  /* 0x0000004792477221 */ /* 0x000fca0000010000 */
[----:B------:R-:W-:-:S07]  /*4620*/  MOV R152, R71 ;  /* 0x0000004700987202 */ /* 0x000fce0000000f00 */
[----:B------:R-:W-:Y:S05]  /*4630*/  WARPSYNC.COLLECTIVE R151, `(.L_x_24371) ;  /* 0x0000000097087348 */ /* 0x000fea0003c00000 */
[----:B------:R0:W1:Y:S02]  /*4640*/  SHFL.BFLY P6, R150, R152, R153, R154 ;  /* 0x0c00009998967389 */ /* 0x00006400000c009a */
[----:B01----:R-:W-:Y:S01]  /*4650*/  ENDCOLLECTIVE ;  /* 0x000000000000791b */ /* 0x003fe20003800000 */
.L_x_24371:
[----:B------:R-:W-:Y:S01]  /*4660*/  HFMA2.MMA R153, -RZ, RZ, 0, 4.76837158203125e-07 ;  /* 0x00000008ff997435 */ /* 0x000fe200000001ff */
[----:B------:R-:W-:-:S05]  /*4670*/  MOV R148, R150 ;  /* 0x0000009600947202 */ /* 0x000fca0000000f00 */
[----:B------:R-:W-:-:S05]  /*4680*/  FADD.FTZ R148, R71, R148 ;  /* 0x0000009447947221 */ /* 0x000fca0000010000 */
[----:B------:R-:W-:-:S07]  /*4690*/  MOV R152, R148 ;  /* 0x0000009400987202 */ /* 0x000fce0000000f00 */
[----:B------:R-:W-:Y:S05]  /*46a0*/  WARPSYNC.COLLECTIVE R151, `(.L_x_24372) ;  /* 0x0000000097087348 */ /* 0x000fea0003c00000 */
[----:B------:R0:W1:Y:S02]  /*46b0*/  SHFL.BFLY P6, R150, R152, R153, R154 ;  /* 0x0c00009998967389 */ /* 0x00006400000c009a */
[----:B01----:R-:W-:Y:S01]  /*46c0*/  ENDCOLLECTIVE ;  /* 0x000000000000791b */ /* 0x003fe20003800000 */
.L_x_24372:
[----:B------:R-:W-:Y:S01]  /*46d0*/  HFMA2.MMA R153, -RZ, RZ, 0, 9.5367431640625e-07 ;  /* 0x00000010ff997435 */ /* 0x000fe200000001ff */
[----:B------:R-:W-:-:S05]  /*46e0*/  MOV R147, R150 ;  /* 0x0000009600937202 */ /* 0x000fca0000000f00 */
[----:B------:R-:W-:-:S05]  /*46f0*/  FADD.FTZ R147, R148, R147 ;  /* 0x0000009394937221 */ /* 0x000fca0000010000 */
[----:B------:R-:W-:-:S07]  /*4700*/  MOV R152, R147 ;  /* 0x0000009300987202 */ /* 0x000fce0000000f00 */
[----:B------:R-:W-:Y:S05]  /*4710*/  WARPSYNC.COLLECTIVE R151, `(.L_x_24373) ;  /* 0x0000000097087348 */ /* 0x000fea0003c00000 */
[----:B------:R0:W1:Y:S02]  /*4720*/  SHFL.BFLY P6, R150, R152, R153, R154 ;  /* 0x0c00009998967389 */ /* 0x00006400000c009a */
[----:B01----:R-:W-:Y:S01]  /*4730*/  ENDCOLLECTIVE ;  /* 0x000000000000791b */ /* 0x003fe20003800000 */
.L_x_24373:
[----:B------:R-:W-:Y:S05]  /*4740*/  BRA `(.L_x_24374) ;  /* 0xffffffe800207947 */ /* 0x000fea000383ffff */
.L_x_24375:
        /* <DEDUP_REMOVED lines=11> */
.L_x_30316:


//--------------------- .text._ZN10layer_norm13ln_fwd_kernelINS_13Kernel_traitsI6__halfffffjLj4096ELj1ELj1ELj4ELj16ENS_18Kernel_traits_baseILj4096ES2_ffffjLj128EEEEELb0ELb1ELb0ELb1EEEvNS_9FwdParamsE --------------------------
	.section	.text._ZN10layer_norm13ln_fwd_kernelINS_13Kernel_traitsI6__halfffffjLj4096ELj1ELj1ELj4ELj16ENS_18Kernel_traits_baseILj4096ES2_ffffjLj128EEEEELb0ELb1ELb0ELb1EEEvNS_9FwdParamsE,"ax",@progbits
	.align	128
        .global         _ZN10layer_norm13ln_fwd_kernelINS_13Kernel_traitsI6__halfffffjLj4096ELj1ELj1ELj4ELj16ENS_18Kernel_traits_baseILj4096ES2_ffffjLj128EEEEELb0ELb1ELb0ELb1EEEvNS_9FwdParamsE
        .type           _ZN10layer_norm13ln_fwd_kernelINS_13Kernel_traitsI6__halfffffjLj4096ELj1ELj1ELj4ELj16ENS_18Kernel_traits_baseILj4096ES2_ffffjLj128EEEEELb0ELb1ELb0ELb1EEEvNS_9FwdParamsE,@function
        .size           _ZN10layer_norm13ln_fwd_kernelINS_13Kernel_traitsI6__halfffffjLj4096ELj1ELj1ELj4ELj16ENS_18Kernel_traits_baseILj4096ES2_ffffjLj128EEEEELb0ELb1ELb0ELb1EEEvNS_9FwdParamsE,(.L_x_30317 - _ZN10layer_norm13ln_fwd_kernelINS_13Kernel_traitsI6__halfffffjLj4096ELj1ELj1ELj4ELj16ENS_18Kernel_traits_baseILj4096ES2_ffffjLj128EEEEELb0ELb1ELb0ELb1EEEvNS_9FwdParamsE)
        .other          _ZN10layer_norm13ln_fwd_kernelINS_13Kernel_traitsI6__halfffffjLj4096ELj1ELj1ELj4ELj16ENS_18Kernel_traits_baseILj4096ES2_ffffjLj128EEEEELb0ELb1ELb0ELb1EEEvNS_9FwdParamsE,@"STO_CUDA_ENTRY STV_DEFAULT"
_ZN10layer_norm13ln_fwd_kernelINS_13Kernel_traitsI6__halfffffjLj4096ELj1ELj1ELj4ELj16ENS_18Kernel_traits_baseILj4096ES2_ffffjLj128EEEEELb0ELb1ELb0ELb1EEEvNS_9FwdParamsE:
.text._ZN10layer_norm13ln_fwd_kernelINS_13Kernel_traitsI6__halfffffjLj4096ELj1ELj1ELj4ELj16ENS_18Kernel_traits_baseILj4096ES2_ffffjLj128EEEEELb0ELb1ELb0ELb1EEEvNS_9FwdParamsE:
        /* <DEDUP_REMOVED lines=18> */
[----:B------:R-:W-:-:S02]  /*0120*/  IADD3 R2, P1, R0, UR8, RZ ;  /* 0x0000000800027c10 */ /* 0x000fc4000ff3e0ff */
[----:B-1----:R-:W-:Y:S01]  /*0130*/  LEA.HI R32, R138, UR6, RZ, 0x19 ;  /* 0x000000068a207c11 */ /* 0x002fe2000f8fc8ff */
[----:B------:R0:W5:Y:S01]  /*0140*/  @P0 LDG.E.64 R20, desc[UR4][R4.64+0x1800] ;  /* 0x0018000404140981 */ /* 0x000162000c1e1b00 */
[----:B------:R-:W-:Y:S01]  /*0150*/  ULDC UR6, c[0x0][0x214] ;  /* 0x0000850000067ab9 */ /* 0x000fe20000000800 */
[----:B------:R-:W-:Y:S02]  /*0160*/  IADD3.X R3, RZ, UR9, RZ, P1, !PT ;  /* 0x00000009ff037c10 */ /* 0x000fe40008ffe4ff */
[----:B------:R0:W5:Y:S01]  /*0170*/  @P0 LDG.E.64 R18, desc[UR4][R4.64+0x1c00] ;  /* 0x001c000404120981 */ /* 0x000162000c1e1b00 */
[----:B------:R-:W-:Y:S01]  /*0180*/  ISETP.GE.AND P1, PT, R32, UR6, PT ;  /* 0x0000000620007c0c */ /* 0x000fe2000bf26270 */
[----:B------:R-:W-:Y:S01]  /*0190*/  ULDC.64 UR6, c[0x0][0x278] ;  /* 0x00009e0000067ab9 */ /* 0x000fe20000000a00 */
[----:B------:R-:W-:-:S04]  /*01a0*/  LOP3.LUT R138, R138, 0x7f, RZ, 0xc0, !PT ;  /* 0x0000007f8a8a7812 */ /* 0x000fc800078ec0ff */
[----:B------:R-:W-:-:S04]  /*01b0*/  LEA R6, P2, R138, UR6, 0x3 ;  /* 0x000000068a067c11 */ /* 0x000fc8000f8418ff */
[----:B------:R-:W-:-:S03]  /*01c0*/  IADD3.X R7, RZ, UR7, RZ, P2, !PT ;  /* 0x00000007ff077c10 */ /* 0x000fc600097fe4ff */
[----:B0-----:R-:W-:Y:S06]  /*01d0*/  @P1 EXIT ;  /* 0x000000000000194d */ /* 0x001fec0003800000 */
[----:B------:R-:W2:Y:S04]  /*01e0*/  LDG.E.64 R104, desc[UR4][R2.64] ;  /* 0x0000000402687981 */ /* 0x000ea8000c1e1b00 */
[----:B------:R-:W3:Y:S04]  /*01f0*/  LDG.E.64 R34, desc[UR4][R2.64+0x400] ;  /* 0x0004000402227981 */ /* 0x000ee8000c1e1b00 */
[----:B------:R-:W4:Y:S04]  /*0200*/  LDG.E.64 R36, desc[UR4][R2.64+0x800] ;  /* 0x0008000402247981 */ /* 0x000f28000c1e1b00 */
        /* <DEDUP_REMOVED lines=38> */
[----:B------:R-:W-:Y:S01]  /*0470*/  ULDC.64 UR6, c[0x0][0x270] ;  /* 0x00009c0000067ab9 */ /* 0x000fe20000000a00 */
        /* <DEDUP_REMOVED lines=14> */
[----:B------:R-:W-:Y:S01]  /*0560*/  ISETP.NE.U32.AND P0, PT, RZ, UR6, PT ;  /* 0x00000006ff007c0c */ /* 0x000fe2000bf05070 */
[----:B------:R-:W-:Y:S01]  /*0570*/  ULDC.U8 UR6, c[0x0][0x2a0] ;  /* 0x0000a80000067ab9 */ /* 0x000fe20000000000 */
[----:B------:R-:W-:Y:S01]  /*0580*/  HADD2.F32 R11, -RZ, R11.H0_H0 ;  /* 0x2000000bff0b7230 */ /* 0x000fe20000004100 */
[----:B------:R-:W-:Y:S01]  /*0590*/  ISETP.NE.AND P3, PT, RZ, UR6, PT ;  /* 0x00000006ff007c0c */ /* 0x000fe2000bf65270 */
[----:B------:R-:W-:Y:S01]  /*05a0*/  HADD2.F32 R9, -RZ, R9.H0_H0 ;  /* 0x20000009ff097230 */ /* 0x000fe20000004100 */
[----:B------:R-:W-:Y:S01]  /*05b0*/  ISETP.NE.AND.EX P0, PT, RZ, UR7, PT, P0 ;  /* 0x00000007ff007c0c */ /* 0x000fe2000bf05300 */
        /* <DEDUP_REMOVED lines=116> */
[----:B------:R-:W-:-:S07]  /*0d00*/  HADD2.F32 R105, -RZ, R105.H0_H0 ;  /* 0x20000069ff697230 */ /* 0x000fce0000004100 */
.L_x_24377:
[----:B------:R-:W-:Y:S01]  /*0d10*/  ISETP.NE.U32.AND P2, PT, RZ, UR8, PT ;  /* 0x00000008ff007c0c */ /* 0x000fe2000bf45070 */
[----:B0-----:R-:W0:Y:S01]  /*0d20*/  @P0 LDC.64 R38, c[0x0][0x270] ;  /* 0x00009c00ff260b82 */ /* 0x001e220000000a00 */
[----:B------:R-:W-:Y:S01]  /*0d30*/  IMAD R36, R137, UR7, RZ ;  /* 0x0000000789247c24 */ /* 0x000fe2000f8e02ff */
[----:B------:R-:W-:Y:S02]  /*0d40*/  MOV R145, 0x3f800000 ;  /* 0x3f80000000917802 */ /* 0x000fe40000000f00 */
[----:B------:R-:W-:Y:S02]  /*0d50*/  ISETP.NE.AND.EX P2, PT, RZ, UR9, PT, P2 ;  /* 0x00000009ff007c0c */ /* 0x000fe4000bf45320 */
[----:B------:R-:W-:Y:S02]  /*0d60*/  SHF.R.S32.HI R37, RZ, 0x1f, R36 ;  /* 0x0000001fff257819 */ /* 0x000fe40000011424 */
[----:B------:R-:W1:Y:S02]  /*0d70*/  LDC.64 R68, c[0x0][0x220] ;  /* 0x00008800ff447b82 */ /* 0x000e640000000a00 */
[----:B------:R-:W-:-:S04]  /*0d80*/  LEA.HI R37, R37, R36, RZ, 0x2 ;  /* 0x0000002425257211 */ /* 0x000fc800078f10ff */
[----:B------:R-:W-:Y:S02]  /*0d90*/  LEA.HI.SX32 R140, R37, R138, 0x1e ;  /* 0x0000008a258c7211 */ /* 0x000fe400078ff2ff */
[----:B------:R-:W2:Y:S08]  /*0da0*/  LDC.64 R150, c[0x0][0x238] ;  /* 0x00008e00ff967b82 */ /* 0x000eb00000000a00 */
[----:B------:R-:W3:Y:S01]  /*0db0*/  @P2 LDC.64 R40, c[0x0][0x230] ;  /* 0x00008c00ff282b82 */ /* 0x000ee20000000a00 */
[----:B0-----:R-:W-:-:S05]  /*0dc0*/  @P0 IMAD.WIDE R38, R137, 0x4, R38 ;  /* 0x0000000489260825 */ /* 0x001fca00078e0226 */
[----:B------:R-:W4:Y:S01]  /*0dd0*/  @P0 LDG.E R145, desc[UR4][R38.64] ;  /* 0x0000000426910981 */ /* 0x000f22000c1e1900 */
[C---:B-1----:R-:W-:Y:S01]  /*0de0*/  IMAD.WIDE.U32 R36, R140.reuse, 0x10, R68 ;  /* 0x000000108c247825 */ /* 0x042fe200078e0044 */
[----:B------:R-:W-:Y:S01]  /*0df0*/  ISETP.NE.U32.AND P1, PT, RZ, UR8, PT ;  /* 0x00000008ff007c0c */ /* 0x000fe2000bf25070 */
[----:B------:R-:W0:Y:S04]  /*0e00*/  @P2 LDC.64 R44, c[0x0][0x230] ;  /* 0x00008c00ff2c2b82 */ /* 0x000e280000000a00 */
[----:B------:R-:W4:Y:S01]  /*0e10*/  LDG.E.128 R36, desc[UR4][R36.64] ;  /* 0x0000000424247981 */ /* 0x000f22000c1e1d00 */
[----:B---3--:R-:W-:-:S05]  /*0e20*/  @P2 IMAD.WIDE.U32 R40, R140, 0x10, R40 ;  /* 0x000000108c282825 */ /* 0x008fca00078e0028 */
[----:B------:R1:W3:Y:S01]  /*0e30*/  @P2 LDG.E.128 R32, desc[UR4][R40.64] ;  /* 0x0000000428202981 */ /* 0x0002e2000c1e1d00 */
[----:B------:R-:W-:Y:S02]  /*0e40*/  ISETP.NE.AND.EX P1, PT, RZ, UR9, PT, P1 ;  /* 0x00000009ff007c0c */ /* 0x000fe4000bf25310 */
[C---:B------:R-:W-:Y:S01]  /*0e50*/  IADD3 R139, R140.reuse, 0x80, RZ ;  /* 0x000000808c8b7810 */ /* 0x040fe20007ffe0ff */
[----:B--2---:R-:W-:-:S04]  /*0e60*/  IMAD.WIDE.U32 R42, R140, 0x10, R150 ;  /* 0x000000108c2a7825 */ /* 0x004fc800078e0096 */
[----:B-1----:R-:W-:-:S04]  /*0e70*/  IMAD.WIDE.U32 R40, R139, 0x10, R68 ;  /* 0x000000108b287825 */ /* 0x002fc800078e0044 */
[----:B0-----:R-:W-:-:S04]  /*0e80*/  @P2 IMAD.WIDE.U32 R44, R139, 0x10, R44 ;  /* 0x000000108b2c2825 */ /* 0x001fc800078e002c */
[-C--:B----4-:R-:W-:Y:S01]  /*0e90*/  FMUL.FTZ R47, R36, R145.reuse ;  /* 0x00000091242f7220 */ /* 0x090fe20000410000 */
[-C--:B------:R-:W-:Y:S01]  /*0ea0*/  FMUL.FTZ R46, R37, R145.reuse ;  /* 0x00000091252e7220 */ /* 0x080fe20000410000 */
[-C--:B------:R-:W-:Y:S01]  /*0eb0*/  FMUL.FTZ R49, R38, R145.reuse ;  /* 0x0000009126317220 */ /* 0x080fe20000410000 */
[----:B------:R-:W-:Y:S01]  /*0ec0*/  FMUL.FTZ R48, R39, R145 ;  /* 0x0000009127307220 */ /* 0x000fe20000410000 */
[----:B------:R-:W-:Y:S01]  /*0ed0*/  FMUL.FTZ R36, R136, R47 ;  /* 0x0000002f88247220 */ /* 0x000fe20000410000 */
[----:B------:R-:W-:Y:S01]  /*0ee0*/  FMUL.FTZ R37, R135, R46 ;  /* 0x0000002e87257220 */ /* 0x000fe20000410000 */
[----:B------:R-:W-:Y:S01]  /*0ef0*/  FMUL.FTZ R38, R134, R49 ;  /* 0x0000003186267220 */ /* 0x000fe20000410000 */
[----:B------:R-:W-:Y:S02]  /*0f00*/  FMUL.FTZ R39, R133, R48 ;  /* 0x0000003085277220 */ /* 0x000fe40000410000 */
[----:B------:R-:W0:Y:S01]  /*0f10*/  @P2 LDC.64 R48, c[0x0][0x230] ;  /* 0x00008c00ff302b82 */ /* 0x000e220000000a00 */
[----:B---3--:R-:W-:Y:S01]  /*0f20*/  @P1 FADD.FTZ R36, R32, R36 ;  /* 0x0000002420241221 */ /* 0x008fe20000010000 */
[----:B------:R-:W-:Y:S01]  /*0f30*/  @P1 FADD.FTZ R37, R33, R37 ;  /* 0x0000002521251221 */ /* 0x000fe20000010000 */
[----:B------:R-:W-:Y:S01]  /*0f40*/  @P1 FADD.FTZ R38, R34, R38 ;  /* 0x0000002622261221 */ /* 0x000fe20000010000 */
[----:B------:R-:W-:Y:S01]  /*0f50*/  @P1 FADD.FTZ R39, R35, R39 ;  /* 0x0000002723271221 */ /* 0x000fe20000010000 */
[----:B------:R-:W-:-:S04]  /*0f60*/  MOV R64, R32 ;  /* 0x0000002000407202 */ /* 0x000fc80000000f00 */
[----:B------:R1:W-:Y:S01]  /*0f70*/  STG.E.128 desc[UR4][R42.64], R36 ;  /* 0x000000242a007986 */ /* 0x0003e2000c101d04 */
[----:B------:R-:W-:Y:S02]  /*0f80*/  MOV R65, R33 ;  /* 0x0000002100417202 */ /* 0x000fe40000000f00 */
[----:B------:R-:W-:Y:S02]  /*0f90*/  MOV R66, R34 ;  /* 0x0000002200427202 */ /* 0x000fe40000000f00 */
[----:B------:R-:W-:-:S06]  /*0fa0*/  MOV R67, R35 ;  /* 0x0000002300437202 */ /* 0x000fcc0000000f00 */
[----:B------:R2:W3:Y:S04]  /*0fb0*/  @P2 LDG.E.128 R64, desc[UR4][R44.64] ;  /* 0x000000042c402981 */ /* 0x0004e8000c1e1d00 */
[----:B-1----:R-:W4:Y:S01]  /*0fc0*/  LDG.E.128 R40, desc[UR4][R40.64] ;  /* 0x0000000428287981 */ /* 0x002f22000c1e1d00 */
[----:B------:R-:W-:Y:S01]  /*0fd0*/  IADD3 R141, R140, 0x100, RZ ;  /* 0x000001008c8d7810 */ /* 0x000fe20007ffe0ff */
[----:B------:R-:W-:-:S04]  /*0fe0*/  IMAD.WIDE.U32 R46, R139, 0x10, R150 ;  /* 0x000000108b2e7825 */ /* 0x000fc800078e0096 */
[----:B--2---:R-:W-:-:S04]  /*0ff0*/  IMAD.WIDE.U32 R44, R141, 0x10, R68 ;  /* 0x000000108d2c7825 */ /* 0x004fc800078e0044 */
        /* <DEDUP_REMOVED lines=13> */
[----:B------:R-:W-:Y:S01]  /*10d0*/  @P2 MOV R32, R64 ;  /* 0x0000004000202202 */ /* 0x000fe20000000f00 */
[----:B------:R-:W0:Y:S03]  /*10e0*/  @P2 LDC.64 R52, c[0x0][0x230] ;  /* 0x00008c00ff342b82 */ /* 0x000e260000000a00 */
[----:B------:R1:W-:Y:S01]  /*10f0*/  STG.E.128 desc[UR4][R46.64], R40 ;  /* 0x000000282e007986 */ /* 0x0003e2000c101d04 */
[----:B------:R-:W-:-:S02]  /*1100*/  @P2 MOV R33, R65 ;  /* 0x0000004100212202 */ /* 0x000fc40000000f00 */
[----:B------:R-:W-:Y:S02]  /*1110*/  @P2 MOV R34, R66 ;  /* 0x0000004200222202 */ /* 0x000fe40000000f00 */
[----:B------:R-:W-:Y:S02]  /*1120*/  @P2 MOV R35, R67 ;  /* 0x0000004300232202 */ /* 0x000fe40000000f00 */
        /* <DEDUP_REMOVED lines=89> */
[----:B------:R-:W-:-:S05]  /*16c0*/  @P1 FADD.FTZ R59, R67, R59 ;  /* 0x0000003b433b1221 */ /* 0x000fca0000010000 */
[----:B------:R0:W-:Y:S01]  /*16d0*/  STG.E.128 desc[UR4][R62.64], R56 ;  /* 0x000000383e007986 */ /* 0x0001e2000c101d04 */
[----:B------:R-:W-:Y:S02]  /*16e0*/  @P2 MOV R32, R64 ;  /* 0x0000004000202202 */ /* 0x000fe40000000f00 */
[----:B------:R-:W-:Y:S02]  /*16f0*/  @P2 MOV R33, R65 ;  /* 0x0000004100212202 */ /* 0x000fe40000000f00 */
[----:B------:R-:W-:Y:S02]  /*1700*/  @P2 MOV R34, R66 ;  /* 0x0000004200222202 */ /* 0x000fe40000000f00 */
[----:B------:R-:W-:Y:S02]  /*1710*/  @P2 MOV R35, R67 ;  /* 0x0000004300232202 */ /* 0x000fe40000000f00 */
[----:B------:R1:W2:Y:S04]  /*1720*/  @P2 LDG.E.128 R64, desc[UR4][R70.64] ;  /* 0x0000000446402981 */ /* 0x0002a8000c1e1d00 */
[----:B0-----:R-:W3:Y:S01]  /*1730*/  LDG.E.128 R60, desc[UR4][R60.64] ;  /* 0x000000043c3c7981 */ /* 0x001ee2000c1e1d00 */
[----:B-1----:R-:W0:Y:S01]  /*1740*/  @P2 LDC.64 R70, c[0x0][0x230] ;  /* 0x00008c00ff462b82 */ /* 0x002e220000000a00 */
[----:B------:R-:W-:Y:S01]  /*1750*/  FADD.FTZ R154, RZ, R36 ;  /* 0x00000024ff9a7221 */ /* 0x000fe20000010000 */
[-C--:B---3--:R-:W-:Y:S01]  /*1760*/  FMUL.FTZ R149, R60, R145.reuse ;  /* 0x000000913c957220 */ /* 0x088fe20000410000 */
[-C--:B------:R-:W-:Y:S01]  /*1770*/  FMUL.FTZ R148, R61, R145.reuse ;  /* 0x000000913d947220 */ /* 0x080fe20000410000 */
[-C--:B------:R-:W-:Y:S01]  /*1780*/  FMUL.FTZ R153, R62, R145.reuse ;  /* 0x000000913e997220 */ /* 0x080fe20000410000 */
        /* <DEDUP_REMOVED lines=9> */
[----:B------:R-:W-:-:S05]  /*1820*/  IMAD.WIDE.U32 R148, R146, 0x10, R150 ;  /* 0x0000001092947825 */ /* 0x000fca00078e0096 */
[----:B------:R1:W-:Y:S01]  /*1830*/  STG.E.128 desc[UR4][R148.64], R60 ;  /* 0x0000003c94007986 */ /* 0x0003e2000c101d04 */
[----:B------:R-:W-:Y:S02]  /*1840*/  @P2 MOV R32, R64 ;  /* 0x0000004000202202 */ /* 0x000fe40000000f00 */
[----:B------:R-:W-:Y:S02]  /*1850*/  @P2 MOV R33, R65 ;  /* 0x0000004100212202 */ /* 0x000fe40000000f00 */
[----:B------:R-:W-:Y:S02]  /*1860*/  @P2 MOV R34, R66 ;  /* 0x0000004200222202 */ /* 0x000fe40000000f00 */
[----:B-1----:R-:W-:-:S05]  /*1870*/  IADD3 R148, R140, 0x380, RZ ;  /* 0x000003808c947810 */ /* 0x002fca0007ffe0ff */
[----:B------:R-:W-:Y:S01]  /*1880*/  IMAD.WIDE.U32 R68, R148, 0x10, R68 ;  /* 0x0000001094447825 */ /* 0x000fe200078e0044 */
[----:B------:R-:W-:-:S03]  /*1890*/  @P2 MOV R35, R67 ;  /* 0x0000004300232202 */ /* 0x000fc60000000f00 */
[----:B0-----:R-:W-:Y:S02]  /*18a0*/  @P2 IMAD.WIDE.U32 R152, R148, 0x10, R70 ;  /* 0x0000001094982825 */ /* 0x001fe400078e0046 */
[----:B------:R-:W2:Y:S04]  /*18b0*/  LDG.E.128 R68, desc[UR4][R68.64] ;  /* 0x0000000444447981 */ /* 0x000ea8000c1e1d00 */
[----:B------:R0:W3:Y:S01]  /*18c0*/  @P2 LDG.E.128 R32, desc[UR4][R152.64] ;  /* 0x0000000498202981 */ /* 0x0000e2000c1e1d00 */
        /* <DEDUP_REMOVED lines=20> */
[-C--:B--2---:R-:W-:Y:S01]  /*1a10*/  FMUL.FTZ R152, R69, R145.reuse ;  /* 0x0000009145987220 */ /* 0x084fe20000410000 */
[----:B------:R-:W-:Y:S01]  /*1a20*/  FADD.FTZ R69, R55, R156 ;  /* 0x0000009c37457221 */ /* 0x000fe20000010000 */
[-C--:B------:R-:W-:Y:S01]  /*1a30*/  FMUL.FTZ R149, R68, R145.reuse ;  /* 0x0000009144957220 */ /* 0x080fe20000410000 */
[----:B------:R-:W-:Y:S02]  /*1a40*/  FMUL.FTZ R153, R70, R145 ;  /* 0x0000009146997220 */ /* 0x000fe40000410000 */
[----:B------:R-:W-:Y:S01]  /*1a50*/  FADD.FTZ R70, R56, R69 ;  /* 0x0000004538467221 */ /* 0x000fe20000010000 */
[----:B---3--:R-:W-:Y:S01]  /*1a60*/  @P2 MOV R64, R32 ;  /* 0x0000002000402202 */ /* 0x008fe20000000f00 */
[----:B------:R-:W-:Y:S01]  /*1a70*/  FMUL.FTZ R68, R108, R149 ;  /* 0x000000956c447220 */ /* 0x000fe20000410000 */
[----:B------:R-:W-:Y:S01]  /*1a80*/  FMUL.FTZ R154, R71, R145 ;  /* 0x00000091479a7220 */ /* 0x000fe20000410000 */
[----:B------:R-:W-:Y:S01]  /*1a90*/  FADD.FTZ R69, R57, R70 ;  /* 0x0000004639457221 */ /* 0x000fe20000010000 */
[----:B------:R-:W0:Y:S01]  /*1aa0*/  S2R R145, SR_TID.X ;  /* 0x0000000000917919 */ /* 0x000e220000002100 */
[----:B------:R-:W-:-:S02]  /*1ab0*/  @P1 FADD.FTZ R68, R68, R64 ;  /* 0x0000004044441221 */ /* 0x000fc40000010000 */
[----:B------:R-:W-:-:S04]  /*1ac0*/  FADD.FTZ R64, R58, R69 ;  /* 0x000000453a407221 */ /* 0x000fc80000010000 */
[----:B------:R-:W-:Y:S01]  /*1ad0*/  FADD.FTZ R71, R59, R64 ;  /* 0x000000403b477221 */ /* 0x000fe20000010000 */
[----:B------:R-:W-:Y:S01]  /*1ae0*/  @P2 MOV R65, R33 ;  /* 0x0000002100412202 */ /* 0x000fe20000000f00 */
[----:B------:R-:W-:Y:S01]  /*1af0*/  FMUL.FTZ R69, R107, R152 ;  /* 0x000000986b457220 */ /* 0x000fe20000410000 */
[----:B------:R-:W-:Y:S01]  /*1b00*/  @P2 MOV R66, R34 ;  /* 0x0000002200422202 */ /* 0x000fe20000000f00 */
[----:B------:R-:W-:Y:S01]  /*1b10*/  FADD.FTZ R64, R60, R71 ;  /* 0x000000473c407221 */ /* 0x000fe20000010000 */
[----:B------:R-:W-:Y:S01]  /*1b20*/  @P2 MOV R67, R35 ;  /* 0x0000002300432202 */ /* 0x000fe20000000f00 */
[----:B------:R-:W-:Y:S01]  /*1b30*/  FMUL.FTZ R70, R106, R153 ;  /* 0x000000996a467220 */ /* 0x000fe20000410000 */
[----:B------:R-:W-:Y:S01]  /*1b40*/  FMUL.FTZ R71, R105, R154 ;  /* 0x0000009a69477220 */ /* 0x000fe20000410000 */
[----:B------:R-:W-:Y:S01]  /*1b50*/  @P1 FADD.FTZ R69, R69, R65 ;  /* 0x0000004145451221 */ /* 0x000fe20000010000 */
[----:B------:R-:W-:Y:S01]  /*1b60*/  FADD.FTZ R65, R61, R64 ;  /* 0x000000403d417221 */ /* 0x000fe20000010000 */
[----:B------:R-:W-:Y:S01]  /*1b70*/  @P1 FADD.FTZ R70, R70, R66 ;  /* 0x0000004246461221 */ /* 0x000fe20000010000 */
[----:B------:R-:W-:-:S02]  /*1b80*/  @P1 FADD.FTZ R71, R71, R67 ;  /* 0x0000004347471221 */ /* 0x000fc40000010000 */
[----:B------:R-:W-:-:S03]  /*1b90*/  FADD.FTZ R64, R62, R65 ;  /* 0x000000413e407221 */ /* 0x000fc60000010000 */
[----:B------:R1:W-:Y:S01]  /*1ba0*/  STG.E.128 desc[UR4][R150.64], R68 ;  /* 0x0000004496007986 */ /* 0x0003e2000c101d04 */
        /* <DEDUP_REMOVED lines=95> */
.L_x_24388:
[----:B------:R-:W2:Y:S01]  /*21a0*/  @!P2 S2R R142, SR_CgaCtaId ;  /* 0x00000000008ea919 */ /* 0x000ea20000008800 */
[----:B------:R-:W-:Y:S01]  /*21b0*/  LOP3.LUT R150, R145, 0x1f, RZ, 0xc0, !PT ;  /* 0x0000001f91967812 */ /* 0x000fe200078ec0ff */
[----:B------:R-:W-:Y:S05]  /*21c0*/  WARPSYNC.ALL ;  /* 0x0000000000007948 */ /* 0x000fea0003800000 */
[----:B------:R-:W-:Y:S02]  /*21d0*/  ISETP.GT.U32.AND P4, PT, R150, 0x3, PT ;  /* 0x000000039600780c */ /* 0x000fe40003f84070 */
[----:B------:R-:W-:Y:S02]  /*21e0*/  @!P2 MOV R65, 0x400 ;  /* 0x000004000041a802 */ /* 0x000fe40000000f00 */
[----:B------:R-:W-:-:S09]  /*21f0*/  LOP3.LUT R66, R66, 0x3, RZ, 0xc0, !PT ;  /* 0x0000000342427812 */ /* 0x000fd200078ec0ff */
[----:B------:R-:W3:Y:S01]  /*2200*/  @!P4 S2R R154, SR_CgaCtaId ;  /* 0x00000000009ac919 */ /* 0x000ee20000008800 */
[----:B------:R-:W-:Y:S02]  /*2210*/  @!P4 MOV R149, 0x400 ;  /* 0x000004000095c802 */ /* 0x000fe40000000f00 */
[----:B--2---:R-:W-:Y:S02]  /*2220*/  @!P2 LEA R142, R142, R65, 0x18 ;  /* 0x000000418e8ea211 */ /* 0x004fe400078ec0ff */
[C---:B------:R-:W-:Y:S02]  /*2230*/  @!P2 IADD3 R65, R67.reuse, R66, RZ ;  /* 0x000000424341a210 */ /* 0x040fe40007ffe0ff */
[----:B------:R-:W-:Y:S02]  /*2240*/  @!P4 IADD3 R67, R67, R150, RZ ;  /* 0x000000964343c210 */ /* 0x000fe40007ffe0ff */
[----:B------:R-:W-:Y:S01]  /*2250*/  @!P2 LEA R142, R65, R142, 0x3 ;  /* 0x0000008e418ea211 */ /* 0x000fe200078e18ff */
[----:B-1----:R-:W-:Y:S01]  /*2260*/  FADD.FTZ R65, R151, R152 ;  /* 0x0000009897417221 */ /* 0x002fe20000010000 */
[----:B------:R-:W-:-:S02]  /*2270*/  MOV R150, RZ ;  /* 0x000000ff00967202 */ /* 0x000fc40000000f00 */
[----:B------:R-:W-:Y:S02]  /*2280*/  @!P4 MOV R150, 0x400 ;  /* 0x000004000096c802 */ /* 0x000fe40000000f00 */
[----:B------:R1:W-:Y:S01]  /*2290*/  @!P2 STS.64 [R142], R64 ;  /* 0x000000408e00a388 */ /* 0x0003e20000000a00 */
[----:B------:R-:W-:Y:S01]  /*22a0*/  BAR.SYNC.DEFER_BLOCKING 0x0 ;  /* 0x0000000000007b1d */ /* 0x000fe20000010000 */
[----:B------:R-:W-:Y:S02]  /*22b0*/  LOP3.LUT P2, RZ, R66, 0x1f, R145, 0xf8, !PT ;  /* 0x0000001f42ff7812 */ /* 0x000fe4000784f891 */
[----:B---3--:R-:W-:Y:S02]  /*22c0*/  @!P4 LEA R154, R154, R149, 0x18 ;  /* 0x000000959a9ac211 */ /* 0x008fe400078ec0ff */
[----:B-1----:R-:W-:Y:S02]  /*22d0*/  CS2R R64, SRZ ;  /* 0x0000000000407805 */ /* 0x002fe4000001ff00 */
[----:B------:R-:W-:Y:S01]  /*22e0*/  @!P4 LEA R149, R67, R154, 0x3 ;  /* 0x0000009a4395c211 */ /* 0x000fe200078e18ff */
[----:B0-----:R-:W0:Y:S04]  /*22f0*/  SHFL.DOWN PT, R151, R150, 0x2, 0x1f ;  /* 0x08401f0096977f89 */ /* 0x001e2800000e0000 */
[----:B------:R-:W-:Y:S01]  /*2300*/  @!P4 LDS.64 R64, [R149] ;  /* 0x000000009540c984 */ /* 0x000fe20000000a00 */
[----:B0-----:R-:W-:-:S02]  /*2310*/  IADD3 R142, R151, R150, RZ ;  /* 0x00000096978e7210 */ /* 0x001fc40007ffe0ff */
[----:B------:R-:W-:Y:S02]  /*2320*/  I2FP.F32.S32 R156, R151 ;  /* 0x00000097009c7245 */ /* 0x000fe40000201400 */
[----:B------:R-:W-:Y:S01]  /*2330*/  I2FP.F32.S32 R67, R142 ;  /* 0x0000008e00437245 */ /* 0x000fe20000201400 */
[----:B------:R-:W0:Y:S01]  /*2340*/  SHFL.DOWN PT, R149, R142, 0x1, 0x1f ;  /* 0x08201f008e957f89 */ /* 0x000e2200000e0000 */
[----:B------:R-:W-:Y:S02]  /*2350*/  I2FP.F32.S32 R151, R150 ;  /* 0x0000009600977245 */ /* 0x000fe40000201400 */
[----:B------:R-:W1:Y:S01]  /*2360*/  MUFU.RCP R154, R67 ;  /* 0x00000043009a7308 */ /* 0x000e620000001000 */
[-C--:B0-----:R-:W-:Y:S01]  /*2370*/  IADD3 R142, R142, R149.reuse, RZ ;  /* 0x000000958e8e7210 */ /* 0x081fe20007ffe0ff */
[----:B------:R-:W0:Y:S01]  /*2380*/  SHFL.DOWN PT, R153, R64, 0x2, 0x1f ;  /* 0x08401f0040997f89 */ /* 0x000e2200000e0000 */
[----:B------:R-:W-:Y:S02]  /*2390*/  I2FP.F32.S32 R150, R149 ;  /* 0x0000009500967245 */ /* 0x000fe40000201400 */
        /* <DEDUP_REMOVED lines=9> */
[----:B------:R-:W-:-:S04]  /*2430*/  FMUL.FTZ R153, R153, R151 ;  /* 0x0000009799997220 */ /* 0x000fc80000410000 */
[----:B------:R-:W0:Y:S01]  /*2440*/  SHFL.DOWN PT, R151, R64, 0x1, 0x1f ;  /* 0x08201f0040977f89 */ /* 0x000e2200000e0000 */
[----:B------:R-:W-:-:S04]  /*2450*/  FMUL.FTZ R153, R153, R156 ;  /* 0x0000009c99997220 */ /* 0x000fc80000410000 */
[----:B------:R-:W-:-:S05]  /*2460*/  FFMA.FTZ R65, R154, R153, R65 ;  /* 0x000000999a417223 */ /* 0x000fca0000010041 */
[----:B------:R-:W1:Y:S01]  /*2470*/  SHFL.DOWN PT, R66, R65, 0x1, 0x1f ;  /* 0x08201f0041427f89 */ /* 0x000e6200000e0000 */
[----:B0-----:R-:W-:-:S04]  /*2480*/  FMUL.FTZ R152, R151, R150 ;  /* 0x0000009697987220 */ /* 0x001fc80000410000 */
[----:B------:R-:W-:Y:S01]  /*2490*/  FFMA.FTZ R145, R67, R64, R152 ;  /* 0x0000004043917223 */ /* 0x000fe20000010098 */
[----:B------:R-:W-:Y:S01]  /*24a0*/  FADD.FTZ R64, R64, -R151 ;  /* 0x8000009740407221 */ /* 0x000fe20000010000 */
[----:B------:R-:W0:Y:S02]  /*24b0*/  LDC R152, c[0x0][0x2d8] ;  /* 0x0000b600ff987b82 */ /* 0x000e240000000800 */
[----:B---3--:R-:W-:Y:S01]  /*24c0*/  FMUL.FTZ R145, R142, R145 ;  /* 0x000000918e917220 */ /* 0x008fe20000410000 */
[----:B------:R-:W-:Y:S01]  /*24d0*/  FMUL.FTZ R64, R64, R64 ;  /* 0x0000004040407220 */ /* 0x000fe20000410000 */
[----:B-1----:R-:W-:-:S03]  /*24e0*/  FADD.FTZ R149, R65, R66 ;  /* 0x0000004241957221 */ /* 0x002fc60000010000 */
[----:B------:R-:W-:Y:S01]  /*24f0*/  FMUL.FTZ R64, R67, R64 ;  /* 0x0000004043407220 */ /* 0x000fe20000410000 */
[----:B------:R-:W1:Y:S01]  /*2500*/  SHFL.IDX PT, R145, R145, RZ, 0x1f ;  /* 0x00001fff91917589 */ /* 0x000e6200000e0000 */
[----:B------:R-:W2:Y:S02]  /*2510*/  @!P2 LDC.64 R66, c[0x0][0x250] ;  /* 0x00009400ff42ab82 */ /* 0x000ea40000000a00 */
[----:B------:R-:W-:-:S04]  /*2520*/  FMUL.FTZ R64, R64, R150 ;  /* 0x0000009640407220 */ /* 0x000fc80000410000 */
[----:B------:R-:W-:-:S06]  /*2530*/  FFMA.FTZ R149, R142, R64, R149 ;  /* 0x000000408e957223 */ /* 0x000fcc0000010095 */
[----:B------:R-:W0:Y:S01]  /*2540*/  SHFL.IDX PT, R149, R149, RZ, 0x1f ;  /* 0x00001fff95957589 */ /* 0x000e2200000e0000 */
[----:B-1----:R-:W-:Y:S01]  /*2550*/  FSEL R64, R145, RZ, !P3 ;  /* 0x000000ff91407208 */ /* 0x002fe20005800000 */
[----:B--2---:R-:W-:-:S04]  /*2560*/  @!P2 IMAD.WIDE R150, R137, 0x4, R66 ;  /* 0x000000048996a825 */ /* 0x004fc800078e0242 */
[----:B------:R-:W-:Y:S01]  /*2570*/  FMUL.FTZ R67, R145, R145 ;  /* 0x0000009191437220 */ /* 0x000fe20000410000 */
[--C-:B------:R-:W-:Y:S01]  /*2580*/  FADD.FTZ R65, R44, -R64.reuse ;  /* 0x800000402c417221 */ /* 0x100fe20000010000 */
[----:B------:R-:W-:-:S03]  /*2590*/  FADD.FTZ R66, R45, -R64 ;  /* 0x800000402d427221 */ /* 0x000fc60000010000 */
[----:B------:R-:W-:Y:S01]  /*25a0*/  FSEL R142, R67, RZ, P3 ;  /* 0x000000ff438e7208 */ /* 0x000fe20001800000 */
[----:B------:R-:W1:Y:S01]  /*25b0*/  LDC.64 R44, c[0x0][0x2b8] ;  /* 0x0000ae00ff2c7b82 */ /* 0x000e620000000a00 */
[--C-:B------:R-:W-:Y:S01]  /*25c0*/  FADD.FTZ R36, R36, -R64.reuse ;  /* 0x8000004024247221 */ /* 0x100fe20000010000 */
[--C-:B------:R-:W-:Y:S01]  /*25d0*/  FADD.FTZ R37, R37, -R64.reuse ;  /* 0x8000004025257221 */ /* 0x100fe20000010000 */
[--C-:B------:R-:W-:Y:S01]  /*25e0*/  FADD.FTZ R38, R38, -R64.reuse ;  /* 0x8000004026267221 */ /* 0x100fe20000010000 */
[----:B------:R-:W-:Y:S01]  /*25f0*/  FADD.FTZ R39, R39, -R64 ;  /* 0x8000004027277221 */ /* 0x000fe20000010000 */
[----:B0-----:R-:W-:Y:S01]  /*2600*/  FFMA.FTZ R67, R149, UR10, R152 ;  /* 0x0000000a95437c23 */ /* 0x001fe20008010098 */
[--C-:B------:R-:W-:Y:S01]  /*2610*/  FADD.FTZ R40, R40, -R64.reuse ;  /* 0x8000004028287221 */ /* 0x100fe20000010000 */
[----:B------:R-:W-:Y:S01]  /*2620*/  FADD.FTZ R41, R41, -R64 ;  /* 0x8000004029297221 */ /* 0x000fe20000010000 */
[----:B------:R-:W0:Y:S01]  /*2630*/  @!P2 LDC.64 R152, c[0x0][0x258] ;  /* 0x00009600ff98ab82 */ /* 0x000e220000000a00 */
[----:B------:R-:W-:Y:S01]  /*2640*/  FADD.FTZ R142, R67, R142 ;  /* 0x0000008e438e7221 */ /* 0x000fe20000010000 */
[--C-:B------:R-:W-:Y:S01]  /*2650*/  FADD.FTZ R67, R49, -R64.reuse ;  /* 0x8000004031437221 */ /* 0x100fe20000010000 */
[--C-:B------:R-:W-:Y:S01]  /*2660*/  FADD.FTZ R42, R42, -R64.reuse ;  /* 0x800000402a2a7221 */ /* 0x100fe20000010000 */
[--C-:B------:R-:W-:Y:S01]  /*2670*/  FADD.FTZ R43, R43, -R64.reuse ;  /* 0x800000402b2b7221 */ /* 0x100fe20000010000 */
[----:B------:R-:W2:Y:S01]  /*2680*/  MUFU.RSQ R49, R142 ;  /* 0x0000008e00317308 */ /* 0x000ea20000001400 */
        /* <DEDUP_REMOVED lines=21> */
[--C-:B------:R-:W-:Y:S01]  /*27e0*/  FADD.FTZ R62, R62, -R64.reuse ;  /* 0x800000403e3e7221 */ /* 0x100fe20000010000 */
[--C-:B------:R-:W-:Y:S01]  /*27f0*/  FADD.FTZ R63, R63, -R64.reuse ;  /* 0x800000403f3f7221 */ /* 0x100fe20000010000 */
[--C-:B------:R-:W-:Y:S01]  /*2800*/  FADD.FTZ R68, R68, -R64.reuse ;  /* 0x8000004044447221 */ /* 0x100fe20000010000 */
[--C-:B------:R-:W-:Y:S01]  /*2810*/  FADD.FTZ R69, R69, -R64.reuse ;  /* 0x8000004045457221 */ /* 0x100fe20000010000 */
[----:B------:R-:W-:Y:S01]  /*2820*/  FADD.FTZ R70, R70, -R64 ;  /* 0x8000004046467221 */ /* 0x000fe20000010000 */
[----:B-1----:R-:W-:-:S04]  /*2830*/  IMAD.WIDE.U32 R150, R140, 0x10, R44 ;  /* 0x000000108c967825 */ /* 0x002fc800078e002c */
[----:B------:R-:W-:Y:S01]  /*2840*/  FFMA.FTZ R39, R87, R39, R72 ;  /* 0x0000002757277223 */ /* 0x000fe20000010048 */
[----:B------:R-:W-:Y:S01]  /*2850*/  FFMA.FTZ R38, R102, R38, R15 ;  /* 0x0000002666267223 */ /* 0x000fe2000001000f */
[----:B------:R-:W-:Y:S01]  /*2860*/  FFMA.FTZ R37, R103, R37, R31 ;  /* 0x0000002567257223 */ /* 0x000fe2000001001f */
[----:B------:R-:W-:Y:S01]  /*2870*/  FFMA.FTZ R36, R104, R36, R16 ;  /* 0x0000002468247223 */ /* 0x000fe20000010010 */
        /* <DEDUP_REMOVED lines=10> */
[----:B------:R-:W-:-:S04]  /*2920*/  IMAD.WIDE.U32 R154, R141, 0x10, R44 ;  /* 0x000000108d9a7825 */ /* 0x000fc800078e002c */
[----:B------:R-:W-:Y:S01]  /*2930*/  FFMA.FTZ R41, R90, R41, R75 ;  /* 0x000000295a297223 */ /* 0x000fe2000001004b */
[----:B------:R-:W-:Y:S01]  /*2940*/  FFMA.FTZ R43, R91, R43, R76 ;  /* 0x0000002b5b2b7223 */ /* 0x000fe2000001004c */
[----:B------:R1:W-:Y:S01]  /*2950*/  STG.E.128 desc[UR4][R150.64], R36 ;  /* 0x0000002496007986 */ /* 0x0003e2000c101d04 */
[----:B------:R-:W-:Y:S01]  /*2960*/  FFMA.FTZ R40, R19, R40, R12 ;  /* 0x0000002813287223 */ /* 0x000fe2000001000c */
[C---:B------:R-:W-:Y:S01]  /*2970*/  FMUL.FTZ R48, R49.reuse, R48 ;  /* 0x0000003031307220 */ /* 0x040fe20000410000 */
[C---:B------:R-:W-:Y:S01]  /*2980*/  FMUL.FTZ R67, R49.reuse, R67 ;  /* 0x0000004331437220 */ /* 0x040fe20000410000 */
[C---:B------:R-:W-:Y:S01]  /*2990*/  FMUL.FTZ R50, R49.reuse, R50 ;  /* 0x0000003231327220 */ /* 0x040fe20000410000 */
[C---:B------:R-:W-:Y:S01]  /*29a0*/  FMUL.FTZ R65, R49.reuse, R51 ;  /* 0x0000003331417220 */ /* 0x040fe20000410000 */
[C---:B------:R-:W-:Y:S01]  /*29b0*/  FMUL.FTZ R52, R49.reuse, R52 ;  /* 0x0000003431347220 */ /* 0x040fe20000410000 */
        /* <DEDUP_REMOVED lines=11> */
[----:B-1----:R-:W-:Y:S01]  /*2a70*/  FFMA.FTZ R39, R89, R142, R74 ;  /* 0x0000008e59277223 */ /* 0x002fe2000001004a */
[----:B------:R-:W-:Y:S01]  /*2a80*/  FFMA.FTZ R38, R18, R42, R13 ;  /* 0x0000002a12267223 */ /* 0x000fe2000001000d */
[----:B------:R-:W-:Y:S01]  /*2a90*/  FFMA.FTZ R37, R88, R140, R73 ;  /* 0x0000008c58257223 */ /* 0x000fe20000010049 */
[----:B------:R-:W-:Y:S01]  /*2aa0*/  FFMA.FTZ R36, R17, R71, R14 ;  /* 0x0000004711247223 */ /* 0x000fe2000001000e */
[----:B------:R-:W-:Y:S01]  /*2ab0*/  FFMA.FTZ R42, R20, R46, R11 ;  /* 0x0000002e142a7223 */ /* 0x000fe2000001000b */
[C---:B------:R-:W-:Y:S01]  /*2ac0*/  FMUL.FTZ R51, R49.reuse, R63 ;  /* 0x0000003f31337220 */ /* 0x040fe20000410000 */
[C---:B------:R-:W-:Y:S01]  /*2ad0*/  FMUL.FTZ R68, R49.reuse, R68 ;  /* 0x0000004431447220 */ /* 0x040fe20000410000 */
[C---:B------:R-:W-:Y:S01]  /*2ae0*/  FMUL.FTZ R69, R49.reuse, R69 ;  /* 0x0000004531457220 */ /* 0x040fe20000410000 */
[----:B------:R0:W-:Y:S01]  /*2af0*/  STG.E.128 desc[UR4][R152.64], R36 ;  /* 0x0000002498007986 */ /* 0x0001e2000c101d04 */
        /* <DEDUP_REMOVED lines=9> */
[----:B------:R-:W-:Y:S01]  /*2b90*/  IADD3 R137, R137, UR12, RZ ;  /* 0x0000000c89897c10 */ /* 0x000fe2000fffe0ff */
[--C-:B------:R-:W-:Y:S01]  /*2ba0*/  IMAD.WIDE.U32 R140, R143, 0x10, R44.reuse ;  /* 0x000000108f8c7825 */ /* 0x100fe200078e002c */
[----:B------:R-:W-:Y:S02]  /*2bb0*/  SEL R142, RZ, 0x1, P1 ;  /* 0x00000001ff8e7807 */ /* 0x000fe40000800000 */
[----:B------:R-:W-:Y:S01]  /*2bc0*/  ISETP.GE.AND P2, PT, R137, UR13, PT ;  /* 0x0000000d89007c0c */ /* 0x000fe2000bf46270 */
[----:B------:R-:W-:-:S04]  /*2bd0*/  IMAD.WIDE.U32 R146, R146, 0x10, R44 ;  /* 0x0000001092927825 */ /* 0x000fc800078e002c */
[----:B0-----:R-:W-:Y:S01]  /*2be0*/  FFMA.FTZ R39, R93, R65, R78 ;  /* 0x000000415d277223 */ /* 0x001fe2000001004e */
[----:B------:R-:W-:Y:S01]  /*2bf0*/  FFMA.FTZ R38, R22, R50, R9 ;  /* 0x0000003216267223 */ /* 0x000fe20000010009 */
[----:B------:R-:W-:Y:S01]  /*2c00*/  FFMA.FTZ R37, R92, R67, R77 ;  /* 0x000000435c257223 */ /* 0x000fe2000001004d */
[----:B------:R-:W-:Y:S01]  /*2c10*/  FFMA.FTZ R36, R21, R48, R10 ;  /* 0x0000003015247223 */ /* 0x000fe2000001000a */
[----:B------:R-:W-:-:S04]  /*2c20*/  IMAD.WIDE.U32 R148, R148, 0x10, R44 ;  /* 0x0000001094947825 */ /* 0x000fc800078e002c */
[----:B-1----:R-:W-:Y:S01]  /*2c30*/  FFMA.FTZ R43, R95, R55, R80 ;  /* 0x000000375f2b7223 */ /* 0x002fe20000010050 */
        /* <DEDUP_REMOVED lines=15> */
[----:B------:R0:W-:Y:S01]  /*2d30*/  STG.E.128 desc[UR4][R148.64], R52 ;  /* 0x0000003494007986 */ /* 0x0001e2000c101d04 */
[----:B------:R-:W-:Y:S05]  /*2d40*/  @!P2 BRA `(.L_x_24377) ;  /* 0xffffffdc00f0a947 */ /* 0x000fea000383ffff */
[----:B------:R-:W-:Y:S05]  /*2d50*/  EXIT ;  /* 0x000000000000794d */ /* 0x000fea0003800000 */
.L_x_24376:
[----:B------:R-:W-:Y:S01]  /*2d60*/  HFMA2.MMA R155, -RZ, RZ, 0, 5.9604644775390625e-08 ;  /* 0x00000001ff9b7435 */ /* 0x000fe200000001ff */
[----:B------:R-:W-:Y:S02]  /*2d70*/  MOV R154, R65 ;  /* 0x00000041009a7202 */ /* 0x000fe40000000f00 */
[----:B------:R-:W-:Y:S02]  /*2d80*/  MOV R156, 0x1f ;  /* 0x0000001f009c7802 */ /* 0x000fe40000000f00 */
[----:B------:R-:W-:-:S07]  /*2d90*/  MOV R153, 0xffffffff ;  /* 0xffffffff00997802 */ /* 0x000fce0000000f00 */
[----:B------:R-:W-:Y:S05]  /*2da0*/  WARPSYNC.COLLECTIVE R153, `(.L_x_24378) ;  /* 0x0000000099087348 */ /* 0x000fea0003c00000 */
[----:B------:R0:W1:Y:S02]  /*2db0*/  SHFL.BFLY P4, R152, R154, R155, R156 ;  /* 0x0c00009b9a987389 */ /* 0x000064000008009c */
[----:B01----:R-:W-:Y:S01]  /*2dc0*/  ENDCOLLECTIVE ;  /* 0x000000000000791b */ /* 0x003fe20003800000 */
.L_x_24378:
[----:B------:R-:W-:Y:S01]  /*2dd0*/  HFMA2.MMA R155, -RZ, RZ, 0, 1.1920928955078125e-07 ;  /* 0x00000002ff9b7435 */ /* 0x000fe200000001ff */
[----:B------:R-:W-:-:S05]  /*2de0*/  MOV R64, R152 ;  /* 0x0000009800407202 */ /* 0x000fca0000000f00 */
[----:B------:R-:W-:-:S05]  /*2df0*/  FADD.FTZ R142, R65, R64 ;  /* 0x00000040418e7221 */ /* 0x000fca0000010000 */
[----:B------:R-:W-:-:S07]  /*2e00*/  MOV R154, R142 ;  /* 0x0000008e009a7202 */ /* 0x000fce0000000f00 */
[----:B------:R-:W-:Y:S05]  /*2e10*/  WARPSYNC.COLLECTIVE R153, `(.L_x_24379) ;  /* 0x0000000099087348 */ /* 0x000fea0003c00000 */
[----:B------:R0:W1:Y:S02]  /*2e20*/  SHFL.BFLY P4, R152, R154, R155, R156 ;  /* 0x0c00009b9a987389 */ /* 0x000064000008009c */
[----:B01----:R-:W-:Y:S01]  /*2e30*/  ENDCOLLECTIVE ;  /* 0x000000000000791b */ /* 0x003fe20003800000 */
.L_x_24379:
[----:B------:R-:W-:Y:S01]  /*2e40*/  HFMA2.MMA R155, -RZ, RZ, 0, 2.384185791015625e-07 ;  /* 0x00000004ff9b7435 */ /* 0x000fe200000001ff */
[----:B------:R-:W-:-:S05]  /*2e50*/  MOV R149, R152 ;  /* 0x0000009800957202 */ /* 0x000fca0000000f00 */
[----:B------:R-:W-:-:S05]  /*2e60*/  FADD.FTZ R149, R142, R149 ;  /* 0x000000958e957221 */ /* 0x000fca0000010000 */
[----:B------:R-:W-:-:S07]  /*2e70*/  MOV R154, R149 ;  /* 0x00000095009a7202 */ /* 0x000fce0000000f00 */
[----:B------:R-:W-:Y:S05]  /*2e80*/  WARPSYNC.COLLECTIVE R153, `(.L_x_24380) ;  /* 0x0000000099087348 */ /* 0x000fea0003c00000 */
[----:B------:R0:W1:Y:S02]  /*2e90*/  SHFL.BFLY P4, R152, R154, R155, R156 ;  /* 0x0c00009b9a987389 */ /* 0x000064000008009c */
[----:B01----:R-:W-:Y:S01]  /*2ea0*/  ENDCOLLECTIVE ;  /* 0x000000000000791b */ /* 0x003fe20003800000 */
.L_x_24380:
[----:B------:R-:W-:Y:S01]  /*2eb0*/  HFMA2.MMA R155, -RZ, RZ, 0, 4.76837158203125e-07 ;  /* 0x00000008ff9b7435 */ /* 0x000fe200000001ff */
[----:B------:R-:W-:-:S05]  /*2ec0*/  MOV R64, R152 ;  /* 0x0000009800407202 */ /* 0x000fca0000000f00 */
[----:B------:R-:W-:-:S05]  /*2ed0*/  FADD.FTZ R150, R149, R64 ;  /* 0x0000004095967221 */ /* 0x000fca0000010000 */
[----:B------:R-:W-:-:S07]  /*2ee0*/  MOV R154, R150 ;  /* 0x00000096009a7202 */ /* 0x000fce0000000f00 */
[----:B------:R-:W-:Y:S05]  /*2ef0*/  WARPSYNC.COLLECTIVE R153, `(.L_x_24381) ;  /* 0x0000000099087348 */ /* 0x000fea0003c00000 */
[----:B------:R0:W1:Y:S02]  /*2f00*/  SHFL.BFLY P4, R152, R154, R155, R156 ;  /* 0x0c00009b9a987389 */ /* 0x000064000008009c */
[----:B01----:R-:W-:Y:S01]  /*2f10*/  ENDCOLLECTIVE ;  /* 0x000000000000791b */ /* 0x003fe20003800000 */
.L_x_24381:
[----:B------:R-:W-:Y:S01]  /*2f20*/  HFMA2.MMA R155, -RZ, RZ, 0, 9.5367431640625e-07 ;  /* 0x00000010ff9b7435 */ /* 0x000fe200000001ff */
[----:B------:R-:W-:-:S05]  /*2f30*/  MOV R151, R152 ;  /* 0x0000009800977202 */ /* 0x000fca0000000f00 */
[----:B------:R-:W-:-:S05]  /*2f40*/  FADD.FTZ R151, R150, R151 ;  /* 0x0000009796977221 */ /* 0x000fca0000010000 */
[----:B------:R-:W-:-:S07]  /*2f50*/  MOV R154, R151 ;  /* 0x00000097009a7202 */ /* 0x000fce0000000f00 */
[----:B------:R-:W-:Y:S05]  /*2f60*/  WARPSYNC.COLLECTIVE R153, `(.L_x_24382) ;  /* 0x0000000099087348 */ /* 0x000fea0003c00000 */
[----:B------:R0:W1:Y:S02]  /*2f70*/  SHFL.BFLY P4, R152, R154, R155, R156 ;  /* 0x0c00009b9a987389 */ /* 0x000064000008009c */
[----:B01----:R-:W-:Y:S01]  /*2f80*/  ENDCOLLECTIVE ;  /* 0x000000000000791b */ /* 0x003fe20003800000 */
.L_x_24382:
        /* <DEDUP_REMOVED lines=72> */
.L_x_24383:
[----:B------:R-:W-:Y:S01]  /*3410*/  HFMA2.MMA R155, -RZ, RZ, 0, 1.1920928955078125e-07 ;  /* 0x00000002ff9b7435 */ /* 0x000fe200000001ff */
[----:B------:R-:W-:-:S05]  /*3420*/  MOV R142, R152 ;  /* 0x00000098008e7202 */ /* 0x000fca0000000f00 */
[----:B------:R-:W-:-:S05]  /*3430*/  FADD.FTZ R142, R65, R142 ;  /* 0x0000008e418e7221 */ /* 0x000fca0000010000 */
[----:B------:R-:W-:-:S07]  /*3440*/  MOV R154, R142 ;  /* 0x0000008e009a7202 */ /* 0x000fce0000000f00 */
[----:B------:R-:W-:Y:S05]  /*3450*/  WARPSYNC.COLLECTIVE R153, `(.L_x_24384) ;  /* 0x0000000099087348 */ /* 0x000fea0003c00000 */
[----:B------:R0:W1:Y:S02]  /*3460*/  SHFL.BFLY P4, R152, R154, R155, R156 ;  /* 0x0c00009b9a987389 */ /* 0x000064000008009c */
[----:B01----:R-:W-:Y:S01]  /*3470*/  ENDCOLLECTIVE ;  /* 0x000000000000791b */ /* 0x003fe20003800000 */
.L_x_24384:
[----:B------:R-:W-:Y:S01]  /*3480*/  HFMA2.MMA R155, -RZ, RZ, 0, 2.384185791015625e-07 ;  /* 0x00000004ff9b7435 */ /* 0x000fe200000001ff */
[----:B------:R-:W-:-:S05]  /*3490*/  MOV R149, R152 ;  /* 0x0000009800957202 */ /* 0x000fca0000000f00 */
[----:B------:R-:W-:-:S05]  /*34a0*/  FADD.FTZ R149, R142, R149 ;  /* 0x000000958e957221 */ /* 0x000fca0000010000 */
[----:B------:R-:W-:-:S07]  /*34b0*/  MOV R154, R149 ;  /* 0x00000095009a7202 */ /* 0x000fce0000000f00 */
[----:B------:R-:W-:Y:S05]  /*34c0*/  WARPSYNC.COLLECTIVE R153, `(.L_x_24385) ;  /* 0x0000000099087348 */ /* 0x000fea0003c00000 */
[----:B------:R0:W1:Y:S02]  /*34d0*/  SHFL.BFLY P4, R152, R154, R155, R156 ;  /* 0x0c00009b9a987389 */ /* 0x000064000008009c */
[----:B01----:R-:W-:Y:S01]  /*34e0*/  ENDCOLLECTIVE ;  /* 0x000000000000791b */ /* 0x003fe20003800000 */
.L_x_24385:
[----:B------:R-:W-:Y:S01]  /*34f0*/  HFMA2.MMA R155, -RZ, RZ, 0, 4.76837158203125e-07 ;  /* 0x00000008ff9b7435 */ /* 0x000fe200000001ff */
[----:B------:R-:W-:-:S05]  /*3500*/  MOV R150, R152 ;  /* 0x0000009800967202 */ /* 0x000fca0000000f00 */
[----:B------:R-:W-:-:S05]  /*3510*/  FADD.FTZ R150, R149, R150 ;  /* 0x0000009695967221 */ /* 0x000fca0000010000 */
[----:B------:R-:W-:-:S07]  /*3520*/  MOV R154, R150 ;  /* 0x00000096009a7202 */ /* 0x000fce0000000f00 */
[----:B------:R-:W-:Y:S05]  /*3530*/  WARPSYNC.COLLECTIVE R153, `(.L_x_24386) ;  /* 0x0000000099087348 */ /* 0x000fea0003c00000 */
[----:B------:R0:W1:Y:S02]  /*3540*/  SHFL.BFLY P4, R152, R154, R155, R156 ;  /* 0x0c00009b9a987389 */ /* 0x000064000008009c */
[----:B01----:R-:W-:Y:S01]  /*3550*/  ENDCOLLECTIVE ;  /* 0x000000000000791b */ /* 0x003fe20003800000 */
.L_x_24386:
[----:B------:R-:W-:Y:S01]  /*3560*/  HFMA2.MMA R155, -RZ, RZ, 0, 9.5367431640625e-07 ;  /* 0x00000010ff9b7435 */ /* 0x000fe200000001ff */
[----:B------:R-:W-:-:S05]  /*3570*/  MOV R151, R152 ;  /* 0x0000009800977202 */ /* 0x000fca0000000f00 */
[----:B------:R-:W-:-:S05]  /*3580*/  FADD.FTZ R151, R150, R151 ;  /* 0x0000009796977221 */ /* 0x000fca0000010000 */
[----:B------:R-:W-:-:S07]  /*3590*/  MOV R154, R151 ;  /* 0x00000097009a7202 */ /* 0x000fce0000000f00 */
[----:B------:R-:W-:Y:S05]  /*35a0*/  WARPSYNC.COLLECTIVE R153, `(.L_x_24387) ;  /* 0x0000000099087348 */ /* 0x000fea0003c00000 */
[----:B------:R0:W1:Y:S02]  /*35b0*/  SHFL.BFLY P4, R152, R154, R155, R156 ;  /* 0x0c00009b9a987389 */ /* 0x000064000008009c */
[----:B01----:R-:W-:Y:S01]  /*35c0*/  ENDCOLLECTIVE ;  /* 0x000000000000791b */ /* 0x003fe20003800000 */
.L_x_24387:
[----:B------:R-:W-:Y:S05]  /*35d0*/  BRA `(.L_x_24388) ;  /* 0xffffffe800f07947 */ /* 0x000fea000383ffff */
.L_x_24389:
        /* <DEDUP_REMOVED lines=10> */
.L_x_30317:


//--------------------- .text._ZN10layer_norm13ln_fwd_kernelINS_13Kernel_traitsI6__halfffffjLj4096ELj1ELj1ELj4ELj16ENS_18Kernel_traits_baseILj4096ES2_ffffjLj128EEEEELb0ELb1ELb1ELb0EEEvNS_9FwdParamsE --------------------------
	.section	.text._ZN10layer_norm13ln_fwd_kernelINS_13Kernel_traitsI6__halfffffjLj4096ELj1ELj1ELj4ELj16ENS_18Kernel_traits_baseILj4096ES2_ffffjLj128EEEEELb0ELb1ELb1ELb0EEEvNS_9FwdParamsE,"ax",@progbits
	.align	128
        .global         _ZN10layer_norm13ln_fwd_kernelINS_13Kernel_traitsI6__halfffffjLj4096ELj1ELj1ELj4ELj16ENS_18Kernel_traits_baseILj4096ES2_ffffjLj128EEEEELb0ELb1ELb1ELb0EEEvNS_9FwdParamsE
        .type           _ZN10layer_norm13ln_fwd_kernelINS_13Kernel_traitsI6__halfffffjLj4096ELj1ELj1ELj4ELj16ENS_18Kernel_traits_baseILj4096ES2_ffffjLj128EEEEELb0ELb1ELb1ELb0EEEvNS_9FwdParamsE,@function
        .size           _ZN10layer_norm13ln_fwd_kernelINS_13Kernel_traitsI6__halfffffjLj4096ELj1ELj1ELj4ELj16ENS_18Kernel_traits_baseILj4096ES2_ffffjLj128EEEEELb0ELb1ELb1ELb0EEEvNS_9FwdParamsE,(.L_x_30318 - _ZN10layer_norm13ln_fwd_kernelINS_13Kernel_traitsI6__halfffffjLj4096ELj1ELj1ELj4ELj16ENS_18Kernel_traits_baseILj4096ES2_ffffjLj128EEEEELb0ELb1ELb1ELb0EEEvNS_9FwdParamsE)
        .other          _ZN10layer_norm13ln_fwd_kernelINS_13Kernel_traitsI6__halfffffjLj4096ELj1ELj1ELj4ELj16ENS_18Kernel_traits_baseILj4096ES2_ffffjLj128EEEEELb0ELb1ELb1ELb0EEEvNS_9FwdParamsE,@"STO_CUDA_ENTRY STV_DEFAULT"
_ZN10layer_norm13ln_fwd_kernelINS_13Kernel_traitsI6__halfffffjLj4096ELj1ELj1ELj4ELj16ENS_18Kernel_traits_baseILj4096ES2_ffffjLj128EEEEELb0ELb1ELb1ELb0EEEvNS_9FwdParamsE:
.text._ZN10layer_norm13ln_fwd_kernelINS_13Kernel_traitsI6__halfffffjLj4096ELj1ELj1ELj4ELj16ENS_18Kernel_traits_baseILj4096ES2_ffffjLj128EEEEELb0ELb1ELb1ELb0EEEvNS_9FwdParamsE:
        /* <DEDUP_REMOVED lines=34> */
[----:B------:R-:W-:-:S02]  /*0220*/  LOP3.LUT R55, R55, 0x80, RZ, 0xfc, !PT ;  /* 0x0000008037377812 */ /* 0x000fc400078efcff */
[----:B0-----:R-:W-:-:S07]  /*0230*/  @!P1 CS2R R4, SRZ ;  /* 0x0000000000049805 */ /* 0x001fce000001ff00 */
.L_x_24391:
[----:B------:R-:W-:Y:S05]  /*0240*/  BSYNC B0 ;  /* 0x0000000000007941 */ /* 0x000fea0003800000 */
.L_x_24390:
        /* <DEDUP_REMOVED lines=17> */
.L_x_24393:
[----:B------:R-:W-:Y:S05]  /*0360*/  BSYNC B0 ;  /* 0x0000000000007941 */ /* 0x000fea0003800000 */
.L_x_24392:
        /* <DEDUP_REMOVED lines=17> */
.L_x_24395:
[----:B------:R-:W-:Y:S05]  /*0480*/  BSYNC B0 ;  /* 0x0000000000007941 */ /* 0x000fea0003800000 */
.L_x_24394:
        /* <DEDUP_REMOVED lines=17> */
.L_x_24397:
[----:B------:R-:W-:Y:S05]  /*05a0*/  BSYNC B0 ;  /* 0x0000000000007941 */ /* 0x000fea0003800000 */
.L_x_24396:
        /* <DEDUP_REMOVED lines=17> */
.L_x_24399:
[----:B------:R-:W-:Y:S05]  /*06c0*/  BSYNC B0 ;  /* 0x0000000000007941 */ /* 0x000fea0003800000 */
.L_x_24398:
        /* <DEDUP_REMOVED lines=19> */
.L_x_24401:
[----:B------:R-:W-:Y:S05]  /*0800*/  BSYNC B0 ;  /* 0x0000000000007941 */ /* 0x000fea0003800000 */
.L_x_24400:
        /* <DEDUP_REMOVED lines=19> */
.L_x_24403:
[----:B------:R-:W-:Y:S05]  /*0940*/  BSYNC B0 ;  /* 0x0000000000007941 */ /* 0x000fea0003800000 */
.L_x_24402:
        /* <DEDUP_REMOVED lines=18> */
.L_x_24405:
[----:B------:R-:W-:Y:S05]  /*0a70*/  BSYNC B0 ;  /* 0x0000000000007941 */ /* 0x000fea0003800000 */
.L_x_24404:
[----:B------:R-:W0:Y:S02]  /*0a80*/  S2UR UR6, SR_CTAID.X ;  /* 0x00000000000679c3 */ /* 0x000e240000002500 */
[----:B0-----:R-:W-:Y:S01]  /*0a90*/  LEA.HI R22, R0, UR6, RZ, 0x19 ;  /* 0x0000000600167c11 */ /* 0x001fe2000f8fc8ff */
[----:B------:R-:W-:-:S03]  /*0aa0*/  ULDC UR6, c[0x0][0x214] ;  /* 0x0000850000067ab9 */ /* 0x000fc60000000800 */
[----:B------:R-:W-:-:S13]  /*0ab0*/  ISETP.GE.AND P1, PT, R22, UR6, PT ;  /* 0x0000000616007c0c */ /* 0x000fda000bf26270 */
[----:B------:R-:W-:Y:S05]  /*0ac0*/  @P1 EXIT ;  /* 0x000000000000194d */ /* 0x000fea0003800000 */
[----:B------:R-:W-:Y:S01]  /*0ad0*/  SHF.R.S32.HI R54, RZ, 0x2, R54 ;  /* 0x00000002ff367819 */ /* 0x000fe20000011436 */
[----:B------:R-:W-:Y:S01]  /*0ae0*/  HFMA2.MMA R146, -RZ, RZ, 0, 5.9604644775390625e-08 ;  /* 0x00000001ff927435 */ /* 0x000fe200000001ff */
[--C-:B-----5:R-:W-:Y:S01]  /*0af0*/  SHF.R.U64 R68, R24, 0x10, R25.reuse ;  /* 0x0000001018447819 */ /* 0x120fe20000001219 */
[----:B------:R-:W-:Y:S01]  /*0b00*/  ULDC.U8 UR6, c[0x0][0x2a0] ;  /* 0x0000a80000067ab9 */ /* 0x000fe20000000000 */
[----:B------:R-:W-:Y:S01]  /*0b10*/  MOV R66, R25 ;  /* 0x0000001900427202 */ /* 0x000fe20000000f00 */
[----:B------:R-:W-:Y:S01]  /*0b20*/  UISETP.NE.AND UP0, UPT, UR6, URZ, UPT ;  /* 0x0000003f0600728c */ /* 0x000fe2000bf05270 */
[----:B------:R-:W-:Y:S01]  /*0b30*/  SHF.R.U32.HI R96, RZ, 0x10, R25 ;  /* 0x00000010ff607819 */ /* 0x000fe20000011619 */
[----:B------:R-:W-:Y:S01]  /*0b40*/  ULDC UR7, c[0x0][0x29c] ;  /* 0x0000a70000077ab9 */ /* 0x000fe20000000800 */
[----:B------:R-:W-:Y:S01]  /*0b50*/  MOV R64, R24 ;  /* 0x0000001800407202 */ /* 0x000fe20000000f00 */
[----:B------:R-:W-:Y:S01]  /*0b60*/  ULDC UR6, c[0x0][0x290] ;  /* 0x0000a40000067ab9 */ /* 0x000fe20000000800 */
[C---:B------:R-:W-:Y:S01]  /*0b70*/  SHF.L.U32 R25, R0.reuse, 0x5, RZ ;  /* 0x0000000500197819 */ /* 0x040fe200000006ff */
[----:B------:R-:W-:Y:S01]  /*0b80*/  HADD2.F32 R96, -RZ, R96.H0_H0 ;  /* 0x20000060ff607230 */ /* 0x000fe20000004100 */
[----:B------:R-:W-:Y:S01]  /*0b90*/  LOP3.LUT R24, R0, 0x60, RZ, 0xc0, !PT ;  /* 0x0000006000187812 */ /* 0x000fe200078ec0ff */
[----:B------:R-:W-:Y:S01]  /*0ba0*/  ULDC.64 UR8, c[0x0][0x210] ;  /* 0x0000840000087ab9 */ /* 0x000fe20000000a00 */
[----:B------:R-:W-:-:S02]  /*0bb0*/  LOP3.LUT R23, R54, 0x7f, RZ, 0xc0, !PT ;  /* 0x0000007f36177812 */ /* 0x000fc400078ec0ff */
[----:B------:R-:W-:Y:S02]  /*0bc0*/  MOV R97, R26 ;  /* 0x0000001a00617202 */ /* 0x000fe40000000f00 */
[----:B------:R-:W-:Y:S02]  /*0bd0*/  SHF.R.U64 R98, R26, 0x10, R27 ;  /* 0x000000101a627819 */ /* 0x000fe4000000121b */
[----:B------:R-:W-:Y:S01]  /*0be0*/  LOP3.LUT R26, R25, 0x3e0, RZ, 0xc0, !PT ;  /* 0x000003e0191a7812 */ /* 0x000fe200078ec0ff */
[----:B------:R-:W-:Y:S01]  /*0bf0*/  HADD2.F32 R97, -RZ, R97.H0_H0 ;  /* 0x20000061ff617230 */ /* 0x000fe20000004100 */
[----:B------:R-:W-:Y:S01]  /*0c00*/  SHF.R.U32.HI R54, RZ, 0x2, R54 ;  /* 0x00000002ff367819 */ /* 0x000fe20000011636 */
[----:B------:R-:W-:Y:S01]  /*0c10*/  HADD2.F32 R98, -RZ, R98.H0_H0 ;  /* 0x20000062ff627230 */ /* 0x000fe20000004100 */
[C---:B------:R-:W-:Y:S02]  /*0c20*/  VIADDMNMX R24, R23.reuse, -R24, RZ, !PT ;  /* 0x8000001817187246 */ /* 0x040fe400078001ff */
[----:B------:R-:W-:-:S02]  /*0c30*/  VIADDMNMX R26, R23, -R26, RZ, !PT ;  /* 0x8000001a171a7246 */ /* 0x000fc400078001ff */
[----:B------:R-:W-:Y:S02]  /*0c40*/  LOP3.LUT R23, R54, 0x3fffffe0, RZ, 0xc0, !PT ;  /* 0x3fffffe036177812 */ /* 0x000fe400078ec0ff */
[----:B------:R-:W-:Y:S02]  /*0c50*/  VIMNMX R24, R24, 0x20, PT ;  /* 0x0000002018187848 */ /* 0x000fe40003fe0100 */
[----:B------:R-:W-:Y:S02]  /*0c60*/  MOV R121, R52 ;  /* 0x0000003400797202 */ /* 0x000fe40000000f00 */
[----:B------:R-:W-:Y:S02]  /*0c70*/  SHF.R.U64 R122, R52, 0x10, R53 ;  /* 0x00000010347a7819 */ /* 0x000fe40000001235 */
[----:B------:R-:W-:Y:S01]  /*0c80*/  IADD3 R52, R24, R23, RZ ;  /* 0x0000001718347210 */ /* 0x000fe20007ffe0ff */
[----:B------:R-:W-:Y:S01]  /*0c90*/  HADD2.F32 R121, -RZ, R121.H0_H0 ;  /* 0x20000079ff797230 */ /* 0x000fe20000004100 */
[----:B------:R-:W-:Y:S01]  /*0ca0*/  MOV R55, R28 ;  /* 0x0000001c00377202 */ /* 0x000fe20000000f00 */
[----:B------:R-:W-:Y:S01]  /*0cb0*/  HADD2.F32 R122, -RZ, R122.H0_H0 ;  /* 0x2000007aff7a7230 */ /* 0x000fe20000004100 */
[----:B------:R-:W-:-:S02]  /*0cc0*/  SHF.L.U32 R52, R52, 0x2, RZ ;  /* 0x0000000234347819 */ /* 0x000fc400000006ff */
[--C-:B------:R-:W-:Y:S02]  /*0cd0*/  SHF.R.U64 R78, R28, 0x10, R29.reuse ;  /* 0x000000101c4e7819 */ /* 0x100fe4000000121d */
[----:B------:R-:W-:Y:S02]  /*0ce0*/  I2FP.F32.U32 R52, R52 ;  /* 0x0000003400347245 */ /* 0x000fe40000201000 */
[----:B------:R-:W-:Y:S02]  /*0cf0*/  MOV R56, R29 ;  /* 0x0000001d00387202 */ /* 0x000fe40000000f00 */
[----:B------:R0:W1:Y:S01]  /*0d00*/  MUFU.RCP R137, R52 ;  /* 0x0000003400897308 */ /* 0x0000620000001000 */
[----:B------:R-:W-:Y:S02]  /*0d10*/  SHF.R.U32.HI R75, RZ, 0x10, R29 ;  /* 0x00000010ff4b7819 */ /* 0x000fe4000001161d */
[----:B------:R-:W-:Y:S02]  /*0d20*/  MOV R28, R30 ;  /* 0x0000001e001c7202 */ /* 0x000fe40000000f00 */
[--C-:B------:R-:W-:Y:S01]  /*0d30*/  SHF.R.U64 R77, R30, 0x10, R31.reuse ;  /* 0x000000101e4d7819 */ /* 0x100fe2000000121f */
[----:B------:R-:W-:Y:S01]  /*0d40*/  HADD2.F32 R24, -RZ, R75.H0_H0 ;  /* 0x2000004bff187230 */ /* 0x000fe20000004100 */
[----:B------:R-:W-:Y:S01]  /*0d50*/  MOV R57, R31 ;  /* 0x0000001f00397202 */ /* 0x000fe20000000f00 */
[----:B------:R-:W-:Y:S01]  /*0d60*/  HADD2.F32 R25, -RZ, R28.H0_H0 ;  /* 0x2000001cff197230 */ /* 0x000fe20000004100 */
[----:B------:R-:W-:-:S02]  /*0d70*/  SHF.R.U32.HI R30, RZ, 0x10, R31 ;  /* 0x00000010ff1e7819 */ /* 0x000fc4000001161f */
[----:B------:R-:W-:Y:S02]  /*0d80*/  MOV R29, R32 ;  /* 0x00000020001d7202 */ /* 0x000fe40000000f00 */
[--C-:B------:R-:W-:Y:S01]  /*0d90*/  SHF.R.U64 R76, R32, 0x10, R33.reuse ;  /* 0x00000010204c7819 */ /* 0x100fe20000001221 */
[----:B------:R-:W-:Y:S01]  /*0da0*/  HADD2.F32 R28, -RZ, R30.H0_H0 ;  /* 0x2000001eff1c7230 */ /* 0x000fe20000004100 */
[----:B------:R-:W-:Y:S01]  /*0db0*/  VIMNMX R26, R26, 0x20, PT ;  /* 0x000000201a1a7848 */ /* 0x000fe20003fe0100 */
[----:B------:R-:W-:Y:S01]  /*0dc0*/  HADD2.F32 R29, -RZ, R29.H0_H0 ;  /* 0x2000001dff1d7230 */ /* 0x000fe20000004100 */
[----:B------:R-:W-:Y:S01]  /*0dd0*/  MOV R31, R33 ;  /* 0x00000021001f7202 */ /* 0x000fe20000000f00 */
[----:B------:R-:W-:Y:S01]  /*0de0*/  HADD2.F32 R30, -RZ, R76.H0_H0 ;  /* 0x2000004cff1e7230 */ /* 0x000fe20000004100 */
[----:B------:R-:W-:Y:S02]  /*0df0*/  SHF.R.U32.HI R32, RZ, 0x10, R33 ;  /* 0x00000010ff207819 */ /* 0x000fe40000011621 */
        /* <DEDUP_REMOVED lines=12> */
[----:B------:R-:W-:-:S02]  /*0ec0*/  MOV R61, R37 ;  /* 0x00000025003d7202 */ /* 0x000fc40000000f00 */
[----:B------:R-:W-:Y:S01]  /*0ed0*/  SHF.R.U32.HI R71, RZ, 0x10, R37 ;  /* 0x00000010ff477819 */ /* 0x000fe20000011625 */
[----:B------:R-:W-:Y:S01]  /*0ee0*/  HADD2.F32 R37, -RZ, R58.H0_H0 ;  /* 0x2000003aff257230 */ /* 0x000fe20000004100 */
[----:B------:R-:W-:Y:S02]  /*0ef0*/  MOV R60, R38 ;  /* 0x00000026003c7202 */ /* 0x000fe40000000f00 */
[--C-:B------:R-:W-:Y:S01]  /*0f00*/  SHF.R.U64 R72, R38, 0x10, R39.reuse ;  /* 0x0000001026487819 */ /* 0x100fe20000001227 */
[----:B------:R-:W-:Y:S01]  /*0f10*/  HADD2.F32 R38, -RZ, R74.H0_H0 ;  /* 0x2000004aff267230 */ /* 0x000fe20000004100 */
[----:B------:R-:W-:Y:S02]  /*0f20*/  MOV R63, R39 ;  /* 0x00000027003f7202 */ /* 0x000fe40000000f00 */
[----:B------:R-:W-:Y:S01]  /*0f30*/  SHF.R.U32.HI R69, RZ, 0x10, R39 ;  /* 0x00000010ff457819 */ /* 0x000fe20000011627 */
[----:B------:R-:W-:Y:S01]  /*0f40*/  HADD2.F32 R39, -RZ, R61.H0_H0 ;  /* 0x2000003dff277230 */ /* 0x000fe20000004100 */
[----:B------:R-:W-:-:S02]  /*0f50*/  MOV R62, R40 ;  /* 0x00000028003e7202 */ /* 0x000fc40000000f00 */
[--C-:B------:R-:W-:Y:S01]  /*0f60*/  SHF.R.U64 R70, R40, 0x10, R41.reuse ;  /* 0x0000001028467819 */ /* 0x100fe20000001229 */
[----:B------:R-:W-:Y:S01]  /*0f70*/  HADD2.F32 R40, -RZ, R71.H0_H0 ;  /* 0x20000047ff287230 */ /* 0x000fe20000004100 */
[----:B------:R-:W-:Y:S02]  /*0f80*/  MOV R65, R41 ;  /* 0x0000002900417202 */ /* 0x000fe40000000f00 */
[----:B------:R-:W-:Y:S01]  /*0f90*/  SHF.R.U32.HI R67, RZ, 0x10, R41 ;  /* 0x00000010ff437819 */ /* 0x000fe20000011629 */
[----:B------:R-:W-:Y:S01]  /*0fa0*/  HADD2.F32 R41, -RZ, R60.H0_H0 ;  /* 0x2000003cff297230 */ /* 0x000fe20000004100 */
[----:B------:R-:W-:Y:S02]  /*0fb0*/  MOV R100, R27 ;  /* 0x0000001b00647202 */ /* 0x000fe40000000f00 */
        /* <DEDUP_REMOVED lines=121> */
.L_x_24503:
[----:B------:R-:W0:Y:S08]  /*1750*/  LDC.64 R92, c[0x0][0x280] ;  /* 0x0000a000ff5c7b82 */ /* 0x000e300000000a00 */
[----:B------:R-:W1:Y:S01]  /*1760*/  LDC R157, c[0x0][0x218] ;  /* 0x00008600ff9d7b82 */ /* 0x000e620000000800 */
[----:B0-----:R-:W-:-:S07]  /*1770*/  IMAD.WIDE R94, R20, 0x4, R92 ;  /* 0x00000004145e7825 */ /* 0x001fce00078e025c */
[----:B------:R-:W0:Y:S01]  /*1780*/  LDC.64 R92, c[0x0][0x288] ;  /* 0x0000a200ff5c7b82 */ /* 0x000e220000000a00 */
[----:B------:R-:W2:Y:S01]  /*1790*/  LDG.E R147, desc[UR4][R94.64] ;  /* 0x000000045e937981 */ /* 0x000ea2000c1e1900 */
[----:B0-----:R-:W-:-:S05]  /*17a0*/  IMAD.WIDE R92, R20, 0x4, R92 ;  /* 0x00000004145c7825 */ /* 0x001fca00078e025c */
[----:B------:R0:W5:Y:S01]  /*17b0*/  LDG.E R156, desc[UR4][R92.64] ;  /* 0x000000045c9c7981 */ /* 0x000162000c1e1900 */
[----:B------:R-:W-:Y:S01]  /*17c0*/  BSSY B0, `(.L_x_24406) ;  /* 0x0000041000007945 */ /* 0x000fe20003800000 */
        /* <DEDUP_REMOVED lines=8> */
[----:B------:R-:W-:Y:S02]  /*1850*/  MOV R161, RZ ;  /* 0x000000ff00a17202 */ /* 0x000fe40000000f00 */
[----:B------:R-:W-:-:S02]  /*1860*/  @P1 LEA.HI.SX32 R161, R95, R2, 0x1e ;  /* 0x000000025fa11211 */ /* 0x000fc400078ff2ff */
[----:B------:R-:W-:Y:S02]  /*1870*/  SHF.R.S32.HI R158, RZ, 0x1f, R20 ;  /* 0x0000001fff9e7819 */ /* 0x000fe40000011414 */
        /* <DEDUP_REMOVED lines=27> */
[----:B------:R-:W-:-:S04]  /*1a30*/  FMUL.FTZ R56, R21, R56 ;  /* 0x0000003815387220 */ /* 0x000fc80000410000 */
[----:B------:R-:W-:-:S07]  /*1a40*/  @P2 FADD.FTZ R56, R52, R56 ;  /* 0x0000003834382221 */ /* 0x000fce0000010000 */
.L_x_24409:
[----:B------:R-:W-:Y:S05]  /*1a50*/  BSYNC B1 ;  /* 0x0000000000017941 */ /* 0x000fea0003800000 */
.L_x_24408:
[----:B------:R-:W-:Y:S04]  /*1a60*/  BSSY B1, `(.L_x_24410) ;  /* 0x0000005000017945 */ /* 0x000fe80003800000 */
[----:B------:R-:W-:Y:S05]  /*1a70*/  @!P3 BRA `(.L_x_24411) ;  /* 0x00000000000cb947 */ /* 0x000fea0003800000 */
[----:B-----5:R-:W-:-:S04]  /*1a80*/  FMUL.FTZ R57, R61, UR7 ;  /* 0x000000073d397c20 */ /* 0x020fc80008410000 */
[----:B------:R-:W-:-:S04]  /*1a90*/  FMUL.FTZ R57, R22, R57 ;  /* 0x0000003916397220 */ /* 0x000fc80000410000 */
[----:B------:R-:W-:-:S07]  /*1aa0*/  @P2 FADD.FTZ R57, R53, R57 ;  /* 0x0000003935392221 */ /* 0x000fce0000010000 */
.L_x_24411:
[----:B------:R-:W-:Y:S05]  /*1ab0*/  BSYNC B1 ;  /* 0x0000000000017941 */ /* 0x000fea0003800000 */
.L_x_24410:
[----:B------:R-:W-:Y:S04]  /*1ac0*/  BSSY B1, `(.L_x_24412) ;  /* 0x0000005000017945 */ /* 0x000fe80003800000 */
[----:B------:R-:W-:Y:S05]  /*1ad0*/  @!P3 BRA `(.L_x_24413) ;  /* 0x00000000000cb947 */ /* 0x000fea0003800000 */
[----:B-----5:R-:W-:-:S04]  /*1ae0*/  FMUL.FTZ R58, R62, UR7 ;  /* 0x000000073e3a7c20 */ /* 0x020fc80008410000 */
[----:B------:R-:W-:-:S04]  /*1af0*/  FMUL.FTZ R58, R23, R58 ;  /* 0x0000003a173a7220 */ /* 0x000fc80000410000 */
[----:B------:R-:W-:-:S07]  /*1b00*/  @P2 FADD.FTZ R58, R54, R58 ;  /* 0x0000003a363a2221 */ /* 0x000fce0000010000 */
.L_x_24413:
[----:B------:R-:W-:Y:S05]  /*1b10*/  BSYNC B1 ;  /* 0x0000000000017941 */ /* 0x000fea0003800000 */
.L_x_24412:
[----:B------:R-:W-:Y:S04]  /*1b20*/  BSSY B1, `(.L_x_24414) ;  /* 0x0000005000017945 */ /* 0x000fe80003800000 */
[----:B------:R-:W-:Y:S05]  /*1b30*/  @!P3 BRA `(.L_x_24415) ;  /* 0x00000000000cb947 */ /* 0x000fea0003800000 */
[----:B-----5:R-:W-:-:S04]  /*1b40*/  FMUL.FTZ R59, R63, UR7 ;  /* 0x000000073f3b7c20 */ /* 0x020fc80008410000 */
[----:B------:R-:W-:-:S04]  /*1b50*/  FMUL.FTZ R59, R24, R59 ;  /* 0x0000003b183b7220 */ /* 0x000fc80000410000 */
[----:B------:R-:W-:-:S07]  /*1b60*/  @P2 FADD.FTZ R59, R55, R59 ;  /* 0x0000003b373b2221 */ /* 0x000fce0000010000 */
.L_x_24415:
[----:B------:R-:W-:Y:S05]  /*1b70*/  BSYNC B1 ;  /* 0x0000000000017941 */ /* 0x000fea0003800000 */
.L_x_24414:
[----:B0-----:R-:W0:Y:S01]  /*1b80*/  LDC.64 R92, c[0x0][0x238] ;  /* 0x00008e00ff5c7b82 */ /* 0x001e220000000a00 */
[----:B------:R-:W-:Y:S01]  /*1b90*/  IADD3 R161, R161, 0x80, RZ ;  /* 0x00000080a1a17810 */ /* 0x000fe20007ffe0ff */
[C---:B0-----:R-:W-:Y:S01]  /*1ba0*/  IMAD.WIDE.U32 R92, R159.reuse, 0x10, R92 ;  /* 0x000000109f5c7825 */ /* 0x041fe200078e005c */
[----:B------:R-:W-:-:S04]  /*1bb0*/  IADD3 R159, R159, 0x80, RZ ;  /* 0x000000809f9f7810 */ /* 0x000fc80007ffe0ff */
[----:B------:R0:W-:Y:S03]  /*1bc0*/  STG.E.128 desc[UR4][R92.64], R56 ;  /* 0x000000385c007986 */ /* 0x0001e6000c101d04 */
.L_x_24407:
[----:B------:R-:W-:Y:S05]  /*1bd0*/  BSYNC B0 ;  /* 0x0000000000007941 */ /* 0x000fea0003800000 */
.L_x_24406:
        /* <DEDUP_REMOVED lines=28> */
[----:B------:R-:W-:-:S04]  /*1da0*/  FMUL.FTZ R64, R25, R64 ;  /* 0x0000004019407220 */ /* 0x000fc80000410000 */
[----:B------:R-:W-:-:S07]  /*1db0*/  @P2 FADD.FTZ R64, R52, R64 ;  /* 0x0000004034402221 */ /* 0x000fce0000010000 */
.L_x_24419:
[----:B------:R-:W-:Y:S05]  /*1dc0*/  BSYNC B1 ;  /* 0x0000000000017941 */ /* 0x000fea0003800000 */
.L_x_24418:
[----:B------:R-:W-:Y:S04]  /*1dd0*/  BSSY B1, `(.L_x_24420) ;  /* 0x0000005000017945 */ /* 0x000fe80003800000 */
[----:B------:R-:W-:Y:S05]  /*1de0*/  @!P3 BRA `(.L_x_24421) ;  /* 0x00000000000cb947 */ /* 0x000fea0003800000 */
[----:B-----5:R-:W-:-:S04]  /*1df0*/  FMUL.FTZ R65, R61, UR7 ;  /* 0x000000073d417c20 */ /* 0x020fc80008410000 */
[----:B------:R-:W-:-:S04]  /*1e00*/  FMUL.FTZ R65, R26, R65 ;  /* 0x000000411a417220 */ /* 0x000fc80000410000 */
[----:B------:R-:W-:-:S07]  /*1e10*/  @P2 FADD.FTZ R65, R53, R65 ;  /* 0x0000004135412221 */ /* 0x000fce0000010000 */
.L_x_24421:
[----:B------:R-:W-:Y:S05]  /*1e20*/  BSYNC B1 ;  /* 0x0000000000017941 */ /* 0x000fea0003800000 */
.L_x_24420:
[----:B------:R-:W-:Y:S04]  /*1e30*/  BSSY B1, `(.L_x_24422) ;  /* 0x0000005000017945 */ /* 0x000fe80003800000 */
[----:B------:R-:W-:Y:S05]  /*1e40*/  @!P3 BRA `(.L_x_24423) ;  /* 0x00000000000cb947 */ /* 0x000fea0003800000 */
[----:B-----5:R-:W-:-:S04]  /*1e50*/  FMUL.FTZ R66, R62, UR7 ;  /* 0x000000073e427c20 */ /* 0x020fc80008410000 */
[----:B------:R-:W-:-:S04]  /*1e60*/  FMUL.FTZ R66, R27, R66 ;  /* 0x000000421b427220 */ /* 0x000fc80000410000 */
[----:B------:R-:W-:-:S07]  /*1e70*/  @P2 FADD.FTZ R66, R54, R66 ;  /* 0x0000004236422221 */ /* 0x000fce0000010000 */
.L_x_24423:
[----:B------:R-:W-:Y:S05]  /*1e80*/  BSYNC B1 ;  /* 0x0000000000017941 */ /* 0x000fea0003800000 */
.L_x_24422:
[----:B------:R-:W-:Y:S04]  /*1e90*/  BSSY B1, `(.L_x_24424) ;  /* 0x0000005000017945 */ /* 0x000fe80003800000 */
[----:B------:R-:W-:Y:S05]  /*1ea0*/  @!P3 BRA `(.L_x_24425) ;  /* 0x00000000000cb947 */ /* 0x000fea0003800000 */
[----:B-----5:R-:W-:-:S04]  /*1eb0*/  FMUL.FTZ R67, R63, UR7 ;  /* 0x000000073f437c20 */ /* 0x020fc80008410000 */
[----:B------:R-:W-:-:S04]  /*1ec0*/  FMUL.FTZ R67, R28, R67 ;  /* 0x000000431c437220 */ /* 0x000fc80000410000 */
[----:B------:R-:W-:-:S07]  /*1ed0*/  @P2 FADD.FTZ R67, R55, R67 ;  /* 0x0000004337432221 */ /* 0x000fce0000010000 */
.L_x_24425:
[----:B------:R-:W-:Y:S05]  /*1ee0*/  BSYNC B1 ;  /* 0x0000000000017941 */ /* 0x000fea0003800000 */
.L_x_24424:
[----:B0-----:R-:W0:Y:S01]  /*1ef0*/  LDC.64 R92, c[0x0][0x238] ;  /* 0x00008e00ff5c7b82 */ /* 0x001e220000000a00 */
[----:B------:R-:W-:Y:S01]  /*1f00*/  IADD3 R161, R161, 0x80, RZ ;  /* 0x00000080a1a17810 */ /* 0x000fe20007ffe0ff */
[C---:B0-----:R-:W-:Y:S01]  /*1f10*/  IMAD.WIDE.U32 R92, R159.reuse, 0x10, R92 ;  /* 0x000000109f5c7825 */ /* 0x041fe200078e005c */
[----:B------:R-:W-:-:S04]  /*1f20*/  IADD3 R159, R159, 0x80, RZ ;  /* 0x000000809f9f7810 */ /* 0x000fc80007ffe0ff */
[----:B------:R1:W-:Y:S03]  /*1f30*/  STG.E.128 desc[UR4][R92.64], R64 ;  /* 0x000000405c007986 */ /* 0x0003e6000c101d04 */
.L_x_24417:
[----:B------:R-:W-:Y:S05]  /*1f40*/  BSYNC B0 ;  /* 0x0000000000007941 */ /* 0x000fea0003800000 */
.L_x_24416:
        /* <DEDUP_REMOVED lines=30> */
.L_x_24429:
[----:B------:R-:W-:Y:S05]  /*2130*/  BSYNC B1 ;  /* 0x0000000000017941 */ /* 0x000fea0003800000 */
.L_x_24428:
[----:B------:R-:W-:Y:S04]  /*2140*/  BSSY B1, `(.L_x_24430) ;  /* 0x0000005000017945 */ /* 0x000fe80003800000 */
[----:B------:R-:W-:Y:S05]  /*2150*/  @!P3 BRA `(.L_x_24431) ;  /* 0x00000000000cb947 */ /* 0x000fea0003800000 */
[----:B-----5:R-:W-:-:S04]  /*2160*/  FMUL.FTZ R69, R61, UR7 ;  /* 0x000000073d457c20 */ /* 0x020fc80008410000 */
[----:B------:R-:W-:-:S04]  /*2170*/  FMUL.FTZ R69, R30, R69 ;  /* 0x000000451e457220 */ /* 0x000fc80000410000 */
[----:B------:R-:W-:-:S07]  /*2180*/  @P2 FADD.FTZ R69, R53, R69 ;  /* 0x0000004535452221 */ /* 0x000fce0000010000 */
.L_x_24431:
[----:B------:R-:W-:Y:S05]  /*2190*/  BSYNC B1 ;  /* 0x0000000000017941 */ /* 0x000fea0003800000 */
.L_x_24430:
[----:B------:R-:W-:Y:S04]  /*21a0*/  BSSY B1, `(.L_x_24432) ;  /* 0x0000005000017945 */ /* 0x000fe80003800000 */
[----:B------:R-:W-:Y:S05]  /*21b0*/  @!P3 BRA `(.L_x_24433) ;  /* 0x00000000000cb947 */ /* 0x000fea0003800000 */
[----:B-----5:R-:W-:-:S04]  /*21c0*/  FMUL.FTZ R70, R62, UR7 ;  /* 0x000000073e467c20 */ /* 0x020fc80008410000 */
[----:B------:R-:W-:-:S04]  /*21d0*/  FMUL.FTZ R70, R31, R70 ;  /* 0x000000461f467220 */ /* 0x000fc80000410000 */
[----:B------:R-:W-:-:S07]  /*21e0*/  @P2 FADD.FTZ R70, R54, R70 ;  /* 0x0000004636462221 */ /* 0x000fce0000010000 */
.L_x_24433:
[----:B------:R-:W-:Y:S05]  /*21f0*/  BSYNC B1 ;  /* 0x0000000000017941 */ /* 0x000fea0003800000 */
.L_x_24432:
[----:B------:R-:W-:Y:S04]  /*2200*/  BSSY B1, `(.L_x_24434) ;  /* 0x0000005000017945 */ /* 0x000fe80003800000 */
[----:B------:R-:W-:Y:S05]  /*2210*/  @!P3 BRA `(.L_x_24435) ;  /* 0x00000000000cb947 */ /* 0x000fea0003800000 */
[----:B-----5:R-:W-:-:S04]  /*2220*/  FMUL.FTZ R71, R63, UR7 ;  /* 0x000000073f477c20 */ /* 0x020fc80008410000 */
[----:B------:R-:W-:-:S04]  /*2230*/  FMUL.FTZ R71, R32, R71 ;  /* 0x0000004720477220 */ /* 0x000fc80000410000 */
[----:B------:R-:W-:-:S07]  /*2240*/  @P2 FADD.FTZ R71, R55, R71 ;  /* 0x0000004737472221 */ /* 0x000fce0000010000 */
.L_x_24435:
[----:B------:R-:W-:Y:S05]  /*2250*/  BSYNC B1 ;  /* 0x0000000000017941 */ /* 0x000fea0003800000 */
.L_x_24434:
[----:B0-----:R-:W0:Y:S01]  /*2260*/  LDC.64 R92, c[0x0][0x238] ;  /* 0x00008e00ff5c7b82 */ /* 0x001e220000000a00 */
[----:B------:R-:W-:Y:S01]  /*2270*/  IADD3 R161, R161, 0x80, RZ ;  /* 0x00000080a1a17810 */ /* 0x000fe20007ffe0ff */
[C---:B0-----:R-:W-:Y:S01]  /*2280*/  IMAD.WIDE.U32 R92, R159.reuse, 0x10, R92 ;  /* 0x000000109f5c7825 */ /* 0x041fe200078e005c */
[----:B------:R-:W-:-:S04]  /*2290*/  IADD3 R159, R159, 0x80, RZ ;  /* 0x000000809f9f7810 */ /* 0x000fc80007ffe0ff */
[----:B------:R2:W-:Y:S03]  /*22a0*/  STG.E.128 desc[UR4][R92.64], R68 ;  /* 0x000000445c007986 */ /* 0x0005e6000c101d04 */
.L_x_24427:
[----:B------:R-:W-:Y:S05]  /*22b0*/  BSYNC B0 ;  /* 0x0000000000007941 */ /* 0x000fea0003800000 */
.L_x_24426:
        /* <DEDUP_REMOVED lines=30> */
.L_x_24439:
[----:B------:R-:W-:Y:S05]  /*24a0*/  BSYNC B1 ;  /* 0x0000000000017941 */ /* 0x000fea0003800000 */
.L_x_24438:
[----:B------:R-:W-:Y:S04]  /*24b0*/  BSSY B1, `(.L_x_24440) ;  /* 0x0000005000017945 */ /* 0x000fe80003800000 */
[----:B------:R-:W-:Y:S05]  /*24c0*/  @!P3 BRA `(.L_x_24441) ;  /* 0x00000000000cb947 */ /* 0x000fea0003800000 */
[----:B-----5:R-:W-:-:S04]  /*24d0*/  FMUL.FTZ R73, R61, UR7 ;  /* 0x000000073d497c20 */ /* 0x020fc80008410000 */
[----:B------:R-:W-:-:S04]  /*24e0*/  FMUL.FTZ R73, R34, R73 ;  /* 0x0000004922497220 */ /* 0x000fc80000410000 */
[----:B------:R-:W-:-:S07]  /*24f0*/  @P2 FADD.FTZ R73, R53, R73 ;  /* 0x0000004935492221 */ /* 0x000fce0000010000 */
.L_x_24441:
[----:B------:R-:W-:Y:S05]  /*2500*/  BSYNC B1 ;  /* 0x0000000000017941 */ /* 0x000fea0003800000 */
.L_x_24440:
[----:B------:R-:W-:Y:S04]  /*2510*/  BSSY B1, `(.L_x_24442) ;  /* 0x0000005000017945 */ /* 0x000fe80003800000 */
[----:B------:R-:W-:Y:S05]  /*2520*/  @!P3 BRA `(.L_x_24443) ;  /* 0x00000000000cb947 */ /* 0x000fea0003800000 */
[----:B-----5:R-:W-:-:S04]  /*2530*/  FMUL.FTZ R74, R62, UR7 ;  /* 0x000000073e4a7c20 */ /* 0x020fc80008410000 */
[----:B------:R-:W-:-:S04]  /*2540*/  FMUL.FTZ R74, R35, R74 ;  /* 0x0000004a234a7220 */ /* 0x000fc80000410000 */
[----:B------:R-:W-:-:S07]  /*2550*/  @P2 FADD.FTZ R74, R54, R74 ;  /* 0x0000004a364a2221 */ /* 0x000fce0000010000 */
.L_x_24443:
[----:B------:R-:W-:Y:S05]  /*2560*/  BSYNC B1 ;  /* 0x0000000000017941 */ /* 0x000fea0003800000 */
.L_x_24442:
[----:B------:R-:W-:Y:S04]  /*2570*/  BSSY B1, `(.L_x_24444) ;  /* 0x0000005000017945 */ /* 0x000fe80003800000 */
[----:B------:R-:W-:Y:S05]  /*2580*/  @!P3 BRA `(.L_x_24445) ;  /* 0x00000000000cb947 */ /* 0x000fea0003800000 */
[----:B-----5:R-:W-:-:S04]  /*2590*/  FMUL.FTZ R75, R63, UR7 ;  /* 0x000000073f4b7c20 */ /* 0x020fc80008410000 */
[----:B------:R-:W-:-:S04]  /*25a0*/  FMUL.FTZ R75, R36, R75 ;  /* 0x0000004b244b7220 */ /* 0x000fc80000410000 */
[----:B------:R-:W-:-:S07]  /*25b0*/  @P2 FADD.FTZ R75, R55, R75 ;  /* 0x0000004b374b2221 */ /* 0x000fce0000010000 */
.L_x_24445:
[----:B------:R-:W-:Y:S05]  /*25c0*/  BSYNC B1 ;  /* 0x0000000000017941 */ /* 0x000fea0003800000 */
.L_x_24444:
[----:B0-----:R-:W0:Y:S01]  /*25d0*/  LDC.64 R92, c[0x0][0x238] ;  /* 0x00008e00ff5c7b82 */ /* 0x001e220000000a00 */
[----:B------:R-:W-:Y:S01]  /*25e0*/  IADD3 R161, R161, 0x80, RZ ;  /* 0x00000080a1a17810 */ /* 0x000fe20007ffe0ff */
[C---:B0-----:R-:W-:Y:S01]  /*25f0*/  IMAD.WIDE.U32 R92, R159.reuse, 0x10, R92 ;  /* 0x000000109f5c7825 */ /* 0x041fe200078e005c */
[----:B------:R-:W-:-:S04]  /*2600*/  IADD3 R159, R159, 0x80, RZ ;  /* 0x000000809f9f7810 */ /* 0x000fc80007ffe0ff */
[----:B------:R3:W-:Y:S03]  /*2610*/  STG.E.128 desc[UR4][R92.64], R72 ;  /* 0x000000485c007986 */ /* 0x0007e6000c101d04 */
.L_x_24437:
[----:B------:R-:W-:Y:S05]  /*2620*/  BSYNC B0 ;  /* 0x0000000000007941 */ /* 0x000fea0003800000 */
.L_x_24436:
        /* <DEDUP_REMOVED lines=30> */
.L_x_24449:
[----:B------:R-:W-:Y:S05]  /*2810*/  BSYNC B1 ;  /* 0x0000000000017941 */ /* 0x000fea0003800000 */
.L_x_24448:
[----:B------:R-:W-:Y:S04]  /*2820*/  BSSY B1, `(.L_x_24450) ;  /* 0x0000005000017945 */ /* 0x000fe80003800000 */
[----:B------:R-:W-:Y:S05]  /*2830*/  @!P3 BRA `(.L_x_24451) ;  /* 0x00000000000cb947 */ /* 0x000fea0003800000 */
[----:B-----5:R-:W-:-:S04]  /*2840*/  FMUL.FTZ R77, R61, UR7 ;  /* 0x000000073d4d7c20 */ /* 0x020fc80008410000 */
[----:B------:R-:W-:-:S04]  /*2850*/  FMUL.FTZ R77, R38, R77 ;  /* 0x0000004d264d7220 */ /* 0x000fc80000410000 */
[----:B------:R-:W-:-:S07]  /*2860*/  @P2 FADD.FTZ R77, R53, R77 ;  /* 0x0000004d354d2221 */ /* 0x000fce0000010000 */
.L_x_24451:
[----:B------:R-:W-:Y:S05]  /*2870*/  BSYNC B1 ;  /* 0x0000000000017941 */ /* 0x000fea0003800000 */
.L_x_24450:
[----:B------:R-:W-:Y:S04]  /*2880*/  BSSY B1, `(.L_x_24452) ;  /* 0x0000005000017945 */ /* 0x000fe80003800000 */
[----:B------:R-:W-:Y:S05]  /*2890*/  @!P3 BRA `(.L_x_24453) ;  /* 0x00000000000cb947 */ /* 0x000fea0003800000 */
[----:B-----5:R-:W-:-:S04]  /*28a0*/  FMUL.FTZ R78, R62, UR7 ;  /* 0x000000073e4e7c20 */ /* 0x020fc80008410000 */
[----:B------:R-:W-:-:S04]  /*28b0*/  FMUL.FTZ R78, R39, R78 ;  /* 0x0000004e274e7220 */ /* 0x000fc80000410000 */
[----:B------:R-:W-:-:S07]  /*28c0*/  @P2 FADD.FTZ R78, R54, R78 ;  /* 0x0000004e364e2221 */ /* 0x000fce0000010000 */
.L_x_24453:
[----:B------:R-:W-:Y:S05]  /*28d0*/  BSYNC B1 ;  /* 0x0000000000017941 */ /* 0x000fea0003800000 */
.L_x_24452:
[----:B------:R-:W-:Y:S04]  /*28e0*/  BSSY B1, `(.L_x_24454) ;  /* 0x0000005000017945 */ /* 0x000fe80003800000 */
[----:B------:R-:W-:Y:S05]  /*28f0*/  @!P3 BRA `(.L_x_24455) ;  /* 0x00000000000cb947 */ /* 0x000fea0003800000 */
[----:B-----5:R-:W-:-:S04]  /*2900*/  FMUL.FTZ R79, R63, UR7 ;  /* 0x000000073f4f7c20 */ /* 0x020fc80008410000 */
[----:B------:R-:W-:-:S04]  /*2910*/  FMUL.FTZ R79, R40, R79 ;  /* 0x0000004f284f7220 */ /* 0x000fc80000410000 */
[----:B------:R-:W-:-:S07]  /*2920*/  @P2 FADD.FTZ R79, R55, R79 ;  /* 0x0000004f374f2221 */ /* 0x000fce0000010000 */
.L_x_24455:
[----:B------:R-:W-:Y:S05]  /*2930*/  BSYNC B1 ;  /* 0x0000000000017941 */ /* 0x000fea0003800000 */
.L_x_24454:
[----:B0-----:R-:W0:Y:S01]  /*2940*/  LDC.64 R92, c[0x0][0x238] ;  /* 0x00008e00ff5c7b82 */ /* 0x001e220000000a00 */
[----:B------:R-:W-:Y:S01]  /*2950*/  IADD3 R161, R161, 0x80, RZ ;  /* 0x00000080a1a17810 */ /* 0x000fe20007ffe0ff */
[C---:B0-----:R-:W-:Y:S01]  /*2960*/  IMAD.WIDE.U32 R92, R159.reuse, 0x10, R92 ;  /* 0x000000109f5c7825 */ /* 0x041fe200078e005c */
[----:B------:R-:W-:-:S04]  /*2970*/  IADD3 R159, R159, 0x80, RZ ;  /* 0x000000809f9f7810 */ /* 0x000fc80007ffe0ff */
[----:B------:R4:W-:Y:S03]  /*2980*/  STG.E.128 desc[UR4][R92.64], R76 ;  /* 0x0000004c5c007986 */ /* 0x0009e6000c101d04 */
.L_x_24447:
[----:B------:R-:W-:Y:S05]  /*2990*/  BSYNC B0 ;  /* 0x0000000000007941 */ /* 0x000fea0003800000 */
.L_x_24446:
        /* <DEDUP_REMOVED lines=30> */
.L_x_24459:
[----:B------:R-:W-:Y:S05]  /*2b80*/  BSYNC B1 ;  /* 0x0000000000017941 */ /* 0x000fea0003800000 */
.L_x_24458:
[----:B------:R-:W-:Y:S04]  /*2b90*/  BSSY B1, `(.L_x_24460) ;  /* 0x0000005000017945 */ /* 0x000fe80003800000 */
[----:B------:R-:W-:Y:S05]  /*2ba0*/  @!P3 BRA `(.L_x_24461) ;  /* 0x00000000000cb947 */ /* 0x000fea0003800000 */
[----:B-----5:R-:W-:-:S04]  /*2bb0*/  FMUL.FTZ R81, R61, UR7 ;  /* 0x000000073d517c20 */ /* 0x020fc80008410000 */
[----:B------:R-:W-:-:S04]  /*2bc0*/  FMUL.FTZ R81, R42, R81 ;  /* 0x000000512a517220 */ /* 0x000fc80000410000 */
[----:B------:R-:W-:-:S07]  /*2bd0*/  @P2 FADD.FTZ R81, R53, R81 ;  /* 0x0000005135512221 */ /* 0x000fce0000010000 */
.L_x_24461:
[----:B------:R-:W-:Y:S05]  /*2be0*/  BSYNC B1 ;  /* 0x0000000000017941 */ /* 0x000fea0003800000 */
.L_x_24460:
[----:B------:R-:W-:Y:S04]  /*2bf0*/  BSSY B1, `(.L_x_24462) ;  /* 0x0000005000017945 */ /* 0x000fe80003800000 */
[----:B------:R-:W-:Y:S05]  /*2c00*/  @!P3 BRA `(.L_x_24463) ;  /* 0x00000000000cb947 */ /* 0x000fea0003800000 */
[----:B-----5:R-:W-:-:S04]  /*2c10*/  FMUL.FTZ R82, R62, UR7 ;  /* 0x000000073e527c20 */ /* 0x020fc80008410000 */
[----:B------:R-:W-:-:S04]  /*2c20*/  FMUL.FTZ R82, R43, R82 ;  /* 0x000000522b527220 */ /* 0x000fc80000410000 */
[----:B------:R-:W-:-:S07]  /*2c30*/  @P2 FADD.FTZ R82, R54, R82 ;  /* 0x0000005236522221 */ /* 0x000fce0000010000 */
.L_x_24463:
[----:B------:R-:W-:Y:S05]  /*2c40*/  BSYNC B1 ;  /* 0x0000000000017941 */ /* 0x000fea0003800000 */
.L_x_24462:
[----:B------:R-:W-:Y:S04]  /*2c50*/  BSSY B1, `(.L_x_24464) ;  /* 0x0000005000017945 */ /* 0x000fe80003800000 */
[----:B------:R-:W-:Y:S05]  /*2c60*/  @!P3 BRA `(.L_x_24465) ;  /* 0x00000000000cb947 */ /* 0x000fea0003800000 */
[----:B-----5:R-:W-:-:S04]  /*2c70*/  FMUL.FTZ R83, R63, UR7 ;  /* 0x000000073f537c20 */ /* 0x020fc80008410000 */
[----:B------:R-:W-:-:S04]  /*2c80*/  FMUL.FTZ R83, R44, R83 ;  /* 0x000000532c537220 */ /* 0x000fc80000410000 */
[----:B------:R-:W-:-:S07]  /*2c90*/  @P2 FADD.FTZ R83, R55, R83 ;  /* 0x0000005337532221 */ /* 0x000fce0000010000 */
.L_x_24465:
[----:B------:R-:W-:Y:S05]  /*2ca0*/  BSYNC B1 ;  /* 0x0000000000017941 */ /* 0x000fea0003800000 */
.L_x_24464:
[----:B0-----:R-:W0:Y:S01]  /*2cb0*/  LDC.64 R92, c[0x0][0x238] ;  /* 0x00008e00ff5c7b82 */ /* 0x001e220000000a00 */
[----:B------:R-:W-:Y:S01]  /*2cc0*/  IADD3 R161, R161, 0x80, RZ ;  /* 0x00000080a1a17810 */ /* 0x000fe20007ffe0ff */
[C---:B0-----:R-:W-:Y:S01]  /*2cd0*/  IMAD.WIDE.U32 R92, R159.reuse, 0x10, R92 ;  /* 0x000000109f5c7825 */ /* 0x041fe200078e005c */
[----:B------:R-:W-:-:S04]  /*2ce0*/  IADD3 R159, R159, 0x80, RZ ;  /* 0x000000809f9f7810 */ /* 0x000fc80007ffe0ff */
[----:B------:R0:W-:Y:S03]  /*2cf0*/  STG.E.128 desc[UR4][R92.64], R80 ;  /* 0x000000505c007986 */ /* 0x0001e6000c101d04 */
.L_x_24457:
[----:B------:R-:W-:Y:S05]  /*2d00*/  BSYNC B0 ;  /* 0x0000000000007941 */ /* 0x000fea0003800000 */
.L_x_24456:
        /* <DEDUP_REMOVED lines=30> */
.L_x_24469:
[----:B------:R-:W-:Y:S05]  /*2ef0*/  BSYNC B1 ;  /* 0x0000000000017941 */ /* 0x000fea0003800000 */
.L_x_24468:
[----:B------:R-:W-:Y:S04]  /*2f00*/  BSSY B1, `(.L_x_24470) ;  /* 0x0000005000017945 */ /* 0x000fe80003800000 */
[----:B------:R-:W-:Y:S05]  /*2f10*/  @!P3 BRA `(.L_x_24471) ;  /* 0x00000000000cb947 */ /* 0x000fea0003800000 */
[----:B-----5:R-:W-:-:S04]  /*2f20*/  FMUL.FTZ R85, R61, UR7 ;  /* 0x000000073d557c20 */ /* 0x020fc80008410000 */
[----:B------:R-:W-:-:S04]  /*2f30*/  FMUL.FTZ R85, R46, R85 ;  /* 0x000000552e557220 */ /* 0x000fc80000410000 */
[----:B------:R-:W-:-:S07]  /*2f40*/  @P2 FADD.FTZ R85, R53, R85 ;  /* 0x0000005535552221 */ /* 0x000fce0000010000 */
.L_x_24471:
[----:B------:R-:W-:Y:S05]  /*2f50*/  BSYNC B1 ;  /* 0x0000000000017941 */ /* 0x000fea0003800000 */
.L_x_24470:
[----:B------:R-:W-:Y:S04]  /*2f60*/  BSSY B1, `(.L_x_24472) ;  /* 0x0000005000017945 */ /* 0x000fe80003800000 */
[----:B------:R-:W-:Y:S05]  /*2f70*/  @!P3 BRA `(.L_x_24473) ;  /* 0x00000000000cb947 */ /* 0x000fea0003800000 */
[----:B-----5:R-:W-:-:S04]  /*2f80*/  FMUL.FTZ R86, R62, UR7 ;  /* 0x000000073e567c20 */ /* 0x020fc80008410000 */
[----:B------:R-:W-:-:S04]  /*2f90*/  FMUL.FTZ R86, R47, R86 ;  /* 0x000000562f567220 */ /* 0x000fc80000410000 */
[----:B------:R-:W-:-:S07]  /*2fa0*/  @P2 FADD.FTZ R86, R54, R86 ;  /* 0x0000005636562221 */ /* 0x000fce0000010000 */
.L_x_24473:
[----:B------:R-:W-:Y:S05]  /*2fb0*/  BSYNC B1 ;  /* 0x0000000000017941 */ /* 0x000fea0003800000 */
.L_x_24472:
[----:B------:R-:W-:Y:S04]  /*2fc0*/  BSSY B1, `(.L_x_24474) ;  /* 0x0000005000017945 */ /* 0x000fe80003800000 */
[----:B------:R-:W-:Y:S05]  /*2fd0*/  @!P3 BRA `(.L_x_24475) ;  /* 0x00000000000cb947 */ /* 0x000fea0003800000 */
[----:B-----5:R-:W-:-:S04]  /*2fe0*/  FMUL.FTZ R87, R63, UR7 ;  /* 0x000000073f577c20 */ /* 0x020fc80008410000 */
[----:B------:R-:W-:-:S04]  /*2ff0*/  FMUL.FTZ R87, R48, R87 ;  /* 0x0000005730577220 */ /* 0x000fc80000410000 */
[----:B------:R-:W-:-:S07]  /*3000*/  @P2 FADD.FTZ R87, R55, R87 ;  /* 0x0000005737572221 */ /* 0x000fce0000010000 */
.L_x_24475:
[----:B------:R-:W-:Y:S05]  /*3010*/  BSYNC B1 ;  /* 0x0000000000017941 */ /* 0x000fea0003800000 */
.L_x_24474:
[----:B0-----:R-:W0:Y:S01]  /*3020*/  LDC.64 R92, c[0x0][0x238] ;  /* 0x00008e00ff5c7b82 */ /* 0x001e220000000a00 */
[----:B------:R-:W-:Y:S01]  /*3030*/  IADD3 R161, R161, 0x80, RZ ;  /* 0x00000080a1a17810 */ /* 0x000fe20007ffe0ff */
[C---:B0-----:R-:W-:Y:S01]  /*3040*/  IMAD.WIDE.U32 R92, R159.reuse, 0x10, R92 ;  /* 0x000000109f5c7825 */ /* 0x041fe200078e005c */
[----:B------:R-:W-:-:S04]  /*3050*/  IADD3 R159, R159, 0x80, RZ ;  /* 0x000000809f9f7810 */ /* 0x000fc80007ffe0ff */
[----:B------:R0:W-:Y:S03]  /*3060*/  STG.E.128 desc[UR4][R92.64], R84 ;  /* 0x000000545c007986 */ /* 0x0001e6000c101d04 */
.L_x_24467:
[----:B------:R-:W-:Y:S05]  /*3070*/  BSYNC B0 ;  /* 0x0000000000007941 */ /* 0x000fea0003800000 */
.L_x_24466:
        /* <DEDUP_REMOVED lines=28> */
[----:B------:R-:W-:-:S04]  /*3240*/  FMUL.FTZ R88, R49, R88 ;  /* 0x0000005831587220 */ /* 0x000fc80000410000 */
[----:B------:R-:W-:-:S07]  /*3250*/  @P1 FADD.FTZ R88, R52, R88 ;  /* 0x0000005834581221 */ /* 0x000fce0000010000 */
.L_x_24479:
[----:B------:R-:W-:Y:S05]  /*3260*/  BSYNC B1 ;  /* 0x0000000000017941 */ /* 0x000fea0003800000 */
.L_x_24478:
[----:B------:R-:W-:Y:S04]  /*3270*/  BSSY B1, `(.L_x_24480) ;  /* 0x0000005000017945 */ /* 0x000fe80003800000 */
[----:B------:R-:W-:Y:S05]  /*3280*/  @!P2 BRA `(.L_x_24481) ;  /* 0x00000000000ca947 */ /* 0x000fea0003800000 */
[----:B-----5:R-:W-:-:S04]  /*3290*/  FMUL.FTZ R89, R61, UR7 ;  /* 0x000000073d597c20 */ /* 0x020fc80008410000 */
[----:B------:R-:W-:-:S04]  /*32a0*/  FMUL.FTZ R89, R50, R89 ;  /* 0x0000005932597220 */ /* 0x000fc80000410000 */
[----:B------:R-:W-:-:S07]  /*32b0*/  @P1 FADD.FTZ R89, R53, R89 ;  /* 0x0000005935591221 */ /* 0x000fce0000010000 */
.L_x_24481:
[----:B------:R-:W-:Y:S05]  /*32c0*/  BSYNC B1 ;  /* 0x0000000000017941 */ /* 0x000fea0003800000 */
.L_x_24480:
[----:B------:R-:W-:Y:S04]  /*32d0*/  BSSY B1, `(.L_x_24482) ;  /* 0x0000005000017945 */ /* 0x000fe80003800000 */
[----:B------:R-:W-:Y:S05]  /*32e0*/  @!P2 BRA `(.L_x_24483) ;  /* 0x00000000000ca947 */ /* 0x000fea0003800000 */
[----:B-----5:R-:W-:-:S04]  /*32f0*/  FMUL.FTZ R90, R62, UR7 ;  /* 0x000000073e5a7c20 */ /* 0x020fc80008410000 */
[----:B------:R-:W-:-:S04]  /*3300*/  FMUL.FTZ R90, R51, R90 ;  /* 0x0000005a335a7220 */ /* 0x000fc80000410000 */
[----:B------:R-:W-:-:S07]  /*3310*/  @P1 FADD.FTZ R90, R54, R90 ;  /* 0x0000005a365a1221 */ /* 0x000fce0000010000 */
.L_x_24483:
[----:B------:R-:W-:Y:S05]  /*3320*/  BSYNC B1 ;  /* 0x0000000000017941 */ /* 0x000fea0003800000 */
.L_x_24482:
[----:B------:R-:W-:Y:S04]  /*3330*/  BSSY B1, `(.L_x_24484) ;  /* 0x0000005000017945 */ /* 0x000fe80003800000 */
[----:B------:R-:W-:Y:S05]  /*3340*/  @!P2 BRA `(.L_x_24485) ;  /* 0x00000000000ca947 */ /* 0x000fea0003800000 */
[----:B-----5:R-:W-:-:S04]  /*3350*/  FMUL.FTZ R91, R63, UR7 ;  /* 0x000000073f5b7c20 */ /* 0x020fc80008410000 */
[----:B------:R-:W-:-:S04]  /*3360*/  FMUL.FTZ R91, R96, R91 ;  /* 0x0000005b605b7220 */ /* 0x000fc80000410000 */
[----:B------:R-:W-:-:S07]  /*3370*/  @P1 FADD.FTZ R91, R55, R91 ;  /* 0x0000005b375b1221 */ /* 0x000fce0000010000 */
.L_x_24485:
[----:B------:R-:W-:Y:S05]  /*3380*/  BSYNC B1 ;  /* 0x0000000000017941 */ /* 0x000fea0003800000 */
.L_x_24484:
[----:B------:R-:W0:Y:S02]  /*3390*/  LDC.64 R92, c[0x0][0x238] ;  /* 0x00008e00ff5c7b82 */ /* 0x000e240000000a00 */
[----:B0-----:R-:W-:-:S05]  /*33a0*/  IMAD.WIDE.U32 R92, R159, 0x10, R92 ;  /* 0x000000109f5c7825 */ /* 0x001fca00078e005c */
[----:B------:R0:W-:Y:S02]  /*33b0*/  STG.E.128 desc[UR4][R92.64], R88 ;  /* 0x000000585c007986 */ /* 0x0001e4000c101d04 */
.L_x_24477:
[----:B------:R-:W-:Y:S05]  /*33c0*/  BSYNC B0 ;  /* 0x0000000000007941 */ /* 0x000fea0003800000 */
.L_x_24476:
[----:B01234-:R-:W-:Y:S01]  /*33d0*/  FADD.FTZ R92, RZ, R56 ;  /* 0x00000038ff5c7221 */ /* 0x01ffe20000010000 */
[C---:B------:R-:W-:Y:S01]  /*33e0*/  ISETP.GT.U32.AND P1, PT, R3.reuse, 0xff, PT ;  /* 0x000000ff0300780c */ /* 0x040fe20003f24070 */
[----:B------:R-:W-:Y:S01]  /*33f0*/  UMOV UR10, 0xffffffff ;  /* 0xffffffff000a7882 */ /* 0x000fe20000000000 */
[----:B------:R-:W-:Y:S01]  /*3400*/  ISETP.GT.U32.AND P2, PT, R3, 0x27f, PT ;  /* 0x0000027f0300780c */ /* 0x000fe20003f44070 */
[----:B------:R-:W-:Y:S01]  /*3410*/  FADD.FTZ R93, R57, R92 ;  /* 0x0000005c395d7221 */ /* 0x000fe20000010000 */
[----:B------:R-:W-:Y:S02]  /*3420*/  P2R R159, PR, RZ, 0x2 ;  /* 0x00000002ff9f7803 */ /* 0x000fe40000000000 */
[C---:B------:R-:W-:Y:S01]  /*3430*/  ISETP.GT.U32.AND P3, PT, R3.reuse, 0x2ff, PT ;  /* 0x000002ff0300780c */ /* 0x040fe20003f64070 */
[----:B------:R-:W-:Y:S01]  /*3440*/  FADD.FTZ R92, R58, R93 ;  /* 0x0000005d3a5c7221 */ /* 0x000fe20000010000 */
[----:B------:R-:W-:Y:S02]  /*3450*/  ISETP.GT.U32.AND P4, PT, R3, 0x37f, PT ;  /* 0x0000037f0300780c */ /* 0x000fe40003f84070 */
[----:B------:R-:W-:Y:S01]  /*3460*/  LOP3.LUT P5, RZ, R146, 0xff, RZ, 0xc0, !PT ;  /* 0x000000ff92ff7812 */ /* 0x000fe200078ac0ff */
[----:B------:R-:W-:Y:S01]  /*3470*/  FADD.FTZ R92, R59, R92 ;  /* 0x0000005c3b5c7221 */ /* 0x000fe20000010000 */
[----:B------:R-:W-:-:S02]  /*3480*/  LOP3.LUT P6, RZ, R0, 0x1f, RZ, 0xc0, !PT ;  /* 0x0000001f00ff7812 */ /* 0x000fc400078cc0ff */
        /* <DEDUP_REMOVED lines=128> */
.L_x_24514:
        /* <DEDUP_REMOVED lines=16> */
[----:B------:R-:W-:Y:S04]  /*3d90*/  BAR.SYNC.DEFER_BLOCKING 0x0 ;  /* 0x0000000000007b1d */ /* 0x000fe80000010000 */
[----:B------:R-:W-:Y:S02]  /*3da0*/  @!P1 MOV R159, R148 ;  /* 0x00000094009f9202 */ /* 0x000fe40000000f00 */
[----:B------:R-:W-:Y:S02]  /*3db0*/  BSSY B0, `(.L_x_24487) ;  /* 0x00000de000007945 */ /* 0x000fe40003800000 */
[----:B------:R-:W-:-:S02]  /*3dc0*/  I2FP.F32.S32 R165, R159 ;  /* 0x0000009f00a57245 */ /* 0x000fc40000201400 */
[----:B-1----:R-:W-:Y:S02]  /*3dd0*/  @!P1 LEA R147, R93, R92, 0x18 ;  /* 0x0000005c5d939211 */ /* 0x002fe400078ec0ff */
[----:B------:R-:W-:Y:S02]  /*3de0*/  CS2R R92, SRZ ;  /* 0x00000000005c7805 */ /* 0x000fe4000001ff00 */
[----:B------:R-:W-:-:S05]  /*3df0*/  @!P1 LEA R160, R94, R147, 0x3 ;  /* 0x000000935ea09211 */ /* 0x000fca00078e18ff */
[----:B------:R-:W0:Y:S01]  /*3e00*/  @!P1 LDS.64 R92, [R160] ;  /* 0x00000000a05c9984 */ /* 0x000e220000000a00 */
[----:B------:R-:W-:-:S13]  /*3e10*/  LOP3.LUT P1, RZ, R95, 0x1f, R0, 0xf8, !PT ;  /* 0x0000001f5fff7812 */ /* 0x000fda000782f800 */
[----:B------:R-:W1:Y:S08]  /*3e20*/  @!P1 LDC.64 R94, c[0x0][0x250] ;  /* 0x00009400ff5e9b82 */ /* 0x000e700000000a00 */
[----:B------:R-:W2:Y:S01]  /*3e30*/  @!P1 LDC.64 R146, c[0x0][0x258] ;  /* 0x00009600ff929b82 */ /* 0x000ea20000000a00 */
[C---:B-1----:R-:W-:Y:S01]  /*3e40*/  @!P1 LEA R94, P2, R20.reuse, R94, 0x2 ;  /* 0x0000005e145e9211 */ /* 0x042fe200078410ff */
[----:B0-----:R-:W-:Y:S03]  /*3e50*/  SHFL.DOWN PT, R161, R92, 0x2, 0x1f ;  /* 0x08401f005ca17f89 */ /* 0x001fe600000e0000 */
[----:B------:R-:W-:-:S02]  /*3e60*/  @!P1 LEA.HI.X R95, R20, R95, R158, 0x2, P2 ;  /* 0x0000005f145f9211 */ /* 0x000fc400010f149e */
[----:B--2---:R-:W-:-:S04]  /*3e70*/  @!P1 LEA R146, P2, R20, R146, 0x2 ;  /* 0x0000009214929211 */ /* 0x004fc800078410ff */
[----:B------:R-:W-:Y:S02]  /*3e80*/  @!P1 LEA.HI.X R147, R20, R147, R158, 0x2, P2 ;  /* 0x0000009314939211 */ /* 0x000fe400010f149e */
[----:B------:R-:W0:Y:S01]  /*3e90*/  SHFL.DOWN PT, R158, R159, 0x2, 0x1f ;  /* 0x08401f009f9e7f89 */ /* 0x000e2200000e0000 */
[----:B------:R-:W-:Y:S02]  /*3ea0*/  PLOP3.LUT P2, PT, PT, PT, UP0, 0x40, 0x0 ;  /* 0x000000000000781c */ /* 0x000fe40003f4e808 */
[----:B0-----:R-:W-:Y:S02]  /*3eb0*/  IADD3 R160, R158, R159, RZ ;  /* 0x0000009f9ea07210 */ /* 0x001fe40007ffe0ff */
[----:B------:R-:W-:Y:S02]  /*3ec0*/  I2FP.F32.S32 R158, R158 ;  /* 0x0000009e009e7245 */ /* 0x000fe40000201400 */
[----:B------:R-:W-:Y:S01]  /*3ed0*/  I2FP.F32.S32 R163, R160 ;  /* 0x000000a000a37245 */ /* 0x000fe20000201400 */
[----:B------:R-:W0:Y:S02]  /*3ee0*/  SHFL.DOWN PT, R169, R160, 0x1, 0x1f ;  /* 0x08201f00a0a97f89 */ /* 0x000e2400000e0000 */
[----:B------:R-:W-:Y:S01]  /*3ef0*/  FMUL.FTZ R166, R161, R158 ;  /* 0x0000009ea1a67220 */ /* 0x000fe20000410000 */
[----:B------:R-:W1:Y:S03]  /*3f00*/  MUFU.RCP R164, R163 ;  /* 0x000000a300a47308 */ /* 0x000e660000001000 */
[----:B------:R-:W-:Y:S01]  /*3f10*/  FFMA.FTZ R167, R165, R92, R166 ;  /* 0x0000005ca5a77223 */ /* 0x000fe200000100a6 */
[----:B------:R-:W-:-:S04]  /*3f20*/  FADD.FTZ R92, -R161, R92 ;  /* 0x0000005ca15c7221 */ /* 0x000fc80000010100 */
[----:B------:R-:W-:-:S04]  /*3f30*/  FMUL.FTZ R92, R92, R92 ;  /* 0x0000005c5c5c7220 */ /* 0x000fc80000410000 */
[----:B------:R-:W-:-:S04]  /*3f40*/  FMUL.FTZ R92, R92, R165 ;  /* 0x000000a55c5c7220 */ /* 0x000fc80000410000 */
[----:B------:R-:W-:Y:S01]  /*3f50*/  FMUL.FTZ R158, R92, R158 ;  /* 0x0000009e5c9e7220 */ /* 0x000fe20000410000 */
[----:B-1----:R-:W-:Y:S01]  /*3f60*/  FMUL.FTZ R166, R164, R167 ;  /* 0x000000a7a4a67220 */ /* 0x002fe20000410000 */
[----:B------:R-:W1:Y:S01]  /*3f70*/  SHFL.DOWN PT, R92, R93, 0x2, 0x1f ;  /* 0x08401f005d5c7f89 */ /* 0x000e6200000e0000 */
[----:B0-----:R-:W-:-:S03]  /*3f80*/  IADD3 R159, R160, R169, RZ ;  /* 0x000000a9a09f7210 */ /* 0x001fc60007ffe0ff */
[----:B------:R-:W0:Y:S01]  /*3f90*/  SHFL.DOWN PT, R167, R166, 0x1, 0x1f ;  /* 0x08201f00a6a77f89 */ /* 0x000e2200000e0000 */
[----:B------:R-:W-:Y:S02]  /*3fa0*/  I2FP.F32.S32 R169, R169 ;  /* 0x000000a900a97245 */ /* 0x000fe40000201400 */
[----:B------:R-:W-:-:S04]  /*3fb0*/  I2FP.F32.S32 R159, R159 ;  /* 0x0000009f009f7245 */ /* 0x000fc80000201400 */
[----:B------:R1:W2:Y:S02]  /*3fc0*/  MUFU.RCP R168, R159 ;  /* 0x0000009f00a87308 */ /* 0x0002a40000001000 */
[----:B-1----:R-:W-:Y:S02]  /*3fd0*/  FADD.FTZ R159, R92, R93 ;  /* 0x0000005d5c9f7221 */ /* 0x002fe40000010000 */
[----:B------:R-:W1:Y:S02]  /*3fe0*/  LDC R92, c[0x0][0x2d8] ;  /* 0x0000b600ff5c7b82 */ /* 0x000e640000000800 */
[----:B------:R-:W-:Y:S01]  /*3ff0*/  FFMA.FTZ R158, R164, R158, R159 ;  /* 0x0000009ea49e7223 */ /* 0x000fe2000001009f */
[----:B0-----:R-:W-:-:S04]  /*4000*/  FMUL.FTZ R160, R167, R169 ;  /* 0x000000a9a7a07220 */ /* 0x001fc80000410000 */
[----:B------:R-:W0:Y:S01]  /*4010*/  SHFL.DOWN PT, R159, R158, 0x1, 0x1f ;  /* 0x08201f009e9f7f89 */ /* 0x000e2200000e0000 */
[----:B------:R-:W-:Y:S01]  /*4020*/  FFMA.FTZ R161, R163, R166, R160 ;  /* 0x000000a6a3a17223 */ /* 0x000fe200000100a0 */
[----:B------:R-:W-:-:S03]  /*4030*/  FADD.FTZ R166, R166, -R167 ;  /* 0x800000a7a6a67221 */ /* 0x000fc60000010000 */
[----:B--2---:R-:W-:Y:S01]  /*4040*/  FMUL.FTZ R161, R168, R161 ;  /* 0x000000a1a8a17220 */ /* 0x004fe20000410000 */
[----:B------:R-:W-:-:S04]  /*4050*/  FMUL.FTZ R166, R166, R166 ;  /* 0x000000a6a6a67220 */ /* 0x000fc80000410000 */
[----:B------:R-:W-:Y:S01]  /*4060*/  FMUL.FTZ R166, R163, R166 ;  /* 0x000000a6a3a67220 */ /* 0x000fe20000410000 */
[----:B------:R-:W2:Y:S03]  /*4070*/  SHFL.IDX PT, R161, R161, RZ, 0x1f ;  /* 0x00001fffa1a17589 */ /* 0x000ea600000e0000 */
[----:B------:R-:W-:Y:S01]  /*4080*/  FMUL.FTZ R166, R166, R169 ;  /* 0x000000a9a6a67220 */ /* 0x000fe20000410000 */
[----:B0-----:R-:W-:-:S04]  /*4090*/  FADD.FTZ R159, R158, R159 ;  /* 0x0000009f9e9f7221 */ /* 0x001fc80000010000 */
[----:B------:R-:W-:-:S05]  /*40a0*/  FFMA.FTZ R166, R168, R166, R159 ;  /* 0x000000a6a8a67223 */ /* 0x000fca000001009f */
[----:B------:R-:W1:Y:S01]  /*40b0*/  SHFL.IDX PT, R159, R166, RZ, 0x1f ;  /* 0x00001fffa69f7589 */ /* 0x000e6200000e0000 */
[----:B--2---:R-:W-:-:S03]  /*40c0*/  FMUL.FTZ R160, R161, R161 ;  /* 0x000000a1a1a07220 */ /* 0x004fc60000410000 */
[----:B------:R0:W-:Y:S02]  /*40d0*/  @!P1 STG.E desc[UR4][R94.64], R161 ;  /* 0x000000a15e009986 */ /* 0x0001e4000c101904 */
[----:B------:R-:W-:Y:S01]  /*40e0*/  FSEL R171, R160, RZ, !P2 ;  /* 0x000000ffa0ab7208 */ /* 0x000fe20005000000 */
[----:B-1----:R-:W-:-:S04]  /*40f0*/  FFMA.FTZ R92, R159, UR6, R92 ;  /* 0x000000069f5c7c23 */ /* 0x002fc8000801005c */
[----:B------:R-:W-:-:S04]  /*4100*/  FADD.FTZ R92, R92, R171 ;  /* 0x000000ab5c5c7221 */ /* 0x000fc80000010000 */
[----:B------:R-:W1:Y:S02]  /*4110*/  MUFU.RSQ R159, R92 ;  /* 0x0000005c009f7308 */ /* 0x000e640000001400 */
[----:B-1----:R0:W-:Y:S01]  /*4120*/  @!P1 STG.E desc[UR4][R146.64], R159 ;  /* 0x0000009f92009986 */ /* 0x0021e2000c101904 */
        /* <DEDUP_REMOVED lines=28> */
.L_x_24490:
[----:B------:R-:W-:Y:S05]  /*42f0*/  BSYNC B1 ;  /* 0x0000000000017941 */ /* 0x000fea0003800000 */
.L_x_24489:
        /* <DEDUP_REMOVED lines=19> */
.L_x_24492:
[----:B------:R-:W-:Y:S05]  /*4430*/  BSYNC B1 ;  /* 0x0000000000017941 */ /* 0x000fea0003800000 */
.L_x_24491:
        /* <DEDUP_REMOVED lines=19> */
.L_x_24494:
[----:B------:R-:W-:Y:S05]  /*4570*/  BSYNC B1 ;  /* 0x0000000000017941 */ /* 0x000fea0003800000 */
.L_x_24493:
        /* <DEDUP_REMOVED lines=19> */
.L_x_24496:
[----:B------:R-:W-:Y:S05]  /*46b0*/  BSYNC B1 ;  /* 0x0000000000017941 */ /* 0x000fea0003800000 */
.L_x_24495:
        /* <DEDUP_REMOVED lines=19> */
.L_x_24498:
[----:B------:R-:W-:Y:S05]  /*47f0*/  BSYNC B1 ;  /* 0x0000000000017941 */ /* 0x000fea0003800000 */
.L_x_24497:
        /* <DEDUP_REMOVED lines=19> */
.L_x_24500:
[----:B------:R-:W-:Y:S05]  /*4930*/  BSYNC B1 ;  /* 0x0000000000017941 */ /* 0x000fea0003800000 */
.L_x_24499:
        /* <DEDUP_REMOVED lines=19> */
.L_x_24502:
[----:B------:R-:W-:Y:S05]  /*4a70*/  BSYNC B1 ;  /* 0x0000000000017941 */ /* 0x000fea0003800000 */
.L_x_24501:
        /* <DEDUP_REMOVED lines=15> */
[----:B0-----:R-:W-:-:S05]  /*4b70*/  IMAD.WIDE.U32 R146, R157, 0x10, R146 ;  /* 0x000000109d927825 */ /* 0x001fca00078e0092 */
[----:B------:R0:W-:Y:S02]  /*4b80*/  STG.E.128 desc[UR4][R146.64], R92 ;  /* 0x0000005c92007986 */ /* 0x0001e4000c101d04 */
.L_x_24488:
[----:B------:R-:W-:Y:S05]  /*4b90*/  BSYNC B0 ;  /* 0x0000000000007941 */ /* 0x000fea0003800000 */
.L_x_24487:
[----:B------:R-:W-:Y:S02]  /*4ba0*/  ISETP.NE.AND P1, PT, R162, RZ, PT ;  /* 0x000000ffa200720c */ /* 0x000fe40003f25270 */
[----:B------:R-:W-:Y:S02]  /*4bb0*/  IADD3 R20, R20, UR8, RZ ;  /* 0x0000000814147c10 */ /* 0x000fe4000fffe0ff */
[----:B01234-:R-:W-:Y:S02]  /*4bc0*/  SEL R146, RZ, 0x1, P1 ;  /* 0x00000001ff927807 */ /* 0x01ffe40000800000 */
[----:B------:R-:W-:-:S13]  /*4bd0*/  ISETP.GE.AND P1, PT, R20, UR9, PT ;  /* 0x0000000914007c0c */ /* 0x000fda000bf26270 */
[----:B------:R-:W-:Y:S05]  /*4be0*/  @!P1 BRA `(.L_x_24503) ;  /* 0xffffffc800d89947 */ /* 0x000fea000383ffff */
[----:B------:R-:W-:Y:S05]  /*4bf0*/  EXIT ;  /* 0x000000000000794d */ /* 0x000fea0003800000 */
.L_x_24486:
        /* <DEDUP_REMOVED lines=9> */
.L_x_24504:
[----:B------:R-:W-:Y:S01]  /*4c90*/  HFMA2.MMA R165, -RZ, RZ, 0, 1.1920928955078125e-07 ;  /* 0x00000002ffa57435 */ /* 0x000fe200000001ff */
[----:B------:R-:W-:-:S05]  /*4ca0*/  MOV R92, R161 ;  /* 0x000000a1005c7202 */ /* 0x000fca0000000f00 */
[----:B------:R-:W-:-:S05]  /*4cb0*/  FADD.FTZ R146, R93, R92 ;  /* 0x0000005c5d927221 */ /* 0x000fca0000010000 */
[----:B------:R-:W-:-:S07]  /*4cc0*/  MOV R166, R146 ;  /* 0x0000009200a67202 */ /* 0x000fce0000000f00 */
[----:B------:R-:W-:Y:S05]  /*4cd0*/  WARPSYNC.COLLECTIVE R163, `(.L_x_24505) ;  /* 0x00000000a3087348 */ /* 0x000fea0003c00000 */
[----:B------:R0:W1:Y:S02]  /*4ce0*/  SHFL.BFLY P6, R161, R166, R165, R168 ;  /* 0x0c0000a5a6a17389 */ /* 0x00006400000c00a8 */
[----:B01----:R-:W-:Y:S01]  /*4cf0*/  ENDCOLLECTIVE ;  /* 0x000000000000791b */ /* 0x003fe20003800000 */
.L_x_24505:
[----:B------:R-:W-:Y:S01]  /*4d00*/  HFMA2.MMA R165, -RZ, RZ, 0, 2.384185791015625e-07 ;  /* 0x00000004ffa57435 */ /* 0x000fe200000001ff */
[----:B------:R-:W-:-:S05]  /*4d10*/  MOV R147, R161 ;  /* 0x000000a100937202 */ /* 0x000fca0000000f00 */
[----:B------:R-:W-:-:S05]  /*4d20*/  FADD.FTZ R147, R146, R147 ;  /* 0x0000009392937221 */ /* 0x000fca0000010000 */
[----:B------:R-:W-:-:S07]  /*4d30*/  MOV R166, R147 ;  /* 0x0000009300a67202 */ /* 0x000fce0000000f00 */
[----:B------:R-:W-:Y:S05]  /*4d40*/  WARPSYNC.COLLECTIVE R163, `(.L_x_24506) ;  /* 0x00000000a3087348 */ /* 0x000fea0003c00000 */
[----:B------:R0:W1:Y:S02]  /*4d50*/  SHFL.BFLY P6, R161, R166, R165, R168 ;  /* 0x0c0000a5a6a17389 */ /* 0x00006400000c00a8 */
[----:B01----:R-:W-:Y:S01]  /*4d60*/  ENDCOLLECTIVE ;  /* 0x000000000000791b */ /* 0x003fe20003800000 */
.L_x_24506:
[----:B------:R-:W-:Y:S01]  /*4d70*/  HFMA2.MMA R165, -RZ, RZ, 0, 4.76837158203125e-07 ;  /* 0x00000008ffa57435 */ /* 0x000fe200000001ff */
[----:B------:R-:W-:-:S05]  /*4d80*/  MOV R92, R161 ;  /* 0x000000a1005c7202 */ /* 0x000fca0000000f00 */
[----:B------:R-:W-:-:S05]  /*4d90*/  FADD.FTZ R159, R147, R92 ;  /* 0x0000005c939f7221 */ /* 0x000fca0000010000 */
[----:B------:R-:W-:-:S07]  /*4da0*/  MOV R166, R159 ;  /* 0x0000009f00a67202 */ /* 0x000fce0000000f00 */
[----:B------:R-:W-:Y:S05]  /*4db0*/  WARPSYNC.COLLECTIVE R163, `(.L_x_24507) ;  /* 0x00000000a3087348 */ /* 0x000fea0003c00000 */
[----:B------:R0:W1:Y:S02]  /*4dc0*/  SHFL.BFLY P6, R161, R166, R165, R168 ;  /* 0x0c0000a5a6a17389 */ /* 0x00006400000c00a8 */
[----:B01----:R-:W-:Y:S01]  /*4dd0*/  ENDCOLLECTIVE ;  /* 0x000000000000791b */ /* 0x003fe20003800000 */
.L_x_24507:
[----:B------:R-:W-:Y:S01]  /*4de0*/  HFMA2.MMA R165, -RZ, RZ, 0, 9.5367431640625e-07 ;  /* 0x00000010ffa57435 */ /* 0x000fe200000001ff */
[----:B------:R-:W-:-:S05]  /*4df0*/  MOV R92, R161 ;  /* 0x000000a1005c7202 */ /* 0x000fca0000000f00 */
[----:B------:R-:W-:-:S05]  /*4e00*/  FADD.FTZ R160, R159, R92 ;  /* 0x0000005c9fa07221 */ /* 0x000fca0000010000 */
[----:B------:R-:W-:-:S07]  /*4e10*/  MOV R166, R160 ;  /* 0x000000a000a67202 */ /* 0x000fce0000000f00 */
[----:B------:R-:W-:Y:S05]  /*4e20*/  WARPSYNC.COLLECTIVE R163, `(.L_x_24508) ;  /* 0x00000000a3087348 */ /* 0x000fea0003c00000 */
[----:B------:R0:W1:Y:S02]  /*4e30*/  SHFL.BFLY P6, R161, R166, R165, R168 ;  /* 0x0c0000a5a6a17389 */ /* 0x00006400000c00a8 */
[----:B01----:R-:W-:Y:S01]  /*4e40*/  ENDCOLLECTIVE ;  /* 0x000000000000791b */ /* 0x003fe20003800000 */
.L_x_24508:
[----:B------:R-:W-:Y:S01]  /*4e50*/  HFMA2.MMA R165, -RZ, RZ, 0, 5.9604644775390625e-08 ;  /* 0x00000001ffa57435 */ /* 0x000fe200000001ff */
[----:B------:R-:W-:Y:S01]  /*4e60*/  FADD.FTZ R92, R160, R161 ;  /* 0x000000a1a05c7221 */ /* 0x000fe20000010000 */
[----:B------:R-:W-:-:S03]  /*4e70*/  ISETP.NE.AND P6, PT, R167, RZ, PT ;  /* 0x000000ffa700720c */ /* 0x000fc60003fc5270 */
        /* <DEDUP_REMOVED lines=71> */
.L_x_24509:
[----:B------:R-:W-:Y:S01]  /*52f0*/  HFMA2.MMA R165, -RZ, RZ, 0, 1.1920928955078125e-07 ;  /* 0x00000002ffa57435 */ /* 0x000fe200000001ff */
[----:B------:R-:W-:-:S05]  /*5300*/  MOV R146, R161 ;  /* 0x000000a100927202 */ /* 0x000fca0000000f00 */
[----:B------:R-:W-:-:S05]  /*5310*/  FADD.FTZ R146, R93, R146 ;  /* 0x000000925d927221 */ /* 0x000fca0000010000 */
[----:B------:R-:W-:-:S07]  /*5320*/  MOV R166, R146 ;  /* 0x0000009200a67202 */ /* 0x000fce0000000f00 */
[----:B------:R-:W-:Y:S05]  /*5330*/  WARPSYNC.COLLECTIVE R163, `(.L_x_24510) ;  /* 0x00000000a3087348 */ /* 0x000fea0003c00000 */
[----:B------:R0:W1:Y:S02]  /*5340*/  SHFL.BFLY P6, R161, R166, R165, R168 ;  /* 0x0c0000a5a6a17389 */ /* 0x00006400000c00a8 */
[----:B01----:R-:W-:Y:S01]  /*5350*/  ENDCOLLECTIVE ;  /* 0x000000000000791b */ /* 0x003fe20003800000 */
.L_x_24510:
[----:B------:R-:W-:Y:S01]  /*5360*/  HFMA2.MMA R165, -RZ, RZ, 0, 2.384185791015625e-07 ;  /* 0x00000004ffa57435 */ /* 0x000fe200000001ff */
[----:B------:R-:W-:-:S05]  /*5370*/  MOV R147, R161 ;  /* 0x000000a100937202 */ /* 0x000fca0000000f00 */
[----:B------:R-:W-:-:S05]  /*5380*/  FADD.FTZ R147, R146, R147 ;  /* 0x0000009392937221 */ /* 0x000fca0000010000 */
[----:B------:R-:W-:-:S07]  /*5390*/  MOV R166, R147 ;  /* 0x0000009300a67202 */ /* 0x000fce0000000f00 */
[----:B------:R-:W-:Y:S05]  /*53a0*/  WARPSYNC.COLLECTIVE R163, `(.L_x_24511) ;  /* 0x00000000a3087348 */ /* 0x000fea0003c00000 */
[----:B------:R0:W1:Y:S02]  /*53b0*/  SHFL.BFLY P6, R161, R166, R165, R168 ;  /* 0x0c0000a5a6a17389 */ /* 0x00006400000c00a8 */
[----:B01----:R-:W-:Y:S01]  /*53c0*/  ENDCOLLECTIVE ;  /* 0x000000000000791b */ /* 0x003fe20003800000 */
.L_x_24511:
[----:B------:R-:W-:Y:S01]  /*53d0*/  HFMA2.MMA R165, -RZ, RZ, 0, 4.76837158203125e-07 ;  /* 0x00000008ffa57435 */ /* 0x000fe200000001ff */
[----:B------:R-:W-:-:S05]  /*53e0*/  MOV R160, R161 ;  /* 0x000000a100a07202 */ /* 0x000fca0000000f00 */
[----:B------:R-:W-:-:S05]  /*53f0*/  FADD.FTZ R160, R147, R160 ;  /* 0x000000a093a07221 */ /* 0x000fca0000010000 */
[----:B------:R-:W-:-:S07]  /*5400*/  MOV R166, R160 ;  /* 0x000000a000a67202 */ /* 0x000fce0000000f00 */
[----:B------:R-:W-:Y:S05]  /*5410*/  WARPSYNC.COLLECTIVE R163, `(.L_x_24512) ;  /* 0x00000000a3087348 */ /* 0x000fea0003c00000 */
[----:B------:R0:W1:Y:S02]  /*5420*/  SHFL.BFLY P6, R161, R166, R165, R168 ;  /* 0x0c0000a5a6a17389 */ /* 0x00006400000c00a8 */
[----:B01----:R-:W-:Y:S01]  /*5430*/  ENDCOLLECTIVE ;  /* 0x000000000000791b */ /* 0x003fe20003800000 */
.L_x_24512:
[----:B------:R-:W-:Y:S01]  /*5440*/  HFMA2.MMA R165, -RZ, RZ, 0, 9.5367431640625e-07 ;  /* 0x00000010ffa57435 */ /* 0x000fe200000001ff */
[----:B------:R-:W-:-:S05]  /*5450*/  MOV R159, R161 ;  /* 0x000000a1009f7202 */ /* 0x000fca0000000f00 */
[----:B------:R-:W-:-:S05]  /*5460*/  FADD.FTZ R159, R160, R159 ;  /* 0x0000009fa09f7221 */ /* 0x000fca0000010000 */
[----:B------:R-:W-:-:S07]  /*5470*/  MOV R166, R159 ;  /* 0x0000009f00a67202 */ /* 0x000fce0000000f00 */
[----:B------:R-:W-:Y:S05]  /*5480*/  WARPSYNC.COLLECTIVE R163, `(.L_x_24513) ;  /* 0x00000000a3087348 */ /* 0x000fea0003c00000 */
[----:B------:R0:W1:Y:S02]  /*5490*/  SHFL.BFLY P6, R161, R166, R165, R168 ;  /* 0x0c0000a5a6a17389 */ /* 0x00006400000c00a8 */
[----:B01----:R-:W-:Y:S01]  /*54a0*/  ENDCOLLECTIVE ;  /* 0x000000000000791b */ /* 0x003fe20003800000 */
.L_x_24513:
[----:B------:R-:W-:Y:S01]  /*54b0*/  MOV R164, R161 ;  /* 0x000000a100a47202 */ /* 0x000fe20000000f00 */
[----:B------:R-:W-:Y:S06]  /*54c0*/  BRA `(.L_x_24514) ;  /* 0xffffffe400f07947 */ /* 0x000fec000383ffff */
.L_x_24515:
        /* <DEDUP_REMOVED lines=11> */
.L_x_30318:


//--------------------- .text._ZN10layer_norm13ln_fwd_kernelINS_13Kernel_traitsI6__halfffffjLj4096ELj1ELj1ELj4ELj16ENS_18Kernel_traits_baseILj4096ES2_ffffjLj128EEEEELb0ELb1ELb1ELb1EEEvNS_9FwdParamsE --------------------------
	.section	.text._ZN10layer_norm13ln_fwd_kernelINS_13Kernel_traitsI6__halfffffjLj4096ELj1ELj1ELj4ELj16ENS_18Kernel_traits_baseILj4096ES2_ffffjLj128EEEEELb0ELb1ELb1ELb1EEEvNS_9FwdParamsE,"ax",@progbits
	.align	128
        .global         _ZN10layer_norm13ln_fwd_kernelINS_13Kernel_traitsI6__halfffffjLj4096ELj1ELj1ELj4ELj16ENS_18Kernel_traits_baseILj4096ES2_ffffjLj128EEEEELb0ELb1ELb1ELb1EEEvNS_9FwdParamsE
        .type           _ZN10layer_norm13ln_fwd_kernelINS_13Kernel_traitsI6__halfffffjLj4096ELj1ELj1ELj4ELj16ENS_18Kernel_traits_baseILj4096ES2_ffffjLj128EEEEELb0ELb1ELb1ELb1EEEvNS_9FwdParamsE,@function
        .size           _ZN10layer_norm13ln_fwd_kernelINS_13Kernel_traitsI6__halfffffjLj4096ELj1ELj1ELj4ELj16ENS_18Kernel_traits_baseILj4096ES2_ffffjLj128EEEEELb0ELb1ELb1ELb1EEEvNS_9FwdParamsE,(.L_x_30319 - _ZN10layer_norm13ln_fwd_kernelINS_13Kernel_traitsI6__halfffffjLj4096ELj1ELj1ELj4ELj16ENS_18Kernel_traits_baseILj4096ES2_ffffjLj128EEEEELb0ELb1ELb1ELb1EEEvNS_9FwdParamsE)
        .other          _ZN10layer_norm13ln_fwd_kernelINS_13Kernel_traitsI6__halfffffjLj4096ELj1ELj1ELj4ELj16ENS_18Kernel_traits_baseILj4096ES2_ffffjLj128EEEEELb0ELb1ELb1ELb1EEEvNS_9FwdParamsE,@"STO_CUDA_ENTRY STV_DEFAULT"
_ZN10layer_norm13ln_fwd_kernelINS_13Kernel_traitsI6__halfffffjLj4096ELj1ELj1ELj4ELj16ENS_18Kernel_traits_baseILj4096ES2_ffffjLj128EEEEELb0ELb1ELb1ELb1EEEvNS_9FwdParamsE:
.text._ZN10layer_norm13ln_fwd_kernelINS_13Kernel_traitsI6__halfffffjLj4096ELj1ELj1ELj4ELj16ENS_18Kernel_traits_baseILj4096ES2_ffffjLj128EEEEELb0ELb1ELb1ELb1EEEvNS_9FwdParamsE:
[----:B------:R-:W-:Y:S01]  /*0000*/  LDC R1, c[0x0][0x28] ;  /* 0x00000a00ff017b82 */ /* 0x000fe20000000800 */
[----:B------:R-:W0:Y:S01]  /*0010*/  S2R R142, SR_TID.X ;  /* 0x00000000008e7919 */ /* 0x000e220000002100 */
[----:B------:R-:W-:-:S06]  /*0020*/  ULDC.64 UR4, c[0x0][0x2c8] ;  /* 0x0000b20000047ab9 */ /* 0x000fcc0000000a00 */
[----:B------:R-:W1:Y:S01]  /*0030*/  S2UR UR6, SR_CTAID.X ;  /* 0x00000000000679c3 */ /* 0x000e620000002500 */
[----:B------:R-:W-:Y:S01]  /*0040*/  ISETP.NE.U32.AND P0, PT, RZ, UR4, PT ;  /* 0x00000004ff007c0c */ /* 0x000fe2000bf05070 */
[----:B------:R-:W-:Y:S01]  /*0050*/  ULDC UR7, c[0x0][0x214] ;  /* 0x0000850000077ab9 */ /* 0x000fe20000000800 */
[----:B------:R-:W-:Y:S02]  /*0060*/  ULDC.64 UR8, c[0x0][0x260] ;  /* 0x0000980000087ab9 */ /* 0x000fe40000000a00 */
        /* <DEDUP_REMOVED lines=12> */
[----:B-1----:R-:W-:-:S02]  /*0130*/  LEA.HI R34, R142, UR6, RZ, 0x19 ;  /* 0x000000068e227c11 */ /* 0x002fc4000f8fc8ff */
[----:B------:R-:W-:Y:S01]  /*0140*/  IADD3 R6, P2, R0, UR8, RZ ;  /* 0x0000000800067c10 */ /* 0x000fe2000ff5e0ff */
[----:B------:R0:W5:Y:S04]  /*0150*/  @P0 LDG.E.64 R10, desc[UR4][R2.64+0x1800] ;  /* 0x00180004020a0981 */ /* 0x000168000c1e1b00 */
[----:B------:R0:W5:Y:S01]  /*0160*/  @P0 LDG.E.64 R16, desc[UR4][R2.64+0x1c00] ;  /* 0x001c000402100981 */ /* 0x000162000c1e1b00 */
[----:B------:R-:W-:Y:S01]  /*0170*/  ISETP.GE.AND P1, PT, R34, UR7, PT ;  /* 0x0000000722007c0c */ /* 0x000fe2000bf26270 */
[----:B------:R-:W-:Y:S01]  /*0180*/  ULDC.64 UR6, c[0x0][0x278] ;  /* 0x00009e0000067ab9 */ /* 0x000fe20000000a00 */
[----:B------:R-:W-:Y:S02]  /*0190*/  LOP3.LUT R142, R142, 0x7f, RZ, 0xc0, !PT ;  /* 0x0000007f8e8e7812 */ /* 0x000fe400078ec0ff */
[----:B------:R-:W-:-:S02]  /*01a0*/  IADD3.X R7, RZ, UR9, RZ, P2, !PT ;  /* 0x00000009ff077c10 */ /* 0x000fc400097fe4ff */
        /* <DEDUP_REMOVED lines=10> */
[----:B------:R0:W4:Y:S04]  /*0250*/  LDG.E.64 R44, desc[UR4][R6.64+0x1000] ;  /* 0x00100004062c7981 */ /* 0x000128000c1e1b00 */
[----:B------:R-:W4:Y:S04]  /*0260*/  LDG.E.64 R140, desc[UR4][R8.64] ;  /* 0x00000004088c7981 */ /* 0x000f28000c1e1b00 */
[----:B------:R-:W4:Y:S04]  /*0270*/  LDG.E.64 R136, desc[UR4][R8.64+0x400] ;  /* 0x0004000408887981 */ /* 0x000f28000c1e1b00 */
[----:B------:R-:W4:Y:S04]  /*0280*/  LDG.E.64 R132, desc[UR4][R8.64+0x800] ;  /* 0x0008000408847981 */ /* 0x000f28000c1e1b00 */
[----:B------:R-:W4:Y:S04]  /*0290*/  LDG.E.64 R128, desc[UR4][R8.64+0xc00] ;  /* 0x000c000408807981 */ /* 0x000f28000c1e1b00 */
[----:B------:R-:W4:Y:S04]  /*02a0*/  LDG.E.64 R74, desc[UR4][R8.64+0x1000] ;  /* 0x00100004084a7981 */ /* 0x000f28000c1e1b00 */
[----:B------:R-:W4:Y:S04]  /*02b0*/  LDG.E.64 R76, desc[UR4][R8.64+0x1400] ;  /* 0x00140004084c7981 */ /* 0x000f28000c1e1b00 */
[----:B------:R-:W4:Y:S04]  /*02c0*/  LDG.E.64 R78, desc[UR4][R8.64+0x1800] ;  /* 0x00180004084e7981 */ /* 0x000f28000c1e1b00 */
[----:B------:R-:W4:Y:S01]  /*02d0*/  LDG.E.64 R80, desc[UR4][R8.64+0x1c00] ;  /* 0x001c000408507981 */ /* 0x000f22000c1e1b00 */
        /* <DEDUP_REMOVED lines=9> */
[----:B------:R-:W-:Y:S01]  /*0370*/  HFMA2.MMA R143, -RZ, RZ, 0, 5.9604644775390625e-08 ;  /* 0x00000001ff8f7435 */ /* 0x000fe200000001ff */
[----:B------:R-:W-:Y:S01]  /*0380*/  SHF.R.U32.HI R83, RZ, 0x10, R25 ;  /* 0x00000010ff537819 */ /* 0x000fe20000011619 */
[----:B------:R-:W-:Y:S01]  /*0390*/  ULDC.U8 UR6, c[0x0][0x2a0] ;  /* 0x0000a80000067ab9 */ /* 0x000fe20000000000 */
[--C-:B------:R-:W-:Y:S01]  /*03a0*/  SHF.R.U64 R84, R22, 0x10, R23.reuse ;  /* 0x0000001016547819 */ /* 0x100fe20000001217 */
[----:B------:R-:W-:Y:S01]  /*03b0*/  ULDC UR7, c[0x0][0x29c] ;  /* 0x0000a70000077ab9 */ /* 0x000fe20000000800 */
[----:B------:R-:W-:Y:S01]  /*03c0*/  SHF.R.U32.HI R85, RZ, 0x10, R23 ;  /* 0x00000010ff557819 */ /* 0x000fe20000011617 */
[----:B------:R-:W-:Y:S01]  /*03d0*/  ULDC.64 UR8, c[0x0][0x210] ;  /* 0x0000840000087ab9 */ /* 0x000fe20000000a00 */
[----:B------:R-:W-:-:S02]  /*03e0*/  SHF.R.U64 R86, R20, 0x10, R21 ;  /* 0x0000001014567819 */ /* 0x000fc40000001215 */
[----:B------:R-:W-:Y:S02]  /*03f0*/  SHF.R.U32.HI R87, RZ, 0x10, R21 ;  /* 0x00000010ff577819 */ /* 0x000fe40000011615 */
[--C-:B------:R-:W-:Y:S02]  /*0400*/  SHF.R.U64 R88, R18, 0x10, R19.reuse ;  /* 0x0000001012587819 */ /* 0x100fe40000001213 */
[----:B------:R-:W-:Y:S02]  /*0410*/  SHF.R.U32.HI R89, RZ, 0x10, R19 ;  /* 0x00000010ff597819 */ /* 0x000fe40000011613 */
[--C-:B------:R-:W-:Y:S02]  /*0420*/  SHF.R.U64 R90, R14, 0x10, R15.reuse ;  /* 0x000000100e5a7819 */ /* 0x100fe4000000120f */
[----:B------:R-:W-:Y:S02]  /*0430*/  SHF.R.U32.HI R91, RZ, 0x10, R15 ;  /* 0x00000010ff5b7819 */ /* 0x000fe4000001160f */
[----:B------:R-:W-:-:S02]  /*0440*/  SHF.R.U64 R92, R12, 0x10, R13 ;  /* 0x000000100c5c7819 */ /* 0x000fc4000000120d */
[----:B------:R-:W-:Y:S02]  /*0450*/  SHF.R.U32.HI R93, RZ, 0x10, R13 ;  /* 0x00000010ff5d7819 */ /* 0x000fe4000001160d */
[--C-:B------:R-:W-:Y:S02]  /*0460*/  SHF.R.U64 R94, R10, 0x10, R11.reuse ;  /* 0x000000100a5e7819 */ /* 0x100fe4000000120b */
[----:B------:R-:W-:Y:S02]  /*0470*/  SHF.R.U32.HI R95, RZ, 0x10, R11 ;  /* 0x00000010ff5f7819 */ /* 0x000fe4000001160b */
[--C-:B------:R-:W-:Y:S02]  /*0480*/  SHF.R.U64 R96, R16, 0x10, R17.reuse ;  /* 0x0000001010607819 */ /* 0x100fe40000001211 */
[----:B------:R-:W-:Y:S01]  /*0490*/  SHF.R.U32.HI R97, RZ, 0x10, R17 ;  /* 0x00000010ff617819 */ /* 0x000fe20000011611 */
        /* <DEDUP_REMOVED lines=31> */
[----:B------:R-:W-:Y:S01]  /*0690*/  HADD2.F32 R97, -RZ, R97.H0_H0 ;  /* 0x20000061ff617230 */ /* 0x000fe20000004100 */
[----:B------:R-:W-:Y:S01]  /*06a0*/  ISETP.NE.AND P4, PT, RZ, UR6, PT ;  /* 0x00000006ff007c0c */ /* 0x000fe2000bf85270 */
[----:B------:R-:W-:Y:S01]  /*06b0*/  ULDC UR6, c[0x0][0x290] ;  /* 0x0000a40000067ab9 */ /* 0x000fe20000000800 */
[--C-:B--2---:R-:W-:Y:S01]  /*06c0*/  SHF.R.U64 R113, R4, 0x10, R5.reuse ;  /* 0x0000001004717819 */ /* 0x104fe20000001205 */
[----:B0-----:R-:W-:Y:S01]  /*06d0*/  HADD2.F32 R6, -RZ, R4.H0_H0 ;  /* 0x20000004ff067230 */ /* 0x001fe20000004100 */
[----:B------:R-:W-:-:S02]  /*06e0*/  SHF.R.U32.HI R112, RZ, 0x10, R5 ;  /* 0x00000010ff707819 */ /* 0x000fc40000011605 */
[--C-:B---3--:R-:W-:Y:S01]  /*06f0*/  SHF.R.U64 R115, R2, 0x10, R3.reuse ;  /* 0x0000001002737819 */ /* 0x108fe20000001203 */
[----:B------:R-:W-:Y:S01]  /*0700*/  HADD2.F32 R4, -RZ, R2.H0_H0 ;  /* 0x20000002ff047230 */ /* 0x000fe20000004100 */
[----:B------:R-:W-:Y:S02]  /*0710*/  SHF.R.U32.HI R114, RZ, 0x10, R3 ;  /* 0x00000010ff727819 */ /* 0x000fe40000011603 */
[--C-:B----4-:R-:W-:Y:S01]  /*0720*/  SHF.R.U64 R117, R32, 0x10, R33.reuse ;  /* 0x0000001020757819 */ /* 0x110fe20000001221 */
[----:B------:R-:W-:Y:S01]  /*0730*/  HADD2.F32 R2, -RZ, R32.H0_H0 ;  /* 0x20000020ff027230 */ /* 0x000fe20000004100 */
[----:B------:R-:W-:Y:S01]  /*0740*/  SHF.R.U32.HI R116, RZ, 0x10, R33 ;  /* 0x00000010ff747819 */ /* 0x000fe20000011621 */
[----:B------:R-:W-:Y:S01]  /*0750*/  HADD2.F32 R0, -RZ, R33.H0_H0 ;  /* 0x20000021ff007230 */ /* 0x000fe20000004100 */
[--C-:B------:R-:W-:Y:S02]  /*0760*/  SHF.R.U64 R99, R36, 0x10, R37.reuse ;  /* 0x0000001024637819 */ /* 0x100fe40000001225 */
[----:B------:R-:W-:-:S02]  /*0770*/  SHF.R.U32.HI R98, RZ, 0x10, R37 ;  /* 0x00000010ff627819 */ /* 0x000fc40000011625 */
[--C-:B------:R-:W-:Y:S02]  /*0780*/  SHF.R.U64 R101, R38, 0x10, R39.reuse ;  /* 0x0000001026657819 */ /* 0x100fe40000001227 */
[----:B------:R-:W-:Y:S02]  /*0790*/  SHF.R.U32.HI R100, RZ, 0x10, R39 ;  /* 0x00000010ff647819 */ /* 0x000fe40000011627 */
[--C-:B------:R-:W-:Y:S02]  /*07a0*/  SHF.R.U64 R107, R40, 0x10, R41.reuse ;  /* 0x00000010286b7819 */ /* 0x100fe40000001229 */
[----:B------:R-:W-:Y:S02]  /*07b0*/  SHF.R.U32.HI R106, RZ, 0x10, R41 ;  /* 0x00000010ff6a7819 */ /* 0x000fe40000011629 */
        /* <DEDUP_REMOVED lines=81> */
.L_x_24583:
[----:B------:R-:W0:Y:S08]  /*0cd0*/  LDC.64 R68, c[0x0][0x230] ;  /* 0x00008c00ff447b82 */ /* 0x000e300000000a00 */
[----:B--2---:R-:W1:Y:S08]  /*0ce0*/  LDC.64 R46, c[0x0][0x280] ;  /* 0x0000a000ff2e7b82 */ /* 0x004e700000000a00 */
        /* <DEDUP_REMOVED lines=10> */
[----:B------:R-:W2:Y:S01]  /*0d90*/  LDC.64 R42, c[0x0][0x288] ;  /* 0x0000a200ff2a7b82 */ /* 0x000ea20000000a00 */
[----:B------:R-:W-:-:S05]  /*0da0*/  LEA.HI.SX32 R145, R145, R142, 0x1e ;  /* 0x0000008e91917211 */ /* 0x000fca00078ff2ff */
[----:B-1----:R-:W-:-:S05]  /*0db0*/  @P0 IMAD.WIDE.U32 R44, R145, 0x10, R40 ;  /* 0x00000010912c0825 */ /* 0x002fca00078e0028 */
[----:B------:R-:W4:Y:S01]  /*0dc0*/  @P0 LDG.E.128 R32, desc[UR4][R44.64] ;  /* 0x000000042c200981 */ /* 0x000f22000c1e1d00 */
[----:B------:R-:W-:Y:S01]  /*0dd0*/  MOV R148, RZ ;  /* 0x000000ff00947202 */ /* 0x000fe20000000f00 */
[----:B--2---:R-:W-:-:S05]  /*0de0*/  IMAD.WIDE R42, R141, 0x4, R42 ;  /* 0x000000048d2a7825 */ /* 0x004fca00078e022a */
[----:B-----5:R1:W5:Y:S01]  /*0df0*/  LDG.E R147, desc[UR4][R42.64] ;  /* 0x000000042a937981 */ /* 0x020362000c1e1900 */
[C---:B------:R-:W-:Y:S01]  /*0e00*/  IADD3 R55, R145.reuse, 0x80, RZ ;  /* 0x0000008091377810 */ /* 0x040fe20007ffe0ff */
[----:B------:R-:W-:Y:S01]  /*0e10*/  BSSY B0, `(.L_x_24516) ;  /* 0x000001e000007945 */ /* 0x000fe20003800000 */
[----:B0-----:R-:W-:Y:S01]  /*0e20*/  IMAD.WIDE.U32 R50, R145, 0x10, R102 ;  /* 0x0000001091327825 */ /* 0x001fe200078e0066 */
[C---:B---3--:R-:W-:Y:S02]  /*0e30*/  ISETP.GE.AND P5, PT, R48.reuse, 0x1, PT ;  /* 0x000000013000780c */ /* 0x048fe40003fa6270 */
[----:B------:R-:W-:-:S11]  /*0e40*/  ISETP.GT.AND P6, PT, R48, RZ, PT ;  /* 0x000000ff3000720c */ /* 0x000fd60003fc4270 */
[----:B------:R-:W1:Y:S01]  /*0e50*/  @P5 LDC.64 R40, c[0x0][0x220] ;  /* 0x00008800ff285b82 */ /* 0x000e620000000a00 */
[----:B------:R-:W-:Y:S02]  /*0e60*/  @P5 IADD3 R47, R48, -0x1, RZ ;  /* 0xffffffff302f5810 */ /* 0x000fe40007ffe0ff */
[----:B------:R-:W-:-:S03]  /*0e70*/  @!P6 ISETP.NE.U32.AND P1, PT, R68, RZ, PT ;  /* 0x000000ff4400e20c */ /* 0x000fc60003f25070 */
[----:B------:R-:W-:Y:S01]  /*0e80*/  @P5 IMAD R47, R47, R146, RZ ;  /* 0x000000922f2f5224 */ /* 0x000fe200078e02ff */
[----:B------:R-:W-:Y:S01]  /*0e90*/  @!P6 ISETP.NE.AND.EX P2, PT, R69, RZ, PT, P1 ;  /* 0x000000ff4500e20c */ /* 0x000fe20003f45310 */
[----:B------:R-:W0:Y:S03]  /*0ea0*/  @P0 LDC.64 R48, c[0x0][0x230] ;  /* 0x00008c00ff300b82 */ /* 0x000e260000000a00 */
[----:B------:R-:W-:-:S04]  /*0eb0*/  @P5 SHF.R.S32.HI R46, RZ, 0x1f, R47 ;  /* 0x0000001fff2e5819 */ /* 0x000fc8000001142f */
[----:B------:R-:W-:-:S04]  /*0ec0*/  @P5 LEA.HI R47, R46, R47, RZ, 0x2 ;  /* 0x0000002f2e2f5211 */ /* 0x000fc800078f10ff */
[----:B------:R-:W-:Y:S02]  /*0ed0*/  @P5 LEA.HI.SX32 R148, R47, R142, 0x1e ;  /* 0x0000008e2f945211 */ /* 0x000fe400078ff2ff */
[----:B------:R-:W-:-:S03]  /*0ee0*/  @!P6 ISETP.NE.U32.AND P3, PT, R68, RZ, PT ;  /* 0x000000ff4400e20c */ /* 0x000fc60003f65070 */
[----:B-1----:R-:W-:Y:S01]  /*0ef0*/  @P5 IMAD.WIDE.U32 R42, R148, 0x10, R40 ;  /* 0x00000010942a5825 */ /* 0x002fe200078e0028 */
[----:B----4-:R-:W-:Y:S02]  /*0f00*/  @!P6 FSEL R41, R33, RZ, P2 ;  /* 0x000000ff2129e208 */ /* 0x010fe40001000000 */
[C---:B------:R-:W-:Y:S02]  /*0f10*/  @!P6 ISETP.NE.U32.AND P1, PT, R68.reuse, RZ, PT ;  /* 0x000000ff4400e20c */ /* 0x040fe40003f25070 */
[----:B------:R-:W-:Y:S01]  /*0f20*/  @!P6 ISETP.NE.U32.AND P2, PT, R68, RZ, PT ;  /* 0x000000ff4400e20c */ /* 0x000fe20003f45070 */
[----:B------:R1:W5:Y:S01]  /*0f30*/  @P5 LDG.E.128 R36, desc[UR4][R42.64] ;  /* 0x000000042a245981 */ /* 0x000362000c1e1d00 */
[----:B------:R-:W-:Y:S01]  /*0f40*/  @!P6 ISETP.NE.AND.EX P3, PT, R69, RZ, PT, P3 ;  /* 0x000000ff4500e20c */ /* 0x000fe20003f65330 */
[----:B0-----:R-:W-:Y:S01]  /*0f50*/  @P0 IMAD.WIDE.U32 R48, R55, 0x10, R48 ;  /* 0x0000001037300825 */ /* 0x001fe200078e0030 */
[C---:B------:R-:W-:Y:S02]  /*0f60*/  @!P6 ISETP.NE.AND.EX P1, PT, R69.reuse, RZ, PT, P1 ;  /* 0x000000ff4500e20c */ /* 0x040fe40003f25310 */
[----:B------:R-:W-:-:S02]  /*0f70*/  @!P6 ISETP.NE.AND.EX P2, PT, R69, RZ, PT, P2 ;  /* 0x000000ff4500e20c */ /* 0x000fc40003f45320 */
[----:B------:R-:W-:Y:S02]  /*0f80*/  @!P6 FSEL R40, R32, RZ, P3 ;  /* 0x000000ff2028e208 */ /* 0x000fe40001800000 */
[----:B-1----:R-:W-:Y:S02]  /*0f90*/  @!P6 FSEL R42, R34, RZ, P1 ;  /* 0x000000ff222ae208 */ /* 0x002fe40000800000 */
[----:B------:R-:W-:Y:S01]  /*0fa0*/  @!P6 FSEL R43, R35, RZ, P2 ;  /* 0x000000ff232be208 */ /* 0x000fe20001000000 */
[----:B------:R-:W-:Y:S06]  /*0fb0*/  @!P6 BRA `(.L_x_24517) ;  /* 0x00000000000ce947 */ /* 0x000fec0003800000 */
[----:B-----5:R-:W-:-:S04]  /*0fc0*/  FMUL.FTZ R45, R36, UR7 ;  /* 0x00000007242d7c20 */ /* 0x020fc80008410000 */
[----:B------:R-:W-:-:S04]  /*0fd0*/  FMUL.FTZ R40, R140, R45 ;  /* 0x0000002d8c287220 */ /* 0x000fc80000410000 */
[----:B------:R-:W-:-:S07]  /*0fe0*/  @P0 FADD.FTZ R40, R32, R40 ;  /* 0x0000002820280221 */ /* 0x000fce0000010000 */
.L_x_24517:
[----:B------:R-:W-:Y:S05]  /*0ff0*/  BSYNC B0 ;  /* 0x0000000000007941 */ /* 0x000fea0003800000 */
.L_x_24516:
[----:B------:R-:W-:Y:S04]  /*1000*/  BSSY B0, `(.L_x_24518) ;  /* 0x0000005000007945 */ /* 0x000fe80003800000 */
[----:B------:R-:W-:Y:S05]  /*1010*/  @!P6 BRA `(.L_x_24519) ;  /* 0x00000000000ce947 */ /* 0x000fea0003800000 */
[----:B-----5:R-:W-:-:S04]  /*1020*/  FMUL.FTZ R44, R37, UR7 ;  /* 0x00000007252c7c20 */ /* 0x020fc80008410000 */
[----:B------:R-:W-:-:S04]  /*1030*/  FMUL.FTZ R41, R139, R44 ;  /* 0x0000002c8b297220 */ /* 0x000fc80000410000 */
[----:B------:R-:W-:-:S07]  /*1040*/  @P0 FADD.FTZ R41, R33, R41 ;  /* 0x0000002921290221 */ /* 0x000fce0000010000 */
.L_x_24519:
[----:B------:R-:W-:Y:S05]  /*1050*/  BSYNC B0 ;  /* 0x0000000000007941 */ /* 0x000fea0003800000 */
.L_x_24518:
[----:B------:R-:W-:Y:S04]  /*1060*/  BSSY B0, `(.L_x_24520) ;  /* 0x0000005000007945 */ /* 0x000fe80003800000 */
[----:B------:R-:W-:Y:S05]  /*1070*/  @!P6 BRA `(.L_x_24521) ;  /* 0x00000000000ce947 */ /* 0x000fea0003800000 */
[----:B-----5:R-:W-:-:S04]  /*1080*/  FMUL.FTZ R45, R38, UR7 ;  /* 0x00000007262d7c20 */ /* 0x020fc80008410000 */
[----:B------:R-:W-:-:S04]  /*1090*/  FMUL.FTZ R42, R138, R45 ;  /* 0x0000002d8a2a7220 */ /* 0x000fc80000410000 */
[----:B------:R-:W-:-:S07]  /*10a0*/  @P0 FADD.FTZ R42, R34, R42 ;  /* 0x0000002a222a0221 */ /* 0x000fce0000010000 */
.L_x_24521:
[----:B------:R-:W-:Y:S05]  /*10b0*/  BSYNC B0 ;  /* 0x0000000000007941 */ /* 0x000fea0003800000 */
.L_x_24520:
[----:B------:R-:W-:Y:S04]  /*10c0*/  BSSY B0, `(.L_x_24522) ;  /* 0x0000005000007945 */ /* 0x000fe80003800000 */
[----:B------:R-:W-:Y:S05]  /*10d0*/  @!P6 BRA `(.L_x_24523) ;  /* 0x00000000000ce947 */ /* 0x000fea0003800000 */
[----:B-----5:R-:W-:-:S04]  /*10e0*/  FMUL.FTZ R44, R39, UR7 ;  /* 0x00000007272c7c20 */ /* 0x020fc80008410000 */
[----:B------:R-:W-:-:S04]  /*10f0*/  FMUL.FTZ R43, R137, R44 ;  /* 0x0000002c892b7220 */ /* 0x000fc80000410000 */
[----:B------:R-:W-:-:S07]  /*1100*/  @P0 FADD.FTZ R43, R35, R43 ;  /* 0x0000002b232b0221 */ /* 0x000fce0000010000 */
.L_x_24523:
[----:B------:R-:W-:Y:S05]  /*1110*/  BSYNC B0 ;  /* 0x0000000000007941 */ /* 0x000fea0003800000 */
.L_x_24522:
[----:B------:R0:W-:Y:S01]  /*1120*/  STG.E.128 desc[UR4][R50.64], R40 ;  /* 0x0000002832007986 */ /* 0x0001e2000c101d04 */
[----:B------:R-:W1:Y:S03]  /*1130*/  @P5 LDC.64 R44, c[0x0][0x220] ;  /* 0x00008800ff2c5b82 */ /* 0x000e660000000a00 */
[----:B------:R-:W2:Y:S01]  /*1140*/  @P0 LDG.E.128 R32, desc[UR4][R48.64] ;  /* 0x0000000430200981 */ /* 0x000ea2000c1e1d00 */
[----:B------:R-:W-:Y:S02]  /*1150*/  @!P6 ISETP.NE.U32.AND P1, PT, R68, RZ, PT ;  /* 0x000000ff4400e20c */ /* 0x000fe40003f25070 */
[----:B------:R-:W-:Y:S02]  /*1160*/  @P5 IADD3 R47, R148, 0x80, RZ ;  /* 0x00000080942f5810 */ /* 0x000fe40007ffe0ff */
[----:B------:R-:W3:Y:S01]  /*1170*/  @P0 LDC.64 R52, c[0x0][0x230] ;  /* 0x00008c00ff340b82 */ /* 0x000ee20000000a00 */
[----:B------:R-:W-:-:S02]  /*1180*/  @!P6 ISETP.NE.AND.EX P2, PT, R69, RZ, PT, P1 ;  /* 0x000000ff4500e20c */ /* 0x000fc40003f45310 */
[C---:B------:R-:W-:Y:S02]  /*1190*/  @!P6 ISETP.NE.U32.AND P3, PT, R68.reuse, RZ, PT ;  /* 0x000000ff4400e20c */ /* 0x040fe40003f65070 */
[----:B------:R-:W-:Y:S02]  /*11a0*/  @!P6 ISETP.NE.U32.AND P1, PT, R68, RZ, PT ;  /* 0x000000ff4400e20c */ /* 0x000fe40003f25070 */
[----:B------:R-:W-:Y:S01]  /*11b0*/  IADD3 R61, R145, 0x100, RZ ;  /* 0x00000100913d7810 */ /* 0x000fe20007ffe0ff */
[----:B------:R-:W-:Y:S01]  /*11c0*/  BSSY B0, `(.L_x_24524) ;  /* 0x0000011000007945 */ /* 0x000fe20003800000 */
[----:B------:R-:W-:Y:S01]  /*11d0*/  @!P6 ISETP.NE.AND.EX P3, PT, R69, RZ, PT, P3 ;  /* 0x000000ff4500e20c */ /* 0x000fe20003f65330 */
[----:B-1----:R-:W-:Y:S01]  /*11e0*/  @P5 IMAD.WIDE.U32 R46, R47, 0x10, R44 ;  /* 0x000000102f2e5825 */ /* 0x002fe200078e002c */
[----:B------:R-:W-:-:S03]  /*11f0*/  @!P6 ISETP.NE.AND.EX P1, PT, R69, RZ, PT, P1 ;  /* 0x000000ff4500e20c */ /* 0x000fc60003f25310 */
[----:B------:R-:W-:Y:S01]  /*1200*/  IMAD.WIDE.U32 R54, R55, 0x10, R102 ;  /* 0x0000001037367825 */ /* 0x000fe200078e0066 */
[----:B-----5:R1:W5:Y:S03]  /*1210*/  @P5 LDG.E.128 R36, desc[UR4][R46.64] ;  /* 0x000000042e245981 */ /* 0x020366000c1e1d00 */
[----:B---3--:R-:W-:Y:S01]  /*1220*/  @P0 IMAD.WIDE.U32 R52, R61, 0x10, R52 ;  /* 0x000000103d340825 */ /* 0x008fe200078e0034 */
[----:B--2---:R-:W-:Y:S02]  /*1230*/  @!P6 FSEL R45, R33, RZ, P2 ;  /* 0x000000ff212de208 */ /* 0x004fe40001000000 */
[----:B------:R-:W-:Y:S02]  /*1240*/  @!P6 ISETP.NE.U32.AND P2, PT, R68, RZ, PT ;  /* 0x000000ff4400e20c */ /* 0x000fe40003f45070 */
[----:B-1----:R-:W-:Y:S02]  /*1250*/  @!P6 FSEL R46, R34, RZ, P1 ;  /* 0x000000ff222ee208 */ /* 0x002fe40000800000 */
[----:B------:R-:W-:-:S02]  /*1260*/  @!P6 ISETP.NE.AND.EX P2, PT, R69, RZ, PT, P2 ;  /* 0x000000ff4500e20c */ /* 0x000fc40003f45320 */
[----:B------:R-:W-:Y:S02]  /*1270*/  @!P6 FSEL R44, R32, RZ, P3 ;  /* 0x000000ff202ce208 */ /* 0x000fe40001800000 */
[----:B------:R-:W-:Y:S01]  /*1280*/  @!P6 FSEL R47, R35, RZ, P2 ;  /* 0x000000ff232fe208 */ /* 0x000fe20001000000 */
[----:B0-----:R-:W-:Y:S08]  /*1290*/  @!P6 BRA `(.L_x_24525) ;  /* 0x00000000000ce947 */ /* 0x001ff00003800000 */
[----:B-----5:R-:W-:-:S04]  /*12a0*/  FMUL.FTZ R49, R36, UR7 ;  /* 0x0000000724317c20 */ /* 0x020fc80008410000 */
[----:B------:R-:W-:-:S04]  /*12b0*/  FMUL.FTZ R44, R136, R49 ;  /* 0x00000031882c7220 */ /* 0x000fc80000410000 */
[----:B------:R-:W-:-:S07]  /*12c0*/  @P0 FADD.FTZ R44, R32, R44 ;  /* 0x0000002c202c0221 */ /* 0x000fce0000010000 */
.L_x_24525:
[----:B------:R-:W-:Y:S05]  /*12d0*/  BSYNC B0 ;  /* 0x0000000000007941 */ /* 0x000fea0003800000 */
.L_x_24524:
[----:B------:R-:W-:Y:S04]  /*12e0*/  BSSY B0, `(.L_x_24526) ;  /* 0x0000005000007945 */ /* 0x000fe80003800000 */
[----:B------:R-:W-:Y:S05]  /*12f0*/  @!P6 BRA `(.L_x_24527) ;  /* 0x00000000000ce947 */ /* 0x000fea0003800000 */
[----:B-----5:R-:W-:-:S04]  /*1300*/  FMUL.FTZ R48, R37, UR7 ;  /* 0x0000000725307c20 */ /* 0x020fc80008410000 */
[----:B------:R-:W-:-:S04]  /*1310*/  FMUL.FTZ R45, R135, R48 ;  /* 0x00000030872d7220 */ /* 0x000fc80000410000 */
[----:B------:R-:W-:-:S07]  /*1320*/  @P0 FADD.FTZ R45, R33, R45 ;  /* 0x0000002d212d0221 */ /* 0x000fce0000010000 */
.L_x_24527:
[----:B------:R-:W-:Y:S05]  /*1330*/  BSYNC B0 ;  /* 0x0000000000007941 */ /* 0x000fea0003800000 */
.L_x_24526:
[----:B------:R-:W-:Y:S04]  /*1340*/  BSSY B0, `(.L_x_24528) ;  /* 0x0000005000007945 */ /* 0x000fe80003800000 */
[----:B------:R-:W-:Y:S05]  /*1350*/  @!P6 BRA `(.L_x_24529) ;  /* 0x00000000000ce947 */ /* 0x000fea0003800000 */
[----:B-----5:R-:W-:-:S04]  /*1360*/  FMUL.FTZ R49, R38, UR7 ;  /* 0x0000000726317c20 */ /* 0x020fc80008410000 */
[----:B------:R-:W-:-:S04]  /*1370*/  FMUL.FTZ R46, R134, R49 ;  /* 0x00000031862e7220 */ /* 0x000fc80000410000 */
[----:B------:R-:W-:-:S07]  /*1380*/  @P0 FADD.FTZ R46, R34, R46 ;  /* 0x0000002e222e0221 */ /* 0x000fce0000010000 */
.L_x_24529:
[----:B------:R-:W-:Y:S05]  /*1390*/  BSYNC B0 ;  /* 0x0000000000007941 */ /* 0x000fea0003800000 */
.L_x_24528:
[----:B------:R-:W-:Y:S04]  /*13a0*/  BSSY B0, `(.L_x_24530) ;  /* 0x0000005000007945 */ /* 0x000fe80003800000 */
[----:B------:R-:W-:Y:S05]  /*13b0*/  @!P6 BRA `(.L_x_24531) ;  /* 0x00000000000ce947 */ /* 0x000fea0003800000 */
[----:B-----5:R-:W-:-:S04]  /*13c0*/  FMUL.FTZ R48, R39, UR7 ;  /* 0x0000000727307c20 */ /* 0x020fc80008410000 */
[----:B------:R-:W-:-:S04]  /*13d0*/  FMUL.FTZ R47, R133, R48 ;  /* 0x00000030852f7220 */ /* 0x000fc80000410000 */
[----:B------:R-:W-:-:S07]  /*13e0*/  @P0 FADD.FTZ R47, R35, R47 ;  /* 0x0000002f232f0221 */ /* 0x000fce0000010000 */
.L_x_24531:
[----:B------:R-:W-:Y:S05]  /*13f0*/  BSYNC B0 ;  /* 0x0000000000007941 */ /* 0x000fea0003800000 */
.L_x_24530:
        /* <DEDUP_REMOVED lines=27> */
.L_x_24533:
[----:B------:R-:W-:Y:S05]  /*15b0*/  BSYNC B0 ;  /* 0x0000000000007941 */ /* 0x000fea0003800000 */
.L_x_24532:
[----:B------:R-:W-:Y:S04]  /*15c0*/  BSSY B0, `(.L_x_24534) ;  /* 0x0000005000007945 */ /* 0x000fe80003800000 */
[----:B------:R-:W-:Y:S05]  /*15d0*/  @!P6 BRA `(.L_x_24535) ;  /* 0x00000000000ce947 */ /* 0x000fea0003800000 */
[----:B-----5:R-:W-:-:S04]  /*15e0*/  FMUL.FTZ R52, R37, UR7 ;  /* 0x0000000725347c20 */ /* 0x020fc80008410000 */
[----:B------:R-:W-:-:S04]  /*15f0*/  FMUL.FTZ R49, R131, R52 ;  /* 0x0000003483317220 */ /* 0x000fc80000410000 */
[----:B------:R-:W-:-:S07]  /*1600*/  @P0 FADD.FTZ R49, R33, R49 ;  /* 0x0000003121310221 */ /* 0x000fce0000010000 */
.L_x_24535:
[----:B------:R-:W-:Y:S05]  /*1610*/  BSYNC B0 ;  /* 0x0000000000007941 */ /* 0x000fea0003800000 */
.L_x_24534:
[----:B------:R-:W-:Y:S04]  /*1620*/  BSSY B0, `(.L_x_24536) ;  /* 0x0000005000007945 */ /* 0x000fe80003800000 */
[----:B------:R-:W-:Y:S05]  /*1630*/  @!P6 BRA `(.L_x_24537) ;  /* 0x00000000000ce947 */ /* 0x000fea0003800000 */
[----:B-----5:R-:W-:-:S04]  /*1640*/  FMUL.FTZ R53, R38, UR7 ;  /* 0x0000000726357c20 */ /* 0x020fc80008410000 */
[----:B------:R-:W-:-:S04]  /*1650*/  FMUL.FTZ R50, R130, R53 ;  /* 0x0000003582327220 */ /* 0x000fc80000410000 */
[----:B------:R-:W-:-:S07]  /*1660*/  @P0 FADD.FTZ R50, R34, R50 ;  /* 0x0000003222320221 */ /* 0x000fce0000010000 */
.L_x_24537:
[----:B------:R-:W-:Y:S05]  /*1670*/  BSYNC B0 ;  /* 0x0000000000007941 */ /* 0x000fea0003800000 */
.L_x_24536:
[----:B------:R-:W-:Y:S04]  /*1680*/  BSSY B0, `(.L_x_24538) ;  /* 0x0000005000007945 */ /* 0x000fe80003800000 */
[----:B------:R-:W-:Y:S05]  /*1690*/  @!P6 BRA `(.L_x_24539) ;  /* 0x00000000000ce947 */ /* 0x000fea0003800000 */
[----:B-----5:R-:W-:-:S04]  /*16a0*/  FMUL.FTZ R52, R39, UR7 ;  /* 0x0000000727347c20 */ /* 0x020fc80008410000 */
[----:B------:R-:W-:-:S04]  /*16b0*/  FMUL.FTZ R51, R129, R52 ;  /* 0x0000003481337220 */ /* 0x000fc80000410000 */
[----:B------:R-:W-:-:S07]  /*16c0*/  @P0 FADD.FTZ R51, R35, R51 ;  /* 0x0000003323330221 */ /* 0x000fce0000010000 */
.L_x_24539:
[----:B------:R-:W-:Y:S05]  /*16d0*/  BSYNC B0 ;  /* 0x0000000000007941 */ /* 0x000fea0003800000 */
.L_x_24538:
[----:B------:R0:W-:Y:S01]  /*16e0*/  STG.E.128 desc[UR4][R60.64], R48 ;  /* 0x000000303c007986 */ /* 0x0001e2000c101d04 */
[----:B------:R-:W1:Y:S03]  /*16f0*/  @P5 LDC.64 R52, c[0x0][0x220] ;  /* 0x00008800ff345b82 */ /* 0x000e660000000a00 */
[----:B------:R2:W3:Y:S01]  /*1700*/  @P0 LDG.E.128 R32, desc[UR4][R56.64] ;  /* 0x0000000438200981 */ /* 0x0004e2000c1e1d00 */
[----:B------:R-:W-:Y:S02]  /*1710*/  @!P6 ISETP.NE.U32.AND P1, PT, R68, RZ, PT ;  /* 0x000000ff4400e20c */ /* 0x000fe40003f25070 */
[----:B------:R-:W-:Y:S02]  /*1720*/  @P5 IADD3 R55, R148, 0x180, RZ ;  /* 0x0000018094375810 */ /* 0x000fe40007ffe0ff */
[----:B------:R-:W4:Y:S01]  /*1730*/  @P0 LDC.64 R58, c[0x0][0x230] ;  /* 0x00008c00ff3a0b82 */ /* 0x000f220000000a00 */
        /* <DEDUP_REMOVED lines=8> */
[----:B--2---:R-:W-:Y:S01]  /*17c0*/  IMAD.WIDE.U32 R56, R63, 0x10, R102 ;  /* 0x000000103f387825 */ /* 0x004fe200078e0066 */
[----:B-----5:R1:W5:Y:S03]  /*17d0*/  @P5 LDG.E.128 R36, desc[UR4][R54.64] ;  /* 0x0000000436245981 */ /* 0x020366000c1e1d00 */
[----:B----4-:R-:W-:Y:S01]  /*17e0*/  @P0 IMAD.WIDE.U32 R58, R65, 0x10, R58 ;  /* 0x00000010413a0825 */ /* 0x010fe200078e003a */
[----:B---3--:R-:W-:Y:S02]  /*17f0*/  @!P6 FSEL R53, R33, RZ, P2 ;  /* 0x000000ff2135e208 */ /* 0x008fe40001000000 */
        /* <DEDUP_REMOVED lines=9> */
.L_x_24541:
[----:B------:R-:W-:Y:S05]  /*1890*/  BSYNC B0 ;  /* 0x0000000000007941 */ /* 0x000fea0003800000 */
.L_x_24540:
[----:B------:R-:W-:Y:S04]  /*18a0*/  BSSY B0, `(.L_x_24542) ;  /* 0x0000005000007945 */ /* 0x000fe80003800000 */
[----:B------:R-:W-:Y:S05]  /*18b0*/  @!P6 BRA `(.L_x_24543) ;  /* 0x00000000000ce947 */ /* 0x000fea0003800000 */
[----:B-----5:R-:W-:-:S04]  /*18c0*/  FMUL.FTZ R53, R37, UR7 ;  /* 0x0000000725357c20 */ /* 0x020fc80008410000 */
[----:B------:R-:W-:-:S04]  /*18d0*/  FMUL.FTZ R53, R118, R53 ;  /* 0x0000003576357220 */ /* 0x000fc80000410000 */
[----:B------:R-:W-:-:S07]  /*18e0*/  @P0 FADD.FTZ R53, R33, R53 ;  /* 0x0000003521350221 */ /* 0x000fce0000010000 */
.L_x_24543:
[----:B------:R-:W-:Y:S05]  /*18f0*/  BSYNC B0 ;  /* 0x0000000000007941 */ /* 0x000fea0003800000 */
.L_x_24542:
[----:B------:R-:W-:Y:S04]  /*1900*/  BSSY B0, `(.L_x_24544) ;  /* 0x0000005000007945 */ /* 0x000fe80003800000 */
[----:B------:R-:W-:Y:S05]  /*1910*/  @!P6 BRA `(.L_x_24545) ;  /* 0x00000000000ce947 */ /* 0x000fea0003800000 */
[----:B-----5:R-:W-:-:S04]  /*1920*/  FMUL.FTZ R61, R38, UR7 ;  /* 0x00000007263d7c20 */ /* 0x020fc80008410000 */
[----:B------:R-:W-:-:S04]  /*1930*/  FMUL.FTZ R54, R72, R61 ;  /* 0x0000003d48367220 */ /* 0x000fc80000410000 */
[----:B------:R-:W-:-:S07]  /*1940*/  @P0 FADD.FTZ R54, R34, R54 ;  /* 0x0000003622360221 */ /* 0x000fce0000010000 */
.L_x_24545:
[----:B------:R-:W-:Y:S05]  /*1950*/  BSYNC B0 ;  /* 0x0000000000007941 */ /* 0x000fea0003800000 */
.L_x_24544:
[----:B------:R-:W-:Y:S04]  /*1960*/  BSSY B0, `(.L_x_24546) ;  /* 0x0000005000007945 */ /* 0x000fe80003800000 */
[----:B------:R-:W-:Y:S05]  /*1970*/  @!P6 BRA `(.L_x_24547) ;  /* 0x00000000000ce947 */ /* 0x000fea0003800000 */
[----:B-----5:R-:W-:-:S04]  /*1980*/  FMUL.FTZ R60, R39, UR7 ;  /* 0x00000007273c7c20 */ /* 0x020fc80008410000 */
[----:B------:R-:W-:-:S04]  /*1990*/  FMUL.FTZ R55, R119, R60 ;  /* 0x0000003c77377220 */ /* 0x000fc80000410000 */
[----:B------:R-:W-:-:S07]  /*19a0*/  @P0 FADD.FTZ R55, R35, R55 ;  /* 0x0000003723370221 */ /* 0x000fce0000010000 */
.L_x_24547:
[----:B------:R-:W-:Y:S05]  /*19b0*/  BSYNC B0 ;  /* 0x0000000000007941 */ /* 0x000fea0003800000 */
.L_x_24546:
[----:B------:R0:W-:Y:S01]  /*19c0*/  STG.E.128 desc[UR4][R56.64], R52 ;  /* 0x0000003438007986 */ /* 0x0001e2000c101d04 */
[----:B------:R-:W1:Y:S03]  /*19d0*/  @P5 LDC.64 R60, c[0x0][0x220] ;  /* 0x00008800ff3c5b82 */ /* 0x000e660000000a00 */
[----:B------:R-:W0:Y:S01]  /*19e0*/  @P0 LDG.E.128 R32, desc[UR4][R58.64] ;  /* 0x000000043a200981 */ /* 0x000e22000c1e1d00 */
[----:B------:R-:W-:Y:S02]  /*19f0*/  @P5 IADD3 R63, R148, 0x200, RZ ;  /* 0x00000200943f5810 */ /* 0x000fe40007ffe0ff */
[----:B------:R-:W-:-:S04]  /*1a00*/  @!P6 ISETP.NE.U32.AND P1, PT, R68, RZ, PT ;  /* 0x000000ff4400e20c */ /* 0x000fc80003f25070 */
[----:B------:R-:W-:Y:S01]  /*1a10*/  @!P6 ISETP.NE.AND.EX P2, PT, R69, RZ, PT, P1 ;  /* 0x000000ff4500e20c */ /* 0x000fe20003f45310 */
[----:B-1----:R-:W-:Y:S02]  /*1a20*/  @P5 IMAD.WIDE.U32 R60, R63, 0x10, R60 ;  /* 0x000000103f3c5825 */ /* 0x002fe400078e003c */
[----:B------:R-:W1:Y:S01]  /*1a30*/  @P0 LDC.64 R62, c[0x0][0x230] ;  /* 0x00008c00ff3e0b82 */ /* 0x000e620000000a00 */
[C---:B------:R-:W-:Y:S02]  /*1a40*/  @!P6 ISETP.NE.U32.AND P3, PT, R68.reuse, RZ, PT ;  /* 0x000000ff4400e20c */ /* 0x040fe40003f65070 */
[----:B------:R-:W-:Y:S02]  /*1a50*/  @!P6 ISETP.NE.U32.AND P1, PT, R68, RZ, PT ;  /* 0x000000ff4400e20c */ /* 0x000fe40003f25070 */
[----:B------:R-:W-:Y:S01]  /*1a60*/  IADD3 R71, R145, 0x280, RZ ;  /* 0x0000028091477810 */ /* 0x000fe20007ffe0ff */
[----:B------:R-:W-:Y:S01]  /*1a70*/  BSSY B0, `(.L_x_24548) ;  /* 0x0000010000007945 */ /* 0x000fe20003800000 */
[C---:B------:R-:W-:Y:S01]  /*1a80*/  @!P6 ISETP.NE.AND.EX P3, PT, R69.reuse, RZ, PT, P3 ;  /* 0x000000ff4500e20c */ /* 0x040fe20003f65330 */
[----:B-----5:R2:W5:Y:S01]  /*1a90*/  @P5 LDG.E.128 R36, desc[UR4][R60.64] ;  /* 0x000000043c245981 */ /* 0x020562000c1e1d00 */
[----:B------:R-:W-:Y:S01]  /*1aa0*/  @!P6 ISETP.NE.AND.EX P1, PT, R69, RZ, PT, P1 ;  /* 0x000000ff4500e20c */ /* 0x000fe20003f25310 */
[----:B--2---:R-:W-:-:S04]  /*1ab0*/  IMAD.WIDE.U32 R60, R65, 0x10, R102 ;  /* 0x00000010413c7825 */ /* 0x004fc800078e0066 */
[----:B-1----:R-:W-:Y:S01]  /*1ac0*/  @P0 IMAD.WIDE.U32 R62, R71, 0x10, R62 ;  /* 0x00000010473e0825 */ /* 0x002fe200078e003e */
[----:B0-----:R-:W-:Y:S02]  /*1ad0*/  @!P6 FSEL R57, R33, RZ, P2 ;  /* 0x000000ff2139e208 */ /* 0x001fe40001000000 */
[----:B------:R-:W-:Y:S02]  /*1ae0*/  @!P6 ISETP.NE.U32.AND P2, PT, R68, RZ, PT ;  /* 0x000000ff4400e20c */ /* 0x000fe40003f45070 */
[----:B------:R-:W-:Y:S02]  /*1af0*/  @!P6 FSEL R58, R34, RZ, P1 ;  /* 0x000000ff223ae208 */ /* 0x000fe40000800000 */
[----:B------:R-:W-:Y:S02]  /*1b00*/  @!P6 ISETP.NE.AND.EX P2, PT, R69, RZ, PT, P2 ;  /* 0x000000ff4500e20c */ /* 0x000fe40003f45320 */
[----:B------:R-:W-:Y:S02]  /*1b10*/  @!P6 FSEL R56, R32, RZ, P3 ;  /* 0x000000ff2038e208 */ /* 0x000fe40001800000 */
[----:B------:R-:W-:Y:S01]  /*1b20*/  @!P6 FSEL R59, R35, RZ, P2 ;  /* 0x000000ff233be208 */ /* 0x000fe20001000000 */
[----:B------:R-:W-:Y:S08]  /*1b30*/  @!P6 BRA `(.L_x_24549) ;  /* 0x00000000000ce947 */ /* 0x000ff00003800000 */
[----:B-----5:R-:W-:-:S04]  /*1b40*/  FMUL.FTZ R65, R36, UR7 ;  /* 0x0000000724417c20 */ /* 0x020fc80008410000 */
[----:B------:R-:W-:-:S04]  /*1b50*/  FMUL.FTZ R56, R74, R65 ;  /* 0x000000414a387220 */ /* 0x000fc80000410000 */
[----:B------:R-:W-:-:S07]  /*1b60*/  @P0 FADD.FTZ R56, R32, R56 ;  /* 0x0000003820380221 */ /* 0x000fce0000010000 */
.L_x_24549:
[----:B------:R-:W-:Y:S05]  /*1b70*/  BSYNC B0 ;  /* 0x0000000000007941 */ /* 0x000fea0003800000 */
.L_x_24548:
[----:B------:R-:W-:Y:S04]  /*1b80*/  BSSY B0, `(.L_x_24550) ;  /* 0x0000005000007945 */ /* 0x000fe80003800000 */
[----:B------:R-:W-:Y:S05]  /*1b90*/  @!P6 BRA `(.L_x_24551) ;  /* 0x00000000000ce947 */ /* 0x000fea0003800000 */
[----:B-----5:R-:W-:-:S04]  /*1ba0*/  FMUL.FTZ R57, R37, UR7 ;  /* 0x0000000725397c20 */ /* 0x020fc80008410000 */
[----:B------:R-:W-:-:S04]  /*1bb0*/  FMUL.FTZ R57, R120, R57 ;  /* 0x0000003978397220 */ /* 0x000fc80000410000 */
[----:B------:R-:W-:-:S07]  /*1bc0*/  @P0 FADD.FTZ R57, R33, R57 ;  /* 0x0000003921390221 */ /* 0x000fce0000010000 */
.L_x_24551:
[----:B------:R-:W-:Y:S05]  /*1bd0*/  BSYNC B0 ;  /* 0x0000000000007941 */ /* 0x000fea0003800000 */
.L_x_24550:
[----:B------:R-:W-:Y:S04]  /*1be0*/  BSSY B0, `(.L_x_24552) ;  /* 0x0000005000007945 */ /* 0x000fe80003800000 */
[----:B------:R-:W-:Y:S05]  /*1bf0*/  @!P6 BRA `(.L_x_24553) ;  /* 0x00000000000ce947 */ /* 0x000fea0003800000 */
[----:B-----5:R-:W-:-:S04]  /*1c00*/  FMUL.FTZ R58, R38, UR7 ;  /* 0x00000007263a7c20 */ /* 0x020fc80008410000 */
[----:B------:R-:W-:-:S04]  /*1c10*/  FMUL.FTZ R58, R75, R58 ;  /* 0x0000003a4b3a7220 */ /* 0x000fc80000410000 */
[----:B------:R-:W-:-:S07]  /*1c20*/  @P0 FADD.FTZ R58, R34, R58 ;  /* 0x0000003a223a0221 */ /* 0x000fce0000010000 */
.L_x_24553:
[----:B------:R-:W-:Y:S05]  /*1c30*/  BSYNC B0 ;  /* 0x0000000000007941 */ /* 0x000fea0003800000 */
.L_x_24552:
[----:B------:R-:W-:Y:S04]  /*1c40*/  BSSY B0, `(.L_x_24554) ;  /* 0x0000005000007945 */ /* 0x000fe80003800000 */
[----:B------:R-:W-:Y:S05]  /*1c50*/  @!P6 BRA `(.L_x_24555) ;  /* 0x00000000000ce947 */ /* 0x000fea0003800000 */
[----:B-----5:R-:W-:-:S04]  /*1c60*/  FMUL.FTZ R64, R39, UR7 ;  /* 0x0000000727407c20 */ /* 0x020fc80008410000 */
[----:B------:R-:W-:-:S04]  /*1c70*/  FMUL.FTZ R59, R121, R64 ;  /* 0x00000040793b7220 */ /* 0x000fc80000410000 */
[----:B------:R-:W-:-:S07]  /*1c80*/  @P0 FADD.FTZ R59, R35, R59 ;  /* 0x0000003b233b0221 */ /* 0x000fce0000010000 */
.L_x_24555:
[----:B------:R-:W-:Y:S05]  /*1c90*/  BSYNC B0 ;  /* 0x0000000000007941 */ /* 0x000fea0003800000 */
.L_x_24554:
        /* <DEDUP_REMOVED lines=27> */
.L_x_24557:
[----:B------:R-:W-:Y:S05]  /*1e50*/  BSYNC B0 ;  /* 0x0000000000007941 */ /* 0x000fea0003800000 */
.L_x_24556:
[----:B------:R-:W-:Y:S04]  /*1e60*/  BSSY B0, `(.L_x_24558) ;  /* 0x0000005000007945 */ /* 0x000fe80003800000 */
[----:B------:R-:W-:Y:S05]  /*1e70*/  @!P6 BRA `(.L_x_24559) ;  /* 0x00000000000ce947 */ /* 0x000fea0003800000 */
[----:B-----5:R-:W-:-:S04]  /*1e80*/  FMUL.FTZ R61, R37, UR7 ;  /* 0x00000007253d7c20 */ /* 0x020fc80008410000 */
[----:B------:R-:W-:-:S04]  /*1e90*/  FMUL.FTZ R61, R122, R61 ;  /* 0x0000003d7a3d7220 */ /* 0x000fc80000410000 */
[----:B------:R-:W-:-:S07]  /*1ea0*/  @P0 FADD.FTZ R61, R33, R61 ;  /* 0x0000003d213d0221 */ /* 0x000fce0000010000 */
.L_x_24559:
[----:B------:R-:W-:Y:S05]  /*1eb0*/  BSYNC B0 ;  /* 0x0000000000007941 */ /* 0x000fea0003800000 */
.L_x_24558:
[----:B------:R-:W-:Y:S04]  /*1ec0*/  BSSY B0, `(.L_x_24560) ;  /* 0x0000005000007945 */ /* 0x000fe80003800000 */
[----:B------:R-:W-:Y:S05]  /*1ed0*/  @!P6 BRA `(.L_x_24561) ;  /* 0x00000000000ce947 */ /* 0x000fea0003800000 */
[----:B-----5:R-:W-:-:S04]  /*1ee0*/  FMUL.FTZ R62, R38, UR7 ;  /* 0x00000007263e7c20 */ /* 0x020fc80008410000 */
[----:B------:R-:W-:-:S04]  /*1ef0*/  FMUL.FTZ R62, R77, R62 ;  /* 0x0000003e4d3e7220 */ /* 0x000fc80000410000 */
[----:B------:R-:W-:-:S07]  /*1f00*/  @P0 FADD.FTZ R62, R34, R62 ;  /* 0x0000003e223e0221 */ /* 0x000fce0000010000 */
.L_x_24561:
[----:B------:R-:W-:Y:S05]  /*1f10*/  BSYNC B0 ;  /* 0x0000000000007941 */ /* 0x000fea0003800000 */
.L_x_24560:
[----:B------:R-:W-:Y:S04]  /*1f20*/  BSSY B0, `(.L_x_24562) ;  /* 0x0000005000007945 */ /* 0x000fe80003800000 */
[----:B------:R-:W-:Y:S05]  /*1f30*/  @!P6 BRA `(.L_x_24563) ;  /* 0x00000000000ce947 */ /* 0x000fea0003800000 */
[----:B-----5:R-:W-:-:S04]  /*1f40*/  FMUL.FTZ R70, R39, UR7 ;  /* 0x0000000727467c20 */ /* 0x020fc80008410000 */
[----:B------:R-:W-:-:S04]  /*1f50*/  FMUL.FTZ R63, R123, R70 ;  /* 0x000000467b3f7220 */ /* 0x000fc80000410000 */
[----:B------:R-:W-:-:S07]  /*1f60*/  @P0 FADD.FTZ R63, R35, R63 ;  /* 0x0000003f233f0221 */ /* 0x000fce0000010000 */
.L_x_24563:
[----:B------:R-:W-:Y:S05]  /*1f70*/  BSYNC B0 ;  /* 0x0000000000007941 */ /* 0x000fea0003800000 */
.L_x_24562:
        /* <DEDUP_REMOVED lines=27> */
.L_x_24565:
[----:B------:R-:W-:Y:S05]  /*2130*/  BSYNC B0 ;  /* 0x0000000000007941 */ /* 0x000fea0003800000 */
.L_x_24564:
[----:B------:R-:W-:Y:S04]  /*2140*/  BSSY B0, `(.L_x_24566) ;  /* 0x0000005000007945 */ /* 0x000fe80003800000 */
[----:B------:R-:W-:Y:S05]  /*2150*/  @!P6 BRA `(.L_x_24567) ;  /* 0x00000000000ce947 */ /* 0x000fea0003800000 */
[----:B-----5:R-:W-:-:S04]  /*2160*/  FMUL.FTZ R65, R37, UR7 ;  /* 0x0000000725417c20 */ /* 0x020fc80008410000 */
[----:B------:R-:W-:-:S04]  /*2170*/  FMUL.FTZ R65, R124, R65 ;  /* 0x000000417c417220 */ /* 0x000fc80000410000 */
[----:B------:R-:W-:-:S07]  /*2180*/  @P0 FADD.FTZ R65, R33, R65 ;  /* 0x0000004121410221 */ /* 0x000fce0000010000 */
.L_x_24567:
[----:B------:R-:W-:Y:S05]  /*2190*/  BSYNC B0 ;  /* 0x0000000000007941 */ /* 0x000fea0003800000 */
.L_x_24566:
[----:B------:R-:W-:Y:S04]  /*21a0*/  BSSY B0, `(.L_x_24568) ;  /* 0x0000005000007945 */ /* 0x000fe80003800000 */
[----:B------:R-:W-:Y:S05]  /*21b0*/  @!P6 BRA `(.L_x_24569) ;  /* 0x00000000000ce947 */ /* 0x000fea0003800000 */
[----:B-----5:R-:W-:-:S04]  /*21c0*/  FMUL.FTZ R66, R38, UR7 ;  /* 0x0000000726427c20 */ /* 0x020fc80008410000 */
[----:B------:R-:W-:-:S04]  /*21d0*/  FMUL.FTZ R66, R79, R66 ;  /* 0x000000424f427220 */ /* 0x000fc80000410000 */
[----:B------:R-:W-:-:S07]  /*21e0*/  @P0 FADD.FTZ R66, R34, R66 ;  /* 0x0000004222420221 */ /* 0x000fce0000010000 */
.L_x_24569:
[----:B------:R-:W-:Y:S05]  /*21f0*/  BSYNC B0 ;  /* 0x0000000000007941 */ /* 0x000fea0003800000 */
.L_x_24568:
[----:B------:R-:W-:Y:S04]  /*2200*/  BSSY B0, `(.L_x_24570) ;  /* 0x0000005000007945 */ /* 0x000fe80003800000 */
[----:B------:R-:W-:Y:S05]  /*2210*/  @!P6 BRA `(.L_x_24571) ;  /* 0x00000000000ce947 */ /* 0x000fea0003800000 */
[----:B-----5:R-:W-:-:S04]  /*2220*/  FMUL.FTZ R144, R39, UR7 ;  /* 0x0000000727907c20 */ /* 0x020fc80008410000 */
[----:B------:R-:W-:-:S04]  /*2230*/  FMUL.FTZ R67, R125, R144 ;  /* 0x000000907d437220 */ /* 0x000fc80000410000 */
[----:B------:R-:W-:-:S07]  /*2240*/  @P0 FADD.FTZ R67, R35, R67 ;  /* 0x0000004323430221 */ /* 0x000fce0000010000 */
.L_x_24571:
[----:B------:R-:W-:Y:S05]  /*2250*/  BSYNC B0 ;  /* 0x0000000000007941 */ /* 0x000fea0003800000 */
.L_x_24570:
[----:B------:R0:W-:Y:S01]  /*2260*/  STG.E.128 desc[UR4][R104.64], R64 ;  /* 0x0000004068007986 */ /* 0x0001e2000c101d04 */
[----:B------:R-:W1:Y:S03]  /*2270*/  @P5 LDC.64 R144, c[0x0][0x220] ;  /* 0x00008800ff905b82 */ /* 0x000e660000000a00 */
[----:B------:R-:W2:Y:S01]  /*2280*/  @P0 LDG.E.128 R32, desc[UR4][R70.64] ;  /* 0x0000000446200981 */ /* 0x000ea2000c1e1d00 */
[----:B------:R-:W-:Y:S02]  /*2290*/  @P5 IADD3 R151, R148, 0x380, RZ ;  /* 0x0000038094975810 */ /* 0x000fe40007ffe0ff */
[C---:B------:R-:W-:Y:S02]  /*22a0*/  @!P6 ISETP.NE.U32.AND P1, PT, R68.reuse, RZ, PT ;  /* 0x000000ff4400e20c */ /* 0x040fe40003f25070 */
[C---:B------:R-:W-:Y:S02]  /*22b0*/  @!P6 ISETP.NE.U32.AND P2, PT, R68.reuse, RZ, PT ;  /* 0x000000ff4400e20c */ /* 0x040fe40003f45070 */
[----:B------:R-:W-:Y:S01]  /*22c0*/  @!P6 ISETP.NE.U32.AND P3, PT, R68, RZ, PT ;  /* 0x000000ff4400e20c */ /* 0x000fe20003f65070 */
[----:B------:R-:W-:Y:S01]  /*22d0*/  BSSY B0, `(.L_x_24572) ;  /* 0x0000010000007945 */ /* 0x000fe20003800000 */
[----:B------:R-:W-:-:S02]  /*22e0*/  @!P6 ISETP.NE.AND.EX P1, PT, R69, RZ, PT, P1 ;  /* 0x000000ff4500e20c */ /* 0x000fc40003f25310 */
[----:B------:R-:W-:Y:S01]  /*22f0*/  @!P6 ISETP.NE.AND.EX P2, PT, R69, RZ, PT, P2 ;  /* 0x000000ff4500e20c */ /* 0x000fe20003f45320 */
[----:B-1----:R-:W-:-:S05]  /*2300*/  @P5 IMAD.WIDE.U32 R144, R151, 0x10, R144 ;  /* 0x0000001097905825 */ /* 0x002fca00078e0090 */
[----:B-----5:R0:W5:Y:S01]  /*2310*/  @P5 LDG.E.128 R36, desc[UR4][R144.64] ;  /* 0x0000000490245981 */ /* 0x020162000c1e1d00 */
[----:B------:R-:W-:Y:S02]  /*2320*/  @!P6 ISETP.NE.U32.AND P5, PT, R68, RZ, PT ;  /* 0x000000ff4400e20c */ /* 0x000fe40003fa5070 */
[C---:B------:R-:W-:Y:S02]  /*2330*/  @!P6 ISETP.NE.AND.EX P3, PT, R69.reuse, RZ, PT, P3 ;  /* 0x000000ff4500e20c */ /* 0x040fe40003f65330 */
[----:B------:R-:W-:Y:S02]  /*2340*/  @!P6 ISETP.NE.AND.EX P5, PT, R69, RZ, PT, P5 ;  /* 0x000000ff4500e20c */ /* 0x000fe40003fa5350 */
[----:B--2---:R-:W-:Y:S02]  /*2350*/  @!P6 FSEL R69, R33, RZ, P1 ;  /* 0x000000ff2145e208 */ /* 0x004fe40000800000 */
[----:B------:R-:W-:Y:S02]  /*2360*/  @!P6 FSEL R70, R34, RZ, P2 ;  /* 0x000000ff2246e208 */ /* 0x000fe40001000000 */
[----:B------:R-:W-:-:S02]  /*2370*/  @!P6 FSEL R71, R35, RZ, P5 ;  /* 0x000000ff2347e208 */ /* 0x000fc40002800000 */
[----:B------:R-:W-:Y:S01]  /*2380*/  @!P6 FSEL R68, R32, RZ, P3 ;  /* 0x000000ff2044e208 */ /* 0x000fe20001800000 */
[----:B0-----:R-:W-:Y:S06]  /*2390*/  @!P6 BRA `(.L_x_24573) ;  /* 0x00000000000ce947 */ /* 0x001fec0003800000 */
[----:B-----5:R-:W-:-:S04]  /*23a0*/  FMUL.FTZ R105, R36, UR7 ;  /* 0x0000000724697c20 */ /* 0x020fc80008410000 */
[----:B------:R-:W-:-:S04]  /*23b0*/  FMUL.FTZ R68, R80, R105 ;  /* 0x0000006950447220 */ /* 0x000fc80000410000 */
[----:B------:R-:W-:-:S07]  /*23c0*/  @P0 FADD.FTZ R68, R32, R68 ;  /* 0x0000004420440221 */ /* 0x000fce0000010000 */
.L_x_24573:
[----:B------:R-:W-:Y:S05]  /*23d0*/  BSYNC B0 ;  /* 0x0000000000007941 */ /* 0x000fea0003800000 */
.L_x_24572:
[----:B------:R-:W-:Y:S04]  /*23e0*/  BSSY B0, `(.L_x_24574) ;  /* 0x0000005000007945 */ /* 0x000fe80003800000 */
[----:B------:R-:W-:Y:S05]  /*23f0*/  @!P6 BRA `(.L_x_24575) ;  /* 0x00000000000ce947 */ /* 0x000fea0003800000 */
[----:B-----5:R-:W-:-:S04]  /*2400*/  FMUL.FTZ R69, R37, UR7 ;  /* 0x0000000725457c20 */ /* 0x020fc80008410000 */
[----:B------:R-:W-:-:S04]  /*2410*/  FMUL.FTZ R69, R126, R69 ;  /* 0x000000457e457220 */ /* 0x000fc80000410000 */
[----:B------:R-:W-:-:S07]  /*2420*/  @P0 FADD.FTZ R69, R33, R69 ;  /* 0x0000004521450221 */ /* 0x000fce0000010000 */
.L_x_24575:
[----:B------:R-:W-:Y:S05]  /*2430*/  BSYNC B0 ;  /* 0x0000000000007941 */ /* 0x000fea0003800000 */
.L_x_24574:
[----:B------:R-:W-:Y:S04]  /*2440*/  BSSY B0, `(.L_x_24576) ;  /* 0x0000005000007945 */ /* 0x000fe80003800000 */
[----:B------:R-:W-:Y:S05]  /*2450*/  @!P6 BRA `(.L_x_24577) ;  /* 0x00000000000ce947 */ /* 0x000fea0003800000 */
[----:B-----5:R-:W-:-:S04]  /*2460*/  FMUL.FTZ R70, R38, UR7 ;  /* 0x0000000726467c20 */ /* 0x020fc80008410000 */
[----:B------:R-:W-:-:S04]  /*2470*/  FMUL.FTZ R70, R81, R70 ;  /* 0x0000004651467220 */ /* 0x000fc80000410000 */
[----:B------:R-:W-:-:S07]  /*2480*/  @P0 FADD.FTZ R70, R34, R70 ;  /* 0x0000004622460221 */ /* 0x000fce0000010000 */
.L_x_24577:
[----:B------:R-:W-:Y:S05]  /*2490*/  BSYNC B0 ;  /* 0x0000000000007941 */ /* 0x000fea0003800000 */
.L_x_24576:
[----:B------:R-:W-:Y:S04]  /*24a0*/  BSSY B0, `(.L_x_24578) ;  /* 0x0000005000007945 */ /* 0x000fe80003800000 */
[----:B------:R-:W-:Y:S05]  /*24b0*/  @!P6 BRA `(.L_x_24579) ;  /* 0x00000000000ce947 */ /* 0x000fea0003800000 */
[----:B-----5:R-:W-:-:S04]  /*24c0*/  FMUL.FTZ R104, R39, UR7 ;  /* 0x0000000727687c20 */ /* 0x020fc80008410000 */
[----:B------:R-:W-:-:S04]  /*24d0*/  FMUL.FTZ R71, R127, R104 ;  /* 0x000000687f477220 */ /* 0x000fc80000410000 */
[----:B------:R-:W-:-:S07]  /*24e0*/  @P0 FADD.FTZ R71, R35, R71 ;  /* 0x0000004723470221 */ /* 0x000fce0000010000 */
.L_x_24579:
[----:B------:R-:W-:Y:S05]  /*24f0*/  BSYNC B0 ;  /* 0x0000000000007941 */ /* 0x000fea0003800000 */
.L_x_24578:
[----:B------:R-:W-:Y:S01]  /*2500*/  FADD.FTZ R104, RZ, R40 ;  /* 0x00000028ff687221 */ /* 0x000fe20000010000 */
[----:B------:R-:W-:Y:S01]  /*2510*/  IMAD.WIDE.U32 R102, R149, 0x10, R102 ;  /* 0x0000001095667825 */ /* 0x000fe200078e0066 */
[----:B------:R-:W-:Y:S01]  /*2520*/  LOP3.LUT P0, RZ, R143, 0xff, RZ, 0xc0, !PT ;  /* 0x000000ff8fff7812 */ /* 0x000fe2000780c0ff */
[----:B------:R-:W-:Y:S02]  /*2530*/  UMOV UR10, 0xffffffff ;  /* 0xffffffff000a7882 */ /* 0x000fe40000000000 */
        /* <DEDUP_REMOVED lines=31> */
[----:B------:R-:W-:Y:S02]  /*2730*/  LOP3.LUT P1, RZ, R104, 0x1f, RZ, 0xc0, !PT ;  /* 0x0000001f68ff7812 */ /* 0x000fe4000782c0ff */
[----:B------:R-:W-:Y:S01]  /*2740*/  LOP3.LUT R105, R143, 0x7fffffc, RZ, 0xc0, !PT ;  /* 0x07fffffc8f697812 */ /* 0x000fe200078ec0ff */
[----:B------:R-:W-:Y:S01]  /*2750*/  FADD.FTZ R145, R144, R69 ;  /* 0x0000004590917221 */ /* 0x000fe20000010000 */
[----:B------:R-:W-:Y:S02]  /*2760*/  SHF.R.S32.HI R144, RZ, 0x1f, R141 ;  /* 0x0000001fff907819 */ /* 0x000fe4000001148d */
[----:B------:R-:W-:Y:S01]  /*2770*/  @!P0 IADD3 R105, R105, 0x4, RZ ;  /* 0x0000000469698810 */ /* 0x000fe20007ffe0ff */
        /* <DEDUP_REMOVED lines=87> */
.L_x_24594:
[----:B------:R-:W2:Y:S01]  /*2cf0*/  @!P1 S2R R148, SR_CgaCtaId ;  /* 0x0000000000949919 */ /* 0x000ea20000008800 */
[----:B------:R-:W-:Y:S01]  /*2d00*/  @!P1 MOV R103, 0x400 ;  /* 0x0000040000679802 */ /* 0x000fe20000000f00 */
[----:B------:R-:W-:Y:S05]  /*2d10*/  WARPSYNC.ALL ;  /* 0x0000000000007948 */ /* 0x000fea0003800000 */
[----:B------:R-:W-:-:S04]  /*2d20*/  LOP3.LUT R143, R143, 0x3, RZ, 0xc0, !PT ;  /* 0x000000038f8f7812 */ /* 0x000fc800078ec0ff */
[----:B------:R-:W-:Y:S02]  /*2d30*/  @!P1 IADD3 R145, R105, R143, RZ ;  /* 0x0000008f69919210 */ /* 0x000fe40007ffe0ff */
[----:B--2---:R-:W-:Y:S01]  /*2d40*/  @!P1 LEA R148, R148, R103, 0x18 ;  /* 0x0000006794949211 */ /* 0x004fe200078ec0ff */
[----:B-1----:R-:W-:-:S03]  /*2d50*/  FADD.FTZ R103, R149, R152 ;  /* 0x0000009895677221 */ /* 0x002fc60000010000 */
        /* <DEDUP_REMOVED lines=13> */
[----:B-1----:R-:W-:-:S02]  /*2e30*/  @!P1 LEA R148, R103, R102, 0x18 ;  /* 0x0000006667949211 */ /* 0x002fc400078ec0ff */
[----:B------:R-:W-:Y:S02]  /*2e40*/  CS2R R102, SRZ ;  /* 0x0000000000667805 */ /* 0x000fe4000001ff00 */
[----:B------:R-:W-:Y:S02]  /*2e50*/  @!P1 LEA R148, R105, R148, 0x3 ;  /* 0x0000009469949211 */ /* 0x000fe400078e18ff */
[----:B--2---:R-:W-:Y:S02]  /*2e60*/  IADD3 R151, R150, R145, RZ ;  /* 0x0000009196977210 */ /* 0x004fe40007ffe0ff */
        /* <DEDUP_REMOVED lines=21> */
[----:B------:R-:W-:-:S03]  /*2fc0*/  I2FP.F32.S32 R149, R149 ;  /* 0x0000009500957245 */ /* 0x000fc60000201400 */
[----:B-1----:R-:W-:Y:S01]  /*2fd0*/  FMUL.FTZ R148, R145, R151 ;  /* 0x0000009791947220 */ /* 0x002fe20000410000 */
[----:B------:R-:W-:Y:S02]  /*2fe0*/  FADD.FTZ R145, R102, -R145 ;  /* 0x8000009166917221 */ /* 0x000fe40000010000 */
[----:B------:R-:W0:Y:S01]  /*2ff0*/  MUFU.RCP R149, R149 ;  /* 0x0000009500957308 */ /* 0x000e220000001000 */
[----:B------:R-:W-:Y:S01]  /*3000*/  FFMA.FTZ R152, R105, R102, R148 ;  /* 0x0000006669987223 */ /* 0x000fe20000010094 */
[----:B------:R-:W-:Y:S02]  /*3010*/  FMUL.FTZ R148, R145, R145 ;  /* 0x0000009191947220 */ /* 0x000fe40000410000 */
[----:B------:R-:W1:Y:S02]  /*3020*/  LDC R145, c[0x0][0x2d8] ;  /* 0x0000b600ff917b82 */ /* 0x000e640000000800 */
[----:B------:R-:W-:Y:S01]  /*3030*/  FMUL.FTZ R148, R105, R148 ;  /* 0x0000009469947220 */ /* 0x000fe20000410000 */
[----:B--2---:R-:W-:-:S03]  /*3040*/  FADD.FTZ R150, R103, R150 ;  /* 0x0000009667967221 */ /* 0x004fc60000010000 */
[----:B------:R-:W-:Y:S02]  /*3050*/  FMUL.FTZ R148, R148, R151 ;  /* 0x0000009794947220 */ /* 0x000fe40000410000 */
[----:B------:R-:W2:Y:S01]  /*3060*/  @!P1 LDC.64 R102, c[0x0][0x250] ;  /* 0x00009400ff669b82 */ /* 0x000ea20000000a00 */
[C---:B0-----:R-:W-:Y:S01]  /*3070*/  FMUL.FTZ R152, R149.reuse, R152 ;  /* 0x0000009895987220 */ /* 0x041fe20000410000 */
[----:B------:R-:W-:-:S06]  /*3080*/  FFMA.FTZ R148, R149, R148, R150 ;  /* 0x0000009495947223 */ /* 0x000fcc0000010096 */
[----:B------:R-:W0:Y:S01]  /*3090*/  @!P1 LDC.64 R104, c[0x0][0x258] ;  /* 0x00009600ff689b82 */ /* 0x000e220000000a00 */
[----:B------:R-:W3:Y:S04]  /*30a0*/  SHFL.IDX PT, R151, R152, RZ, 0x1f ;  /* 0x00001fff98977589 */ /* 0x000ee800000e0000 */
[----:B------:R-:W1:Y:S01]  /*30b0*/  SHFL.IDX PT, R148, R148, RZ, 0x1f ;  /* 0x00001fff94947589 */ /* 0x000e6200000e0000 */
[----:B--2---:R-:W-:-:S04]  /*30c0*/  @!P1 LEA R102, P2, R141, R102, 0x2 ;  /* 0x000000668d669211 */ /* 0x004fc800078410ff */
[C-C-:B------:R-:W-:Y:S02]  /*30d0*/  @!P1 LEA.HI.X R103, R141.reuse, R103, R144.reuse, 0x2, P2 ;  /* 0x000000678d679211 */ /* 0x140fe400010f1490 */
[----:B0-----:R-:W-:Y:S01]  /*30e0*/  @!P1 LEA R104, P3, R141, R104, 0x2 ;  /* 0x000000688d689211 */ /* 0x001fe200078610ff */
[----:B---3--:R-:W-:Y:S02]  /*30f0*/  FMUL.FTZ R143, R151, R151 ;  /* 0x00000097978f7220 */ /* 0x008fe40000410000 */
[----:B------:R0:W-:Y:S01]  /*3100*/  @!P1 STG.E desc[UR4][R102.64], R151 ;  /* 0x0000009766009986 */ /* 0x0001e2000c101904 */
[----:B------:R-:W-:Y:S02]  /*3110*/  @!P1 LEA.HI.X R105, R141, R105, R144, 0x2, P3 ;  /* 0x000000698d699211 */ /* 0x000fe400018f1490 */
[----:B------:R-:W-:Y:S01]  /*3120*/  FSEL R150, R143, RZ, P4 ;  /* 0x000000ff8f967208 */ /* 0x000fe20002000000 */
[----:B-1----:R-:W-:-:S04]  /*3130*/  FFMA.FTZ R143, R148, UR6, R145 ;  /* 0x00000006948f7c23 */ /* 0x002fc80008010091 */
[----:B------:R-:W-:-:S06]  /*3140*/  FADD.FTZ R143, R143, R150 ;  /* 0x000000968f8f7221 */ /* 0x000fcc0000010000 */
[----:B------:R-:W1:Y:S02]  /*3150*/  MUFU.RSQ R143, R143 ;  /* 0x0000008f008f7308 */ /* 0x000e640000001400 */
        /* <DEDUP_REMOVED lines=9> */
[----:B------:R-:W0:Y:S01]  /*31f0*/  LDC.64 R44, c[0x0][0x2b8] ;  /* 0x0000ae00ff2c7b82 */ /* 0x000e220000000a00 */
        /* <DEDUP_REMOVED lines=32> */
[----:B------:R-:W-:Y:S01]  /*3400*/  LEA.HI.SX32 R103, R43, R142, 0x1e ;  /* 0x0000008e2b677211 */ /* 0x000fe200078ff2ff */
        /* <DEDUP_REMOVED lines=11> */
[----:B------:R-:W-:-:S03]  /*34c0*/  IADD3 R153, R103, 0x80, RZ ;  /* 0x0000008067997810 */ /* 0x000fc60007ffe0ff */
[C---:B------:R-:W-:Y:S01]  /*34d0*/  FMUL.FTZ R146, R143.reuse, R146 ;  /* 0x000000928f927220 */ /* 0x040fe20000410000 */
[C---:B------:R-:W-:Y:S01]  /*34e0*/  FMUL.FTZ R53, R143.reuse, R148 ;  /* 0x000000948f357220 */ /* 0x040fe20000410000 */
[C---:B------:R-:W-:Y:S01]  /*34f0*/  FMUL.FTZ R51, R143.reuse, R46 ;  /* 0x0000002e8f337220 */ /* 0x040fe20000410000 */
[----:B------:R-:W-:Y:S01]  /*3500*/  FMUL.FTZ R55, R143, R150 ;  /* 0x000000968f377220 */ /* 0x000fe20000410000 */
[----:B------:R0:W-:Y:S01]  /*3510*/  STG.E.128 desc[UR4][R104.64], R40 ;  /* 0x0000002868007986 */ /* 0x0001e2000c101d04 */
[----:B------:R-:W-:Y:S01]  /*3520*/  IADD3 R151, R103, 0x100, RZ ;  /* 0x0000010067977810 */ /* 0x000fe20007ffe0ff */
[C---:B------:R-:W-:Y:S01]  /*3530*/  FMUL.FTZ R57, R143.reuse, R152 ;  /* 0x000000988f397220 */ /* 0x040fe20000410000 */
[C---:B------:R-:W-:Y:S01]  /*3540*/  FMUL.FTZ R102, R143.reuse, R50 ;  /* 0x000000328f667220 */ /* 0x040fe20000410000 */
        /* <DEDUP_REMOVED lines=14> */
[----:B0-----:R-:W-:Y:S01]  /*3630*/  IADD3 R41, R103, 0x300, RZ ;  /* 0x0000030067297810 */ /* 0x001fe20007ffe0ff */
[----:B------:R-:W-:Y:S01]  /*3640*/  FFMA.FTZ R53, R101, R53, R84 ;  /* 0x0000003565357223 */ /* 0x000fe20000010054 */
[----:B------:R-:W-:Y:S01]  /*3650*/  IADD3 R105, R103, 0x280, RZ ;  /* 0x0000028067697810 */ /* 0x000fe20007ffe0ff */
[----:B------:R-:W-:Y:S01]  /*3660*/  FFMA.FTZ R52, R14, R146, R31 ;  /* 0x000000920e347223 */ /* 0x000fe2000001001f */
[----:B------:R-:W-:-:S04]  /*3670*/  IMAD.WIDE.U32 R152, R153, 0x10, R44 ;  /* 0x0000001099987825 */ /* 0x000fc800078e002c */
        /* <DEDUP_REMOVED lines=8> */
[C---:B------:R-:W-:Y:S01]  /*3700*/  FMUL.FTZ R64, R143.reuse, R64 ;  /* 0x000000408f407220 */ /* 0x040fe20000410000 */
[C---:B------:R-:W-:Y:S01]  /*3710*/  FMUL.FTZ R65, R143.reuse, R65 ;  /* 0x000000418f417220 */ /* 0x040fe20000410000 */
[----:B------:R-:W-:Y:S01]  /*3720*/  FMUL.FTZ R67, R143, R67 ;  /* 0x000000438f437220 */ /* 0x000fe20000410000 */
[----:B------:R-:W-:-:S04]  /*3730*/  IMAD.WIDE.U32 R102, R41, 0x10, R44 ;  /* 0x0000001029667825 */ /* 0x000fc800078e002c */
[C---:B------:R-:W-:Y:S01]  /*3740*/  FMUL.FTZ R68, R143.reuse, R68 ;  /* 0x000000448f447220 */ /* 0x040fe20000410000 */
[C---:B------:R-:W-:Y:S01]  /*3750*/  FMUL.FTZ R66, R143.reuse, R66 ;  /* 0x000000428f427220 */ /* 0x040fe20000410000 */
[C---:B------:R-:W-:Y:S01]  /*3760*/  FMUL.FTZ R70, R143.reuse, R70 ;  /* 0x000000468f467220 */ /* 0x040fe20000410000 */
[----:B------:R-:W-:Y:S01]  /*3770*/  FMUL.FTZ R71, R143, R71 ;  /* 0x000000478f477220 */ /* 0x000fe20000410000 */
        /* <DEDUP_REMOVED lines=16> */
[----:B------:R-:W-:Y:S01]  /*3880*/  FFMA.FTZ R48, R6, R48, R23 ;  /* 0x0000003006307223 */ /* 0x000fe20000010017 */
[----:B------:R1:W-:Y:S04]  /*3890*/  STG.E.128 desc[UR4][R150.64], R56 ;  /* 0x0000003896007986 */ /* 0x0003e8000c101d04 */
[----:B------:R2:W-:Y:S04]  /*38a0*/  STG.E.128 desc[UR4][R146.64], R40 ;  /* 0x0000002892007986 */ /* 0x0005e8000c101d04 */
[----:B------:R2:W-:Y:S01]  /*38b0*/  STG.E.128 desc[UR4][R144.64], R44 ;  /* 0x0000002c90007986 */ /* 0x0005e2000c101d04 */
[----:B0-----:R-:W-:Y:S01]  /*38c0*/  FFMA.FTZ R55, R114, R67, R95 ;  /* 0x0000004372377223 */ /* 0x001fe2000001005f */
[----:B------:R-:W-:Y:S01]  /*38d0*/  FFMA.FTZ R54, R3, R60, R18 ;  /* 0x0000003c03367223 */ /* 0x000fe20000010012 */
[----:B------:R-:W-:Y:S01]  /*38e0*/  FFMA.FTZ R53, R115, R65, R94 ;  /* 0x0000004173357223 */ /* 0x000fe2000001005e */
[----:B------:R-:W-:Y:S01]  /*38f0*/  FFMA.FTZ R52, R4, R64, R21 ;  /* 0x0000004004347223 */ /* 0x000fe20000010015 */
[----:B------:R2:W-:Y:S01]  /*3900*/  STG.E.128 desc[UR4][R104.64], R48 ;  /* 0x0000003068007986 */ /* 0x0005e2000c101d04 */
[----:B-1----:R-:W-:Y:S01]  /*3910*/  FFMA.FTZ R59, R116, R71, R97 ;  /* 0x00000047743b7223 */ /* 0x002fe20000010061 */
[----:B------:R-:W-:Y:S01]  /*3920*/  FFMA.FTZ R58, R0, R70, R17 ;  /* 0x00000046003a7223 */ /* 0x000fe20000010011 */
[----:B------:R-:W-:Y:S01]  /*3930*/  FFMA.FTZ R57, R117, R66, R96 ;  /* 0x0000004275397223 */ /* 0x000fe20000010060 */
[----:B------:R-:W-:Y:S01]  /*3940*/  FFMA.FTZ R56, R2, R68, R19 ;  /* 0x0000004402387223 */ /* 0x000fe20000010013 */
[----:B------:R2:W-:Y:S04]  /*3950*/  STG.E.128 desc[UR4][R102.64], R52 ;  /* 0x0000003466007986 */ /* 0x0005e8000c101d04 */
[----:B------:R2:W-:Y:S02]  /*3960*/  STG.E.128 desc[UR4][R148.64], R56 ;  /* 0x0000003894007986 */ /* 0x0005e4000c101d04 */
.L_x_24582:
[----:B------:R-:W-:Y:S05]  /*3970*/  BSYNC B0 ;  /* 0x0000000000007941 */ /* 0x000fea0003800000 */
.L_x_24581:
[----:B------:R-:W-:Y:S02]  /*3980*/  IADD3 R141, R141, UR8, RZ ;  /* 0x000000088d8d7c10 */ /* 0x000fe4000fffe0ff */
[----:B------:R-:W-:Y:S02]  /*3990*/  SEL R143, RZ, 0x1, P0 ;  /* 0x00000001ff8f7807 */ /* 0x000fe40000000000 */
[----:B------:R-:W-:-:S13]  /*39a0*/  ISETP.GE.AND P1, PT, R141, UR9, PT ;  /* 0x000000098d007c0c */ /* 0x000fda000bf26270 */
[----:B------:R-:W-:Y:S05]  /*39b0*/  @!P1 BRA `(.L_x_24583) ;  /* 0xffffffd000c49947 */ /* 0x000fea000383ffff */
[----:B------:R-:W-:Y:S05]  /*39c0*/  EXIT ;  /* 0x000000000000794d */ /* 0x000fea0003800000 */
.L_x_24580:
[----:B------:R-:W-:Y:S01]  /*39d0*/  HFMA2.MMA R155, -RZ, RZ, 0, 5.9604644775390625e-08 ;  /* 0x00000001ff9b7435 */ /* 0x000fe200000001ff */
[----:B------:R-:W-:Y:S02]  /*39e0*/  MOV R154, R148 ;  /* 0x00000094009a7202 */ /* 0x000fe40000000f00 */
[----:B------:R-:W-:Y:S02]  /*39f0*/  MOV R156, 0x1f ;  /* 0x0000001f009c7802 */ /* 0x000fe40000000f00 */
[----:B------:R-:W-:-:S07]  /*3a00*/  MOV R153, 0xffffffff ;  /* 0xffffffff00997802 */ /* 0x000fce0000000f00 */
[----:B-----5:R-:W-:Y:S05]  /*3a10*/  WARPSYNC.COLLECTIVE R153, `(.L_x_24584) ;  /* 0x0000000099087348 */ /* 0x020fea0003c00000 */
[----:B------:R0:W1:Y:S02]  /*3a20*/  SHFL.BFLY P2, R152, R154, R155, R156 ;  /* 0x0c00009b9a987389 */ /* 0x000064000004009c */
[----:B01---5:R-:W-:Y:S01]  /*3a30*/  ENDCOLLECTIVE ;  /* 0x000000000000791b */ /* 0x023fe20003800000 */
.L_x_24584:
[----:B------:R-:W-:Y:S01]  /*3a40*/  HFMA2.MMA R155, -RZ, RZ, 0, 1.1920928955078125e-07 ;  /* 0x00000002ff9b7435 */ /* 0x000fe200000001ff */
[----:B------:R-:W-:-:S05]  /*3a50*/  MOV R103, R152 ;  /* 0x0000009800677202 */ /* 0x000fca0000000f00 */
[----:B------:R-:W-:-:S05]  /*3a60*/  FADD.FTZ R145, R148, R103 ;  /* 0x0000006794917221 */ /* 0x000fca0000010000 */
[----:B------:R-:W-:-:S07]  /*3a70*/  MOV R154, R145 ;  /* 0x00000091009a7202 */ /* 0x000fce0000000f00 */
[----:B------:R-:W-:Y:S05]  /*3a80*/  WARPSYNC.COLLECTIVE R153, `(.L_x_24585) ;  /* 0x0000000099087348 */ /* 0x000fea0003c00000 */
[----:B------:R0:W1:Y:S02]  /*3a90*/  SHFL.BFLY P2, R152, R154, R155, R156 ;  /* 0x0c00009b9a987389 */ /* 0x000064000004009c */
[----:B01----:R-:W-:Y:S01]  /*3aa0*/  ENDCOLLECTIVE ;  /* 0x000000000000791b */ /* 0x003fe20003800000 */
.L_x_24585:
[----:B------:R-:W-:Y:S01]  /*3ab0*/  HFMA2.MMA R155, -RZ, RZ, 0, 2.384185791015625e-07 ;  /* 0x00000004ff9b7435 */ /* 0x000fe200000001ff */
[----:B------:R-:W-:-:S05]  /*3ac0*/  MOV R102, R152 ;  /* 0x0000009800667202 */ /* 0x000fca0000000f00 */
[----:B------:R-:W-:-:S05]  /*3ad0*/  FADD.FTZ R149, R145, R102 ;  /* 0x0000006691957221 */ /* 0x000fca0000010000 */
[----:B------:R-:W-:-:S07]  /*3ae0*/  MOV R154, R149 ;  /* 0x00000095009a7202 */ /* 0x000fce0000000f00 */
[----:B------:R-:W-:Y:S05]  /*3af0*/  WARPSYNC.COLLECTIVE R153, `(.L_x_24586) ;  /* 0x0000000099087348 */ /* 0x000fea0003c00000 */
[----:B------:R0:W1:Y:S02]  /*3b00*/  SHFL.BFLY P2, R152, R154, R155, R156 ;  /* 0x0c00009b9a987389 */ /* 0x000064000004009c */
[----:B01----:R-:W-:Y:S01]  /*3b10*/  ENDCOLLECTIVE ;  /* 0x000000000000791b */ /* 0x003fe20003800000 */
.L_x_24586:
[----:B------:R-:W-:Y:S01]  /*3b20*/  HFMA2.MMA R155, -RZ, RZ, 0, 4.76837158203125e-07 ;  /* 0x00000008ff9b7435 */ /* 0x000fe200000001ff */
[----:B------:R-:W-:-:S05]  /*3b30*/  MOV R102, R152 ;  /* 0x0000009800667202 */ /* 0x000fca0000000f00 */
[----:B------:R-:W-:-:S05]  /*3b40*/  FADD.FTZ R150, R149, R102 ;  /* 0x0000006695967221 */ /* 0x000fca0000010000 */
[----:B------:R-:W-:-:S07]  /*3b50*/  MOV R154, R150 ;  /* 0x00000096009a7202 */ /* 0x000fce0000000f00 */
[----:B------:R-:W-:Y:S05]  /*3b60*/  WARPSYNC.COLLECTIVE R153, `(.L_x_24587) ;  /* 0x0000000099087348 */ /* 0x000fea0003c00000 */
[----:B------:R0:W1:Y:S02]  /*3b70*/  SHFL.BFLY P2, R152, R154, R155, R156 ;  /* 0x0c00009b9a987389 */ /* 0x000064000004009c */
[----:B01----:R-:W-:Y:S01]  /*3b80*/  ENDCOLLECTIVE ;  /* 0x000000000000791b */ /* 0x003fe20003800000 */
.L_x_24587:
[----:B------:R-:W-:Y:S01]  /*3b90*/  HFMA2.MMA R155, -RZ, RZ, 0, 9.5367431640625e-07 ;  /* 0x00000010ff9b7435 */ /* 0x000fe200000001ff */
[----:B------:R-:W-:-:S05]  /*3ba0*/  MOV R103, R152 ;  /* 0x0000009800677202 */ /* 0x000fca0000000f00 */
[----:B------:R-:W-:-:S05]  /*3bb0*/  FADD.FTZ R151, R150, R103 ;  /* 0x0000006796977221 */ /* 0x000fca0000010000 */
[----:B------:R-:W-:-:S07]  /*3bc0*/  MOV R154, R151 ;  /* 0x00000097009a7202 */ /* 0x000fce0000000f00 */
[----:B------:R-:W-:Y:S05]  /*3bd0*/  WARPSYNC.COLLECTIVE R153, `(.L_x_24588) ;  /* 0x0000000099087348 */ /* 0x000fea0003c00000 */
[----:B------:R0:W1:Y:S02]  /*3be0*/  SHFL.BFLY P2, R152, R154, R155, R156 ;  /* 0x0c00009b9a987389 */ /* 0x000064000004009c */
[----:B01----:R-:W-:Y:S01]  /*3bf0*/  ENDCOLLECTIVE ;  /* 0x000000000000791b */ /* 0x003fe20003800000 */
.L_x_24588:
        /* <DEDUP_REMOVED lines=72> */
.L_x_24589:
[----:B------:R-:W-:Y:S01]  /*4080*/  HFMA2.MMA R155, -RZ, RZ, 0, 1.1920928955078125e-07 ;  /* 0x00000002ff9b7435 */ /* 0x000fe200000001ff */
[----:B------:R-:W-:-:S05]  /*4090*/  MOV R148, R152 ;  /* 0x0000009800947202 */ /* 0x000fca0000000f00 */
[----:B------:R-:W-:-:S05]  /*40a0*/  FADD.FTZ R148, R103, R148 ;  /* 0x0000009467947221 */ /* 0x000fca0000010000 */
[----:B------:R-:W-:-:S07]  /*40b0*/  MOV R154, R148 ;  /* 0x00000094009a7202 */ /* 0x000fce0000000f00 */
[----:B------:R-:W-:Y:S05]  /*40c0*/  WARPSYNC.COLLECTIVE R153, `(.L_x_24590) ;  /* 0x0000000099087348 */ /* 0x000fea0003c00000 */
[----:B------:R0:W1:Y:S02]  /*40d0*/  SHFL.BFLY P2, R152, R154, R155, R156 ;  /* 0x0c00009b9a987389 */ /* 0x000064000004009c */
[----:B01----:R-:W-:Y:S01]  /*40e0*/  ENDCOLLECTIVE ;  /* 0x000000000000791b */ /* 0x003fe20003800000 */
.L_x_24590:
[----:B------:R-:W-:Y:S01]  /*40f0*/  HFMA2.MMA R155, -RZ, RZ, 0, 2.384185791015625e-07 ;  /* 0x00000004ff9b7435 */ /* 0x000fe200000001ff */
[----:B------:R-:W-:-:S05]  /*4100*/  MOV R145, R152 ;  /* 0x0000009800917202 */ /* 0x000fca0000000f00 */
[----:B------:R-:W-:-:S05]  /*4110*/  FADD.FTZ R145, R148, R145 ;  /* 0x0000009194917221 */ /* 0x000fca0000010000 */
[----:B------:R-:W-:-:S07]  /*4120*/  MOV R154, R145 ;  /* 0x00000091009a7202 */ /* 0x000fce0000000f00 */
[----:B------:R-:W-:Y:S05]  /*4130*/  WARPSYNC.COLLECTIVE R153, `(.L_x_24591) ;  /* 0x0000000099087348 */ /* 0x000fea0003c00000 */
[----:B------:R0:W1:Y:S02]  /*4140*/  SHFL.BFLY P2, R152, R154, R155, R156 ;  /* 0x0c00009b9a987389 */ /* 0x000064000004009c */
[----:B01----:R-:W-:Y:S01]  /*4150*/  ENDCOLLECTIVE ;  /* 0x000000000000791b */ /* 0x003fe20003800000 */
.L_x_24591:
[----:B------:R-:W-:Y:S01]  /*4160*/  HFMA2.MMA R155, -RZ, RZ, 0, 4.76837158203125e-07 ;  /* 0x00000008ff9b7435 */ /* 0x000fe200000001ff */
[----:B------:R-:W-:-:S05]  /*4170*/  MOV R150, R152 ;  /* 0x0000009800967202 */ /* 0x000fca0000000f00 */
[----:B------:R-:W-:-:S05]  /*4180*/  FADD.FTZ R150, R145, R150 ;  /* 0x0000009691967221 */ /* 0x000fca0000010000 */
[----:B------:R-:W-:-:S07]  /*4190*/  MOV R154, R150 ;  /* 0x00000096009a7202 */ /* 0x000fce0000000f00 */
[----:B------:R-:W-:Y:S05]  /*41a0*/  WARPSYNC.COLLECTIVE R153, `(.L_x_24592) ;  /* 0x0000000099087348 */ /* 0x000fea0003c00000 */
[----:B------:R0:W1:Y:S02]  /*41b0*/  SHFL.BFLY P2, R152, R154, R155, R156 ;  /* 0x0c00009b9a987389 */ /* 0x000064000004009c */
[----:B01----:R-:W-:Y:S01]  /*41c0*/  ENDCOLLECTIVE ;  /* 0x000000000000791b */ /* 0x003fe20003800000 */
.L_x_24592:
[----:B------:R-:W-:Y:S01]  /*41d0*/  HFMA2.MMA R155, -RZ, RZ, 0, 9.5367431640625e-07 ;  /* 0x00000010ff9b7435 */ /* 0x000fe200000001ff */
[----:B------:R-:W-:-:S05]  /*41e0*/  MOV R149, R152 ;  /* 0x0000009800957202 */ /* 0x000fca0000000f00 */
[----:B------:R-:W-:-:S05]  /*41f0*/  FADD.FTZ R149, R150, R149 ;  /* 0x0000009596957221 */ /* 0x000fca0000010000 */
[----:B------:R-:W-:-:S07]  /*4200*/  MOV R154, R149 ;  /* 0x00000095009a7202 */ /* 0x000fce0000000f00 */
[----:B------:R-:W-:Y:S05]  /*4210*/  WARPSYNC.COLLECTIVE R153, `(.L_x_24593) ;  /* 0x0000000099087348 */ /* 0x000fea0003c00000 */
[----:B------:R0:W1:Y:S02]  /*4220*/  SHFL.BFLY P2, R152, R154, R155, R156 ;  /* 0x0c00009b9a987389 */ /* 0x000064000004009c */
[----:B01----:R-:W-:Y:S01]  /*4230*/  ENDCOLLECTIVE ;  /* 0x000000000000791b */ /* 0x003fe20003800000 */
.L_x_24593:
[----:B------:R-:W-:Y:S05]  /*4240*/  BRA `(.L_x_24594) ;  /* 0xffffffe800a87947 */ /* 0x000fea000383ffff */
.L_x_24595:
        /* <DEDUP_REMOVED lines=11> */
.L_x_30319:


//--------------------- .text._ZN10layer_norm13ln_fwd_kernelINS_13Kernel_traitsI6__halfffffjLj4096ELj1ELj1ELj4ELj16ENS_18Kernel_traits_baseILj4096ES2_ffffjLj128EEEEELb1ELb0ELb0ELb0EEEvNS_9FwdParamsE --------------------------
	.section	.text._ZN10layer_norm13ln_fwd_kernelINS_13Kernel_traitsI6__halfffffjLj4096ELj1ELj1ELj4ELj16ENS_18Kernel_traits_baseILj4096ES2_ffffjLj128EEEEELb1ELb0ELb0ELb0EEEvNS_9FwdParamsE,"ax",@progbits
	.align	128
        .global         _ZN10layer_norm13ln_fwd_kernelINS_13Kernel_traitsI6__halfffffjLj4096ELj1ELj1ELj4ELj16ENS_18Kernel_traits_baseILj4096ES2_ffffjLj128EEEEELb1ELb0ELb0ELb0EEEvNS_9FwdParamsE
        .type           _ZN10layer_norm13ln_fwd_kernelINS_13Kernel_traitsI6__halfffffjLj4096ELj1ELj1ELj4ELj16ENS_18Kernel_traits_baseILj4096ES2_ffffjLj128EEEEELb1ELb0ELb0ELb0EEEvNS_9FwdParamsE,@function
        .size           _ZN10layer_norm13ln_fwd_kernelINS_13Kernel_traitsI6__halfffffjLj4096ELj1ELj1ELj4ELj16ENS_18Kernel_traits_baseILj4096ES2_ffffjLj128EEEEELb1ELb0ELb0ELb0EEEvNS_9FwdParamsE,(.L_x_30320 - _ZN10layer_norm13ln_fwd_kernelINS_13Kernel_traitsI6__halfffffjLj4096ELj1ELj1ELj4ELj16ENS_18Kernel_traits_baseILj4096ES2_ffffjLj128EEEEELb1ELb0ELb0ELb0EEEvNS_9FwdParamsE)
        .other          _ZN10layer_norm13ln_fwd_kernelINS_13Kernel_traitsI6__halfffffjLj4096ELj1ELj1ELj4ELj16ENS_18Kernel_traits_baseILj4096ES2_ffffjLj128EEEEELb1ELb0ELb0ELb0EEEvNS_9FwdParamsE,@"STO_CUDA_ENTRY STV_DEFAULT"
_ZN10layer_norm13ln_fwd_kernelINS_13Kernel_traitsI6__halfffffjLj4096ELj1ELj1ELj4ELj16ENS_18Kernel_traits_baseILj4096ES2_ffffjLj128EEEEELb1ELb0ELb0ELb0EEEvNS_9FwdParamsE:
.text._ZN10layer_norm13ln_fwd_kernelINS_13Kernel_traitsI6__halfffffjLj4096ELj1ELj1ELj4ELj16ENS_18Kernel_traits_baseILj4096ES2_ffffjLj128EEEEELb1ELb0ELb0ELb0EEEvNS_9FwdParamsE:
        /* <DEDUP_REMOVED lines=13> */
[----:B------:R-:W4:Y:S01]  /*00d0*/  S2UR UR8, SR_CTAID.X ;  /* 0x00000000000879c3 */ /* 0x000f220000002500 */
[----:B-1----:R-:W-:-:S07]  /*00e0*/  @P0 IMAD.MOV.U32 R7, RZ, RZ, R111 ;  /* 0x000000ffff070224 */ /* 0x002fce00078e006f */
[----:B------:R-:W4:Y:S01]  /*00f0*/  LDC R117, c[0x0][RZ] ;  /* 0x00000000ff757b82 */ /* 0x000f220000000800 */
[----:B------:R-:W3:Y:S01]  /*0100*/  @P0 LDG.E.64 R4, desc[UR4][R6.64] ;  /* 0x0000000406040981 */ /* 0x000ee2000c1e1b00 */
[----:B------:R-:W-:Y:S06]  /*0110*/  BSSY B0, `(.L_x_24596) ;  /* 0x0000050000007945 */ /* 0x000fec0003800000 */
[----:B------:R-:W1:Y:S01]  /*0120*/  LDC R11, c[0x0][0x218] ;  /* 0x00008600ff0b7b82 */ /* 0x000e620000000800 */
[C---:B0-----:R-:W-:Y:S01]  /*0130*/  LOP3.LUT R37, R106.reuse, 0x7f, RZ, 0xc0, !PT ;  /* 0x0000007f6a257812 */ /* 0x041fe200078ec0ff */
[----:B----4-:R-:W-:Y:S01]  /*0140*/  IMAD R117, R117, UR8, R106 ;  /* 0x0000000875757c24 */ /* 0x010fe2000f8e026a */
[----:B------:R-:W-:-:S02]  /*0150*/  LEA.HI R118, R106, UR8, RZ, 0x19 ;  /* 0x000000086a767c11 */ /* 0x000fc4000f8fc8ff */
[----:B-1----:R-:W-:-:S04]  /*0160*/  SHF.R.S32.HI R0, RZ, 0x1f, R11 ;  /* 0x0000001fff007819 */ /* 0x002fc8000001140b */
[----:B------:R-:W-:Y:S02]  /*0170*/  LEA.HI R36, R0, R11, RZ, 0x2 ;  /* 0x0000000b00247211 */ /* 0x000fe400078f10ff */
[----:B--2---:R-:W-:Y:S02]  /*0180*/  @P0 R2UR UR6, R2 ;  /* 0x00000000020602ca */ /* 0x004fe400000e0000 */
        /* <DEDUP_REMOVED lines=11> */
[----:B------:R-:W-:Y:S02]  /*0240*/  UIADD3 UR24, UR7, -0x126145ec, URZ ;  /* 0xed9eba1407187890 */ /* 0x000fe4000fffe03f */
[--C-:B------:R-:W-:Y:S01]  /*0250*/  SHF.R.U32.HI R115, RZ, 0x2, R111.reuse ;  /* 0x00000002ff737819 */ /* 0x100fe2000001166f */
[----:B------:R-:W-:Y:S01]  /*0260*/  UIADD3 UR26, UR7, -0x56f99767, URZ ;  /* 0xa9066899071a7890 */ /* 0x000fe2000fffe03f */
[----:B------:R-:W-:Y:S01]  /*0270*/  SHF.R.U64 R116, R110, 0x2, R111 ;  /* 0x000000026e747819 */ /* 0x000fe2000000126f */
[----:B------:R-:W-:Y:S02]  /*0280*/  UIADD3 UR25, UR6, 0x1715609d, URZ ;  /* 0x1715609d06197890 */ /* 0x000fe4000fffe03f */
[----:B------:R-:W-:Y:S01]  /*0290*/  LOP3.LUT R6, R5, UR6, R115, 0x96, !PT ;  /* 0x0000000605067c12 */ /* 0x000fe2000f8e9673 */
[----:B------:R-:W-:Y:S01]  /*02a0*/  UIADD3 UR27, UR6, -0x4ab325aa, URZ ;  /* 0xb54cda56061b7890 */ /* 0x000fe2000fffe03f */
[----:B------:R-:W-:Y:S01]  /*02b0*/  IMAD.WIDE.U32 R2, R116, -0x2daee0ad, RZ ;  /* 0xd2511f5374027825 */ /* 0x000fe200078e00ff */
[----:B------:R-:W-:-:S02]  /*02c0*/  UIADD3 UR28, UR7, 0x646e171e, URZ ;  /* 0x646e171e071c7890 */ /* 0x000fc4000fffe03f */
[----:B------:R-:W-:Y:S01]  /*02d0*/  UIADD3 UR29, UR6, 0x5384540f, URZ ;  /* 0x5384540f061d7890 */ /* 0x000fe2000fffe03f */
[----:B------:R-:W-:Y:S01]  /*02e0*/  IMAD.WIDE.U32 R6, R6, -0x2daee0ad, RZ ;  /* 0xd2511f5306067825 */ /* 0x000fe200078e00ff */
[----:B------:R-:W-:Y:S01]  /*02f0*/  LOP3.LUT R3, R3, UR7, RZ, 0x3c, !PT ;  /* 0x0000000703037c12 */ /* 0x000fe2000f8e3cff */
[----:B------:R-:W-:Y:S02]  /*0300*/  UIADD3 UR30, UR7, 0x1fd5c5a3, URZ ;  /* 0x1fd5c5a3071e7890 */ /* 0x000fe4000fffe03f */
[----:B------:R-:W-:Y:S01]  /*0310*/  UIADD3 UR31, UR6, -0xe443238, URZ ;  /* 0xf1bbcdc8061f7890 */ /* 0x000fe2000fffe03f */
[----:B------:R-:W-:Y:S01]  /*0320*/  LOP3.LUT R8, R7, UR18, R2, 0x96, !PT ;  /* 0x0000001207087c12 */ /* 0x000fe2000f8e9602 */
[----:B------:R-:W-:Y:S01]  /*0330*/  IMAD.WIDE.U32 R2, R3, -0x326172a9, RZ ;  /* 0xcd9e8d5703027825 */ /* 0x000fe200078e00ff */
[----:B------:R-:W-:Y:S02]  /*0340*/  UIADD3 UR32, UR7, -0x24c28bd8, URZ ;  /* 0xdb3d742807207890 */ /* 0x000fe4000fffe03f */
[----:B------:R-:W-:Y:S01]  /*0350*/  UIADD3 UR33, UR6, -0x700cb87f, URZ ;  /* 0x8ff3478106217890 */ /* 0x000fe2000fffe03f */
[----:B------:R-:W-:Y:S01]  /*0360*/  IMAD.WIDE.U32 R8, R8, -0x326172a9, RZ ;  /* 0xcd9e8d5708087825 */ /* 0x000fe200078e00ff */
[----:B------:R-:W-:Y:S01]  /*0370*/  LOP3.LUT R3, R3, UR15, R4, 0x96, !PT ;  /* 0x0000000f03037c12 */ /* 0x000fe2000f8e9604 */
[----:B------:R-:W-:-:S03]  /*0380*/  UIADD3 UR34, UR7, -0x695add53, URZ ;  /* 0x96a522ad07227890 */ /* 0x000fc6000fffe03f */
[----:B------:R-:W-:Y:S01]  /*0390*/  LOP3.LUT R4, R9, UR19, R2, 0x96, !PT ;  /* 0x0000001309047c12 */ /* 0x000fe2000f8e9602 */
[----:B------:R-:W-:-:S04]  /*03a0*/  IMAD.WIDE.U32 R2, R3, -0x2daee0ad, RZ ;  /* 0xd2511f5303027825 */ /* 0x000fc800078e00ff */
[----:B------:R-:W-:Y:S01]  /*03b0*/  IMAD.WIDE.U32 R4, R4, -0x2daee0ad, RZ ;  /* 0xd2511f5304047825 */ /* 0x000fe200078e00ff */
[----:B------:R-:W-:-:S04]  /*03c0*/  LOP3.LUT R3, R3, UR20, R6, 0x96, !PT ;  /* 0x0000001403037c12 */ /* 0x000fc8000f8e9606 */
[----:B------:R-:W-:Y:S01]  /*03d0*/  LOP3.LUT R6, R5, UR22, R2, 0x96, !PT ;  /* 0x0000001605067c12 */ /* 0x000fe2000f8e9602 */
[----:B------:R-:W-:Y:S01]  /*03e0*/  IMAD.WIDE.U32 R2, R3, -0x326172a9, RZ ;  /* 0xcd9e8d5703027825 */ /* 0x000fe200078e00ff */
[----:B------:R-:W-:-:S03]  /*03f0*/  LOP3.LUT R5, R37, 0x7f, RZ, 0x3c, !PT ;  /* 0x0000007f25057812 */ /* 0x000fc600078e3cff */
[----:B------:R-:W-:Y:S01]  /*0400*/  IMAD.WIDE.U32 R6, R6, -0x326172a9, RZ ;  /* 0xcd9e8d5706067825 */ /* 0x000fe200078e00ff */
[----:B------:R-:W-:Y:S02]  /*0410*/  LOP3.LUT R3, R3, UR21, R8, 0x96, !PT ;  /* 0x0000001503037c12 */ /* 0x000fe4000f8e9608 */
[----:B------:R-:W-:Y:S02]  /*0420*/  LEA.HI.SX32 R104, R36, R5, 0x1e ;  /* 0x0000000524687211 */ /* 0x000fe400078ff2ff */
[----:B------:R-:W-:Y:S01]  /*0430*/  LOP3.LUT R10, R7, UR23, R2, 0x96, !PT ;  /* 0x00000017070a7c12 */ /* 0x000fe2000f8e9602 */
[----:B------:R-:W-:Y:S01]  /*0440*/  IMAD.WIDE.U32 R2, R3, -0x2daee0ad, RZ ;  /* 0xd2511f5303027825 */ /* 0x000fe200078e00ff */
[C---:B------:R-:W-:Y:S02]  /*0450*/  LOP3.LUT P0, RZ, R104.reuse, 0xffffff80, RZ, 0xc0, !PT ;  /* 0xffffff8068ff7812 */ /* 0x040fe4000780c0ff */
[----:B------:R-:W-:Y:S01]  /*0460*/  ISETP.GE.U32.AND P6, PT, R104, 0x100, PT ;  /* 0x000001006800780c */ /* 0x000fe20003fc6070 */
[----:B------:R-:W-:Y:S01]  /*0470*/  IMAD.WIDE.U32 R10, R10, -0x2daee0ad, RZ ;  /* 0xd2511f530a0a7825 */ /* 0x000fe200078e00ff */
[----:B------:R-:W-:-:S02]  /*0480*/  LOP3.LUT R3, R3, UR24, R4, 0x96, !PT ;  /* 0x0000001803037c12 */ /* 0x000fc4000f8e9604 */
[C---:B------:R-:W-:Y:S02]  /*0490*/  ISETP.GE.U32.AND P5, PT, R104.reuse, 0x180, PT ;  /* 0x000001806800780c */ /* 0x040fe40003fa6070 */
[----:B------:R-:W-:Y:S01]  /*04a0*/  LOP3.LUT R14, R11, UR26, R2, 0x96, !PT ;  /* 0x0000001a0b0e7c12 */ /* 0x000fe2000f8e9602 */
[----:B------:R-:W-:Y:S01]  /*04b0*/  IMAD.WIDE.U32 R2, R3, -0x326172a9, RZ ;  /* 0xcd9e8d5703027825 */ /* 0x000fe200078e00ff */
[C---:B------:R-:W-:Y:S02]  /*04c0*/  ISETP.GE.U32.AND P4, PT, R104.reuse, 0x200, PT ;  /* 0x000002006800780c */ /* 0x040fe40003f86070 */
[----:B------:R-:W-:Y:S01]  /*04d0*/  ISETP.GE.U32.AND P3, PT, R104, 0x280, PT ;  /* 0x000002806800780c */ /* 0x000fe20003f66070 */
[----:B------:R-:W-:Y:S01]  /*04e0*/  IMAD.WIDE.U32 R14, R14, -0x326172a9, RZ ;  /* 0xcd9e8d570e0e7825 */ /* 0x000fe200078e00ff */
[----:B------:R-:W-:Y:S02]  /*04f0*/  P2R R125, PR, RZ, 0x40 ;  /* 0x00000040ff7d7803 */ /* 0x000fe40000000000 */
[----:B------:R-:W-:-:S02]  /*0500*/  P2R R124, PR, RZ, 0x20 ;  /* 0x00000020ff7c7803 */ /* 0x000fc40000000000 */
[----:B------:R-:W-:Y:S02]  /*0510*/  P2R R123, PR, RZ, 0x10 ;  /* 0x00000010ff7b7803 */ /* 0x000fe40000000000 */
[----:B------:R-:W-:Y:S02]  /*0520*/  LOP3.LUT R0, R3, UR25, R6, 0x96, !PT ;  /* 0x0000001903007c12 */ /* 0x000fe4000f8e9606 */
        /* <DEDUP_REMOVED lines=14> */
.L_x_24597:
[----:B------:R-:W-:Y:S05]  /*0610*/  BSYNC B0 ;  /* 0x0000000000007941 */ /* 0x000fea0003800000 */
.L_x_24596:
        /* <DEDUP_REMOVED lines=13> */
.L_x_24599:
[----:B------:R-:W-:Y:S05]  /*06f0*/  BSYNC B0 ;  /* 0x0000000000007941 */ /* 0x000fea0003800000 */
.L_x_24598:
        /* <DEDUP_REMOVED lines=11> */
[----:B------:R-:W-:Y:S01]  /*07b0*/  VIADD R37, R37, 0x80 ;  /* 0x0000008025257836 */ /* 0x000fe20000000000 */
[----:B0-----:R-:W-:-:S07]  /*07c0*/  @!P1 CS2R R4, SRZ ;  /* 0x0000000000049805 */ /* 0x001fce000001ff00 */
.L_x_24601:
[----:B------:R-:W-:Y:S05]  /*07d0*/  BSYNC B0 ;  /* 0x0000000000007941 */ /* 0x000fea0003800000 */
.L_x_24600:
        /* <DEDUP_REMOVED lines=13> */
.L_x_24603:
[----:B------:R-:W-:Y:S05]  /*08b0*/  BSYNC B0 ;  /* 0x0000000000007941 */ /* 0x000fea0003800000 */
.L_x_24602:
        /* <DEDUP_REMOVED lines=13> */
.L_x_24605:
[----:B------:R-:W-:Y:S05]  /*0990*/  BSYNC B0 ;  /* 0x0000000000007941 */ /* 0x000fea0003800000 */
.L_x_24604:
[----:B------:R-:W-:Y:S01]  /*09a0*/  ISETP.GE.U32.AND P1, PT, R104, 0x300, PT ;  /* 0x000003006800780c */ /* 0x000fe20003f26070 */
[----:B------:R-:W-:Y:S01]  /*09b0*/  IMAD.WIDE.U32 R12, R0, -0x2daee0ad, RZ ;  /* 0xd2511f53000c7825 */ /* 0x000fe200078e00ff */
[----:B------:R-:W-:Y:S02]  /*09c0*/  BSSY B0, `(.L_x_24606) ;  /* 0x0000011000007945 */ /* 0x000fe40003800000 */
[----:B------:R-:W-:Y:S01]  /*09d0*/  P2R R121, PR, RZ, 0x2 ;  /* 0x00000002ff797803 */ /* 0x000fe20000000000 */
[----:B------:R-:W-:Y:S01]  /*09e0*/  IMAD.WIDE.U32 R18, R18, -0x2daee0ad, RZ ;  /* 0xd2511f5312127825 */ /* 0x000fe200078e00ff */
[----:B------:R-:W-:-:S04]  /*09f0*/  LOP3.LUT R0, R13, UR28, R10, 0x96, !PT ;  /* 0x0000001c0d007c12 */ /* 0x000fc8000f8e960a */
[----:B------:R-:W-:-:S03]  /*0a00*/  LOP3.LUT R107, R19, UR30, R12, 0x96, !PT ;  /* 0x0000001e136b7c12 */ /* 0x000fc6000f8e960c */
        /* <DEDUP_REMOVED lines=12> */
.L_x_24607:
[----:B------:R-:W-:Y:S05]  /*0ad0*/  BSYNC B0 ;  /* 0x0000000000007941 */ /* 0x000fea0003800000 */
.L_x_24606:
[----:B------:R-:W-:Y:S01]  /*0ae0*/  ISETP.GE.U32.AND P1, PT, R104, 0x380, PT ;  /* 0x000003806800780c */ /* 0x000fe20003f26070 */
[----:B------:R-:W-:Y:S01]  /*0af0*/  IMAD.WIDE.U32 R12, R0, -0x326172a9, RZ ;  /* 0xcd9e8d57000c7825 */ /* 0x000fe200078e00ff */
[----:B------:R-:W-:Y:S02]  /*0b00*/  BSSY B0, `(.L_x_24608) ;  /* 0x0000011000007945 */ /* 0x000fe40003800000 */
[----:B------:R-:W-:Y:S01]  /*0b10*/  P2R R120, PR, RZ, 0x2 ;  /* 0x00000002ff787803 */ /* 0x000fe20000000000 */
[----:B------:R-:W-:Y:S01]  /*0b20*/  IMAD.HI.U32 R15, R107, -0x326172a9, RZ ;  /* 0xcd9e8d576b0f7827 */ /* 0x000fe200078e00ff */
        /* <DEDUP_REMOVED lines=14> */
.L_x_24609:
[----:B------:R-:W-:Y:S05]  /*0c10*/  BSYNC B0 ;  /* 0x0000000000007941 */ /* 0x000fea0003800000 */
.L_x_24608:
[----:B------:R-:W-:Y:S01]  /*0c20*/  ISETP.GE.U32.AND P1, PT, R104, 0x400, PT ;  /* 0x000004006800780c */ /* 0x000fe20003f26070 */
[----:B------:R-:W-:Y:S01]  /*0c30*/  BSSY B0, `(.L_x_24610) ;  /* 0x000000e000007945 */ /* 0x000fe20003800000 */
[----:B------:R-:W-:Y:S02]  /*0c40*/  IMAD.HI.U32 R39, R108, -0x2daee0ad, RZ ;  /* 0xd2511f536c277827 */ /* 0x000fe400078e00ff */
        /* <DEDUP_REMOVED lines=12> */
.L_x_24611:
[----:B------:R-:W-:Y:S05]  /*0d10*/  BSYNC B0 ;  /* 0x0000000000007941 */ /* 0x000fea0003800000 */
.L_x_24610:
[----:B------:R-:W-:Y:S01]  /*0d20*/  ULDC UR8, c[0x0][0x214] ;  /* 0x0000850000087ab9 */ /* 0x000fe20000000800 */
[----:B------:R-:W-:Y:S02]  /*0d30*/  LOP3.LUT R114, R39, UR32, R18, 0x96, !PT ;  /* 0x0000002027727c12 */ /* 0x000fe4000f8e9612 */
[----:B------:R-:W-:-:S13]  /*0d40*/  ISETP.GE.AND P1, PT, R118, UR8, PT ;  /* 0x0000000876007c0c */ /* 0x000fda000bf26270 */
[----:B------:R-:W-:Y:S05]  /*0d50*/  @P1 EXIT ;  /* 0x000000000000194d */ /* 0x000fea0003800000 */
[----:B------:R-:W-:Y:S01]  /*0d60*/  SHF.R.S32.HI R36, RZ, 0x2, R36 ;  /* 0x00000002ff247819 */ /* 0x000fe20000011424 */
[C---:B------:R-:W-:Y:S01]  /*0d70*/  IMAD.SHL.U32 R18, R106.reuse, 0x20, RZ ;  /* 0x000000206a127824 */ /* 0x040fe200078e00ff */
[----:B------:R-:W-:Y:S01]  /*0d80*/  LOP3.LUT R19, R106, 0x60, RZ, 0xc0, !PT ;  /* 0x000000606a137812 */ /* 0x000fe200078ec0ff */
[----:B------:R-:W-:Y:S01]  /*0d90*/  IMAD R107, R107, -0x326172a9, RZ ;  /* 0xcd9e8d576b6b7824 */ /* 0x000fe200078e02ff */
[----:B------:R-:W-:Y:S01]  /*0da0*/  LOP3.LUT R0, R36, 0x7f, RZ, 0xc0, !PT ;  /* 0x0000007f24007812 */ /* 0x000fe200078ec0ff */
[----:B-----5:R-:W-:Y:S01]  /*0db0*/  IMAD.MOV.U32 R85, RZ, RZ, R23 ;  /* 0x000000ffff557224 */ /* 0x020fe200078e0017 */
[----:B------:R-:W-:Y:S01]  /*0dc0*/  LOP3.LUT R21, R18, 0x3e0, RZ, 0xc0, !PT ;  /* 0x000003e012157812 */ /* 0x000fe200078ec0ff */
[----:B------:R-:W-:Y:S01]  /*0dd0*/  IMAD.MOV.U32 R84, RZ, RZ, R24 ;  /* 0x000000ffff547224 */ /* 0x000fe200078e0018 */
[C---:B------:R-:W-:Y:S01]  /*0de0*/  VIADDMNMX R19, R0.reuse, -R19, RZ, !PT ;  /* 0x8000001300137246 */ /* 0x040fe200078001ff */
[----:B------:R-:W-:Y:S01]  /*0df0*/  IMAD.MOV.U32 R77, RZ, RZ, R27 ;  /* 0x000000ffff4d7224 */ /* 0x000fe200078e001b */
[----:B------:R-:W-:Y:S01]  /*0e00*/  SHF.R.U32.HI R36, RZ, 0x2, R36 ;  /* 0x00000002ff247819 */ /* 0x000fe20000011624 */
[----:B------:R-:W-:Y:S01]  /*0e10*/  IMAD.MOV.U32 R18, RZ, RZ, R17 ;  /* 0x000000ffff127224 */ /* 0x000fe200078e0011 */
[----:B------:R-:W-:Y:S01]  /*0e20*/  VIADDMNMX R21, R0, -R21, RZ, !PT ;  /* 0x8000001500157246 */ /* 0x000fe200078001ff */
[----:B------:R-:W-:Y:S01]  /*0e30*/  IMAD.HI.U32 R0, R114, -0x326172a9, RZ ;  /* 0xcd9e8d5772007827 */ /* 0x000fe200078e00ff */
[----:B------:R-:W-:Y:S01]  /*0e40*/  LOP3.LUT R36, R36, 0x3fffffe0, RZ, 0xc0, !PT ;  /* 0x3fffffe024247812 */ /* 0x000fe200078ec0ff */
[----:B------:R-:W-:Y:S01]  /*0e50*/  ULDC.64 UR8, c[0x0][0x270] ;  /* 0x00009c0000087ab9 */ /* 0x000fe20000000a00 */
[----:B------:R-:W-:Y:S01]  /*0e60*/  VIMNMX R19, R19, 0x20, PT ;  /* 0x0000002013137848 */ /* 0x000fe20003fe0100 */
[----:B------:R-:W-:Y:S01]  /*0e70*/  IMAD.MOV.U32 R80, RZ, RZ, R26 ;  /* 0x000000ffff507224 */ /* 0x000fe200078e001a */
[----:B------:R-:W-:Y:S01]  /*0e80*/  LOP3.LUT R107, R0, UR33, R107, 0x96, !PT ;  /* 0x00000021006b7c12 */ /* 0x000fe2000f8e966b */
[----:B------:R-:W-:Y:S01]  /*0e90*/  IMAD R108, R108, -0x2daee0ad, RZ ;  /* 0xd2511f536c6c7824 */ /* 0x000fe200078e02ff */
[--C-:B------:R-:W-:Y:S01]  /*0ea0*/  SHF.R.U64 R87, R22, 0x10, R23.reuse ;  /* 0x0000001016577819 */ /* 0x100fe20000001217 */
[----:B------:R-:W-:Y:S01]  /*0eb0*/  IMAD.IADD R0, R19, 0x1, R36 ;  /* 0x0000000113007824 */ /* 0x000fe200078e0224 */
[----:B------:R-:W-:Y:S01]  /*0ec0*/  SHF.R.U32.HI R86, RZ, 0x10, R23 ;  /* 0x00000010ff567819 */ /* 0x000fe20000011617 */
[----:B------:R-:W-:Y:S01]  /*0ed0*/  HADD2.F32 R100, -RZ, R103.H0_H0 ;  /* 0x20000067ff647230 */ /* 0x000fe20000004100 */
[----:B------:R-:W-:Y:S01]  /*0ee0*/  SHF.R.U64 R83, R24, 0x10, R25 ;  /* 0x0000001018537819 */ /* 0x000fe20000001219 */
[----:B------:R-:W-:Y:S01]  /*0ef0*/  IMAD.MOV.U32 R73, RZ, RZ, R29 ;  /* 0x000000ffff497224 */ /* 0x000fe200078e001d */
[----:B------:R-:W-:Y:S01]  /*0f00*/  SHF.L.U32 R0, R0, 0x2, RZ ;  /* 0x0000000200007819 */ /* 0x000fe200000006ff */
[----:B------:R-:W-:Y:S01]  /*0f10*/  IMAD.MOV.U32 R72, RZ, RZ, R30 ;  /* 0x000000ffff487224 */ /* 0x000fe200078e001e */
[----:B------:R-:W-:Y:S01]  /*0f20*/  SHF.R.U64 R79, R26, 0x10, R27 ;  /* 0x000000101a4f7819 */ /* 0x000fe2000000121b */
[----:B------:R-:W-:Y:S01]  /*0f30*/  IMAD.MOV.U32 R20, RZ, RZ, R35 ;  /* 0x000000ffff147224 */ /* 0x000fe200078e0023 */
[----:B------:R-:W-:Y:S01]  /*0f40*/  I2FP.F32.U32 R113, R0 ;  /* 0x0000000000717245 */ /* 0x000fe20000201000 */
[----:B------:R-:W-:Y:S01]  /*0f50*/  HADD2.F32 R98, -RZ, R3.H0_H0 ;  /* 0x20000003ff627230 */ /* 0x000fe20000004100 */
[----:B------:R-:W-:Y:S01]  /*0f60*/  SHF.R.U32.HI R78, RZ, 0x10, R27 ;  /* 0x00000010ff4e7819 */ /* 0x000fe2000001161b */
[----:B------:R-:W-:Y:S01]  /*0f70*/  HADD2.F32 R101, -RZ, R4.H0_H0 ;  /* 0x20000004ff657230 */ /* 0x000fe20000004100 */
[----:B------:R-:W-:Y:S01]  /*0f80*/  MOV R76, R28 ;  /* 0x0000001c004c7202 */ /* 0x000fe20000000f00 */
[----:B------:R-:W-:Y:S01]  /*0f90*/  HADD2.F32 R96, -RZ, R5.H0_H0 ;  /* 0x20000005ff607230 */ /* 0x000fe20000004100 */
[----:B------:R-:W0:Y:S01]  /*0fa0*/  MUFU.RCP R113, R113 ;  /* 0x0000007100717308 */ /* 0x000e220000001000 */
[----:B------:R-:W-:Y:S01]  /*0fb0*/  SHF.R.U64 R75, R28, 0x10, R29 ;  /* 0x000000101c4b7819 */ /* 0x000fe2000000121d */
[----:B------:R-:W-:Y:S01]  /*0fc0*/  IMAD.MOV.U32 R28, RZ, RZ, R32 ;  /* 0x000000ffff1c7224 */ /* 0x000fe200078e0020 */
[----:B------:R-:W-:Y:S01]  /*0fd0*/  VIMNMX R21, R21, 0x20, PT ;  /* 0x0000002015157848 */ /* 0x000fe20003fe0100 */
[----:B------:R-:W-:Y:S01]  /*0fe0*/  HADD2.F32 R99, -RZ, R6.H0_H0 ;  /* 0x20000006ff637230 */ /* 0x000fe20000004100 */
[----:B------:R-:W-:Y:S01]  /*0ff0*/  SHF.R.U64 R27, R32, 0x10, R33 ;  /* 0x00000010201b7819 */ /* 0x000fe20000001221 */
[----:B------:R-:W-:Y:S01]  /*1000*/  HADD2.F32 R94, -RZ, R7.H0_H0 ;  /* 0x20000007ff5e7230 */ /* 0x000fe20000004100 */
[----:B------:R-:W-:Y:S01]  /*1010*/  MOV R24, R34 ;  /* 0x0000002200187202 */ /* 0x000fe20000000f00 */
[----:B------:R-:W-:Y:S01]  /*1020*/  HADD2.F32 R97, -RZ, R8.H0_H0 ;  /* 0x20000008ff617230 */ /* 0x000fe20000004100 */
[----:B------:R-:W-:Y:S01]  /*1030*/  SHF.R.U64 R23, R34, 0x10, R35 ;  /* 0x0000001022177819 */ /* 0x000fe20000001223 */
[----:B------:R-:W-:Y:S01]  /*1040*/  HADD2.F32 R92, -RZ, R9.H0_H0 ;  /* 0x20000009ff5c7230 */ /* 0x000fe20000004100 */
[----:B------:R-:W-:Y:S01]  /*1050*/  MOV R32, R16 ;  /* 0x0000001000207202 */ /* 0x000fe20000000f00 */
[----:B------:R-:W-:Y:S01]  /*1060*/  HADD2.F32 R95, -RZ, R10.H0_H0 ;  /* 0x2000000aff5f7230 */ /* 0x000fe20000004100 */
[--C-:B------:R-:W-:Y:S01]  /*1070*/  SHF.R.U64 R34, R16, 0x10, R17.reuse ;  /* 0x0000001010227819 */ /* 0x100fe20000001211 */
[----:B------:R-:W-:Y:S01]  /*1080*/  HADD2.F32 R90, -RZ, R11.H0_H0 ;  /* 0x2000000bff5a7230 */ /* 0x000fe20000004100 */
[----:B------:R-:W-:Y:S01]  /*1090*/  SHF.R.U32.HI R16, RZ, 0x10, R17 ;  /* 0x00000010ff107819 */ /* 0x000fe20000011611 */
[----:B------:R-:W-:Y:S01]  /*10a0*/  IMAD.HI.U32 R17, R112, -0x2daee0ad, RZ ;  /* 0xd2511f5370117827 */ /* 0x000fe200078e00ff */
[----:B------:R-:W-:Y:S01]  /*10b0*/  MOV R105, R22 ;  /* 0x0000001600697202 */ /* 0x000fe20000000f00 */
[----:B------:R-:W-:Y:S01]  /*10c0*/  UISETP.NE.U32.AND UP0, UPT, UR8, URZ, UPT ;  /* 0x0000003f0800728c */ /* 0x000fe2000bf05070 */
[----:B------:R-:W-:Y:S01]  /*10d0*/  MOV R81, R25 ;  /* 0x0000001900517202 */ /* 0x000fe20000000f00 */
[----:B------:R-:W-:Y:S01]  /*10e0*/  HADD2.F32 R93, -RZ, R12.H0_H0 ;  /* 0x2000000cff5d7230 */ /* 0x000fe20000004100 */
[----:B------:R-:W-:Y:S01]  /*10f0*/  SHF.R.U32.HI R82, RZ, 0x10, R25 ;  /* 0x00000010ff527819 */ /* 0x000fe20000011619 */
[----:B------:R-:W-:Y:S01]  /*1100*/  IMAD.MOV.U32 R25, RZ, RZ, R33 ;  /* 0x000000ffff197224 */ /* 0x000fe200078e0021 */
[----:B------:R-:W-:Y:S01]  /*1110*/  IADD3 R111, R36, R21, RZ ;  /* 0x00000015246f7210 */ /* 0x000fe20007ffe0ff */
[----:B------:R-:W-:Y:S01]  /*1120*/  HADD2.F32 R88, -RZ, R13.H0_H0 ;  /* 0x2000000dff587230 */ /* 0x000fe20000004100 */
[--C-:B------:R-:W-:Y:S01]  /*1130*/  SHF.R.U64 R44, R102, 0x10, R103.reuse ;  /* 0x00000010662c7819 */ /* 0x100fe20000001267 */
[----:B------:R-:W-:Y:S01]  /*1140*/  HADD2.F32 R91, -RZ, R14.H0_H0 ;  /* 0x2000000eff5b7230 */ /* 0x000fe20000004100 */
[----:B------:R-:W-:Y:S01]  /*1150*/  SHF.R.U32.HI R43, RZ, 0x10, R103 ;  /* 0x00000010ff2b7819 */ /* 0x000fe20000011667 */
[----:B------:R-:W-:Y:S01]  /*1160*/  HADD2.F32 R103, -RZ, R2.H0_H0 ;  /* 0x20000002ff677230 */ /* 0x000fe20000004100 */
[----:B------:R-:W-:Y:S01]  /*1170*/  SHF.R.U32.HI R74, RZ, 0x10, R29 ;  /* 0x00000010ff4a7819 */ /* 0x000fe2000001161d */
[----:B------:R-:W-:Y:S01]  /*1180*/  HADD2.F32 R89, -RZ, R15.H0_H0 ;  /* 0x2000000fff597230 */ /* 0x000fe20000004100 */
[----:B------:R-:W-:Y:S01]  /*1190*/  SHF.R.U64 R37, R30, 0x10, R31 ;  /* 0x000000101e257819 */ /* 0x000fe2000000121f */
[----:B------:R-:W-:Y:S01]  /*11a0*/  HADD2.F32 R21, -RZ, R20.H0_H0 ;  /* 0x20000014ff157230 */ /* 0x000fe20000004100 */
[----:B------:R-:W-:Y:S01]  /*11b0*/  SHF.R.U32.HI R26, RZ, 0x10, R33 ;  /* 0x00000010ff1a7819 */ /* 0x000fe20000011621 */
[----:B------:R-:W-:Y:S01]  /*11c0*/  HADD2.F32 R102, -RZ, R102.H0_H0 ;  /* 0x20000066ff667230 */ /* 0x000fe20000004100 */
[----:B------:R-:W-:Y:S01]  /*11d0*/  SHF.R.U32.HI R22, RZ, 0x10, R35 ;  /* 0x00000010ff167819 */ /* 0x000fe20000011623 */
[----:B------:R-:W-:Y:S01]  /*11e0*/  IMAD R114, R114, -0x326172a9, RZ ;  /* 0xcd9e8d5772727824 */ /* 0x000fe200078e02ff */
[--C-:B------:R-:W-:Y:S01]  /*11f0*/  SHF.R.U64 R42, R2, 0x10, R3.reuse ;  /* 0x00000010022a7819 */ /* 0x100fe20000001203 */
[----:B------:R-:W-:Y:S01]  /*1200*/  IMAD R112, R112, -0x2daee0ad, RZ ;  /* 0xd2511f5370707824 */ /* 0x000fe200078e02ff */
[----:B------:R-:W-:Y:S01]  /*1210*/  SHF.R.U32.HI R41, RZ, 0x10, R3 ;  /* 0x00000010ff297819 */ /* 0x000fe20000011603 */
[----:B------:R-:W-:Y:S01]  /*1220*/  IMAD.MOV.U32 R71, RZ, RZ, 0x1 ;  /* 0x00000001ff477424 */ /* 0x000fe200078e00ff */
[--C-:B------:R-:W-:Y:S01]  /*1230*/  SHF.R.U64 R40, R4, 0x10, R5.reuse ;  /* 0x0000001004287819 */ /* 0x100fe20000001205 */
[----:B------:R-:W-:Y:S01]  /*1240*/  IMAD.MOV.U32 R109, RZ, RZ, RZ ;  /* 0x000000ffff6d7224 */ /* 0x000fe200078e00ff */
        /* <DEDUP_REMOVED lines=26> */
[----:B------:R-:W-:Y:S01]  /*13f0*/  LOP3.LUT R108, R17, UR34, R108, 0x96, !PT ;  /* 0x00000022116c7c12 */ /* 0x000fe2000f8e966c */
[----:B------:R-:W-:Y:S01]  /*1400*/  HADD2.F32 R17, -RZ, R16.H0_H0 ;  /* 0x20000010ff117230 */ /* 0x000fe20000004100 */
[----:B------:R-:W-:Y:S01]  /*1410*/  LOP3.LUT R110, R110, 0x3, RZ, 0xc0, !PT ;  /* 0x000000036e6e7812 */ /* 0x000fe200078ec0ff */
[----:B------:R-:W-:Y:S01]  /*1420*/  HADD2.F32 R75, -RZ, R75.H0_H0 ;  /* 0x2000004bff4b7230 */ /* 0x000fe20000004100 */
[----:B------:R-:W-:Y:S01]  /*1430*/  ULDC.U8 UR8, c[0x0][0x2a0] ;  /* 0x0000a80000087ab9 */ /* 0x000fe20000000000 */
[----:B------:R-:W-:Y:S01]  /*1440*/  HADD2.F32 R73, -RZ, R73.H0_H0 ;  /* 0x20000049ff497230 */ /* 0x000fe20000004100 */
[----:B------:R-:W-:Y:S01]  /*1450*/  UISETP.NE.AND.EX UP0, UPT, UR9, URZ, UPT, UP0 ;  /* 0x0000003f0900728c */ /* 0x000fe2000bf05300 */
[----:B------:R-:W-:Y:S01]  /*1460*/  HADD2.F32 R74, -RZ, R74.H0_H0 ;  /* 0x2000004aff4a7230 */ /* 0x000fe20000004100 */
[----:B------:R-:W-:Y:S01]  /*1470*/  ULDC UR35, c[0x0][0x218] ;  /* 0x0000860000237ab9 */ /* 0x000fe20000000800 */
[----:B------:R-:W-:Y:S01]  /*1480*/  HADD2.F32 R72, -RZ, R72.H0_H0 ;  /* 0x20000048ff487230 */ /* 0x000fe20000004100 */
[----:B------:R-:W-:Y:S01]  /*1490*/  ULDC UR14, c[0x0][0x290] ;  /* 0x0000a400000e7ab9 */ /* 0x000fe20000000800 */
[----:B------:R-:W-:Y:S01]  /*14a0*/  HADD2.F32 R31, -RZ, R37.H0_H0 ;  /* 0x20000025ff1f7230 */ /* 0x000fe20000004100 */
[----:B------:R-:W-:Y:S01]  /*14b0*/  ULDC.64 UR10, c[0x0][0x238] ;  /* 0x00008e00000a7ab9 */ /* 0x000fe20000000a00 */
[----:B------:R-:W-:Y:S01]  /*14c0*/  HADD2.F32 R29, -RZ, R29.H0_H0 ;  /* 0x2000001dff1d7230 */ /* 0x000fe20000004100 */
[----:B------:R-:W-:Y:S01]  /*14d0*/  UISETP.NE.AND UP1, UPT, UR8, URZ, UPT ;  /* 0x0000003f0800728c */ /* 0x000fe2000bf25270 */
        /* <DEDUP_REMOVED lines=29> */
[----:B0-----:R-:W-:-:S07]  /*16b0*/  IMAD.SHL.U32 R111, R111, 0x4, RZ ;  /* 0x000000046f6f7824 */ /* 0x001fce00078e00ff */
.L_x_24869:
[----:B------:R-:W-:Y:S01]  /*16c0*/  PLOP3.LUT P1, PT, PT, PT, UP0, 0x80, 0x0 ;  /* 0x000000000000781c */ /* 0x000fe20003f2f008 */
[----:B------:R-:W-:Y:S01]  /*16d0*/  IMAD.MOV.U32 R69, RZ, RZ, 0x4 ;  /* 0x00000004ff457424 */ /* 0x000fe200078e00ff */
[----:B------:R-:W-:Y:S01]  /*16e0*/  @UP0 ULDC.64 UR8, c[0x0][0x270] ;  /* 0x00009c0000080ab9 */ /* 0x000fe20000000a00 */
[----:B------:R-:W-:-:S10]  /*16f0*/  HFMA2.MMA R70, -RZ, RZ, 1.875, 0 ;  /* 0x3f800000ff467435 */ /* 0x000fd400000001ff */
[----:B------:R-:W-:Y:S01]  /*1700*/  @P1 IMAD.WIDE R68, R118, R69, UR8 ;  /* 0x0000000876441e25 */ /* 0x000fe2000f8e0245 */
[----:B------:R-:W-:-:S13]  /*1710*/  PLOP3.LUT P1, PT, PT, PT, UP0, 0x80, 0x0 ;  /* 0x000000000000781c */ /* 0x000fda0003f2f008 */
[----:B------:R0:W5:Y:S01]  /*1720*/  @P1 LDG.E R70, desc[UR4][R68.64] ;  /* 0x0000000444461981 */ /* 0x000162000c1e1900 */
[----:B------:R-:W-:Y:S01]  /*1730*/  IMAD R126, R118, UR35, RZ ;  /* 0x00000023767e7c24 */ /* 0x000fe2000f8e02ff */
[----:B------:R-:W-:Y:S04]  /*1740*/  BSSY B0, `(.L_x_24612) ;  /* 0x000016e000007945 */ /* 0x000fe80003800000 */
[----:B------:R-:W-:-:S04]  /*1750*/  SHF.R.S32.HI R127, RZ, 0x1f, R126 ;  /* 0x0000001fff7f7819 */ /* 0x000fc8000001147e */
[----:B------:R-:W-:Y:S02]  /*1760*/  LEA.HI R126, R127, R126, RZ, 0x2 ;  /* 0x0000007e7f7e7211 */ /* 0x000fe400078f10ff */
[----:B------:R-:W-:-:S04]  /*1770*/  LOP3.LUT R127, R106, 0x7f, RZ, 0xc0, !PT ;  /* 0x0000007f6a7f7812 */ /* 0x000fc800078ec0ff */
[----:B------:R-:W-:-:S05]  /*1780*/  LEA.HI.SX32 R126, R126, R127, 0x1e ;  /* 0x0000007f7e7e7211 */ /* 0x000fca00078ff2ff */
[----:B------:R-:W-:Y:S01]  /*1790*/  IMAD.MOV.U32 R127, RZ, RZ, R126 ;  /* 0x000000ffff7f7224 */ /* 0x000fe200078e007e */
[----:B0-----:R-:W-:Y:S06]  /*17a0*/  @!P0 BRA `(.L_x_24613) ;  /* 0x00000014009c8947 */ /* 0x001fec0003800000 */
        /* <DEDUP_REMOVED lines=21> */
.L_x_24615:
[----:B------:R-:W-:-:S07]  /*1900*/  MOV R134, R114 ;  /* 0x0000007200867202 */ /* 0x000fce0000000f00 */
.L_x_24616:
[----:B------:R-:W-:Y:S05]  /*1910*/  BSYNC B1 ;  /* 0x0000000000017941 */ /* 0x000fea0003800000 */
.L_x_24614:
        /* <DEDUP_REMOVED lines=16> */
.L_x_24620:
[----:B------:R-:W-:Y:S05]  /*1a20*/  BSYNC B2 ;  /* 0x0000000000027941 */ /* 0x000fea0003800000 */
.L_x_24619:
        /* <DEDUP_REMOVED lines=44> */
.L_x_24618:
[----:B------:R-:W-:Y:S05]  /*1cf0*/  BSYNC B1 ;  /* 0x0000000000017941 */ /* 0x000fea0003800000 */
.L_x_24617:
[----:B------:R-:W0:Y:S01]  /*1d00*/  LDC R127, c[0x0][0x298] ;  /* 0x0000a600ff7f7b82 */ /* 0x000e220000000800 */
[----:B------:R-:W-:Y:S01]  /*1d10*/  ISETP.NE.U32.AND P1, PT, R68, RZ, PT ;  /* 0x000000ff4400720c */ /* 0x000fe20003f25070 */
[----:B------:R-:W-:Y:S01]  /*1d20*/  IMAD.MOV.U32 R133, RZ, RZ, 0x2f800000 ;  /* 0x2f800000ff857424 */ /* 0x000fe200078e00ff */
[----:B------:R-:W-:Y:S01]  /*1d30*/  I2FP.F32.U32 R68, R134 ;  /* 0x0000008600447245 */ /* 0x000fe20000201000 */
[----:B-----5:R-:W-:Y:S01]  /*1d40*/  FMUL.FTZ R36, R36, R70 ;  /* 0x0000004624247220 */ /* 0x020fe20000410000 */
[----:B------:R-:W-:Y:S01]  /*1d50*/  ISETP.NE.AND.EX P1, PT, R69, RZ, PT, P1 ;  /* 0x000000ff4500720c */ /* 0x000fe20003f25310 */
[----:B------:R-:W-:Y:S01]  /*1d60*/  BSSY B1, `(.L_x_24621) ;  /* 0x0000013000017945 */ /* 0x000fe20003800000 */
[----:B------:R-:W-:Y:S01]  /*1d70*/  ISETP.NE.AND P3, PT, R130, 0x1, PT ;  /* 0x000000018200780c */ /* 0x000fe20003f65270 */
[----:B------:R-:W1:Y:S01]  /*1d80*/  LDC R132, c[0x0][0x294] ;  /* 0x0000a500ff847b82 */ /* 0x000e620000000800 */
[----:B------:R-:W-:Y:S01]  /*1d90*/  FFMA.FTZ R69, R68, R133, 1.1641532182693481445e-10 ;  /* 0x2f00000044457423 */ /* 0x000fe20000010085 */
[----:B0-----:R-:W-:-:S04]  /*1da0*/  FMUL.FTZ R36, R36, R127 ;  /* 0x0000007f24247220 */ /* 0x001fc80000410000 */
[----:B-1----:R-:W-:Y:S02]  /*1db0*/  FSETP.GTU.FTZ.AND P2, PT, R69, R132, PT ;  /* 0x000000844500720b */ /* 0x002fe40003f5c000 */
        /* <DEDUP_REMOVED lines=12> */
.L_x_24622:
[----:B------:R-:W-:-:S07]  /*1e80*/  IMAD.MOV.U32 R110, RZ, RZ, R114 ;  /* 0x000000ffff6e7224 */ /* 0x000fce00078e0072 */
.L_x_24623:
[----:B------:R-:W-:Y:S05]  /*1e90*/  BSYNC B1 ;  /* 0x0000000000017941 */ /* 0x000fea0003800000 */
.L_x_24621:
        /* <DEDUP_REMOVED lines=16> */
.L_x_24627:
[----:B------:R-:W-:Y:S05]  /*1fa0*/  BSYNC B2 ;  /* 0x0000000000027941 */ /* 0x000fea0003800000 */
.L_x_24626:
        /* <DEDUP_REMOVED lines=44> */
.L_x_24625:
[----:B------:R-:W-:Y:S05]  /*2270*/  BSYNC B1 ;  /* 0x0000000000017941 */ /* 0x000fea0003800000 */
.L_x_24624:
[----:B------:R-:W-:Y:S01]  /*2280*/  I2FP.F32.U32 R68, R110 ;  /* 0x0000006e00447245 */ /* 0x000fe20000201000 */
[----:B------:R-:W-:Y:S01]  /*2290*/  FMUL.FTZ R110, R37, R70 ;  /* 0x00000046256e7220 */ /* 0x000fe20000410000 */
[C---:B------:R-:W-:Y:S01]  /*22a0*/  ISETP.NE.AND P4, PT, R69.reuse, 0x1, PT ;  /* 0x000000014500780c */ /* 0x040fe20003f85270 */
[----:B------:R-:W-:Y:S01]  /*22b0*/  BSSY B1, `(.L_x_24628) ;  /* 0x0000011000017945 */ /* 0x000fe20003800000 */
[----:B------:R-:W-:Y:S01]  /*22c0*/  IADD3 R128, R69, 0x1, RZ ;  /* 0x0000000145807810 */ /* 0x000fe20007ffe0ff */
[----:B------:R-:W-:Y:S01]  /*22d0*/  FFMA.FTZ R37, R68, R133, 1.1641532182693481445e-10 ;  /* 0x2f00000044257423 */ /* 0x000fe20000010085 */
[----:B------:R-:W-:-:S04]  /*22e0*/  FMUL.FTZ R110, R110, R127 ;  /* 0x0000007f6e6e7220 */ /* 0x000fc80000410000 */
        /* <DEDUP_REMOVED lines=12> */
.L_x_24629:
[----:B------:R-:W-:-:S07]  /*23b0*/  IMAD.MOV.U32 R110, RZ, RZ, R114 ;  /* 0x000000ffff6e7224 */ /* 0x000fce00078e0072 */
.L_x_24630:
[----:B------:R-:W-:Y:S05]  /*23c0*/  BSYNC B1 ;  /* 0x0000000000017941 */ /* 0x000fea0003800000 */
.L_x_24628:
        /* <DEDUP_REMOVED lines=16> */
.L_x_24634:
[----:B------:R-:W-:Y:S05]  /*24d0*/  BSYNC B2 ;  /* 0x0000000000027941 */ /* 0x000fea0003800000 */
.L_x_24633:
        /* <DEDUP_REMOVED lines=44> */
.L_x_24632:
[----:B------:R-:W-:Y:S05]  /*27a0*/  BSYNC B1 ;  /* 0x0000000000017941 */ /* 0x000fea0003800000 */
.L_x_24631:
        /* <DEDUP_REMOVED lines=19> */
.L_x_24636:
[----:B------:R-:W-:-:S07]  /*28e0*/  IMAD.MOV.U32 R134, RZ, RZ, R114 ;  /* 0x000000ffff867224 */ /* 0x000fce00078e0072 */
.L_x_24637:
[----:B------:R-:W-:Y:S05]  /*28f0*/  BSYNC B1 ;  /* 0x0000000000017941 */ /* 0x000fea0003800000 */
.L_x_24635:
        /* <DEDUP_REMOVED lines=16> */
.L_x_24641:
[----:B------:R-:W-:Y:S05]  /*2a00*/  BSYNC B2 ;  /* 0x0000000000027941 */ /* 0x000fea0003800000 */
.L_x_24640:
        /* <DEDUP_REMOVED lines=44> */
.L_x_24639:
[----:B------:R-:W-:Y:S05]  /*2cd0*/  BSYNC B1 ;  /* 0x0000000000017941 */ /* 0x000fea0003800000 */
.L_x_24638:
[----:B------:R-:W-:Y:S02]  /*2ce0*/  I2FP.F32.U32 R68, R134 ;  /* 0x0000008600447245 */ /* 0x000fe40000201000 */
[----:B------:R-:W-:Y:S02]  /*2cf0*/  SEL R69, RZ, 0x10000, P4 ;  /* 0x00010000ff457807 */ /* 0x000fe40002000000 */
[----:B------:R-:W-:Y:S01]  /*2d00*/  SEL R130, RZ, 0x1, P2 ;  /* 0x00000001ff827807 */ /* 0x000fe20001000000 */
[----:B------:R-:W-:Y:S01]  /*2d10*/  FFMA.FTZ R133, R68, R133, 1.1641532182693481445e-10 ;  /* 0x2f00000044857423 */ /* 0x000fe20000010085 */
[----:B------:R-:W-:-:S04]  /*2d20*/  FMUL.FTZ R68, R39, R70 ;  /* 0x0000004627447220 */ /* 0x000fc80000410000 */
[----:B------:R-:W-:Y:S01]  /*2d30*/  FMUL.FTZ R68, R68, R127 ;  /* 0x0000007f44447220 */ /* 0x000fe20000410000 */
[----:B------:R-:W-:Y:S02]  /*2d40*/  FSETP.GTU.FTZ.AND P5, PT, R133, R132, PT ;  /* 0x000000848500720b */ /* 0x000fe40003fbc000 */
[----:B------:R-:W-:Y:S02]  /*2d50*/  SEL R127, RZ, 0x100, P3 ;  /* 0x00000100ff7f7807 */ /* 0x000fe40001800000 */
[----:B------:R-:W-:Y:S02]  /*2d60*/  FSEL R39, R68, RZ, !P5 ;  /* 0x000000ff44277208 */ /* 0x000fe40006800000 */
[----:B------:R-:W-:-:S03]  /*2d70*/  SEL R68, RZ, 0x1000000, P5 ;  /* 0x01000000ff447807 */ /* 0x000fc60002800000 */
[----:B------:R-:W-:Y:S01]  /*2d80*/  @P1 FADD.FTZ R39, R35, R39 ;  /* 0x0000002723271221 */ /* 0x000fe20000010000 */
[C---:B------:R-:W-:Y:S02]  /*2d90*/  LEA R128, P1, R126.reuse, UR10, 0x4 ;  /* 0x0000000a7e807c11 */ /* 0x040fe4000f8220ff */
[----:B------:R-:W-:Y:S02]  /*2da0*/  IADD3 R127, R127, R68, R69 ;  /* 0x000000447f7f7210 */ /* 0x000fe40007ffe045 */
[C---:B------:R-:W-:Y:S02]  /*2db0*/  LEA.HI.X R129, R126.reuse, UR11, RZ, 0x4, P1 ;  /* 0x0000000b7e817c11 */ /* 0x040fe400088f24ff */
[C---:B------:R-:W-:Y:S01]  /*2dc0*/  LEA R68, P1, R126.reuse, UR12, 0x2 ;  /* 0x0000000c7e447c11 */ /* 0x040fe2000f8210ff */
[----:B------:R-:W-:Y:S01]  /*2dd0*/  IMAD.IADD R131, R127, 0x1, R130 ;  /* 0x000000017f837824 */ /* 0x000fe200078e0282 */
[C---:B------:R-:W-:Y:S01]  /*2de0*/  IADD3 R127, R126.reuse, 0x80, RZ ;  /* 0x000000807e7f7810 */ /* 0x040fe20007ffe0ff */
[----:B------:R0:W-:Y:S01]  /*2df0*/  STG.E.128 desc[UR4][R128.64], R36 ;  /* 0x0000002480007986 */ /* 0x0001e2000c101d04 */
[----:B------:R-:W-:-:S05]  /*2e00*/  LEA.HI.X R69, R126, UR13, RZ, 0x2, P1 ;  /* 0x0000000d7e457c11 */ /* 0x000fca00088f14ff */
[----:B------:R0:W-:Y:S04]  /*2e10*/  STG.E desc[UR4][R68.64], R131 ;  /* 0x0000008344007986 */ /* 0x0001e8000c101904 */
.L_x_24613:
[----:B------:R-:W-:Y:S05]  /*2e20*/  BSYNC B0 ;  /* 0x0000000000007941 */ /* 0x000fea0003800000 */
.L_x_24612:
[----:B------:R-:W-:Y:S01]  /*2e30*/  ISETP.NE.AND P1, PT, R125, RZ, PT ;  /* 0x000000ff7d00720c */ /* 0x000fe20003f25270 */
[----:B------:R-:W-:-:S12]  /*2e40*/  BSSY B0, `(.L_x_24642) ;  /* 0x0000169000007945 */ /* 0x000fd80003800000 */
[----:B------:R-:W-:Y:S05]  /*2e50*/  @!P1 BRA `(.L_x_24643) ;  /* 0x00000014009c9947 */ /* 0x000fea0003800000 */
[----:B------:R-:W1:Y:S08]  /*2e60*/  LDC.64 R40, c[0x0][0x220] ;  /* 0x00008800ff287b82 */ /* 0x000e700000000a00 */
[----:B0-----:R-:W0:Y:S01]  /*2e70*/  LDC.64 R68, c[0x0][0x230] ;  /* 0x00008c00ff447b82 */ /* 0x001e220000000a00 */
[----:B-1----:R-:W-:-:S06]  /*2e80*/  IMAD.WIDE.U32 R40, R127, 0x10, R40 ;  /* 0x000000107f287825 */ /* 0x002fcc00078e0028 */
[----:B------:R-:W5:Y:S01]  /*2e90*/  LDG.E.128 R40, desc[UR4][R40.64] ;  /* 0x0000000428287981 */ /* 0x000f62000c1e1d00 */
[----:B0-----:R-:W-:-:S04]  /*2ea0*/  ISETP.NE.U32.AND P1, PT, R68, RZ, PT ;  /* 0x000000ff4400720c */ /* 0x001fc80003f25070 */
        /* <DEDUP_REMOVED lines=16> */
.L_x_24645:
[----:B------:R-:W-:-:S07]  /*2fb0*/  IMAD.MOV.U32 R134, RZ, RZ, R114 ;  /* 0x000000ffff867224 */ /* 0x000fce00078e0072 */
.L_x_24646:
[----:B------:R-:W-:Y:S05]  /*2fc0*/  BSYNC B1 ;  /* 0x0000000000017941 */ /* 0x000fea0003800000 */
.L_x_24644:
        /* <DEDUP_REMOVED lines=16> */
.L_x_24650:
[----:B------:R-:W-:Y:S05]  /*30d0*/  BSYNC B2 ;  /* 0x0000000000027941 */ /* 0x000fea0003800000 */
.L_x_24649:
        /* <DEDUP_REMOVED lines=44> */
.L_x_24648:
[----:B------:R-:W-:Y:S05]  /*33a0*/  BSYNC B1 ;  /* 0x0000000000017941 */ /* 0x000fea0003800000 */
.L_x_24647:
[----:B------:R-:W0:Y:S01]  /*33b0*/  LDC R133, c[0x0][0x298] ;  /* 0x0000a600ff857b82 */ /* 0x000e220000000800 */
[----:B------:R-:W-:Y:S01]  /*33c0*/  ISETP.NE.U32.AND P1, PT, R68, RZ, PT ;  /* 0x000000ff4400720c */ /* 0x000fe20003f25070 */
[----:B-----5:R-:W-:Y:S01]  /*33d0*/  FMUL.FTZ R40, R40, R70 ;  /* 0x0000004628287220 */ /* 0x020fe20000410000 */
[C---:B------:R-:W-:Y:S01]  /*33e0*/  ISETP.NE.AND P3, PT, R130.reuse, 0x1, PT ;  /* 0x000000018200780c */ /* 0x040fe20003f65270 */
[----:B------:R-:W-:Y:S01]  /*33f0*/  BSSY B1, `(.L_x_24651) ;  /* 0x0000015000017945 */ /* 0x000fe20003800000 */
[----:B------:R-:W-:Y:S01]  /*3400*/  ISETP.NE.AND.EX P1, PT, R69, RZ, PT, P1 ;  /* 0x000000ff4500720c */ /* 0x000fe20003f25310 */
[----:B------:R-:W-:Y:S01]  /*3410*/  VIADD R128, R130, 0x1 ;  /* 0x0000000182807836 */ /* 0x000fe20000000000 */
[----:B------:R-:W-:Y:S01]  /*3420*/  I2FP.F32.U32 R69, R134 ;  /* 0x0000008600457245 */ /* 0x000fe20000201000 */
[----:B------:R-:W1:Y:S01]  /*3430*/  LDC R132, c[0x0][0x294] ;  /* 0x0000a500ff847b82 */ /* 0x000e620000000800 */
[----:B------:R-:W-:-:S10]  /*3440*/  HFMA2.MMA R134, -RZ, RZ, 0.1171875, 0 ;  /* 0x2f800000ff867435 */ /* 0x000fd400000001ff */
[----:B------:R-:W-:Y:S01]  /*3450*/  FFMA.FTZ R69, R69, R134, 1.1641532182693481445e-10 ;  /* 0x2f00000045457423 */ /* 0x000fe20000010086 */
[----:B0-----:R-:W-:-:S04]  /*3460*/  FMUL.FTZ R40, R40, R133 ;  /* 0x0000008528287220 */ /* 0x001fc80000410000 */
[----:B-1----:R-:W-:-:S04]  /*3470*/  FSETP.GTU.FTZ.AND P2, PT, R69, R132, PT ;  /* 0x000000844500720b */ /* 0x002fc80003f5c000 */
        /* <DEDUP_REMOVED lines=11> */
.L_x_24652:
[----:B------:R-:W-:-:S07]  /*3530*/  IMAD.MOV.U32 R110, RZ, RZ, R114 ;  /* 0x000000ffff6e7224 */ /* 0x000fce00078e0072 */
.L_x_24653:
[----:B------:R-:W-:Y:S05]  /*3540*/  BSYNC B1 ;  /* 0x0000000000017941 */ /* 0x000fea0003800000 */
.L_x_24651:
        /* <DEDUP_REMOVED lines=16> */
.L_x_24657:
[----:B------:R-:W-:Y:S05]  /*3650*/  BSYNC B2 ;  /* 0x0000000000027941 */ /* 0x000fea0003800000 */
.L_x_24656:
        /* <DEDUP_REMOVED lines=44> */
.L_x_24655:
[----:B------:R-:W-:Y:S05]  /*3920*/  BSYNC B1 ;  /* 0x0000000000017941 */ /* 0x000fea0003800000 */
.L_x_24654:
[----:B------:R-:W-:Y:S01]  /*3930*/  I2FP.F32.U32 R69, R110 ;  /* 0x0000006e00457245 */ /* 0x000fe20000201000 */
[----:B------:R-:W-:Y:S01]  /*3940*/  FMUL.FTZ R68, R41, R70 ;  /* 0x0000004629447220 */ /* 0x000fe20000410000 */
[----:B------:R-:W-:Y:S01]  /*3950*/  ISETP.NE.AND P4, PT, R128, 0x1, PT ;  /* 0x000000018000780c */ /* 0x000fe20003f85270 */
[----:B------:R-:W-:Y:S02]  /*3960*/  BSSY B1, `(.L_x_24658) ;  /* 0x0000011000017945 */ /* 0x000fe40003800000 */
[----:B------:R-:W-:Y:S01]  /*3970*/  FFMA.FTZ R69, R69, R134, 1.1641532182693481445e-10 ;  /* 0x2f00000045457423 */ /* 0x000fe20000010086 */
[----:B------:R-:W-:-:S04]  /*3980*/  FMUL.FTZ R68, R68, R133 ;  /* 0x0000008544447220 */ /* 0x000fc80000410000 */
        /* <DEDUP_REMOVED lines=13> */
.L_x_24659:
[----:B------:R-:W-:-:S07]  /*3a60*/  MOV R110, R114 ;  /* 0x00000072006e7202 */ /* 0x000fce0000000f00 */
.L_x_24660:
[----:B------:R-:W-:Y:S05]  /*3a70*/  BSYNC B1 ;  /* 0x0000000000017941 */ /* 0x000fea0003800000 */
.L_x_24658:
        /* <DEDUP_REMOVED lines=16> */
.L_x_24664:
[----:B------:R-:W-:Y:S05]  /*3b80*/  BSYNC B2 ;  /* 0x0000000000027941 */ /* 0x000fea0003800000 */
.L_x_24663:
        /* <DEDUP_REMOVED lines=42> */
[----:B------:R-:W-:Y:S01]  /*3e30*/  HFMA2.MMA R68, -RZ, RZ, 0, 0 ;  /* 0x00000000ff447435 */ /* 0x000fe200000001ff */
[----:B------:R-:W-:-:S10]  /*3e40*/  LOP3.LUT R107, R69, UR33, R128, 0x96, !PT ;  /* 0x00000021456b7c12 */ /* 0x000fd4000f8e9680 */
.L_x_24662:
[----:B------:R-:W-:Y:S05]  /*3e50*/  BSYNC B1 ;  /* 0x0000000000017941 */ /* 0x000fea0003800000 */
.L_x_24661:
[----:B------:R-:W-:Y:S01]  /*3e60*/  I2FP.F32.U32 R69, R110 ;  /* 0x0000006e00457245 */ /* 0x000fe20000201000 */
[----:B------:R-:W-:Y:S01]  /*3e70*/  FMUL.FTZ R42, R42, R70 ;  /* 0x000000462a2a7220 */ /* 0x000fe20000410000 */
[C---:B------:R-:W-:Y:S01]  /*3e80*/  ISETP.NE.AND P5, PT, R68.reuse, 0x1, PT ;  /* 0x000000014400780c */ /* 0x040fe20003fa5270 */
[----:B------:R-:W-:Y:S01]  /*3e90*/  BSSY B1, `(.L_x_24665) ;  /* 0x0000011000017945 */ /* 0x000fe20003800000 */
[----:B------:R-:W-:Y:S02]  /*3ea0*/  VIADD R110, R68, 0x1 ;  /* 0x00000001446e7836 */ /* 0x000fe40000000000 */
[----:B------:R-:W-:Y:S01]  /*3eb0*/  FFMA.FTZ R69, R69, R134, 1.1641532182693481445e-10 ;  /* 0x2f00000045457423 */ /* 0x000fe20000010086 */
[----:B------:R-:W-:-:S04]  /*3ec0*/  FMUL.FTZ R42, R42, R133 ;  /* 0x000000852a2a7220 */ /* 0x000fc80000410000 */
        /* <DEDUP_REMOVED lines=12> */
.L_x_24666:
[----:B------:R-:W-:-:S07]  /*3f90*/  IMAD.MOV.U32 R135, RZ, RZ, R114 ;  /* 0x000000ffff877224 */ /* 0x000fce00078e0072 */
.L_x_24667:
[----:B------:R-:W-:Y:S05]  /*3fa0*/  BSYNC B1 ;  /* 0x0000000000017941 */ /* 0x000fea0003800000 */
.L_x_24665:
        /* <DEDUP_REMOVED lines=16> */
.L_x_24671:
[----:B------:R-:W-:Y:S05]  /*40b0*/  BSYNC B2 ;  /* 0x0000000000027941 */ /* 0x000fea0003800000 */
.L_x_24670:
        /* <DEDUP_REMOVED lines=44> */
.L_x_24669:
[----:B------:R-:W-:Y:S05]  /*4380*/  BSYNC B1 ;  /* 0x0000000000017941 */ /* 0x000fea0003800000 */
.L_x_24668:
[----:B------:R-:W-:Y:S01]  /*4390*/  I2FP.F32.U32 R69, R135 ;  /* 0x0000008700457245 */ /* 0x000fe20000201000 */
[----:B------:R-:W-:Y:S01]  /*43a0*/  FMUL.FTZ R68, R43, R70 ;  /* 0x000000462b447220 */ /* 0x000fe20000410000 */
[----:B------:R-:W-:-:S03]  /*43b0*/  SEL R130, RZ, 0x100, P3 ;  /* 0x00000100ff827807 */ /* 0x000fc60001800000 */
[----:B------:R-:W-:Y:S01]  /*43c0*/  FFMA.FTZ R69, R69, R134, 1.1641532182693481445e-10 ;  /* 0x2f00000045457423 */ /* 0x000fe20000010086 */
[----:B------:R-:W-:-:S04]  /*43d0*/  FMUL.FTZ R68, R68, R133 ;  /* 0x0000008544447220 */ /* 0x000fc80000410000 */
[----:B------:R-:W-:Y:S02]  /*43e0*/  FSETP.GTU.FTZ.AND P5, PT, R69, R132, PT ;  /* 0x000000844500720b */ /* 0x000fe40003fbc000 */
[----:B------:R-:W-:Y:S02]  /*43f0*/  SEL R69, RZ, 0x10000, P4 ;  /* 0x00010000ff457807 */ /* 0x000fe40002000000 */
[----:B------:R-:W-:Y:S02]  /*4400*/  FSEL R43, R68, RZ, !P5 ;  /* 0x000000ff442b7208 */ /* 0x000fe40006800000 */
[----:B------:R-:W-:-:S03]  /*4410*/  SEL R68, RZ, 0x1000000, P5 ;  /* 0x01000000ff447807 */ /* 0x000fc60002800000 */
[----:B------:R-:W-:Y:S01]  /*4420*/  @P1 FADD.FTZ R43, R35, R43 ;  /* 0x0000002b232b1221 */ /* 0x000fe20000010000 */
[----:B------:R-:W-:Y:S02]  /*4430*/  IADD3 R68, R130, R68, R69 ;  /* 0x0000004482447210 */ /* 0x000fe40007ffe045 */
[C---:B------:R-:W-:Y:S02]  /*4440*/  LEA R128, P1, R127.reuse, UR10, 0x4 ;  /* 0x0000000a7f807c11 */ /* 0x040fe4000f8220ff */
[----:B------:R-:W-:Y:S02]  /*4450*/  SEL R69, RZ, 0x1, P2 ;  /* 0x00000001ff457807 */ /* 0x000fe40001000000 */
[C---:B------:R-:W-:Y:S02]  /*4460*/  LEA.HI.X R129, R127.reuse, UR11, RZ, 0x4, P1 ;  /* 0x0000000b7f817c11 */ /* 0x040fe400088f24ff */
[----:B------:R-:W-:Y:S02]  /*4470*/  IADD3 R131, R68, R69, RZ ;  /* 0x0000004544837210 */ /* 0x000fe40007ffe0ff */
[C---:B------:R-:W-:Y:S01]  /*4480*/  LEA R68, P1, R127.reuse, UR12, 0x2 ;  /* 0x0000000c7f447c11 */ /* 0x040fe2000f8210ff */
[----:B------:R1:W-:Y:S03]  /*4490*/  STG.E.128 desc[UR4][R128.64], R40 ;  /* 0x0000002880007986 */ /* 0x0003e6000c101d04 */
[C---:B------:R-:W-:Y:S01]  /*44a0*/  LEA.HI.X R69, R127.reuse, UR13, RZ, 0x2, P1 ;  /* 0x0000000d7f457c11 */ /* 0x040fe200088f14ff */
[----:B------:R-:W-:-:S04]  /*44b0*/  VIADD R127, R127, 0x80 ;  /* 0x000000807f7f7836 */ /* 0x000fc80000000000 */
[----:B------:R1:W-:Y:S04]  /*44c0*/  STG.E desc[UR4][R68.64], R131 ;  /* 0x0000008344007986 */ /* 0x0003e8000c101904 */
.L_x_24643:
[----:B------:R-:W-:Y:S05]  /*44d0*/  BSYNC B0 ;  /* 0x0000000000007941 */ /* 0x000fea0003800000 */
.L_x_24642:
[----:B------:R-:W-:Y:S01]  /*44e0*/  ISETP.NE.AND P1, PT, R124, RZ, PT ;  /* 0x000000ff7c00720c */ /* 0x000fe20003f25270 */
[----:B------:R-:W-:-:S12]  /*44f0*/  BSSY B0, `(.L_x_24672) ;  /* 0x0000169000007945 */ /* 0x000fd80003800000 */
[----:B------:R-:W-:Y:S05]  /*4500*/  @!P1 BRA `(.L_x_24673) ;  /* 0x00000014009c9947 */ /* 0x000fea0003800000 */
[----:B------:R-:W2:Y:S08]  /*4510*/  LDC.64 R44, c[0x0][0x220] ;  /* 0x00008800ff2c7b82 */ /* 0x000eb00000000a00 */
[----:B01----:R-:W0:Y:S01]  /*4520*/  LDC.64 R68, c[0x0][0x230] ;  /* 0x00008c00ff447b82 */ /* 0x003e220000000a00 */
[----:B--2---:R-:W-:-:S06]  /*4530*/  IMAD.WIDE.U32 R44, R127, 0x10, R44 ;  /* 0x000000107f2c7825 */ /* 0x004fcc00078e002c */
        /* <DEDUP_REMOVED lines=18> */
.L_x_24675:
[----:B------:R-:W-:-:S07]  /*4660*/  MOV R134, R114 ;  /* 0x0000007200867202 */ /* 0x000fce0000000f00 */
.L_x_24676:
[----:B------:R-:W-:Y:S05]  /*4670*/  BSYNC B1 ;  /* 0x0000000000017941 */ /* 0x000fea0003800000 */
.L_x_24674:
        /* <DEDUP_REMOVED lines=16> */
.L_x_24680:
[----:B------:R-:W-:Y:S05]  /*4780*/  BSYNC B2 ;  /* 0x0000000000027941 */ /* 0x000fea0003800000 */
.L_x_24679:
        /* <DEDUP_REMOVED lines=44> */
.L_x_24678:
[----:B------:R-:W-:Y:S05]  /*4a50*/  BSYNC B1 ;  /* 0x0000000000017941 */ /* 0x000fea0003800000 */
.L_x_24677:
[----:B------:R-:W0:Y:S01]  /*4a60*/  LDC R133, c[0x0][0x298] ;  /* 0x0000a600ff857b82 */ /* 0x000e220000000800 */
[----:B------:R-:W-:Y:S01]  /*4a70*/  ISETP.NE.U32.AND P1, PT, R68, RZ, PT ;  /* 0x000000ff4400720c */ /* 0x000fe20003f25070 */
[----:B-----5:R-:W-:Y:S01]  /*4a80*/  FMUL.FTZ R44, R44, R70 ;  /* 0x000000462c2c7220 */ /* 0x020fe20000410000 */
[C---:B------:R-:W-:Y:S01]  /*4a90*/  ISETP.NE.AND P3, PT, R130.reuse, 0x1, PT ;  /* 0x000000018200780c */ /* 0x040fe20003f65270 */
[----:B------:R-:W-:Y:S01]  /*4aa0*/  BSSY B1, `(.L_x_24681) ;  /* 0x0000015000017945 */ /* 0x000fe20003800000 */
[----:B------:R-:W-:Y:S02]  /*4ab0*/  ISETP.NE.AND.EX P1, PT, R69, RZ, PT, P1 ;  /* 0x000000ff4500720c */ /* 0x000fe40003f25310 */
[----:B------:R-:W-:Y:S01]  /*4ac0*/  I2FP.F32.U32 R69, R134 ;  /* 0x0000008600457245 */ /* 0x000fe20000201000 */
[----:B------:R-:W1:Y:S01]  /*4ad0*/  LDC R132, c[0x0][0x294] ;  /* 0x0000a500ff847b82 */ /* 0x000e620000000800 */
[----:B------:R-:W-:Y:S01]  /*4ae0*/  IMAD.MOV.U32 R134, RZ, RZ, 0x2f800000 ;  /* 0x2f800000ff867424 */ /* 0x000fe200078e00ff */
[----:B------:R-:W-:-:S03]  /*4af0*/  IADD3 R128, R130, 0x1, RZ ;  /* 0x0000000182807810 */ /* 0x000fc60007ffe0ff */
[----:B------:R-:W-:Y:S01]  /*4b00*/  FFMA.FTZ R69, R69, R134, 1.1641532182693481445e-10 ;  /* 0x2f00000045457423 */ /* 0x000fe20000010086 */
[----:B0-----:R-:W-:-:S04]  /*4b10*/  FMUL.FTZ R44, R44, R133 ;  /* 0x000000852c2c7220 */ /* 0x001fc80000410000 */
[----:B-1----:R-:W-:-:S04]  /*4b20*/  FSETP.GTU.FTZ.AND P2, PT, R69, R132, PT ;  /* 0x000000844500720b */ /* 0x002fc80003f5c000 */
        /* <DEDUP_REMOVED lines=11> */
.L_x_24682:
[----:B------:R-:W-:-:S07]  /*4be0*/  MOV R110, R114 ;  /* 0x00000072006e7202 */ /* 0x000fce0000000f00 */
.L_x_24683:
[----:B------:R-:W-:Y:S05]  /*4bf0*/  BSYNC B1 ;  /* 0x0000000000017941 */ /* 0x000fea0003800000 */
.L_x_24681:
        /* <DEDUP_REMOVED lines=16> */
.L_x_24687:
[----:B------:R-:W-:Y:S05]  /*4d00*/  BSYNC B2 ;  /* 0x0000000000027941 */ /* 0x000fea0003800000 */
.L_x_24686:
        /* <DEDUP_REMOVED lines=44> */
.L_x_24685:
[----:B------:R-:W-:Y:S05]  /*4fd0*/  BSYNC B1 ;  /* 0x0000000000017941 */ /* 0x000fea0003800000 */
.L_x_24684:
[----:B------:R-:W-:Y:S01]  /*4fe0*/  I2FP.F32.U32 R69, R110 ;  /* 0x0000006e00457245 */ /* 0x000fe20000201000 */
[----:B------:R-:W-:Y:S01]  /*4ff0*/  FMUL.FTZ R68, R45, R70 ;  /* 0x000000462d447220 */ /* 0x000fe20000410000 */
[----:B------:R-:W-:Y:S01]  /*5000*/  ISETP.NE.AND P4, PT, R128, 0x1, PT ;  /* 0x000000018000780c */ /* 0x000fe20003f85270 */
[----:B------:R-:W-:Y:S02]  /*5010*/  BSSY B1, `(.L_x_24688) ;  /* 0x0000011000017945 */ /* 0x000fe40003800000 */
[----:B------:R-:W-:Y:S01]  /*5020*/  FFMA.FTZ R69, R69, R134, 1.1641532182693481445e-10 ;  /* 0x2f00000045457423 */ /* 0x000fe20000010086 */
[----:B------:R-:W-:-:S04]  /*5030*/  FMUL.FTZ R68, R68, R133 ;  /* 0x0000008544447220 */ /* 0x000fc80000410000 */
        /* <DEDUP_REMOVED lines=13> */
.L_x_24689:
[----:B------:R-:W-:-:S07]  /*5110*/  IMAD.MOV.U32 R110, RZ, RZ, R114 ;  /* 0x000000ffff6e7224 */ /* 0x000fce00078e0072 */
.L_x_24690:
[----:B------:R-:W-:Y:S05]  /*5120*/  BSYNC B1 ;  /* 0x0000000000017941 */ /* 0x000fea0003800000 */
.L_x_24688:
        /* <DEDUP_REMOVED lines=16> */
.L_x_24694:
[----:B------:R-:W-:Y:S05]  /*5230*/  BSYNC B2 ;  /* 0x0000000000027941 */ /* 0x000fea0003800000 */
.L_x_24693:
        /* <DEDUP_REMOVED lines=42> */
[----:B------:R-:W-:Y:S01]  /*54e0*/  IMAD.MOV.U32 R68, RZ, RZ, RZ ;  /* 0x000000ffff447224 */ /* 0x000fe200078e00ff */
[----:B------:R-:W-:-:S07]  /*54f0*/  LOP3.LUT R107, R69, UR33, R128, 0x96, !PT ;  /* 0x00000021456b7c12 */ /* 0x000fce000f8e9680 */
.L_x_24692:
[----:B------:R-:W-:Y:S05]  /*5500*/  BSYNC B1 ;  /* 0x0000000000017941 */ /* 0x000fea0003800000 */
.L_x_24691:
        /* <DEDUP_REMOVED lines=19> */
.L_x_24696:
[----:B------:R-:W-:-:S07]  /*5640*/  MOV R135, R114 ;  /* 0x0000007200877202 */ /* 0x000fce0000000f00 */
.L_x_24697:
[----:B------:R-:W-:Y:S05]  /*5650*/  BSYNC B1 ;  /* 0x0000000000017941 */ /* 0x000fea0003800000 */
.L_x_24695:
        /* <DEDUP_REMOVED lines=16> */
.L_x_24701:
[----:B------:R-:W-:Y:S05]  /*5760*/  BSYNC B2 ;  /* 0x0000000000027941 */ /* 0x000fea0003800000 */
.L_x_24700:
        /* <DEDUP_REMOVED lines=44> */
.L_x_24699:
[----:B------:R-:W-:Y:S05]  /*5a30*/  BSYNC B1 ;  /* 0x0000000000017941 */ /* 0x000fea0003800000 */
.L_x_24698:
        /* <DEDUP_REMOVED lines=11> */
[----:B------:R-:W-:Y:S02]  /*5af0*/  SEL R69, RZ, 0x1, P2 ;  /* 0x00000001ff457807 */ /* 0x000fe40001000000 */
[----:B------:R-:W-:-:S03]  /*5b00*/  LEA R128, P1, R127, UR10, 0x4 ;  /* 0x0000000a7f807c11 */ /* 0x000fc6000f8220ff */
[----:B------:R-:W-:Y:S01]  /*5b10*/  IMAD.IADD R131, R68, 0x1, R69 ;  /* 0x0000000144837824 */ /* 0x000fe200078e0245 */
[C---:B------:R-:W-:Y:S02]  /*5b20*/  LEA.HI.X R129, R127.reuse, UR11, RZ, 0x4, P1 ;  /* 0x0000000b7f817c11 */ /* 0x040fe400088f24ff */
[----:B------:R-:W-:-:S03]  /*5b30*/  LEA R68, P1, R127, UR12, 0x2 ;  /* 0x0000000c7f447c11 */ /* 0x000fc6000f8210ff */
[----:B------:R2:W-:Y:S01]  /*5b40*/  STG.E.128 desc[UR4][R128.64], R44 ;  /* 0x0000002c80007986 */ /* 0x0005e2000c101d04 */
[C---:B------:R-:W-:Y:S02]  /*5b50*/  LEA.HI.X R69, R127.reuse, UR13, RZ, 0x2, P1 ;  /* 0x0000000d7f457c11 */ /* 0x040fe400088f14ff */
[----:B------:R-:W-:-:S03]  /*5b60*/  IADD3 R127, R127, 0x80, RZ ;  /* 0x000000807f7f7810 */ /* 0x000fc60007ffe0ff */
[----:B------:R2:W-:Y:S04]  /*5b70*/  STG.E desc[UR4][R68.64], R131 ;  /* 0x0000008344007986 */ /* 0x0005e8000c101904 */
.L_x_24673:
[----:B------:R-:W-:Y:S05]  /*5b80*/  BSYNC B0 ;  /* 0x0000000000007941 */ /* 0x000fea0003800000 */
.L_x_24672:
[----:B------:R-:W-:Y:S01]  /*5b90*/  ISETP.NE.AND P1, PT, R123, RZ, PT ;  /* 0x000000ff7b00720c */ /* 0x000fe20003f25270 */
[----:B------:R-:W-:-:S12]  /*5ba0*/  BSSY B0, `(.L_x_24702) ;  /* 0x0000169000007945 */ /* 0x000fd80003800000 */
[----:B------:R-:W-:Y:S05]  /*5bb0*/  @!P1 BRA `(.L_x_24703) ;  /* 0x00000014009c9947 */ /* 0x000fea0003800000 */
[----:B------:R-:W3:Y:S08]  /*5bc0*/  LDC.64 R48, c[0x0][0x220] ;  /* 0x00008800ff307b82 */ /* 0x000ef00000000a00 */
[----:B012---:R-:W0:Y:S01]  /*5bd0*/  LDC.64 R68, c[0x0][0x230] ;  /* 0x00008c00ff447b82 */ /* 0x007e220000000a00 */
[----:B---3--:R-:W-:-:S06]  /*5be0*/  IMAD.WIDE.U32 R48, R127, 0x10, R48 ;  /* 0x000000107f307825 */ /* 0x008fcc00078e0030 */
        /* <DEDUP_REMOVED lines=18> */
.L_x_24705:
[----:B------:R-:W-:-:S07]  /*5d10*/  IMAD.MOV.U32 R134, RZ, RZ, R114 ;  /* 0x000000ffff867224 */ /* 0x000fce00078e0072 */
.L_x_24706:
[----:B------:R-:W-:Y:S05]  /*5d20*/  BSYNC B1 ;  /* 0x0000000000017941 */ /* 0x000fea0003800000 */
.L_x_24704:
        /* <DEDUP_REMOVED lines=16> */
.L_x_24710:
[----:B------:R-:W-:Y:S05]  /*5e30*/  BSYNC B2 ;  /* 0x0000000000027941 */ /* 0x000fea0003800000 */
.L_x_24709:
        /* <DEDUP_REMOVED lines=44> */
.L_x_24708:
[----:B------:R-:W-:Y:S05]  /*6100*/  BSYNC B1 ;  /* 0x0000000000017941 */ /* 0x000fea0003800000 */
.L_x_24707:
        /* <DEDUP_REMOVED lines=24> */
.L_x_24712:
[----:B------:R-:W-:-:S07]  /*6290*/  IMAD.MOV.U32 R110, RZ, RZ, R114 ;  /* 0x000000ffff6e7224 */ /* 0x000fce00078e0072 */
.L_x_24713:
[----:B------:R-:W-:Y:S05]  /*62a0*/  BSYNC B1 ;  /* 0x0000000000017941 */ /* 0x000fea0003800000 */
.L_x_24711:
        /* <DEDUP_REMOVED lines=16> */
.L_x_24717:
[----:B------:R-:W-:Y:S05]  /*63b0*/  BSYNC B2 ;  /* 0x0000000000027941 */ /* 0x000fea0003800000 */
.L_x_24716:
        /* <DEDUP_REMOVED lines=44> */
.L_x_24715:
[----:B------:R-:W-:Y:S05]  /*6680*/  BSYNC B1 ;  /* 0x0000000000017941 */ /* 0x000fea0003800000 */
.L_x_24714:
        /* <DEDUP_REMOVED lines=19> */
.L_x_24719:
[----:B------:R-:W-:-:S07]  /*67c0*/  MOV R110, R114 ;  /* 0x00000072006e7202 */ /* 0x000fce0000000f00 */
.L_x_24720:
[----:B------:R-:W-:Y:S05]  /*67d0*/  BSYNC B1 ;  /* 0x0000000000017941 */ /* 0x000fea0003800000 */
.L_x_24718:
        /* <DEDUP_REMOVED lines=16> */
.L_x_24724:
[----:B------:R-:W-:Y:S05]  /*68e0*/  BSYNC B2 ;  /* 0x0000000000027941 */ /* 0x000fea0003800000 */
.L_x_24723:
        /* <DEDUP_REMOVED lines=44> */
.L_x_24722:
[----:B------:R-:W-:Y:S05]  /*6bb0*/  BSYNC B1 ;  /* 0x0000000000017941 */ /* 0x000fea0003800000 */
.L_x_24721:
        /* <DEDUP_REMOVED lines=19> */
.L_x_24726:
[----:B------:R-:W-:-:S07]  /*6cf0*/  IMAD.MOV.U32 R135, RZ, RZ, R114 ;  /* 0x000000ffff877224 */ /* 0x000fce00078e0072 */
.L_x_24727:
[----:B------:R-:W-:Y:S05]  /*6d00*/  BSYNC B1 ;  /* 0x0000000000017941 */ /* 0x000fea0003800000 */
.L_x_24725:
        /* <DEDUP_REMOVED lines=16> */
.L_x_24731:
[----:B------:R-:W-:Y:S05]  /*6e10*/  BSYNC B2 ;  /* 0x0000000000027941 */ /* 0x000fea0003800000 */
.L_x_24730:
        /* <DEDUP_REMOVED lines=44> */
.L_x_24729:
[----:B------:R-:W-:Y:S05]  /*70e0*/  BSYNC B1 ;  /* 0x0000000000017941 */ /* 0x000fea0003800000 */
.L_x_24728:
        /* <DEDUP_REMOVED lines=20> */
.L_x_24703:
[----:B------:R-:W-:Y:S05]  /*7230*/  BSYNC B0 ;  /* 0x0000000000007941 */ /* 0x000fea0003800000 */
.L_x_24702:
[----:B------:R-:W-:Y:S01]  /*7240*/  ISETP.NE.AND P1, PT, R122, RZ, PT ;  /* 0x000000ff7a00720c */ /* 0x000fe20003f25270 */
[----:B------:R-:W-:-:S12]  /*7250*/  BSSY B0, `(.L_x_24732) ;  /* 0x0000169000007945 */ /* 0x000fd80003800000 */
[----:B------:R-:W-:Y:S05]  /*7260*/  @!P1 BRA `(.L_x_24733) ;  /* 0x00000014009c9947 */ /* 0x000fea0003800000 */
[----:B------:R-:W4:Y:S08]  /*7270*/  LDC.64 R52, c[0x0][0x220] ;  /* 0x00008800ff347b82 */ /* 0x000f300000000a00 */
[----:B0123--:R-:W0:Y:S01]  /*7280*/  LDC.64 R68, c[0x0][0x230] ;  /* 0x00008c00ff447b82 */ /* 0x00fe220000000a00 */
[----:B----4-:R-:W-:-:S06]  /*7290*/  IMAD.WIDE.U32 R52, R127, 0x10, R52 ;  /* 0x000000107f347825 */ /* 0x010fcc00078e0034 */
        /* <DEDUP_REMOVED lines=18> */
.L_x_24735:
[----:B------:R-:W-:-:S07]  /*73c0*/  MOV R134, R114 ;  /* 0x0000007200867202 */ /* 0x000fce0000000f00 */
.L_x_24736:
[----:B------:R-:W-:Y:S05]  /*73d0*/  BSYNC B1 ;  /* 0x0000000000017941 */ /* 0x000fea0003800000 */
.L_x_24734:
        /* <DEDUP_REMOVED lines=16> */
.L_x_24740:
[----:B------:R-:W-:Y:S05]  /*74e0*/  BSYNC B2 ;  /* 0x0000000000027941 */ /* 0x000fea0003800000 */
.L_x_24739:
        /* <DEDUP_REMOVED lines=44> */
.L_x_24738:
[----:B------:R-:W-:Y:S05]  /*77b0*/  BSYNC B1 ;  /* 0x0000000000017941 */ /* 0x000fea0003800000 */
.L_x_24737:
        /* <DEDUP_REMOVED lines=24> */
.L_x_24742:
[----:B------:R-:W-:-:S07]  /*7940*/  MOV R110, R114 ;  /* 0x00000072006e7202 */ /* 0x000fce0000000f00 */
.L_x_24743:
[----:B------:R-:W-:Y:S05]  /*7950*/  BSYNC B1 ;  /* 0x0000000000017941 */ /* 0x000fea0003800000 */
.L_x_24741:
        /* <DEDUP_REMOVED lines=16> */
.L_x_24747:
[----:B------:R-:W-:Y:S05]  /*7a60*/  BSYNC B2 ;  /* 0x0000000000027941 */ /* 0x000fea0003800000 */
.L_x_24746:
        /* <DEDUP_REMOVED lines=44> */
.L_x_24745:
[----:B------:R-:W-:Y:S05]  /*7d30*/  BSYNC B1 ;  /* 0x0000000000017941 */ /* 0x000fea0003800000 */
.L_x_24744:
        /* <DEDUP_REMOVED lines=19> */
.L_x_24749:
[----:B------:R-:W-:-:S07]  /*7e70*/  IMAD.MOV.U32 R110, RZ, RZ, R114 ;  /* 0x000000ffff6e7224 */ /* 0x000fce00078e0072 */
.L_x_24750:
[----:B------:R-:W-:Y:S05]  /*7e80*/  BSYNC B1 ;  /* 0x0000000000017941 */ /* 0x000fea0003800000 */
.L_x_24748:
        /* <DEDUP_REMOVED lines=16> */
.L_x_24754:
[----:B------:R-:W-:Y:S05]  /*7f90*/  BSYNC B2 ;  /* 0x0000000000027941 */ /* 0x000fea0003800000 */
.L_x_24753:
        /* <DEDUP_REMOVED lines=44> */
.L_x_24752:
[----:B------:R-:W-:Y:S05]  /*8260*/  BSYNC B1 ;  /* 0x0000000000017941 */ /* 0x000fea0003800000 */
.L_x_24751:
        /* <DEDUP_REMOVED lines=19> */
.L_x_24756:
[----:B------:R-:W-:-:S07]  /*83a0*/  MOV R135, R114 ;  /* 0x0000007200877202 */ /* 0x000fce0000000f00 */
.L_x_24757:
[----:B------:R-:W-:Y:S05]  /*83b0*/  BSYNC B1 ;  /* 0x0000000000017941 */ /* 0x000fea0003800000 */
.L_x_24755:
        /* <DEDUP_REMOVED lines=16> */
.L_x_24761:
[----:B------:R-:W-:Y:S05]  /*84c0*/  BSYNC B2 ;  /* 0x0000000000027941 */ /* 0x000fea0003800000 */
.L_x_24760:
        /* <DEDUP_REMOVED lines=44> */
.L_x_24759:
[----:B------:R-:W-:Y:S05]  /*8790*/  BSYNC B1 ;  /* 0x0000000000017941 */ /* 0x000fea0003800000 */
.L_x_24758:
        /* <DEDUP_REMOVED lines=20> */
.L_x_24733:
[----:B------:R-:W-:Y:S05]  /*88e0*/  BSYNC B0 ;  /* 0x0000000000007941 */ /* 0x000fea0003800000 */
.L_x_24732:
[----:B------:R-:W-:Y:S01]  /*88f0*/  ISETP.NE.AND P1, PT, R121, RZ, PT ;  /* 0x000000ff7900720c */ /* 0x000fe20003f25270 */
[----:B------:R-:W-:-:S12]  /*8900*/  BSSY B0, `(.L_x_24762) ;  /* 0x0000169000007945 */ /* 0x000fd80003800000 */
[----:B------:R-:W-:Y:S05]  /*8910*/  @!P1 BRA `(.L_x_24763) ;  /* 0x00000014009c9947 */ /* 0x000fea0003800000 */
[----:B------:R-:W0:Y:S08]  /*8920*/  LDC.64 R56, c[0x0][0x220] ;  /* 0x00008800ff387b82 */ /* 0x000e300000000a00 */
[----:B01234-:R-:W0:Y:S01]  /*8930*/  LDC.64 R68, c[0x0][0x230] ;  /* 0x00008c00ff447b82 */ /* 0x01fe220000000a00 */
[----:B------:R-:W-:-:S06]  /*8940*/  IMAD.WIDE.U32 R56, R127, 0x10, R56 ;  /* 0x000000107f387825 */ /* 0x000fcc00078e0038 */
        /* <DEDUP_REMOVED lines=18> */
.L_x_24765:
[----:B------:R-:W-:-:S07]  /*8a70*/  IMAD.MOV.U32 R134, RZ, RZ, R114 ;  /* 0x000000ffff867224 */ /* 0x000fce00078e0072 */
.L_x_24766:
[----:B------:R-:W-:Y:S05]  /*8a80*/  BSYNC B1 ;  /* 0x0000000000017941 */ /* 0x000fea0003800000 */
.L_x_24764:
        /* <DEDUP_REMOVED lines=16> */
.L_x_24770:
[----:B------:R-:W-:Y:S05]  /*8b90*/  BSYNC B2 ;  /* 0x0000000000027941 */ /* 0x000fea0003800000 */
.L_x_24769:
        /* <DEDUP_REMOVED lines=44> */
.L_x_24768:
[----:B------:R-:W-:Y:S05]  /*8e60*/  BSYNC B1 ;  /* 0x0000000000017941 */ /* 0x000fea0003800000 */
.L_x_24767:
        /* <DEDUP_REMOVED lines=24> */
.L_x_24772:
[----:B------:R-:W-:-:S07]  /*8ff0*/  IMAD.MOV.U32 R110, RZ, RZ, R114 ;  /* 0x000000ffff6e7224 */ /* 0x000fce00078e0072 */
.L_x_24773:
[----:B------:R-:W-:Y:S05]  /*9000*/  BSYNC B1 ;  /* 0x0000000000017941 */ /* 0x000fea0003800000 */
.L_x_24771:
        /* <DEDUP_REMOVED lines=16> */
.L_x_24777:
[----:B------:R-:W-:Y:S05]  /*9110*/  BSYNC B2 ;  /* 0x0000000000027941 */ /* 0x000fea0003800000 */
.L_x_24776:
        /* <DEDUP_REMOVED lines=44> */
.L_x_24775:
[----:B------:R-:W-:Y:S05]  /*93e0*/  BSYNC B1 ;  /* 0x0000000000017941 */ /* 0x000fea0003800000 */
.L_x_24774:
        /* <DEDUP_REMOVED lines=19> */
.L_x_24779:
[----:B------:R-:W-:-:S07]  /*9520*/  MOV R110, R114 ;  /* 0x00000072006e7202 */ /* 0x000fce0000000f00 */
.L_x_24780:
[----:B------:R-:W-:Y:S05]  /*9530*/  BSYNC B1 ;  /* 0x0000000000017941 */ /* 0x000fea0003800000 */
.L_x_24778:
        /* <DEDUP_REMOVED lines=16> */
.L_x_24784:
[----:B------:R-:W-:Y:S05]  /*9640*/  BSYNC B2 ;  /* 0x0000000000027941 */ /* 0x000fea0003800000 */
.L_x_24783:
        /* <DEDUP_REMOVED lines=44> */
.L_x_24782:
[----:B------:R-:W-:Y:S05]  /*9910*/  BSYNC B1 ;  /* 0x0000000000017941 */ /* 0x000fea0003800000 */
.L_x_24781:
        /* <DEDUP_REMOVED lines=19> */
.L_x_24786:
[----:B------:R-:W-:-:S07]  /*9a50*/  IMAD.MOV.U32 R135, RZ, RZ, R114 ;  /* 0x000000ffff877224 */ /* 0x000fce00078e0072 */
.L_x_24787:
[----:B------:R-:W-:Y:S05]  /*9a60*/  BSYNC B1 ;  /* 0x0000000000017941 */ /* 0x000fea0003800000 */
.L_x_24785:
        /* <DEDUP_REMOVED lines=16> */
.L_x_24791:
[----:B------:R-:W-:Y:S05]  /*9b70*/  BSYNC B2 ;  /* 0x0000000000027941 */ /* 0x000fea0003800000 */
.L_x_24790:
        /* <DEDUP_REMOVED lines=44> */
.L_x_24789:
[----:B------:R-:W-:Y:S05]  /*9e40*/  BSYNC B1 ;  /* 0x0000000000017941 */ /* 0x000fea0003800000 */
.L_x_24788:
        /* <DEDUP_REMOVED lines=20> */
.L_x_24763:
[----:B------:R-:W-:Y:S05]  /*9f90*/  BSYNC B0 ;  /* 0x0000000000007941 */ /* 0x000fea0003800000 */
.L_x_24762:
        /* <DEDUP_REMOVED lines=24> */
.L_x_24795:
[----:B------:R-:W-:-:S07]  /*a120*/  MOV R134, R114 ;  /* 0x0000007200867202 */ /* 0x000fce0000000f00 */
.L_x_24796:
[----:B------:R-:W-:Y:S05]  /*a130*/  BSYNC B1 ;  /* 0x0000000000017941 */ /* 0x000fea0003800000 */
.L_x_24794:
        /* <DEDUP_REMOVED lines=16> */
.L_x_24800:
[----:B------:R-:W-:Y:S05]  /*a240*/  BSYNC B2 ;  /* 0x0000000000027941 */ /* 0x000fea0003800000 */
.L_x_24799:
        /* <DEDUP_REMOVED lines=44> */
.L_x_24798:
[----:B------:R-:W-:Y:S05]  /*a510*/  BSYNC B1 ;  /* 0x0000000000017941 */ /* 0x000fea0003800000 */
.L_x_24797:
        /* <DEDUP_REMOVED lines=24> */
.L_x_24802:
[----:B------:R-:W-:-:S07]  /*a6a0*/  MOV R110, R114 ;  /* 0x00000072006e7202 */ /* 0x000fce0000000f00 */
.L_x_24803:
[----:B------:R-:W-:Y:S05]  /*a6b0*/  BSYNC B1 ;  /* 0x0000000000017941 */ /* 0x000fea0003800000 */
.L_x_24801:
        /* <DEDUP_REMOVED lines=16> */
.L_x_24807:
[----:B------:R-:W-:Y:S05]  /*a7c0*/  BSYNC B2 ;  /* 0x0000000000027941 */ /* 0x000fea0003800000 */
.L_x_24806:
        /* <DEDUP_REMOVED lines=44> */
.L_x_24805:
[----:B------:R-:W-:Y:S05]  /*aa90*/  BSYNC B1 ;  /* 0x0000000000017941 */ /* 0x000fea0003800000 */
.L_x_24804:
        /* <DEDUP_REMOVED lines=19> */
.L_x_24809:
[----:B------:R-:W-:-:S07]  /*abd0*/  IMAD.MOV.U32 R110, RZ, RZ, R114 ;  /* 0x000000ffff6e7224 */ /* 0x000fce00078e0072 */
.L_x_24810:
[----:B------:R-:W-:Y:S05]  /*abe0*/  BSYNC B1 ;  /* 0x0000000000017941 */ /* 0x000fea0003800000 */
.L_x_24808:
        /* <DEDUP_REMOVED lines=16> */
.L_x_24814:
[----:B------:R-:W-:Y:S05]  /*acf0*/  BSYNC B2 ;  /* 0x0000000000027941 */ /* 0x000fea0003800000 */
.L_x_24813:
        /* <DEDUP_REMOVED lines=44> */
.L_x_24812:
[----:B------:R-:W-:Y:S05]  /*afc0*/  BSYNC B1 ;  /* 0x0000000000017941 */ /* 0x000fea0003800000 */
.L_x_24811:
        /* <DEDUP_REMOVED lines=19> */
.L_x_24816:
[----:B------:R-:W-:-:S07]  /*b100*/  MOV R135, R114 ;  /* 0x0000007200877202 */ /* 0x000fce0000000f00 */
.L_x_24817:
[----:B------:R-:W-:Y:S05]  /*b110*/  BSYNC B1 ;  /* 0x0000000000017941 */ /* 0x000fea0003800000 */
.L_x_24815:
        /* <DEDUP_REMOVED lines=16> */
.L_x_24821:
[----:B------:R-:W-:Y:S05]  /*b220*/  BSYNC B2 ;  /* 0x0000000000027941 */ /* 0x000fea0003800000 */
.L_x_24820:
        /* <DEDUP_REMOVED lines=44> */
.L_x_24819:
[----:B------:R-:W-:Y:S05]  /*b4f0*/  BSYNC B1 ;  /* 0x0000000000017941 */ /* 0x000fea0003800000 */
.L_x_24818:
        /* <DEDUP_REMOVED lines=20> */
.L_x_24793:
[----:B------:R-:W-:Y:S05]  /*b640*/  BSYNC B0 ;  /* 0x0000000000007941 */ /* 0x000fea0003800000 */
.L_x_24792:
        /* <DEDUP_REMOVED lines=24> */
.L_x_24825:
[----:B------:R-:W-:-:S07]  /*b7d0*/  IMAD.MOV.U32 R134, RZ, RZ, R114 ;  /* 0x000000ffff867224 */ /* 0x000fce00078e0072 */
.L_x_24826:
[----:B------:R-:W-:Y:S05]  /*b7e0*/  BSYNC B1 ;  /* 0x0000000000017941 */ /* 0x000fea0003800000 */
.L_x_24824:
        /* <DEDUP_REMOVED lines=16> */
.L_x_24830:
[----:B------:R-:W-:Y:S05]  /*b8f0*/  BSYNC B2 ;  /* 0x0000000000027941 */ /* 0x000fea0003800000 */
.L_x_24829:
        /* <DEDUP_REMOVED lines=44> */
.L_x_24828:
[----:B------:R-:W-:Y:S05]  /*bbc0*/  BSYNC B1 ;  /* 0x0000000000017941 */ /* 0x000fea0003800000 */
.L_x_24827:
        /* <DEDUP_REMOVED lines=24> */
.L_x_24832:
[----:B------:R-:W-:-:S07]  /*bd50*/  IMAD.MOV.U32 R110, RZ, RZ, R114 ;  /* 0x000000ffff6e7224 */ /* 0x000fce00078e0072 */
.L_x_24833:
[----:B------:R-:W-:Y:S05]  /*bd60*/  BSYNC B1 ;  /* 0x0000000000017941 */ /* 0x000fea0003800000 */
.L_x_24831:
        /* <DEDUP_REMOVED lines=16> */
.L_x_24837:
[----:B------:R-:W-:Y:S05]  /*be70*/  BSYNC B2 ;  /* 0x0000000000027941 */ /* 0x000fea0003800000 */
.L_x_24836:
        /* <DEDUP_REMOVED lines=44> */
.L_x_24835:
[----:B------:R-:W-:Y:S05]  /*c140*/  BSYNC B1 ;  /* 0x0000000000017941 */ /* 0x000fea0003800000 */
.L_x_24834:
        /* <DEDUP_REMOVED lines=19> */
.L_x_24839:
[----:B------:R-:W-:-:S07]  /*c280*/  MOV R110, R114 ;  /* 0x00000072006e7202 */ /* 0x000fce0000000f00 */
.L_x_24840:
[----:B------:R-:W-:Y:S05]  /*c290*/  BSYNC B1 ;  /* 0x0000000000017941 */ /* 0x000fea0003800000 */
.L_x_24838:
        /* <DEDUP_REMOVED lines=16> */
.L_x_24844:
[----:B------:R-:W-:Y:S05]  /*c3a0*/  BSYNC B2 ;  /* 0x0000000000027941 */ /* 0x000fea0003800000 */
.L_x_24843:
        /* <DEDUP_REMOVED lines=44> */
.L_x_24842:
[----:B------:R-:W-:Y:S05]  /*c670*/  BSYNC B1 ;  /* 0x0000000000017941 */ /* 0x000fea0003800000 */
.L_x_24841:
        /* <DEDUP_REMOVED lines=19> */
.L_x_24846:
[----:B------:R-:W-:-:S07]  /*c7b0*/  IMAD.MOV.U32 R135, RZ, RZ, R114 ;  /* 0x000000ffff877224 */ /* 0x000fce00078e0072 */
.L_x_24847:
[----:B------:R-:W-:Y:S05]  /*c7c0*/  BSYNC B1 ;  /* 0x0000000000017941 */ /* 0x000fea0003800000 */
.L_x_24845:
        /* <DEDUP_REMOVED lines=16> */
.L_x_24851:
[----:B------:R-:W-:Y:S05]  /*c8d0*/  BSYNC B2 ;  /* 0x0000000000027941 */ /* 0x000fea0003800000 */
.L_x_24850:
        /* <DEDUP_REMOVED lines=44> */
.L_x_24849:
[----:B------:R-:W-:Y:S05]  /*cba0*/  BSYNC B1 ;  /* 0x0000000000017941 */ /* 0x000fea0003800000 */
.L_x_24848:
        /* <DEDUP_REMOVED lines=8> */
[----:B------:R-:W-:Y:S02]  /*cc30*/  SEL R70, RZ, 0x100, P3 ;  /* 0x00000100ff467807 */ /* 0x000fe40001800000 */
[----:B------:R-:W-:Y:S01]  /*cc40*/  SEL R68, RZ, 0x1000000, P5 ;  /* 0x01000000ff447807 */ /* 0x000fe20002800000 */
[----:B------:R-:W-:Y:S01]  /*cc50*/  @P1 FADD.FTZ R67, R35, R67 ;  /* 0x0000004323431221 */ /* 0x000fe20000010000 */
[----:B------:R-:W-:-:S02]  /*cc60*/  LEA R128, P1, R127, UR10, 0x4 ;  /* 0x0000000a7f807c11 */ /* 0x000fc4000f8220ff */
[----:B------:R-:W-:Y:S02]  /*cc70*/  IADD3 R70, R70, R68, R69 ;  /* 0x0000004446467210 */ /* 0x000fe40007ffe045 */
[C---:B------:R-:W-:Y:S02]  /*cc80*/  LEA.HI.X R129, R127.reuse, UR11, RZ, 0x4, P1 ;  /* 0x0000000b7f817c11 */ /* 0x040fe400088f24ff */
[C---:B------:R-:W-:Y:S02]  /*cc90*/  LEA R68, P1, R127.reuse, UR12, 0x2 ;  /* 0x0000000c7f447c11 */ /* 0x040fe4000f8210ff */
[----:B------:R-:W-:Y:S01]  /*cca0*/  IADD3 R131, R70, R131, RZ ;  /* 0x0000008346837210 */ /* 0x000fe20007ffe0ff */
[----:B------:R0:W-:Y:S01]  /*ccb0*/  STG.E.128 desc[UR4][R128.64], R64 ;  /* 0x0000004080007986 */ /* 0x0001e2000c101d04 */
[----:B------:R-:W-:-:S05]  /*ccc0*/  LEA.HI.X R69, R127, UR13, RZ, 0x2, P1 ;  /* 0x0000000d7f457c11 */ /* 0x000fca00088f14ff */
[----:B------:R0:W-:Y:S04]  /*ccd0*/  STG.E desc[UR4][R68.64], R131 ;  /* 0x0000008344007986 */ /* 0x0001e8000c101904 */
.L_x_24823:
[----:B------:R-:W-:Y:S05]  /*cce0*/  BSYNC B0 ;  /* 0x0000000000007941 */ /* 0x000fea0003800000 */
.L_x_24822:
        /* <DEDUP_REMOVED lines=12> */
[----:B------:R-:W-:Y:S02]  /*cdb0*/  SHF.R.U32.HI R128, RZ, 0x5, R106 ;  /* 0x00000005ff807819 */ /* 0x000fe4000001166a */
[----:B------:R-:W-:Y:S02]  /*cdc0*/  FSEL R69, R68, RZ, P0 ;  /* 0x000000ff44457208 */ /* 0x000fe40000000000 */
[----:B-----5:R-:W-:-:S03]  /*cdd0*/  LOP3.LUT R70, R128, 0x7fffffc, RZ, 0xc0, !PT ;  /* 0x07fffffc80467812 */ /* 0x020fc600078ec0ff */
[----:B------:R-:W-:Y:S02]  /*cde0*/  FADD.FTZ R68, R40, R69 ;  /* 0x0000004528447221 */ /* 0x000fe40000010000 */
[----:B------:R-:W-:Y:S02]  /*cdf0*/  @!P6 VIADD R70, R70, 0x4 ;  /* 0x000000044646e836 */ /* 0x000fe40000000000 */
        /* <DEDUP_REMOVED lines=29> */
[----:B------:R-:W-:Y:S02]  /*cfd0*/  P2R R127, PR, RZ, 0x40 ;  /* 0x00000040ff7f7803 */ /* 0x000fe40000000000 */
[----:B------:R-:W-:Y:S01]  /*cfe0*/  LOP3.LUT P6, RZ, R106, 0x1f, RZ, 0xc0, !PT ;  /* 0x0000001f6aff7812 */ /* 0x000fe200078cc0ff */
[----:B------:R-:W-:-:S03]  /*cff0*/  @P5 FADD.FTZ R69, R67, R68 ;  /* 0x0000004443455221 */ /* 0x000fc60000010000 */
        /* <DEDUP_REMOVED lines=91> */
.L_x_24880:
[----:B------:R-:W-:Y:S01]  /*d5b0*/  LOP3.LUT P1, RZ, R106, 0x1f, RZ, 0xc0, !PT ;  /* 0x0000001f6aff7812 */ /* 0x000fe2000782c0ff */
[----:B-1----:R-:W-:Y:S01]  /*d5c0*/  FADD.FTZ R69, R129, R134 ;  /* 0x0000008681457221 */ /* 0x002fe20000010000 */
[----:B------:R-:W-:Y:S01]  /*d5d0*/  LOP3.LUT R71, R128, 0x3, RZ, 0xc0, !PT ;  /* 0x0000000380477812 */ /* 0x000fe200078ec0ff */
[----:B------:R-:W-:Y:S10]  /*d5e0*/  WARPSYNC.ALL ;  /* 0x0000000000007948 */ /* 0x000ff40003800000 */
[----:B------:R-:W0:Y:S01]  /*d5f0*/  @!P1 S2R R131, SR_CgaCtaId ;  /* 0x0000000000839919 */ /* 0x000e220000008800 */
[----:B------:R-:W-:-:S04]  /*d600*/  @!P1 MOV R128, 0x400 ;  /* 0x0000040000809802 */ /* 0x000fc80000000f00 */
[----:B0-----:R-:W-:Y:S02]  /*d610*/  @!P1 LEA R129, R131, R128, 0x18 ;  /* 0x0000008083819211 */ /* 0x001fe400078ec0ff */
[----:B------:R-:W-:-:S05]  /*d620*/  @!P1 IADD3 R128, R70, R71, RZ ;  /* 0x0000004746809210 */ /* 0x000fca0007ffe0ff */
[----:B------:R-:W-:Y:S01]  /*d630*/  @!P1 IMAD R128, R128, 0x8, R129 ;  /* 0x0000000880809824 */ /* 0x000fe200078e0281 */
[----:B------:R-:W-:-:S04]  /*d640*/  LOP3.LUT R129, R106, 0x1f, RZ, 0xc0, !PT ;  /* 0x0000001f6a817812 */ /* 0x000fc800078ec0ff */
[----:B------:R0:W-:Y:S01]  /*d650*/  @!P1 STS.64 [R128], R68 ;  /* 0x0000004480009388 */ /* 0x0001e20000000a00 */
[----:B------:R-:W-:-:S13]  /*d660*/  ISETP.GT.U32.AND P1, PT, R129, 0x3, PT ;  /* 0x000000038100780c */ /* 0x000fda0003f24070 */
[----:B0-----:R-:W0:Y:S01]  /*d670*/  @!P1 S2R R69, SR_CgaCtaId ;  /* 0x0000000000459919 */ /* 0x001e220000008800 */
[----:B------:R-:W-:Y:S01]  /*d680*/  @!P1 MOV R68, 0x400 ;  /* 0x0000040000449802 */ /* 0x000fe20000000f00 */
[----:B------:R-:W-:Y:S01]  /*d690*/  BSSY B0, `(.L_x_24853) ;  /* 0x000004d000007945 */ /* 0x000fe20003800000 */
[----:B------:R-:W-:Y:S01]  /*d6a0*/  @!P1 IADD3 R70, R70, R129, RZ ;  /* 0x0000008146469210 */ /* 0x000fe20007ffe0ff */
[----:B------:R-:W-:Y:S01]  /*d6b0*/  BAR.SYNC.DEFER_BLOCKING 0x0 ;  /* 0x0000000000007b1d */ /* 0x000fe20000010000 */
[----:B0-----:R-:W-:-:S05]  /*d6c0*/  @!P1 LEA R69, R69, R68, 0x18 ;  /* 0x0000004445459211 */ /* 0x001fca00078ec0ff */
[----:B------:R-:W-:Y:S01]  /*d6d0*/  @!P1 IMAD R128, R70, 0x8, R69 ;  /* 0x0000000846809824 */ /* 0x000fe200078e0245 */
[----:B------:R-:W-:Y:S01]  /*d6e0*/  CS2R R68, SRZ ;  /* 0x0000000000447805 */ /* 0x000fe2000001ff00 */
[----:B------:R-:W-:-:S05]  /*d6f0*/  HFMA2.MMA R70, -RZ, RZ, 0, 0 ;  /* 0x00000000ff467435 */ /* 0x000fca00000001ff */
[----:B------:R-:W0:Y:S01]  /*d700*/  @!P1 LDS.64 R68, [R128] ;  /* 0x0000000080449984 */ /* 0x000e220000000a00 */
[----:B------:R-:W-:Y:S01]  /*d710*/  @!P1 IMAD.MOV.U32 R70, RZ, RZ, R111 ;  /* 0x000000ffff469224 */ /* 0x000fe200078e006f */
[----:B------:R-:W-:-:S04]  /*d720*/  PLOP3.LUT P1, PT, PT, PT, UP1, 0x40, 0x0 ;  /* 0x000000000000781c */ /* 0x000fc80003f2e818 */
[----:B------:R-:W-:Y:S01]  /*d730*/  SHFL.DOWN PT, R129, R70, 0x2, 0x1f ;  /* 0x08401f0046817f89 */ /* 0x000fe200000e0000 */
[----:B------:R-:W-:-:S03]  /*d740*/  I2FP.F32.S32 R133, R70 ;  /* 0x0000004600857245 */ /* 0x000fc60000201400 */
[----:B0-----:R-:W0:Y:S02]  /*d750*/  SHFL.DOWN PT, R131, R68, 0x2, 0x1f ;  /* 0x08401f0044837f89 */ /* 0x001e2400000e0000 */
[----:B0-----:R-:W-:-:S04]  /*d760*/  FADD.FTZ R130, -R131, R68 ;  /* 0x0000004483827221 */ /* 0x001fc80000010100 */
[----:B------:R-:W-:Y:S01]  /*d770*/  FMUL.FTZ R132, R130, R130 ;  /* 0x0000008282847220 */ /* 0x000fe20000410000 */
[----:B------:R-:W-:Y:S02]  /*d780*/  IADD3 R130, R129, R70, RZ ;  /* 0x0000004681827210 */ /* 0x000fe40007ffe0ff */
[----:B------:R-:W-:Y:S01]  /*d790*/  I2FP.F32.S32 R129, R129 ;  /* 0x0000008100817245 */ /* 0x000fe20000201400 */
[----:B------:R-:W-:-:S04]  /*d7a0*/  FMUL.FTZ R132, R132, R133 ;  /* 0x0000008584847220 */ /* 0x000fc80000410000 */
[-C--:B------:R-:W-:Y:S01]  /*d7b0*/  FMUL.FTZ R128, R131, R129.reuse ;  /* 0x0000008183807220 */ /* 0x080fe20000410000 */
[----:B------:R-:W-:Y:S01]  /*d7c0*/  FMUL.FTZ R132, R132, R129 ;  /* 0x0000008184847220 */ /* 0x000fe20000410000 */
[----:B------:R-:W0:Y:S02]  /*d7d0*/  SHFL.DOWN PT, R131, R130, 0x1, 0x1f ;  /* 0x08201f0082837f89 */ /* 0x000e2400000e0000 */
[----:B------:R-:W-:Y:S02]  /*d7e0*/  FFMA.FTZ R133, R133, R68, R128 ;  /* 0x0000004485857223 */ /* 0x000fe40000010080 */
[----:B------:R-:W1:Y:S01]  /*d7f0*/  SHFL.DOWN PT, R68, R69, 0x2, 0x1f ;  /* 0x08401f0045447f89 */ /* 0x000e6200000e0000 */
[----:B0-----:R-:W-:Y:S01]  /*d800*/  IMAD.IADD R128, R130, 0x1, R131 ;  /* 0x0000000182807824 */ /* 0x001fe200078e0283 */
[----:B------:R-:W-:Y:S01]  /*d810*/  I2FP.F32.S32 R131, R131 ;  /* 0x0000008300837245 */ /* 0x000fe20000201400 */
[----:B-1----:R-:W-:Y:S01]  /*d820*/  FADD.FTZ R129, R68, R69 ;  /* 0x0000004544817221 */ /* 0x002fe20000010000 */
[----:B------:R-:W-:-:S02]  /*d830*/  I2FP.F32.S32 R68, R130 ;  /* 0x0000008200447245 */ /* 0x000fc40000201400 */
[----:B------:R-:W-:Y:S02]  /*d840*/  I2FP.F32.S32 R128, R128 ;  /* 0x0000008000807245 */ /* 0x000fe40000201400 */
[----:B------:R-:W0:Y:S08]  /*d850*/  MUFU.RCP R70, R68 ;  /* 0x0000004400467308 */ /* 0x000e300000001000 */
[----:B------:R-:W1:Y:S01]  /*d860*/  MUFU.RCP R128, R128 ;  /* 0x0000008000807308 */ /* 0x000e620000001000 */
[C---:B0-----:R-:W-:Y:S01]  /*d870*/  FMUL.FTZ R133, R70.reuse, R133 ;  /* 0x0000008546857220 */ /* 0x041fe20000410000 */
[----:B------:R-:W-:-:S04]  /*d880*/  FFMA.FTZ R129, R70, R132, R129 ;  /* 0x0000008446817223 */ /* 0x000fc80000010081 */
[----:B------:R-:W0:Y:S02]  /*d890*/  SHFL.DOWN PT, R70, R133, 0x1, 0x1f ;  /* 0x08201f0085467f89 */ /* 0x000e2400000e0000 */
[----:B0-----:R-:W-:-:S04]  /*d8a0*/  FADD.FTZ R132, R133, -R70 ;  /* 0x8000004685847221 */ /* 0x001fc80000010000 */
[----:B------:R-:W-:-:S04]  /*d8b0*/  FMUL.FTZ R69, R132, R132 ;  /* 0x0000008484457220 */ /* 0x000fc80000410000 */
[----:B------:R-:W-:-:S04]  /*d8c0*/  FMUL.FTZ R69, R68, R69 ;  /* 0x0000004544457220 */ /* 0x000fc80000410000 */
[-C--:B------:R-:W-:Y:S01]  /*d8d0*/  FMUL.FTZ R132, R69, R131.reuse ;  /* 0x0000008345847220 */ /* 0x080fe20000410000 */
[----:B------:R-:W-:-:S04]  /*d8e0*/  FMUL.FTZ R131, R70, R131 ;  /* 0x0000008346837220 */ /* 0x000fc80000410000 */
[----:B------:R-:W-:Y:S02]  /*d8f0*/  FFMA.FTZ R131, R68, R133, R131 ;  /* 0x0000008544837223 */ /* 0x000fe40000010083 */
[----:B------:R-:W0:Y:S02]  /*d900*/  SHFL.DOWN PT, R68, R129, 0x1, 0x1f ;  /* 0x08201f0081447f89 */ /* 0x000e2400000e0000 */
[----:B-1----:R-:W-:-:S05]  /*d910*/  FMUL.FTZ R131, R128, R131 ;  /* 0x0000008380837220 */ /* 0x002fca0000410000 */
[----:B------:R-:W1:Y:S01]  /*d920*/  SHFL.IDX PT, R135, R131, RZ, 0x1f ;  /* 0x00001fff83877589 */ /* 0x000e6200000e0000 */
[----:B0-----:R-:W-:-:S04]  /*d930*/  FADD.FTZ R69, R129, R68 ;  /* 0x0000004481457221 */ /* 0x001fc80000010000 */
[----:B------:R-:W-:Y:S01]  /*d940*/  FFMA.FTZ R132, R128, R132, R69 ;  /* 0x0000008480847223 */ /* 0x000fe20000010045 */
[----:B-1----:R-:W-:-:S04]  /*d950*/  FMUL.FTZ R68, R135, R135 ;  /* 0x0000008787447220 */ /* 0x002fc80000410000 */
[----:B------:R-:W0:Y:S01]  /*d960*/  SHFL.IDX PT, R69, R132, RZ, 0x1f ;  /* 0x00001fff84457589 */ /* 0x000e2200000e0000 */
[----:B------:R-:W-:Y:S02]  /*d970*/  FSEL R133, R68, RZ, !P1 ;  /* 0x000000ff44857208 */ /* 0x000fe40004800000 */
[----:B------:R-:W0:Y:S01]  /*d980*/  LDC R68, c[0x0][0x2d8] ;  /* 0x0000b600ff447b82 */ /* 0x000e220000000800 */
[----:B------:R-:W-:-:S13]  /*d990*/  LOP3.LUT P1, RZ, R71, 0x1f, R106, 0xf8, !PT ;  /* 0x0000001f47ff7812 */ /* 0x000fda000782f86a */
[----:B------:R-:W1:Y:S01]  /*d9a0*/  @!P1 LDC.64 R70, c[0x0][0x250] ;  /* 0x00009400ff469b82 */ /* 0x000e620000000a00 */
[----:B0-----:R-:W-:-:S04]  /*d9b0*/  FFMA.FTZ R68, R69, UR14, R68 ;  /* 0x0000000e45447c23 */ /* 0x001fc80008010044 */
[----:B------:R-:W-:-:S03]  /*d9c0*/  FADD.FTZ R130, R68, R133 ;  /* 0x0000008544827221 */ /* 0x000fc60000010000 */
[----:B------:R-:W0:Y:S03]  /*d9d0*/  @!P1 LDC.64 R68, c[0x0][0x258] ;  /* 0x00009600ff449b82 */ /* 0x000e260000000a00 */
[----:B------:R-:W2:Y:S01]  /*d9e0*/  MUFU.RSQ R130, R130 ;  /* 0x0000008200827308 */ /* 0x000ea20000001400 */
[----:B-1----:R-:W-:-:S05]  /*d9f0*/  @!P1 IMAD.WIDE R70, R118, 0x4, R70 ;  /* 0x0000000476469825 */ /* 0x002fca00078e0246 */
[----:B------:R1:W-:Y:S01]  /*da00*/  @!P1 STG.E desc[UR4][R70.64], R135 ;  /* 0x0000008746009986 */ /* 0x0003e2000c101904 */
[----:B0-----:R-:W-:-:S05]  /*da10*/  @!P1 IMAD.WIDE R68, R118, 0x4, R68 ;  /* 0x0000000476449825 */ /* 0x001fca00078e0244 */
[----:B--2---:R1:W-:Y:S01]  /*da20*/  @!P1 STG.E desc[UR4][R68.64], R130 ;  /* 0x0000008244009986 */ /* 0x0043e2000c101904 */
[----:B------:R-:W-:-:S04]  /*da30*/  PLOP3.LUT P1, PT, PT, PT, UP1, 0x40, 0x0 ;  /* 0x000000000000781c */ /* 0x000fc80003f2e818 */
[----:B------:R-:W-:Y:S01]  /*da40*/  FSEL R131, R135, RZ, P1 ;  /* 0x000000ff87837208 */ /* 0x000fe20000800000 */
[----:B------:R-:W-:Y:S08]  /*da50*/  @!P0 BRA `(.L_x_24854) ;  /* 0x0000000000408947 */ /* 0x000ff00003800000 */
[----:B------:R-:W0:Y:S01]  /*da60*/  LDC.64 R128, c[0x0][0x2b8] ;  /* 0x0000ae00ff807b82 */ /* 0x000e220000000a00 */
[--C-:B-1----:R-:W-:Y:S01]  /*da70*/  FADD.FTZ R69, R36, -R131.reuse ;  /* 0x8000008324457221 */ /* 0x102fe20000010000 */
[--C-:B------:R-:W-:Y:S01]  /*da80*/  FADD.FTZ R71, R38, -R131.reuse ;  /* 0x8000008326477221 */ /* 0x100fe20000010000 */
[--C-:B------:R-:W-:Y:S02]  /*da90*/  FADD.FTZ R133, R39, -R131.reuse ;  /* 0x8000008327857221 */ /* 0x100fe40000010000 */
[C---:B------:R-:W-:Y:S01]  /*daa0*/  FMUL.FTZ R68, R130.reuse, R69 ;  /* 0x0000004582447220 */ /* 0x040fe20000410000 */
[----:B------:R-:W-:Y:S01]  /*dab0*/  FADD.FTZ R69, R37, -R131 ;  /* 0x8000008325457221 */ /* 0x000fe20000010000 */
[C---:B------:R-:W-:Y:S01]  /*dac0*/  FMUL.FTZ R70, R130.reuse, R71 ;  /* 0x0000004782467220 */ /* 0x040fe20000410000 */
[C---:B------:R-:W-:Y:S01]  /*dad0*/  FMUL.FTZ R71, R130.reuse, R133 ;  /* 0x0000008582477220 */ /* 0x040fe20000410000 */
[----:B------:R-:W-:Y:S01]  /*dae0*/  FFMA.FTZ R68, R105, R68, R102 ;  /* 0x0000004469447223 */ /* 0x000fe20000010066 */
[----:B------:R-:W-:Y:S01]  /*daf0*/  FMUL.FTZ R69, R130, R69 ;  /* 0x0000004582457220 */ /* 0x000fe20000410000 */
[----:B------:R-:W-:Y:S01]  /*db00*/  FFMA.FTZ R70, R85, R70, R100 ;  /* 0x0000004655467223 */ /* 0x000fe20000010064 */
[----:B------:R-:W-:-:S02]  /*db10*/  FFMA.FTZ R71, R86, R71, R15 ;  /* 0x0000004756477223 */ /* 0x000fc4000001000f */
[----:B------:R-:W-:Y:S01]  /*db20*/  FFMA.FTZ R69, R87, R69, R16 ;  /* 0x0000004557457223 */ /* 0x000fe20000010010 */
[C---:B0-----:R-:W-:Y:S01]  /*db30*/  IMAD.WIDE.U32 R128, R126.reuse, 0x10, R128 ;  /* 0x000000107e807825 */ /* 0x041fe200078e0080 */
[----:B------:R-:W-:-:S04]  /*db40*/  IADD3 R126, R126, 0x80, RZ ;  /* 0x000000807e7e7810 */ /* 0x000fc80007ffe0ff */
[----:B------:R0:W-:Y:S03]  /*db50*/  STG.E.128 desc[UR4][R128.64], R68 ;  /* 0x0000004480007986 */ /* 0x0001e6000c101d04 */
.L_x_24854:
[----:B------:R-:W-:Y:S05]  /*db60*/  BSYNC B0 ;  /* 0x0000000000007941 */ /* 0x000fea0003800000 */
.L_x_24853:
[----:B------:R-:W-:Y:S01]  /*db70*/  ISETP.NE.AND P1, PT, R125, RZ, PT ;  /* 0x000000ff7d00720c */ /* 0x000fe20003f25270 */
[----:B------:R-:W-:-:S12]  /*db80*/  BSSY B0, `(.L_x_24855) ;  /* 0x0000012000007945 */ /* 0x000fd80003800000 */
[----:B------:R-:W-:Y:S05]  /*db90*/  @!P1 BRA `(.L_x_24856) ;  /* 0x0000000000409947 */ /* 0x000fea0003800000 */
[----:B0-----:R-:W0:Y:S01]  /*dba0*/  LDC.64 R128, c[0x0][0x2b8] ;  /* 0x0000ae00ff807b82 */ /* 0x001e220000000a00 */
[--C-:B-1----:R-:W-:Y:S01]  /*dbb0*/  FADD.FTZ R69, R40, -R131.reuse ;  /* 0x8000008328457221 */ /* 0x102fe20000010000 */
[--C-:B------:R-:W-:Y:S01]  /*dbc0*/  FADD.FTZ R71, R42, -R131.reuse ;  /* 0x800000832a477221 */ /* 0x100fe20000010000 */
[--C-:B------:R-:W-:Y:S02]  /*dbd0*/  FADD.FTZ R133, R43, -R131.reuse ;  /* 0x800000832b857221 */ /* 0x100fe40000010000 */
[C---:B------:R-:W-:Y:S01]  /*dbe0*/  FMUL.FTZ R68, R130.reuse, R69 ;  /* 0x0000004582447220 */ /* 0x040fe20000410000 */
[----:B------:R-:W-:Y:S01]  /*dbf0*/  FADD.FTZ R69, R41, -R131 ;  /* 0x8000008329457221 */ /* 0x000fe20000010000 */
[C---:B------:R-:W-:Y:S01]  /*dc00*/  FMUL.FTZ R70, R130.reuse, R71 ;  /* 0x0000004782467220 */ /* 0x040fe20000410000 */
[----:B------:R-:W-:Y:S01]  /*dc10*/  FMUL.FTZ R71, R130, R133 ;  /* 0x0000008582477220 */ /* 0x000fe20000410000 */
[----:B------:R-:W-:Y:S01]  /*dc20*/  FFMA.FTZ R68, R84, R68, R103 ;  /* 0x0000004454447223 */ /* 0x000fe20000010067 */
[----:B------:R-:W-:Y:S01]  /*dc30*/  FMUL.FTZ R69, R130, R69 ;  /* 0x0000004582457220 */ /* 0x000fe20000410000 */
[----:B------:R-:W-:Y:S01]  /*dc40*/  FFMA.FTZ R70, R81, R70, R98 ;  /* 0x0000004651467223 */ /* 0x000fe20000010062 */
[----:B------:R-:W-:-:S02]  /*dc50*/  FFMA.FTZ R71, R82, R71, R13 ;  /* 0x0000004752477223 */ /* 0x000fc4000001000d */
[----:B------:R-:W-:Y:S01]  /*dc60*/  FFMA.FTZ R69, R83, R69, R14 ;  /* 0x0000004553457223 */ /* 0x000fe2000001000e */
[----:B0-----:R-:W-:-:S04]  /*dc70*/  IMAD.WIDE.U32 R128, R126, 0x10, R128 ;  /* 0x000000107e807825 */ /* 0x001fc800078e0080 */
[----:B------:R-:W-:Y:S01]  /*dc80*/  VIADD R126, R126, 0x80 ;  /* 0x000000807e7e7836 */ /* 0x000fe20000000000 */
[----:B------:R2:W-:Y:S06]  /*dc90*/  STG.E.128 desc[UR4][R128.64], R68 ;  /* 0x0000004480007986 */ /* 0x0005ec000c101d04 */
.L_x_24856:
[----:B------:R-:W-:Y:S05]  /*dca0*/  BSYNC B0 ;  /* 0x0000000000007941 */ /* 0x000fea0003800000 */
.L_x_24855:
[----:B------:R-:W-:Y:S01]  /*dcb0*/  ISETP.NE.AND P1, PT, R124, RZ, PT ;  /* 0x000000ff7c00720c */ /* 0x000fe20003f25270 */
[----:B------:R-:W-:-:S12]  /*dcc0*/  BSSY B0, `(.L_x_24857) ;  /* 0x0000012000007945 */ /* 0x000fd80003800000 */
[----:B------:R-:W-:Y:S05]  /*dcd0*/  @!P1 BRA `(.L_x_24858) ;  /* 0x0000000000409947 */ /* 0x000fea0003800000 */
[----:B0-2---:R-:W0:Y:S01]  /*dce0*/  LDC.64 R128, c[0x0][0x2b8] ;  /* 0x0000ae00ff807b82 */ /* 0x005e220000000a00 */
        /* <DEDUP_REMOVED lines=15> */
.L_x_24858:
[----:B------:R-:W-:Y:S05]  /*dde0*/  BSYNC B0 ;  /* 0x0000000000007941 */ /* 0x000fea0003800000 */
.L_x_24857:
[----:B------:R-:W-:Y:S01]  /*ddf0*/  ISETP.NE.AND P1, PT, R123, RZ, PT ;  /* 0x000000ff7b00720c */ /* 0x000fe20003f25270 */
[----:B------:R-:W-:-:S12]  /*de00*/  BSSY B0, `(.L_x_24859) ;  /* 0x0000012000007945 */ /* 0x000fd80003800000 */
[----:B------:R-:W-:Y:S05]  /*de10*/  @!P1 BRA `(.L_x_24860) ;  /* 0x0000000000409947 */ /* 0x000fea0003800000 */
[----:B0-23--:R-:W0:Y:S01]  /*de20*/  LDC.64 R128, c[0x0][0x2b8] ;  /* 0x0000ae00ff807b82 */ /* 0x00de220000000a00 */
        /* <DEDUP_REMOVED lines=15> */
.L_x_24860:
[----:B------:R-:W-:Y:S05]  /*df20*/  BSYNC B0 ;  /* 0x0000000000007941 */ /* 0x000fea0003800000 */
.L_x_24859:
[----:B------:R-:W-:Y:S01]  /*df30*/  ISETP.NE.AND P1, PT, R122, RZ, PT ;  /* 0x000000ff7a00720c */ /* 0x000fe20003f25270 */
[----:B------:R-:W-:-:S12]  /*df40*/  BSSY B0, `(.L_x_24861) ;  /* 0x0000012000007945 */ /* 0x000fd80003800000 */
[----:B------:R-:W-:Y:S05]  /*df50*/  @!P1 BRA `(.L_x_24862) ;  /* 0x0000000000409947 */ /* 0x000fea0003800000 */
[----:B0-234-:R-:W0:Y:S01]  /*df60*/  LDC.64 R128, c[0x0][0x2b8] ;  /* 0x0000ae00ff807b82 */ /* 0x01de220000000a00 */
        /* <DEDUP_REMOVED lines=15> */
.L_x_24862:
[----:B------:R-:W-:Y:S05]  /*e060*/  BSYNC B0 ;  /* 0x0000000000007941 */ /* 0x000fea0003800000 */
.L_x_24861:
        /* <DEDUP_REMOVED lines=19> */
.L_x_24864:
[----:B------:R-:W-:Y:S05]  /*e1a0*/  BSYNC B0 ;  /* 0x0000000000007941 */ /* 0x000fea0003800000 */
.L_x_24863:
        /* <DEDUP_REMOVED lines=19> */
.L_x_24866:
[----:B------:R-:W-:Y:S05]  /*e2e0*/  BSYNC B0 ;  /* 0x0000000000007941 */ /* 0x000fea0003800000 */
.L_x_24865:
[----:B------:R-:W-:Y:S01]  /*e2f0*/  ISETP.NE.AND P1, PT, R119, RZ, PT ;  /* 0x000000ff7700720c */ /* 0x000fe20003f25270 */
[----:B------:R-:W-:-:S12]  /*e300*/  BSSY B0, `(.L_x_24867) ;  /* 0x0000011000007945 */ /* 0x000fd80003800000 */
[----:B------:R-:W-:Y:S05]  /*e310*/  @!P1 BRA `(.L_x_24868) ;  /* 0x00000000003c9947 */ /* 0x000fea0003800000 */
[--C-:B0-234-:R-:W-:Y:S01]  /*e320*/  FADD.FTZ R129, R66, -R131.reuse ;  /* 0x8000008342817221 */ /* 0x11dfe20000010000 */
[--C-:B-1----:R-:W-:Y:S01]  /*e330*/  FADD.FTZ R69, R64, -R131.reuse ;  /* 0x8000008340457221 */ /* 0x102fe20000010000 */
[--C-:B------:R-:W-:Y:S01]  /*e340*/  FADD.FTZ R71, R65, -R131.reuse ;  /* 0x8000008341477221 */ /* 0x100fe20000010000 */
[----:B------:R-:W-:Y:S01]  /*e350*/  FADD.FTZ R131, R67, -R131 ;  /* 0x8000008343837221 */ /* 0x000fe20000010000 */
[C---:B------:R-:W-:Y:S01]  /*e360*/  FMUL.FTZ R70, R130.reuse, R129 ;  /* 0x0000008182467220 */ /* 0x040fe20000410000 */
[C---:B------:R-:W-:Y:S01]  /*e370*/  FMUL.FTZ R68, R130.reuse, R69 ;  /* 0x0000004582447220 */ /* 0x040fe20000410000 */
[----:B------:R-:W0:Y:S01]  /*e380*/  LDC.64 R128, c[0x0][0x2b8] ;  /* 0x0000ae00ff807b82 */ /* 0x000e220000000a00 */
        /* <DEDUP_REMOVED lines=8> */
.L_x_24868:
[----:B------:R-:W-:Y:S05]  /*e410*/  BSYNC B0 ;  /* 0x0000000000007941 */ /* 0x000fea0003800000 */
.L_x_24867:
[----:B------:R-:W-:Y:S01]  /*e420*/  ISETP.NE.AND P1, PT, R127, RZ, PT ;  /* 0x000000ff7f00720c */ /* 0x000fe20003f25270 */
[----:B------:R-:W-:-:S03]  /*e430*/  VIADD R118, R118, UR16 ;  /* 0x0000001076767c36 */ /* 0x000fc60008000000 */
[----:B01234-:R-:W-:Y:S02]  /*e440*/  SEL R71, RZ, 0x1, P1 ;  /* 0x00000001ff477807 */ /* 0x01ffe40000800000 */
[----:B------:R-:W-:-:S13]  /*e450*/  ISETP.GE.AND P1, PT, R118, UR17, PT ;  /* 0x0000001176007c0c */ /* 0x000fda000bf26270 */
[----:B------:R-:W-:Y:S05]  /*e460*/  @!P1 BRA `(.L_x_24869) ;  /* 0xffffff3000949947 */ /* 0x000fea000383ffff */
[----:B------:R-:W-:Y:S05]  /*e470*/  EXIT ;  /* 0x000000000000794d */ /* 0x000fea0003800000 */
.L_x_24852:
[----:B------:R-:W-:Y:S01]  /*e480*/  HFMA2.MMA R138, -RZ, RZ, 0, 1.847743988037109375e-06 ;  /* 0x0000001fff8a7435 */ /* 0x000fe200000001ff */
[----:B------:R-:W-:Y:S01]  /*e490*/  MOV R136, R69 ;  /* 0x0000004500887202 */ /* 0x000fe20000000f00 */
[----:B------:R-:W-:Y:S01]  /*e4a0*/  IMAD.MOV.U32 R135, RZ, RZ, 0x1 ;  /* 0x00000001ff877424 */ /* 0x000fe200078e00ff */
[----:B------:R-:W-:Y:S01]  /*e4b0*/  P2R R132, PR, RZ, 0x20 ;  /* 0x00000020ff847803 */ /* 0x000fe20000000000 */
[----:B------:R-:W-:Y:S01]  /*e4c0*/  IMAD.MOV.U32 R133, RZ, RZ, -0x1 ;  /* 0xffffffffff857424 */ /* 0x000fe200078e00ff */
[----:B------:R-:W-:-:S13]  /*e4d0*/  ISETP.NE.AND P5, PT, R129, RZ, PT ;  /* 0x000000ff8100720c */ /* 0x000fda0003fa5270 */
[----:B------:R-:W-:Y:S05]  /*e4e0*/  WARPSYNC.COLLECTIVE R133, `(.L_x_24870) ;  /* 0x0000000085087348 */ /* 0x000fea0003c00000 */
[----:B------:R0:W1:Y:S02]  /*e4f0*/  SHFL.BFLY P6, R134, R136, R135, R138 ;  /* 0x0c00008788867389 */ /* 0x00006400000c008a */
[----:B01----:R-:W-:Y:S01]  /*e500*/  ENDCOLLECTIVE ;  /* 0x000000000000791b */ /* 0x003fe20003800000 */
.L_x_24870:
[----:B------:R-:W-:Y:S01]  /*e510*/  HFMA2.MMA R135, -RZ, RZ, 0, 1.1920928955078125e-07 ;  /* 0x00000002ff877435 */ /* 0x000fe200000001ff */
[----:B------:R-:W-:-:S05]  /*e520*/  MOV R68, R134 ;  /* 0x0000008600447202 */ /* 0x000fca0000000f00 */
[----:B------:R-:W-:-:S04]  /*e530*/  FADD.FTZ R71, R69, R68 ;  /* 0x0000004445477221 */ /* 0x000fc80000010000 */
[----:B------:R-:W-:-:S07]  /*e540*/  IMAD.MOV.U32 R136, RZ, RZ, R71 ;  /* 0x000000ffff887224 */ /* 0x000fce00078e0047 */
[----:B------:R-:W-:Y:S05]  /*e550*/  WARPSYNC.COLLECTIVE R133, `(.L_x_24871) ;  /* 0x0000000085087348 */ /* 0x000fea0003c00000 */
[----:B------:R0:W1:Y:S02]  /*e560*/  SHFL.BFLY P6, R134, R136, R135, R138 ;  /* 0x0c00008788867389 */ /* 0x00006400000c008a */
[----:B01----:R-:W-:Y:S01]  /*e570*/  ENDCOLLECTIVE ;  /* 0x000000000000791b */ /* 0x003fe20003800000 */
.L_x_24871:
[----:B------:R-:W-:Y:S02]  /*e580*/  IMAD.MOV.U32 R135, RZ, RZ, 0x4 ;  /* 0x00000004ff877424 */ /* 0x000fe400078e00ff */
[----:B------:R-:W-:-:S04]  /*e590*/  IMAD.MOV.U32 R68, RZ, RZ, R134 ;  /* 0x000000ffff447224 */ /* 0x000fc800078e0086 */
[----:B------:R-:W-:-:S05]  /*e5a0*/  FADD.FTZ R129, R71, R68 ;  /* 0x0000004447817221 */ /* 0x000fca0000010000 */
[----:B------:R-:W-:-:S07]  /*e5b0*/  MOV R136, R129 ;  /* 0x0000008100887202 */ /* 0x000fce0000000f00 */
[----:B------:R-:W-:Y:S05]  /*e5c0*/  WARPSYNC.COLLECTIVE R133, `(.L_x_24872) ;  /* 0x0000000085087348 */ /* 0x000fea0003c00000 */
[----:B------:R0:W1:Y:S02]  /*e5d0*/  SHFL.BFLY P6, R134, R136, R135, R138 ;  /* 0x0c00008788867389 */ /* 0x00006400000c008a */
[----:B01----:R-:W-:Y:S01]  /*e5e0*/  ENDCOLLECTIVE ;  /* 0x000000000000791b */ /* 0x003fe20003800000 */
.L_x_24872:
[----:B------:R-:W-:Y:S01]  /*e5f0*/  HFMA2.MMA R135, -RZ, RZ, 0, 4.76837158203125e-07 ;  /* 0x00000008ff877435 */ /* 0x000fe200000001ff */
[----:B------:R-:W-:-:S05]  /*e600*/  MOV R68, R134 ;  /* 0x0000008600447202 */ /* 0x000fca0000000f00 */
[----:B------:R-:W-:-:S04]  /*e610*/  FADD.FTZ R130, R129, R68 ;  /* 0x0000004481827221 */ /* 0x000fc80000010000 */
[----:B------:R-:W-:-:S07]  /*e620*/  IMAD.MOV.U32 R136, RZ, RZ, R130 ;  /* 0x000000ffff887224 */ /* 0x000fce00078e0082 */
[----:B------:R-:W-:Y:S05]  /*e630*/  WARPSYNC.COLLECTIVE R133, `(.L_x_24873) ;  /* 0x0000000085087348 */ /* 0x000fea0003c00000 */
[----:B------:R0:W1:Y:S02]  /*e640*/  SHFL.BFLY P6, R134, R136, R135, R138 ;  /* 0x0c00008788867389 */ /* 0x00006400000c008a */
[----:B01----:R-:W-:Y:S01]  /*e650*/  ENDCOLLECTIVE ;  /* 0x000000000000791b */ /* 0x003fe20003800000 */
.L_x_24873:
[----:B------:R-:W-:Y:S02]  /*e660*/  IMAD.MOV.U32 R135, RZ, RZ, 0x10 ;  /* 0x00000010ff877424 */ /* 0x000fe400078e00ff */
[----:B------:R-:W-:-:S04]  /*e670*/  IMAD.MOV.U32 R131, RZ, RZ, R134 ;  /* 0x000000ffff837224 */ /* 0x000fc800078e0086 */
[----:B------:R-:W-:-:S05]  /*e680*/  FADD.FTZ R131, R130, R131 ;  /* 0x0000008382837221 */ /* 0x000fca0000010000 */
[----:B------:R-:W-:-:S07]  /*e690*/  MOV R136, R131 ;  /* 0x0000008300887202 */ /* 0x000fce0000000f00 */
[----:B------:R-:W-:Y:S05]  /*e6a0*/  WARPSYNC.COLLECTIVE R133, `(.L_x_24874) ;  /* 0x0000000085087348 */ /* 0x000fea0003c00000 */
[----:B------:R0:W1:Y:S02]  /*e6b0*/  SHFL.BFLY P6, R134, R136, R135, R138 ;  /* 0x0c00008788867389 */ /* 0x00006400000c008a */
[----:B01----:R-:W-:Y:S01]  /*e6c0*/  ENDCOLLECTIVE ;  /* 0x000000000000791b */ /* 0x003fe20003800000 */
.L_x_24874:
        /* <DEDUP_REMOVED lines=75> */
.L_x_24875:
[----:B------:R-:W-:Y:S02]  /*eb80*/  IMAD.MOV.U32 R135, RZ, RZ, 0x2 ;  /* 0x00000002ff877424 */ /* 0x000fe400078e00ff */
[----:B------:R-:W-:-:S04]  /*eb90*/  IMAD.MOV.U32 R130, RZ, RZ, R134 ;  /* 0x000000ffff827224 */ /* 0x000fc800078e0086 */
[----:B------:R-:W-:-:S05]  /*eba0*/  FADD.FTZ R130, R69, R130 ;  /* 0x0000008245827221 */ /* 0x000fca0000010000 */
[----:B------:R-:W-:-:S07]  /*ebb0*/  MOV R136, R130 ;  /* 0x0000008200887202 */ /* 0x000fce0000000f00 */
[----:B------:R-:W-:Y:S05]  /*ebc0*/  WARPSYNC.COLLECTIVE R133, `(.L_x_24876) ;  /* 0x0000000085087348 */ /* 0x000fea0003c00000 */
[----:B------:R0:W1:Y:S02]  /*ebd0*/  SHFL.BFLY P6, R134, R136, R135, R138 ;  /* 0x0c00008788867389 */ /* 0x00006400000c008a */
[----:B01----:R-:W-:Y:S01]  /*ebe0*/  ENDCOLLECTIVE ;  /* 0x000000000000791b */ /* 0x003fe20003800000 */
.L_x_24876:
[----:B------:R-:W-:Y:S01]  /*ebf0*/  HFMA2.MMA R135, -RZ, RZ, 0, 2.384185791015625e-07 ;  /* 0x00000004ff877435 */ /* 0x000fe200000001ff */
[----:B------:R-:W-:-:S05]  /*ec00*/  MOV R71, R134 ;  /* 0x0000008600477202 */ /* 0x000fca0000000f00 */
[----:B------:R-:W-:-:S04]  /*ec10*/  FADD.FTZ R71, R130, R71 ;  /* 0x0000004782477221 */ /* 0x000fc80000010000 */
[----:B------:R-:W-:-:S07]  /*ec20*/  IMAD.MOV.U32 R136, RZ, RZ, R71 ;  /* 0x000000ffff887224 */ /* 0x000fce00078e0047 */
[----:B------:R-:W-:Y:S05]  /*ec30*/  WARPSYNC.COLLECTIVE R133, `(.L_x_24877) ;  /* 0x0000000085087348 */ /* 0x000fea0003c00000 */
[----:B------:R0:W1:Y:S02]  /*ec40*/  SHFL.BFLY P6, R134, R136, R135, R138 ;  /* 0x0c00008788867389 */ /* 0x00006400000c008a */
[----:B01----:R-:W-:Y:S01]  /*ec50*/  ENDCOLLECTIVE ;  /* 0x000000000000791b */ /* 0x003fe20003800000 */
.L_x_24877:
[----:B------:R-:W-:Y:S02]  /*ec60*/  IMAD.MOV.U32 R135, RZ, RZ, 0x8 ;  /* 0x00000008ff877424 */ /* 0x000fe400078e00ff */
[----:B------:R-:W-:-:S04]  /*ec70*/  IMAD.MOV.U32 R132, RZ, RZ, R134 ;  /* 0x000000ffff847224 */ /* 0x000fc800078e0086 */
[----:B------:R-:W-:-:S05]  /*ec80*/  FADD.FTZ R132, R71, R132 ;  /* 0x0000008447847221 */ /* 0x000fca0000010000 */
[----:B------:R-:W-:-:S07]  /*ec90*/  MOV R136, R132 ;  /* 0x0000008400887202 */ /* 0x000fce0000000f00 */
[----:B------:R-:W-:Y:S05]  /*eca0*/  WARPSYNC.COLLECTIVE R133, `(.L_x_24878) ;  /* 0x0000000085087348 */ /* 0x000fea0003c00000 */
[----:B------:R0:W1:Y:S02]  /*ecb0*/  SHFL.BFLY P6, R134, R136, R135, R138 ;  /* 0x0c00008788867389 */ /* 0x00006400000c008a */
[----:B01----:R-:W-:Y:S01]  /*ecc0*/  ENDCOLLECTIVE ;  /* 0x000000000000791b */ /* 0x003fe20003800000 */
.L_x_24878:
[----:B------:R-:W-:Y:S01]  /*ecd0*/  HFMA2.MMA R135, -RZ, RZ, 0, 9.5367431640625e-07 ;  /* 0x00000010ff877435 */ /* 0x000fe200000001ff */
[----:B------:R-:W-:-:S05]  /*ece0*/  MOV R129, R134 ;  /* 0x0000008600817202 */ /* 0x000fca0000000f00 */
[----:B------:R-:W-:-:S04]  /*ecf0*/  FADD.FTZ R129, R132, R129 ;  /* 0x0000008184817221 */ /* 0x000fc80000010000 */
[----:B------:R-:W-:-:S07]  /*ed00*/  IMAD.MOV.U32 R136, RZ, RZ, R129 ;  /* 0x000000ffff887224 */ /* 0x000fce00078e0081 */
[----:B------:R-:W-:Y:S05]  /*ed10*/  WARPSYNC.COLLECTIVE R133, `(.L_x_24879) ;  /* 0x0000000085087348 */ /* 0x000fea0003c00000 */
[----:B------:R0:W1:Y:S02]  /*ed20*/  SHFL.BFLY P6, R134, R136, R135, R138 ;  /* 0x0c00008788867389 */ /* 0x00006400000c008a */
[----:B01----:R-:W-:Y:S01]  /*ed30*/  ENDCOLLECTIVE ;  /* 0x000000000000791b */ /* 0x003fe20003800000 */
.L_x_24879:
[----:B------:R-:W-:Y:S05]  /*ed40*/  BRA `(.L_x_24880) ;  /* 0xffffffe800187947 */ /* 0x000fea000383ffff */
.L_x_24881:
        /* <DEDUP_REMOVED lines=11> */
.L_x_30320:


//--------------------- .text._ZN10layer_norm13ln_fwd_kernelINS_13Kernel_traitsI6__halfffffjLj4096ELj1ELj1ELj4ELj16ENS_18Kernel_traits_baseILj4096ES2_ffffjLj128EEEEELb1ELb0ELb0ELb1EEEvNS_9FwdParamsE --------------------------
	.section	.text._ZN10layer_norm13ln_fwd_kernelINS_13Kernel_traitsI6__halfffffjLj4096ELj1ELj1ELj4ELj16ENS_18Kernel_traits_baseILj4096ES2_ffffjLj128EEEEELb1ELb0ELb0ELb1EEEvNS_9FwdParamsE,"ax",@progbits
	.align	128
        .global         _ZN10layer_norm13ln_fwd_kernelINS_13Kernel_traitsI6__halfffffjLj4096ELj1ELj1ELj4ELj16ENS_18Kernel_traits_baseILj4096ES2_ffffjLj128EEEEELb1ELb0ELb0ELb1EEEvNS_9FwdParamsE
        .type           _ZN10layer_norm13ln_fwd_kernelINS_13Kernel_traitsI6__halfffffjLj4096ELj1ELj1ELj4ELj16ENS_18Kernel_traits_baseILj4096ES2_ffffjLj128EEEEELb1ELb0ELb0ELb1EEEvNS_9FwdParamsE,@function
        .size           _ZN10layer_norm13ln_fwd_kernelINS_13Kernel_traitsI6__halfffffjLj4096ELj1ELj1ELj4ELj16ENS_18Kernel_traits_baseILj4096ES2_ffffjLj128EEEEELb1ELb0ELb0ELb1EEEvNS_9FwdParamsE,(.L_x_30321 - _ZN10layer_norm13ln_fwd_kernelINS_13Kernel_traitsI6__halfffffjLj4096ELj1ELj1ELj4ELj16ENS_18Kernel_traits_baseILj4096ES2_ffffjLj128EEEEELb1ELb0ELb0ELb1EEEvNS_9FwdParamsE)
        .other          _ZN10layer_norm13ln_fwd_kernelINS_13Kernel_traitsI6__halfffffjLj4096ELj1ELj1ELj4ELj16ENS_18Kernel_traits_baseILj4096ES2_ffffjLj128EEEEELb1ELb0ELb0ELb1EEEvNS_9FwdParamsE,@"STO_CUDA_ENTRY STV_DEFAULT"
_ZN10layer_norm13ln_fwd_kernelINS_13Kernel_traitsI6__halfffffjLj4096ELj1ELj1ELj4ELj16ENS_18Kernel_traits_baseILj4096ES2_ffffjLj128EEEEELb1ELb0ELb0ELb1EEEvNS_9FwdParamsE:
.text._ZN10layer_norm13ln_fwd_kernelINS_13Kernel_traitsI6__halfffffjLj4096ELj1ELj1ELj4ELj16ENS_18Kernel_traits_baseILj4096ES2_ffffjLj128EEEEELb1ELb0ELb0ELb1EEEvNS_9FwdParamsE:
        /* <DEDUP_REMOVED lines=61> */
[----:B------:R-:W-:Y:S01]  /*03d0*/  ISETP.NE.U32.AND P0, PT, RZ, UR10, PT ;  /* 0x0000000aff007c0c */ /* 0x000fe2000bf05070 */
[----:B------:R-:W-:Y:S01]  /*03e0*/  IMAD.SHL.U32 R3, R0, 0x8, RZ ;  /* 0x0000000800037824 */ /* 0x000fe200078e00ff */
[----:B------:R-:W-:Y:S01]  /*03f0*/  LOP3.LUT R4, R9, UR22, R10, 0x96, !PT ;  /* 0x0000001609047c12 */ /* 0x000fe2000f8e960a */
[----:B------:R-:W-:Y:S01]  /*0400*/  IMAD.WIDE.U32 R10, R11, -0x326172a9, RZ ;  /* 0xcd9e8d570b0a7825 */ /* 0x000fe200078e00ff */
[----:B------:R-:W-:Y:S01]  /*0410*/  UIADD3 UR25, UR7, 0x646e171e, URZ ;  /* 0x646e171e07197890 */ /* 0x000fe2000fffe03f */
[----:B------:R-:W-:Y:S02]  /*0420*/  ISETP.NE.AND.EX P0, PT, RZ, UR11, PT, P0 ;  /* 0x0000000bff007c0c */ /* 0x000fe4000bf05300 */
[----:B------:R-:W-:Y:S01]  /*0430*/  LOP3.LUT R18, R3, 0x3f8, RZ, 0xc0, !PT ;  /* 0x000003f803127812 */ /* 0x000fe200078ec0ff */
[----:B------:R-:W-:Y:S01]  /*0440*/  IMAD.WIDE.U32 R4, R4, -0x2daee0ad, RZ ;  /* 0xd2511f5304047825 */ /* 0x000fe200078e00ff */
[----:B------:R-:W-:Y:S01]  /*0450*/  LOP3.LUT R7, R11, UR24, R8, 0x96, !PT ;  /* 0x000000180b077c12 */ /* 0x000fe2000f8e9608 */
[----:B------:R-:W-:Y:S01]  /*0460*/  UIADD3 UR27, UR7, 0x1fd5c5a3, URZ ;  /* 0x1fd5c5a3071b7890 */ /* 0x000fe2000fffe03f */
[----:B------:R-:W-:Y:S01]  /*0470*/  IADD3 R2, P1, R18, UR10, RZ ;  /* 0x0000000a12027c10 */ /* 0x000fe2000ff3e0ff */
[----:B------:R-:W-:Y:S01]  /*0480*/  ULDC UR10, c[0x0][0x214] ;  /* 0x00008500000a7ab9 */ /* 0x000fe20000000800 */
[----:B------:R-:W-:Y:S01]  /*0490*/  LOP3.LUT R8, R5, UR25, R6, 0x96, !PT ;  /* 0x0000001905087c12 */ /* 0x000fe2000f8e9606 */
[----:B------:R-:W-:Y:S01]  /*04a0*/  IMAD.WIDE.U32 R6, R7, -0x2daee0ad, RZ ;  /* 0xd2511f5307067825 */ /* 0x000fe200078e00ff */
[----:B------:R-:W-:-:S04]  /*04b0*/  IADD3.X R3, RZ, UR11, RZ, P1, !PT ;  /* 0x0000000bff037c10 */ /* 0x000fc80008ffe4ff */
[----:B------:R-:W-:Y:S01]  /*04c0*/  LOP3.LUT R11, R7, UR27, R4, 0x96, !PT ;  /* 0x0000001b070b7c12 */ /* 0x000fe2000f8e9604 */
[----:B------:R0:W5:Y:S01]  /*04d0*/  @P0 LDG.E.64 R34, desc[UR4][R2.64] ;  /* 0x0000000402220981 */ /* 0x000162000c1e1b00 */
[----:B------:R-:W-:-:S03]  /*04e0*/  IADD3 R4, P2, R18, UR8, RZ ;  /* 0x0000000812047c10 */ /* 0x000fc6000ff5e0ff */
[----:B------:R0:W5:Y:S04]  /*04f0*/  @P0 LDG.E.64 R24, desc[UR4][R2.64+0x400] ;  /* 0x0004000402180981 */ /* 0x000168000c1e1b00 */
[----:B------:R0:W5:Y:S04]  /*0500*/  @P0 LDG.E.64 R22, desc[UR4][R2.64+0x800] ;  /* 0x0008000402160981 */ /* 0x000168000c1e1b00 */
[----:B------:R0:W5:Y:S04]  /*0510*/  @P0 LDG.E.64 R20, desc[UR4][R2.64+0xc00] ;  /* 0x000c000402140981 */ /* 0x000168000c1e1b00 */
[----:B------:R0:W5:Y:S04]  /*0520*/  @P0 LDG.E.64 R12, desc[UR4][R2.64+0x1000] ;  /* 0x00100004020c0981 */ /* 0x000168000c1e1b00 */
[----:B------:R0:W5:Y:S04]  /*0530*/  @P0 LDG.E.64 R14, desc[UR4][R2.64+0x1400] ;  /* 0x00140004020e0981 */ /* 0x000168000c1e1b00 */
[----:B------:R0:W5:Y:S04]  /*0540*/  @P0 LDG.E.64 R16, desc[UR4][R2.64+0x1800] ;  /* 0x0018000402100981 */ /* 0x000168000c1e1b00 */
[----:B------:R0:W5:Y:S01]  /*0550*/  @P0 LDG.E.64 R18, desc[UR4][R2.64+0x1c00] ;  /* 0x001c000402120981 */ /* 0x000162000c1e1b00 */
[----:B------:R-:W-:Y:S01]  /*0560*/  UIADD3 UR26, UR6, 0x5384540f, URZ ;  /* 0x5384540f061a7890 */ /* 0x000fe2000fffe03f */
[----:B------:R-:W-:Y:S01]  /*0570*/  IMAD.WIDE.U32 R8, R8, -0x326172a9, RZ ;  /* 0xcd9e8d5708087825 */ /* 0x000fe200078e00ff */
[----:B------:R-:W-:-:S04]  /*0580*/  ISETP.GE.AND P1, PT, R114, UR10, PT ;  /* 0x0000000a72007c0c */ /* 0x000fc8000bf26270 */
        /* <DEDUP_REMOVED lines=17> */
[----:B------:R-:W-:Y:S01]  /*06a0*/  UIADD3 UR30, UR6, -0x700cb87f, URZ ;  /* 0x8ff34781061e7890 */ /* 0x000fe2000fffe03f */
[----:B-----5:R-:W-:Y:S01]  /*06b0*/  @!P0 CS2R R34, SRZ ;  /* 0x0000000000228805 */ /* 0x020fe2000001ff00 */
[----:B------:R-:W-:Y:S01]  /*06c0*/  UIADD3 UR31, UR7, -0x695add53, URZ ;  /* 0x96a522ad071f7890 */ /* 0x000fe2000fffe03f */
[----:B------:R-:W-:-:S02]  /*06d0*/  @!P0 CS2R R24, SRZ ;  /* 0x0000000000188805 */ /* 0x000fc4000001ff00 */
[----:B------:R-:W-:Y:S02]  /*06e0*/  @!P0 CS2R R22, SRZ ;  /* 0x0000000000168805 */ /* 0x000fe4000001ff00 */
[----:B------:R-:W-:Y:S02]  /*06f0*/  @!P0 CS2R R20, SRZ ;  /* 0x0000000000148805 */ /* 0x000fe4000001ff00 */
[----:B------:R-:W-:Y:S02]  /*0700*/  @!P0 CS2R R12, SRZ ;  /* 0x00000000000c8805 */ /* 0x000fe4000001ff00 */
[----:B------:R-:W-:Y:S02]  /*0710*/  @!P0 CS2R R14, SRZ ;  /* 0x00000000000e8805 */ /* 0x000fe4000001ff00 */
[----:B------:R-:W-:Y:S02]  /*0720*/  @!P0 CS2R R16, SRZ ;  /* 0x0000000000108805 */ /* 0x000fe4000001ff00 */
[----:B------:R-:W-:Y:S01]  /*0730*/  @!P0 CS2R R18, SRZ ;  /* 0x0000000000128805 */ /* 0x000fe2000001ff00 */
[----:B------:R-:W-:Y:S01]  /*0740*/  IMAD R2, R11, -0x326172a9, RZ ;  /* 0xcd9e8d570b027824 */ /* 0x000fe200078e02ff */
[--C-:B------:R-:W-:Y:S01]  /*0750*/  SHF.R.U64 R71, R34, 0x10, R35.reuse ;  /* 0x0000001022477819 */ /* 0x100fe20000001223 */
[----:B------:R-:W-:Y:S01]  /*0760*/  IMAD.HI.U32 R7, R68, -0x326172a9, RZ ;  /* 0xcd9e8d5744077827 */ /* 0x000fe200078e00ff */
[----:B------:R-:W-:Y:S01]  /*0770*/  SHF.R.U32.HI R72, RZ, 0x10, R35 ;  /* 0x00000010ff487819 */ /* 0x000fe20000011623 */
[----:B------:R-:W-:Y:S01]  /*0780*/  ULDC.64 UR8, c[0x0][0x270] ;  /* 0x00009c0000087ab9 */ /* 0x000fe20000000a00 */
[--C-:B------:R-:W-:Y:S01]  /*0790*/  SHF.R.U64 R73, R24, 0x10, R25.reuse ;  /* 0x0000001018497819 */ /* 0x100fe20000001219 */
[----:B------:R-:W-:Y:S01]  /*07a0*/  IMAD R3, R10, -0x2daee0ad, RZ ;  /* 0xd2511f530a037824 */ /* 0x000fe200078e02ff */
[----:B------:R-:W-:Y:S01]  /*07b0*/  LOP3.LUT R2, R7, UR30, R2, 0x96, !PT ;  /* 0x0000001e07027c12 */ /* 0x000fe2000f8e9602 */
[----:B------:R-:W-:Y:S01]  /*07c0*/  IMAD.HI.U32 R6, R70, -0x2daee0ad, RZ ;  /* 0xd2511f5346067827 */ /* 0x000fe200078e00ff */
[----:B------:R-:W-:Y:S01]  /*07d0*/  SHF.R.U32.HI R74, RZ, 0x10, R25 ;  /* 0x00000010ff4a7819 */ /* 0x000fe20000011619 */
[----:B------:R-:W-:Y:S01]  /*07e0*/  HFMA2.MMA R122, -RZ, RZ, 0, 5.9604644775390625e-08 ;  /* 0x00000001ff7a7435 */ /* 0x000fe200000001ff */
[----:B------:R-:W-:Y:S01]  /*07f0*/  SHF.R.U64 R75, R22, 0x10, R23 ;  /* 0x00000010164b7819 */ /* 0x000fe20000001217 */
[----:B------:R-:W-:Y:S01]  /*0800*/  HADD2.F32 R7, -RZ, R25.H0_H0 ;  /* 0x20000019ff077230 */ /* 0x000fe20000004100 */
[----:B------:R-:W-:Y:S01]  /*0810*/  LOP3.LUT R3, R6, UR31, R3, 0x96, !PT ;  /* 0x0000001f06037c12 */ /* 0x000fe2000f8e9603 */
        /* <DEDUP_REMOVED lines=10> */
[----:B------:R-:W-:Y:S01]  /*08c0*/  UISETP.NE.U32.AND UP0, UPT, UR8, URZ, UPT ;  /* 0x0000003f0800728c */ /* 0x000fe2000bf05070 */
        /* <DEDUP_REMOVED lines=20> */
[----:B------:R-:W-:Y:S01]  /*0a10*/  UISETP.NE.AND UP1, UPT, UR8, URZ, UPT ;  /* 0x0000003f0800728c */ /* 0x000fe2000bf25270 */
[----:B------:R-:W-:Y:S01]  /*0a20*/  IMAD R68, R68, -0x326172a9, RZ ;  /* 0xcd9e8d5744447824 */ /* 0x000fe200078e02ff */
[----:B------:R-:W-:Y:S01]  /*0a30*/  ULDC UR11, c[0x0][0x290] ;  /* 0x0000a400000b7ab9 */ /* 0x000fe20000000800 */
[----:B------:R-:W-:Y:S01]  /*0a40*/  IMAD R70, R70, -0x2daee0ad, RZ ;  /* 0xd2511f5346467824 */ /* 0x000fe200078e02ff */
[----:B------:R-:W-:Y:S01]  /*0a50*/  ULDC.64 UR12, c[0x0][0x210] ;  /* 0x00008400000c7ab9 */ /* 0x000fe20000000a00 */
[----:B------:R-:W-:-:S02]  /*0a60*/  IMAD.MOV.U32 R69, RZ, RZ, RZ ;  /* 0x000000ffff457224 */ /* 0x000fc400078e00ff */
        /* <DEDUP_REMOVED lines=64> */
.L_x_25107:
[----:B---3--:R-:W0:Y:S01]  /*0e70*/  LDC.64 R36, c[0x0][0x230] ;  /* 0x00008c00ff247b82 */ /* 0x008e220000000a00 */
[----:B------:R-:W-:Y:S01]  /*0e80*/  IMAD R32, R114, UR10, RZ ;  /* 0x0000000a72207c24 */ /* 0x000fe2000f8e02ff */
[----:B------:R-:W-:Y:S01]  /*0e90*/  PLOP3.LUT P1, PT, PT, PT, UP0, 0x80, 0x0 ;  /* 0x000000000000781c */ /* 0x000fe20003f2f008 */
[----:B------:R-:W-:Y:S01]  /*0ea0*/  @UP0 ULDC.64 UR8, c[0x0][0x270] ;  /* 0x00009c0000080ab9 */ /* 0x000fe20000000a00 */
[----:B------:R-:W-:Y:S01]  /*0eb0*/  PLOP3.LUT P2, PT, PT, PT, UP0, 0x80, 0x0 ;  /* 0x000000000000781c */ /* 0x000fe20003f4f008 */
[----:B------:R-:W-:Y:S01]  /*0ec0*/  IMAD.U32 R41, RZ, RZ, UR9 ;  /* 0x00000009ff297e24 */ /* 0x000fe2000f8e00ff */
[----:B------:R-:W-:Y:S02]  /*0ed0*/  SHF.R.S32.HI R33, RZ, 0x1f, R32 ;  /* 0x0000001fff217819 */ /* 0x000fe40000011420 */
[----:B------:R-:W1:Y:S01]  /*0ee0*/  LDC.64 R64, c[0x0][0x220] ;  /* 0x00008800ff407b82 */ /* 0x000e620000000a00 */
[----:B------:R-:W-:Y:S02]  /*0ef0*/  MOV R40, UR8 ;  /* 0x0000000800287c02 */ /* 0x000fe40008000f00 */
[----:B------:R-:W-:-:S02]  /*0f00*/  LEA.HI R33, R33, R32, RZ, 0x2 ;  /* 0x0000002021217211 */ /* 0x000fc400078f10ff */
[----:B------:R-:W-:Y:S02]  /*0f10*/  LOP3.LUT R32, R0, 0x7f, RZ, 0xc0, !PT ;  /* 0x0000007f00207812 */ /* 0x000fe400078ec0ff */
[----:B------:R-:W-:Y:S01]  /*0f20*/  MOV R123, 0x3f800000 ;  /* 0x3f800000007b7802 */ /* 0x000fe20000000f00 */
[----:B------:R-:W-:Y:S01]  /*0f30*/  @P1 IMAD.WIDE R40, R114, 0x4, R40 ;  /* 0x0000000472281825 */ /* 0x000fe200078e0228 */
[----:B------:R-:W-:-:S04]  /*0f40*/  LEA.HI.SX32 R115, R33, R32, 0x1e ;  /* 0x0000002021737211 */ /* 0x000fc800078ff2ff */
[----:B------:R2:W5:Y:S01]  /*0f50*/  @P2 LDG.E R123, desc[UR4][R40.64] ;  /* 0x00000004287b2981 */ /* 0x000562000c1e1900 */
[----:B0-----:R-:W-:-:S04]  /*0f60*/  ISETP.NE.U32.AND P0, PT, R36, RZ, PT ;  /* 0x000000ff2400720c */ /* 0x001fc80003f05070 */
[----:B------:R-:W-:Y:S01]  /*0f70*/  ISETP.NE.AND.EX P0, PT, R37, RZ, PT, P0 ;  /* 0x000000ff2500720c */ /* 0x000fe20003f05300 */
[----:B-1----:R-:W-:-:S06]  /*0f80*/  IMAD.WIDE.U32 R32, R115, 0x10, R64 ;  /* 0x0000001073207825 */ /* 0x002fcc00078e0040 */
[----:B------:R-:W5:Y:S06]  /*0f90*/  LDG.E.128 R32, desc[UR4][R32.64] ;  /* 0x0000000420207981 */ /* 0x000f6c000c1e1d00 */
[----:B------:R-:W0:Y:S02]  /*0fa0*/  @P0 LDC.64 R38, c[0x0][0x230] ;  /* 0x00008c00ff260b82 */ /* 0x000e240000000a00 */
[----:B0-----:R-:W-:-:S05]  /*0fb0*/  @P0 IMAD.WIDE.U32 R38, R115, 0x10, R38 ;  /* 0x0000001073260825 */ /* 0x001fca00078e0026 */
        /* <DEDUP_REMOVED lines=13> */
.L_x_24883:
[----:B------:R-:W-:-:S07]  /*1090*/  IMAD.MOV.U32 R44, RZ, RZ, R68 ;  /* 0x000000ffff2c7224 */ /* 0x000fce00078e0044 */
.L_x_24884:
[----:B------:R-:W-:Y:S05]  /*10a0*/  BSYNC B0 ;  /* 0x0000000000007941 */ /* 0x000fea0003800000 */
.L_x_24882:
        /* <DEDUP_REMOVED lines=16> */
.L_x_24888:
[----:B------:R-:W-:Y:S05]  /*11b0*/  BSYNC B1 ;  /* 0x0000000000017941 */ /* 0x000fea0003800000 */
.L_x_24887:
        /* <DEDUP_REMOVED lines=44> */
.L_x_24886:
[----:B------:R-:W-:Y:S05]  /*1480*/  BSYNC B0 ;  /* 0x0000000000007941 */ /* 0x000fea0003800000 */
.L_x_24885:
[----:B------:R-:W0:Y:S01]  /*1490*/  LDC R124, c[0x0][0x298] ;  /* 0x0000a600ff7c7b82 */ /* 0x000e220000000800 */
[----:B------:R-:W-:Y:S01]  /*14a0*/  HFMA2.MMA R126, -RZ, RZ, 0.1171875, 0 ;  /* 0x2f800000ff7e7435 */ /* 0x000fe200000001ff */
[----:B------:R-:W-:Y:S01]  /*14b0*/  I2FP.F32.U32 R39, R44 ;  /* 0x0000002c00277245 */ /* 0x000fe20000201000 */
[----:B-----5:R-:W-:Y:S01]  /*14c0*/  FMUL.FTZ R41, R32, R123 ;  /* 0x0000007b20297220 */ /* 0x020fe20000410000 */
[----:B------:R-:W-:Y:S01]  /*14d0*/  ISETP.NE.U32.AND P1, PT, R36, RZ, PT ;  /* 0x000000ff2400720c */ /* 0x000fe20003f25070 */
[----:B------:R-:W-:Y:S01]  /*14e0*/  BSSY B0, `(.L_x_24889) ;  /* 0x0000014000007945 */ /* 0x000fe20003800000 */
[C---:B------:R-:W-:Y:S01]  /*14f0*/  ISETP.NE.AND P3, PT, R42.reuse, 0x1, PT ;  /* 0x000000012a00780c */ /* 0x040fe20003f65270 */
[----:B------:R-:W-:Y:S01]  /*1500*/  VIADD R36, R42, 0x1 ;  /* 0x000000012a247836 */ /* 0x000fe20000000000 */
[----:B------:R-:W1:Y:S01]  /*1510*/  LDC R125, c[0x0][0x294] ;  /* 0x0000a500ff7d7b82 */ /* 0x000e620000000800 */
[----:B------:R-:W-:Y:S02]  /*1520*/  ISETP.NE.AND.EX P1, PT, R37, RZ, PT, P1 ;  /* 0x000000ff2500720c */ /* 0x000fe40003f25310 */
        /* <DEDUP_REMOVED lines=14> */
.L_x_24890:
[----:B------:R-:W-:-:S07]  /*1610*/  IMAD.MOV.U32 R32, RZ, RZ, R68 ;  /* 0x000000ffff207224 */ /* 0x000fce00078e0044 */
.L_x_24891:
[----:B------:R-:W-:Y:S05]  /*1620*/  BSYNC B0 ;  /* 0x0000000000007941 */ /* 0x000fea0003800000 */
.L_x_24889:
        /* <DEDUP_REMOVED lines=16> */
.L_x_24895:
[----:B------:R-:W-:Y:S05]  /*1730*/  BSYNC B1 ;  /* 0x0000000000017941 */ /* 0x000fea0003800000 */
.L_x_24894:
        /* <DEDUP_REMOVED lines=44> */
.L_x_24893:
[----:B------:R-:W-:Y:S05]  /*1a00*/  BSYNC B0 ;  /* 0x0000000000007941 */ /* 0x000fea0003800000 */
.L_x_24892:
        /* <DEDUP_REMOVED lines=19> */
.L_x_24897:
[----:B------:R-:W-:-:S07]  /*1b40*/  MOV R40, R68 ;  /* 0x0000004400287202 */ /* 0x000fce0000000f00 */
.L_x_24898:
[----:B------:R-:W-:Y:S05]  /*1b50*/  BSYNC B0 ;  /* 0x0000000000007941 */ /* 0x000fea0003800000 */
.L_x_24896:
        /* <DEDUP_REMOVED lines=16> */
.L_x_24902:
[----:B------:R-:W-:Y:S05]  /*1c60*/  BSYNC B1 ;  /* 0x0000000000017941 */ /* 0x000fea0003800000 */
.L_x_24901:
        /* <DEDUP_REMOVED lines=44> */
.L_x_24900:
[----:B------:R-:W-:Y:S05]  /*1f30*/  BSYNC B0 ;  /* 0x0000000000007941 */ /* 0x000fea0003800000 */
.L_x_24899:
        /* <DEDUP_REMOVED lines=19> */
.L_x_24904:
[----:B------:R-:W-:-:S07]  /*2070*/  IMAD.MOV.U32 R34, RZ, RZ, R68 ;  /* 0x000000ffff227224 */ /* 0x000fce00078e0044 */
.L_x_24905:
[----:B------:R-:W-:Y:S05]  /*2080*/  BSYNC B0 ;  /* 0x0000000000007941 */ /* 0x000fea0003800000 */
.L_x_24903:
        /* <DEDUP_REMOVED lines=16> */
.L_x_24909:
[----:B------:R-:W-:Y:S05]  /*2190*/  BSYNC B1 ;  /* 0x0000000000017941 */ /* 0x000fea0003800000 */
.L_x_24908:
        /* <DEDUP_REMOVED lines=44> */
.L_x_24907:
[----:B------:R-:W-:Y:S05]  /*2460*/  BSYNC B0 ;  /* 0x0000000000007941 */ /* 0x000fea0003800000 */
.L_x_24906:
[----:B------:R-:W-:Y:S01]  /*2470*/  I2FP.F32.U32 R37, R34 ;  /* 0x0000002200257245 */ /* 0x000fe20000201000 */
[----:B------:R-:W0:Y:S01]  /*2480*/  LDC.64 R102, c[0x0][0x238] ;  /* 0x00008e00ff667b82 */ /* 0x000e220000000a00 */
[----:B------:R-:W-:Y:S01]  /*2490*/  FMUL.FTZ R35, R35, R123 ;  /* 0x0000007b23237220 */ /* 0x000fe20000410000 */
[----:B------:R-:W-:Y:S02]  /*24a0*/  SEL R36, RZ, 0x100, P3 ;  /* 0x00000100ff247807 */ /* 0x000fe40001800000 */
[----:B------:R-:W-:Y:S01]  /*24b0*/  FFMA.FTZ R34, R37, R126, 1.1641532182693481445e-10 ;  /* 0x2f00000025227423 */ /* 0x000fe2000001007e */
[----:B------:R-:W-:Y:S01]  /*24c0*/  SEL R37, RZ, 0x10000, P4 ;  /* 0x00010000ff257807 */ /* 0x000fe20002000000 */
[----:B------:R-:W-:Y:S01]  /*24d0*/  FMUL.FTZ R35, R35, R124 ;  /* 0x0000007c23237220 */ /* 0x000fe20000410000 */
[----:B------:R-:W-:Y:S01]  /*24e0*/  IADD3 R43, R115, 0x80, RZ ;  /* 0x00000080732b7810 */ /* 0x000fe20007ffe0ff */
[----:B------:R-:W1:Y:S01]  /*24f0*/  @P0 LDC.64 R32, c[0x0][0x230] ;  /* 0x00008c00ff200b82 */ /* 0x000e620000000a00 */
[----:B------:R-:W-:-:S04]  /*2500*/  FSETP.GTU.FTZ.AND P5, PT, R34, R125, PT ;  /* 0x0000007d2200720b */ /* 0x000fc80003fbc000 */
[----:B------:R-:W-:Y:S02]  /*2510*/  SEL R34, RZ, 0x1000000, P5 ;  /* 0x01000000ff227807 */ /* 0x000fe40002800000 */
[----:B------:R-:W-:Y:S01]  /*2520*/  FSEL R59, R35, RZ, !P5 ;  /* 0x000000ff233b7208 */ /* 0x000fe20006800000 */
[----:B------:R-:W2:Y:S01]  /*2530*/  LDC.64 R100, c[0x0][0x240] ;  /* 0x00009000ff647b82 */ /* 0x000ea20000000a00 */
[----:B------:R-:W-:Y:S02]  /*2540*/  IADD3 R34, R36, R34, R37 ;  /* 0x0000002224227210 */ /* 0x000fe40007ffe025 */
[----:B------:R-:W-:Y:S01]  /*2550*/  SEL R37, RZ, 0x1, P2 ;  /* 0x00000001ff257807 */ /* 0x000fe20001000000 */
[----:B------:R-:W-:-:S04]  /*2560*/  @P1 FADD.FTZ R59, R63, R59 ;  /* 0x0000003b3f3b1221 */ /* 0x000fc80000010000 */
[----:B------:R-:W-:Y:S02]  /*2570*/  IMAD.IADD R45, R34, 0x1, R37 ;  /* 0x00000001222d7824 */ /* 0x000fe400078e0225 */
[----:B0-----:R-:W-:-:S05]  /*2580*/  IMAD.WIDE.U32 R38, R115, 0x10, R102 ;  /* 0x0000001073267825 */ /* 0x001fca00078e0066 */
[----:B------:R0:W-:Y:S01]  /*2590*/  STG.E.128 desc[UR4][R38.64], R56 ;  /* 0x0000003826007986 */ /* 0x0001e2000c101d04 */
[----:B-1----:R-:W-:-:S04]  /*25a0*/  @P0 IMAD.WIDE.U32 R40, R43, 0x10, R32 ;  /* 0x000000102b280825 */ /* 0x002fc800078e0020 */
[----:B------:R-:W-:-:S04]  /*25b0*/  IMAD.WIDE.U32 R32, R43, 0x10, R64 ;  /* 0x000000102b207825 */ /* 0x000fc800078e0040 */
[----:B--2---:R-:W-:-:S05]  /*25c0*/  IMAD.WIDE.U32 R36, R115, 0x4, R100 ;  /* 0x0000000473247825 */ /* 0x004fca00078e0064 */
[----:B------:R0:W-:Y:S04]  /*25d0*/  STG.E desc[UR4][R36.64], R45 ;  /* 0x0000002d24007986 */ /* 0x0001e8000c101904 */
        /* <DEDUP_REMOVED lines=14> */
.L_x_24911:
[----:B------:R-:W-:-:S07]  /*26c0*/  MOV R44, R68 ;  /* 0x00000044002c7202 */ /* 0x000fce0000000f00 */
.L_x_24912:
[----:B------:R-:W-:Y:S05]  /*26d0*/  BSYNC B0 ;  /* 0x0000000000007941 */ /* 0x000fea0003800000 */
.L_x_24910:
        /* <DEDUP_REMOVED lines=16> */
.L_x_24916:
[----:B------:R-:W-:Y:S05]  /*27e0*/  BSYNC B1 ;  /* 0x0000000000017941 */ /* 0x000fea0003800000 */
.L_x_24915:
        /* <DEDUP_REMOVED lines=44> */
.L_x_24914:
[----:B------:R-:W-:Y:S05]  /*2ab0*/  BSYNC B0 ;  /* 0x0000000000007941 */ /* 0x000fea0003800000 */
.L_x_24913:
[----:B------:R-:W-:Y:S01]  /*2ac0*/  I2FP.F32.U32 R37, R44 ;  /* 0x0000002c00257245 */ /* 0x000fe20000201000 */
[----:B-----5:R-:W-:Y:S01]  /*2ad0*/  FMUL.FTZ R39, R32, R123 ;  /* 0x0000007b20277220 */ /* 0x020fe20000410000 */
        /* <DEDUP_REMOVED lines=17> */
.L_x_24918:
[----:B------:R-:W-:-:S07]  /*2bf0*/  IMAD.MOV.U32 R32, RZ, RZ, R68 ;  /* 0x000000ffff207224 */ /* 0x000fce00078e0044 */
.L_x_24919:
[----:B------:R-:W-:Y:S05]  /*2c00*/  BSYNC B0 ;  /* 0x0000000000007941 */ /* 0x000fea0003800000 */
.L_x_24917:
        /* <DEDUP_REMOVED lines=16> */
.L_x_24923:
[----:B------:R-:W-:Y:S05]  /*2d10*/  BSYNC B1 ;  /* 0x0000000000017941 */ /* 0x000fea0003800000 */
.L_x_24922:
        /* <DEDUP_REMOVED lines=44> */
.L_x_24921:
[----:B------:R-:W-:Y:S05]  /*2fe0*/  BSYNC B0 ;  /* 0x0000000000007941 */ /* 0x000fea0003800000 */
.L_x_24920:
        /* <DEDUP_REMOVED lines=19> */
.L_x_24925:
[----:B------:R-:W-:-:S07]  /*3120*/  IMAD.MOV.U32 R40, RZ, RZ, R68 ;  /* 0x000000ffff287224 */ /* 0x000fce00078e0044 */
.L_x_24926:
[----:B------:R-:W-:Y:S05]  /*3130*/  BSYNC B0 ;  /* 0x0000000000007941 */ /* 0x000fea0003800000 */
.L_x_24924:
        /* <DEDUP_REMOVED lines=16> */
.L_x_24930:
[----:B------:R-:W-:Y:S05]  /*3240*/  BSYNC B1 ;  /* 0x0000000000017941 */ /* 0x000fea0003800000 */
.L_x_24929:
        /* <DEDUP_REMOVED lines=44> */
.L_x_24928:
[----:B------:R-:W-:Y:S05]  /*3510*/  BSYNC B0 ;  /* 0x0000000000007941 */ /* 0x000fea0003800000 */
.L_x_24927:
        /* <DEDUP_REMOVED lines=19> */
.L_x_24932:
[----:B------:R-:W-:-:S07]  /*3650*/  IMAD.MOV.U32 R34, RZ, RZ, R68 ;  /* 0x000000ffff227224 */ /* 0x000fce00078e0044 */
.L_x_24933:
[----:B------:R-:W-:Y:S05]  /*3660*/  BSYNC B0 ;  /* 0x0000000000007941 */ /* 0x000fea0003800000 */
.L_x_24931:
        /* <DEDUP_REMOVED lines=16> */
.L_x_24937:
[----:B------:R-:W-:Y:S05]  /*3770*/  BSYNC B1 ;  /* 0x0000000000017941 */ /* 0x000fea0003800000 */
.L_x_24936:
        /* <DEDUP_REMOVED lines=44> */
.L_x_24935:
[----:B------:R-:W-:Y:S05]  /*3a40*/  BSYNC B0 ;  /* 0x0000000000007941 */ /* 0x000fea0003800000 */
.L_x_24934:
[----:B------:R-:W-:Y:S01]  /*3a50*/  I2FP.F32.U32 R37, R34 ;  /* 0x0000002200257245 */ /* 0x000fe20000201000 */
[----:B------:R-:W0:Y:S01]  /*3a60*/  @P0 LDC.64 R32, c[0x0][0x230] ;  /* 0x00008c00ff200b82 */ /* 0x000e220000000a00 */
[----:B------:R-:W-:Y:S01]  /*3a70*/  FMUL.FTZ R35, R35, R123 ;  /* 0x0000007b23237220 */ /* 0x000fe20000410000 */
[----:B------:R-:W-:Y:S01]  /*3a80*/  SEL R36, RZ, 0x100, P3 ;  /* 0x00000100ff247807 */ /* 0x000fe20001800000 */
[----:B------:R-:W-:-:S04]  /*3a90*/  IMAD.WIDE.U32 R38, R43, 0x10, R102 ;  /* 0x000000102b267825 */ /* 0x000fc800078e0066 */
[----:B------:R-:W-:Y:S01]  /*3aa0*/  FFMA.FTZ R34, R37, R126, 1.1641532182693481445e-10 ;  /* 0x2f00000025227423 */ /* 0x000fe2000001007e */
[----:B------:R-:W-:Y:S01]  /*3ab0*/  SEL R37, RZ, 0x10000, P4 ;  /* 0x00010000ff257807 */ /* 0x000fe20002000000 */
[----:B------:R-:W-:Y:S01]  /*3ac0*/  FMUL.FTZ R35, R35, R124 ;  /* 0x0000007c23237220 */ /* 0x000fe20000410000 */
[----:B------:R-:W-:Y:S02]  /*3ad0*/  IADD3 R127, R115, 0x100, RZ ;  /* 0x00000100737f7810 */ /* 0x000fe40007ffe0ff */
[----:B------:R-:W-:-:S04]  /*3ae0*/  FSETP.GTU.FTZ.AND P5, PT, R34, R125, PT ;  /* 0x0000007d2200720b */ /* 0x000fc80003fbc000 */
[----:B------:R-:W-:Y:S02]  /*3af0*/  SEL R34, RZ, 0x1000000, P5 ;  /* 0x01000000ff227807 */ /* 0x000fe40002800000 */
[----:B------:R-:W-:Y:S02]  /*3b00*/  FSEL R55, R35, RZ, !P5 ;  /* 0x000000ff23377208 */ /* 0x000fe40006800000 */
[----:B------:R-:W-:Y:S02]  /*3b10*/  IADD3 R34, R36, R34, R37 ;  /* 0x0000002224227210 */ /* 0x000fe40007ffe025 */
[----:B------:R-:W-:Y:S01]  /*3b20*/  SEL R37, RZ, 0x1, P2 ;  /* 0x00000001ff257807 */ /* 0x000fe20001000000 */
[----:B------:R-:W-:-:S04]  /*3b30*/  @P1 FADD.FTZ R55, R63, R55 ;  /* 0x000000373f371221 */ /* 0x000fc80000010000 */
[----:B------:R-:W-:Y:S01]  /*3b40*/  IMAD.IADD R45, R34, 0x1, R37 ;  /* 0x00000001222d7824 */ /* 0x000fe200078e0225 */
[----:B------:R1:W-:Y:S01]  /*3b50*/  STG.E.128 desc[UR4][R38.64], R52 ;  /* 0x0000003426007986 */ /* 0x0003e2000c101d04 */
[----:B0-----:R-:W-:-:S04]  /*3b60*/  @P0 IMAD.WIDE.U32 R40, R127, 0x10, R32 ;  /* 0x000000107f280825 */ /* 0x001fc800078e0020 */
[----:B------:R-:W-:-:S04]  /*3b70*/  IMAD.WIDE.U32 R36, R43, 0x4, R100 ;  /* 0x000000042b247825 */ /* 0x000fc800078e0064 */
[----:B------:R-:W-:Y:S01]  /*3b80*/  IMAD.WIDE.U32 R32, R127, 0x10, R64 ;  /* 0x000000107f207825 */ /* 0x000fe200078e0040 */
[----:B------:R1:W-:Y:S04]  /*3b90*/  STG.E desc[UR4][R36.64], R45 ;  /* 0x0000002d24007986 */ /* 0x0003e8000c101904 */
        /* <DEDUP_REMOVED lines=14> */
.L_x_24939:
[----:B------:R-:W-:-:S07]  /*3c80*/  MOV R43, R68 ;  /* 0x00000044002b7202 */ /* 0x000fce0000000f00 */
.L_x_24940:
[----:B------:R-:W-:Y:S05]  /*3c90*/  BSYNC B0 ;  /* 0x0000000000007941 */ /* 0x000fea0003800000 */
.L_x_24938:
        /* <DEDUP_REMOVED lines=16> */
.L_x_24944:
[----:B------:R-:W-:Y:S05]  /*3da0*/  BSYNC B1 ;  /* 0x0000000000017941 */ /* 0x000fea0003800000 */
.L_x_24943:
        /* <DEDUP_REMOVED lines=44> */
.L_x_24942:
[----:B------:R-:W-:Y:S05]  /*4070*/  BSYNC B0 ;  /* 0x0000000000007941 */ /* 0x000fea0003800000 */
.L_x_24941:
        /* <DEDUP_REMOVED lines=19> */
.L_x_24946:
[----:B------:R-:W-:-:S07]  /*41b0*/  MOV R32, R68 ;  /* 0x0000004400207202 */ /* 0x000fce0000000f00 */
.L_x_24947:
[----:B------:R-:W-:Y:S05]  /*41c0*/  BSYNC B0 ;  /* 0x0000000000007941 */ /* 0x000fea0003800000 */
.L_x_24945:
        /* <DEDUP_REMOVED lines=16> */
.L_x_24951:
[----:B------:R-:W-:Y:S05]  /*42d0*/  BSYNC B1 ;  /* 0x0000000000017941 */ /* 0x000fea0003800000 */
.L_x_24950:
        /* <DEDUP_REMOVED lines=44> */
.L_x_24949:
[----:B------:R-:W-:Y:S05]  /*45a0*/  BSYNC B0 ;  /* 0x0000000000007941 */ /* 0x000fea0003800000 */
.L_x_24948:
        /* <DEDUP_REMOVED lines=19> */
.L_x_24953:
[----:B------:R-:W-:-:S07]  /*46e0*/  MOV R40, R68 ;  /* 0x0000004400287202 */ /* 0x000fce0000000f00 */
.L_x_24954:
[----:B------:R-:W-:Y:S05]  /*46f0*/  BSYNC B0 ;  /* 0x0000000000007941 */ /* 0x000fea0003800000 */
.L_x_24952:
        /* <DEDUP_REMOVED lines=16> */
.L_x_24958:
[----:B------:R-:W-:Y:S05]  /*4800*/  BSYNC B1 ;  /* 0x0000000000017941 */ /* 0x000fea0003800000 */
.L_x_24957:
        /* <DEDUP_REMOVED lines=44> */
.L_x_24956:
[----:B------:R-:W-:Y:S05]  /*4ad0*/  BSYNC B0 ;  /* 0x0000000000007941 */ /* 0x000fea0003800000 */
.L_x_24955:
        /* <DEDUP_REMOVED lines=19> */
.L_x_24960:
[----:B------:R-:W-:-:S07]  /*4c10*/  MOV R34, R68 ;  /* 0x0000004400227202 */ /* 0x000fce0000000f00 */
.L_x_24961:
[----:B------:R-:W-:Y:S05]  /*4c20*/  BSYNC B0 ;  /* 0x0000000000007941 */ /* 0x000fea0003800000 */
.L_x_24959:
        /* <DEDUP_REMOVED lines=16> */
.L_x_24965:
[----:B------:R-:W-:Y:S05]  /*4d30*/  BSYNC B1 ;  /* 0x0000000000017941 */ /* 0x000fea0003800000 */
.L_x_24964:
        /* <DEDUP_REMOVED lines=44> */
.L_x_24963:
[----:B------:R-:W-:Y:S05]  /*5000*/  BSYNC B0 ;  /* 0x0000000000007941 */ /* 0x000fea0003800000 */
.L_x_24962:
[----:B------:R-:W0:Y:S01]  /*5010*/  @P0 LDC.64 R32, c[0x0][0x230] ;  /* 0x00008c00ff200b82 */ /* 0x000e220000000a00 */
[----:B------:R-:W-:Y:S01]  /*5020*/  I2FP.F32.U32 R37, R34 ;  /* 0x0000002200257245 */ /* 0x000fe20000201000 */
[----:B------:R-:W-:Y:S01]  /*5030*/  FMUL.FTZ R35, R35, R123 ;  /* 0x0000007b23237220 */ /* 0x000fe20000410000 */
[----:B------:R-:W-:Y:S01]  /*5040*/  SEL R36, RZ, 0x100, P3 ;  /* 0x00000100ff247807 */ /* 0x000fe20001800000 */
[----:B------:R-:W-:Y:S01]  /*5050*/  IMAD.WIDE.U32 R38, R127, 0x10, R102 ;  /* 0x000000107f267825 */ /* 0x000fe200078e0066 */
[----:B------:R-:W-:-:S03]  /*5060*/  IADD3 R129, R115, 0x180, RZ ;  /* 0x0000018073817810 */ /* 0x000fc60007ffe0ff */
[----:B------:R-:W-:Y:S01]  /*5070*/  FFMA.FTZ R34, R37, R126, 1.1641532182693481445e-10 ;  /* 0x2f00000025227423 */ /* 0x000fe2000001007e */
[----:B------:R-:W-:Y:S01]  /*5080*/  FMUL.FTZ R35, R35, R124 ;  /* 0x0000007c23237220 */ /* 0x000fe20000410000 */
[----:B------:R-:W-:-:S03]  /*5090*/  SEL R37, RZ, 0x10000, P4 ;  /* 0x00010000ff257807 */ /* 0x000fc60002000000 */
[----:B------:R-:W-:-:S04]  /*50a0*/  FSETP.GTU.FTZ.AND P5, PT, R34, R125, PT ;  /* 0x0000007d2200720b */ /* 0x000fc80003fbc000 */
[----:B------:R-:W-:Y:S02]  /*50b0*/  SEL R34, RZ, 0x1000000, P5 ;  /* 0x01000000ff227807 */ /* 0x000fe40002800000 */
[----:B------:R-:W-:Y:S02]  /*50c0*/  FSEL R51, R35, RZ, !P5 ;  /* 0x000000ff23337208 */ /* 0x000fe40006800000 */
[----:B------:R-:W-:Y:S02]  /*50d0*/  IADD3 R34, R36, R34, R37 ;  /* 0x0000002224227210 */ /* 0x000fe40007ffe025 */
[----:B------:R-:W-:Y:S01]  /*50e0*/  SEL R37, RZ, 0x1, P2 ;  /* 0x00000001ff257807 */ /* 0x000fe20001000000 */
[----:B------:R-:W-:Y:S01]  /*50f0*/  @P1 FADD.FTZ R51, R63, R51 ;  /* 0x000000333f331221 */ /* 0x000fe20000010000 */
[----:B0-----:R-:W-:Y:S02]  /*5100*/  @P0 IMAD.WIDE.U32 R40, R129, 0x10, R32 ;  /* 0x0000001081280825 */ /* 0x001fe400078e0020 */
[----:B------:R-:W-:-:S02]  /*5110*/  IADD3 R43, R34, R37, RZ ;  /* 0x00000025222b7210 */ /* 0x000fc40007ffe0ff */
[----:B------:R0:W-:Y:S01]  /*5120*/  STG.E.128 desc[UR4][R38.64], R48 ;  /* 0x0000003026007986 */ /* 0x0001e2000c101d04 */
[----:B------:R-:W-:-:S04]  /*5130*/  IMAD.WIDE.U32 R36, R127, 0x4, R100 ;  /* 0x000000047f247825 */ /* 0x000fc800078e0064 */
[----:B------:R-:W-:Y:S01]  /*5140*/  IMAD.WIDE.U32 R32, R129, 0x10, R64 ;  /* 0x0000001081207825 */ /* 0x000fe200078e0040 */
[----:B------:R0:W-:Y:S04]  /*5150*/  STG.E desc[UR4][R36.64], R43 ;  /* 0x0000002b24007986 */ /* 0x0001e8000c101904 */
        /* <DEDUP_REMOVED lines=14> */
.L_x_24967:
[----:B------:R-:W-:-:S07]  /*5240*/  MOV R42, R68 ;  /* 0x00000044002a7202 */ /* 0x000fce0000000f00 */
.L_x_24968:
[----:B------:R-:W-:Y:S05]  /*5250*/  BSYNC B0 ;  /* 0x0000000000007941 */ /* 0x000fea0003800000 */
.L_x_24966:
        /* <DEDUP_REMOVED lines=16> */
.L_x_24972:
[----:B------:R-:W-:Y:S05]  /*5360*/  BSYNC B1 ;  /* 0x0000000000017941 */ /* 0x000fea0003800000 */
.L_x_24971:
        /* <DEDUP_REMOVED lines=44> */
.L_x_24970:
[----:B------:R-:W-:Y:S05]  /*5630*/  BSYNC B0 ;  /* 0x0000000000007941 */ /* 0x000fea0003800000 */
.L_x_24969:
[----:B------:R-:W-:Y:S01]  /*5640*/  I2FP.F32.U32 R37, R42 ;  /* 0x0000002a00257245 */ /* 0x000fe20000201000 */
[----:B-----5:R-:W-:Y:S01]  /*5650*/  FMUL.FTZ R39, R32, R123 ;  /* 0x0000007b20277220 */ /* 0x020fe20000410000 */
        /* <DEDUP_REMOVED lines=17> */
.L_x_24974:
[----:B------:R-:W-:-:S07]  /*5770*/  MOV R32, R68 ;  /* 0x0000004400207202 */ /* 0x000fce0000000f00 */
.L_x_24975:
[----:B------:R-:W-:Y:S05]  /*5780*/  BSYNC B0 ;  /* 0x0000000000007941 */ /* 0x000fea0003800000 */
.L_x_24973:
        /* <DEDUP_REMOVED lines=16> */
.L_x_24979:
[----:B------:R-:W-:Y:S05]  /*5890*/  BSYNC B1 ;  /* 0x0000000000017941 */ /* 0x000fea0003800000 */
.L_x_24978:
        /* <DEDUP_REMOVED lines=44> */
.L_x_24977:
[----:B------:R-:W-:Y:S05]  /*5b60*/  BSYNC B0 ;  /* 0x0000000000007941 */ /* 0x000fea0003800000 */
.L_x_24976:
        /* <DEDUP_REMOVED lines=19> */
.L_x_24981:
[----:B------:R-:W-:-:S07]  /*5ca0*/  MOV R40, R68 ;  /* 0x0000004400287202 */ /* 0x000fce0000000f00 */
.L_x_24982:
[----:B------:R-:W-:Y:S05]  /*5cb0*/  BSYNC B0 ;  /* 0x0000000000007941 */ /* 0x000fea0003800000 */
.L_x_24980:
        /* <DEDUP_REMOVED lines=16> */
.L_x_24986:
[----:B------:R-:W-:Y:S05]  /*5dc0*/  BSYNC B1 ;  /* 0x0000000000017941 */ /* 0x000fea0003800000 */
.L_x_24985:
        /* <DEDUP_REMOVED lines=44> */
.L_x_24984:
[----:B------:R-:W-:Y:S05]  /*6090*/  BSYNC B0 ;  /* 0x0000000000007941 */ /* 0x000fea0003800000 */
.L_x_24983:
        /* <DEDUP_REMOVED lines=19> */
.L_x_24988:
[----:B------:R-:W-:-:S07]  /*61d0*/  MOV R34, R68 ;  /* 0x0000004400227202 */ /* 0x000fce0000000f00 */
.L_x_24989:
[----:B------:R-:W-:Y:S05]  /*61e0*/  BSYNC B0 ;  /* 0x0000000000007941 */ /* 0x000fea0003800000 */
.L_x_24987:
        /* <DEDUP_REMOVED lines=16> */
.L_x_24993:
[----:B------:R-:W-:Y:S05]  /*62f0*/  BSYNC B1 ;  /* 0x0000000000017941 */ /* 0x000fea0003800000 */
.L_x_24992:
        /* <DEDUP_REMOVED lines=44> */
.L_x_24991:
[----:B------:R-:W-:Y:S05]  /*65c0*/  BSYNC B0 ;  /* 0x0000000000007941 */ /* 0x000fea0003800000 */
.L_x_24990:
[----:B------:R-:W0:Y:S01]  /*65d0*/  @P0 LDC.64 R32, c[0x0][0x230] ;  /* 0x00008c00ff200b82 */ /* 0x000e220000000a00 */
[----:B------:R-:W-:Y:S01]  /*65e0*/  I2FP.F32.U32 R37, R34 ;  /* 0x0000002200257245 */ /* 0x000fe20000201000 */
[----:B------:R-:W-:Y:S01]  /*65f0*/  FMUL.FTZ R35, R35, R123 ;  /* 0x0000007b23237220 */ /* 0x000fe20000410000 */
[----:B------:R-:W-:Y:S01]  /*6600*/  SEL R36, RZ, 0x100, P3 ;  /* 0x00000100ff247807 */ /* 0x000fe20001800000 */
[----:B------:R-:W-:Y:S02]  /*6610*/  VIADD R133, R115, 0x200 ;  /* 0x0000020073857836 */ /* 0x000fe40000000000 */
[----:B------:R-:W-:Y:S01]  /*6620*/  FFMA.FTZ R34, R37, R126, 1.1641532182693481445e-10 ;  /* 0x2f00000025227423 */ /* 0x000fe2000001007e */
[----:B------:R-:W-:Y:S01]  /*6630*/  FMUL.FTZ R35, R35, R124 ;  /* 0x0000007c23237220 */ /* 0x000fe20000410000 */
[----:B------:R-:W-:Y:S01]  /*6640*/  SEL R37, RZ, 0x10000, P4 ;  /* 0x00010000ff257807 */ /* 0x000fe20002000000 */
[----:B------:R-:W-:Y:S02]  /*6650*/  IMAD.WIDE.U32 R38, R129, 0x10, R102 ;  /* 0x0000001081267825 */ /* 0x000fe400078e0066 */
        /* <DEDUP_REMOVED lines=26> */
.L_x_24995:
[----:B------:R-:W-:-:S07]  /*6800*/  IMAD.MOV.U32 R42, RZ, RZ, R68 ;  /* 0x000000ffff2a7224 */ /* 0x000fce00078e0044 */
.L_x_24996:
[----:B------:R-:W-:Y:S05]  /*6810*/  BSYNC B0 ;  /* 0x0000000000007941 */ /* 0x000fea0003800000 */
.L_x_24994:
        /* <DEDUP_REMOVED lines=16> */
.L_x_25000:
[----:B------:R-:W-:Y:S05]  /*6920*/  BSYNC B1 ;  /* 0x0000000000017941 */ /* 0x000fea0003800000 */
.L_x_24999:
        /* <DEDUP_REMOVED lines=44> */
.L_x_24998:
[----:B------:R-:W-:Y:S05]  /*6bf0*/  BSYNC B0 ;  /* 0x0000000000007941 */ /* 0x000fea0003800000 */
.L_x_24997:
        /* <DEDUP_REMOVED lines=19> */
.L_x_25002:
[----:B------:R-:W-:-:S07]  /*6d30*/  IMAD.MOV.U32 R32, RZ, RZ, R68 ;  /* 0x000000ffff207224 */ /* 0x000fce00078e0044 */
.L_x_25003:
[----:B------:R-:W-:Y:S05]  /*6d40*/  BSYNC B0 ;  /* 0x0000000000007941 */ /* 0x000fea0003800000 */
.L_x_25001:
        /* <DEDUP_REMOVED lines=16> */
.L_x_25007:
[----:B------:R-:W-:Y:S05]  /*6e50*/  BSYNC B1 ;  /* 0x0000000000017941 */ /* 0x000fea0003800000 */
.L_x_25006:
        /* <DEDUP_REMOVED lines=44> */
.L_x_25005:
[----:B------:R-:W-:Y:S05]  /*7120*/  BSYNC B0 ;  /* 0x0000000000007941 */ /* 0x000fea0003800000 */
.L_x_25004:
        /* <DEDUP_REMOVED lines=19> */
.L_x_25009:
[----:B------:R-:W-:-:S07]  /*7260*/  IMAD.MOV.U32 R42, RZ, RZ, R68 ;  /* 0x000000ffff2a7224 */ /* 0x000fce00078e0044 */
.L_x_25010:
[----:B------:R-:W-:Y:S05]  /*7270*/  BSYNC B0 ;  /* 0x0000000000007941 */ /* 0x000fea0003800000 */
.L_x_25008:
        /* <DEDUP_REMOVED lines=16> */
.L_x_25014:
[----:B------:R-:W-:Y:S05]  /*7380*/  BSYNC B1 ;  /* 0x0000000000017941 */ /* 0x000fea0003800000 */
.L_x_25013:
        /* <DEDUP_REMOVED lines=44> */
.L_x_25012:
[----:B------:R-:W-:Y:S05]  /*7650*/  BSYNC B0 ;  /* 0x0000000000007941 */ /* 0x000fea0003800000 */
.L_x_25011:
        /* <DEDUP_REMOVED lines=19> */
.L_x_25016:
[----:B------:R-:W-:-:S07]  /*7790*/  IMAD.MOV.U32 R34, RZ, RZ, R68 ;  /* 0x000000ffff227224 */ /* 0x000fce00078e0044 */
.L_x_25017:
[----:B------:R-:W-:Y:S05]  /*77a0*/  BSYNC B0 ;  /* 0x0000000000007941 */ /* 0x000fea0003800000 */
.L_x_25015:
        /* <DEDUP_REMOVED lines=16> */
.L_x_25021:
[----:B------:R-:W-:Y:S05]  /*78b0*/  BSYNC B1 ;  /* 0x0000000000017941 */ /* 0x000fea0003800000 */
.L_x_25020:
        /* <DEDUP_REMOVED lines=44> */
.L_x_25019:
[----:B------:R-:W-:Y:S05]  /*7b80*/  BSYNC B0 ;  /* 0x0000000000007941 */ /* 0x000fea0003800000 */
.L_x_25018:
        /* <DEDUP_REMOVED lines=35> */
.L_x_25023:
[----:B------:R-:W-:-:S07]  /*7dc0*/  MOV R116, R68 ;  /* 0x0000004400747202 */ /* 0x000fce0000000f00 */
.L_x_25024:
[----:B------:R-:W-:Y:S05]  /*7dd0*/  BSYNC B0 ;  /* 0x0000000000007941 */ /* 0x000fea0003800000 */
.L_x_25022:
        /* <DEDUP_REMOVED lines=16> */
.L_x_25028:
[----:B------:R-:W-:Y:S05]  /*7ee0*/  BSYNC B1 ;  /* 0x0000000000017941 */ /* 0x000fea0003800000 */
.L_x_25027:
        /* <DEDUP_REMOVED lines=44> */
.L_x_25026:
[----:B------:R-:W-:Y:S05]  /*81b0*/  BSYNC B0 ;  /* 0x0000000000007941 */ /* 0x000fea0003800000 */
.L_x_25025:
        /* <DEDUP_REMOVED lines=19> */
.L_x_25030:
[----:B------:R-:W-:-:S07]  /*82f0*/  MOV R32, R68 ;  /* 0x0000004400207202 */ /* 0x000fce0000000f00 */
.L_x_25031:
[----:B------:R-:W-:Y:S05]  /*8300*/  BSYNC B0 ;  /* 0x0000000000007941 */ /* 0x000fea0003800000 */
.L_x_25029:
        /* <DEDUP_REMOVED lines=16> */
.L_x_25035:
[----:B------:R-:W-:Y:S05]  /*8410*/  BSYNC B1 ;  /* 0x0000000000017941 */ /* 0x000fea0003800000 */
.L_x_25034:
        /* <DEDUP_REMOVED lines=44> */
.L_x_25033:
[----:B------:R-:W-:Y:S05]  /*86e0*/  BSYNC B0 ;  /* 0x0000000000007941 */ /* 0x000fea0003800000 */
.L_x_25032:
        /* <DEDUP_REMOVED lines=19> */
.L_x_25037:
[----:B------:R-:W-:-:S07]  /*8820*/  MOV R116, R68 ;  /* 0x0000004400747202 */ /* 0x000fce0000000f00 */
.L_x_25038:
[----:B------:R-:W-:Y:S05]  /*8830*/  BSYNC B0 ;  /* 0x0000000000007941 */ /* 0x000fea0003800000 */
.L_x_25036:
        /* <DEDUP_REMOVED lines=16> */
.L_x_25042:
[----:B------:R-:W-:Y:S05]  /*8940*/  BSYNC B1 ;  /* 0x0000000000017941 */ /* 0x000fea0003800000 */
.L_x_25041:
        /* <DEDUP_REMOVED lines=44> */
.L_x_25040:
[----:B------:R-:W-:Y:S05]  /*8c10*/  BSYNC B0 ;  /* 0x0000000000007941 */ /* 0x000fea0003800000 */
.L_x_25039:
        /* <DEDUP_REMOVED lines=19> */
.L_x_25044:
[----:B------:R-:W-:-:S07]  /*8d50*/  MOV R34, R68 ;  /* 0x0000004400227202 */ /* 0x000fce0000000f00 */
.L_x_25045:
[----:B------:R-:W-:Y:S05]  /*8d60*/  BSYNC B0 ;  /* 0x0000000000007941 */ /* 0x000fea0003800000 */
.L_x_25043:
        /* <DEDUP_REMOVED lines=16> */
.L_x_25049:
[----:B------:R-:W-:Y:S05]  /*8e70*/  BSYNC B1 ;  /* 0x0000000000017941 */ /* 0x000fea0003800000 */
.L_x_25048:
        /* <DEDUP_REMOVED lines=44> */
.L_x_25047:
[----:B------:R-:W-:Y:S05]  /*9140*/  BSYNC B0 ;  /* 0x0000000000007941 */ /* 0x000fea0003800000 */
.L_x_25046:
        /* <DEDUP_REMOVED lines=9> */
[----:B------:R-:W-:Y:S02]  /*91e0*/  FSETP.GTU.FTZ.AND P5, PT, R34, R125, PT ;  /* 0x0000007d2200720b */ /* 0x000fe40003fbc000 */
[----:B------:R-:W-:Y:S02]  /*91f0*/  SEL R67, RZ, 0x1, P2 ;  /* 0x00000001ff437807 */ /* 0x000fe40001000000 */
[----:B------:R-:W-:-:S04]  /*9200*/  SEL R34, RZ, 0x1000000, P5 ;  /* 0x01000000ff227807 */ /* 0x000fc80002800000 */
[----:B------:R-:W-:Y:S02]  /*9210*/  IADD3 R34, R66, R34, R39 ;  /* 0x0000002242227210 */ /* 0x000fe40007ffe027 */
[----:B------:R-:W-:Y:S02]  /*9220*/  FSEL R39, R35, RZ, !P5 ;  /* 0x000000ff23277208 */ /* 0x000fe40006800000 */
[----:B------:R-:W-:Y:S01]  /*9230*/  IADD3 R121, R34, R67, RZ ;  /* 0x0000004322797210 */ /* 0x000fe20007ffe0ff */
[----:B------:R-:W-:-:S04]  /*9240*/  IMAD.WIDE.U32 R66, R137, 0x4, R100 ;  /* 0x0000000489427825 */ /* 0x000fc800078e0064 */
[----:B------:R-:W-:Y:S01]  /*9250*/  @P1 FADD.FTZ R39, R63, R39 ;  /* 0x000000273f271221 */ /* 0x000fe20000010000 */
[----:B0-----:R-:W-:-:S04]  /*9260*/  @P0 IMAD.WIDE.U32 R118, R131, 0x10, R32 ;  /* 0x0000001083760825 */ /* 0x001fc800078e0020 */
[----:B------:R0:W-:Y:S01]  /*9270*/  STG.E.128 desc[UR4][R116.64], R36 ;  /* 0x0000002474007986 */ /* 0x0001e2000c101d04 */
[----:B------:R-:W-:-:S03]  /*9280*/  IMAD.WIDE.U32 R32, R131, 0x10, R64 ;  /* 0x0000001083207825 */ /* 0x000fc600078e0040 */
        /* <DEDUP_REMOVED lines=15> */
.L_x_25051:
[----:B------:R-:W-:-:S07]  /*9380*/  MOV R120, R68 ;  /* 0x0000004400787202 */ /* 0x000fce0000000f00 */
.L_x_25052:
[----:B------:R-:W-:Y:S05]  /*9390*/  BSYNC B0 ;  /* 0x0000000000007941 */ /* 0x000fea0003800000 */
.L_x_25050:
        /* <DEDUP_REMOVED lines=16> */
.L_x_25056:
[----:B------:R-:W-:Y:S05]  /*94a0*/  BSYNC B1 ;  /* 0x0000000000017941 */ /* 0x000fea0003800000 */
.L_x_25055:
        /* <DEDUP_REMOVED lines=44> */
.L_x_25054:
[----:B------:R-:W-:Y:S05]  /*9770*/  BSYNC B0 ;  /* 0x0000000000007941 */ /* 0x000fea0003800000 */
.L_x_25053:
        /* <DEDUP_REMOVED lines=19> */
.L_x_25058:
[----:B------:R-:W-:-:S07]  /*98b0*/  MOV R120, R68 ;  /* 0x0000004400787202 */ /* 0x000fce0000000f00 */
.L_x_25059:
[----:B------:R-:W-:Y:S05]  /*98c0*/  BSYNC B0 ;  /* 0x0000000000007941 */ /* 0x000fea0003800000 */
.L_x_25057:
        /* <DEDUP_REMOVED lines=16> */
.L_x_25063:
[----:B------:R-:W-:Y:S05]  /*99d0*/  BSYNC B1 ;  /* 0x0000000000017941 */ /* 0x000fea0003800000 */
.L_x_25062:
        /* <DEDUP_REMOVED lines=44> */
.L_x_25061:
[----:B------:R-:W-:Y:S05]  /*9ca0*/  BSYNC B0 ;  /* 0x0000000000007941 */ /* 0x000fea0003800000 */
.L_x_25060:
[----:B------:R-:W-:Y:S01]  /*9cb0*/  I2FP.F32.U32 R67, R120 ;  /* 0x0000007800437245 */ /* 0x000fe20000201000 */
[----:B------:R-:W-:Y:S01]  /*9cc0*/  FMUL.FTZ R33, R33, R123 ;  /* 0x0000007b21217220 */ /* 0x000fe20000410000 */
[----:B------:R-:W-:Y:S01]  /*9cd0*/  ISETP.NE.AND P4, PT, R116, 0x1, PT ;  /* 0x000000017400780c */ /* 0x000fe20003f85270 */
[----:B------:R-:W-:Y:S02]  /*9ce0*/  BSSY B0, `(.L_x_25064) ;  /* 0x0000011000007945 */ /* 0x000fe40003800000 */
[----:B------:R-:W-:Y:S01]  /*9cf0*/  FFMA.FTZ R66, R67, R126, 1.1641532182693481445e-10 ;  /* 0x2f00000043427423 */ /* 0x000fe2000001007e */
[----:B------:R-:W-:-:S04]  /*9d00*/  FMUL.FTZ R33, R33, R124 ;  /* 0x0000007c21217220 */ /* 0x000fc80000410000 */
        /* <DEDUP_REMOVED lines=13> */
.L_x_25065:
[----:B------:R-:W-:-:S07]  /*9de0*/  MOV R120, R68 ;  /* 0x0000004400787202 */ /* 0x000fce0000000f00 */
.L_x_25066:
[----:B------:R-:W-:Y:S05]  /*9df0*/  BSYNC B0 ;  /* 0x0000000000007941 */ /* 0x000fea0003800000 */
.L_x_25064:
        /* <DEDUP_REMOVED lines=16> */
.L_x_25070:
[----:B------:R-:W-:Y:S05]  /*9f00*/  BSYNC B1 ;  /* 0x0000000000017941 */ /* 0x000fea0003800000 */
.L_x_25069:
        /* <DEDUP_REMOVED lines=44> */
.L_x_25068:
[----:B------:R-:W-:Y:S05]  /*a1d0*/  BSYNC B0 ;  /* 0x0000000000007941 */ /* 0x000fea0003800000 */
.L_x_25067:
        /* <DEDUP_REMOVED lines=19> */
.L_x_25072:
[----:B------:R-:W-:-:S07]  /*a310*/  MOV R120, R68 ;  /* 0x0000004400787202 */ /* 0x000fce0000000f00 */
.L_x_25073:
[----:B------:R-:W-:Y:S05]  /*a320*/  BSYNC B0 ;  /* 0x0000000000007941 */ /* 0x000fea0003800000 */
.L_x_25071:
        /* <DEDUP_REMOVED lines=16> */
.L_x_25077:
[----:B------:R-:W-:Y:S05]  /*a430*/  BSYNC B1 ;  /* 0x0000000000017941 */ /* 0x000fea0003800000 */
.L_x_25076:
        /* <DEDUP_REMOVED lines=44> */
.L_x_25075:
[----:B------:R-:W-:Y:S05]  /*a700*/  BSYNC B0 ;  /* 0x0000000000007941 */ /* 0x000fea0003800000 */
.L_x_25074:
[----:B------:R-:W-:Y:S01]  /*a710*/  I2FP.F32.U32 R117, R120 ;  /* 0x0000007800757245 */ /* 0x000fe20000201000 */
[----:B------:R-:W0:Y:S01]  /*a720*/  @P0 LDC.64 R66, c[0x0][0x230] ;  /* 0x00008c00ff420b82 */ /* 0x000e220000000a00 */
        /* <DEDUP_REMOVED lines=10> */
[----:B------:R-:W-:Y:S01]  /*a7d0*/  IADD3 R116, R118, R116, R117 ;  /* 0x0000007476747210 */ /* 0x000fe20007ffe075 */
[----:B------:R-:W-:Y:S01]  /*a7e0*/  IMAD.WIDE.U32 R118, R131, 0x10, R102 ;  /* 0x0000001083767825 */ /* 0x000fe200078e0066 */
[----:B------:R-:W-:-:S03]  /*a7f0*/  SEL R117, RZ, 0x1, P2 ;  /* 0x00000001ff757807 */ /* 0x000fc60001000000 */
[----:B------:R-:W-:Y:S01]  /*a800*/  @P1 FADD.FTZ R35, R63, R35 ;  /* 0x000000233f231221 */ /* 0x000fe20000010000 */
[----:B------:R-:W-:Y:S01]  /*a810*/  IADD3 R139, R116, R117, RZ ;  /* 0x00000075748b7210 */ /* 0x000fe20007ffe0ff */
[----:B------:R-:W-:-:S03]  /*a820*/  IMAD.WIDE.U32 R116, R131, 0x4, R100 ;  /* 0x0000000483747825 */ /* 0x000fc600078e0064 */
[----:B------:R1:W-:Y:S01]  /*a830*/  STG.E.128 desc[UR4][R118.64], R32 ;  /* 0x0000002076007986 */ /* 0x0003e2000c101d04 */
[----:B0-----:R-:W-:-:S03]  /*a840*/  @P0 IMAD.WIDE.U32 R120, R135, 0x10, R66 ;  /* 0x0000001087780825 */ /* 0x001fc600078e0042 */
[----:B------:R1:W-:Y:S04]  /*a850*/  STG.E desc[UR4][R116.64], R139 ;  /* 0x0000008b74007986 */ /* 0x0003e8000c101904 */
[----:B------:R-:W5:Y:S04]  /*a860*/  LDG.E.128 R64, desc[UR4][R64.64] ;  /* 0x0000000440407981 */ /* 0x000f68000c1e1d00 */
        /* <DEDUP_REMOVED lines=13> */
.L_x_25079:
[----:B------:R-:W-:-:S07]  /*a940*/  IMAD.MOV.U32 R128, RZ, RZ, R68 ;  /* 0x000000ffff807224 */ /* 0x000fce00078e0044 */
.L_x_25080:
[----:B------:R-:W-:Y:S05]  /*a950*/  BSYNC B0 ;  /* 0x0000000000007941 */ /* 0x000fea0003800000 */
.L_x_25078:
        /* <DEDUP_REMOVED lines=16> */
.L_x_25084:
[----:B------:R-:W-:Y:S05]  /*aa60*/  BSYNC B1 ;  /* 0x0000000000017941 */ /* 0x000fea0003800000 */
.L_x_25083:
        /* <DEDUP_REMOVED lines=44> */
.L_x_25082:
[----:B------:R-:W-:Y:S05]  /*ad30*/  BSYNC B0 ;  /* 0x0000000000007941 */ /* 0x000fea0003800000 */
.L_x_25081:
        /* <DEDUP_REMOVED lines=19> */
.L_x_25086:
[----:B------:R-:W-:-:S07]  /*ae70*/  IMAD.MOV.U32 R128, RZ, RZ, R68 ;  /* 0x000000ffff807224 */ /* 0x000fce00078e0044 */
.L_x_25087:
[----:B------:R-:W-:Y:S05]  /*ae80*/  BSYNC B0 ;  /* 0x0000000000007941 */ /* 0x000fea0003800000 */
.L_x_25085:
        /* <DEDUP_REMOVED lines=16> */
.L_x_25091:
[----:B------:R-:W-:Y:S05]  /*af90*/  BSYNC B1 ;  /* 0x0000000000017941 */ /* 0x000fea0003800000 */
.L_x_25090:
        /* <DEDUP_REMOVED lines=44> */
.L_x_25089:
[----:B------:R-:W-:Y:S05]  /*b260*/  BSYNC B0 ;  /* 0x0000000000007941 */ /* 0x000fea0003800000 */
.L_x_25088:
        /* <DEDUP_REMOVED lines=19> */
.L_x_25093:
[----:B------:R-:W-:-:S07]  /*b3a0*/  IMAD.MOV.U32 R128, RZ, RZ, R68 ;  /* 0x000000ffff807224 */ /* 0x000fce00078e0044 */
.L_x_25094:
[----:B------:R-:W-:Y:S05]  /*b3b0*/  BSYNC B0 ;  /* 0x0000000000007941 */ /* 0x000fea0003800000 */
.L_x_25092:
        /* <DEDUP_REMOVED lines=16> */
.L_x_25098:
[----:B------:R-:W-:Y:S05]  /*b4c0*/  BSYNC B1 ;  /* 0x0000000000017941 */ /* 0x000fea0003800000 */
.L_x_25097:
        /* <DEDUP_REMOVED lines=44> */
.L_x_25096:
[----:B------:R-:W-:Y:S05]  /*b790*/  BSYNC B0 ;  /* 0x0000000000007941 */ /* 0x000fea0003800000 */
.L_x_25095:
        /* <DEDUP_REMOVED lines=19> */
.L_x_25100:
[----:B------:R-:W-:-:S07]  /*b8d0*/  IMAD.MOV.U32 R128, RZ, RZ, R68 ;  /* 0x000000ffff807224 */ /* 0x000fce00078e0044 */
.L_x_25101:
[----:B------:R-:W-:Y:S05]  /*b8e0*/  BSYNC B0 ;  /* 0x0000000000007941 */ /* 0x000fea0003800000 */
.L_x_25099:
        /* <DEDUP_REMOVED lines=16> */
.L_x_25105:
[----:B------:R-:W-:Y:S05]  /*b9f0*/  BSYNC B1 ;  /* 0x0000000000017941 */ /* 0x000fea0003800000 */
.L_x_25104:
        /* <DEDUP_REMOVED lines=44> */
.L_x_25103:
[----:B------:R-:W-:Y:S05]  /*bcc0*/  BSYNC B0 ;  /* 0x0000000000007941 */ /* 0x000fea0003800000 */
.L_x_25102:
[----:B------:R-:W-:Y:S01]  /*bcd0*/  FADD.FTZ R118, RZ, R56 ;  /* 0x00000038ff767221 */ /* 0x000fe20000010000 */
[----:B------:R-:W-:Y:S01]  /*bce0*/  FMUL.FTZ R67, R67, R123 ;  /* 0x0000007b43437220 */ /* 0x000fe20000410000 */
[----:B------:R-:W-:Y:S01]  /*bcf0*/  IMAD.WIDE.U32 R102, R135, 0x10, R102 ;  /* 0x0000001087667825 */ /* 0x000fe200078e0066 */
[----:B------:R-:W-:-:S03]  /*bd00*/  UMOV UR8, 0xffffffff ;  /* 0xffffffff00087882 */ /* 0x000fc60000000000 */
[----:B------:R-:W-:Y:S01]  /*bd10*/  FADD.FTZ R117, R57, R118 ;  /* 0x0000007639757221 */ /* 0x000fe20000010000 */
[----:B------:R-:W-:Y:S01]  /*bd20*/  FMUL.FTZ R67, R67, R124 ;  /* 0x0000007c43437220 */ /* 0x000fe20000410000 */
        /* <DEDUP_REMOVED lines=20> */
[----:B------:R-:W-:Y:S02]  /*be70*/  FFMA.FTZ R126, R117, R126, 1.1641532182693481445e-10 ;  /* 0x2f000000757e7423 */ /* 0x000fe4000001007e */
[----:B------:R-:W-:Y:S01]  /*be80*/  FADD.FTZ R118, R36, R119 ;  /* 0x0000007724767221 */ /* 0x000fe20000010000 */
[----:B------:R-:W-:Y:S02]  /*be90*/  SEL R119, RZ, 0x100, P2 ;  /* 0x00000100ff777807 */ /* 0x000fe40001000000 */
[----:B------:R-:W-:Y:S01]  /*bea0*/  FSETP.GTU.FTZ.AND P4, PT, R126, R125, PT ;  /* 0x0000007d7e00720b */ /* 0x000fe20003f9c000 */
[----:B------:R-:W-:Y:S01]  /*beb0*/  FADD.FTZ R117, R37, R118 ;  /* 0x0000007625757221 */ /* 0x000fe20000010000 */
[----:B------:R-:W-:Y:S02]  /*bec0*/  SEL R118, RZ, 0x10000, P3 ;  /* 0x00010000ff767807 */ /* 0x000fe40001800000 */
[----:B------:R-:W-:Y:S01]  /*bed0*/  FSEL R67, R67, RZ, !P4 ;  /* 0x000000ff43437208 */ /* 0x000fe20006000000 */
[----:B------:R-:W-:Y:S01]  /*bee0*/  FADD.FTZ R120, R38, R117 ;  /* 0x0000007526787221 */ /* 0x000fe20000010000 */
[----:B------:R-:W-:-:S03]  /*bef0*/  SEL R117, RZ, 0x1000000, P4 ;  /* 0x01000000ff757807 */ /* 0x000fc60002000000 */
[----:B------:R-:W-:Y:S01]  /*bf00*/  FADD.FTZ R121, R39, R120 ;  /* 0x0000007827797221 */ /* 0x000fe20000010000 */
[----:B------:R-:W-:Y:S01]  /*bf10*/  IADD3 R117, R119, R117, R118 ;  /* 0x0000007577757210 */ /* 0x000fe20007ffe076 */
[----:B------:R-:W-:Y:S01]  /*bf20*/  @P1 FADD.FTZ R67, R63, R67 ;  /* 0x000000433f431221 */ /* 0x000fe20000010000 */
[----:B------:R-:W-:Y:S01]  /*bf30*/  SEL R118, RZ, 0x1, P0 ;  /* 0x00000001ff767807 */ /* 0x000fe20000000000 */
[----:B------:R-:W-:Y:S01]  /*bf40*/  FADD.FTZ R120, R32, R121 ;  /* 0x0000007920787221 */ /* 0x000fe20000010000 */
[----:B------:R-:W-:Y:S02]  /*bf50*/  LOP3.LUT P0, RZ, R122, 0xff, RZ, 0xc0, !PT ;  /* 0x000000ff7aff7812 */ /* 0x000fe4000780c0ff */
[----:B------:R-:W-:Y:S01]  /*bf60*/  IADD3 R119, R117, R118, RZ ;  /* 0x0000007675777210 */ /* 0x000fe20007ffe0ff */
[----:B------:R-:W-:Y:S01]  /*bf70*/  FADD.FTZ R117, R33, R120 ;  /* 0x0000007821757221 */ /* 0x000fe20000010000 */
[----:B------:R0:W-:Y:S01]  /*bf80*/  STG.E.128 desc[UR4][R102.64], R64 ;  /* 0x0000004066007986 */ /* 0x0001e2000c101d04 */
[----:B------:R-:W-:-:S02]  /*bf90*/  LOP3.LUT P1, RZ, R0, 0x1f, RZ, 0xc0, !PT ;  /* 0x0000001f00ff7812 */ /* 0x000fc4000782c0ff */
[----:B------:R-:W-:Y:S01]  /*bfa0*/  FADD.FTZ R118, R34, R117 ;  /* 0x0000007522767221 */ /* 0x000fe20000010000 */
[----:B------:R0:W-:Y:S03]  /*bfb0*/  STG.E desc[UR4][R100.64], R119 ;  /* 0x0000007764007986 */ /* 0x0001e6000c101904 */
[----:B------:R-:W-:Y:S01]  /*bfc0*/  FADD.FTZ R117, R35, R118 ;  /* 0x0000007623757221 */ /* 0x000fe20000010000 */
[----:B------:R-:W-:-:S03]  /*bfd0*/  SHF.R.U32.HI R118, RZ, 0x5, R0 ;  /* 0x00000005ff767819 */ /* 0x000fc60000011600 */
        /* <DEDUP_REMOVED lines=91> */
.L_x_25118:
        /* <DEDUP_REMOVED lines=19> */
[----:B------:R-:W-:-:S06]  /*c6c0*/  HFMA2.MMA R117, -RZ, RZ, 0, 0 ;  /* 0x00000000ff757435 */ /* 0x000fcc00000001ff */
[----:B------:R-:W-:-:S05]  /*c6d0*/  @!P2 IMAD.MOV.U32 R117, RZ, RZ, 0x400 ;  /* 0x00000400ff75a424 */ /* 0x000fca00078e00ff */
[----:B------:R-:W0:Y:S01]  /*c6e0*/  SHFL.DOWN PT, R122, R117, 0x2, 0x1f ;  /* 0x08401f00757a7f89 */ /* 0x000e2200000e0000 */
[----:B------:R-:W-:-:S03]  /*c6f0*/  I2FP.F32.S32 R125, R117 ;  /* 0x00000075007d7245 */ /* 0x000fc60000201400 */
[----:B------:R-:W1:Y:S01]  /*c700*/  @!P2 LDS.64 R102, [R119] ;  /* 0x000000007766a984 */ /* 0x000e620000000a00 */
[----:B------:R-:W-:Y:S02]  /*c710*/  PLOP3.LUT P2, PT, PT, PT, UP1, 0x40, 0x0 ;  /* 0x000000000000781c */ /* 0x000fe40003f4e818 */
[----:B0-----:R-:W-:Y:S02]  /*c720*/  IADD3 R101, R122, R117, RZ ;  /* 0x000000757a657210 */ /* 0x001fe40007ffe0ff */
        /* <DEDUP_REMOVED lines=36> */
[----:B------:R-:W-:Y:S01]  /*c970*/  FMUL.FTZ R55, R101, R101 ;  /* 0x0000006565377220 */ /* 0x000fe20000410000 */
[--C-:B------:R-:W-:Y:S01]  /*c980*/  FADD.FTZ R126, R58, -R103.reuse ;  /* 0x800000673a7e7221 */ /* 0x100fe20000010000 */
[--C-:B------:R-:W-:Y:S01]  /*c990*/  FADD.FTZ R100, R51, -R103.reuse ;  /* 0x8000006733647221 */ /* 0x100fe20000010000 */
[--C-:B------:R-:W-:Y:S01]  /*c9a0*/  FADD.FTZ R58, R52, -R103.reuse ;  /* 0x80000067343a7221 */ /* 0x100fe20000010000 */
[--C-:B------:R-:W-:Y:S01]  /*c9b0*/  FADD.FTZ R102, R53, -R103.reuse ;  /* 0x8000006735667221 */ /* 0x100fe20000010000 */
[----:B------:R-:W-:Y:S01]  /*c9c0*/  FSEL R136, R55, RZ, !P2 ;  /* 0x000000ff37887208 */ /* 0x000fe20005000000 */
[----:B------:R-:W-:Y:S01]  /*c9d0*/  FADD.FTZ R118, R54, -R103 ;  /* 0x8000006736767221 */ /* 0x000fe20000010000 */
[----:B-1----:R-:W-:Y:S01]  /*c9e0*/  FFMA.FTZ R51, R130, UR11, R119 ;  /* 0x0000000b82337c23 */ /* 0x002fe20008010077 */
        /* <DEDUP_REMOVED lines=26> */
[--C-:B------:R-:W-:Y:S01]  /*cb90*/  FADD.FTZ R152, R32, -R103.reuse ;  /* 0x8000006720987221 */ /* 0x100fe20000010000 */
[--C-:B------:R-:W-:Y:S01]  /*cba0*/  FADD.FTZ R154, R33, -R103.reuse ;  /* 0x80000067219a7221 */ /* 0x100fe20000010000 */
[--C-:B------:R-:W-:Y:S01]  /*cbb0*/  FADD.FTZ R156, R34, -R103.reuse ;  /* 0x80000067229c7221 */ /* 0x100fe20000010000 */
[--C-:B------:R-:W-:Y:S01]  /*cbc0*/  FADD.FTZ R158, R35, -R103.reuse ;  /* 0x80000067239e7221 */ /* 0x100fe20000010000 */
[--C-:B------:R-:W-:Y:S01]  /*cbd0*/  FADD.FTZ R66, R66, -R103.reuse ;  /* 0x8000006742427221 */ /* 0x100fe20000010000 */
[----:B------:R-:W-:Y:S01]  /*cbe0*/  FADD.FTZ R164, R67, -R103 ;  /* 0x8000006743a47221 */ /* 0x000fe20000010000 */
[----:B--2---:R-:W-:Y:S01]  /*cbf0*/  FMUL.FTZ R40, R45, R56 ;  /* 0x000000382d287220 */ /* 0x004fe20000410000 */
[----:B-1----:R-:W-:-:S04]  /*cc00*/  @!P1 IMAD.WIDE R48, R114, 0x4, R48 ;  /* 0x0000000472309825 */ /* 0x002fc800078e0230 */
[C---:B------:R-:W-:Y:S01]  /*cc10*/  FMUL.FTZ R41, R45.reuse, R124 ;  /* 0x0000007c2d297220 */ /* 0x040fe20000410000 */
[C---:B------:R-:W-:Y:S01]  /*cc20*/  FMUL.FTZ R42, R45.reuse, R126 ;  /* 0x0000007e2d2a7220 */ /* 0x040fe20000410000 */
[----:B------:R-:W-:Y:S01]  /*cc30*/  FMUL.FTZ R43, R45, R128 ;  /* 0x000000802d2b7220 */ /* 0x000fe20000410000 */
[----:B------:R-:W-:Y:S02]  /*cc40*/  VIADD R67, R115, 0x80 ;  /* 0x0000008073437836 */ /* 0x000fe40000000000 */
        /* <DEDUP_REMOVED lines=30> */
[----:B---3--:R-:W-:-:S04]  /*ce30*/  IMAD.WIDE.U32 R100, R115, 0x10, R64 ;  /* 0x0000001073647825 */ /* 0x008fc800078e0040 */
        /* <DEDUP_REMOVED lines=10> */
[----:B0-----:R-:W-:Y:S01]  /*cee0*/  FFMA.FTZ R45, R106, R35, R73 ;  /* 0x000000236a2d7223 */ /* 0x001fe20000010049 */
        /* <DEDUP_REMOVED lines=8> */
[----:B------:R-:W-:Y:S01]  /*cf70*/  IMAD.WIDE.U32 R54, R133, 0x10, R64 ;  /* 0x0000001085367825 */ /* 0x000fe200078e0040 */
[----:B------:R0:W-:Y:S03]  /*cf80*/  STG.E.128 desc[UR4][R100.64], R40 ;  /* 0x0000002864007986 */ /* 0x0001e6000c101d04 */
[----:B------:R-:W-:Y:S01]  /*cf90*/  FFMA.FTZ R39, R93, R132, R80 ;  /* 0x000000845d277223 */ /* 0x000fe20000010050 */
[----:B------:R-:W-:Y:S01]  /*cfa0*/  FFMA.FTZ R38, R24, R125, R13 ;  /* 0x0000007d18267223 */ /* 0x000fe2000001000d */
[----:B------:R-:W-:Y:S01]  /*cfb0*/  FFMA.FTZ R37, R92, R37, R79 ;  /* 0x000000255c257223 */ /* 0x000fe2000001004f */
[----:B------:R-:W-:Y:S01]  /*cfc0*/  FFMA.FTZ R36, R25, R36, R12 ;  /* 0x0000002419247223 */ /* 0x000fe2000001000c */
[----:B------:R-:W-:Y:S01]  /*cfd0*/  IMAD.WIDE.U32 R56, R137, 0x10, R64 ;  /* 0x0000001089387825 */ /* 0x000fe200078e0040 */
[----:B------:R1:W-:Y:S01]  /*cfe0*/  STG.E.128 desc[UR4][R66.64], R44 ;  /* 0x0000002c42007986 */ /* 0x0003e2000c101d04 */
[----:B------:R-:W-:-:S02]  /*cff0*/  IADD3 R114, R114, UR12, RZ ;  /* 0x0000000c72727c10 */ /* 0x000fc4000fffe0ff */
[--C-:B------:R-:W-:Y:S01]  /*d000*/  IMAD.WIDE.U32 R58, R131, 0x10, R64.reuse ;  /* 0x00000010833a7825 */ /* 0x100fe200078e0040 */
[----:B------:R2:W-:Y:S01]  /*d010*/  STG.E.128 desc[UR4][R102.64], R48 ;  /* 0x0000003066007986 */ /* 0x0005e2000c101d04 */
[----:B------:R-:W-:Y:S02]  /*d020*/  ISETP.GE.AND P1, PT, R114, UR13, PT ;  /* 0x0000000d72007c0c */ /* 0x000fe4000bf26270 */
[----:B------:R-:W-:Y:S01]  /*d030*/  IMAD.WIDE.U32 R64, R135, 0x10, R64 ;  /* 0x0000001087407825 */ /* 0x000fe200078e0040 */
[----:B------:R3:W-:Y:S03]  /*d040*/  STG.E.128 desc[UR4][R52.64], R32 ;  /* 0x0000002034007986 */ /* 0x0007e6000c101d04 */
        /* <DEDUP_REMOVED lines=9> */
[----:B--2---:R-:W-:Y:S01]  /*d0e0*/  FFMA.FTZ R51, R99, R120, R86 ;  /* 0x0000007863337223 */ /* 0x004fe20000010056 */
[----:B------:R-:W-:Y:S01]  /*d0f0*/  FFMA.FTZ R50, R30, R119, R19 ;  /* 0x000000771e327223 */ /* 0x000fe20000010013 */
[----:B------:R-:W-:Y:S01]  /*d100*/  FFMA.FTZ R49, R98, R118, R85 ;  /* 0x0000007662317223 */ /* 0x000fe20000010055 */
[----:B------:R-:W-:Y:S01]  /*d110*/  FFMA.FTZ R48, R31, R117, R18 ;  /* 0x000000751f307223 */ /* 0x000fe20000010012 */
[----:B------:R3:W-:Y:S01]  /*d120*/  STG.E.128 desc[UR4][R56.64], R40 ;  /* 0x0000002838007986 */ /* 0x0007e2000c101d04 */
[----:B------:R-:W-:-:S03]  /*d130*/  SEL R122, RZ, 0x1, P0 ;  /* 0x00000001ff7a7807 */ /* 0x000fc60000000000 */
[----:B------:R3:W-:Y:S04]  /*d140*/  STG.E.128 desc[UR4][R58.64], R44 ;  /* 0x0000002c3a007986 */ /* 0x0007e8000c101d04 */
[----:B------:R3:W-:Y:S01]  /*d150*/  STG.E.128 desc[UR4][R64.64], R48 ;  /* 0x0000003040007986 */ /* 0x0007e2000c101d04 */
[----:B------:R-:W-:Y:S05]  /*d160*/  @!P1 BRA `(.L_x_25107) ;  /* 0xffffff3c00409947 */ /* 0x000fea000383ffff */
[----:B------:R-:W-:Y:S05]  /*d170*/  EXIT ;  /* 0x000000000000794d */ /* 0x000fea0003800000 */
.L_x_25106:
[----:B------:R-:W-:Y:S01]  /*d180*/  HFMA2.MMA R126, -RZ, RZ, 0, 1.847743988037109375e-06 ;  /* 0x0000001fff7e7435 */ /* 0x000fe200000001ff */
[----:B------:R-:W-:Y:S01]  /*d190*/  MOV R124, R120 ;  /* 0x00000078007c7202 */ /* 0x000fe20000000f00 */
[----:B------:R-:W-:Y:S01]  /*d1a0*/  IMAD.MOV.U32 R125, RZ, RZ, 0x1 ;  /* 0x00000001ff7d7424 */ /* 0x000fe200078e00ff */
[----:B------:R-:W-:-:S08]  /*d1b0*/  MOV R123, 0xffffffff ;  /* 0xffffffff007b7802 */ /* 0x000fd00000000f00 */
[----:B------:R-:W-:Y:S05]  /*d1c0*/  WARPSYNC.COLLECTIVE R123, `(.L_x_25108) ;  /* 0x000000007b087348 */ /* 0x000fea0003c00000 */
[----:B------:R0:W1:Y:S02]  /*d1d0*/  SHFL.BFLY P2, R122, R124, R125, R126 ;  /* 0x0c00007d7c7a7389 */ /* 0x000064000004007e */
[----:B01----:R-:W-:Y:S01]  /*d1e0*/  ENDCOLLECTIVE ;  /* 0x000000000000791b */ /* 0x003fe20003800000 */
.L_x_25108:
[----:B------:R-:W-:Y:S01]  /*d1f0*/  HFMA2.MMA R125, -RZ, RZ, 0, 1.1920928955078125e-07 ;  /* 0x00000002ff7d7435 */ /* 0x000fe200000001ff */
[----:B------:R-:W-:-:S04]  /*d200*/  IMAD.MOV.U32 R101, RZ, RZ, R122 ;  /* 0x000000ffff657224 */ /* 0x000fc800078e007a */
[----:B------:R-:W-:-:S05]  /*d210*/  FADD.FTZ R102, R120, R101 ;  /* 0x0000006578667221 */ /* 0x000fca0000010000 */
[----:B------:R-:W-:-:S07]  /*d220*/  MOV R124, R102 ;  /* 0x00000066007c7202 */ /* 0x000fce0000000f00 */
[----:B------:R-:W-:Y:S05]  /*d230*/  WARPSYNC.COLLECTIVE R123, `(.L_x_25109) ;  /* 0x000000007b087348 */ /* 0x000fea0003c00000 */
[----:B------:R0:W1:Y:S02]  /*d240*/  SHFL.BFLY P2, R122, R124, R125, R126 ;  /* 0x0c00007d7c7a7389 */ /* 0x000064000004007e */
[----:B01----:R-:W-:Y:S01]  /*d250*/  ENDCOLLECTIVE ;  /* 0x000000000000791b */ /* 0x003fe20003800000 */
.L_x_25109:
[----:B------:R-:W-:Y:S01]  /*d260*/  HFMA2.MMA R125, -RZ, RZ, 0, 2.384185791015625e-07 ;  /* 0x00000004ff7d7435 */ /* 0x000fe200000001ff */
[----:B------:R-:W-:-:S04]  /*d270*/  IMAD.MOV.U32 R101, RZ, RZ, R122 ;  /* 0x000000ffff657224 */ /* 0x000fc800078e007a */
[----:B------:R-:W-:-:S05]  /*d280*/  FADD.FTZ R103, R102, R101 ;  /* 0x0000006566677221 */ /* 0x000fca0000010000 */
[----:B------:R-:W-:-:S07]  /*d290*/  MOV R124, R103 ;  /* 0x00000067007c7202 */ /* 0x000fce0000000f00 */
[----:B------:R-:W-:Y:S05]  /*d2a0*/  WARPSYNC.COLLECTIVE R123, `(.L_x_25110) ;  /* 0x000000007b087348 */ /* 0x000fea0003c00000 */
[----:B------:R0:W1:Y:S02]  /*d2b0*/  SHFL.BFLY P2, R122, R124, R125, R126 ;  /* 0x0c00007d7c7a7389 */ /* 0x000064000004007e */
[----:B01----:R-:W-:Y:S01]  /*d2c0*/  ENDCOLLECTIVE ;  /* 0x000000000000791b */ /* 0x003fe20003800000 */
.L_x_25110:
[----:B------:R-:W-:Y:S01]  /*d2d0*/  HFMA2.MMA R125, -RZ, RZ, 0, 4.76837158203125e-07 ;  /* 0x00000008ff7d7435 */ /* 0x000fe200000001ff */
[----:B------:R-:W-:-:S04]  /*d2e0*/  IMAD.MOV.U32 R100, RZ, RZ, R122 ;  /* 0x000000ffff647224 */ /* 0x000fc800078e007a */
[----:B------:R-:W-:-:S05]  /*d2f0*/  FADD.FTZ R119, R103, R100 ;  /* 0x0000006467777221 */ /* 0x000fca0000010000 */
[----:B------:R-:W-:-:S07]  /*d300*/  MOV R124, R119 ;  /* 0x00000077007c7202 */ /* 0x000fce0000000f00 */
[----:B------:R-:W-:Y:S05]  /*d310*/  WARPSYNC.COLLECTIVE R123, `(.L_x_25111) ;  /* 0x000000007b087348 */ /* 0x000fea0003c00000 */
[----:B------:R0:W1:Y:S02]  /*d320*/  SHFL.BFLY P2, R122, R124, R125, R126 ;  /* 0x0c00007d7c7a7389 */ /* 0x000064000004007e */
[----:B01----:R-:W-:Y:S01]  /*d330*/  ENDCOLLECTIVE ;  /* 0x000000000000791b */ /* 0x003fe20003800000 */
.L_x_25111:
[----:B------:R-:W-:Y:S01]  /*d340*/  HFMA2.MMA R125, -RZ, RZ, 0, 9.5367431640625e-07 ;  /* 0x00000010ff7d7435 */ /* 0x000fe200000001ff */
[----:B------:R-:W-:-:S04]  /*d350*/  IMAD.MOV.U32 R100, RZ, RZ, R122 ;  /* 0x000000ffff647224 */ /* 0x000fc800078e007a */
[----:B------:R-:W-:-:S05]  /*d360*/  FADD.FTZ R121, R119, R100 ;  /* 0x0000006477797221 */ /* 0x000fca0000010000 */
[----:B------:R-:W-:-:S07]  /*d370*/  MOV R124, R121 ;  /* 0x00000079007c7202 */ /* 0x000fce0000000f00 */
[----:B------:R-:W-:Y:S05]  /*d380*/  WARPSYNC.COLLECTIVE R123, `(.L_x_25112) ;  /* 0x000000007b087348 */ /* 0x000fea0003c00000 */
[----:B------:R0:W1:Y:S02]  /*d390*/  SHFL.BFLY P2, R122, R124, R125, R126 ;  /* 0x0c00007d7c7a7389 */ /* 0x000064000004007e */
[----:B01----:R-:W-:Y:S01]  /*d3a0*/  ENDCOLLECTIVE ;  /* 0x000000000000791b */ /* 0x003fe20003800000 */
.L_x_25112:
[----:B------:R-:W-:Y:S01]  /*d3b0*/  HFMA2.MMA R125, -RZ, RZ, 0, 5.9604644775390625e-08 ;  /* 0x00000001ff7d7435 */ /* 0x000fe200000001ff */
[----:B------:R-:W-:-:S04]  /*d3c0*/  IMAD.MOV.U32 R100, RZ, RZ, R122 ;  /* 0x000000ffff647224 */ /* 0x000fc800078e007a */
        /* <DEDUP_REMOVED lines=70> */
.L_x_25113:
[----:B------:R-:W-:Y:S01]  /*d830*/  HFMA2.MMA R125, -RZ, RZ, 0, 1.1920928955078125e-07 ;  /* 0x00000002ff7d7435 */ /* 0x000fe200000001ff */
[----:B------:R-:W-:-:S04]  /*d840*/  IMAD.MOV.U32 R102, RZ, RZ, R122 ;  /* 0x000000ffff667224 */ /* 0x000fc800078e007a */
[----:B------:R-:W-:-:S05]  /*d850*/  FADD.FTZ R102, R101, R102 ;  /* 0x0000006665667221 */ /* 0x000fca0000010000 */
[----:B------:R-:W-:-:S07]  /*d860*/  MOV R124, R102 ;  /* 0x00000066007c7202 */ /* 0x000fce0000000f00 */
[----:B------:R-:W-:Y:S05]  /*d870*/  WARPSYNC.COLLECTIVE R123, `(.L_x_25114) ;  /* 0x000000007b087348 */ /* 0x000fea0003c00000 */
[----:B------:R0:W1:Y:S02]  /*d880*/  SHFL.BFLY P2, R122, R124, R125, R126 ;  /* 0x0c00007d7c7a7389 */ /* 0x000064000004007e */
[----:B01----:R-:W-:Y:S01]  /*d890*/  ENDCOLLECTIVE ;  /* 0x000000000000791b */ /* 0x003fe20003800000 */
.L_x_25114:
[----:B------:R-:W-:Y:S01]  /*d8a0*/  HFMA2.MMA R125, -RZ, RZ, 0, 2.384185791015625e-07 ;  /* 0x00000004ff7d7435 */ /* 0x000fe200000001ff */
[----:B------:R-:W-:-:S04]  /*d8b0*/  IMAD.MOV.U32 R103, RZ, RZ, R122 ;  /* 0x000000ffff677224 */ /* 0x000fc800078e007a */
[----:B------:R-:W-:-:S05]  /*d8c0*/  FADD.FTZ R103, R102, R103 ;  /* 0x0000006766677221 */ /* 0x000fca0000010000 */
[----:B------:R-:W-:-:S07]  /*d8d0*/  MOV R124, R103 ;  /* 0x00000067007c7202 */ /* 0x000fce0000000f00 */
[----:B------:R-:W-:Y:S05]  /*d8e0*/  WARPSYNC.COLLECTIVE R123, `(.L_x_25115) ;  /* 0x000000007b087348 */ /* 0x000fea0003c00000 */
[----:B------:R0:W1:Y:S02]  /*d8f0*/  SHFL.BFLY P2, R122, R124, R125, R126 ;  /* 0x0c00007d7c7a7389 */ /* 0x000064000004007e */
[----:B01----:R-:W-:Y:S01]  /*d900*/  ENDCOLLECTIVE ;  /* 0x000000000000791b */ /* 0x003fe20003800000 */
.L_x_25115:
[----:B------:R-:W-:Y:S01]  /*d910*/  HFMA2.MMA R125, -RZ, RZ, 0, 4.76837158203125e-07 ;  /* 0x00000008ff7d7435 */ /* 0x000fe200000001ff */
[----:B------:R-:W-:-:S04]  /*d920*/  IMAD.MOV.U32 R120, RZ, RZ, R122 ;  /* 0x000000ffff787224 */ /* 0x000fc800078e007a */
[----:B------:R-:W-:-:S05]  /*d930*/  FADD.FTZ R120, R103, R120 ;  /* 0x0000007867787221 */ /* 0x000fca0000010000 */
[----:B------:R-:W-:-:S07]  /*d940*/  MOV R124, R120 ;  /* 0x00000078007c7202 */ /* 0x000fce0000000f00 */
[----:B------:R-:W-:Y:S05]  /*d950*/  WARPSYNC.COLLECTIVE R123, `(.L_x_25116) ;  /* 0x000000007b087348 */ /* 0x000fea0003c00000 */
[----:B------:R0:W1:Y:S02]  /*d960*/  SHFL.BFLY P2, R122, R124, R125, R126 ;  /* 0x0c00007d7c7a7389 */ /* 0x000064000004007e */
[----:B01----:R-:W-:Y:S01]  /*d970*/  ENDCOLLECTIVE ;  /* 0x000000000000791b */ /* 0x003fe20003800000 */
.L_x_25116:
[----:B------:R-:W-:Y:S01]  /*d980*/  HFMA2.MMA R125, -RZ, RZ, 0, 9.5367431640625e-07 ;  /* 0x00000010ff7d7435 */ /* 0x000fe200000001ff */
[----:B------:R-:W-:-:S04]  /*d990*/  IMAD.MOV.U32 R119, RZ, RZ, R122 ;  /* 0x000000ffff777224 */ /* 0x000fc800078e007a */
[----:B------:R-:W-:-:S05]  /*d9a0*/  FADD.FTZ R119, R120, R119 ;  /* 0x0000007778777221 */ /* 0x000fca0000010000 */
[----:B------:R-:W-:-:S07]  /*d9b0*/  MOV R124, R119 ;  /* 0x00000077007c7202 */ /* 0x000fce0000000f00 */
[----:B------:R-:W-:Y:S05]  /*d9c0*/  WARPSYNC.COLLECTIVE R123, `(.L_x_25117) ;  /* 0x000000007b087348 */ /* 0x000fea0003c00000 */
[----:B------:R0:W1:Y:S02]  /*d9d0*/  SHFL.BFLY P2, R122, R124, R125, R126 ;  /* 0x0c00007d7c7a7389 */ /* 0x000064000004007e */
[----:B01----:R-:W-:Y:S01]  /*d9e0*/  ENDCOLLECTIVE ;  /* 0x000000000000791b */ /* 0x003fe20003800000 */
.L_x_25117:
[----:B------:R-:W-:Y:S05]  /*d9f0*/  BRA `(.L_x_25118) ;  /* 0xffffffe800e47947 */ /* 0x000fea000383ffff */
.L_x_25119:
        /* <DEDUP_REMOVED lines=16> */
.L_x_30321:


//--------------------- .text._ZN10layer_norm13ln_fwd_kernelINS_13Kernel_traitsI6__halfffffjLj4096ELj1ELj1ELj4ELj16ENS_18Kernel_traits_baseILj4096ES2_ffffjLj128EEEEELb1ELb0ELb1ELb0EEEvNS_9FwdParamsE --------------------------
	.section	.text._ZN10layer_norm13ln_fwd_kernelINS_13Kernel_traitsI6__halfffffjLj4096ELj1ELj1ELj4ELj16ENS_18Kernel_traits_baseILj4096ES2_ffffjLj128EEEEELb1ELb0ELb1ELb0EEEvNS_9FwdParamsE,"ax",@progbits
	.align	128
        .global         _ZN10layer_norm13ln_fwd_kernelINS_13Kernel_traitsI6__halfffffjLj4096ELj1ELj1ELj4ELj16ENS_18Kernel_traits_baseILj4096ES2_ffffjLj128EEEEELb1ELb0ELb1ELb0EEEvNS_9FwdParamsE
        .type           _ZN10layer_norm13ln_fwd_kernelINS_13Kernel_traitsI6__halfffffjLj4096ELj1ELj1ELj4ELj16ENS_18Kernel_traits_baseILj4096ES2_ffffjLj128EEEEELb1ELb0ELb1ELb0EEEvNS_9FwdParamsE,@function
        .size           _ZN10layer_norm13ln_fwd_kernelINS_13Kernel_traitsI6__halfffffjLj4096ELj1ELj1ELj4ELj16ENS_18Kernel_traits_baseILj4096ES2_ffffjLj128EEEEELb1ELb0ELb1ELb0EEEvNS_9FwdParamsE,(.L_x_30322 - _ZN10layer_norm13ln_fwd_kernelINS_13Kernel_traitsI6__halfffffjLj4096ELj1ELj1ELj4ELj16ENS_18Kernel_traits_baseILj4096ES2_ffffjLj128EEEEELb1ELb0ELb1ELb0EEEvNS_9FwdParamsE)
        .other          _ZN10layer_norm13ln_fwd_kernelINS_13Kernel_traitsI6__halfffffjLj4096ELj1ELj1ELj4ELj16ENS_18Kernel_traits_baseILj4096ES2_ffffjLj128EEEEELb1ELb0ELb1ELb0EEEvNS_9FwdParamsE,@"STO_CUDA_ENTRY STV_DEFAULT"
_ZN10layer_norm13ln_fwd_kernelINS_13Kernel_traitsI6__halfffffjLj4096ELj1ELj1ELj4ELj16ENS_18Kernel_traits_baseILj4096ES2_ffffjLj128EEEEELb1ELb0ELb1ELb0EEEvNS_9FwdParamsE:
.text._ZN10layer_norm13ln_fwd_kernelINS_13Kernel_traitsI6__halfffffjLj4096ELj1ELj1ELj4ELj16ENS_18Kernel_traits_baseILj4096ES2_ffffjLj128EEEEELb1ELb0ELb1ELb0EEEvNS_9FwdParamsE:
        /* <DEDUP_REMOVED lines=36> */
[----:B------:R-:W-:-:S04]  /*0240*/  LOP3.LUT R5, R7, UR10, R2, 0x96, !PT ;  /* 0x0000000a07057c12 */ /* 0x000fc8000f8e9602 */
[----:B------:R-:W-:Y:S01]  /*0250*/  LOP3.LUT R2, R9, UR9, R4, 0x96, !PT ;  /* 0x0000000909027c12 */ /* 0x000fe2000f8e9604 */
[----:B------:R-:W-:Y:S01]  /*0260*/  UIADD3 UR9, UR4, 0x3c6ef372, URZ ;  /* 0x3c6ef37204097890 */ /* 0x000fe2000fffe03f */
        /* <DEDUP_REMOVED lines=15> */
[----:B------:R-:W-:Y:S02]  /*0360*/  LOP3.LUT R7, R5, UR16, R8, 0x96, !PT ;  /* 0x0000001005077c12 */ /* 0x000fe4000f8e9608 */
[----:B-1----:R-:W-:Y:S02]  /*0370*/  SHF.R.S32.HI R5, RZ, 0x1f, R40 ;  /* 0x0000001fff057819 */ /* 0x002fe40000011428 */
[----:B------:R-:W-:Y:S01]  /*0380*/  LOP3.LUT R8, R3, UR17, R6, 0x96, !PT ;  /* 0x0000001103087c12 */ /* 0x000fe2000f8e9606 */
[----:B------:R-:W-:Y:S01]  /*0390*/  UIADD3 UR19, UR5, -0x56f99767, URZ ;  /* 0xa906689905137890 */ /* 0x000fe2000fffe03f */
[----:B------:R-:W-:Y:S01]  /*03a0*/  MOV R3, R127 ;  /* 0x0000007f00037202 */ /* 0x000fe20000000f00 */
[----:B------:R-:W-:Y:S01]  /*03b0*/  IMAD.WIDE.U32 R6, R7, -0x2daee0ad, RZ ;  /* 0xd2511f5307067825 */ /* 0x000fe200078e00ff */
[----:B------:R-:W-:Y:S02]  /*03c0*/  LEA.HI R40, R5, R40, RZ, 0x2 ;  /* 0x0000002805287211 */ /* 0x000fe400078f10ff */
[----:B------:R-:W-:-:S02]  /*03d0*/  LOP3.LUT R5, R3, 0x7f, RZ, 0x3c, !PT ;  /* 0x0000007f03057812 */ /* 0x000fc400078e3cff */
[----:B------:R-:W-:Y:S02]  /*03e0*/  LOP3.LUT R16, R7, UR19, R2, 0x96, !PT ;  /* 0x0000001307107c12 */ /* 0x000fe4000f8e9602 */
[----:B------:R-:W-:Y:S01]  /*03f0*/  LEA.HI.SX32 R2, R40, R5, 0x1e ;  /* 0x0000000528027211 */ /* 0x000fe200078ff2ff */
[----:B------:R-:W-:Y:S01]  /*0400*/  UIADD3 UR18, UR4, 0x1715609d, URZ ;  /* 0x1715609d04127890 */ /* 0x000fe2000fffe03f */
[----:B------:R-:W-:Y:S02]  /*0410*/  IMAD.WIDE.U32 R8, R8, -0x326172a9, RZ ;  /* 0xcd9e8d5708087825 */ /* 0x000fe400078e00ff */
[----:B------:R-:W-:-:S03]  /*0420*/  LOP3.LUT P0, RZ, R2, 0xffffff80, RZ, 0xc0, !PT ;  /* 0xffffff8002ff7812 */ /* 0x000fc6000780c0ff */
[----:B------:R-:W-:Y:S01]  /*0430*/  LOP3.LUT R14, R9, UR18, R4, 0x96, !PT ;  /* 0x00000012090e7c12 */ /* 0x000fe2000f8e9604 */
[----:B------:R-:W-:Y:S01]  /*0440*/  UIADD3 UR20, UR4, -0x4ab325aa, URZ ;  /* 0xb54cda5604147890 */ /* 0x000fe2000fffe03f */
[----:B------:R-:W-:Y:S01]  /*0450*/  IMAD.WIDE.U32 R16, R16, -0x326172a9, RZ ;  /* 0xcd9e8d5710107825 */ /* 0x000fe200078e00ff */
[----:B------:R-:W-:Y:S01]  /*0460*/  UIADD3 UR21, UR5, 0x646e171e, URZ ;  /* 0x646e171e05157890 */ /* 0x000fe2000fffe03f */
[----:B------:R-:W-:Y:S02]  /*0470*/  ISETP.GE.U32.AND P6, PT, R2, 0x100, PT ;  /* 0x000001000200780c */ /* 0x000fe40003fc6070 */
[----:B------:R-:W-:Y:S01]  /*0480*/  IMAD.WIDE.U32 R14, R14, -0x2daee0ad, RZ ;  /* 0xd2511f530e0e7825 */ /* 0x000fe200078e00ff */
[C---:B------:R-:W-:Y:S01]  /*0490*/  ISETP.GE.U32.AND P5, PT, R2.reuse, 0x180, PT ;  /* 0x000001800200780c */ /* 0x040fe20003fa6070 */
[----:B------:R-:W-:Y:S01]  /*04a0*/  UIADD3 UR22, UR4, 0x5384540f, URZ ;  /* 0x5384540f04167890 */ /* 0x000fe2000fffe03f */
[C---:B------:R-:W-:Y:S01]  /*04b0*/  ISETP.GE.U32.AND P4, PT, R2.reuse, 0x200, PT ;  /* 0x000002000200780c */ /* 0x040fe20003f86070 */
[----:B------:R-:W-:Y:S01]  /*04c0*/  UIADD3 UR23, UR5, 0x1fd5c5a3, URZ ;  /* 0x1fd5c5a305177890 */ /* 0x000fe2000fffe03f */
[----:B------:R-:W-:Y:S01]  /*04d0*/  ISETP.GE.U32.AND P3, PT, R2, 0x280, PT ;  /* 0x000002800200780c */ /* 0x000fe20003f66070 */
[----:B------:R-:W-:-:S02]  /*04e0*/  UIADD3 UR24, UR4, -0xe443238, URZ ;  /* 0xf1bbcdc804187890 */ /* 0x000fc4000fffe03f */
[----:B------:R-:W-:Y:S02]  /*04f0*/  UIADD3 UR25, UR5, -0x24c28bd8, URZ ;  /* 0xdb3d742805197890 */ /* 0x000fe4000fffe03f */
[----:B------:R-:W-:Y:S01]  /*0500*/  UIADD3 UR26, UR4, -0x700cb87f, URZ ;  /* 0x8ff34781041a7890 */ /* 0x000fe2000fffe03f */
[----:B------:R-:W-:Y:S02]  /*0510*/  P2R R134, PR, RZ, 0x40 ;  /* 0x00000040ff867803 */ /* 0x000fe40000000000 */
[----:B------:R-:W-:Y:S02]  /*0520*/  P2R R133, PR, RZ, 0x20 ;  /* 0x00000020ff857803 */ /* 0x000fe40000000000 */
[----:B------:R-:W-:Y:S02]  /*0530*/  P2R R132, PR, RZ, 0x10 ;  /* 0x00000010ff847803 */ /* 0x000fe40000000000 */
[----:B------:R-:W-:Y:S02]  /*0540*/  LOP3.LUT R22, R17, UR20, R8, 0x96, !PT ;  /* 0x0000001411167c12 */ /* 0x000fe4000f8e9608 */
[----:B------:R-:W-:-:S02]  /*0550*/  P2R R131, PR, RZ, 0x8 ;  /* 0x00000008ff837803 */ /* 0x000fc40000000000 */
        /* <DEDUP_REMOVED lines=13> */
.L_x_25121:
[----:B------:R-:W-:Y:S05]  /*0630*/  BSYNC B0 ;  /* 0x0000000000007941 */ /* 0x000fea0003800000 */
.L_x_25120:
        /* <DEDUP_REMOVED lines=13> */
.L_x_25123:
[----:B------:R-:W-:Y:S05]  /*0710*/  BSYNC B0 ;  /* 0x0000000000007941 */ /* 0x000fea0003800000 */
.L_x_25122:
        /* <DEDUP_REMOVED lines=13> */
.L_x_25125:
[----:B------:R-:W-:Y:S05]  /*07f0*/  BSYNC B0 ;  /* 0x0000000000007941 */ /* 0x000fea0003800000 */
.L_x_25124:
        /* <DEDUP_REMOVED lines=13> */
.L_x_25127:
[----:B------:R-:W-:Y:S05]  /*08d0*/  BSYNC B0 ;  /* 0x0000000000007941 */ /* 0x000fea0003800000 */
.L_x_25126:
        /* <DEDUP_REMOVED lines=13> */
.L_x_25129:
[----:B------:R-:W-:Y:S05]  /*09b0*/  BSYNC B0 ;  /* 0x0000000000007941 */ /* 0x000fea0003800000 */
.L_x_25128:
        /* <DEDUP_REMOVED lines=19> */
.L_x_25131:
[----:B------:R-:W-:Y:S05]  /*0af0*/  BSYNC B0 ;  /* 0x0000000000007941 */ /* 0x000fea0003800000 */
.L_x_25130:
[----:B------:R-:W-:Y:S01]  /*0b00*/  ISETP.GE.U32.AND P1, PT, R2, 0x380, PT ;  /* 0x000003800200780c */ /* 0x000fe20003f26070 */
[----:B------:R-:W-:Y:S01]  /*0b10*/  IMAD.HI.U32 R17, R115, -0x326172a9, RZ ;  /* 0xcd9e8d5773117827 */ /* 0x000fe200078e00ff */
[----:B------:R-:W-:Y:S01]  /*0b20*/  UIADD3 UR27, UR5, -0x695add53, URZ ;  /* 0x96a522ad051b7890 */ /* 0x000fe2000fffe03f */
[----:B------:R-:W-:Y:S01]  /*0b30*/  BSSY B0, `(.L_x_25132) ;  /* 0x0000010000007945 */ /* 0x000fe20003800000 */
[----:B------:R-:W-:Y:S01]  /*0b40*/  P2R R129, PR, RZ, 0x2 ;  /* 0x00000002ff817803 */ /* 0x000fe20000000000 */
[----:B------:R-:W-:Y:S01]  /*0b50*/  IMAD.HI.U32 R41, R116, -0x2daee0ad, RZ ;  /* 0xd2511f5374297827 */ /* 0x000fe200078e00ff */
[----:B------:R-:W-:-:S07]  /*0b60*/  LOP3.LUT R120, R17, UR24, R18, 0x96, !PT ;  /* 0x0000001811787c12 */ /* 0x000fce000f8e9612 */
        /* <DEDUP_REMOVED lines=12> */
.L_x_25133:
[----:B------:R-:W-:Y:S05]  /*0c30*/  BSYNC B0 ;  /* 0x0000000000007941 */ /* 0x000fea0003800000 */
.L_x_25132:
        /* <DEDUP_REMOVED lines=14> */
.L_x_25135:
[----:B------:R-:W-:Y:S05]  /*0d20*/  BSYNC B0 ;  /* 0x0000000000007941 */ /* 0x000fea0003800000 */
.L_x_25134:
[----:B------:R-:W-:Y:S01]  /*0d30*/  ULDC UR8, c[0x0][0x214] ;  /* 0x0000850000087ab9 */ /* 0x000fe20000000800 */
[----:B------:R-:W-:Y:S02]  /*0d40*/  LOP3.LUT R122, R41, UR25, R22, 0x96, !PT ;  /* 0x00000019297a7c12 */ /* 0x000fe4000f8e9616 */
[----:B------:R-:W-:-:S13]  /*0d50*/  ISETP.GE.AND P1, PT, R126, UR8, PT ;  /* 0x000000087e007c0c */ /* 0x000fda000bf26270 */
[----:B------:R-:W-:Y:S05]  /*0d60*/  @P1 EXIT ;  /* 0x000000000000194d */ /* 0x000fea0003800000 */
[----:B------:R-:W-:Y:S01]  /*0d70*/  SHF.R.S32.HI R40, RZ, 0x2, R40 ;  /* 0x00000002ff287819 */ /* 0x000fe20000011428 */
[----:B-----5:R-:W-:Y:S01]  /*0d80*/  IMAD.MOV.U32 R92, RZ, RZ, R20 ;  /* 0x000000ffff5c7224 */ /* 0x020fe200078e0014 */
[C---:B------:R-:W-:Y:S01]  /*0d90*/  SHF.L.U32 R23, R0.reuse, 0x5, RZ ;  /* 0x0000000500177819 */ /* 0x040fe200000006ff */
[----:B------:R-:W-:Y:S01]  /*0da0*/  IMAD.MOV.U32 R25, RZ, RZ, R27 ;  /* 0x000000ffff197224 */ /* 0x000fe200078e001b */
[----:B------:R-:W-:Y:S01]  /*0db0*/  LOP3.LUT R22, R0, 0x60, RZ, 0xc0, !PT ;  /* 0x0000006000167812 */ /* 0x000fe200078ec0ff */
[----:B------:R-:W-:Y:S01]  /*0dc0*/  IMAD.MOV.U32 R76, RZ, RZ, R32 ;  /* 0x000000ffff4c7224 */ /* 0x000fe200078e0020 */
[----:B------:R-:W-:Y:S01]  /*0dd0*/  LOP3.LUT R3, R40, 0x7f, RZ, 0xc0, !PT ;  /* 0x0000007f28037812 */ /* 0x000fe200078ec0ff */
[----:B------:R-:W-:Y:S01]  /*0de0*/  IMAD.MOV.U32 R24, RZ, RZ, R26 ;  /* 0x000000ffff187224 */ /* 0x000fe200078e001a */
[--C-:B------:R-:W-:Y:S01]  /*0df0*/  SHF.R.U64 R91, R20, 0x10, R21.reuse ;  /* 0x00000010145b7819 */ /* 0x100fe20000001215 */
[----:B------:R-:W-:Y:S01]  /*0e00*/  IMAD.MOV.U32 R93, RZ, RZ, R21 ;  /* 0x000000ffff5d7224 */ /* 0x000fe200078e0015 */
[----:B------:R-:W-:Y:S01]  /*0e10*/  LOP3.LUT R20, R23, 0x3e0, RZ, 0xc0, !PT ;  /* 0x000003e017147812 */ /* 0x000fe200078ec0ff */
[----:B------:R-:W-:Y:S01]  /*0e20*/  IMAD R116, R116, -0x2daee0ad, RZ ;  /* 0xd2511f5374747824 */ /* 0x000fe200078e02ff */
[----:B------:R-:W-:Y:S01]  /*0e30*/  VIADDMNMX R22, R3, -R22, RZ, !PT ;  /* 0x8000001603167246 */ /* 0x000fe200078001ff */
[----:B------:R-:W-:Y:S01]  /*0e40*/  IMAD R115, R115, -0x326172a9, RZ ;  /* 0xcd9e8d5773737824 */ /* 0x000fe200078e02ff */
[----:B------:R-:W-:Y:S01]  /*0e50*/  SHF.R.U32.HI R40, RZ, 0x2, R40 ;  /* 0x00000002ff287819 */ /* 0x000fe20000011628 */
[----:B------:R-:W-:Y:S01]  /*0e60*/  IMAD.MOV.U32 R77, RZ, RZ, R33 ;  /* 0x000000ffff4d7224 */ /* 0x000fe200078e0021 */
[----:B------:R-:W-:Y:S01]  /*0e70*/  VIADDMNMX R20, R3, -R20, RZ, !PT ;  /* 0x8000001403147246 */ /* 0x000fe200078001ff */
[----:B------:R-:W-:Y:S01]  /*0e80*/  IMAD.MOV.U32 R81, RZ, RZ, R35 ;  /* 0x000000ffff517224 */ /* 0x000fe200078e0023 */
[--C-:B------:R-:W-:Y:S01]  /*0e90*/  SHF.R.U64 R46, R26, 0x10, R27.reuse ;  /* 0x000000101a2e7819 */ /* 0x100fe2000000121b */
[----:B------:R-:W-:Y:S01]  /*0ea0*/  IMAD.MOV.U32 R84, RZ, RZ, R36 ;  /* 0x000000ffff547224 */ /* 0x000fe200078e0024 */
[----:B------:R-:W-:Y:S01]  /*0eb0*/  SHF.R.U32.HI R45, RZ, 0x10, R27 ;  /* 0x00000010ff2d7819 */ /* 0x000fe2000001161b */
[----:B------:R-:W-:Y:S01]  /*0ec0*/  IMAD.MOV.U32 R27, RZ, RZ, R29 ;  /* 0x000000ffff1b7224 */ /* 0x000fe200078e001d */
[----:B------:R-:W-:Y:S01]  /*0ed0*/  LOP3.LUT R3, R40, 0x3fffffe0, RZ, 0xc0, !PT ;  /* 0x3fffffe028037812 */ /* 0x000fe200078ec0ff */
[----:B------:R-:W-:Y:S01]  /*0ee0*/  IMAD.MOV.U32 R88, RZ, RZ, R38 ;  /* 0x000000ffff587224 */ /* 0x000fe200078e0026 */
[----:B------:R-:W-:Y:S01]  /*0ef0*/  VIMNMX R22, R22, 0x20, PT ;  /* 0x0000002016167848 */ /* 0x000fe20003fe0100 */
[----:B------:R-:W-:Y:S01]  /*0f00*/  IMAD.MOV.U32 R89, RZ, RZ, R39 ;  /* 0x000000ffff597224 */ /* 0x000fe200078e0027 */
[--C-:B------:R-:W-:Y:S01]  /*0f10*/  SHF.R.U64 R44, R28, 0x10, R29.reuse ;  /* 0x000000101c2c7819 */ /* 0x100fe2000000121d */
[----:B------:R-:W-:Y:S01]  /*0f20*/  HFMA2.MMA R117, -RZ, RZ, 0, 0 ;  /* 0x00000000ff757435 */ /* 0x000fe200000001ff */
[----:B------:R-:W-:Y:S01]  /*0f30*/  SHF.R.U32.HI R43, RZ, 0x10, R29 ;  /* 0x00000010ff2b7819 */ /* 0x000fe2000001161d */
[----:B------:R-:W-:Y:S01]  /*0f40*/  IMAD.MOV.U32 R74, RZ, RZ, 0x1 ;  /* 0x00000001ff4a7424 */ /* 0x000fe200078e00ff */
[--C-:B------:R-:W-:Y:S01]  /*0f50*/  SHF.R.U64 R42, R30, 0x10, R31.reuse ;  /* 0x000000101e2a7819 */ /* 0x100fe2000000121f */
[----:B------:R-:W-:Y:S01]  /*0f60*/  HADD2.F32 R23, -RZ, R44.H0_H0 ;  /* 0x2000002cff177230 */ /* 0x000fe20000004100 */
[----:B------:R-:W-:Y:S01]  /*0f70*/  MOV R29, R31 ;  /* 0x0000001f001d7202 */ /* 0x000fe20000000f00 */
[----:B------:R-:W-:Y:S01]  /*0f80*/  HADD2.F32 R76, -RZ, R76.H0_H0 ;  /* 0x2000004cff4c7230 */ /* 0x000fe20000004100 */
[----:B------:R-:W-:Y:S01]  /*0f90*/  SHF.R.U32.HI R41, RZ, 0x10, R31 ;  /* 0x00000010ff297819 */ /* 0x000fe2000001161f */
[----:B------:R-:W-:Y:S01]  /*0fa0*/  HADD2.F32 R77, -RZ, R77.H0_H0 ;  /* 0x2000004dff4d7230 */ /* 0x000fe20000004100 */
[----:B------:R-:W-:Y:S01]  /*0fb0*/  SHF.R.U64 R31, R32, 0x10, R33 ;  /* 0x00000010201f7819 */ /* 0x000fe20000001221 */
[----:B------:R-:W-:Y:S01]  /*0fc0*/  HADD2.F32 R29, -RZ, R29.H0_H0 ;  /* 0x2000001dff1d7230 */ /* 0x000fe20000004100 */
[----:B------:R-:W-:Y:S01]  /*0fd0*/  IADD3 R32, R22, R3, RZ ;  /* 0x0000000316207210 */ /* 0x000fe20007ffe0ff */
[----:B------:R-:W-:Y:S01]  /*0fe0*/  HADD2.F32 R22, -RZ, R45.H0_H0 ;  /* 0x2000002dff167230 */ /* 0x000fe20000004100 */
[----:B------:R-:W-:Y:S01]  /*0ff0*/  VIMNMX R20, R20, 0x20, PT ;  /* 0x0000002014147848 */ /* 0x000fe20003fe0100 */
[----:B------:R-:W-:Y:S01]  /*1000*/  HADD2.F32 R31, -RZ, R31.H0_H0 ;  /* 0x2000001fff1f7230 */ /* 0x000fe20000004100 */
[--C-:B------:R-:W-:Y:S01]  /*1010*/  SHF.R.U64 R96, R4, 0x10, R5.reuse ;  /* 0x0000001004607819 */ /* 0x100fe20000001205 */
[----:B------:R-:W-:Y:S01]  /*1020*/  IMAD.SHL.U32 R32, R32, 0x4, RZ ;  /* 0x0000000420207824 */ /* 0x000fe200078e00ff */
[----:B------:R-:W-:Y:S01]  /*1030*/  SHF.R.U32.HI R95, RZ, 0x10, R5 ;  /* 0x00000010ff5f7819 */ /* 0x000fe20000011605 */
[----:B------:R-:W-:Y:S01]  /*1040*/  IMAD.IADD R119, R3, 0x1, R20 ;  /* 0x0000000103777824 */ /* 0x000fe200078e0214 */
[--C-:B------:R-:W-:Y:S01]  /*1050*/  SHF.R.U64 R98, R6, 0x10, R7.reuse ;  /* 0x0000001006627819 */ /* 0x100fe20000001207 */
[----:B------:R-:W-:Y:S01]  /*1060*/  HADD2.F32 R3, -RZ, R4.H0_H0 ;  /* 0x20000004ff037230 */ /* 0x000fe20000004100 */
[----:B------:R-:W-:Y:S01]  /*1070*/  I2FP.F32.U32 R32, R32 ;  /* 0x0000002000207245 */ /* 0x000fe20000201000 */
[----:B------:R-:W-:Y:S01]  /*1080*/  HADD2.F32 R4, -RZ, R5.H0_H0 ;  /* 0x20000005ff047230 */ /* 0x000fe20000004100 */
[----:B------:R-:W-:Y:S01]  /*1090*/  SHF.R.U32.HI R97, RZ, 0x10, R7 ;  /* 0x00000010ff617819 */ /* 0x000fe20000011607 */
[----:B------:R-:W-:Y:S01]  /*10a0*/  HADD2.F32 R5, -RZ, R6.H0_H0 ;  /* 0x20000006ff057230 */ /* 0x000fe20000004100 */
[--C-:B------:R-:W-:Y:S01]  /*10b0*/  SHF.R.U64 R100, R8, 0x10, R9.reuse ;  /* 0x0000001008647819 */ /* 0x100fe20000001209 */
[----:B------:R-:W-:Y:S01]  /*10c0*/  HADD2.F32 R6, -RZ, R7.H0_H0 ;  /* 0x20000007ff067230 */ /* 0x000fe20000004100 */
[----:B------:R0:W1:Y:S01]  /*10d0*/  MUFU.RCP R121, R32 ;  /* 0x0000002000797308 */ /* 0x0000620000001000 */
        /* <DEDUP_REMOVED lines=8> */
[----:B------:R-:W-:Y:S01]  /*1160*/  IMAD.HI.U32 R21, R120, -0x2daee0ad, RZ ;  /* 0xd2511f5378157827 */ /* 0x000fe200078e00ff */
[----:B------:R-:W-:Y:S01]  /*1170*/  MOV R26, R28 ;  /* 0x0000001c001a7202 */ /* 0x000fe20000000f00 */
[----:B------:R-:W-:Y:S01]  /*1180*/  ULDC.U8 UR8, c[0x0][0x2a0] ;  /* 0x0000a80000087ab9 */ /* 0x000fe20000000000 */
[--C-:B------:R-:W-:Y:S01]  /*1190*/  SHF.R.U64 R104, R12, 0x10, R13.reuse ;  /* 0x000000100c687819 */ /* 0x100fe2000000120d */
[----:B------:R-:W-:Y:S01]  /*11a0*/  HADD2.F32 R11, -RZ, R12.H0_H0 ;  /* 0x2000000cff0b7230 */ /* 0x000fe20000004100 */
[----:B------:R-:W-:Y:S01]  /*11b0*/  SHF.R.U32.HI R103, RZ, 0x10, R13 ;  /* 0x00000010ff677819 */ /* 0x000fe2000001160d */
[----:B------:R-:W-:Y:S01]  /*11c0*/  IMAD.MOV.U32 R28, RZ, RZ, R30 ;  /* 0x000000ffff1c7224 */ /* 0x000fe200078e001e */
[----:B------:R-:W-:Y:S01]  /*11d0*/  SHF.R.U64 R106, R14, 0x10, R15 ;  /* 0x000000100e6a7819 */ /* 0x000fe2000000120f */
[----:B------:R-:W-:Y:S01]  /*11e0*/  HADD2.F32 R12, -RZ, R13.H0_H0 ;  /* 0x2000000dff0c7230 */ /* 0x000fe20000004100 */
[----:B------:R-:W-:Y:S01]  /*11f0*/  SHF.R.U32.HI R78, RZ, 0x10, R33 ;  /* 0x00000010ff4e7819 */ /* 0x000fe20000011621 */
[----:B------:R-:W-:Y:S01]  /*1200*/  IMAD.HI.U32 R30, R122, -0x326172a9, RZ ;  /* 0xcd9e8d577a1e7827 */ /* 0x000fe200078e00ff */
[----:B------:R-:W-:Y:S01]  /*1210*/  MOV R80, R34 ;  /* 0x0000002200507202 */ /* 0x000fe20000000f00 */
[----:B------:R-:W-:Y:S01]  /*1220*/  ULDC UR9, c[0x0][0x294] ;  /* 0x0000a50000097ab9 */ /* 0x000fe20000000800 */
[--C-:B------:R-:W-:Y:S01]  /*1230*/  SHF.R.U64 R79, R34, 0x10, R35.reuse ;  /* 0x00000010224f7819 */ /* 0x100fe20000001223 */
        /* <DEDUP_REMOVED lines=8> */
[----:B------:R-:W-:Y:S01]  /*12c0*/  IMAD R122, R122, -0x326172a9, RZ ;  /* 0xcd9e8d577a7a7824 */ /* 0x000fe200078e02ff */
[--C-:B------:R-:W-:Y:S01]  /*12d0*/  SHF.R.U64 R87, R38, 0x10, R39.reuse ;  /* 0x0000001026577819 */ /* 0x100fe20000001227 */
[----:B------:R-:W-:Y:S01]  /*12e0*/  IMAD R120, R120, -0x2daee0ad, RZ ;  /* 0xd2511f5378787824 */ /* 0x000fe200078e02ff */
        /* <DEDUP_REMOVED lines=14> */
[----:B------:R-:W-:Y:S01]  /*13d0*/  LOP3.LUT R115, R30, UR26, R115, 0x96, !PT ;  /* 0x0000001a1e737c12 */ /* 0x000fe2000f8e9673 */
[----:B------:R-:W-:Y:S01]  /*13e0*/  HADD2.F32 R25, -RZ, R27.H0_H0 ;  /* 0x2000001bff197230 */ /* 0x000fe20000004100 */
[----:B------:R-:W-:Y:S01]  /*13f0*/  LOP3.LUT R118, R118, 0x3, RZ, 0xc0, !PT ;  /* 0x0000000376767812 */ /* 0x000fe200078ec0ff */
[----:B------:R-:W-:Y:S01]  /*1400*/  HADD2.F32 R28, -RZ, R28.H0_H0 ;  /* 0x2000001cff1c7230 */ /* 0x000fe20000004100 */
[----:B------:R-:W-:Y:S01]  /*1410*/  ULDC UR12, c[0x0][0x290] ;  /* 0x0000a400000c7ab9 */ /* 0x000fe20000000800 */
        /* <DEDUP_REMOVED lines=38> */
[----:B01----:R-:W-:-:S07]  /*1680*/  IMAD.SHL.U32 R119, R119, 0x4, RZ ;  /* 0x0000000477777824 */ /* 0x003fce00078e00ff */
.L_x_25471:
        /* <DEDUP_REMOVED lines=8> */
[----:B------:R-:W-:Y:S01]  /*1710*/  MOV R144, UR4 ;  /* 0x0000000400907c02 */ /* 0x000fe20008000f00 */
[----:B------:R-:W-:Y:S01]  /*1720*/  IMAD.U32 R143, RZ, RZ, UR5 ;  /* 0x00000005ff8f7e24 */ /* 0x000fe2000f8e00ff */
[----:B------:R-:W-:Y:S01]  /*1730*/  BSSY B0, `(.L_x_25136) ;  /* 0x00001a3000007945 */ /* 0x000fe20003800000 */
[----:B--2---:R-:W-:Y:S02]  /*1740*/  SHF.R.S32.HI R138, RZ, 0x1f, R126 ;  /* 0x0000001fff8a7819 */ /* 0x004fe4000001147e */
[----:B------:R-:W-:Y:S02]  /*1750*/  VIADD R143, R143, 0x76cf5d0a ;  /* 0x76cf5d0a8f8f7836 */ /* 0x000fe40000000000 */
[----:B------:R-:W-:Y:S01]  /*1760*/  VIADD R144, R144, 0xdaa66d2b ;  /* 0xdaa66d2b90907836 */ /* 0x000fe20000000000 */
[----:B---3--:R-:W-:-:S13]  /*1770*/  ISETP.GE.AND P1, PT, R75, 0x1, PT ;  /* 0x000000014b00780c */ /* 0x008fda0003f26270 */
[----:B------:R-:W-:-:S05]  /*1780*/  @P1 IADD3 R140, R75, -0x1, RZ ;  /* 0xffffffff4b8c1810 */ /* 0x000fca0007ffe0ff */
[----:B------:R-:W-:Y:S01]  /*1790*/  @P1 IMAD R141, R140, R137, RZ ;  /* 0x000000898c8d1224 */ /* 0x000fe200078e02ff */
[----:B------:R-:W-:-:S04]  /*17a0*/  SHF.R.S32.HI R140, RZ, 0x1f, R135 ;  /* 0x0000001fff8c7819 */ /* 0x000fc80000011487 */
[----:B------:R-:W-:Y:S01]  /*17b0*/  LEA.HI R140, R140, R135, RZ, 0x2 ;  /* 0x000000878c8c7211 */ /* 0x000fe200078f10ff */
[----:B------:R-:W-:Y:S01]  /*17c0*/  IMAD.MOV.U32 R135, RZ, RZ, RZ ;  /* 0x000000ffff877224 */ /* 0x000fe200078e00ff */
[----:B------:R-:W-:Y:S02]  /*17d0*/  @P1 SHF.R.S32.HI R142, RZ, 0x1f, R141 ;  /* 0x0000001fff8e1819 */ /* 0x000fe4000001148d */
[----:B------:R-:W-:Y:S01]  /*17e0*/  LEA.HI.SX32 R139, R140, R127, 0x1e ;  /* 0x0000007f8c8b7211 */ /* 0x000fe200078ff2ff */
[----:B------:R-:W-:Y:S01]  /*17f0*/  IMAD.U32 R140, RZ, RZ, UR4 ;  /* 0x00000004ff8c7e24 */ /* 0x000fe2000f8e00ff */
[----:B------:R-:W-:Y:S02]  /*1800*/  @P1 LEA.HI R142, R142, R141, RZ, 0x2 ;  /* 0x0000008d8e8e1211 */ /* 0x000fe400078f10ff */
[----:B------:R-:W-:Y:S01]  /*1810*/  @P1 LOP3.LUT R127, R0, 0x7f, RZ, 0xc0, !PT ;  /* 0x0000007f007f1812 */ /* 0x000fe200078ec0ff */
[----:B------:R-:W-:Y:S01]  /*1820*/  VIADD R140, R140, 0x9e3779b9 ;  /* 0x9e3779b98c8c7836 */ /* 0x000fe20000000000 */
[----:B------:R-:W-:-:S02]  /*1830*/  MOV R141, UR5 ;  /* 0x00000005008d7c02 */ /* 0x000fc40008000f00 */
[----:B------:R-:W-:Y:S01]  /*1840*/  @P1 LEA.HI.SX32 R135, R142, R127, 0x1e ;  /* 0x0000007f8e871211 */ /* 0x000fe200078ff2ff */
[----:B------:R-:W-:Y:S02]  /*1850*/  IMAD.U32 R142, RZ, RZ, UR4 ;  /* 0x00000004ff8e7e24 */ /* 0x000fe4000f8e00ff */
[----:B------:R-:W-:-:S03]  /*1860*/  VIADD R141, R141, 0xbb67ae85 ;  /* 0xbb67ae858d8d7836 */ /* 0x000fc60000000000 */
[----:B------:R-:W-:Y:S01]  /*1870*/  IADD3 R142, R142, 0x3c6ef372, RZ ;  /* 0x3c6ef3728e8e7810 */ /* 0x000fe20007ffe0ff */
        /* <DEDUP_REMOVED lines=10> */
[----:B------:R-:W-:Y:S01]  /*1920*/  ISETP.GT.AND P3, PT, R75, RZ, PT ;  /* 0x000000ff4b00720c */ /* 0x000fe20003f64270 */
[----:B------:R-:W-:-:S12]  /*1930*/  BSSY B1, `(.L_x_25138) ;  /* 0x000005b000017945 */ /* 0x000fd80003800000 */
        /* <DEDUP_REMOVED lines=17> */
.L_x_25141:
[----:B------:R-:W-:-:S07]  /*1a50*/  IMAD.MOV.U32 R145, RZ, RZ, R122 ;  /* 0x000000ffff917224 */ /* 0x000fce00078e007a */
.L_x_25142:
[----:B------:R-:W-:Y:S05]  /*1a60*/  BSYNC B2 ;  /* 0x0000000000027941 */ /* 0x000fea0003800000 */
.L_x_25140:
        /* <DEDUP_REMOVED lines=16> */
.L_x_25146:
[----:B------:R-:W-:Y:S05]  /*1b70*/  BSYNC B3 ;  /* 0x0000000000037941 */ /* 0x000fea0003800000 */
.L_x_25145:
[C---:B------:R-:W-:Y:S01]  /*1b80*/  IMAD.HI.U32 R36, R125.reuse, -0x326172a9, RZ ;  /* 0xcd9e8d577d247827 */ /* 0x040fe200078e00ff */
[----:B------:R-:W-:Y:S01]  /*1b90*/  LOP3.LUT R37, R38, UR5, R117, 0x96, !PT ;  /* 0x0000000526257c12 */ /* 0x000fe2000f8e9675 */
[----:B------:R-:W-:Y:S02]  /*1ba0*/  HFMA2.MMA R148, -RZ, RZ, 0, 0 ;  /* 0x00000000ff947435 */ /* 0x000fe400000001ff */
[----:B------:R-:W-:Y:S01]  /*1bb0*/  IMAD R39, R125, -0x326172a9, RZ ;  /* 0xcd9e8d577d277824 */ /* 0x000fe200078e02ff */
[----:B------:R-:W-:Y:S01]  /*1bc0*/  LOP3.LUT R114, R36, UR4, R123, 0x96, !PT ;  /* 0x0000000424727c12 */ /* 0x000fe2000f8e967b */
        /* <DEDUP_REMOVED lines=39> */
.L_x_25144:
[----:B------:R-:W-:Y:S05]  /*1e40*/  BSYNC B2 ;  /* 0x0000000000027941 */ /* 0x000fea0003800000 */
.L_x_25143:
[----:B------:R-:W-:Y:S01]  /*1e50*/  I2FP.F32.U32 R36, R145 ;  /* 0x0000009100247245 */ /* 0x000fe20000201000 */
[----:B------:R-:W-:Y:S02]  /*1e60*/  IMAD.MOV.U32 R39, RZ, RZ, 0x2f800000 ;  /* 0x2f800000ff277424 */ /* 0x000fe400078e00ff */
[----:B-----5:R-:W-:Y:S02]  /*1e70*/  FMUL.FTZ R37, R40, UR11 ;  /* 0x0000000b28257c20 */ /* 0x020fe40008410000 */
[----:B------:R-:W-:Y:S02]  /*1e80*/  FFMA.FTZ R36, R36, R39, 1.1641532182693481445e-10 ;  /* 0x2f00000024247423 */ /* 0x000fe40000010027 */
[----:B------:R-:W-:-:S03]  /*1e90*/  FMUL.FTZ R37, R37, UR10 ;  /* 0x0000000a25257c20 */ /* 0x000fc60008410000 */
[----:B------:R-:W-:-:S04]  /*1ea0*/  FSETP.GTU.FTZ.AND P4, PT, R36, UR9, PT ;  /* 0x0000000924007c0b */ /* 0x000fc8000bf9c000 */
[----:B------:R-:W-:Y:S02]  /*1eb0*/  FSEL R36, R37, RZ, !P4 ;  /* 0x000000ff25247208 */ /* 0x000fe40006000000 */
[----:B------:R-:W-:-:S03]  /*1ec0*/  SEL R114, RZ, 0x1, P4 ;  /* 0x00000001ff727807 */ /* 0x000fc60002000000 */
[----:B------:R-:W-:-:S07]  /*1ed0*/  @P2 FADD.FTZ R36, R32, R36 ;  /* 0x0000002420242221 */ /* 0x000fce0000010000 */
.L_x_25139:
[----:B------:R-:W-:Y:S05]  /*1ee0*/  BSYNC B1 ;  /* 0x0000000000017941 */ /* 0x000fea0003800000 */
.L_x_25138:
        /* <DEDUP_REMOVED lines=18> */
.L_x_25150:
[----:B------:R-:W-:-:S07]  /*2010*/  IMAD.MOV.U32 R37, RZ, RZ, R122 ;  /* 0x000000ffff257224 */ /* 0x000fce00078e007a */
.L_x_25151:
[----:B------:R-:W-:Y:S05]  /*2020*/  BSYNC B2 ;  /* 0x0000000000027941 */ /* 0x000fea0003800000 */
.L_x_25149:
        /* <DEDUP_REMOVED lines=16> */
.L_x_25155:
[----:B------:R-:W-:Y:S05]  /*2130*/  BSYNC B3 ;  /* 0x0000000000037941 */ /* 0x000fea0003800000 */
.L_x_25154:
[----:B------:R-:W-:Y:S01]  /*2140*/  IMAD.HI.U32 R38, R125, -0x326172a9, RZ ;  /* 0xcd9e8d577d267827 */ /* 0x000fe200078e00ff */
[----:B------:R-:W-:-:S03]  /*2150*/  LOP3.LUT R39, R116, UR5, R117, 0x96, !PT ;  /* 0x0000000574277c12 */ /* 0x000fc6000f8e9675 */
        /* <DEDUP_REMOVED lines=42> */
.L_x_25153:
[----:B------:R-:W-:Y:S05]  /*2400*/  BSYNC B2 ;  /* 0x0000000000027941 */ /* 0x000fea0003800000 */
.L_x_25152:
[----:B------:R-:W-:Y:S01]  /*2410*/  HFMA2.MMA R118, -RZ, RZ, 0.1171875, 0 ;  /* 0x2f800000ff767435 */ /* 0x000fe200000001ff */
[----:B------:R-:W-:Y:S01]  /*2420*/  I2FP.F32.U32 R37, R37 ;  /* 0x0000002500257245 */ /* 0x000fe20000201000 */
[----:B-----5:R-:W-:-:S04]  /*2430*/  FMUL.FTZ R38, R41, UR11 ;  /* 0x0000000b29267c20 */ /* 0x020fc80008410000 */
[----:B------:R-:W-:-:S04]  /*2440*/  FMUL.FTZ R38, R38, UR10 ;  /* 0x0000000a26267c20 */ /* 0x000fc80008410000 */
[----:B------:R-:W-:-:S05]  /*2450*/  FFMA.FTZ R37, R37, R118, 1.1641532182693481445e-10 ;  /* 0x2f00000025257423 */ /* 0x000fca0000010076 */
[----:B------:R-:W-:-:S04]  /*2460*/  FSETP.GTU.FTZ.AND P4, PT, R37, UR9, PT ;  /* 0x0000000925007c0b */ /* 0x000fc8000bf9c000 */
[----:B------:R-:W-:Y:S02]  /*2470*/  FSEL R37, R38, RZ, !P4 ;  /* 0x000000ff26257208 */ /* 0x000fe40006000000 */
[----:B------:R-:W-:-:S03]  /*2480*/  SEL R111, RZ, 0x1, P4 ;  /* 0x00000001ff6f7807 */ /* 0x000fc60002000000 */
[----:B------:R-:W-:-:S07]  /*2490*/  @P2 FADD.FTZ R37, R33, R37 ;  /* 0x0000002521252221 */ /* 0x000fce0000010000 */
.L_x_25148:
[----:B------:R-:W-:Y:S05]  /*24a0*/  BSYNC B1 ;  /* 0x0000000000017941 */ /* 0x000fea0003800000 */
.L_x_25147:
        /* <DEDUP_REMOVED lines=18> */
.L_x_25159:
[----:B------:R-:W-:-:S07]  /*25d0*/  MOV R112, R122 ;  /* 0x0000007a00707202 */ /* 0x000fce0000000f00 */
.L_x_25160:
[----:B------:R-:W-:Y:S05]  /*25e0*/  BSYNC B2 ;  /* 0x0000000000027941 */ /* 0x000fea0003800000 */
.L_x_25158:
        /* <DEDUP_REMOVED lines=16> */
.L_x_25164:
[----:B------:R-:W-:Y:S05]  /*26f0*/  BSYNC B3 ;  /* 0x0000000000037941 */ /* 0x000fea0003800000 */
.L_x_25163:
        /* <DEDUP_REMOVED lines=44> */
.L_x_25162:
[----:B------:R-:W-:Y:S05]  /*29c0*/  BSYNC B2 ;  /* 0x0000000000027941 */ /* 0x000fea0003800000 */
.L_x_25161:
        /* <DEDUP_REMOVED lines=9> */
.L_x_25157:
[----:B------:R-:W-:Y:S05]  /*2a60*/  BSYNC B1 ;  /* 0x0000000000017941 */ /* 0x000fea0003800000 */
.L_x_25156:
        /* <DEDUP_REMOVED lines=18> */
.L_x_25168:
[----:B------:R-:W-:-:S07]  /*2b90*/  IMAD.MOV.U32 R39, RZ, RZ, R122 ;  /* 0x000000ffff277224 */ /* 0x000fce00078e007a */
.L_x_25169:
[----:B------:R-:W-:Y:S05]  /*2ba0*/  BSYNC B2 ;  /* 0x0000000000027941 */ /* 0x000fea0003800000 */
.L_x_25167:
        /* <DEDUP_REMOVED lines=16> */
.L_x_25173:
[----:B------:R-:W-:Y:S05]  /*2cb0*/  BSYNC B3 ;  /* 0x0000000000037941 */ /* 0x000fea0003800000 */
.L_x_25172:
        /* <DEDUP_REMOVED lines=44> */
.L_x_25171:
[----:B------:R-:W-:Y:S05]  /*2f80*/  BSYNC B2 ;  /* 0x0000000000027941 */ /* 0x000fea0003800000 */
.L_x_25170:
        /* <DEDUP_REMOVED lines=9> */
.L_x_25166:
[----:B------:R-:W-:Y:S05]  /*3020*/  BSYNC B1 ;  /* 0x0000000000017941 */ /* 0x000fea0003800000 */
.L_x_25165:
[----:B------:R-:W0:Y:S01]  /*3030*/  LDC.64 R72, c[0x0][0x238] ;  /* 0x00008e00ff487b82 */ /* 0x000e220000000a00 */
[----:B------:R-:W-:Y:S01]  /*3040*/  BSSY B1, `(.L_x_25174) ;  /* 0x000000f000017945 */ /* 0x000fe20003800000 */
[----:B0-----:R-:W-:-:S05]  /*3050*/  IMAD.WIDE.U32 R72, R139, 0x10, R72 ;  /* 0x000000108b487825 */ /* 0x001fca00078e0048 */
[----:B------:R0:W-:Y:S01]  /*3060*/  STG.E.128 desc[UR6][R72.64], R36 ;  /* 0x0000002448007986 */ /* 0x0001e2000c101d06 */
[----:B------:R-:W-:Y:S05]  /*3070*/  @!P1 BRA `(.L_x_25175) ;  /* 0x00000000002c9947 */ /* 0x000fea0003800000 */
[----:B0-----:R-:W0:Y:S01]  /*3080*/  LDC.64 R72, c[0x0][0x240] ;  /* 0x00009000ff487b82 */ /* 0x001e220000000a00 */
[----:B------:R-:W-:Y:S01]  /*3090*/  IMAD.U32 R146, R112, 0x10000, RZ ;  /* 0x0001000070927824 */ /* 0x000fe200078e00ff */
[----:B------:R-:W-:Y:S02]  /*30a0*/  LOP3.LUT R145, R113, 0xffff, RZ, 0xc0, !PT ;  /* 0x0000ffff71917812 */ /* 0x000fe400078ec0ff */
[----:B------:R-:W-:Y:S02]  /*30b0*/  LOP3.LUT R148, R111, 0xff, RZ, 0xc0, !PT ;  /* 0x000000ff6f947812 */ /* 0x000fe400078ec0ff */
[----:B------:R-:W-:-:S04]  /*30c0*/  LOP3.LUT R146, R146, 0xff0000, RZ, 0xc0, !PT ;  /* 0x00ff000092927812 */ /* 0x000fc800078ec0ff */
[----:B------:R-:W-:Y:S02]  /*30d0*/  LEA R145, R145, R146, 0x18 ;  /* 0x0000009291917211 */ /* 0x000fe400078ec0ff */
[----:B------:R-:W-:-:S03]  /*30e0*/  LOP3.LUT R146, R114, 0xff, RZ, 0xc0, !PT ;  /* 0x000000ff72927812 */ /* 0x000fc600078ec0ff */
[----:B------:R-:W-:-:S04]  /*30f0*/  IMAD R145, R148, 0x100, R145 ;  /* 0x0000010094917824 */ /* 0x000fc800078e0291 */
[----:B------:R-:W-:Y:S02]  /*3100*/  IMAD.IADD R145, R145, 0x1, R146 ;  /* 0x0000000191917824 */ /* 0x000fe400078e0292 */
[----:B0-----:R-:W-:-:S05]  /*3110*/  IMAD.WIDE.U32 R72, R135, 0x4, R72 ;  /* 0x0000000487487825 */ /* 0x001fca00078e0048 */
[----:B------:R1:W-:Y:S02]  /*3120*/  STG.E desc[UR6][R72.64], R145 ;  /* 0x0000009148007986 */ /* 0x0003e4000c101906 */
.L_x_25175:
[----:B------:R-:W-:Y:S05]  /*3130*/  BSYNC B1 ;  /* 0x0000000000017941 */ /* 0x000fea0003800000 */
.L_x_25174:
[----:B------:R-:W-:Y:S01]  /*3140*/  IADD3 R139, R139, 0x80, RZ ;  /* 0x000000808b8b7810 */ /* 0x000fe20007ffe0ff */
[----:B------:R-:W-:-:S07]  /*3150*/  VIADD R135, R135, 0x80 ;  /* 0x0000008087877836 */ /* 0x000fce0000000000 */
.L_x_25137:
[----:B------:R-:W-:Y:S05]  /*3160*/  BSYNC B0 ;  /* 0x0000000000007941 */ /* 0x000fea0003800000 */
.L_x_25136:
        /* <DEDUP_REMOVED lines=9> */
[----:B-----5:R1:W5:Y:S01]  /*3200*/  @P1 LDG.E.128 R40, desc[UR6][R46.64] ;  /* 0x000000062e281981 */ /* 0x020362000c1e1d00 */
[----:B0-----:R-:W-:-:S05]  /*3210*/  @P2 IMAD.WIDE.U32 R146, R139, 0x10, R146 ;  /* 0x000000108b922825 */ /* 0x001fca00078e0092 */
[----:B------:R-:W2:Y:S01]  /*3220*/  @P2 LDG.E.128 R32, desc[UR6][R146.64] ;  /* 0x0000000692202981 */ /* 0x000ea2000c1e1d00 */
[----:B------:R-:W-:Y:S01]  /*3230*/  ISETP.GT.AND P3, PT, R75, RZ, PT ;  /* 0x000000ff4b00720c */ /* 0x000fe20003f64270 */
[----:B------:R-:W-:-:S12]  /*3240*/  BSSY B1, `(.L_x_25178) ;  /* 0x000005b000017945 */ /* 0x000fd80003800000 */
        /* <DEDUP_REMOVED lines=17> */
.L_x_25181:
[----:B------:R-:W-:-:S07]  /*3360*/  IMAD.MOV.U32 R145, RZ, RZ, R122 ;  /* 0x000000ffff917224 */ /* 0x000fce00078e007a */
.L_x_25182:
[----:B------:R-:W-:Y:S05]  /*3370*/  BSYNC B2 ;  /* 0x0000000000027941 */ /* 0x000fea0003800000 */
.L_x_25180:
        /* <DEDUP_REMOVED lines=16> */
.L_x_25186:
[----:B------:R-:W-:Y:S05]  /*3480*/  BSYNC B3 ;  /* 0x0000000000037941 */ /* 0x000fea0003800000 */
.L_x_25185:
        /* <DEDUP_REMOVED lines=44> */
.L_x_25184:
[----:B------:R-:W-:Y:S05]  /*3750*/  BSYNC B2 ;  /* 0x0000000000027941 */ /* 0x000fea0003800000 */
.L_x_25183:
        /* <DEDUP_REMOVED lines=9> */
.L_x_25179:
[----:B------:R-:W-:Y:S05]  /*37f0*/  BSYNC B1 ;  /* 0x0000000000017941 */ /* 0x000fea0003800000 */
.L_x_25178:
        /* <DEDUP_REMOVED lines=18> */
.L_x_25190:
[----:B------:R-:W-:-:S07]  /*3920*/  MOV R45, R122 ;  /* 0x0000007a002d7202 */ /* 0x000fce0000000f00 */
.L_x_25191:
[----:B------:R-:W-:Y:S05]  /*3930*/  BSYNC B2 ;  /* 0x0000000000027941 */ /* 0x000fea0003800000 */
.L_x_25189:
        /* <DEDUP_REMOVED lines=16> */
.L_x_25195:
[----:B------:R-:W-:Y:S05]  /*3a40*/  BSYNC B3 ;  /* 0x0000000000037941 */ /* 0x000fea0003800000 */
.L_x_25194:
        /* <DEDUP_REMOVED lines=44> */
.L_x_25193:
[----:B------:R-:W-:Y:S05]  /*3d10*/  BSYNC B2 ;  /* 0x0000000000027941 */ /* 0x000fea0003800000 */
.L_x_25192:
        /* <DEDUP_REMOVED lines=9> */
.L_x_25188:
[----:B------:R-:W-:Y:S05]  /*3db0*/  BSYNC B1 ;  /* 0x0000000000017941 */ /* 0x000fea0003800000 */
.L_x_25187:
        /* <DEDUP_REMOVED lines=18> */
.L_x_25199:
[----:B------:R-:W-:-:S07]  /*3ee0*/  IMAD.MOV.U32 R112, RZ, RZ, R122 ;  /* 0x000000ffff707224 */ /* 0x000fce00078e007a */
.L_x_25200:
[----:B------:R-:W-:Y:S05]  /*3ef0*/  BSYNC B2 ;  /* 0x0000000000027941 */ /* 0x000fea0003800000 */
.L_x_25198:
        /* <DEDUP_REMOVED lines=16> */
.L_x_25204:
[----:B------:R-:W-:Y:S05]  /*4000*/  BSYNC B3 ;  /* 0x0000000000037941 */ /* 0x000fea0003800000 */
.L_x_25203:
        /* <DEDUP_REMOVED lines=44> */
.L_x_25202:
[----:B------:R-:W-:Y:S05]  /*42d0*/  BSYNC B2 ;  /* 0x0000000000027941 */ /* 0x000fea0003800000 */
.L_x_25201:
        /* <DEDUP_REMOVED lines=9> */
.L_x_25197:
[----:B------:R-:W-:Y:S05]  /*4370*/  BSYNC B1 ;  /* 0x0000000000017941 */ /* 0x000fea0003800000 */
.L_x_25196:
        /* <DEDUP_REMOVED lines=18> */
.L_x_25208:
[----:B------:R-:W-:-:S07]  /*44a0*/  IMAD.MOV.U32 R47, RZ, RZ, R122 ;  /* 0x000000ffff2f7224 */ /* 0x000fce00078e007a */
.L_x_25209:
[----:B------:R-:W-:Y:S05]  /*44b0*/  BSYNC B2 ;  /* 0x0000000000027941 */ /* 0x000fea0003800000 */
.L_x_25207:
        /* <DEDUP_REMOVED lines=16> */
.L_x_25213:
[----:B------:R-:W-:Y:S05]  /*45c0*/  BSYNC B3 ;  /* 0x0000000000037941 */ /* 0x000fea0003800000 */
.L_x_25212:
        /* <DEDUP_REMOVED lines=44> */
.L_x_25211:
[----:B------:R-:W-:Y:S05]  /*4890*/  BSYNC B2 ;  /* 0x0000000000027941 */ /* 0x000fea0003800000 */
.L_x_25210:
        /* <DEDUP_REMOVED lines=9> */
.L_x_25206:
[----:B------:R-:W-:Y:S05]  /*4930*/  BSYNC B1 ;  /* 0x0000000000017941 */ /* 0x000fea0003800000 */
.L_x_25205:
        /* <DEDUP_REMOVED lines=9> */
[----:B------:R-:W-:-:S05]  /*49d0*/  LOP3.LUT R146, R146, 0xff0000, RZ, 0xc0, !PT ;  /* 0x00ff000092927812 */ /* 0x000fca00078ec0ff */
[----:B------:R-:W-:Y:S01]  /*49e0*/  IMAD R145, R145, 0x1000000, R146 ;  /* 0x0100000091917824 */ /* 0x000fe200078e0292 */
[----:B------:R-:W-:-:S04]  /*49f0*/  LOP3.LUT R146, R114, 0xff, RZ, 0xc0, !PT ;  /* 0x000000ff72927812 */ /* 0x000fc800078ec0ff */
[----:B------:R-:W-:-:S05]  /*4a00*/  LEA R145, R148, R145, 0x8 ;  /* 0x0000009194917211 */ /* 0x000fca00078e40ff */
[----:B------:R-:W-:Y:S02]  /*4a10*/  IMAD.IADD R145, R145, 0x1, R146 ;  /* 0x0000000191917824 */ /* 0x000fe400078e0292 */
[----:B0-----:R-:W-:-:S05]  /*4a20*/  IMAD.WIDE.U32 R72, R135, 0x4, R72 ;  /* 0x0000000487487825 */ /* 0x001fca00078e0048 */
[----:B------:R1:W-:Y:S02]  /*4a30*/  STG.E desc[UR6][R72.64], R145 ;  /* 0x0000009148007986 */ /* 0x0003e4000c101906 */
.L_x_25215:
[----:B------:R-:W-:Y:S05]  /*4a40*/  BSYNC B1 ;  /* 0x0000000000017941 */ /* 0x000fea0003800000 */
.L_x_25214:
[----:B------:R-:W-:Y:S01]  /*4a50*/  VIADD R139, R139, 0x80 ;  /* 0x000000808b8b7836 */ /* 0x000fe20000000000 */
[----:B------:R-:W-:-:S07]  /*4a60*/  IADD3 R135, R135, 0x80, RZ ;  /* 0x0000008087877810 */ /* 0x000fce0007ffe0ff */
.L_x_25177:
[----:B------:R-:W-:Y:S05]  /*4a70*/  BSYNC B0 ;  /* 0x0000000000007941 */ /* 0x000fea0003800000 */
.L_x_25176:
        /* <DEDUP_REMOVED lines=31> */
.L_x_25221:
[----:B------:R-:W-:-:S07]  /*4c70*/  MOV R145, R122 ;  /* 0x0000007a00917202 */ /* 0x000fce0000000f00 */
.L_x_25222:
[----:B------:R-:W-:Y:S05]  /*4c80*/  BSYNC B2 ;  /* 0x0000000000027941 */ /* 0x000fea0003800000 */
.L_x_25220:
        /* <DEDUP_REMOVED lines=16> */
.L_x_25226:
[----:B------:R-:W-:Y:S05]  /*4d90*/  BSYNC B3 ;  /* 0x0000000000037941 */ /* 0x000fea0003800000 */
.L_x_25225:
        /* <DEDUP_REMOVED lines=44> */
.L_x_25224:
[----:B------:R-:W-:Y:S05]  /*5060*/  BSYNC B2 ;  /* 0x0000000000027941 */ /* 0x000fea0003800000 */
.L_x_25223:
        /* <DEDUP_REMOVED lines=9> */
.L_x_25219:
[----:B------:R-:W-:Y:S05]  /*5100*/  BSYNC B1 ;  /* 0x0000000000017941 */ /* 0x000fea0003800000 */
.L_x_25218:
        /* <DEDUP_REMOVED lines=18> */
.L_x_25230:
[----:B------:R-:W-:-:S07]  /*5230*/  IMAD.MOV.U32 R49, RZ, RZ, R122 ;  /* 0x000000ffff317224 */ /* 0x000fce00078e007a */
.L_x_25231:
[----:B------:R-:W-:Y:S05]  /*5240*/  BSYNC B2 ;  /* 0x0000000000027941 */ /* 0x000fea0003800000 */
.L_x_25229:
        /* <DEDUP_REMOVED lines=16> */
.L_x_25235:
[----:B------:R-:W-:Y:S05]  /*5350*/  BSYNC B3 ;  /* 0x0000000000037941 */ /* 0x000fea0003800000 */
.L_x_25234:
        /* <DEDUP_REMOVED lines=44> */
.L_x_25233:
[----:B------:R-:W-:Y:S05]  /*5620*/  BSYNC B2 ;  /* 0x0000000000027941 */ /* 0x000fea0003800000 */
.L_x_25232:
        /* <DEDUP_REMOVED lines=9> */
.L_x_25228:
[----:B------:R-:W-:Y:S05]  /*56c0*/  BSYNC B1 ;  /* 0x0000000000017941 */ /* 0x000fea0003800000 */
.L_x_25227:
        /* <DEDUP_REMOVED lines=18> */
.L_x_25239:
[----:B------:R-:W-:-:S07]  /*57f0*/  IMAD.MOV.U32 R112, RZ, RZ, R122 ;  /* 0x000000ffff707224 */ /* 0x000fce00078e007a */
.L_x_25240:
[----:B------:R-:W-:Y:S05]  /*5800*/  BSYNC B2 ;  /* 0x0000000000027941 */ /* 0x000fea0003800000 */
.L_x_25238:
        /* <DEDUP_REMOVED lines=16> */
.L_x_25244:
[----:B------:R-:W-:Y:S05]  /*5910*/  BSYNC B3 ;  /* 0x0000000000037941 */ /* 0x000fea0003800000 */
.L_x_25243:
        /* <DEDUP_REMOVED lines=44> */
.L_x_25242:
[----:B------:R-:W-:Y:S05]  /*5be0*/  BSYNC B2 ;  /* 0x0000000000027941 */ /* 0x000fea0003800000 */
.L_x_25241:
[----:B------:R-:W-:Y:S01]  /*5bf0*/  HFMA2.MMA R51, -RZ, RZ, 0.1171875, 0 ;  /* 0x2f800000ff337435 */ /* 0x000fe200000001ff */
[----:B------:R-:W-:Y:S01]  /*5c00*/  I2FP.F32.U32 R50, R112 ;  /* 0x0000007000327245 */ /* 0x000fe20000201000 */
[----:B-----5:R-:W-:-:S08]  /*5c10*/  FMUL.FTZ R112, R42, UR11 ;  /* 0x0000000b2a707c20 */ /* 0x020fd00008410000 */
[----:B------:R-:W-:Y:S01]  /*5c20*/  FFMA.FTZ R50, R50, R51, 1.1641532182693481445e-10 ;  /* 0x2f00000032327423 */ /* 0x000fe20000010033 */
[----:B------:R-:W-:-:S04]  /*5c30*/  FMUL.FTZ R51, R112, UR10 ;  /* 0x0000000a70337c20 */ /* 0x000fc80008410000 */
[----:B------:R-:W-:-:S04]  /*5c40*/  FSETP.GTU.FTZ.AND P4, PT, R50, UR9, PT ;  /* 0x0000000932007c0b */ /* 0x000fc8000bf9c000 */
[----:B------:R-:W-:Y:S02]  /*5c50*/  FSEL R50, R51, RZ, !P4 ;  /* 0x000000ff33327208 */ /* 0x000fe40006000000 */
[----:B------:R-:W-:-:S03]  /*5c60*/  SEL R112, RZ, 0x1, P4 ;  /* 0x00000001ff707807 */ /* 0x000fc60002000000 */
[----:B------:R-:W-:-:S07]  /*5c70*/  @P2 FADD.FTZ R50, R34, R50 ;  /* 0x0000003222322221 */ /* 0x000fce0000010000 */
.L_x_25237:
[----:B------:R-:W-:Y:S05]  /*5c80*/  BSYNC B1 ;  /* 0x0000000000017941 */ /* 0x000fea0003800000 */
.L_x_25236:
        /* <DEDUP_REMOVED lines=18> */
.L_x_25248:
[----:B------:R-:W-:-:S07]  /*5db0*/  IMAD.MOV.U32 R51, RZ, RZ, R122 ;  /* 0x000000ffff337224 */ /* 0x000fce00078e007a */
.L_x_25249:
[----:B------:R-:W-:Y:S05]  /*5dc0*/  BSYNC B2 ;  /* 0x0000000000027941 */ /* 0x000fea0003800000 */
.L_x_25247:
        /* <DEDUP_REMOVED lines=16> */
.L_x_25253:
[----:B------:R-:W-:Y:S05]  /*5ed0*/  BSYNC B3 ;  /* 0x0000000000037941 */ /* 0x000fea0003800000 */
.L_x_25252:
        /* <DEDUP_REMOVED lines=44> */
.L_x_25251:
[----:B------:R-:W-:Y:S05]  /*61a0*/  BSYNC B2 ;  /* 0x0000000000027941 */ /* 0x000fea0003800000 */
.L_x_25250:
        /* <DEDUP_REMOVED lines=9> */
.L_x_25246:
[----:B------:R-:W-:Y:S05]  /*6240*/  BSYNC B1 ;  /* 0x0000000000017941 */ /* 0x000fea0003800000 */
.L_x_25245:
        /* <DEDUP_REMOVED lines=12> */
[----:B------:R-:W-:-:S05]  /*6310*/  IMAD R145, R148, 0x100, R145 ;  /* 0x0000010094917824 */ /* 0x000fca00078e0291 */
[----:B------:R-:W-:Y:S01]  /*6320*/  IADD3 R145, R145, R146, RZ ;  /* 0x0000009291917210 */ /* 0x000fe20007ffe0ff */
[----:B0-----:R-:W-:-:S05]  /*6330*/  IMAD.WIDE.U32 R72, R135, 0x4, R72 ;  /* 0x0000000487487825 */ /* 0x001fca00078e0048 */
[----:B------:R1:W-:Y:S02]  /*6340*/  STG.E desc[UR6][R72.64], R145 ;  /* 0x0000009148007986 */ /* 0x0003e4000c101906 */
.L_x_25255:
[----:B------:R-:W-:Y:S05]  /*6350*/  BSYNC B1 ;  /* 0x0000000000017941 */ /* 0x000fea0003800000 */
.L_x_25254:
[----:B------:R-:W-:Y:S01]  /*6360*/  VIADD R139, R139, 0x80 ;  /* 0x000000808b8b7836 */ /* 0x000fe20000000000 */
[----:B------:R-:W-:-:S07]  /*6370*/  IADD3 R135, R135, 0x80, RZ ;  /* 0x0000008087877810 */ /* 0x000fce0007ffe0ff */
.L_x_25217:
[----:B------:R-:W-:Y:S05]  /*6380*/  BSYNC B0 ;  /* 0x0000000000007941 */ /* 0x000fea0003800000 */
.L_x_25216:
        /* <DEDUP_REMOVED lines=31> */
.L_x_25261:
[----:B------:R-:W-:-:S07]  /*6580*/  MOV R145, R122 ;  /* 0x0000007a00917202 */ /* 0x000fce0000000f00 */
.L_x_25262:
[----:B------:R-:W-:Y:S05]  /*6590*/  BSYNC B2 ;  /* 0x0000000000027941 */ /* 0x000fea0003800000 */
.L_x_25260:
        /* <DEDUP_REMOVED lines=16> */
.L_x_25266:
[----:B------:R-:W-:Y:S05]  /*66a0*/  BSYNC B3 ;  /* 0x0000000000037941 */ /* 0x000fea0003800000 */
.L_x_25265:
        /* <DEDUP_REMOVED lines=44> */
.L_x_25264:
[----:B------:R-:W-:Y:S05]  /*6970*/  BSYNC B2 ;  /* 0x0000000000027941 */ /* 0x000fea0003800000 */
.L_x_25263:
        /* <DEDUP_REMOVED lines=9> */
.L_x_25259:
[----:B------:R-:W-:Y:S05]  /*6a10*/  BSYNC B1 ;  /* 0x0000000000017941 */ /* 0x000fea0003800000 */
.L_x_25258:
        /* <DEDUP_REMOVED lines=18> */
.L_x_25270:
[----:B------:R-:W-:-:S07]  /*6b40*/  IMAD.MOV.U32 R53, RZ, RZ, R122 ;  /* 0x000000ffff357224 */ /* 0x000fce00078e007a */
.L_x_25271:
[----:B------:R-:W-:Y:S05]  /*6b50*/  BSYNC B2 ;  /* 0x0000000000027941 */ /* 0x000fea0003800000 */
.L_x_25269:
        /* <DEDUP_REMOVED lines=16> */
.L_x_25275:
[----:B------:R-:W-:Y:S05]  /*6c60*/  BSYNC B3 ;  /* 0x0000000000037941 */ /* 0x000fea0003800000 */
.L_x_25274:
        /* <DEDUP_REMOVED lines=44> */
.L_x_25273:
[----:B------:R-:W-:Y:S05]  /*6f30*/  BSYNC B2 ;  /* 0x0000000000027941 */ /* 0x000fea0003800000 */
.L_x_25272:
        /* <DEDUP_REMOVED lines=9> */
.L_x_25268:
[----:B------:R-:W-:Y:S05]  /*6fd0*/  BSYNC B1 ;  /* 0x0000000000017941 */ /* 0x000fea0003800000 */
.L_x_25267:
        /* <DEDUP_REMOVED lines=18> */
.L_x_25279:
[----:B------:R-:W-:-:S07]  /*7100*/  MOV R112, R122 ;  /* 0x0000007a00707202 */ /* 0x000fce0000000f00 */
.L_x_25280:
[----:B------:R-:W-:Y:S05]  /*7110*/  BSYNC B2 ;  /* 0x0000000000027941 */ /* 0x000fea0003800000 */
.L_x_25278:
        /* <DEDUP_REMOVED lines=16> */
.L_x_25284:
[----:B------:R-:W-:Y:S05]  /*7220*/  BSYNC B3 ;  /* 0x0000000000037941 */ /* 0x000fea0003800000 */
.L_x_25283:
        /* <DEDUP_REMOVED lines=44> */
.L_x_25282:
[----:B------:R-:W-:Y:S05]  /*74f0*/  BSYNC B2 ;  /* 0x0000000000027941 */ /* 0x000fea0003800000 */
.L_x_25281:
        /* <DEDUP_REMOVED lines=9> */
.L_x_25277:
[----:B------:R-:W-:Y:S05]  /*7590*/  BSYNC B1 ;  /* 0x0000000000017941 */ /* 0x000fea0003800000 */
.L_x_25276:
        /* <DEDUP_REMOVED lines=18> */
.L_x_25288:
[----:B------:R-:W-:-:S07]  /*76c0*/  IMAD.MOV.U32 R55, RZ, RZ, R122 ;  /* 0x000000ffff377224 */ /* 0x000fce00078e007a */
.L_x_25289:
[----:B------:R-:W-:Y:S05]  /*76d0*/  BSYNC B2 ;  /* 0x0000000000027941 */ /* 0x000fea0003800000 */
.L_x_25287:
        /* <DEDUP_REMOVED lines=16> */
.L_x_25293:
[----:B------:R-:W-:Y:S05]  /*77e0*/  BSYNC B3 ;  /* 0x0000000000037941 */ /* 0x000fea0003800000 */
.L_x_25292:
        /* <DEDUP_REMOVED lines=44> */
.L_x_25291:
[----:B------:R-:W-:Y:S05]  /*7ab0*/  BSYNC B2 ;  /* 0x0000000000027941 */ /* 0x000fea0003800000 */
.L_x_25290:
        /* <DEDUP_REMOVED lines=9> */
.L_x_25286:
[----:B------:R-:W-:Y:S05]  /*7b50*/  BSYNC B1 ;  /* 0x0000000000017941 */ /* 0x000fea0003800000 */
.L_x_25285:
        /* <DEDUP_REMOVED lines=16> */
.L_x_25295:
[----:B------:R-:W-:Y:S05]  /*7c60*/  BSYNC B1 ;  /* 0x0000000000017941 */ /* 0x000fea0003800000 */
.L_x_25294:
[----:B------:R-:W-:Y:S01]  /*7c70*/  VIADD R139, R139, 0x80 ;  /* 0x000000808b8b7836 */ /* 0x000fe20000000000 */
[----:B------:R-:W-:-:S07]  /*7c80*/  IADD3 R135, R135, 0x80, RZ ;  /* 0x0000008087877810 */ /* 0x000fce0007ffe0ff */
.L_x_25257:
[----:B------:R-:W-:Y:S05]  /*7c90*/  BSYNC B0 ;  /* 0x0000000000007941 */ /* 0x000fea0003800000 */
.L_x_25256:
        /* <DEDUP_REMOVED lines=31> */
.L_x_25301:
[----:B------:R-:W-:-:S07]  /*7e90*/  MOV R145, R122 ;  /* 0x0000007a00917202 */ /* 0x000fce0000000f00 */
.L_x_25302:
[----:B------:R-:W-:Y:S05]  /*7ea0*/  BSYNC B2 ;  /* 0x0000000000027941 */ /* 0x000fea0003800000 */
.L_x_25300:
        /* <DEDUP_REMOVED lines=16> */
.L_x_25306:
[----:B------:R-:W-:Y:S05]  /*7fb0*/  BSYNC B3 ;  /* 0x0000000000037941 */ /* 0x000fea0003800000 */
.L_x_25305:
        /* <DEDUP_REMOVED lines=44> */
.L_x_25304:
[----:B------:R-:W-:Y:S05]  /*8280*/  BSYNC B2 ;  /* 0x0000000000027941 */ /* 0x000fea0003800000 */
.L_x_25303:
        /* <DEDUP_REMOVED lines=9> */
.L_x_25299:
[----:B------:R-:W-:Y:S05]  /*8320*/  BSYNC B1 ;  /* 0x0000000000017941 */ /* 0x000fea0003800000 */
.L_x_25298:
        /* <DEDUP_REMOVED lines=18> */
.L_x_25310:
[----:B------:R-:W-:-:S07]  /*8450*/  IMAD.MOV.U32 R57, RZ, RZ, R122 ;  /* 0x000000ffff397224 */ /* 0x000fce00078e007a */
.L_x_25311:
[----:B------:R-:W-:Y:S05]  /*8460*/  BSYNC B2 ;  /* 0x0000000000027941 */ /* 0x000fea0003800000 */
.L_x_25309:
        /* <DEDUP_REMOVED lines=16> */
.L_x_25315:
[----:B------:R-:W-:Y:S05]  /*8570*/  BSYNC B3 ;  /* 0x0000000000037941 */ /* 0x000fea0003800000 */
.L_x_25314:
        /* <DEDUP_REMOVED lines=44> */
.L_x_25313:
[----:B------:R-:W-:Y:S05]  /*8840*/  BSYNC B2 ;  /* 0x0000000000027941 */ /* 0x000fea0003800000 */
.L_x_25312:
        /* <DEDUP_REMOVED lines=9> */
.L_x_25308:
[----:B------:R-:W-:Y:S05]  /*88e0*/  BSYNC B1 ;  /* 0x0000000000017941 */ /* 0x000fea0003800000 */
.L_x_25307:
        /* <DEDUP_REMOVED lines=18> */
.L_x_25319:
[----:B------:R-:W-:-:S07]  /*8a10*/  MOV R112, R122 ;  /* 0x0000007a00707202 */ /* 0x000fce0000000f00 */
.L_x_25320:
[----:B------:R-:W-:Y:S05]  /*8a20*/  BSYNC B2 ;  /* 0x0000000000027941 */ /* 0x000fea0003800000 */
.L_x_25318:
        /* <DEDUP_REMOVED lines=16> */
.L_x_25324:
[----:B------:R-:W-:Y:S05]  /*8b30*/  BSYNC B3 ;  /* 0x0000000000037941 */ /* 0x000fea0003800000 */
.L_x_25323:
        /* <DEDUP_REMOVED lines=44> */
.L_x_25322:
[----:B------:R-:W-:Y:S05]  /*8e00*/  BSYNC B2 ;  /* 0x0000000000027941 */ /* 0x000fea0003800000 */
.L_x_25321:
        /* <DEDUP_REMOVED lines=9> */
.L_x_25317:
[----:B------:R-:W-:Y:S05]  /*8ea0*/  BSYNC B1 ;  /* 0x0000000000017941 */ /* 0x000fea0003800000 */
.L_x_25316:
        /* <DEDUP_REMOVED lines=18> */
.L_x_25328:
[----:B------:R-:W-:-:S07]  /*8fd0*/  IMAD.MOV.U32 R59, RZ, RZ, R122 ;  /* 0x000000ffff3b7224 */ /* 0x000fce00078e007a */
.L_x_25329:
[----:B------:R-:W-:Y:S05]  /*8fe0*/  BSYNC B2 ;  /* 0x0000000000027941 */ /* 0x000fea0003800000 */
.L_x_25327:
        /* <DEDUP_REMOVED lines=16> */
.L_x_25333:
[----:B------:R-:W-:Y:S05]  /*90f0*/  BSYNC B3 ;  /* 0x0000000000037941 */ /* 0x000fea0003800000 */
.L_x_25332:
        /* <DEDUP_REMOVED lines=44> */
.L_x_25331:
[----:B------:R-:W-:Y:S05]  /*93c0*/  BSYNC B2 ;  /* 0x0000000000027941 */ /* 0x000fea0003800000 */
.L_x_25330:
        /* <DEDUP_REMOVED lines=9> */
.L_x_25326:
[----:B------:R-:W-:Y:S05]  /*9460*/  BSYNC B1 ;  /* 0x0000000000017941 */ /* 0x000fea0003800000 */
.L_x_25325:
        /* <DEDUP_REMOVED lines=16> */
.L_x_25335:
[----:B------:R-:W-:Y:S05]  /*9570*/  BSYNC B1 ;  /* 0x0000000000017941 */ /* 0x000fea0003800000 */
.L_x_25334:
[----:B------:R-:W-:Y:S01]  /*9580*/  VIADD R139, R139, 0x80 ;  /* 0x000000808b8b7836 */ /* 0x000fe20000000000 */
[----:B------:R-:W-:-:S07]  /*9590*/  IADD3 R135, R135, 0x80, RZ ;  /* 0x0000008087877810 */ /* 0x000fce0007ffe0ff */
.L_x_25297:
[----:B------:R-:W-:Y:S05]  /*95a0*/  BSYNC B0 ;  /* 0x0000000000007941 */ /* 0x000fea0003800000 */
.L_x_25296:
        /* <DEDUP_REMOVED lines=31> */
.L_x_25341:
[----:B------:R-:W-:-:S07]  /*97a0*/  MOV R145, R122 ;  /* 0x0000007a00917202 */ /* 0x000fce0000000f00 */
.L_x_25342:
[----:B------:R-:W-:Y:S05]  /*97b0*/  BSYNC B2 ;  /* 0x0000000000027941 */ /* 0x000fea0003800000 */
.L_x_25340:
        /* <DEDUP_REMOVED lines=16> */
.L_x_25346:
[----:B------:R-:W-:Y:S05]  /*98c0*/  BSYNC B3 ;  /* 0x0000000000037941 */ /* 0x000fea0003800000 */
.L_x_25345:
        /* <DEDUP_REMOVED lines=44> */
.L_x_25344:
[----:B------:R-:W-:Y:S05]  /*9b90*/  BSYNC B2 ;  /* 0x0000000000027941 */ /* 0x000fea0003800000 */
.L_x_25343:
        /* <DEDUP_REMOVED lines=9> */
.L_x_25339:
[----:B------:R-:W-:Y:S05]  /*9c30*/  BSYNC B1 ;  /* 0x0000000000017941 */ /* 0x000fea0003800000 */
.L_x_25338:
        /* <DEDUP_REMOVED lines=18> */
.L_x_25350:
[----:B------:R-:W-:-:S07]  /*9d60*/  IMAD.MOV.U32 R61, RZ, RZ, R122 ;  /* 0x000000ffff3d7224 */ /* 0x000fce00078e007a */
.L_x_25351:
[----:B------:R-:W-:Y:S05]  /*9d70*/  BSYNC B2 ;  /* 0x0000000000027941 */ /* 0x000fea0003800000 */
.L_x_25349:
        /* <DEDUP_REMOVED lines=16> */
.L_x_25355:
[----:B------:R-:W-:Y:S05]  /*9e80*/  BSYNC B3 ;  /* 0x0000000000037941 */ /* 0x000fea0003800000 */
.L_x_25354:
        /* <DEDUP_REMOVED lines=44> */
.L_x_25353:
[----:B------:R-:W-:Y:S05]  /*a150*/  BSYNC B2 ;  /* 0x0000000000027941 */ /* 0x000fea0003800000 */
.L_x_25352:
        /* <DEDUP_REMOVED lines=9> */
.L_x_25348:
[----:B------:R-:W-:Y:S05]  /*a1f0*/  BSYNC B1 ;  /* 0x0000000000017941 */ /* 0x000fea0003800000 */
.L_x_25347:
        /* <DEDUP_REMOVED lines=18> */
.L_x_25359:
[----:B------:R-:W-:-:S07]  /*a320*/  MOV R112, R122 ;  /* 0x0000007a00707202 */ /* 0x000fce0000000f00 */
.L_x_25360:
[----:B------:R-:W-:Y:S05]  /*a330*/  BSYNC B2 ;  /* 0x0000000000027941 */ /* 0x000fea0003800000 */
.L_x_25358:
        /* <DEDUP_REMOVED lines=16> */
.L_x_25364:
[----:B------:R-:W-:Y:S05]  /*a440*/  BSYNC B3 ;  /* 0x0000000000037941 */ /* 0x000fea0003800000 */
.L_x_25363:
        /* <DEDUP_REMOVED lines=44> */
.L_x_25362:
[----:B------:R-:W-:Y:S05]  /*a710*/  BSYNC B2 ;  /* 0x0000000000027941 */ /* 0x000fea0003800000 */
.L_x_25361:
        /* <DEDUP_REMOVED lines=9> */
.L_x_25357:
[----:B------:R-:W-:Y:S05]  /*a7b0*/  BSYNC B1 ;  /* 0x0000000000017941 */ /* 0x000fea0003800000 */
.L_x_25356:
        /* <DEDUP_REMOVED lines=18> */
.L_x_25368:
[----:B------:R-:W-:-:S07]  /*a8e0*/  IMAD.MOV.U32 R63, RZ, RZ, R122 ;  /* 0x000000ffff3f7224 */ /* 0x000fce00078e007a */
.L_x_25369:
[----:B------:R-:W-:Y:S05]  /*a8f0*/  BSYNC B2 ;  /* 0x0000000000027941 */ /* 0x000fea0003800000 */
.L_x_25367:
        /* <DEDUP_REMOVED lines=16> */
.L_x_25373:
[----:B------:R-:W-:Y:S05]  /*aa00*/  BSYNC B3 ;  /* 0x0000000000037941 */ /* 0x000fea0003800000 */
.L_x_25372:
        /* <DEDUP_REMOVED lines=44> */
.L_x_25371:
[----:B------:R-:W-:Y:S05]  /*acd0*/  BSYNC B2 ;  /* 0x0000000000027941 */ /* 0x000fea0003800000 */
.L_x_25370:
        /* <DEDUP_REMOVED lines=9> */
.L_x_25366:
[----:B------:R-:W-:Y:S05]  /*ad70*/  BSYNC B1 ;  /* 0x0000000000017941 */ /* 0x000fea0003800000 */
.L_x_25365:
        /* <DEDUP_REMOVED lines=16> */
.L_x_25375:
[----:B------:R-:W-:Y:S05]  /*ae80*/  BSYNC B1 ;  /* 0x0000000000017941 */ /* 0x000fea0003800000 */
.L_x_25374:
[----:B------:R-:W-:Y:S01]  /*ae90*/  VIADD R139, R139, 0x80 ;  /* 0x000000808b8b7836 */ /* 0x000fe20000000000 */
[----:B------:R-:W-:-:S07]  /*aea0*/  IADD3 R135, R135, 0x80, RZ ;  /* 0x0000008087877810 */ /* 0x000fce0007ffe0ff */
.L_x_25337:
[----:B------:R-:W-:Y:S05]  /*aeb0*/  BSYNC B0 ;  /* 0x0000000000007941 */ /* 0x000fea0003800000 */
.L_x_25336:
        /* <DEDUP_REMOVED lines=31> */
.L_x_25381:
[----:B------:R-:W-:-:S07]  /*b0b0*/  MOV R145, R122 ;  /* 0x0000007a00917202 */ /* 0x000fce0000000f00 */
.L_x_25382:
[----:B------:R-:W-:Y:S05]  /*b0c0*/  BSYNC B2 ;  /* 0x0000000000027941 */ /* 0x000fea0003800000 */
.L_x_25380:
        /* <DEDUP_REMOVED lines=16> */
.L_x_25386:
[----:B------:R-:W-:Y:S05]  /*b1d0*/  BSYNC B3 ;  /* 0x0000000000037941 */ /* 0x000fea0003800000 */
.L_x_25385:
        /* <DEDUP_REMOVED lines=44> */
.L_x_25384:
[----:B------:R-:W-:Y:S05]  /*b4a0*/  BSYNC B2 ;  /* 0x0000000000027941 */ /* 0x000fea0003800000 */
.L_x_25383:
        /* <DEDUP_REMOVED lines=9> */
.L_x_25379:
[----:B------:R-:W-:Y:S05]  /*b540*/  BSYNC B1 ;  /* 0x0000000000017941 */ /* 0x000fea0003800000 */
.L_x_25378:
        /* <DEDUP_REMOVED lines=18> */
.L_x_25390:
[----:B------:R-:W-:-:S07]  /*b670*/  IMAD.MOV.U32 R65, RZ, RZ, R122 ;  /* 0x000000ffff417224 */ /* 0x000fce00078e007a */
.L_x_25391:
[----:B------:R-:W-:Y:S05]  /*b680*/  BSYNC B2 ;  /* 0x0000000000027941 */ /* 0x000fea0003800000 */
.L_x_25389:
        /* <DEDUP_REMOVED lines=16> */
.L_x_25395:
[----:B------:R-:W-:Y:S05]  /*b790*/  BSYNC B3 ;  /* 0x0000000000037941 */ /* 0x000fea0003800000 */
.L_x_25394:
        /* <DEDUP_REMOVED lines=44> */
.L_x_25393:
[----:B------:R-:W-:Y:S05]  /*ba60*/  BSYNC B2 ;  /* 0x0000000000027941 */ /* 0x000fea0003800000 */
.L_x_25392:
        /* <DEDUP_REMOVED lines=9> */
.L_x_25388:
[----:B------:R-:W-:Y:S05]  /*bb00*/  BSYNC B1 ;  /* 0x0000000000017941 */ /* 0x000fea0003800000 */
.L_x_25387:
        /* <DEDUP_REMOVED lines=18> */
.L_x_25399:
[----:B------:R-:W-:-:S07]  /*bc30*/  MOV R112, R122 ;  /* 0x0000007a00707202 */ /* 0x000fce0000000f00 */
.L_x_25400:
[----:B------:R-:W-:Y:S05]  /*bc40*/  BSYNC B2 ;  /* 0x0000000000027941 */ /* 0x000fea0003800000 */
.L_x_25398:
        /* <DEDUP_REMOVED lines=16> */
.L_x_25404:
[----:B------:R-:W-:Y:S05]  /*bd50*/  BSYNC B3 ;  /* 0x0000000000037941 */ /* 0x000fea0003800000 */
.L_x_25403:
        /* <DEDUP_REMOVED lines=44> */
.L_x_25402:
[----:B------:R-:W-:Y:S05]  /*c020*/  BSYNC B2 ;  /* 0x0000000000027941 */ /* 0x000fea0003800000 */
.L_x_25401:
        /* <DEDUP_REMOVED lines=9> */
.L_x_25397:
[----:B------:R-:W-:Y:S05]  /*c0c0*/  BSYNC B1 ;  /* 0x0000000000017941 */ /* 0x000fea0003800000 */
.L_x_25396:
        /* <DEDUP_REMOVED lines=18> */
.L_x_25408:
[----:B------:R-:W-:-:S07]  /*c1f0*/  IMAD.MOV.U32 R67, RZ, RZ, R122 ;  /* 0x000000ffff437224 */ /* 0x000fce00078e007a */
.L_x_25409:
[----:B------:R-:W-:Y:S05]  /*c200*/  BSYNC B2 ;  /* 0x0000000000027941 */ /* 0x000fea0003800000 */
.L_x_25407:
        /* <DEDUP_REMOVED lines=16> */
.L_x_25413:
[----:B------:R-:W-:Y:S05]  /*c310*/  BSYNC B3 ;  /* 0x0000000000037941 */ /* 0x000fea0003800000 */
.L_x_25412:
        /* <DEDUP_REMOVED lines=44> */
.L_x_25411:
[----:B------:R-:W-:Y:S05]  /*c5e0*/  BSYNC B2 ;  /* 0x0000000000027941 */ /* 0x000fea0003800000 */
.L_x_25410:
        /* <DEDUP_REMOVED lines=9> */
.L_x_25406:
[----:B------:R-:W-:Y:S05]  /*c680*/  BSYNC B1 ;  /* 0x0000000000017941 */ /* 0x000fea0003800000 */
.L_x_25405:
        /* <DEDUP_REMOVED lines=16> */
.L_x_25415:
[----:B------:R-:W-:Y:S05]  /*c790*/  BSYNC B1 ;  /* 0x0000000000017941 */ /* 0x000fea0003800000 */
.L_x_25414:
[----:B------:R-:W-:Y:S01]  /*c7a0*/  VIADD R139, R139, 0x80 ;  /* 0x000000808b8b7836 */ /* 0x000fe20000000000 */
[----:B------:R-:W-:-:S07]  /*c7b0*/  IADD3 R135, R135, 0x80, RZ ;  /* 0x0000008087877810 */ /* 0x000fce0007ffe0ff */
.L_x_25377:
[----:B------:R-:W-:Y:S05]  /*c7c0*/  BSYNC B0 ;  /* 0x0000000000007941 */ /* 0x000fea0003800000 */
.L_x_25376:
        /* <DEDUP_REMOVED lines=31> */
.L_x_25421:
[----:B------:R-:W-:-:S07]  /*c9c0*/  MOV R75, R122 ;  /* 0x0000007a004b7202 */ /* 0x000fce0000000f00 */
.L_x_25422:
[----:B------:R-:W-:Y:S05]  /*c9d0*/  BSYNC B2 ;  /* 0x0000000000027941 */ /* 0x000fea0003800000 */
.L_x_25420:
        /* <DEDUP_REMOVED lines=16> */
.L_x_25426:
[----:B------:R-:W-:Y:S05]  /*cae0*/  BSYNC B3 ;  /* 0x0000000000037941 */ /* 0x000fea0003800000 */
.L_x_25425:
        /* <DEDUP_REMOVED lines=44> */
.L_x_25424:
[----:B------:R-:W-:Y:S05]  /*cdb0*/  BSYNC B2 ;  /* 0x0000000000027941 */ /* 0x000fea0003800000 */
.L_x_25423:
        /* <DEDUP_REMOVED lines=9> */
.L_x_25419:
[----:B------:R-:W-:Y:S05]  /*ce50*/  BSYNC B1 ;  /* 0x0000000000017941 */ /* 0x000fea0003800000 */
.L_x_25418:
        /* <DEDUP_REMOVED lines=18> */
.L_x_25430:
[----:B------:R-:W-:-:S07]  /*cf80*/  IMAD.MOV.U32 R69, RZ, RZ, R122 ;  /* 0x000000ffff457224 */ /* 0x000fce00078e007a */
.L_x_25431:
[----:B------:R-:W-:Y:S05]  /*cf90*/  BSYNC B2 ;  /* 0x0000000000027941 */ /* 0x000fea0003800000 */
.L_x_25429:
        /* <DEDUP_REMOVED lines=16> */
.L_x_25435:
[----:B------:R-:W-:Y:S05]  /*d0a0*/  BSYNC B3 ;  /* 0x0000000000037941 */ /* 0x000fea0003800000 */
.L_x_25434:
        /* <DEDUP_REMOVED lines=44> */
.L_x_25433:
[----:B------:R-:W-:Y:S05]  /*d370*/  BSYNC B2 ;  /* 0x0000000000027941 */ /* 0x000fea0003800000 */
.L_x_25432:
        /* <DEDUP_REMOVED lines=9> */
.L_x_25428:
[----:B------:R-:W-:Y:S05]  /*d410*/  BSYNC B1 ;  /* 0x0000000000017941 */ /* 0x000fea0003800000 */
.L_x_25427:
        /* <DEDUP_REMOVED lines=18> */
.L_x_25439:
[----:B------:R-:W-:-:S07]  /*d540*/  MOV R75, R122 ;  /* 0x0000007a004b7202 */ /* 0x000fce0000000f00 */
.L_x_25440:
[----:B------:R-:W-:Y:S05]  /*d550*/  BSYNC B2 ;  /* 0x0000000000027941 */ /* 0x000fea0003800000 */
.L_x_25438:
        /* <DEDUP_REMOVED lines=16> */
.L_x_25444:
[----:B------:R-:W-:Y:S05]  /*d660*/  BSYNC B3 ;  /* 0x0000000000037941 */ /* 0x000fea0003800000 */
.L_x_25443:
        /* <DEDUP_REMOVED lines=44> */
.L_x_25442:
[----:B------:R-:W-:Y:S05]  /*d930*/  BSYNC B2 ;  /* 0x0000000000027941 */ /* 0x000fea0003800000 */
.L_x_25441:
        /* <DEDUP_REMOVED lines=9> */
.L_x_25437:
[----:B------:R-:W-:Y:S05]  /*d9d0*/  BSYNC B1 ;  /* 0x0000000000017941 */ /* 0x000fea0003800000 */
.L_x_25436:
        /* <DEDUP_REMOVED lines=18> */
.L_x_25448:
[----:B------:R-:W-:-:S07]  /*db00*/  IMAD.MOV.U32 R71, RZ, RZ, R122 ;  /* 0x000000ffff477224 */ /* 0x000fce00078e007a */
.L_x_25449:
[----:B------:R-:W-:Y:S05]  /*db10*/  BSYNC B2 ;  /* 0x0000000000027941 */ /* 0x000fea0003800000 */
.L_x_25447:
        /* <DEDUP_REMOVED lines=16> */
.L_x_25453:
[----:B------:R-:W-:Y:S05]  /*dc20*/  BSYNC B3 ;  /* 0x0000000000037941 */ /* 0x000fea0003800000 */
.L_x_25452:
        /* <DEDUP_REMOVED lines=44> */
.L_x_25451:
[----:B------:R-:W-:Y:S05]  /*def0*/  BSYNC B2 ;  /* 0x0000000000027941 */ /* 0x000fea0003800000 */
.L_x_25450:
        /* <DEDUP_REMOVED lines=9> */
.L_x_25446:
[----:B------:R-:W-:Y:S05]  /*df90*/  BSYNC B1 ;  /* 0x0000000000017941 */ /* 0x000fea0003800000 */
.L_x_25445:
[----:B------:R-:W0:Y:S02]  /*dfa0*/  LDC.64 R72, c[0x0][0x238] ;  /* 0x00008e00ff487b82 */ /* 0x000e240000000a00 */
[----:B0-----:R-:W-:-:S05]  /*dfb0*/  IMAD.WIDE.U32 R72, R139, 0x10, R72 ;  /* 0x000000108b487825 */ /* 0x001fca00078e0048 */
[----:B------:R2:W-:Y:S01]  /*dfc0*/  STG.E.128 desc[UR6][R72.64], R68 ;  /* 0x0000004448007986 */ /* 0x0005e2000c101d06 */
[----:B------:R-:W-:Y:S05]  /*dfd0*/  @!P1 BRA `(.L_x_25417) ;  /* 0x00000000002c9947 */ /* 0x000fea0003800000 */
[----:B--2---:R-:W0:Y:S01]  /*dfe0*/  LDC.64 R72, c[0x0][0x240] ;  /* 0x00009000ff487b82 */ /* 0x004e220000000a00 */
        /* <DEDUP_REMOVED lines=10> */
.L_x_25417:
[----:B------:R-:W-:Y:S05]  /*e090*/  BSYNC B0 ;  /* 0x0000000000007941 */ /* 0x000fea0003800000 */
.L_x_25416:
[----:B0123--:R-:W-:Y:S01]  /*e0a0*/  FADD.FTZ R72, RZ, R36 ;  /* 0x00000024ff487221 */ /* 0x00ffe20000010000 */
[C---:B------:R-:W-:Y:S01]  /*e0b0*/  ISETP.GT.U32.AND P1, PT, R2.reuse, 0xff, PT ;  /* 0x000000ff0200780c */ /* 0x040fe20003f24070 */
[----:B------:R-:W-:Y:S01]  /*e0c0*/  UMOV UR8, 0xffffffff ;  /* 0xffffffff00087882 */ /* 0x000fe20000000000 */
[C---:B------:R-:W-:Y:S01]  /*e0d0*/  ISETP.GT.U32.AND P2, PT, R2.reuse, 0x27f, PT ;  /* 0x0000027f0200780c */ /* 0x040fe20003f44070 */
[----:B------:R-:W-:Y:S01]  /*e0e0*/  FADD.FTZ R73, R37, R72 ;  /* 0x0000004825497221 */ /* 0x000fe20000010000 */
[----:B------:R-:W-:Y:S02]  /*e0f0*/  P2R R140, PR, RZ, 0x2 ;  /* 0x00000002ff8c7803 */ /* 0x000fe40000000000 */
[----:B------:R-:W-:Y:S01]  /*e100*/  ISETP.GT.U32.AND P3, PT, R2, 0x2ff, PT ;  /* 0x000002ff0200780c */ /* 0x000fe20003f64070 */
[----:B------:R-:W-:Y:S01]  /*e110*/  FADD.FTZ R72, R38, R73 ;  /* 0x0000004926487221 */ /* 0x000fe20000010000 */
[----:B------:R-:W-:Y:S02]  /*e120*/  ISETP.GT.U32.AND P4, PT, R2, 0x37f, PT ;  /* 0x0000037f0200780c */ /* 0x000fe40003f84070 */
[----:B------:R-:W-:Y:S01]  /*e130*/  LOP3.LUT P5, RZ, R74, 0xff, RZ, 0xc0, !PT ;  /* 0x000000ff4aff7812 */ /* 0x000fe200078ac0ff */
[----:B------:R-:W-:Y:S01]  /*e140*/  FADD.FTZ R72, R39, R72 ;  /* 0x0000004827487221 */ /* 0x000fe20000010000 */
[----:B------:R-:W-:-:S02]  /*e150*/  SHF.R.U32.HI R139, RZ, 0x5, R0 ;  /* 0x00000005ff8b7819 */ /* 0x000fc40000011600 */
[----:B------:R-:W-:Y:S02]  /*e160*/  P2R R135, PR, RZ, 0x20 ;  /* 0x00000020ff877803 */ /* 0x000fe40000000000 */
[----:B------:R-:W-:Y:S02]  /*e170*/  FSEL R73, R72, RZ, P0 ;  /* 0x000000ff48497208 */ /* 0x000fe40000000000 */
[----:B------:R-:W-:-:S03]  /*e180*/  LOP3.LUT P6, RZ, R0, 0x1f, RZ, 0xc0, !PT ;  /* 0x0000001f00ff7812 */ /* 0x000fc600078cc0ff */
        /* <DEDUP_REMOVED lines=26> */
[----:B------:R-:W-:-:S03]  /*e330*/  LOP3.LUT R75, R139, 0x7fffffc, RZ, 0xc0, !PT ;  /* 0x07fffffc8b4b7812 */ /* 0x000fc600078ec0ff */
[----:B------:R-:W-:Y:S02]  /*e340*/  @P4 FADD.FTZ R73, R67, R72 ;  /* 0x0000004843494221 */ /* 0x000fe40000010000 */
[----:B------:R-:W-:Y:S01]  /*e350*/  @!P5 VIADD R75, R75, 0x4 ;  /* 0x000000044b4bd836 */ /* 0x000fe20000000000 */
[----:B------:R-:W-:Y:S01]  /*e360*/  ISETP.GT.U32.AND P5, PT, R2, 0x3ff, PT ;  /* 0x000003ff0200780c */ /* 0x000fe20003fa4070 */
[----:B------:R-:W-:-:S04]  /*e370*/  FADD.FTZ R72, R68, R73 ;  /* 0x0000004944487221 */ /* 0x000fc80000010000 */
[----:B------:R-:W-:-:S04]  /*e380*/  FADD.FTZ R141, R69, R72 ;  /* 0x00000048458d7221 */ /* 0x000fc80000010000 */
[----:B------:R-:W-:-:S04]  /*e390*/  FADD.FTZ R72, R70, R141 ;  /* 0x0000008d46487221 */ /* 0x000fc80000010000 */
        /* <DEDUP_REMOVED lines=36> */
[----:B------:R-:W-:Y:S01]  /*e5e0*/  FADD.FTZ R141, R49, -R72 ;  /* 0x80000048318d7221 */ /* 0x000fe20000010000 */
[----:B------:R-:W-:Y:S02]  /*e5f0*/  ISETP.NE.AND P5, PT, R144, RZ, PT ;  /* 0x000000ff9000720c */ /* 0x000fe40003fa5270 */
        /* <DEDUP_REMOVED lines=54> */
.L_x_25482:
        /* <DEDUP_REMOVED lines=8> */
[----:B------:R-:W-:-:S03]  /*e9e0*/  LOP3.LUT R142, R0, 0x1f, RZ, 0xc0, !PT ;  /* 0x0000001f008e7812 */ /* 0x000fc600078ec0ff */
        /* <DEDUP_REMOVED lines=8> */
[----:B------:R-:W-:Y:S04]  /*ea70*/  BSSY B0, `(.L_x_25455) ;  /* 0x00000df000007945 */ /* 0x000fe80003800000 */
[----:B------:R-:W2:Y:S01]  /*ea80*/  SHFL.DOWN PT, R144, R139, 0x2, 0x1f ;  /* 0x08401f008b907f89 */ /* 0x000ea200000e0000 */
[-C--:B------:R-:W-:Y:S01]  /*ea90*/  I2FP.F32.S32 R151, R139.reuse ;  /* 0x0000008b00977245 */ /* 0x080fe20000201400 */
[----:B-1----:R-:W1:Y:S01]  /*eaa0*/  @!P2 LDC.64 R72, c[0x0][0x250] ;  /* 0x00009400ff48ab82 */ /* 0x002e620000000a00 */
[----:B--2---:R-:W-:Y:S02]  /*eab0*/  IADD3 R148, R144, R139, RZ ;  /* 0x0000008b90947210 */ /* 0x004fe40007ffe0ff */
[----:B------:R-:W-:-:S02]  /*eac0*/  I2FP.F32.S32 R147, R144 ;  /* 0x0000009000937245 */ /* 0x000fc40000201400 */
[C---:B-1----:R-:W-:Y:S01]  /*ead0*/  @!P2 LEA R140, P3, R126.reuse, R72, 0x2 ;  /* 0x000000487e8ca211 */ /* 0x042fe200078610ff */
[----:B------:R-:W1:Y:S01]  /*eae0*/  SHFL.DOWN PT, R153, R148, 0x1, 0x1f ;  /* 0x08201f0094997f89 */ /* 0x000e6200000e0000 */
[----:B------:R-:W-:Y:S02]  /*eaf0*/  @!P1 MOV R72, 0x400 ;  /* 0x0000040000489802 */ /* 0x000fe40000000f00 */
[----:B------:R-:W-:Y:S02]  /*eb00*/  @!P2 LEA.HI.X R141, R126, R73, R138, 0x2, P3 ;  /* 0x000000497e8da211 */ /* 0x000fe400018f148a */
[----:B------:R-:W2:Y:S01]  /*eb10*/  @!P1 S2R R73, SR_CgaCtaId ;  /* 0x0000000000499919 */ /* 0x000ea20000008800 */
[----:B-1----:R-:W-:-:S05]  /*eb20*/  IMAD.IADD R139, R148, 0x1, R153 ;  /* 0x00000001948b7824 */ /* 0x002fca00078e0299 */
[----:B------:R-:W-:-:S06]  /*eb30*/  I2FP.F32.S32 R139, R139 ;  /* 0x0000008b008b7245 */ /* 0x000fcc0000201400 */
[----:B------:R-:W-:Y:S01]  /*eb40*/  MUFU.RCP R139, R139 ;  /* 0x0000008b008b7308 */ /* 0x000fe20000001000 */
[----:B--2---:R-:W-:-:S04]  /*eb50*/  @!P1 LEA R72, R73, R72, 0x18 ;  /* 0x0000004849489211 */ /* 0x004fc800078ec0ff */
[----:B0-----:R-:W-:Y:S02]  /*eb60*/  @!P1 LEA R143, R75, R72, 0x3 ;  /* 0x000000484b8f9211 */ /* 0x001fe400078e18ff */
[----:B------:R-:W-:Y:S01]  /*eb70*/  CS2R R72, SRZ ;  /* 0x0000000000487805 */ /* 0x000fe2000001ff00 */
[----:B------:R-:W0:Y:S05]  /*eb80*/  @!P2 LDC.64 R74, c[0x0][0x258] ;  /* 0x00009600ff4aab82 */ /* 0x000e2a0000000a00 */
[----:B------:R-:W1:Y:S01]  /*eb90*/  @!P1 LDS.64 R72, [R143] ;  /* 0x000000008f489984 */ /* 0x000e620000000a00 */
[----:B0-----:R-:W-:-:S04]  /*eba0*/  @!P2 LEA R74, P1, R126, R74, 0x2 ;  /* 0x0000004a7e4aa211 */ /* 0x001fc800078210ff */
[----:B------:R-:W-:Y:S02]  /*ebb0*/  @!P2 LEA.HI.X R75, R126, R75, R138, 0x2, P1 ;  /* 0x0000004b7e4ba211 */ /* 0x000fe400008f148a */
[----:B------:R-:W-:Y:S02]  /*ebc0*/  I2FP.F32.S32 R138, R148 ;  /* 0x00000094008a7245 */ /* 0x000fe40000201400 */
[----:B------:R-:W-:Y:S02]  /*ebd0*/  PLOP3.LUT P1, PT, PT, PT, UP0, 0x40, 0x0 ;  /* 0x000000000000781c */ /* 0x000fe40003f2e808 */
[----:B------:R-:W0:Y:S01]  /*ebe0*/  MUFU.RCP R142, R138 ;  /* 0x0000008a008e7308 */ /* 0x000e220000001000 */
[----:B-1----:R-:W1:Y:S04]  /*ebf0*/  SHFL.DOWN PT, R149, R72, 0x2, 0x1f ;  /* 0x08401f0048957f89 */ /* 0x002e6800000e0000 */
[----:B------:R-:W2:Y:S01]  /*ec00*/  SHFL.DOWN PT, R150, R73, 0x2, 0x1f ;  /* 0x08401f0049967f89 */ /* 0x000ea200000e0000 */
[----:B-1----:R-:W-:-:S04]  /*ec10*/  FMUL.FTZ R144, R149, R147 ;  /* 0x0000009395907220 */ /* 0x002fc80000410000 */
[----:B------:R-:W-:Y:S01]  /*ec20*/  FFMA.FTZ R143, R151, R72, R144 ;  /* 0x00000048978f7223 */ /* 0x000fe20000010090 */
[----:B------:R-:W-:Y:S01]  /*ec30*/  FADD.FTZ R72, -R149, R72 ;  /* 0x0000004895487221 */ /* 0x000fe20000010100 */
[----:B--2---:R-:W-:Y:S01]  /*ec40*/  FADD.FTZ R149, R150, R73 ;  /* 0x0000004996957221 */ /* 0x004fe20000010000 */
[----:B------:R-:W-:Y:S01]  /*ec50*/  I2FP.F32.S32 R144, R153 ;  /* 0x0000009900907245 */ /* 0x000fe20000201400 */
[----:B0-----:R-:W-:Y:S01]  /*ec60*/  FMUL.FTZ R146, R142, R143 ;  /* 0x0000008f8e927220 */ /* 0x001fe20000410000 */
[----:B------:R-:W-:Y:S01]  /*ec70*/  FMUL.FTZ R72, R72, R72 ;  /* 0x0000004848487220 */ /* 0x000fe20000410000 */
[----:B------:R-:W0:Y:S03]  /*ec80*/  LDC R73, c[0x0][0x2d8] ;  /* 0x0000b600ff497b82 */ /* 0x000e260000000800 */
[----:B------:R-:W1:Y:S01]  /*ec90*/  SHFL.DOWN PT, R145, R146, 0x1, 0x1f ;  /* 0x08201f0092917f89 */ /* 0x000e6200000e0000 */
[----:B------:R-:W-:-:S04]  /*eca0*/  FMUL.FTZ R72, R72, R151 ;  /* 0x0000009748487220 */ /* 0x000fc80000410000 */
[----:B------:R-:W-:-:S04]  /*ecb0*/  FMUL.FTZ R72, R72, R147 ;  /* 0x0000009348487220 */ /* 0x000fc80000410000 */
[----:B------:R-:W-:-:S05]  /*ecc0*/  FFMA.FTZ R72, R142, R72, R149 ;  /* 0x000000488e487223 */ /* 0x000fca0000010095 */
[----:B------:R-:W2:Y:S01]  /*ecd0*/  SHFL.DOWN PT, R147, R72, 0x1, 0x1f ;  /* 0x08201f0048937f89 */ /* 0x000ea200000e0000 */
[----:B-1----:R-:W-:Y:S01]  /*ece0*/  FMUL.FTZ R143, R145, R144 ;  /* 0x00000090918f7220 */ /* 0x002fe20000410000 */
[----:B------:R-:W-:-:S03]  /*ecf0*/  FADD.FTZ R145, R146, -R145 ;  /* 0x8000009192917221 */ /* 0x000fc60000010000 */
[----:B------:R-:W-:Y:S01]  /*ed00*/  FFMA.FTZ R148, R138, R146, R143 ;  /* 0x000000928a947223 */ /* 0x000fe2000001008f */
[----:B------:R-:W-:-:S03]  /*ed10*/  FMUL.FTZ R145, R145, R145 ;  /* 0x0000009191917220 */ /* 0x000fc60000410000 */
[----:B------:R-:W-:Y:S01]  /*ed20*/  FMUL.FTZ R143, R139, R148 ;  /* 0x000000948b8f7220 */ /* 0x000fe20000410000 */
[----:B------:R-:W-:-:S04]  /*ed30*/  FMUL.FTZ R145, R138, R145 ;  /* 0x000000918a917220 */ /* 0x000fc80000410000 */
[----:B------:R-:W-:Y:S01]  /*ed40*/  FMUL.FTZ R145, R145, R144 ;  /* 0x0000009091917220 */ /* 0x000fe20000410000 */
[----:B--2---:R-:W-:Y:S01]  /*ed50*/  FADD.FTZ R138, R72, R147 ;  /* 0x00000093488a7221 */ /* 0x004fe20000010000 */
[----:B------:R-:W1:Y:S03]  /*ed60*/  SHFL.IDX PT, R143, R143, RZ, 0x1f ;  /* 0x00001fff8f8f7589 */ /* 0x000e6600000e0000 */
[----:B------:R-:W-:-:S05]  /*ed70*/  FFMA.FTZ R145, R139, R145, R138 ;  /* 0x000000918b917223 */ /* 0x000fca000001008a */
[----:B------:R-:W0:Y:S01]  /*ed80*/  SHFL.IDX PT, R138, R145, RZ, 0x1f ;  /* 0x00001fff918a7589 */ /* 0x000e2200000e0000 */
[----:B-1----:R-:W-:-:S03]  /*ed90*/  FMUL.FTZ R148, R143, R143 ;  /* 0x0000008f8f947220 */ /* 0x002fc60000410000 */
[----:B------:R1:W-:Y:S02]  /*eda0*/  @!P2 STG.E desc[UR6][R140.64], R143 ;  /* 0x0000008f8c00a986 */ /* 0x0003e4000c101906 */
[----:B------:R-:W-:Y:S02]  /*edb0*/  FSEL R148, R148, RZ, !P1 ;  /* 0x000000ff94947208 */ /* 0x000fe40004800000 */
[----:B-----5:R-:W-:Y:S01]  /*edc0*/  ISETP.GE.AND P1, PT, R136, 0x1, PT ;  /* 0x000000018800780c */ /* 0x020fe20003f26270 */
[----:B0-----:R-:W-:-:S04]  /*edd0*/  FFMA.FTZ R73, R138, UR12, R73 ;  /* 0x0000000c8a497c23 */ /* 0x001fc80008010049 */
[----:B------:R-:W-:-:S04]  /*ede0*/  FADD.FTZ R73, R73, R148 ;  /* 0x0000009449497221 */ /* 0x000fc80000010000 */
[----:B------:R-:W0:Y:S02]  /*edf0*/  MUFU.RSQ R138, R73 ;  /* 0x00000049008a7308 */ /* 0x000e240000001400 */
[----:B0-----:R1:W-:Y:S02]  /*ee00*/  @!P2 STG.E desc[UR6][R74.64], R138 ;  /* 0x0000008a4a00a986 */ /* 0x0013e4000c101906 */
[----:B------:R-:W-:Y:S05]  /*ee10*/  @!P1 BRA `(.L_x_25456) ;  /* 0x0000000800909947 */ /* 0x000fea0003800000 */
        /* <DEDUP_REMOVED lines=8> */
[----:B-1----:R-:W-:Y:S01]  /*eea0*/  LEA.HI.SX32 R140, R136, R127, 0x1e ;  /* 0x0000007f888c7211 */ /* 0x002fe200078ff2ff */
        /* <DEDUP_REMOVED lines=14> */
[----:B0-----:R-:W-:-:S04]  /*ef90*/  IMAD.WIDE.U32 R136, R140, 0x10, R136 ;  /* 0x000000108c887825 */ /* 0x001fc800078e0088 */
[----:B------:R-:W-:Y:S01]  /*efa0*/  VIADD R140, R140, 0x80 ;  /* 0x000000808c8c7836 */ /* 0x000fe20000000000 */
[----:B------:R0:W-:Y:S06]  /*efb0*/  STG.E.128 desc[UR6][R136.64], R72 ;  /* 0x0000004888007986 */ /* 0x0001ec000c101d06 */
.L_x_25458:
[----:B------:R-:W-:Y:S05]  /*efc0*/  BSYNC B1 ;  /* 0x0000000000017941 */ /* 0x000fea0003800000 */
.L_x_25457:
        /* <DEDUP_REMOVED lines=19> */
.L_x_25460:
[----:B------:R-:W-:Y:S05]  /*f100*/  BSYNC B1 ;  /* 0x0000000000017941 */ /* 0x000fea0003800000 */
.L_x_25459:
        /* <DEDUP_REMOVED lines=19> */
.L_x_25462:
[----:B------:R-:W-:Y:S05]  /*f240*/  BSYNC B1 ;  /* 0x0000000000017941 */ /* 0x000fea0003800000 */
.L_x_25461:
        /* <DEDUP_REMOVED lines=19> */
.L_x_25464:
[----:B------:R-:W-:Y:S05]  /*f380*/  BSYNC B1 ;  /* 0x0000000000017941 */ /* 0x000fea0003800000 */
.L_x_25463:
        /* <DEDUP_REMOVED lines=19> */
.L_x_25466:
[----:B------:R-:W-:Y:S05]  /*f4c0*/  BSYNC B1 ;  /* 0x0000000000017941 */ /* 0x000fea0003800000 */
.L_x_25465:
        /* <DEDUP_REMOVED lines=19> */
.L_x_25468:
[----:B------:R-:W-:Y:S05]  /*f600*/  BSYNC B1 ;  /* 0x0000000000017941 */ /* 0x000fea0003800000 */
.L_x_25467:
        /* <DEDUP_REMOVED lines=19> */
.L_x_25470:
[----:B------:R-:W-:Y:S05]  /*f740*/  BSYNC B1 ;  /* 0x0000000000017941 */ /* 0x000fea0003800000 */
.L_x_25469:
        /* <DEDUP_REMOVED lines=10> */
[----:B------:R-:W-:-:S03]  /*f7f0*/  FMUL.FTZ R139, R138, R139 ;  /* 0x0000008b8a8b7220 */ /* 0x000fc60000410000 */
[----:B------:R-:W-:Y:S01]  /*f800*/  FFMA.FTZ R74, R93, R74, R18 ;  /* 0x0000004a5d4a7223 */ /* 0x000fe20000010012 */
[----:B0-----:R-:W-:-:S04]  /*f810*/  IMAD.WIDE.U32 R140, R140, 0x10, R72 ;  /* 0x000000108c8c7825 */ /* 0x001fc800078e0048 */
[----:B------:R-:W-:Y:S01]  /*f820*/  FFMA.FTZ R72, R92, R75, R17 ;  /* 0x0000004b5c487223 */ /* 0x000fe20000010011 */
[----:B------:R-:W-:Y:S01]  /*f830*/  FFMA.FTZ R73, R91, R137, R110 ;  /* 0x000000895b497223 */ /* 0x000fe2000001006e */
[----:B------:R-:W-:-:S05]  /*f840*/  FFMA.FTZ R75, R94, R139, R109 ;  /* 0x0000008b5e4b7223 */ /* 0x000fca000001006d */
[----:B------:R0:W-:Y:S02]  /*f850*/  STG.E.128 desc[UR6][R140.64], R72 ;  /* 0x000000488c007986 */ /* 0x0001e4000c101d06 */
.L_x_25456:
[----:B------:R-:W-:Y:S05]  /*f860*/  BSYNC B0 ;  /* 0x0000000000007941 */ /* 0x000fea0003800000 */
.L_x_25455:
[----:B------:R-:W-:Y:S02]  /*f870*/  ISETP.NE.AND P1, PT, R135, RZ, PT ;  /* 0x000000ff8700720c */ /* 0x000fe40003f25270 */
[----:B------:R-:W-:Y:S02]  /*f880*/  IADD3 R126, R126, UR14, RZ ;  /* 0x0000000e7e7e7c10 */ /* 0x000fe4000fffe0ff */
[----:B01234-:R-:W-:Y:S02]  /*f890*/  SEL R74, RZ, 0x1, P1 ;  /* 0x00000001ff4a7807 */ /* 0x01ffe40000800000 */
[----:B------:R-:W-:-:S13]  /*f8a0*/  ISETP.GE.AND P1, PT, R126, UR15, PT ;  /* 0x0000000f7e007c0c */ /* 0x000fda000bf26270 */
[----:B------:R-:W-:Y:S05]  /*f8b0*/  @!P1 BRA `(.L_x_25471) ;  /* 0xffffff1c00749947 */ /* 0x000fea000383ffff */
[----:B------:R-:W-:Y:S05]  /*f8c0*/  EXIT ;  /* 0x000000000000794d */ /* 0x000fea0003800000 */
.L_x_25454:
[----:B------:R-:W-:Y:S01]  /*f8d0*/  HFMA2.MMA R148, -RZ, RZ, 0, 5.9604644775390625e-08 ;  /* 0x00000001ff947435 */ /* 0x000fe200000001ff */
[----:B------:R-:W-:Y:S01]  /*f8e0*/  IMAD.MOV.U32 R147, RZ, RZ, R73 ;  /* 0x000000ffff937224 */ /* 0x000fe200078e0049 */
[----:B------:R-:W-:Y:S01]  /*f8f0*/  MOV R144, 0xffffffff ;  /* 0xffffffff00907802 */ /* 0x000fe20000000f00 */
[----:B------:R-:W-:Y:S01]  /*f900*/  IMAD.MOV.U32 R149, RZ, RZ, 0x1f ;  /* 0x0000001fff957424 */ /* 0x000fe200078e00ff */
[----:B------:R-:W-:Y:S02]  /*f910*/  P2R R142, PR, RZ, 0x20 ;  /* 0x00000020ff8e7803 */ /* 0x000fe40000000000 */
[----:B------:R-:W-:-:S13]  /*f920*/  ISETP.NE.AND P5, PT, R140, RZ, PT ;  /* 0x000000ff8c00720c */ /* 0x000fda0003fa5270 */
[----:B-----5:R-:W-:Y:S05]  /*f930*/  WARPSYNC.COLLECTIVE R144, `(.L_x_25472) ;  /* 0x0000000090087348 */ /* 0x020fea0003c00000 */
[----:B------:R0:W1:Y:S02]  /*f940*/  SHFL.BFLY P6, R146, R147, R148, R149 ;  /* 0x0c00009493927389 */ /* 0x00006400000c0095 */
[----:B01---5:R-:W-:Y:S01]  /*f950*/  ENDCOLLECTIVE ;  /* 0x000000000000791b */ /* 0x023fe20003800000 */
.L_x_25472:
[----:B------:R-:W-:Y:S02]  /*f960*/  IMAD.MOV.U32 R148, RZ, RZ, 0x2 ;  /* 0x00000002ff947424 */ /* 0x000fe400078e00ff */
[----:B------:R-:W-:-:S04]  /*f970*/  IMAD.MOV.U32 R72, RZ, RZ, R146 ;  /* 0x000000ffff487224 */ /* 0x000fc800078e0092 */
[----:B------:R-:W-:-:S05]  /*f980*/  FADD.FTZ R74, R73, R72 ;  /* 0x00000048494a7221 */ /* 0x000fca0000010000 */
[----:B------:R-:W-:-:S07]  /*f990*/  MOV R147, R74 ;  /* 0x0000004a00937202 */ /* 0x000fce0000000f00 */
[----:B------:R-:W-:Y:S05]  /*f9a0*/  WARPSYNC.COLLECTIVE R144, `(.L_x_25473) ;  /* 0x0000000090087348 */ /* 0x000fea0003c00000 */
[----:B------:R0:W1:Y:S02]  /*f9b0*/  SHFL.BFLY P6, R146, R147, R148, R149 ;  /* 0x0c00009493927389 */ /* 0x00006400000c0095 */
[----:B01----:R-:W-:Y:S01]  /*f9c0*/  ENDCOLLECTIVE ;  /* 0x000000000000791b */ /* 0x003fe20003800000 */
.L_x_25473:
[----:B------:R-:W-:Y:S01]  /*f9d0*/  HFMA2.MMA R148, -RZ, RZ, 0, 2.384185791015625e-07 ;  /* 0x00000004ff947435 */ /* 0x000fe200000001ff */
[----:B------:R-:W-:-:S05]  /*f9e0*/  MOV R141, R146 ;  /* 0x00000092008d7202 */ /* 0x000fca0000000f00 */
[----:B------:R-:W-:-:S04]  /*f9f0*/  FADD.FTZ R141, R74, R141 ;  /* 0x0000008d4a8d7221 */ /* 0x000fc80000010000 */
[----:B------:R-:W-:-:S07]  /*fa00*/  IMAD.MOV.U32 R147, RZ, RZ, R141 ;  /* 0x000000ffff937224 */ /* 0x000fce00078e008d */
[----:B------:R-:W-:Y:S05]  /*fa10*/  WARPSYNC.COLLECTIVE R144, `(.L_x_25474) ;  /* 0x0000000090087348 */ /* 0x000fea0003c00000 */
[----:B------:R0:W1:Y:S02]  /*fa20*/  SHFL.BFLY P6, R146, R147, R148, R149 ;  /* 0x0c00009493927389 */ /* 0x00006400000c0095 */
[----:B01----:R-:W-:Y:S01]  /*fa30*/  ENDCOLLECTIVE ;  /* 0x000000000000791b */ /* 0x003fe20003800000 */
.L_x_25474:
[----:B------:R-:W-:Y:S02]  /*fa40*/  IMAD.MOV.U32 R148, RZ, RZ, 0x8 ;  /* 0x00000008ff947424 */ /* 0x000fe400078e00ff */
[----:B------:R-:W-:-:S04]  /*fa50*/  IMAD.MOV.U32 R72, RZ, RZ, R146 ;  /* 0x000000ffff487224 */ /* 0x000fc800078e0092 */
[----:B------:R-:W-:-:S05]  /*fa60*/  FADD.FTZ R140, R141, R72 ;  /* 0x000000488d8c7221 */ /* 0x000fca0000010000 */
[----:B------:R-:W-:-:S07]  /*fa70*/  MOV R147, R140 ;  /* 0x0000008c00937202 */ /* 0x000fce0000000f00 */
[----:B------:R-:W-:Y:S05]  /*fa80*/  WARPSYNC.COLLECTIVE R144, `(.L_x_25475) ;  /* 0x0000000090087348 */ /* 0x000fea0003c00000 */
[----:B------:R0:W1:Y:S02]  /*fa90*/  SHFL.BFLY P6, R146, R147, R148, R149 ;  /* 0x0c00009493927389 */ /* 0x00006400000c0095 */
[----:B01----:R-:W-:Y:S01]  /*faa0*/  ENDCOLLECTIVE ;  /* 0x000000000000791b */ /* 0x003fe20003800000 */
.L_x_25475:
[----:B------:R-:W-:Y:S01]  /*fab0*/  HFMA2.MMA R148, -RZ, RZ, 0, 9.5367431640625e-07 ;  /* 0x00000010ff947435 */ /* 0x000fe200000001ff */
[----:B------:R-:W-:-:S05]  /*fac0*/  MOV R143, R146 ;  /* 0x00000092008f7202 */ /* 0x000fca0000000f00 */
[----:B------:R-:W-:-:S04]  /*fad0*/  FADD.FTZ R143, R140, R143 ;  /* 0x0000008f8c8f7221 */ /* 0x000fc80000010000 */
[----:B------:R-:W-:-:S07]  /*fae0*/  IMAD.MOV.U32 R147, RZ, RZ, R143 ;  /* 0x000000ffff937224 */ /* 0x000fce00078e008f */
[----:B------:R-:W-:Y:S05]  /*faf0*/  WARPSYNC.COLLECTIVE R144, `(.L_x_25476) ;  /* 0x0000000090087348 */ /* 0x000fea0003c00000 */
[----:B------:R0:W1:Y:S02]  /*fb00*/  SHFL.BFLY P6, R146, R147, R148, R149 ;  /* 0x0c00009493927389 */ /* 0x00006400000c0095 */
[----:B01----:R-:W-:Y:S01]  /*fb10*/  ENDCOLLECTIVE ;  /* 0x000000000000791b */ /* 0x003fe20003800000 */
.L_x_25476:
[----:B------:R-:W-:Y:S02]  /*fb20*/  IMAD.MOV.U32 R148, RZ, RZ, 0x1 ;  /* 0x00000001ff947424 */ /* 0x000fe400078e00ff */
[----:B------:R-:W-:Y:S01]  /*fb30*/  IMAD.MOV.U32 R72, RZ, RZ, R146 ;  /* 0x000000ffff487224 */ /* 0x000fe200078e0092 */
        /* <DEDUP_REMOVED lines=73> */
.L_x_25477:
[----:B------:R-:W-:Y:S01]  /*ffd0*/  HFMA2.MMA R148, -RZ, RZ, 0, 1.1920928955078125e-07 ;  /* 0x00000002ff947435 */ /* 0x000fe200000001ff */
[----:B------:R-:W-:-:S05]  /*ffe0*/  MOV R74, R146 ;  /* 0x00000092004a7202 */ /* 0x000fca0000000f00 */
[----:B------:R-:W-:-:S04]  /*fff0*/  FADD.FTZ R74, R73, R74 ;  /* 0x0000004a494a7221 */ /* 0x000fc80000010000 */
[----:B------:R-:W-:-:S07]  /*10000*/  IMAD.MOV.U32 R147, RZ, RZ, R74 ;  /* 0x000000ffff937224 */ /* 0x000fce00078e004a */
[----:B------:R-:W-:Y:S05]  /*10010*/  WARPSYNC.COLLECTIVE R144, `(.L_x_25478) ;  /* 0x0000000090087348 */ /* 0x000fea0003c00000 */
[----:B------:R0:W1:Y:S02]  /*10020*/  SHFL.BFLY P6, R146, R147, R148, R149 ;  /* 0x0c00009493927389 */ /* 0x00006400000c0095 */
[----:B01----:R-:W-:Y:S01]  /*10030*/  ENDCOLLECTIVE ;  /* 0x000000000000791b */ /* 0x003fe20003800000 */
.L_x_25478:
[----:B------:R-:W-:Y:S02]  /*10040*/  IMAD.MOV.U32 R148, RZ, RZ, 0x4 ;  /* 0x00000004ff947424 */ /* 0x000fe400078e00ff */
[----:B------:R-:W-:-:S04]  /*10050*/  IMAD.MOV.U32 R141, RZ, RZ, R146 ;  /* 0x000000ffff8d7224 */ /* 0x000fc800078e0092 */
[----:B------:R-:W-:-:S05]  /*10060*/  FADD.FTZ R141, R74, R141 ;  /* 0x0000008d4a8d7221 */ /* 0x000fca0000010000 */
[----:B------:R-:W-:-:S07]  /*10070*/  MOV R147, R141 ;  /* 0x0000008d00937202 */ /* 0x000fce0000000f00 */
[----:B------:R-:W-:Y:S05]  /*10080*/  WARPSYNC.COLLECTIVE R144, `(.L_x_25479) ;  /* 0x0000000090087348 */ /* 0x000fea0003c00000 */
[----:B------:R0:W1:Y:S02]  /*10090*/  SHFL.BFLY P6, R146, R147, R148, R149 ;  /* 0x0c00009493927389 */ /* 0x00006400000c0095 */
[----:B01----:R-:W-:Y:S01]  /*100a0*/  ENDCOLLECTIVE ;  /* 0x000000000000791b */ /* 0x003fe20003800000 */
.L_x_25479:
[----:B------:R-:W-:Y:S01]  /*100b0*/  HFMA2.MMA R148, -RZ, RZ, 0, 4.76837158203125e-07 ;  /* 0x00000008ff947435 */ /* 0x000fe200000001ff */
[----:B------:R-:W-:-:S05]  /*100c0*/  MOV R140, R146 ;  /* 0x00000092008c7202 */ /* 0x000fca0000000f00 */
[----:B------:R-:W-:-:S04]  /*100d0*/  FADD.FTZ R140, R141, R140 ;  /* 0x0000008c8d8c7221 */ /* 0x000fc80000010000 */
[----:B------:R-:W-:-:S07]  /*100e0*/  IMAD.MOV.U32 R147, RZ, RZ, R140 ;  /* 0x000000ffff937224 */ /* 0x000fce00078e008c */
[----:B------:R-:W-:Y:S05]  /*100f0*/  WARPSYNC.COLLECTIVE R144, `(.L_x_25480) ;  /* 0x0000000090087348 */ /* 0x000fea0003c00000 */
[----:B------:R0:W1:Y:S02]  /*10100*/  SHFL.BFLY P6, R146, R147, R148, R149 ;  /* 0x0c00009493927389 */ /* 0x00006400000c0095 */
[----:B01----:R-:W-:Y:S01]  /*10110*/  ENDCOLLECTIVE ;  /* 0x000000000000791b */ /* 0x003fe20003800000 */
.L_x_25480:
[----:B------:R-:W-:Y:S02]  /*10120*/  IMAD.MOV.U32 R148, RZ, RZ, 0x10 ;  /* 0x00000010ff947424 */ /* 0x000fe400078e00ff */
[----:B------:R-:W-:-:S04]  /*10130*/  IMAD.MOV.U32 R143, RZ, RZ, R146 ;  /* 0x000000ffff8f7224 */ /* 0x000fc800078e0092 */
[----:B------:R-:W-:-:S05]  /*10140*/  FADD.FTZ R143, R140, R143 ;  /* 0x0000008f8c8f7221 */ /* 0x000fca0000010000 */
[----:B------:R-:W-:-:S07]  /*10150*/  MOV R147, R143 ;  /* 0x0000008f00937202 */ /* 0x000fce0000000f00 */
[----:B------:R-:W-:Y:S05]  /*10160*/  WARPSYNC.COLLECTIVE R144, `(.L_x_25481) ;  /* 0x0000000090087348 */ /* 0x000fea0003c00000 */
[----:B------:R0:W1:Y:S02]  /*10170*/  SHFL.BFLY P6, R146, R147, R148, R149 ;  /* 0x0c00009493927389 */ /* 0x00006400000c0095 */
[----:B01----:R-:W-:Y:S01]  /*10180*/  ENDCOLLECTIVE ;  /* 0x000000000000791b */ /* 0x003fe20003800000 */
.L_x_25481:
[----:B------:R-:W-:Y:S01]  /*10190*/  MOV R142, R146 ;  /* 0x00000092008e7202 */ /* 0x000fe20000000f00 */
[----:B------:R-:W-:Y:S06]  /*101a0*/  BRA `(.L_x_25482) ;  /* 0xffffffe400ec7947 */ /* 0x000fec000383ffff */
.L_x_25483:
        /* <DEDUP_REMOVED lines=13> */
.L_x_30322:


//--------------------- .text._ZN10layer_norm13ln_fwd_kernelINS_13Kernel_traitsI6__halfffffjLj4096ELj1ELj1ELj4ELj16ENS_18Kernel_traits_baseILj4096ES2_ffffjLj128EEEEELb1ELb0ELb1ELb1EEEvNS_9FwdParamsE --------------------------
	.section	.text._ZN10layer_norm13ln_fwd_kernelINS_13Kernel_traitsI6__halfffffjLj4096ELj1ELj1ELj4ELj16ENS_18Kernel_traits_baseILj4096ES2_ffffjLj128EEEEELb1ELb0ELb1ELb1EEEvNS_9FwdParamsE,"ax",@progbits
	.align	128
        .global         _ZN10layer_norm13ln_fwd_kernelINS_13Kernel_traitsI6__halfffffjLj4096ELj1ELj1ELj4ELj16ENS_18Kernel_traits_baseILj4096ES2_ffffjLj128EEEEELb1ELb0ELb1ELb1EEEvNS_9FwdParamsE
        .type           _ZN10layer_norm13ln_fwd_kernelINS_13Kernel_traitsI6__halfffffjLj4096ELj1ELj1ELj4ELj16ENS_18Kernel_traits_baseILj4096ES2_ffffjLj128EEEEELb1ELb0ELb1ELb1EEEvNS_9FwdParamsE,@function
        .size           _ZN10layer_norm13ln_fwd_kernelINS_13Kernel_traitsI6__halfffffjLj4096ELj1ELj1ELj4ELj16ENS_18Kernel_traits_baseILj4096ES2_ffffjLj128EEEEELb1ELb0ELb1ELb1EEEvNS_9FwdParamsE,(.L_x_30323 - _ZN10layer_norm13ln_fwd_kernelINS_13Kernel_traitsI6__halfffffjLj4096ELj1ELj1ELj4ELj16ENS_18Kernel_traits_baseILj4096ES2_ffffjLj128EEEEELb1ELb0ELb1ELb1EEEvNS_9FwdParamsE)
        .other          _ZN10layer_norm13ln_fwd_kernelINS_13Kernel_traitsI6__halfffffjLj4096ELj1ELj1ELj4ELj16ENS_18Kernel_traits_baseILj4096ES2_ffffjLj128EEEEELb1ELb0ELb1ELb1EEEvNS_9FwdParamsE,@"STO_CUDA_ENTRY STV_DEFAULT"
_ZN10layer_norm13ln_fwd_kernelINS_13Kernel_traitsI6__halfffffjLj4096ELj1ELj1ELj4ELj16ENS_18Kernel_traits_baseILj4096ES2_ffffjLj128EEEEELb1ELb0ELb1ELb1EEEvNS_9FwdParamsE:
.text._ZN10layer_norm13ln_fwd_kernelINS_13Kernel_traitsI6__halfffffjLj4096ELj1ELj1ELj4ELj16ENS_18Kernel_traits_baseILj4096ES2_ffffjLj128EEEEELb1ELb0ELb1ELb1EEEvNS_9FwdParamsE:
        /* <DEDUP_REMOVED lines=46> */
[----:B------:R-:W-:Y:S02]  /*02e0*/  UIADD3 UR21, UR4, 0x78dde6e4, URZ ;  /* 0x78dde6e404157890 */ /* 0x000fe4000fffe03f */
[----:B------:R-:W-:Y:S01]  /*02f0*/  IMAD.SHL.U32 R3, R0, 0x8, RZ ;  /* 0x0000000800037824 */ /* 0x000fe200078e00ff */
[----:B------:R-:W-:Y:S01]  /*0300*/  LOP3.LUT R2, R9, UR19, R4, 0x96, !PT ;  /* 0x0000001309027c12 */ /* 0x000fe2000f8e9604 */
[----:B------:R-:W-:Y:S01]  /*0310*/  IMAD.WIDE.U32 R10, R10, -0x326172a9, RZ ;  /* 0xcd9e8d570a0a7825 */ /* 0x000fe200078e00ff */
[----:B------:R-:W-:Y:S02]  /*0320*/  UIADD3 UR22, UR5, -0x126145ec, URZ ;  /* 0xed9eba1405167890 */ /* 0x000fe4000fffe03f */
[----:B------:R-:W-:Y:S01]  /*0330*/  LOP3.LUT R18, R3, 0x3f8, RZ, 0xc0, !PT ;  /* 0x000003f803127812 */ /* 0x000fe200078ec0ff */
        /* <DEDUP_REMOVED lines=11> */
[----:B------:R-:W-:-:S04]  /*03f0*/  ISETP.NE.U32.AND P0, PT, RZ, UR10, PT ;  /* 0x0000000aff007c0c */ /* 0x000fc8000bf05070 */
[----:B------:R-:W-:Y:S02]  /*0400*/  LOP3.LUT R8, R11, UR25, R8, 0x96, !PT ;  /* 0x000000190b087c12 */ /* 0x000fe4000f8e9608 */
[----:B------:R-:W-:Y:S01]  /*0410*/  ISETP.NE.AND.EX P0, PT, RZ, UR11, PT, P0 ;  /* 0x0000000bff007c0c */ /* 0x000fe2000bf05300 */
[----:B------:R-:W-:Y:S01]  /*0420*/  UIADD3 UR28, UR5, 0x1fd5c5a3, URZ ;  /* 0x1fd5c5a3051c7890 */ /* 0x000fe2000fffe03f */
[----:B------:R-:W-:Y:S01]  /*0430*/  IMAD.WIDE.U32 R2, R2, -0x2daee0ad, RZ ;  /* 0xd2511f5302027825 */ /* 0x000fe200078e00ff */
[----:B------:R-:W-:Y:S01]  /*0440*/  IADD3 R4, P1, R18, UR10, RZ ;  /* 0x0000000a12047c10 */ /* 0x000fe2000ff3e0ff */
[----:B------:R-:W-:Y:S02]  /*0450*/  UIADD3 UR26, UR5, 0x646e171e, URZ ;  /* 0x646e171e051a7890 */ /* 0x000fe4000fffe03f */
[----:B------:R-:W-:Y:S01]  /*0460*/  IMAD.WIDE.U32 R8, R8, -0x2daee0ad, RZ ;  /* 0xd2511f5308087825 */ /* 0x000fe200078e00ff */
[----:B------:R-:W-:Y:S01]  /*0470*/  IADD3.X R5, RZ, UR11, RZ, P1, !PT ;  /* 0x0000000bff057c10 */ /* 0x000fe20008ffe4ff */
[----:B------:R-:W-:-:S03]  /*0480*/  ULDC UR10, c[0x0][0x214] ;  /* 0x00008500000a7ab9 */ /* 0x000fc60000000800 */
[----:B------:R-:W-:Y:S02]  /*0490*/  LOP3.LUT R11, R9, UR28, R2, 0x96, !PT ;  /* 0x0000001c090b7c12 */ /* 0x000fe4000f8e9602 */
[----:B------:R-:W-:Y:S01]  /*04a0*/  LEA.HI R2, R0, UR8, RZ, 0x19 ;  /* 0x0000000800027c11 */ /* 0x000fe2000f8fc8ff */
[----:B------:R-:W-:Y:S01]  /*04b0*/  ULDC.64 UR8, c[0x0][0x260] ;  /* 0x0000980000087ab9 */ /* 0x000fe20000000a00 */
        /* <DEDUP_REMOVED lines=38> */
[----:B------:R-:W-:Y:S01]  /*0720*/  UIADD3 UR31, UR4, -0x700cb87f, URZ ;  /* 0x8ff34781041f7890 */ /* 0x000fe2000fffe03f */
[--C-:B------:R-:W-:Y:S01]  /*0730*/  SHF.R.U64 R93, R14, 0x10, R15.reuse ;  /* 0x000000100e5d7819 */ /* 0x100fe2000000120f */
[----:B------:R-:W-:Y:S01]  /*0740*/  UIADD3 UR32, UR5, -0x695add53, URZ ;  /* 0x96a522ad05207890 */ /* 0x000fe2000fffe03f */
[----:B------:R-:W-:Y:S01]  /*0750*/  HADD2.F32 R13, -RZ, R14.H0_H0 ;  /* 0x2000000eff0d7230 */ /* 0x000fe20000004100 */
[----:B------:R-:W-:Y:S01]  /*0760*/  SHF.R.U32.HI R94, RZ, 0x10, R15 ;  /* 0x00000010ff5e7819 */ /* 0x000fe2000001160f */
[----:B------:R-:W-:Y:S01]  /*0770*/  IMAD R3, R11, -0x326172a9, RZ ;  /* 0xcd9e8d570b037824 */ /* 0x000fe200078e02ff */
[----:B------:R-:W-:Y:S01]  /*0780*/  SHF.R.U64 R95, R16, 0x10, R17 ;  /* 0x00000010105f7819 */ /* 0x000fe20000001211 */
[----:B------:R-:W-:Y:S01]  /*0790*/  IMAD.HI.U32 R8, R82, -0x326172a9, RZ ;  /* 0xcd9e8d5752087827 */ /* 0x000fe200078e00ff */
[--C-:B------:R-:W-:Y:S01]  /*07a0*/  SHF.R.U64 R85, R28, 0x10, R29.reuse ;  /* 0x000000101c557819 */ /* 0x100fe2000000121d */
[----:B------:R-:W-:Y:S01]  /*07b0*/  ULDC.U8 UR8, c[0x0][0x2a0] ;  /* 0x0000a80000087ab9 */ /* 0x000fe20000000000 */
[----:B------:R-:W-:Y:S01]  /*07c0*/  SHF.R.U32.HI R86, RZ, 0x10, R29 ;  /* 0x00000010ff567819 */ /* 0x000fe2000001161d */
[----:B------:R-:W-:Y:S01]  /*07d0*/  IMAD R4, R10, -0x2daee0ad, RZ ;  /* 0xd2511f530a047824 */ /* 0x000fe200078e02ff */
[--C-:B------:R-:W-:Y:S01]  /*07e0*/  SHF.R.U64 R87, R26, 0x10, R27.reuse ;  /* 0x000000101a577819 */ /* 0x100fe2000000121b */
[----:B------:R-:W-:Y:S01]  /*07f0*/  IMAD.HI.U32 R5, R84, -0x2daee0ad, RZ ;  /* 0xd2511f5354057827 */ /* 0x000fe200078e00ff */
[----:B------:R-:W-:Y:S01]  /*0800*/  SHF.R.U32.HI R88, RZ, 0x10, R27 ;  /* 0x00000010ff587819 */ /* 0x000fe2000001161b */
[----:B------:R-:W-:Y:S01]  /*0810*/  HFMA2.MMA R81, -RZ, RZ, 0, 0 ;  /* 0x00000000ff517435 */ /* 0x000fe200000001ff */
[--C-:B------:R-:W-:Y:S01]  /*0820*/  SHF.R.U64 R89, R24, 0x10, R25.reuse ;  /* 0x0000001018597819 */ /* 0x100fe20000001219 */
[----:B------:R-:W-:Y:S01]  /*0830*/  HADD2.F32 R14, -RZ, R15.H0_H0 ;  /* 0x2000000fff0e7230 */ /* 0x000fe20000004100 */
[----:B------:R-:W-:Y:S01]  /*0840*/  SHF.R.U32.HI R90, RZ, 0x10, R25 ;  /* 0x00000010ff5a7819 */ /* 0x000fe20000011619 */
[----:B------:R-:W-:Y:S01]  /*0850*/  HADD2.F32 R15, -RZ, R16.H0_H0 ;  /* 0x20000010ff0f7230 */ /* 0x000fe20000004100 */
[--C-:B------:R-:W-:Y:S01]  /*0860*/  SHF.R.U64 R91, R22, 0x10, R23.reuse ;  /* 0x00000010165b7819 */ /* 0x100fe20000001217 */
[----:B0-----:R-:W-:Y:S01]  /*0870*/  HADD2.F32 R6, -RZ, R29.H0_H0 ;  /* 0x2000001dff067230 */ /* 0x001fe20000004100 */
        /* <DEDUP_REMOVED lines=25> */
[----:B------:R-:W-:Y:S01]  /*0a10*/  IMAD R82, R82, -0x326172a9, RZ ;  /* 0xcd9e8d5752527824 */ /* 0x000fe200078e02ff */
[----:B------:R-:W-:Y:S01]  /*0a20*/  ULDC.64 UR10, c[0x0][0x298] ;  /* 0x0000a600000a7ab9 */ /* 0x000fe20000000a00 */
[----:B------:R-:W-:Y:S01]  /*0a30*/  IMAD R84, R84, -0x2daee0ad, RZ ;  /* 0xd2511f5354547824 */ /* 0x000fe200078e02ff */
[----:B------:R-:W-:Y:S01]  /*0a40*/  ULDC.64 UR14, c[0x0][0x210] ;  /* 0x00008400000e7ab9 */ /* 0x000fe20000000a00 */
[----:B------:R-:W-:-:S02]  /*0a50*/  IMAD.MOV.U32 R132, RZ, RZ, 0x1 ;  /* 0x00000001ff847424 */ /* 0x000fc400078e00ff */
        /* <DEDUP_REMOVED lines=64> */
[----:B------:R-:W-:-:S07]  /*0e60*/  HADD2.F32 R119, -RZ, R119.H0_H0 ;  /* 0x20000077ff777230 */ /* 0x000fce0000004100 */
.L_x_25791:
[----:B-1----:R-:W0:Y:S08]  /*0e70*/  LDC.64 R40, c[0x0][0x280] ;  /* 0x0000a000ff287b82 */ /* 0x002e300000000a00 */
        /* <DEDUP_REMOVED lines=11> */
[----:B------:R-:W-:-:S04]  /*0f30*/  LEA.HI R48, R47, R48, RZ, 0x2 ;  /* 0x000000302f307211 */ /* 0x000fc800078f10ff */
[----:B------:R-:W-:Y:S01]  /*0f40*/  LEA.HI.SX32 R135, R48, R83, 0x1e ;  /* 0x0000005330877211 */ /* 0x000fe200078ff2ff */
[----:B0-----:R-:W-:-:S05]  /*0f50*/  IMAD.WIDE R44, R2, 0x4, R44 ;  /* 0x00000004022c7825 */ /* 0x001fca00078e022c */
[----:B-----5:R0:W5:Y:S01]  /*0f60*/  LDG.E R130, desc[UR6][R44.64] ;  /* 0x000000062c827981 */ /* 0x020162000c1e1900 */
[----:B----4-:R-:W-:-:S13]  /*0f70*/  ISETP.GE.AND P3, PT, R49, 0x1, PT ;  /* 0x000000013100780c */ /* 0x010fda0003f66270 */
[----:B------:R-:W2:Y:S01]  /*0f80*/  @P3 LDC.64 R42, c[0x0][0x220] ;  /* 0x00008800ff2a3b82 */ /* 0x000ea20000000a00 */
[----:B------:R-:W-:Y:S01]  /*0f90*/  @P3 VIADD R50, R49, 0xffffffff ;  /* 0xffffffff31323836 */ /* 0x000fe20000000000 */
[----:B------:R-:W-:-:S03]  /*0fa0*/  @P3 LOP3.LUT R83, R0, 0x7f, RZ, 0xc0, !PT ;  /* 0x0000007f00533812 */ /* 0x000fc600078ec0ff */
[----:B------:R-:W-:-:S05]  /*0fb0*/  @P3 IMAD R50, R50, R125, RZ ;  /* 0x0000007d32323224 */ /* 0x000fca00078e02ff */
[----:B------:R-:W-:-:S04]  /*0fc0*/  @P3 SHF.R.S32.HI R47, RZ, 0x1f, R50 ;  /* 0x0000001fff2f3819 */ /* 0x000fc80000011432 */
[----:B------:R-:W-:Y:S01]  /*0fd0*/  @P3 LEA.HI R50, R47, R50, RZ, 0x2 ;  /* 0x000000322f323211 */ /* 0x000fe200078f10ff */
[----:B-1----:R-:W-:-:S03]  /*0fe0*/  @P0 IMAD.WIDE.U32 R46, R135, 0x10, R40 ;  /* 0x00000010872e0825 */ /* 0x002fc600078e0028 */
[----:B------:R-:W-:Y:S02]  /*0ff0*/  @P3 LEA.HI.SX32 R134, R50, R83, 0x1e ;  /* 0x0000005332863211 */ /* 0x000fe400078ff2ff */
[----:B------:R-:W3:Y:S03]  /*1000*/  @P0 LDG.E.128 R32, desc[UR6][R46.64] ;  /* 0x000000062e200981 */ /* 0x000ee6000c1e1d00 */
[----:B--2---:R-:W-:-:S05]  /*1010*/  @P3 IMAD.WIDE.U32 R42, R134, 0x10, R42 ;  /* 0x00000010862a3825 */ /* 0x004fca00078e002a */
[----:B------:R0:W5:Y:S01]  /*1020*/  @P3 LDG.E.128 R36, desc[UR6][R42.64] ;  /* 0x000000062a243981 */ /* 0x000162000c1e1d00 */
[----:B------:R-:W-:Y:S01]  /*1030*/  ISETP.GT.AND P4, PT, R49, RZ, PT ;  /* 0x000000ff3100720c */ /* 0x000fe20003f84270 */
[----:B------:R-:W-:Y:S01]  /*1040*/  BSSY B0, `(.L_x_25484) ;  /* 0x000005c000007945 */ /* 0x000fe20003800000 */
[----:B------:R-:W-:-:S11]  /*1050*/  SHF.R.S32.HI R131, RZ, 0x1f, R2 ;  /* 0x0000001fff837819 */ /* 0x000fd60000011402 */
[----:B------:R-:W-:-:S04]  /*1060*/  @!P4 ISETP.NE.U32.AND P1, PT, R100, RZ, PT ;  /* 0x000000ff6400c20c */ /* 0x000fc80003f25070 */
[----:B------:R-:W-:Y:S01]  /*1070*/  @!P4 ISETP.NE.AND.EX P1, PT, R101, RZ, PT, P1 ;  /* 0x000000ff6500c20c */ /* 0x000fe20003f25310 */
[----:B------:R-:W-:-:S03]  /*1080*/  @!P4 IMAD.MOV.U32 R48, RZ, RZ, R80 ;  /* 0x000000ffff30c224 */ /* 0x000fc600078e0050 */
[----:B---3--:R-:W-:Y:S01]  /*1090*/  @!P4 FSEL R40, R32, RZ, P1 ;  /* 0x000000ff2028c208 */ /* 0x008fe20000800000 */
        /* <DEDUP_REMOVED lines=13> */
.L_x_25487:
[----:B------:R-:W-:-:S07]  /*1170*/  MOV R49, R82 ;  /* 0x0000005200317202 */ /* 0x000fce0000000f00 */
.L_x_25488:
[----:B------:R-:W-:Y:S05]  /*1180*/  BSYNC B1 ;  /* 0x0000000000017941 */ /* 0x000fea0003800000 */
.L_x_25486:
        /* <DEDUP_REMOVED lines=16> */
.L_x_25492:
[----:B------:R-:W-:Y:S05]  /*1290*/  BSYNC B2 ;  /* 0x0000000000027941 */ /* 0x000fea0003800000 */
.L_x_25491:
        /* <DEDUP_REMOVED lines=44> */
.L_x_25490:
[----:B------:R-:W-:Y:S05]  /*1560*/  BSYNC B1 ;  /* 0x0000000000017941 */ /* 0x000fea0003800000 */
.L_x_25489:
        /* <DEDUP_REMOVED lines=9> */
.L_x_25485:
[----:B------:R-:W-:Y:S05]  /*1600*/  BSYNC B0 ;  /* 0x0000000000007941 */ /* 0x000fea0003800000 */
.L_x_25484:
        /* <DEDUP_REMOVED lines=18> */
.L_x_25496:
[----:B------:R-:W-:-:S07]  /*1730*/  IMAD.MOV.U32 R41, RZ, RZ, R82 ;  /* 0x000000ffff297224 */ /* 0x000fce00078e0052 */
.L_x_25497:
[----:B------:R-:W-:Y:S05]  /*1740*/  BSYNC B1 ;  /* 0x0000000000017941 */ /* 0x000fea0003800000 */
.L_x_25495:
        /* <DEDUP_REMOVED lines=16> */
.L_x_25501:
[----:B------:R-:W-:Y:S05]  /*1850*/  BSYNC B2 ;  /* 0x0000000000027941 */ /* 0x000fea0003800000 */
.L_x_25500:
        /* <DEDUP_REMOVED lines=44> */
.L_x_25499:
[----:B------:R-:W-:Y:S05]  /*1b20*/  BSYNC B1 ;  /* 0x0000000000017941 */ /* 0x000fea0003800000 */
.L_x_25498:
        /* <DEDUP_REMOVED lines=9> */
.L_x_25494:
[----:B------:R-:W-:Y:S05]  /*1bc0*/  BSYNC B0 ;  /* 0x0000000000007941 */ /* 0x000fea0003800000 */
.L_x_25493:
        /* <DEDUP_REMOVED lines=18> */
.L_x_25505:
[----:B------:R-:W-:-:S07]  /*1cf0*/  MOV R50, R82 ;  /* 0x0000005200327202 */ /* 0x000fce0000000f00 */
.L_x_25506:
[----:B------:R-:W-:Y:S05]  /*1d00*/  BSYNC B1 ;  /* 0x0000000000017941 */ /* 0x000fea0003800000 */
.L_x_25504:
        /* <DEDUP_REMOVED lines=16> */
.L_x_25510:
[----:B------:R-:W-:Y:S05]  /*1e10*/  BSYNC B2 ;  /* 0x0000000000027941 */ /* 0x000fea0003800000 */
.L_x_25509:
        /* <DEDUP_REMOVED lines=44> */
.L_x_25508:
[----:B------:R-:W-:Y:S05]  /*20e0*/  BSYNC B1 ;  /* 0x0000000000017941 */ /* 0x000fea0003800000 */
.L_x_25507:
        /* <DEDUP_REMOVED lines=9> */
.L_x_25503:
[----:B------:R-:W-:Y:S05]  /*2180*/  BSYNC B0 ;  /* 0x0000000000007941 */ /* 0x000fea0003800000 */
.L_x_25502:
        /* <DEDUP_REMOVED lines=18> */
.L_x_25514:
[----:B------:R-:W-:-:S07]  /*22b0*/  IMAD.MOV.U32 R43, RZ, RZ, R82 ;  /* 0x000000ffff2b7224 */ /* 0x000fce00078e0052 */
.L_x_25515:
[----:B------:R-:W-:Y:S05]  /*22c0*/  BSYNC B1 ;  /* 0x0000000000017941 */ /* 0x000fea0003800000 */
.L_x_25513:
        /* <DEDUP_REMOVED lines=16> */
.L_x_25519:
[----:B------:R-:W-:Y:S05]  /*23d0*/  BSYNC B2 ;  /* 0x0000000000027941 */ /* 0x000fea0003800000 */
.L_x_25518:
        /* <DEDUP_REMOVED lines=44> */
.L_x_25517:
[----:B------:R-:W-:Y:S05]  /*26a0*/  BSYNC B1 ;  /* 0x0000000000017941 */ /* 0x000fea0003800000 */
.L_x_25516:
        /* <DEDUP_REMOVED lines=9> */
.L_x_25512:
[----:B------:R-:W-:Y:S05]  /*2740*/  BSYNC B0 ;  /* 0x0000000000007941 */ /* 0x000fea0003800000 */
.L_x_25511:
        /* <DEDUP_REMOVED lines=8> */
[----:B-1----:R-:W-:Y:S01]  /*27d0*/  @P0 IMAD.WIDE.U32 R50, R59, 0x10, R44 ;  /* 0x000000103b320825 */ /* 0x002fe200078e002c */
[----:B------:R-:W-:Y:S06]  /*27e0*/  @!P3 BRA `(.L_x_25521) ;  /* 0x00000000002cb947 */ /* 0x000fec0003800000 */
[----:B------:R-:W1:Y:S01]  /*27f0*/  LDC.64 R44, c[0x0][0x240] ;  /* 0x00009000ff2c7b82 */ /* 0x000e620000000a00 */
[----:B0-----:R-:W-:Y:S01]  /*2800*/  IMAD.U32 R49, R123, 0x10000, RZ ;  /* 0x000100007b317824 */ /* 0x001fe200078e00ff */
[----:B------:R-:W-:Y:S02]  /*2810*/  LOP3.LUT R48, R124, 0xffff, RZ, 0xc0, !PT ;  /* 0x0000ffff7c307812 */ /* 0x000fe400078ec0ff */
[----:B------:R-:W-:Y:S02]  /*2820*/  LOP3.LUT R53, R122, 0xff, RZ, 0xc0, !PT ;  /* 0x000000ff7a357812 */ /* 0x000fe400078ec0ff */
[----:B------:R-:W-:-:S04]  /*2830*/  LOP3.LUT R49, R49, 0xff0000, RZ, 0xc0, !PT ;  /* 0x00ff000031317812 */ /* 0x000fc800078ec0ff */
[----:B------:R-:W-:Y:S02]  /*2840*/  LEA R48, R48, R49, 0x18 ;  /* 0x0000003130307211 */ /* 0x000fe400078ec0ff */
[----:B------:R-:W-:-:S03]  /*2850*/  LOP3.LUT R49, R121, 0xff, RZ, 0xc0, !PT ;  /* 0x000000ff79317812 */ /* 0x000fc600078ec0ff */
[----:B------:R-:W-:-:S05]  /*2860*/  IMAD R48, R53, 0x100, R48 ;  /* 0x0000010035307824 */ /* 0x000fca00078e0230 */
[----:B------:R-:W-:Y:S01]  /*2870*/  IADD3 R49, R48, R49, RZ ;  /* 0x0000003130317210 */ /* 0x000fe20007ffe0ff */
[----:B-1----:R-:W-:-:S05]  /*2880*/  IMAD.WIDE.U32 R44, R134, 0x4, R44 ;  /* 0x00000004862c7825 */ /* 0x002fca00078e002c */
[----:B------:R1:W-:Y:S02]  /*2890*/  STG.E desc[UR6][R44.64], R49 ;  /* 0x000000312c007986 */ /* 0x0003e4000c101906 */
.L_x_25521:
[----:B------:R-:W-:Y:S05]  /*28a0*/  BSYNC B0 ;  /* 0x0000000000007941 */ /* 0x000fea0003800000 */
.L_x_25520:
[----:B--2---:R-:W-:Y:S01]  /*28b0*/  @P3 IMAD.WIDE.U32 R46, R57, 0x10, R46 ;  /* 0x00000010392e3825 */ /* 0x004fe200078e002e */
[----:B------:R-:W1:Y:S04]  /*28c0*/  @P0 LDG.E.128 R32, desc[UR6][R50.64] ;  /* 0x0000000632200981 */ /* 0x000e68000c1e1d00 */
[----:B-----5:R2:W5:Y:S01]  /*28d0*/  @P3 LDG.E.128 R36, desc[UR6][R46.64] ;  /* 0x000000062e243981 */ /* 0x020562000c1e1d00 */
[----:B------:R-:W-:Y:S01]  /*28e0*/  @!P4 ISETP.NE.U32.AND P1, PT, R100, RZ, PT ;  /* 0x000000ff6400c20c */ /* 0x000fe20003f25070 */
[----:B------:R-:W-:Y:S01]  /*28f0*/  BSSY B0, `(.L_x_25522) ;  /* 0x000005a000007945 */ /* 0x000fe20003800000 */
[----:B0-----:R-:W-:Y:S02]  /*2900*/  @!P4 IMAD.MOV.U32 R48, RZ, RZ, R52 ;  /* 0x000000ffff30c224 */ /* 0x001fe400078e0034 */
[----:B------:R-:W-:-:S04]  /*2910*/  @!P4 ISETP.NE.AND.EX P1, PT, R101, RZ, PT, P1 ;  /* 0x000000ff6500c20c */ /* 0x000fc80003f25310 */
[----:B-1----:R-:W-:Y:S01]  /*2920*/  @!P4 FSEL R44, R32, RZ, P1 ;  /* 0x000000ff202cc208 */ /* 0x002fe20000800000 */
        /* <DEDUP_REMOVED lines=13> */
.L_x_25525:
[----:B------:R-:W-:-:S07]  /*2a00*/  MOV R53, R82 ;  /* 0x0000005200357202 */ /* 0x000fce0000000f00 */
.L_x_25526:
[----:B------:R-:W-:Y:S05]  /*2a10*/  BSYNC B1 ;  /* 0x0000000000017941 */ /* 0x000fea0003800000 */
.L_x_25524:
        /* <DEDUP_REMOVED lines=16> */
.L_x_25530:
[----:B------:R-:W-:Y:S05]  /*2b20*/  BSYNC B2 ;  /* 0x0000000000027941 */ /* 0x000fea0003800000 */
.L_x_25529:
        /* <DEDUP_REMOVED lines=44> */
.L_x_25528:
[----:B------:R-:W-:Y:S05]  /*2df0*/  BSYNC B1 ;  /* 0x0000000000017941 */ /* 0x000fea0003800000 */
.L_x_25527:
        /* <DEDUP_REMOVED lines=9> */
.L_x_25523:
[----:B------:R-:W-:Y:S05]  /*2e90*/  BSYNC B0 ;  /* 0x0000000000007941 */ /* 0x000fea0003800000 */
.L_x_25522:
        /* <DEDUP_REMOVED lines=18> */
.L_x_25534:
[----:B------:R-:W-:-:S07]  /*2fc0*/  IMAD.MOV.U32 R45, RZ, RZ, R82 ;  /* 0x000000ffff2d7224 */ /* 0x000fce00078e0052 */
.L_x_25535:
[----:B------:R-:W-:Y:S05]  /*2fd0*/  BSYNC B1 ;  /* 0x0000000000017941 */ /* 0x000fea0003800000 */
.L_x_25533:
        /* <DEDUP_REMOVED lines=16> */
.L_x_25539:
[----:B------:R-:W-:Y:S05]  /*30e0*/  BSYNC B2 ;  /* 0x0000000000027941 */ /* 0x000fea0003800000 */
.L_x_25538:
        /* <DEDUP_REMOVED lines=44> */
.L_x_25537:
[----:B------:R-:W-:Y:S05]  /*33b0*/  BSYNC B1 ;  /* 0x0000000000017941 */ /* 0x000fea0003800000 */
.L_x_25536:
        /* <DEDUP_REMOVED lines=9> */
.L_x_25532:
[----:B------:R-:W-:Y:S05]  /*3450*/  BSYNC B0 ;  /* 0x0000000000007941 */ /* 0x000fea0003800000 */
.L_x_25531:
        /* <DEDUP_REMOVED lines=18> */
.L_x_25543:
[----:B------:R-:W-:-:S07]  /*3580*/  MOV R54, R82 ;  /* 0x0000005200367202 */ /* 0x000fce0000000f00 */
.L_x_25544:
[----:B------:R-:W-:Y:S05]  /*3590*/  BSYNC B1 ;  /* 0x0000000000017941 */ /* 0x000fea0003800000 */
.L_x_25542:
        /* <DEDUP_REMOVED lines=16> */
.L_x_25548:
[----:B------:R-:W-:Y:S05]  /*36a0*/  BSYNC B2 ;  /* 0x0000000000027941 */ /* 0x000fea0003800000 */
.L_x_25547:
        /* <DEDUP_REMOVED lines=44> */
.L_x_25546:
[----:B------:R-:W-:Y:S05]  /*3970*/  BSYNC B1 ;  /* 0x0000000000017941 */ /* 0x000fea0003800000 */
.L_x_25545:
        /* <DEDUP_REMOVED lines=9> */
.L_x_25541:
[----:B------:R-:W-:Y:S05]  /*3a10*/  BSYNC B0 ;  /* 0x0000000000007941 */ /* 0x000fea0003800000 */
.L_x_25540:
        /* <DEDUP_REMOVED lines=18> */
.L_x_25552:
[----:B------:R-:W-:-:S07]  /*3b40*/  IMAD.MOV.U32 R47, RZ, RZ, R82 ;  /* 0x000000ffff2f7224 */ /* 0x000fce00078e0052 */
.L_x_25553:
[----:B------:R-:W-:Y:S05]  /*3b50*/  BSYNC B1 ;  /* 0x0000000000017941 */ /* 0x000fea0003800000 */
.L_x_25551:
        /* <DEDUP_REMOVED lines=16> */
.L_x_25557:
[----:B------:R-:W-:Y:S05]  /*3c60*/  BSYNC B2 ;  /* 0x0000000000027941 */ /* 0x000fea0003800000 */
.L_x_25556:
        /* <DEDUP_REMOVED lines=44> */
.L_x_25555:
[----:B------:R-:W-:Y:S05]  /*3f30*/  BSYNC B1 ;  /* 0x0000000000017941 */ /* 0x000fea0003800000 */
.L_x_25554:
        /* <DEDUP_REMOVED lines=9> */
.L_x_25550:
[----:B------:R-:W-:Y:S05]  /*3fd0*/  BSYNC B0 ;  /* 0x0000000000007941 */ /* 0x000fea0003800000 */
.L_x_25549:
[----:B------:R-:W-:Y:S01]  /*3fe0*/  IMAD.WIDE.U32 R52, R59, 0x10, R102 ;  /* 0x000000103b347825 */ /* 0x000fe200078e0066 */
[----:B------:R-:W0:Y:S01]  /*3ff0*/  @P0 LDC.64 R48, c[0x0][0x230] ;  /* 0x00008c00ff300b82 */ /* 0x000e220000000a00 */
[----:B------:R-:W-:Y:S01]  /*4000*/  BSSY B0, `(.L_x_25558) ;  /* 0x0000012000007945 */ /* 0x000fe20003800000 */
[----:B------:R-:W-:Y:S01]  /*4010*/  IADD3 R61, R134, 0x100, RZ ;  /* 0x00000100863d7810 */ /* 0x000fe20007ffe0ff */
[----:B------:R-:W-:Y:S01]  /*4020*/  VIADD R63, R135, 0x100 ;  /* 0x00000100873f7836 */ /* 0x000fe20000000000 */
[----:B------:R1:W-:Y:S04]  /*4030*/  STG.E.128 desc[UR6][R52.64], R44 ;  /* 0x0000002c34007986 */ /* 0x0003e8000c101d06 */
[----:B------:R-:W2:Y:S01]  /*4040*/  @P3 LDC.64 R50, c[0x0][0x220] ;  /* 0x00008800ff323b82 */ /* 0x000ea20000000a00 */
[----:B0-----:R-:W-:Y:S01]  /*4050*/  @P0 IMAD.WIDE.U32 R54, R63, 0x10, R48 ;  /* 0x000000103f360825 */ /* 0x001fe200078e0030 */
[----:B-1----:R-:W-:Y:S06]  /*4060*/  @!P3 BRA `(.L_x_25559) ;  /* 0x00000000002cb947 */ /* 0x002fec0003800000 */
[----:B------:R-:W0:Y:S01]  /*4070*/  LDC.64 R48, c[0x0][0x240] ;  /* 0x00009000ff307b82 */ /* 0x000e220000000a00 */
        /* <DEDUP_REMOVED lines=10> */
.L_x_25559:
[----:B------:R-:W-:Y:S05]  /*4120*/  BSYNC B0 ;  /* 0x0000000000007941 */ /* 0x000fea0003800000 */
.L_x_25558:
[----:B--2---:R-:W-:Y:S01]  /*4130*/  @P3 IMAD.WIDE.U32 R50, R61, 0x10, R50 ;  /* 0x000000103d323825 */ /* 0x004fe200078e0032 */
[----:B------:R-:W0:Y:S04]  /*4140*/  @P0 LDG.E.128 R32, desc[UR6][R54.64] ;  /* 0x0000000636200981 */ /* 0x000e28000c1e1d00 */
[----:B-----5:R1:W5:Y:S01]  /*4150*/  @P3 LDG.E.128 R36, desc[UR6][R50.64] ;  /* 0x0000000632243981 */ /* 0x020362000c1e1d00 */
[----:B------:R-:W-:Y:S01]  /*4160*/  @!P4 ISETP.NE.U32.AND P1, PT, R100, RZ, PT ;  /* 0x000000ff6400c20c */ /* 0x000fe20003f25070 */
[----:B------:R-:W-:Y:S01]  /*4170*/  BSSY B0, `(.L_x_25560) ;  /* 0x000005a000007945 */ /* 0x000fe20003800000 */
[----:B------:R-:W-:Y:S02]  /*4180*/  @!P4 IMAD.MOV.U32 R52, RZ, RZ, R58 ;  /* 0x000000ffff34c224 */ /* 0x000fe400078e003a */
[----:B------:R-:W-:-:S04]  /*4190*/  @!P4 ISETP.NE.AND.EX P1, PT, R101, RZ, PT, P1 ;  /* 0x000000ff6500c20c */ /* 0x000fc80003f25310 */
[----:B0-----:R-:W-:Y:S01]  /*41a0*/  @!P4 FSEL R48, R32, RZ, P1 ;  /* 0x000000ff2030c208 */ /* 0x001fe20000800000 */
        /* <DEDUP_REMOVED lines=13> */
.L_x_25563:
[----:B------:R-:W-:-:S07]  /*4280*/  MOV R56, R82 ;  /* 0x0000005200387202 */ /* 0x000fce0000000f00 */
.L_x_25564:
[----:B------:R-:W-:Y:S05]  /*4290*/  BSYNC B1 ;  /* 0x0000000000017941 */ /* 0x000fea0003800000 */
.L_x_25562:
        /* <DEDUP_REMOVED lines=16> */
.L_x_25568:
[----:B------:R-:W-:Y:S05]  /*43a0*/  BSYNC B2 ;  /* 0x0000000000027941 */ /* 0x000fea0003800000 */
.L_x_25567:
        /* <DEDUP_REMOVED lines=44> */
.L_x_25566:
[----:B------:R-:W-:Y:S05]  /*4670*/  BSYNC B1 ;  /* 0x0000000000017941 */ /* 0x000fea0003800000 */
.L_x_25565:
        /* <DEDUP_REMOVED lines=9> */
.L_x_25561:
[----:B------:R-:W-:Y:S05]  /*4710*/  BSYNC B0 ;  /* 0x0000000000007941 */ /* 0x000fea0003800000 */
.L_x_25560:
        /* <DEDUP_REMOVED lines=18> */
.L_x_25572:
[----:B------:R-:W-:-:S07]  /*4840*/  IMAD.MOV.U32 R49, RZ, RZ, R82 ;  /* 0x000000ffff317224 */ /* 0x000fce00078e0052 */
.L_x_25573:
[----:B------:R-:W-:Y:S05]  /*4850*/  BSYNC B1 ;  /* 0x0000000000017941 */ /* 0x000fea0003800000 */
.L_x_25571:
        /* <DEDUP_REMOVED lines=16> */
.L_x_25577:
[----:B------:R-:W-:Y:S05]  /*4960*/  BSYNC B2 ;  /* 0x0000000000027941 */ /* 0x000fea0003800000 */
.L_x_25576:
        /* <DEDUP_REMOVED lines=44> */
.L_x_25575:
[----:B------:R-:W-:Y:S05]  /*4c30*/  BSYNC B1 ;  /* 0x0000000000017941 */ /* 0x000fea0003800000 */
.L_x_25574:
        /* <DEDUP_REMOVED lines=9> */
.L_x_25570:
[----:B------:R-:W-:Y:S05]  /*4cd0*/  BSYNC B0 ;  /* 0x0000000000007941 */ /* 0x000fea0003800000 */
.L_x_25569:
        /* <DEDUP_REMOVED lines=18> */
.L_x_25581:
[----:B------:R-:W-:-:S07]  /*4e00*/  MOV R58, R82 ;  /* 0x00000052003a7202 */ /* 0x000fce0000000f00 */
.L_x_25582:
[----:B------:R-:W-:Y:S05]  /*4e10*/  BSYNC B1 ;  /* 0x0000000000017941 */ /* 0x000fea0003800000 */
.L_x_25580:
        /* <DEDUP_REMOVED lines=16> */
.L_x_25586:
[----:B------:R-:W-:Y:S05]  /*4f20*/  BSYNC B2 ;  /* 0x0000000000027941 */ /* 0x000fea0003800000 */
.L_x_25585:
        /* <DEDUP_REMOVED lines=44> */
.L_x_25584:
[----:B------:R-:W-:Y:S05]  /*51f0*/  BSYNC B1 ;  /* 0x0000000000017941 */ /* 0x000fea0003800000 */
.L_x_25583:
        /* <DEDUP_REMOVED lines=9> */
.L_x_25579:
[----:B------:R-:W-:Y:S05]  /*5290*/  BSYNC B0 ;  /* 0x0000000000007941 */ /* 0x000fea0003800000 */
.L_x_25578:
        /* <DEDUP_REMOVED lines=18> */
.L_x_25590:
[----:B------:R-:W-:-:S07]  /*53c0*/  IMAD.MOV.U32 R51, RZ, RZ, R82 ;  /* 0x000000ffff337224 */ /* 0x000fce00078e0052 */
.L_x_25591:
[----:B------:R-:W-:Y:S05]  /*53d0*/  BSYNC B1 ;  /* 0x0000000000017941 */ /* 0x000fea0003800000 */
.L_x_25589:
        /* <DEDUP_REMOVED lines=16> */
.L_x_25595:
[----:B------:R-:W-:Y:S05]  /*54e0*/  BSYNC B2 ;  /* 0x0000000000027941 */ /* 0x000fea0003800000 */
.L_x_25594:
        /* <DEDUP_REMOVED lines=44> */
.L_x_25593:
[----:B------:R-:W-:Y:S05]  /*57b0*/  BSYNC B1 ;  /* 0x0000000000017941 */ /* 0x000fea0003800000 */
.L_x_25592:
        /* <DEDUP_REMOVED lines=9> */
.L_x_25588:
[----:B------:R-:W-:Y:S05]  /*5850*/  BSYNC B0 ;  /* 0x0000000000007941 */ /* 0x000fea0003800000 */
.L_x_25587:
        /* <DEDUP_REMOVED lines=20> */
.L_x_25597:
[----:B------:R-:W-:Y:S05]  /*59a0*/  BSYNC B0 ;  /* 0x0000000000007941 */ /* 0x000fea0003800000 */
.L_x_25596:
        /* <DEDUP_REMOVED lines=21> */
.L_x_25601:
[----:B------:R-:W-:-:S07]  /*5b00*/  MOV R60, R82 ;  /* 0x00000052003c7202 */ /* 0x000fce0000000f00 */
.L_x_25602:
[----:B------:R-:W-:Y:S05]  /*5b10*/  BSYNC B1 ;  /* 0x0000000000017941 */ /* 0x000fea0003800000 */
.L_x_25600:
        /* <DEDUP_REMOVED lines=16> */
.L_x_25606:
[----:B------:R-:W-:Y:S05]  /*5c20*/  BSYNC B2 ;  /* 0x0000000000027941 */ /* 0x000fea0003800000 */
.L_x_25605:
        /* <DEDUP_REMOVED lines=44> */
.L_x_25604:
[----:B------:R-:W-:Y:S05]  /*5ef0*/  BSYNC B1 ;  /* 0x0000000000017941 */ /* 0x000fea0003800000 */
.L_x_25603:
        /* <DEDUP_REMOVED lines=9> */
.L_x_25599:
[----:B------:R-:W-:Y:S05]  /*5f90*/  BSYNC B0 ;  /* 0x0000000000007941 */ /* 0x000fea0003800000 */
.L_x_25598:
        /* <DEDUP_REMOVED lines=18> */
.L_x_25610:
[----:B------:R-:W-:-:S07]  /*60c0*/  IMAD.MOV.U32 R53, RZ, RZ, R82 ;  /* 0x000000ffff357224 */ /* 0x000fce00078e0052 */
.L_x_25611:
[----:B------:R-:W-:Y:S05]  /*60d0*/  BSYNC B1 ;  /* 0x0000000000017941 */ /* 0x000fea0003800000 */
.L_x_25609:
        /* <DEDUP_REMOVED lines=16> */
.L_x_25615:
[----:B------:R-:W-:Y:S05]  /*61e0*/  BSYNC B2 ;  /* 0x0000000000027941 */ /* 0x000fea0003800000 */
.L_x_25614:
        /* <DEDUP_REMOVED lines=44> */
.L_x_25613:
[----:B------:R-:W-:Y:S05]  /*64b0*/  BSYNC B1 ;  /* 0x0000000000017941 */ /* 0x000fea0003800000 */
.L_x_25612:
        /* <DEDUP_REMOVED lines=9> */
.L_x_25608:
[----:B------:R-:W-:Y:S05]  /*6550*/  BSYNC B0 ;  /* 0x0000000000007941 */ /* 0x000fea0003800000 */
.L_x_25607:
        /* <DEDUP_REMOVED lines=18> */
.L_x_25619:
[----:B------:R-:W-:-:S07]  /*6680*/  MOV R62, R82 ;  /* 0x00000052003e7202 */ /* 0x000fce0000000f00 */
.L_x_25620:
[----:B------:R-:W-:Y:S05]  /*6690*/  BSYNC B1 ;  /* 0x0000000000017941 */ /* 0x000fea0003800000 */
.L_x_25618:
        /* <DEDUP_REMOVED lines=16> */
.L_x_25624:
[----:B------:R-:W-:Y:S05]  /*67a0*/  BSYNC B2 ;  /* 0x0000000000027941 */ /* 0x000fea0003800000 */
.L_x_25623:
        /* <DEDUP_REMOVED lines=44> */
.L_x_25622:
[----:B------:R-:W-:Y:S05]  /*6a70*/  BSYNC B1 ;  /* 0x0000000000017941 */ /* 0x000fea0003800000 */
.L_x_25621:
        /* <DEDUP_REMOVED lines=9> */
.L_x_25617:
[----:B------:R-:W-:Y:S05]  /*6b10*/  BSYNC B0 ;  /* 0x0000000000007941 */ /* 0x000fea0003800000 */
.L_x_25616:
        /* <DEDUP_REMOVED lines=18> */
.L_x_25628:
[----:B------:R-:W-:-:S07]  /*6c40*/  IMAD.MOV.U32 R55, RZ, RZ, R82 ;  /* 0x000000ffff377224 */ /* 0x000fce00078e0052 */
.L_x_25629:
[----:B------:R-:W-:Y:S05]  /*6c50*/  BSYNC B1 ;  /* 0x0000000000017941 */ /* 0x000fea0003800000 */
.L_x_25627:
        /* <DEDUP_REMOVED lines=16> */
.L_x_25633:
[----:B------:R-:W-:Y:S05]  /*6d60*/  BSYNC B2 ;  /* 0x0000000000027941 */ /* 0x000fea0003800000 */
.L_x_25632:
        /* <DEDUP_REMOVED lines=44> */
.L_x_25631:
[----:B------:R-:W-:Y:S05]  /*7030*/  BSYNC B1 ;  /* 0x0000000000017941 */ /* 0x000fea0003800000 */
.L_x_25630:
        /* <DEDUP_REMOVED lines=9> */
.L_x_25626:
[----:B------:R-:W-:Y:S05]  /*70d0*/  BSYNC B0 ;  /* 0x0000000000007941 */ /* 0x000fea0003800000 */
.L_x_25625:
        /* <DEDUP_REMOVED lines=20> */
.L_x_25635:
[----:B------:R-:W-:Y:S05]  /*7220*/  BSYNC B0 ;  /* 0x0000000000007941 */ /* 0x000fea0003800000 */
.L_x_25634:
        /* <DEDUP_REMOVED lines=21> */
.L_x_25639:
[----:B------:R-:W-:-:S07]  /*7380*/  MOV R64, R82 ;  /* 0x0000005200407202 */ /* 0x000fce0000000f00 */
.L_x_25640:
[----:B------:R-:W-:Y:S05]  /*7390*/  BSYNC B1 ;  /* 0x0000000000017941 */ /* 0x000fea0003800000 */
.L_x_25638:
        /* <DEDUP_REMOVED lines=16> */
.L_x_25644:
[----:B------:R-:W-:Y:S05]  /*74a0*/  BSYNC B2 ;  /* 0x0000000000027941 */ /* 0x000fea0003800000 */
.L_x_25643:
        /* <DEDUP_REMOVED lines=44> */
.L_x_25642:
[----:B------:R-:W-:Y:S05]  /*7770*/  BSYNC B1 ;  /* 0x0000000000017941 */ /* 0x000fea0003800000 */
.L_x_25641:
        /* <DEDUP_REMOVED lines=9> */
.L_x_25637:
[----:B------:R-:W-:Y:S05]  /*7810*/  BSYNC B0 ;  /* 0x0000000000007941 */ /* 0x000fea0003800000 */
.L_x_25636:
        /* <DEDUP_REMOVED lines=18> */
.L_x_25648:
[----:B------:R-:W-:-:S07]  /*7940*/  IMAD.MOV.U32 R57, RZ, RZ, R82 ;  /* 0x000000ffff397224 */ /* 0x000fce00078e0052 */
.L_x_25649:
[----:B------:R-:W-:Y:S05]  /*7950*/  BSYNC B1 ;  /* 0x0000000000017941 */ /* 0x000fea0003800000 */
.L_x_25647:
        /* <DEDUP_REMOVED lines=16> */
.L_x_25653:
[----:B------:R-:W-:Y:S05]  /*7a60*/  BSYNC B2 ;  /* 0x0000000000027941 */ /* 0x000fea0003800000 */
.L_x_25652:
        /* <DEDUP_REMOVED lines=44> */
.L_x_25651:
[----:B------:R-:W-:Y:S05]  /*7d30*/  BSYNC B1 ;  /* 0x0000000000017941 */ /* 0x000fea0003800000 */
.L_x_25650:
        /* <DEDUP_REMOVED lines=9> */
.L_x_25646:
[----:B------:R-:W-:Y:S05]  /*7dd0*/  BSYNC B0 ;  /* 0x0000000000007941 */ /* 0x000fea0003800000 */
.L_x_25645:
        /* <DEDUP_REMOVED lines=18> */
.L_x_25657:
[----:B------:R-:W-:-:S07]  /*7f00*/  MOV R66, R82 ;  /* 0x0000005200427202 */ /* 0x000fce0000000f00 */
.L_x_25658:
[----:B------:R-:W-:Y:S05]  /*7f10*/  BSYNC B1 ;  /* 0x0000000000017941 */ /* 0x000fea0003800000 */
.L_x_25656:
        /* <DEDUP_REMOVED lines=16> */
.L_x_25662:
[----:B------:R-:W-:Y:S05]  /*8020*/  BSYNC B2 ;  /* 0x0000000000027941 */ /* 0x000fea0003800000 */
.L_x_25661:
        /* <DEDUP_REMOVED lines=44> */
.L_x_25660:
[----:B------:R-:W-:Y:S05]  /*82f0*/  BSYNC B1 ;  /* 0x0000000000017941 */ /* 0x000fea0003800000 */
.L_x_25659:
        /* <DEDUP_REMOVED lines=9> */
.L_x_25655:
[----:B------:R-:W-:Y:S05]  /*8390*/  BSYNC B0 ;  /* 0x0000000000007941 */ /* 0x000fea0003800000 */
.L_x_25654:
        /* <DEDUP_REMOVED lines=18> */
.L_x_25666:
[----:B------:R-:W-:-:S07]  /*84c0*/  IMAD.MOV.U32 R59, RZ, RZ, R82 ;  /* 0x000000ffff3b7224 */ /* 0x000fce00078e0052 */
.L_x_25667:
[----:B------:R-:W-:Y:S05]  /*84d0*/  BSYNC B1 ;  /* 0x0000000000017941 */ /* 0x000fea0003800000 */
.L_x_25665:
        /* <DEDUP_REMOVED lines=16> */
.L_x_25671:
[----:B------:R-:W-:Y:S05]  /*85e0*/  BSYNC B2 ;  /* 0x0000000000027941 */ /* 0x000fea0003800000 */
.L_x_25670:
        /* <DEDUP_REMOVED lines=44> */
.L_x_25669:
[----:B------:R-:W-:Y:S05]  /*88b0*/  BSYNC B1 ;  /* 0x0000000000017941 */ /* 0x000fea0003800000 */
.L_x_25668:
        /* <DEDUP_REMOVED lines=9> */
.L_x_25664:
[----:B------:R-:W-:Y:S05]  /*8950*/  BSYNC B0 ;  /* 0x0000000000007941 */ /* 0x000fea0003800000 */
.L_x_25663:
        /* <DEDUP_REMOVED lines=20> */
.L_x_25673:
[----:B------:R-:W-:Y:S05]  /*8aa0*/  BSYNC B0 ;  /* 0x0000000000007941 */ /* 0x000fea0003800000 */
.L_x_25672:
        /* <DEDUP_REMOVED lines=21> */
.L_x_25677:
[----:B------:R-:W-:-:S07]  /*8c00*/  MOV R68, R82 ;  /* 0x0000005200447202 */ /* 0x000fce0000000f00 */
.L_x_25678:
[----:B------:R-:W-:Y:S05]  /*8c10*/  BSYNC B1 ;  /* 0x0000000000017941 */ /* 0x000fea0003800000 */
.L_x_25676:
        /* <DEDUP_REMOVED lines=16> */
.L_x_25682:
[----:B------:R-:W-:Y:S05]  /*8d20*/  BSYNC B2 ;  /* 0x0000000000027941 */ /* 0x000fea0003800000 */
.L_x_25681:
        /* <DEDUP_REMOVED lines=44> */
.L_x_25680:
[----:B------:R-:W-:Y:S05]  /*8ff0*/  BSYNC B1 ;  /* 0x0000000000017941 */ /* 0x000fea0003800000 */
.L_x_25679:
        /* <DEDUP_REMOVED lines=9> */
.L_x_25675:
[----:B------:R-:W-:Y:S05]  /*9090*/  BSYNC B0 ;  /* 0x0000000000007941 */ /* 0x000fea0003800000 */
.L_x_25674:
        /* <DEDUP_REMOVED lines=18> */
.L_x_25686:
[----:B------:R-:W-:-:S07]  /*91c0*/  IMAD.MOV.U32 R61, RZ, RZ, R82 ;  /* 0x000000ffff3d7224 */ /* 0x000fce00078e0052 */
.L_x_25687:
[----:B------:R-:W-:Y:S05]  /*91d0*/  BSYNC B1 ;  /* 0x0000000000017941 */ /* 0x000fea0003800000 */
.L_x_25685:
        /* <DEDUP_REMOVED lines=16> */
.L_x_25691:
[----:B------:R-:W-:Y:S05]  /*92e0*/  BSYNC B2 ;  /* 0x0000000000027941 */ /* 0x000fea0003800000 */
.L_x_25690:
        /* <DEDUP_REMOVED lines=44> */
.L_x_25689:
[----:B------:R-:W-:Y:S05]  /*95b0*/  BSYNC B1 ;  /* 0x0000000000017941 */ /* 0x000fea0003800000 */
.L_x_25688:
        /* <DEDUP_REMOVED lines=9> */
.L_x_25684:
[----:B------:R-:W-:Y:S05]  /*9650*/  BSYNC B0 ;  /* 0x0000000000007941 */ /* 0x000fea0003800000 */
.L_x_25683:
        /* <DEDUP_REMOVED lines=18> */
.L_x_25695:
[----:B------:R-:W-:-:S07]  /*9780*/  MOV R70, R82 ;  /* 0x0000005200467202 */ /* 0x000fce0000000f00 */
.L_x_25696:
[----:B------:R-:W-:Y:S05]  /*9790*/  BSYNC B1 ;  /* 0x0000000000017941 */ /* 0x000fea0003800000 */
.L_x_25694:
        /* <DEDUP_REMOVED lines=16> */
.L_x_25700:
[----:B------:R-:W-:Y:S05]  /*98a0*/  BSYNC B2 ;  /* 0x0000000000027941 */ /* 0x000fea0003800000 */
.L_x_25699:
        /* <DEDUP_REMOVED lines=44> */
.L_x_25698:
[----:B------:R-:W-:Y:S05]  /*9b70*/  BSYNC B1 ;  /* 0x0000000000017941 */ /* 0x000fea0003800000 */
.L_x_25697:
        /* <DEDUP_REMOVED lines=9> */
.L_x_25693:
[----:B------:R-:W-:Y:S05]  /*9c10*/  BSYNC B0 ;  /* 0x0000000000007941 */ /* 0x000fea0003800000 */
.L_x_25692:
        /* <DEDUP_REMOVED lines=18> */
.L_x_25704:
[----:B------:R-:W-:-:S07]  /*9d40*/  IMAD.MOV.U32 R63, RZ, RZ, R82 ;  /* 0x000000ffff3f7224 */ /* 0x000fce00078e0052 */
.L_x_25705:
[----:B------:R-:W-:Y:S05]  /*9d50*/  BSYNC B1 ;  /* 0x0000000000017941 */ /* 0x000fea0003800000 */
.L_x_25703:
        /* <DEDUP_REMOVED lines=16> */
.L_x_25709:
[----:B------:R-:W-:Y:S05]  /*9e60*/  BSYNC B2 ;  /* 0x0000000000027941 */ /* 0x000fea0003800000 */
.L_x_25708:
        /* <DEDUP_REMOVED lines=44> */
.L_x_25707:
[----:B------:R-:W-:Y:S05]  /*a130*/  BSYNC B1 ;  /* 0x0000000000017941 */ /* 0x000fea0003800000 */
.L_x_25706:
        /* <DEDUP_REMOVED lines=9> */
.L_x_25702:
[----:B------:R-:W-:Y:S05]  /*a1d0*/  BSYNC B0 ;  /* 0x0000000000007941 */ /* 0x000fea0003800000 */
.L_x_25701:
        /* <DEDUP_REMOVED lines=20> */
.L_x_25711:
[----:B------:R-:W-:Y:S05]  /*a320*/  BSYNC B0 ;  /* 0x0000000000007941 */ /* 0x000fea0003800000 */
.L_x_25710:
        /* <DEDUP_REMOVED lines=21> */
.L_x_25715:
[----:B------:R-:W-:-:S07]  /*a480*/  MOV R80, R82 ;  /* 0x0000005200507202 */ /* 0x000fce0000000f00 */
.L_x_25716:
[----:B------:R-:W-:Y:S05]  /*a490*/  BSYNC B1 ;  /* 0x0000000000017941 */ /* 0x000fea0003800000 */
.L_x_25714:
        /* <DEDUP_REMOVED lines=16> */
.L_x_25720:
[----:B------:R-:W-:Y:S05]  /*a5a0*/  BSYNC B2 ;  /* 0x0000000000027941 */ /* 0x000fea0003800000 */
.L_x_25719:
        /* <DEDUP_REMOVED lines=44> */
.L_x_25718:
[----:B------:R-:W-:Y:S05]  /*a870*/  BSYNC B1 ;  /* 0x0000000000017941 */ /* 0x000fea0003800000 */
.L_x_25717:
        /* <DEDUP_REMOVED lines=9> */
.L_x_25713:
[----:B------:R-:W-:Y:S05]  /*a910*/  BSYNC B0 ;  /* 0x0000000000007941 */ /* 0x000fea0003800000 */
.L_x_25712:
        /* <DEDUP_REMOVED lines=18> */
.L_x_25724:
[----:B------:R-:W-:-:S07]  /*aa40*/  IMAD.MOV.U32 R65, RZ, RZ, R82 ;  /* 0x000000ffff417224 */ /* 0x000fce00078e0052 */
.L_x_25725:
[----:B------:R-:W-:Y:S05]  /*aa50*/  BSYNC B1 ;  /* 0x0000000000017941 */ /* 0x000fea0003800000 */
.L_x_25723:
        /* <DEDUP_REMOVED lines=16> */
.L_x_25729:
[----:B------:R-:W-:Y:S05]  /*ab60*/  BSYNC B2 ;  /* 0x0000000000027941 */ /* 0x000fea0003800000 */
.L_x_25728:
        /* <DEDUP_REMOVED lines=44> */
.L_x_25727:
[----:B------:R-:W-:Y:S05]  /*ae30*/  BSYNC B1 ;  /* 0x0000000000017941 */ /* 0x000fea0003800000 */
.L_x_25726:
        /* <DEDUP_REMOVED lines=9> */
.L_x_25722:
[----:B------:R-:W-:Y:S05]  /*aed0*/  BSYNC B0 ;  /* 0x0000000000007941 */ /* 0x000fea0003800000 */
.L_x_25721:
        /* <DEDUP_REMOVED lines=18> */
.L_x_25733:
[----:B------:R-:W-:-:S07]  /*b000*/  MOV R80, R82 ;  /* 0x0000005200507202 */ /* 0x000fce0000000f00 */
.L_x_25734:
[----:B------:R-:W-:Y:S05]  /*b010*/  BSYNC B1 ;  /* 0x0000000000017941 */ /* 0x000fea0003800000 */
.L_x_25732:
        /* <DEDUP_REMOVED lines=16> */
.L_x_25738:
[----:B------:R-:W-:Y:S05]  /*b120*/  BSYNC B2 ;  /* 0x0000000000027941 */ /* 0x000fea0003800000 */
.L_x_25737:
        /* <DEDUP_REMOVED lines=44> */
.L_x_25736:
[----:B------:R-:W-:Y:S05]  /*b3f0*/  BSYNC B1 ;  /* 0x0000000000017941 */ /* 0x000fea0003800000 */
.L_x_25735:
        /* <DEDUP_REMOVED lines=9> */
.L_x_25731:
[----:B------:R-:W-:Y:S05]  /*b490*/  BSYNC B0 ;  /* 0x0000000000007941 */ /* 0x000fea0003800000 */
.L_x_25730:
        /* <DEDUP_REMOVED lines=18> */
.L_x_25742:
[----:B------:R-:W-:-:S07]  /*b5c0*/  IMAD.MOV.U32 R67, RZ, RZ, R82 ;  /* 0x000000ffff437224 */ /* 0x000fce00078e0052 */
.L_x_25743:
[----:B------:R-:W-:Y:S05]  /*b5d0*/  BSYNC B1 ;  /* 0x0000000000017941 */ /* 0x000fea0003800000 */
.L_x_25741:
        /* <DEDUP_REMOVED lines=16> */
.L_x_25747:
[----:B------:R-:W-:Y:S05]  /*b6e0*/  BSYNC B2 ;  /* 0x0000000000027941 */ /* 0x000fea0003800000 */
.L_x_25746:
        /* <DEDUP_REMOVED lines=44> */
.L_x_25745:
[----:B------:R-:W-:Y:S05]  /*b9b0*/  BSYNC B1 ;  /* 0x0000000000017941 */ /* 0x000fea0003800000 */
.L_x_25744:
        /* <DEDUP_REMOVED lines=9> */
.L_x_25740:
[----:B------:R-:W-:Y:S05]  /*ba50*/  BSYNC B0 ;  /* 0x0000000000007941 */ /* 0x000fea0003800000 */
.L_x_25739:
        /* <DEDUP_REMOVED lines=20> */
.L_x_25749:
[----:B------:R-:W-:Y:S05]  /*bba0*/  BSYNC B0 ;  /* 0x0000000000007941 */ /* 0x000fea0003800000 */
.L_x_25748:
        /* <DEDUP_REMOVED lines=21> */
.L_x_25753:
[----:B------:R-:W-:-:S07]  /*bd00*/  MOV R80, R82 ;  /* 0x0000005200507202 */ /* 0x000fce0000000f00 */
.L_x_25754:
[----:B------:R-:W-:Y:S05]  /*bd10*/  BSYNC B1 ;  /* 0x0000000000017941 */ /* 0x000fea0003800000 */
.L_x_25752:
        /* <DEDUP_REMOVED lines=16> */
.L_x_25758:
[----:B------:R-:W-:Y:S05]  /*be20*/  BSYNC B2 ;  /* 0x0000000000027941 */ /* 0x000fea0003800000 */
.L_x_25757:
        /* <DEDUP_REMOVED lines=44> */
.L_x_25756:
[----:B------:R-:W-:Y:S05]  /*c0f0*/  BSYNC B1 ;  /* 0x0000000000017941 */ /* 0x000fea0003800000 */
.L_x_25755:
        /* <DEDUP_REMOVED lines=9> */
.L_x_25751:
[----:B------:R-:W-:Y:S05]  /*c190*/  BSYNC B0 ;  /* 0x0000000000007941 */ /* 0x000fea0003800000 */
.L_x_25750:
        /* <DEDUP_REMOVED lines=18> */
.L_x_25762:
[----:B------:R-:W-:-:S07]  /*c2c0*/  IMAD.MOV.U32 R69, RZ, RZ, R82 ;  /* 0x000000ffff457224 */ /* 0x000fce00078e0052 */
.L_x_25763:
[----:B------:R-:W-:Y:S05]  /*c2d0*/  BSYNC B1 ;  /* 0x0000000000017941 */ /* 0x000fea0003800000 */
.L_x_25761:
        /* <DEDUP_REMOVED lines=16> */
.L_x_25767:
[----:B------:R-:W-:Y:S05]  /*c3e0*/  BSYNC B2 ;  /* 0x0000000000027941 */ /* 0x000fea0003800000 */
.L_x_25766:
        /* <DEDUP_REMOVED lines=44> */
.L_x_25765:
[----:B------:R-:W-:Y:S05]  /*c6b0*/  BSYNC B1 ;  /* 0x0000000000017941 */ /* 0x000fea0003800000 */
.L_x_25764:
        /* <DEDUP_REMOVED lines=9> */
.L_x_25760:
[----:B------:R-:W-:Y:S05]  /*c750*/  BSYNC B0 ;  /* 0x0000000000007941 */ /* 0x000fea0003800000 */
.L_x_25759:
        /* <DEDUP_REMOVED lines=18> */
.L_x_25771:
[----:B------:R-:W-:-:S07]  /*c880*/  MOV R80, R82 ;  /* 0x0000005200507202 */ /* 0x000fce0000000f00 */
.L_x_25772:
[----:B------:R-:W-:Y:S05]  /*c890*/  BSYNC B1 ;  /* 0x0000000000017941 */ /* 0x000fea0003800000 */
.L_x_25770:
        /* <DEDUP_REMOVED lines=16> */
.L_x_25776:
[----:B------:R-:W-:Y:S05]  /*c9a0*/  BSYNC B2 ;  /* 0x0000000000027941 */ /* 0x000fea0003800000 */
.L_x_25775:
        /* <DEDUP_REMOVED lines=44> */
.L_x_25774:
[----:B------:R-:W-:Y:S05]  /*cc70*/  BSYNC B1 ;  /* 0x0000000000017941 */ /* 0x000fea0003800000 */
.L_x_25773:
        /* <DEDUP_REMOVED lines=9> */
.L_x_25769:
[----:B------:R-:W-:Y:S05]  /*cd10*/  BSYNC B0 ;  /* 0x0000000000007941 */ /* 0x000fea0003800000 */
.L_x_25768:
        /* <DEDUP_REMOVED lines=18> */
.L_x_25780:
[----:B------:R-:W-:-:S07]  /*ce40*/  IMAD.MOV.U32 R71, RZ, RZ, R82 ;  /* 0x000000ffff477224 */ /* 0x000fce00078e0052 */
.L_x_25781:
[----:B------:R-:W-:Y:S05]  /*ce50*/  BSYNC B1 ;  /* 0x0000000000017941 */ /* 0x000fea0003800000 */
.L_x_25779:
        /* <DEDUP_REMOVED lines=16> */
.L_x_25785:
[----:B------:R-:W-:Y:S05]  /*cf60*/  BSYNC B2 ;  /* 0x0000000000027941 */ /* 0x000fea0003800000 */
.L_x_25784:
        /* <DEDUP_REMOVED lines=44> */
.L_x_25783:
[----:B------:R-:W-:Y:S05]  /*d230*/  BSYNC B1 ;  /* 0x0000000000017941 */ /* 0x000fea0003800000 */
.L_x_25782:
[----:B------:R-:W-:Y:S01]  /*d240*/  I2FP.F32.U32 R71, R71 ;  /* 0x0000004700477245 */ /* 0x000fe20000201000 */
[----:B-----5:R-:W-:Y:S01]  /*d250*/  FMUL.FTZ R101, R39, UR11 ;  /* 0x0000000b27657c20 */ /* 0x020fe20008410000 */
[----:B------:R-:W-:-:S03]  /*d260*/  MOV R100, 0x2f800000 ;  /* 0x2f80000000647802 */ /* 0x000fc60000000f00 */
[----:B------:R-:W-:Y:S02]  /*d270*/  FMUL.FTZ R101, R101, UR10 ;  /* 0x0000000a65657c20 */ /* 0x000fe40008410000 */
[----:B------:R-:W-:-:S05]  /*d280*/  FFMA.FTZ R71, R71, R100, 1.1641532182693481445e-10 ;  /* 0x2f00000047477423 */ /* 0x000fca0000010064 */
[----:B------:R-:W-:-:S04]  /*d290*/  FSETP.GTU.FTZ.AND P1, PT, R71, UR9, PT ;  /* 0x0000000947007c0b */ /* 0x000fc8000bf3c000 */
[----:B------:R-:W-:Y:S02]  /*d2a0*/  FSEL R71, R101, RZ, !P1 ;  /* 0x000000ff65477208 */ /* 0x000fe40004800000 */
[----:B------:R-:W-:-:S03]  /*d2b0*/  SEL R124, RZ, 0x1, P1 ;  /* 0x00000001ff7c7807 */ /* 0x000fc60000800000 */
[----:B------:R-:W-:-:S07]  /*d2c0*/  @P0 FADD.FTZ R71, R35, R71 ;  /* 0x0000004723470221 */ /* 0x000fce0000010000 */
.L_x_25778:
[----:B------:R-:W-:Y:S05]  /*d2d0*/  BSYNC B0 ;  /* 0x0000000000007941 */ /* 0x000fea0003800000 */
.L_x_25777:
        /* <DEDUP_REMOVED lines=39> */
[----:B------:R-:W0:Y:S01]  /*d550*/  LDC.64 R100, c[0x0][0x240] ;  /* 0x00009000ff647b82 */ /* 0x000e220000000a00 */
[----:B------:R-:W-:Y:S01]  /*d560*/  IMAD.U32 R103, R123, 0x10000, RZ ;  /* 0x000100007b677824 */ /* 0x000fe200078e00ff */
[----:B------:R-:W-:Y:S02]  /*d570*/  LOP3.LUT R102, R124, 0xffff, RZ, 0xc0, !PT ;  /* 0x0000ffff7c667812 */ /* 0x000fe400078ec0ff */
[----:B------:R-:W-:Y:S02]  /*d580*/  LOP3.LUT R129, R122, 0xff, RZ, 0xc0, !PT ;  /* 0x000000ff7a817812 */ /* 0x000fe400078ec0ff */
[----:B------:R-:W-:-:S04]  /*d590*/  LOP3.LUT R103, R103, 0xff0000, RZ, 0xc0, !PT ;  /* 0x00ff000067677812 */ /* 0x000fc800078ec0ff */
[----:B------:R-:W-:Y:S02]  /*d5a0*/  LEA R102, R102, R103, 0x18 ;  /* 0x0000006766667211 */ /* 0x000fe400078ec0ff */
[----:B------:R-:W-:Y:S02]  /*d5b0*/  LOP3.LUT R103, R121, 0xff, RZ, 0xc0, !PT ;  /* 0x000000ff79677812 */ /* 0x000fe400078ec0ff */
[----:B------:R-:W-:-:S05]  /*d5c0*/  LEA R102, R129, R102, 0x8 ;  /* 0x0000006681667211 */ /* 0x000fca00078e40ff */
[----:B------:R-:W-:Y:S02]  /*d5d0*/  IMAD.IADD R103, R102, 0x1, R103 ;  /* 0x0000000166677824 */ /* 0x000fe400078e0267 */
[----:B0-----:R-:W-:-:S05]  /*d5e0*/  IMAD.WIDE.U32 R100, R137, 0x4, R100 ;  /* 0x0000000489647825 */ /* 0x001fca00078e0064 */
[----:B------:R0:W-:Y:S02]  /*d5f0*/  STG.E desc[UR6][R100.64], R103 ;  /* 0x0000006764007986 */ /* 0x0001e4000c101906 */
.L_x_25787:
[----:B------:R-:W-:Y:S05]  /*d600*/  BSYNC B0 ;  /* 0x0000000000007941 */ /* 0x000fea0003800000 */
.L_x_25786:
        /* <DEDUP_REMOVED lines=88> */
.L_x_25802:
        /* <DEDUP_REMOVED lines=17> */
[----:B------:R-:W-:Y:S02]  /*dca0*/  CS2R R100, SRZ ;  /* 0x0000000000647805 */ /* 0x000fe4000001ff00 */
[----:B------:R-:W-:Y:S01]  /*dcb0*/  @!P1 LEA R103, R103, R102, 0x3 ;  /* 0x0000006667679211 */ /* 0x000fe200078e18ff */
[----:B------:R-:W-:Y:S01]  /*dcc0*/  IMAD.MOV.U32 R102, RZ, RZ, RZ ;  /* 0x000000ffff667224 */ /* 0x000fe200078e00ff */
[----:B------:R-:W-:-:S03]  /*dcd0*/  @!P1 MOV R102, 0x400 ;  /* 0x0000040000669802 */ /* 0x000fc60000000f00 */
[----:B------:R1:W-:Y:S01]  /*dce0*/  @!P1 LDS.64 R100, [R103] ;  /* 0x0000000067649984 */ /* 0x0003e20000000a00 */
[----:B------:R-:W-:-:S03]  /*dcf0*/  LOP3.LUT P1, RZ, R127, 0x1f, R0, 0xf8, !PT ;  /* 0x0000001f7fff7812 */ /* 0x000fc6000782f800 */
        /* <DEDUP_REMOVED lines=10> */
[----:B------:R-:W-:-:S04]  /*dda0*/  I2FP.F32.S32 R135, R135 ;  /* 0x0000008700877245 */ /* 0x000fc80000201400 */
[----:B------:R-:W-:Y:S01]  /*ddb0*/  I2FP.F32.S32 R128, R128 ;  /* 0x0000008000807245 */ /* 0x000fe20000201400 */
[C---:B--2---:R-:W-:Y:S01]  /*ddc0*/  FMUL.FTZ R138, R133.reuse, R136 ;  /* 0x00000088858a7220 */ /* 0x044fe20000410000 */
[----:B------:R-:W-:-:S03]  /*ddd0*/  FADD.FTZ R133, -R133, R100 ;  /* 0x0000006485857221 */ /* 0x000fc60000010100 */
[----:B------:R-:W-:Y:S01]  /*dde0*/  FFMA.FTZ R129, R103, R100, R138 ;  /* 0x0000006467817223 */ /* 0x000fe2000001008a */
[----:B------:R-:W-:Y:S01]  /*ddf0*/  FMUL.FTZ R133, R133, R133 ;  /* 0x0000008585857220 */ /* 0x000fe20000410000 */
[----:B---3--:R-:W-:Y:S01]  /*de00*/  FADD.FTZ R101, R126, R101 ;  /* 0x000000657e657221 */ /* 0x008fe20000010000 */
[----:B------:R-:W0:Y:S01]  /*de10*/  MUFU.RCP R128, R128 ;  /* 0x0000008000807308 */ /* 0x000e220000001000 */
        /* <DEDUP_REMOVED lines=33> */
[----:B------:R-:W-:Y:S02]  /*e030*/  FSEL R83, R133, RZ, !P2 ;  /* 0x000000ff85537208 */ /* 0x000fe40005000000 */
[----:B------:R-:W-:-:S03]  /*e040*/  IADD3 R130, R130, -0x1, RZ ;  /* 0xffffffff82827810 */ /* 0x000fc60007ffe0ff */
[C---:B------:R-:W-:Y:S01]  /*e050*/  FADD.FTZ R154, -R83.reuse, R60 ;  /* 0x0000003c539a7221 */ /* 0x040fe20000010100 */
[C---:B------:R-:W-:Y:S01]  /*e060*/  FADD.FTZ R156, -R83.reuse, R61 ;  /* 0x0000003d539c7221 */ /* 0x040fe20000010100 */
[----:B------:R-:W-:Y:S01]  /*e070*/  IMAD R130, R130, R125, RZ ;  /* 0x0000007d82827224 */ /* 0x000fe200078e02ff */
[----:B------:R-:W0:Y:S01]  /*e080*/  LDC.64 R60, c[0x0][0x2b8] ;  /* 0x0000ae00ff3c7b82 */ /* 0x000e220000000a00 */
        /* <DEDUP_REMOVED lines=33> */
[----:B------:R-:W-:Y:S01]  /*e2a0*/  LOP3.LUT R83, R0, 0x7f, RZ, 0xc0, !PT ;  /* 0x0000007f00537812 */ /* 0x000fe200078ec0ff */
[C---:B------:R-:W-:Y:S01]  /*e2b0*/  FMUL.FTZ R41, R127.reuse, R102 ;  /* 0x000000667f297220 */ /* 0x040fe20000410000 */
[C---:B------:R-:W-:Y:S01]  /*e2c0*/  FMUL.FTZ R42, R127.reuse, R42 ;  /* 0x0000002a7f2a7220 */ /* 0x040fe20000410000 */
[C---:B------:R-:W-:Y:S01]  /*e2d0*/  FMUL.FTZ R43, R127.reuse, R126 ;  /* 0x0000007e7f2b7220 */ /* 0x040fe20000410000 */
[----:B------:R-:W-:Y:S01]  /*e2e0*/  LEA.HI.SX32 R49, R40, R83, 0x1e ;  /* 0x0000005328317211 */ /* 0x000fe200078ff2ff */
        /* <DEDUP_REMOVED lines=34> */
[----:B------:R0:W-:Y:S01]  /*e510*/  STG.E.128 desc[UR6][R44.64], R40 ;  /* 0x000000282c007986 */ /* 0x0001e2000c101d06 */
[C---:B------:R-:W-:Y:S01]  /*e520*/  VIADD R63, R49.reuse, 0x100 ;  /* 0x00000100313f7836 */ /* 0x040fe20000000000 */
[C---:B------:R-:W-:Y:S01]  /*e530*/  IADD3 R69, R49.reuse, 0x180, RZ ;  /* 0x0000018031457810 */ /* 0x040fe20007ffe0ff */
[C---:B------:R-:W-:Y:S01]  /*e540*/  VIADD R65, R49.reuse, 0x280 ;  /* 0x0000028031417836 */ /* 0x040fe20000000000 */
[----:B------:R-:W-:Y:S01]  /*e550*/  IADD3 R67, R49, 0x200, RZ ;  /* 0x0000020031437810 */ /* 0x000fe20007ffe0ff */
[----:B------:R-:W-:Y:S01]  /*e560*/  FFMA.FTZ R55, R107, R55, R88 ;  /* 0x000000376b377223 */ /* 0x000fe20000010058 */
        /* <DEDUP_REMOVED lines=11> */
[----:B0-----:R-:W-:Y:S01]  /*e620*/  IADD3 R41, R49, 0x300, RZ ;  /* 0x0000030031297810 */ /* 0x001fe20007ffe0ff */
[----:B------:R-:W-:Y:S01]  /*e630*/  IMAD.WIDE.U32 R66, R67, 0x10, R60 ;  /* 0x0000001043427825 */ /* 0x000fe200078e003c */
[----:B------:R-:W-:-:S03]  /*e640*/  IADD3 R43, R49, 0x380, RZ ;  /* 0x00000380312b7810 */ /* 0x000fc60007ffe0ff */
        /* <DEDUP_REMOVED lines=9> */
[----:B------:R-:W-:-:S04]  /*e6e0*/  IMAD.WIDE.U32 R62, R41, 0x10, R60 ;  /* 0x00000010293e7825 */ /* 0x000fc800078e003c */
[----:B------:R-:W-:Y:S01]  /*e6f0*/  FFMA.FTZ R41, R112, R47, R91 ;  /* 0x0000002f70297223 */ /* 0x000fe2000001005b */
[----:B------:R-:W-:Y:S01]  /*e700*/  FFMA.FTZ R47, R113, R136, R94 ;  /* 0x00000088712f7223 */ /* 0x000fe2000001005e */
[----:B-1----:R-:W-:Y:S01]  /*e710*/  FFMA.FTZ R55, R117, R126, R98 ;  /* 0x0000007e75377223 */ /* 0x002fe20000010062 */
[----:B------:R-:W-:-:S04]  /*e720*/  IMAD.WIDE.U32 R60, R43, 0x10, R60 ;  /* 0x000000102b3c7825 */ /* 0x000fc800078e003c */
[----:B------:R-:W-:Y:S01]  /*e730*/  FFMA.FTZ R43, R111, R135, R92 ;  /* 0x000000876f2b7223 */ /* 0x000fe2000001005c */
[----:B------:R-:W-:Y:S01]  /*e740*/  FFMA.FTZ R54, R73, R103, R18 ;  /* 0x0000006749367223 */ /* 0x000fe20000010012 */
[----:B------:R-:W-:Y:S01]  /*e750*/  FFMA.FTZ R53, R118, R101, R97 ;  /* 0x0000006576357223 */ /* 0x000fe20000010061 */
[----:B------:R-:W-:Y:S02]  /*e760*/  FFMA.FTZ R52, R74, R100, R17 ;  /* 0x000000644a347223 */ /* 0x000fe40000010011 */
[----:B------:R1:W-:Y:S04]  /*e770*/  STG.E.128 desc[UR6][R68.64], R40 ;  /* 0x0000002844007986 */ /* 0x0003e8000c101d06 */
[----:B------:R1:W-:Y:S01]  /*e780*/  STG.E.128 desc[UR6][R66.64], R44 ;  /* 0x0000002c42007986 */ /* 0x0003e2000c101d06 */
[----:B0-----:R-:W-:Y:S01]  /*e790*/  FFMA.FTZ R49, R116, R130, R95 ;  /* 0x0000008274317223 */ /* 0x001fe2000001005f */
[----:B------:R-:W-:Y:S01]  /*e7a0*/  FFMA.FTZ R48, R72, R129, R15 ;  /* 0x0000008148307223 */ /* 0x000fe2000001000f */
[----:B------:R-:W-:Y:S01]  /*e7b0*/  FFMA.FTZ R59, R119, R127, R104 ;  /* 0x0000007f773b7223 */ /* 0x000fe20000010068 */
[----:B------:R-:W-:Y:S01]  /*e7c0*/  FFMA.FTZ R58, R75, R128, R20 ;  /* 0x000000804b3a7223 */ /* 0x000fe20000010014 */
[----:B------:R-:W-:Y:S01]  /*e7d0*/  FFMA.FTZ R57, R120, R125, R99 ;  /* 0x0000007d78397223 */ /* 0x000fe20000010063 */
[----:B------:R-:W-:Y:S01]  /*e7e0*/  FFMA.FTZ R56, R76, R102, R19 ;  /* 0x000000664c387223 */ /* 0x000fe20000010013 */
[----:B------:R1:W-:Y:S04]  /*e7f0*/  STG.E.128 desc[UR6][R64.64], R48 ;  /* 0x0000003040007986 */ /* 0x0003e8000c101d06 */
[----:B------:R1:W-:Y:S04]  /*e800*/  STG.E.128 desc[UR6][R62.64], R52 ;  /* 0x000000343e007986 */ /* 0x0003e8000c101d06 */
[----:B------:R1:W-:Y:S02]  /*e810*/  STG.E.128 desc[UR6][R60.64], R56 ;  /* 0x000000383c007986 */ /* 0x0003e4000c101d06 */
.L_x_25790:
[----:B------:R-:W-:Y:S05]  /*e820*/  BSYNC B0 ;  /* 0x0000000000007941 */ /* 0x000fea0003800000 */
.L_x_25789:
[----:B------:R-:W-:Y:S01]  /*e830*/  VIADD R2, R2, UR14 ;  /* 0x0000000e02027c36 */ /* 0x000fe20008000000 */
[----:B------:R-:W-:-:S04]  /*e840*/  SEL R132, RZ, 0x1, P0 ;  /* 0x00000001ff847807 */ /* 0x000fc80000000000 */
[----:B------:R-:W-:-:S13]  /*e850*/  ISETP.GE.AND P1, PT, R2, UR15, PT ;  /* 0x0000000f02007c0c */ /* 0x000fda000bf26270 */
[----:B------:R-:W-:Y:S05]  /*e860*/  @!P1 BRA `(.L_x_25791) ;  /* 0xffffff2400809947 */ /* 0x000fea000383ffff */
[----:B------:R-:W-:Y:S05]  /*e870*/  EXIT ;  /* 0x000000000000794d */ /* 0x000fea0003800000 */
.L_x_25788:
[----:B------:R-:W-:Y:S01]  /*e880*/  HFMA2.MMA R135, -RZ, RZ, 0, 5.9604644775390625e-08 ;  /* 0x00000001ff877435 */ /* 0x000fe200000001ff */
[----:B------:R-:W-:Y:S01]  /*e890*/  MOV R136, R128 ;  /* 0x0000008000887202 */ /* 0x000fe20000000f00 */
[----:B------:R-:W-:Y:S01]  /*e8a0*/  IMAD.MOV.U32 R138, RZ, RZ, 0x1f ;  /* 0x0000001fff8a7424 */ /* 0x000fe200078e00ff */
[----:B------:R-:W-:-:S08]  /*e8b0*/  MOV R133, 0xffffffff ;  /* 0xffffffff00857802 */ /* 0x000fd00000000f00 */
[----:B0----5:R-:W-:Y:S05]  /*e8c0*/  WARPSYNC.COLLECTIVE R133, `(.L_x_25792) ;  /* 0x0000000085087348 */ /* 0x021fea0003c00000 */
[----:B------:R1:W2:Y:S02]  /*e8d0*/  SHFL.BFLY P3, R134, R136, R135, R138 ;  /* 0x0c00008788867389 */ /* 0x0002a4000006008a */
[----:B012--5:R-:W-:Y:S01]  /*e8e0*/  ENDCOLLECTIVE ;  /* 0x000000000000791b */ /* 0x027fe20003800000 */
.L_x_25792:
[----:B------:R-:W-:Y:S01]  /*e8f0*/  HFMA2.MMA R135, -RZ, RZ, 0, 1.1920928955078125e-07 ;  /* 0x00000002ff877435 */ /* 0x000fe200000001ff */
[----:B------:R-:W-:-:S05]  /*e900*/  MOV R101, R134 ;  /* 0x0000008600657202 */ /* 0x000fca0000000f00 */
[----:B------:R-:W-:-:S04]  /*e910*/  FADD.FTZ R102, R128, R101 ;  /* 0x0000006580667221 */ /* 0x000fc80000010000 */
[----:B------:R-:W-:-:S07]  /*e920*/  IMAD.MOV.U32 R136, RZ, RZ, R102 ;  /* 0x000000ffff887224 */ /* 0x000fce00078e0066 */
[----:B------:R-:W-:Y:S05]  /*e930*/  WARPSYNC.COLLECTIVE R133, `(.L_x_25793) ;  /* 0x0000000085087348 */ /* 0x000fea0003c00000 */
[----:B------:R0:W1:Y:S02]  /*e940*/  SHFL.BFLY P3, R134, R136, R135, R138 ;  /* 0x0c00008788867389 */ /* 0x000064000006008a */
[----:B01----:R-:W-:Y:S01]  /*e950*/  ENDCOLLECTIVE ;  /* 0x000000000000791b */ /* 0x003fe20003800000 */
.L_x_25793:
[----:B------:R-:W-:Y:S01]  /*e960*/  HFMA2.MMA R135, -RZ, RZ, 0, 2.384185791015625e-07 ;  /* 0x00000004ff877435 */ /* 0x000fe200000001ff */
[----:B------:R-:W-:-:S05]  /*e970*/  MOV R101, R134 ;  /* 0x0000008600657202 */ /* 0x000fca0000000f00 */
[----:B------:R-:W-:-:S04]  /*e980*/  FADD.FTZ R103, R102, R101 ;  /* 0x0000006566677221 */ /* 0x000fc80000010000 */
[----:B------:R-:W-:-:S07]  /*e990*/  IMAD.MOV.U32 R136, RZ, RZ, R103 ;  /* 0x000000ffff887224 */ /* 0x000fce00078e0067 */
[----:B------:R-:W-:Y:S05]  /*e9a0*/  WARPSYNC.COLLECTIVE R133, `(.L_x_25794) ;  /* 0x0000000085087348 */ /* 0x000fea0003c00000 */
[----:B------:R0:W1:Y:S02]  /*e9b0*/  SHFL.BFLY P3, R134, R136, R135, R138 ;  /* 0x0c00008788867389 */ /* 0x000064000006008a */
[----:B01----:R-:W-:Y:S01]  /*e9c0*/  ENDCOLLECTIVE ;  /* 0x000000000000791b */ /* 0x003fe20003800000 */
.L_x_25794:
[----:B------:R-:W-:Y:S01]  /*e9d0*/  HFMA2.MMA R135, -RZ, RZ, 0, 4.76837158203125e-07 ;  /* 0x00000008ff877435 */ /* 0x000fe200000001ff */
[----:B------:R-:W-:-:S05]  /*e9e0*/  MOV R100, R134 ;  /* 0x0000008600647202 */ /* 0x000fca0000000f00 */
[----:B------:R-:W-:-:S04]  /*e9f0*/  FADD.FTZ R129, R103, R100 ;  /* 0x0000006467817221 */ /* 0x000fc80000010000 */
[----:B------:R-:W-:-:S07]  /*ea00*/  IMAD.MOV.U32 R136, RZ, RZ, R129 ;  /* 0x000000ffff887224 */ /* 0x000fce00078e0081 */
[----:B------:R-:W-:Y:S05]  /*ea10*/  WARPSYNC.COLLECTIVE R133, `(.L_x_25795) ;  /* 0x0000000085087348 */ /* 0x000fea0003c00000 */
[----:B------:R0:W1:Y:S02]  /*ea20*/  SHFL.BFLY P3, R134, R136, R135, R138 ;  /* 0x0c00008788867389 */ /* 0x000064000006008a */
[----:B01----:R-:W-:Y:S01]  /*ea30*/  ENDCOLLECTIVE ;  /* 0x000000000000791b */ /* 0x003fe20003800000 */
.L_x_25795:
[----:B------:R-:W-:Y:S01]  /*ea40*/  HFMA2.MMA R135, -RZ, RZ, 0, 9.5367431640625e-07 ;  /* 0x00000010ff877435 */ /* 0x000fe200000001ff */
[----:B------:R-:W-:-:S05]  /*ea50*/  MOV R100, R134 ;  /* 0x0000008600647202 */ /* 0x000fca0000000f00 */
[----:B------:R-:W-:-:S04]  /*ea60*/  FADD.FTZ R132, R129, R100 ;  /* 0x0000006481847221 */ /* 0x000fc80000010000 */
[----:B------:R-:W-:-:S07]  /*ea70*/  IMAD.MOV.U32 R136, RZ, RZ, R132 ;  /* 0x000000ffff887224 */ /* 0x000fce00078e0084 */
[----:B------:R-:W-:Y:S05]  /*ea80*/  WARPSYNC.COLLECTIVE R133, `(.L_x_25796) ;  /* 0x0000000085087348 */ /* 0x000fea0003c00000 */
[----:B------:R0:W1:Y:S02]  /*ea90*/  SHFL.BFLY P3, R134, R136, R135, R138 ;  /* 0x0c00008788867389 */ /* 0x000064000006008a */
[----:B01----:R-:W-:Y:S01]  /*eaa0*/  ENDCOLLECTIVE ;  /* 0x000000000000791b */ /* 0x003fe20003800000 */
.L_x_25796:
        /* <DEDUP_REMOVED lines=72> */
.L_x_25797:
[----:B------:R-:W-:Y:S01]  /*ef30*/  HFMA2.MMA R135, -RZ, RZ, 0, 1.1920928955078125e-07 ;  /* 0x00000002ff877435 */ /* 0x000fe200000001ff */
[----:B------:R-:W-:-:S05]  /*ef40*/  MOV R102, R134 ;  /* 0x0000008600667202 */ /* 0x000fca0000000f00 */
[----:B------:R-:W-:-:S04]  /*ef50*/  FADD.FTZ R102, R101, R102 ;  /* 0x0000006665667221 */ /* 0x000fc80000010000 */
[----:B------:R-:W-:-:S07]  /*ef60*/  IMAD.MOV.U32 R136, RZ, RZ, R102 ;  /* 0x000000ffff887224 */ /* 0x000fce00078e0066 */
[----:B------:R-:W-:Y:S05]  /*ef70*/  WARPSYNC.COLLECTIVE R133, `(.L_x_25798) ;  /* 0x0000000085087348 */ /* 0x000fea0003c00000 */
[----:B------:R0:W1:Y:S02]  /*ef80*/  SHFL.BFLY P3, R134, R136, R135, R138 ;  /* 0x0c00008788867389 */ /* 0x000064000006008a */
[----:B01----:R-:W-:Y:S01]  /*ef90*/  ENDCOLLECTIVE ;  /* 0x000000000000791b */ /* 0x003fe20003800000 */
.L_x_25798:
[----:B------:R-:W-:Y:S01]  /*efa0*/  HFMA2.MMA R135, -RZ, RZ, 0, 2.384185791015625e-07 ;  /* 0x00000004ff877435 */ /* 0x000fe200000001ff */
[----:B------:R-:W-:-:S05]  /*efb0*/  MOV R103, R134 ;  /* 0x0000008600677202 */ /* 0x000fca0000000f00 */
[----:B------:R-:W-:-:S04]  /*efc0*/  FADD.FTZ R103, R102, R103 ;  /* 0x0000006766677221 */ /* 0x000fc80000010000 */
[----:B------:R-:W-:-:S07]  /*efd0*/  IMAD.MOV.U32 R136, RZ, RZ, R103 ;  /* 0x000000ffff887224 */ /* 0x000fce00078e0067 */
[----:B------:R-:W-:Y:S05]  /*efe0*/  WARPSYNC.COLLECTIVE R133, `(.L_x_25799) ;  /* 0x0000000085087348 */ /* 0x000fea0003c00000 */
[----:B------:R0:W1:Y:S02]  /*eff0*/  SHFL.BFLY P3, R134, R136, R135, R138 ;  /* 0x0c00008788867389 */ /* 0x000064000006008a */
[----:B01----:R-:W-:Y:S01]  /*f000*/  ENDCOLLECTIVE ;  /* 0x000000000000791b */ /* 0x003fe20003800000 */
.L_x_25799:
[----:B------:R-:W-:Y:S01]  /*f010*/  HFMA2.MMA R135, -RZ, RZ, 0, 4.76837158203125e-07 ;  /* 0x00000008ff877435 */ /* 0x000fe200000001ff */
[----:B------:R-:W-:-:S05]  /*f020*/  MOV R128, R134 ;  /* 0x0000008600807202 */ /* 0x000fca0000000f00 */
[----:B------:R-:W-:-:S04]  /*f030*/  FADD.FTZ R128, R103, R128 ;  /* 0x0000008067807221 */ /* 0x000fc80000010000 */
[----:B------:R-:W-:-:S07]  /*f040*/  IMAD.MOV.U32 R136, RZ, RZ, R128 ;  /* 0x000000ffff887224 */ /* 0x000fce00078e0080 */
[----:B------:R-:W-:Y:S05]  /*f050*/  WARPSYNC.COLLECTIVE R133, `(.L_x_25800) ;  /* 0x0000000085087348 */ /* 0x000fea0003c00000 */
[----:B------:R0:W1:Y:S02]  /*f060*/  SHFL.BFLY P3, R134, R136, R135, R138 ;  /* 0x0c00008788867389 */ /* 0x000064000006008a */
[----:B01----:R-:W-:Y:S01]  /*f070*/  ENDCOLLECTIVE ;  /* 0x000000000000791b */ /* 0x003fe20003800000 */
.L_x_25800:
[----:B------:R-:W-:Y:S01]  /*f080*/  HFMA2.MMA R135, -RZ, RZ, 0, 9.5367431640625e-07 ;  /* 0x00000010ff877435 */ /* 0x000fe200000001ff */
[----:B------:R-:W-:-:S05]  /*f090*/  MOV R129, R134 ;  /* 0x0000008600817202 */ /* 0x000fca0000000f00 */
[----:B------:R-:W-:-:S04]  /*f0a0*/  FADD.FTZ R129, R128, R129 ;  /* 0x0000008180817221 */ /* 0x000fc80000010000 */
[----:B------:R-:W-:-:S07]  /*f0b0*/  IMAD.MOV.U32 R136, RZ, RZ, R129 ;  /* 0x000000ffff887224 */ /* 0x000fce00078e0081 */
[----:B------:R-:W-:Y:S05]  /*f0c0*/  WARPSYNC.COLLECTIVE R133, `(.L_x_25801) ;  /* 0x0000000085087348 */ /* 0x000fea0003c00000 */
[----:B------:R0:W1:Y:S02]  /*f0d0*/  SHFL.BFLY P3, R134, R136, R135, R138 ;  /* 0x0c00008788867389 */ /* 0x000064000006008a */
[----:B01----:R-:W-:Y:S01]  /*f0e0*/  ENDCOLLECTIVE ;  /* 0x000000000000791b */ /* 0x003fe20003800000 */
.L_x_25801:
[----:B------:R-:W-:Y:S01]  /*f0f0*/  MOV R132, R134 ;  /* 0x0000008600847202 */ /* 0x000fe20000000f00 */
[----:B------:R-:W-:Y:S06]  /*f100*/  BRA `(.L_x_25802) ;  /* 0xffffffe800a07947 */ /* 0x000fec000383ffff */
.L_x_25803:
        /* <DEDUP_REMOVED lines=15> */
.L_x_30323:


//--------------------- .text._ZN10layer_norm13ln_fwd_kernelINS_13Kernel_traitsI6__halfffffjLj4096ELj1ELj1ELj4ELj16ENS_18Kernel_traits_baseILj4096ES2_ffffjLj128EEEEELb1ELb1ELb0ELb0EEEvNS_9FwdParamsE --------------------------
	.section	.text._ZN10layer_norm13ln_fwd_kernelINS_13Kernel_traitsI6__halfffffjLj4096ELj1ELj1ELj4ELj16ENS_18Kernel_traits_baseILj4096ES2_ffffjLj128EEEEELb1ELb1ELb0ELb0EEEvNS_9FwdParamsE,"ax",@progbits
	.align	128
        .global         _ZN10layer_norm13ln_fwd_kernelINS_13Kernel_traitsI6__halfffffjLj4096ELj1ELj1ELj4ELj16ENS_18Kernel_traits_baseILj4096ES2_ffffjLj128EEEEELb1ELb1ELb0ELb0EEEvNS_9FwdParamsE
        .type           _ZN10layer_norm13ln_fwd_kernelINS_13Kernel_traitsI6__halfffffjLj4096ELj1ELj1ELj4ELj16ENS_18Kernel_traits_baseILj4096ES2_ffffjLj128EEEEELb1ELb1ELb0ELb0EEEvNS_9FwdParamsE,@function
        .size           _ZN10layer_norm13ln_fwd_kernelINS_13Kernel_traitsI6__halfffffjLj4096ELj1ELj1ELj4ELj16ENS_18Kernel_traits_baseILj4096ES2_ffffjLj128EEEEELb1ELb1ELb0ELb0EEEvNS_9FwdParamsE,(.L_x_30324 - _ZN10layer_norm13ln_fwd_kernelINS_13Kernel_traitsI6__halfffffjLj4096ELj1ELj1ELj4ELj16ENS_18Kernel_traits_baseILj4096ES2_ffffjLj128EEEEELb1ELb1ELb0ELb0EEEvNS_9FwdParamsE)
        .other          _ZN10layer_norm13ln_fwd_kernelINS_13Kernel_traitsI6__halfffffjLj4096ELj1ELj1ELj4ELj16ENS_18Kernel_traits_baseILj4096ES2_ffffjLj128EEEEELb1ELb1ELb0ELb0EEEvNS_9FwdParamsE,@"STO_CUDA_ENTRY STV_DEFAULT"
_ZN10layer_norm13ln_fwd_kernelINS_13Kernel_traitsI6__halfffffjLj4096ELj1ELj1ELj4ELj16ENS_18Kernel_traits_baseILj4096ES2_ffffjLj128EEEEELb1ELb1ELb0ELb0EEEvNS_9FwdParamsE:
.text._ZN10layer_norm13ln_fwd_kernelINS_13Kernel_traitsI6__halfffffjLj4096ELj1ELj1ELj4ELj16ENS_18Kernel_traits_baseILj4096ES2_ffffjLj128EEEEELb1ELb1ELb0ELb0EEEvNS_9FwdParamsE:
        /* <DEDUP_REMOVED lines=16> */
[----:B------:R-:W3:Y:S01]  /*0100*/  @P0 LDG.E.64 R4, desc[UR4][R4.64] ;  /* 0x0000000404040981 */ /* 0x000ee2000c1e1b00 */
[----:B------:R-:W-:Y:S06]  /*0110*/  BSSY B0, `(.L_x_25804) ;  /* 0x0000054000007945 */ /* 0x000fec0003800000 */
[----:B------:R-:W1:Y:S01]  /*0120*/  LDC R62, c[0x0][0x218] ;  /* 0x00008600ff3e7b82 */ /* 0x000e620000000800 */
[----:B--2---:R-:W-:Y:S01]  /*0130*/  @P0 R2UR UR6, R2 ;  /* 0x00000000020602ca */ /* 0x004fe200000e0000 */
[----:B0-----:R-:W-:Y:S01]  /*0140*/  IMAD R2, R9, UR26, R0 ;  /* 0x0000001a09027c24 */ /* 0x001fe2000f8e0200 */
[----:B------:R-:W-:-:S03]  /*0150*/  @P0 R2UR UR7, R3 ;  /* 0x00000000030702ca */ /* 0x000fc600000e0000 */
[----:B------:R-:W-:-:S08]  /*0160*/  IMAD.WIDE.U32 R8, R2, -0x326172a9, RZ ;  /* 0xcd9e8d5702087825 */ /* 0x000fd000078e00ff */
[----:B------:R-:W-:Y:S02]  /*0170*/  UIADD3 UR9, UR6, -0x61c88647, URZ ;  /* 0x9e3779b906097890 */ /* 0x000fe4000fffe03f */
[----:B------:R-:W-:Y:S02]  /*0180*/  UIADD3 UR8, UR7, -0x4498517b, URZ ;  /* 0xbb67ae8507087890 */ /* 0x000fe4000fffe03f */
[----:B------:R-:W-:Y:S02]  /*0190*/  UIADD3 UR10, UR6, 0x3c6ef372, URZ ;  /* 0x3c6ef372060a7890 */ /* 0x000fe4000fffe03f */
[----:B------:R-:W-:Y:S02]  /*01a0*/  UIADD3 UR11, UR7, 0x76cf5d0a, URZ ;  /* 0x76cf5d0a070b7890 */ /* 0x000fe4000fffe03f */
[----:B------:R-:W-:Y:S01]  /*01b0*/  UIADD3 UR12, UR7, 0x32370b8f, URZ ;  /* 0x32370b8f070c7890 */ /* 0x000fe2000fffe03f */
[----:B---3--:R-:W-:Y:S01]  /*01c0*/  @P0 IADD3 R26, P1, R4, R11, RZ ;  /* 0x0000000b041a0210 */ /* 0x008fe20007f3e0ff */
[----:B------:R-:W-:-:S02]  /*01d0*/  UIADD3 UR13, UR6, -0x255992d5, URZ ;  /* 0xdaa66d2b060d7890 */ /* 0x000fc4000fffe03f */
[----:B------:R-:W-:Y:S01]  /*01e0*/  UIADD3 UR14, UR6, 0x78dde6e4, URZ ;  /* 0x78dde6e4060e7890 */ /* 0x000fe2000fffe03f */
[----:B------:R-:W-:Y:S01]  /*01f0*/  @P0 IADD3.X R27, RZ, R5, RZ, P1, !PT ;  /* 0x00000005ff1b0210 */ /* 0x000fe20000ffe4ff */
[----:B------:R-:W-:Y:S01]  /*0200*/  UIADD3 UR15, UR7, -0x126145ec, URZ ;  /* 0xed9eba14070f7890 */ /* 0x000fe2000fffe03f */
[----:B-1----:R-:W-:Y:S01]  /*0210*/  SHF.R.S32.HI R5, RZ, 0x1f, R62 ;  /* 0x0000001fff057819 */ /* 0x002fe2000001143e */
[----:B------:R-:W-:Y:S01]  /*0220*/  UIADD3 UR17, UR7, -0x56f99767, URZ ;  /* 0xa906689907117890 */ /* 0x000fe2000fffe03f */
[--C-:B------:R-:W-:Y:S01]  /*0230*/  SHF.R.U32.HI R3, RZ, 0x2, R27.reuse ;  /* 0x00000002ff037819 */ /* 0x100fe2000001161b */
[----:B------:R-:W-:Y:S01]  /*0240*/  UIADD3 UR18, UR6, -0x4ab325aa, URZ ;  /* 0xb54cda5606127890 */ /* 0x000fe2000fffe03f */
[----:B------:R-:W-:Y:S01]  /*0250*/  SHF.R.U64 R4, R26, 0x2, R27 ;  /* 0x000000021a047819 */ /* 0x000fe2000000121b */
[----:B------:R-:W-:Y:S02]  /*0260*/  UIADD3 UR16, UR6, 0x1715609d, URZ ;  /* 0x1715609d06107890 */ /* 0x000fe4000fffe03f */
[----:B------:R-:W-:Y:S01]  /*0270*/  LOP3.LUT R10, R9, UR6, R3, 0x96, !PT ;  /* 0x00000006090a7c12 */ /* 0x000fe2000f8e9603 */
[----:B------:R-:W-:Y:S01]  /*0280*/  UIADD3 UR19, UR7, 0x646e171e, URZ ;  /* 0x646e171e07137890 */ /* 0x000fe2000fffe03f */
[----:B------:R-:W-:Y:S01]  /*0290*/  LOP3.LUT R27, R0, 0x7f, RZ, 0xc0, !PT ;  /* 0x0000007f001b7812 */ /* 0x000fe200078ec0ff */
[----:B------:R-:W-:Y:S01]  /*02a0*/  IMAD.WIDE.U32 R6, R4, -0x2daee0ad, RZ ;  /* 0xd2511f5304067825 */ /* 0x000fe200078e00ff */
[----:B------:R-:W-:Y:S01]  /*02b0*/  LEA.HI R62, R5, R62, RZ, 0x2 ;  /* 0x0000003e053e7211 */ /* 0x000fe200078f10ff */
[----:B------:R-:W-:Y:S01]  /*02c0*/  UIADD3 UR20, UR6, 0x5384540f, URZ ;  /* 0x5384540f06147890 */ /* 0x000fe2000fffe03f */
[----:B------:R-:W-:Y:S01]  /*02d0*/  LOP3.LUT R5, R27, 0x7f, RZ, 0x3c, !PT ;  /* 0x0000007f1b057812 */ /* 0x000fe200078e3cff */
[----:B------:R-:W-:Y:S01]  /*02e0*/  IMAD.WIDE.U32 R10, R10, -0x2daee0ad, RZ ;  /* 0xd2511f530a0a7825 */ /* 0x000fe200078e00ff */
[----:B------:R-:W-:Y:S01]  /*02f0*/  LOP3.LUT R7, R7, UR7, RZ, 0x3c, !PT ;  /* 0x0000000707077c12 */ /* 0x000fe2000f8e3cff */
[----:B------:R-:W-:Y:S01]  /*0300*/  UIADD3 UR21, UR7, 0x1fd5c5a3, URZ ;  /* 0x1fd5c5a307157890 */ /* 0x000fe2000fffe03f */
[----:B------:R-:W-:Y:S01]  /*0310*/  LEA.HI.SX32 R5, R62, R5, 0x1e ;  /* 0x000000053e057211 */ /* 0x000fe200078ff2ff */
[----:B------:R-:W-:Y:S01]  /*0320*/  UIADD3 UR22, UR6, -0xe443238, URZ ;  /* 0xf1bbcdc806167890 */ /* 0x000fe2000fffe03f */
[----:B------:R-:W-:Y:S01]  /*0330*/  LOP3.LUT R12, R11, UR8, R6, 0x96, !PT ;  /* 0x000000080b0c7c12 */ /* 0x000fe2000f8e9606 */
[----:B------:R-:W-:Y:S01]  /*0340*/  IMAD.WIDE.U32 R6, R7, -0x326172a9, RZ ;  /* 0xcd9e8d5707067825 */ /* 0x000fe200078e00ff */
[C---:B------:R-:W-:Y:S01]  /*0350*/  LOP3.LUT P0, RZ, R5.reuse, 0xffffff80, RZ, 0xc0, !PT ;  /* 0xffffff8005ff7812 */ /* 0x040fe2000780c0ff */
[----:B------:R-:W-:Y:S01]  /*0360*/  UIADD3 UR23, UR7, -0x24c28bd8, URZ ;  /* 0xdb3d742807177890 */ /* 0x000fe2000fffe03f */
[----:B------:R-:W-:Y:S01]  /*0370*/  ISETP.GE.U32.AND P6, PT, R5, 0x100, PT ;  /* 0x000001000500780c */ /* 0x000fe20003fc6070 */
[----:B------:R-:W-:Y:S01]  /*0380*/  IMAD.WIDE.U32 R12, R12, -0x326172a9, RZ ;  /* 0xcd9e8d570c0c7825 */ /* 0x000fe200078e00ff */
[----:B------:R-:W-:Y:S01]  /*0390*/  LOP3.LUT R7, R7, UR9, R8, 0x96, !PT ;  /* 0x0000000907077c12 */ /* 0x000fe2000f8e9608 */
[----:B------:R-:W-:Y:S01]  /*03a0*/  UIADD3 UR24, UR6, -0x700cb87f, URZ ;  /* 0x8ff3478106187890 */ /* 0x000fe2000fffe03f */
[----:B------:R-:W-:Y:S01]  /*03b0*/  ISETP.GE.U32.AND P5, PT, R5, 0x180, PT ;  /* 0x000001800500780c */ /* 0x000fe20003fa6070 */
[----:B------:R-:W-:Y:S01]  /*03c0*/  UIADD3 UR25, UR7, -0x695add53, URZ ;  /* 0x96a522ad07197890 */ /* 0x000fe2000fffe03f */
[----:B------:R-:W-:Y:S01]  /*03d0*/  LOP3.LUT R8, R13, UR10, R6, 0x96, !PT ;  /* 0x0000000a0d087c12 */ /* 0x000fe2000f8e9606 */
[----:B------:R-:W-:Y:S01]  /*03e0*/  IMAD.WIDE.U32 R6, R7, -0x2daee0ad, RZ ;  /* 0xd2511f5307067825 */ /* 0x000fe200078e00ff */
[----:B------:R-:W-:-:S02]  /*03f0*/  ISETP.GE.U32.AND P4, PT, R5, 0x200, PT ;  /* 0x000002000500780c */ /* 0x000fc40003f86070 */
[----:B------:R-:W-:Y:S01]  /*0400*/  ISETP.GE.U32.AND P3, PT, R5, 0x280, PT ;  /* 0x000002800500780c */ /* 0x000fe20003f66070 */
[----:B------:R-:W-:Y:S01]  /*0410*/  IMAD.WIDE.U32 R8, R8, -0x2daee0ad, RZ ;  /* 0xd2511f5308087825 */ /* 0x000fe200078e00ff */
[----:B------:R-:W-:Y:S02]  /*0420*/  LOP3.LUT R7, R7, UR11, R10, 0x96, !PT ;  /* 0x0000000b07077c12 */ /* 0x000fe4000f8e960a */
[----:B------:R-:W-:Y:S02]  /*0430*/  P2R R151, PR, RZ, 0x40 ;  /* 0x00000040ff977803 */ /* 0x000fe40000000000 */
[----:B------:R-:W-:Y:S01]  /*0440*/  LOP3.LUT R10, R9, UR12, R6, 0x96, !PT ;  /* 0x0000000c090a7c12 */ /* 0x000fe2000f8e9606 */
[----:B------:R-:W-:Y:S01]  /*0450*/  IMAD.WIDE.U32 R6, R7, -0x326172a9, RZ ;  /* 0xcd9e8d5707067825 */ /* 0x000fe200078e00ff */
[----:B------:R-:W-:Y:S02]  /*0460*/  P2R R152, PR, RZ, 0x20 ;  /* 0x00000020ff987803 */ /* 0x000fe40000000000 */
[----:B------:R-:W-:Y:S01]  /*0470*/  P2R R153, PR, RZ, 0x10 ;  /* 0x00000010ff997803 */ /* 0x000fe20000000000 */
[----:B------:R-:W-:Y:S01]  /*0480*/  IMAD.WIDE.U32 R10, R10, -0x326172a9, RZ ;  /* 0xcd9e8d570a0a7825 */ /* 0x000fe200078e00ff */
[----:B------:R-:W-:-:S02]  /*0490*/  LOP3.LUT R7, R7, UR13, R12, 0x96, !PT ;  /* 0x0000000d07077c12 */ /* 0x000fc4000f8e960c */
[----:B------:R-:W-:Y:S02]  /*04a0*/  P2R R154, PR, RZ, 0x8 ;  /* 0x00000008ff9a7803 */ /* 0x000fe40000000000 */
        /* <DEDUP_REMOVED lines=9> */
[----:B------:R-:W-:Y:S01]  /*0540*/  LEA.HI R6, R0, UR26, RZ, 0x19 ;  /* 0x0000001a00067c11 */ /* 0x000fe2000f8fc8ff */
        /* <DEDUP_REMOVED lines=16> */
.L_x_25805:
[----:B------:R-:W-:Y:S05]  /*0650*/  BSYNC B0 ;  /* 0x0000000000007941 */ /* 0x000fea0003800000 */
.L_x_25804:
        /* <DEDUP_REMOVED lines=15> */
[----:B------:R-:W-:Y:S01]  /*0750*/  VIADD R27, R27, 0x80 ;  /* 0x000000801b1b7836 */ /* 0x000fe20000000000 */
[----:B0-----:R-:W-:-:S07]  /*0760*/  @!P1 CS2R R12, SRZ ;  /* 0x00000000000c9805 */ /* 0x001fce000001ff00 */
.L_x_25807:
[----:B------:R-:W-:Y:S05]  /*0770*/  BSYNC B0 ;  /* 0x0000000000007941 */ /* 0x000fea0003800000 */
.L_x_25806:
        /* <DEDUP_REMOVED lines=17> */
.L_x_25809:
[----:B------:R-:W-:Y:S05]  /*0890*/  BSYNC B0 ;  /* 0x0000000000007941 */ /* 0x000fea0003800000 */
.L_x_25808:
        /* <DEDUP_REMOVED lines=17> */
.L_x_25811:
[----:B------:R-:W-:Y:S05]  /*09b0*/  BSYNC B0 ;  /* 0x0000000000007941 */ /* 0x000fea0003800000 */
.L_x_25810:
        /* <DEDUP_REMOVED lines=17> */
.L_x_25813:
[----:B------:R-:W-:Y:S05]  /*0ad0*/  BSYNC B0 ;  /* 0x0000000000007941 */ /* 0x000fea0003800000 */
.L_x_25812:
        /* <DEDUP_REMOVED lines=21> */
[----:B------:R-:W-:Y:S01]  /*0c30*/  VIADD R27, R27, 0x80 ;  /* 0x000000801b1b7836 */ /* 0x000fe20000000000 */
[----:B-1----:R-:W-:-:S07]  /*0c40*/  @!P1 CS2R R20, SRZ ;  /* 0x0000000000149805 */ /* 0x002fce000001ff00 */
.L_x_25815:
[----:B------:R-:W-:Y:S05]  /*0c50*/  BSYNC B0 ;  /* 0x0000000000007941 */ /* 0x000fea0003800000 */
.L_x_25814:
        /* <DEDUP_REMOVED lines=23> */
.L_x_25817:
[----:B------:R-:W-:Y:S05]  /*0dd0*/  BSYNC B0 ;  /* 0x0000000000007941 */ /* 0x000fea0003800000 */
.L_x_25816:
        /* <DEDUP_REMOVED lines=19> */
.L_x_25819:
[----:B------:R-:W-:Y:S05]  /*0f10*/  BSYNC B0 ;  /* 0x0000000000007941 */ /* 0x000fea0003800000 */
.L_x_25818:
[----:B------:R-:W-:Y:S01]  /*0f20*/  ULDC UR26, c[0x0][0x214] ;  /* 0x00008500001a7ab9 */ /* 0x000fe20000000800 */
[----:B------:R-:W-:Y:S02]  /*0f30*/  LOP3.LUT R84, R7, UR23, R28, 0x96, !PT ;  /* 0x0000001707547c12 */ /* 0x000fe4000f8e961c */
[----:B------:R-:W-:-:S13]  /*0f40*/  ISETP.GE.AND P1, PT, R6, UR26, PT ;  /* 0x0000001a06007c0c */ /* 0x000fda000bf26270 */
[----:B------:R-:W-:Y:S05]  /*0f50*/  @P1 EXIT ;  /* 0x000000000000194d */ /* 0x000fea0003800000 */
[----:B------:R-:W-:Y:S01]  /*0f60*/  SHF.R.S32.HI R62, RZ, 0x2, R62 ;  /* 0x00000002ff3e7819 */ /* 0x000fe2000001143e */
[C---:B------:R-:W-:Y:S01]  /*0f70*/  IMAD.SHL.U32 R27, R0.reuse, 0x20, RZ ;  /* 0x00000020001b7824 */ /* 0x040fe200078e00ff */
[----:B------:R-:W-:Y:S01]  /*0f80*/  LOP3.LUT R28, R0, 0x60, RZ, 0xc0, !PT ;  /* 0x00000060001c7812 */ /* 0x000fe200078ec0ff */
[--C-:B-----5:R-:W-:Y:S01]  /*0f90*/  IMAD.MOV.U32 R131, RZ, RZ, R9.reuse ;  /* 0x000000ffff837224 */ /* 0x120fe200078e0009 */
[----:B------:R-:W-:Y:S01]  /*0fa0*/  LOP3.LUT R7, R62, 0x7f, RZ, 0xc0, !PT ;  /* 0x0000007f3e077812 */ /* 0x000fe200078ec0ff */
[----:B------:R-:W-:Y:S01]  /*0fb0*/  IMAD.MOV.U32 R118, RZ, RZ, R56 ;  /* 0x000000ffff767224 */ /* 0x000fe200078e0038 */
[----:B------:R-:W-:Y:S01]  /*0fc0*/  MOV R130, R8 ;  /* 0x0000000800827202 */ /* 0x000fe20000000f00 */
[----:B------:R-:W-:Y:S01]  /*0fd0*/  IMAD.MOV.U32 R29, RZ, RZ, R36 ;  /* 0x000000ffff1d7224 */ /* 0x000fe200078e0024 */
[--C-:B------:R-:W-:Y:S01]  /*0fe0*/  SHF.R.U64 R129, R8, 0x10, R9.reuse ;  /* 0x0000001008817819 */ /* 0x100fe20000001209 */
[----:B------:R-:W-:Y:S01]  /*0ff0*/  IMAD.MOV.U32 R69, RZ, RZ, R34 ;  /* 0x000000ffff457224 */ /* 0x000fe200078e0022 */
[----:B------:R-:W-:Y:S01]  /*1000*/  VIADDMNMX R28, R7, -R28, RZ, !PT ;  /* 0x8000001c071c7246 */ /* 0x000fe200078001ff */
[----:B------:R-:W-:Y:S01]  /*1010*/  IMAD.MOV.U32 R105, RZ, RZ, R32 ;  /* 0x000000ffff697224 */ /* 0x000fe200078e0020 */
[----:B------:R-:W-:Y:S01]  /*1020*/  SHF.R.U32.HI R62, RZ, 0x2, R62 ;  /* 0x00000002ff3e7819 */ /* 0x000fe2000001163e */
[----:B------:R-:W-:Y:S01]  /*1030*/  IMAD.MOV.U32 R63, RZ, RZ, R44 ;  /* 0x000000ffff3f7224 */ /* 0x000fe200078e002c */
[----:B------:R-:W-:Y:S01]  /*1040*/  LOP3.LUT R8, R27, 0x3e0, RZ, 0xc0, !PT ;  /* 0x000003e01b087812 */ /* 0x000fe200078ec0ff */
[----:B------:R-:W-:Y:S01]  /*1050*/  IMAD R27, R81, -0x2daee0ad, RZ ;  /* 0xd2511f53511b7824 */ /* 0x000fe200078e02ff */
[----:B------:R-:W-:Y:S01]  /*1060*/  SHF.R.U32.HI R132, RZ, 0x10, R9 ;  /* 0x00000010ff847819 */ /* 0x000fe20000011609 */
[----:B------:R-:W-:Y:S01]  /*1070*/  IMAD.MOV.U32 R65, RZ, RZ, R46 ;  /* 0x000000ffff417224 */ /* 0x000fe200078e002e */
[----:B------:R-:W-:Y:S01]  /*1080*/  LOP3.LUT R9, R62, 0x3fffffe0, RZ, 0xc0, !PT ;  /* 0x3fffffe03e097812 */ /* 0x000fe200078ec0ff */
[----:B------:R-:W-:Y:S01]  /*1090*/  IMAD.MOV.U32 R97, RZ, RZ, R48 ;  /* 0x000000ffff617224 */ /* 0x000fe200078e0030 */
[----:B------:R-:W-:Y:S01]  /*10a0*/  VIMNMX R28, R28, 0x20, PT ;  /* 0x000000201c1c7848 */ /* 0x000fe20003fe0100 */
[----:B------:R-:W-:Y:S01]  /*10b0*/  IMAD.MOV.U32 R102, RZ, RZ, R50 ;  /* 0x000000ffff667224 */ /* 0x000fe200078e0032 */
[----:B------:R-:W-:Y:S01]  /*10c0*/  VIADDMNMX R8, R7, -R8, RZ, !PT ;  /* 0x8000000807087246 */ /* 0x000fe200078001ff */
[----:B------:R-:W-:Y:S01]  /*10d0*/  IMAD R7, R82, -0x326172a9, RZ ;  /* 0xcd9e8d5752077824 */ /* 0x000fe200078e02ff */
[----:B------:R-:W-:Y:S01]  /*10e0*/  SHF.R.U64 R117, R56, 0x10, R57 ;  /* 0x0000001038757819 */ /* 0x000fe20000001239 */
[----:B------:R-:W-:Y:S01]  /*10f0*/  IMAD.MOV.U32 R110, RZ, RZ, R52 ;  /* 0x000000ffff6e7224 */ /* 0x000fe200078e0034 */
[----:B------:R-:W-:Y:S01]  /*1100*/  IADD3 R56, R28, R9, RZ ;  /* 0x000000091c387210 */ /* 0x000fe20007ffe0ff */
[----:B------:R-:W-:Y:S01]  /*1110*/  IMAD.MOV.U32 R114, RZ, RZ, R54 ;  /* 0x000000ffff727224 */ /* 0x000fe200078e0036 */
[----:B------:R-:W-:Y:S01]  /*1120*/  VIMNMX R30, R8, 0x20, PT ;  /* 0x00000020081e7848 */ /* 0x000fe20003fe0100 */
[----:B------:R-:W-:Y:S01]  /*1130*/  IMAD.MOV.U32 R122, RZ, RZ, R58 ;  /* 0x000000ffff7a7224 */ /* 0x000fe200078e003a */
[----:B------:R-:W-:Y:S01]  /*1140*/  SHF.L.U32 R56, R56, 0x2, RZ ;  /* 0x0000000238387819 */ /* 0x000fe200000006ff */
[----:B------:R-:W-:Y:S01]  /*1150*/  IMAD.MOV.U32 R126, RZ, RZ, R60 ;  /* 0x000000ffff7e7224 */ /* 0x000fe200078e003c */
[--C-:B------:R-:W-:Y:S01]  /*1160*/  SHF.R.U64 R134, R10, 0x10, R11.reuse ;  /* 0x000000100a867819 */ /* 0x100fe2000000120b */
[----:B------:R-:W-:Y:S01]  /*1170*/  IMAD.IADD R150, R9, 0x1, R30 ;  /* 0x0000000109967824 */ /* 0x000fe200078e021e */
        /* <DEDUP_REMOVED lines=12> */
[----:B------:R0:W1:Y:S01]  /*1240*/  MUFU.RCP R141, R56 ;  /* 0x00000038008d7308 */ /* 0x0000620000001000 */
[----:B------:R-:W-:Y:S01]  /*1250*/  SHF.R.U64 R140, R16, 0x10, R17 ;  /* 0x00000010108c7819 */ /* 0x000fe20000001211 */
[----:B------:R-:W-:Y:S01]  /*1260*/  HADD2.F32 R15, -RZ, R16.H0_H0 ;  /* 0x20000010ff0f7230 */ /* 0x000fe20000004100 */
[----:B------:R-:W-:Y:S01]  /*1270*/  SHF.R.U64 R80, R36, 0x10, R37 ;  /* 0x0000001024507819 */ /* 0x000fe20000001225 */
[----:B------:R-:W-:Y:S01]  /*1280*/  HADD2.F32 R16, -RZ, R17.H0_H0 ;  /* 0x20000011ff107230 */ /* 0x000fe20000004100 */
[----:B------:R-:W-:Y:S01]  /*1290*/  SHF.R.U32.HI R139, RZ, 0x10, R17 ;  /* 0x00000010ff8b7819 */ /* 0x000fe20000011611 */
[----:B------:R-:W-:Y:S01]  /*12a0*/  IMAD.MOV.U32 R36, RZ, RZ, R38 ;  /* 0x000000ffff247224 */ /* 0x000fe200078e0026 */
[----:B------:R-:W-:Y:S01]  /*12b0*/  MOV R31, R37 ;  /* 0x00000025001f7202 */ /* 0x000fe20000000f00 */
[----:B------:R-:W-:Y:S01]  /*12c0*/  HADD2.F32 R17, -RZ, R18.H0_H0 ;  /* 0x20000012ff117230 */ /* 0x000fe20000004100 */
[----:B------:R-:W-:Y:S01]  /*12d0*/  SHF.R.U32.HI R76, RZ, 0x10, R37 ;  /* 0x00000010ff4c7819 */ /* 0x000fe20000011625 */
[----:B------:R-:W-:Y:S01]  /*12e0*/  IMAD.MOV.U32 R37, RZ, RZ, R40 ;  /* 0x000000ffff257224 */ /* 0x000fe200078e0028 */
[----:B------:R-:W-:Y:S01]  /*12f0*/  SHF.R.U64 R79, R38, 0x10, R39 ;  /* 0x00000010264f7819 */ /* 0x000fe20000001227 */
[----:B------:R-:W-:Y:S01]  /*1300*/  ULDC.64 UR26, c[0x0][0x270] ;  /* 0x00009c00001a7ab9 */ /* 0x000fe20000000a00 */
[----:B------:R-:W-:Y:S01]  /*1310*/  SHF.R.U64 R142, R18, 0x10, R19 ;  /* 0x00000010128e7819 */ /* 0x000fe20000001213 */
[----:B------:R-:W-:Y:S01]  /*1320*/  HADD2.F32 R18, -RZ, R19.H0_H0 ;  /* 0x20000013ff127230 */ /* 0x000fe20000004100 */
[----:B------:R-:W-:Y:S01]  /*1330*/  MOV R64, R39 ;  /* 0x0000002700407202 */ /* 0x000fe20000000f00 */
[----:B------:R-:W-:Y:S01]  /*1340*/  HFMA2.MMA R159, -RZ, RZ, 0, 5.9604644775390625e-08 ;  /* 0x00000001ff9f7435 */ /* 0x000fe200000001ff */
[----:B------:R-:W-:Y:S01]  /*1350*/  SHF.R.U32.HI R38, RZ, 0x10, R39 ;  /* 0x00000010ff267819 */ /* 0x000fe20000011627 */
[----:B------:R-:W-:Y:S01]  /*1360*/  UISETP.NE.U32.AND UP0, UPT, UR26, URZ, UPT ;  /* 0x0000003f1a00728c */ /* 0x000fe2000bf05070 */
[----:B------:R-:W-:Y:S01]  /*1370*/  SHF.R.U64 R78, R40, 0x10, R41 ;  /* 0x00000010284e7819 */ /* 0x000fe20000001229 */
[C---:B------:R-:W-:Y:S01]  /*1380*/  IMAD R28, R83.reuse, -0x2daee0ad, RZ ;  /* 0xd2511f53531c7824 */ /* 0x040fe200078e02ff */
[----:B------:R-:W-:Y:S01]  /*1390*/  SHF.R.U32.HI R143, RZ, 0x10, R19 ;  /* 0x00000010ff8f7819 */ /* 0x000fe20000011613 */
[----:B------:R-:W-:Y:S01]  /*13a0*/  HADD2.F32 R19, -RZ, R20.H0_H0 ;  /* 0x20000014ff137230 */ /* 0x000fe20000004100 */
[----:B------:R-:W-:Y:S01]  /*13b0*/  MOV R39, R41 ;  /* 0x0000002900277202 */ /* 0x000fe20000000f00 */
[----:B------:R-:W-:Y:S01]  /*13c0*/  HADD2.F32 R29, -RZ, R29.H0_H0 ;  /* 0x2000001dff1d7230 */ /* 0x000fe20000004100 */
[----:B------:R-:W-:Y:S01]  /*13d0*/  SHF.R.U32.HI R40, RZ, 0x10, R41 ;  /* 0x00000010ff287819 */ /* 0x000fe20000011629 */
[----:B------:R-:W-:Y:S01]  /*13e0*/  IMAD.MOV.U32 R41, RZ, RZ, R42 ;  /* 0x000000ffff297224 */ /* 0x000fe200078e002a */
[----:B------:R-:W-:Y:S01]  /*13f0*/  SHF.R.U64 R73, R34, 0x10, R35 ;  /* 0x0000001022497819 */ /* 0x000fe20000001223 */
[----:B------:R-:W-:Y:S01]  /*1400*/  IMAD.HI.U32 R34, R84, -0x326172a9, RZ ;  /* 0xcd9e8d5754227827 */ /* 0x000fe200078e00ff */
[----:B------:R-:W-:Y:S01]  /*1410*/  SHF.R.U64 R106, R32, 0x10, R33 ;  /* 0x00000010206a7819 */ /* 0x000fe20000001221 */
[----:B------:R-:W-:Y:S01]  /*1420*/  ULDC.U8 UR26, c[0x0][0x2a0] ;  /* 0x0000a800001a7ab9 */ /* 0x000fe20000000000 */
[--C-:B------:R-:W-:Y:S01]  /*1430*/  SHF.R.U64 R144, R20, 0x10, R21.reuse ;  /* 0x0000001014907819 */ /* 0x100fe20000001215 */
[----:B------:R-:W-:Y:S01]  /*1440*/  IMAD.HI.U32 R32, R83, -0x2daee0ad, RZ ;  /* 0xd2511f5353207827 */ /* 0x000fe200078e00ff */
[----:B------:R-:W-:Y:S01]  /*1450*/  SHF.R.U32.HI R145, RZ, 0x10, R21 ;  /* 0x00000010ff917819 */ /* 0x000fe20000011615 */
[----:B------:R-:W-:Y:S01]  /*1460*/  UISETP.NE.AND.EX UP0, UPT, UR27, URZ, UPT, UP0 ;  /* 0x0000003f1b00728c */ /* 0x000fe2000bf05300 */
        /* <DEDUP_REMOVED lines=77> */
[----:B------:R-:W-:Y:S01]  /*1940*/  IMAD.MOV.U32 R27, RZ, RZ, RZ ;  /* 0x000000ffff1b7224 */ /* 0x000fe200078e00ff */
[----:B------:R-:W-:Y:S01]  /*1950*/  LOP3.LUT R25, R26, 0x3, RZ, 0xc0, !PT ;  /* 0x000000031a197812 */ /* 0x000fe200078ec0ff */
[----:B------:R-:W-:Y:S01]  /*1960*/  IMAD R26, R84, -0x326172a9, RZ ;  /* 0xcd9e8d57541a7824 */ /* 0x000fe200078e02ff */
        /* <DEDUP_REMOVED lines=52> */
[----:B01----:R-:W-:-:S07]  /*1cb0*/  IMAD.SHL.U32 R150, R150, 0x4, RZ ;  /* 0x0000000496967824 */ /* 0x003fce00078e00ff */
.L_x_26077:
[----:B------:R-:W-:Y:S01]  /*1cc0*/  PLOP3.LUT P1, PT, PT, PT, UP0, 0x80, 0x0 ;  /* 0x000000000000781c */ /* 0x000fe20003f2f008 */
[----:B------:R-:W-:Y:S01]  /*1cd0*/  @UP0 ULDC.64 UR26, c[0x0][0x270] ;  /* 0x00009c00001a0ab9 */ /* 0x000fe20000000a00 */
[----:B--234-:R-:W-:Y:S01]  /*1ce0*/  MOV R93, 0x4 ;  /* 0x00000004005d7802 */ /* 0x01cfe20000000f00 */
[----:B------:R-:W-:-:S10]  /*1cf0*/  IMAD.MOV.U32 R162, RZ, RZ, 0x3f800000 ;  /* 0x3f800000ffa27424 */ /* 0x000fd400078e00ff */
[----:B------:R-:W-:Y:S01]  /*1d00*/  @P1 IMAD.WIDE R92, R6, R93, UR26 ;  /* 0x0000001a065c1e25 */ /* 0x000fe2000f8e025d */
[----:B------:R-:W-:-:S13]  /*1d10*/  PLOP3.LUT P1, PT, PT, PT, UP0, 0x80, 0x0 ;  /* 0x000000000000781c */ /* 0x000fda0003f2f008 */
        /* <DEDUP_REMOVED lines=30> */
.L_x_25823:
[----:B------:R-:W-:-:S07]  /*1f00*/  IMAD.MOV.U32 R166, RZ, RZ, R26 ;  /* 0x000000ffffa67224 */ /* 0x000fce00078e001a */
.L_x_25824:
[----:B------:R-:W-:Y:S05]  /*1f10*/  BSYNC B1 ;  /* 0x0000000000017941 */ /* 0x000fea0003800000 */
.L_x_25822:
        /* <DEDUP_REMOVED lines=16> */
.L_x_25828:
[----:B------:R-:W-:Y:S05]  /*2020*/  BSYNC B2 ;  /* 0x0000000000027941 */ /* 0x000fea0003800000 */
.L_x_25827:
        /* <DEDUP_REMOVED lines=44> */
.L_x_25826:
[----:B------:R-:W-:Y:S05]  /*22f0*/  BSYNC B1 ;  /* 0x0000000000017941 */ /* 0x000fea0003800000 */
.L_x_25825:
[----:B------:R-:W0:Y:S01]  /*2300*/  LDC R163, c[0x0][0x298] ;  /* 0x0000a600ffa37b82 */ /* 0x000e220000000800 */
[----:B------:R-:W-:Y:S01]  /*2310*/  HFMA2.MMA R165, -RZ, RZ, 0.1171875, 0 ;  /* 0x2f800000ffa57435 */ /* 0x000fe200000001ff */
[----:B------:R-:W-:Y:S01]  /*2320*/  I2FP.F32.U32 R94, R166 ;  /* 0x000000a6005e7245 */ /* 0x000fe20000201000 */
[----:B-----5:R-:W-:Y:S01]  /*2330*/  FMUL.FTZ R60, R60, R162 ;  /* 0x000000a23c3c7220 */ /* 0x020fe20000410000 */
[----:B------:R-:W-:Y:S01]  /*2340*/  ISETP.NE.U32.AND P1, PT, R92, RZ, PT ;  /* 0x000000ff5c00720c */ /* 0x000fe20003f25070 */
[----:B------:R-:W-:Y:S01]  /*2350*/  BSSY B1, `(.L_x_25829) ;  /* 0x0000015000017945 */ /* 0x000fe20003800000 */
[C---:B------:R-:W-:Y:S02]  /*2360*/  ISETP.NE.AND P3, PT, R160.reuse, 0x1, PT ;  /* 0x00000001a000780c */ /* 0x040fe40003f65270 */
[----:B------:R-:W1:Y:S01]  /*2370*/  LDC R164, c[0x0][0x294] ;  /* 0x0000a500ffa47b82 */ /* 0x000e620000000800 */
[----:B------:R-:W-:Y:S01]  /*2380*/  ISETP.NE.AND.EX P1, PT, R93, RZ, PT, P1 ;  /* 0x000000ff5d00720c */ /* 0x000fe20003f25310 */
[----:B------:R-:W-:-:S02]  /*2390*/  VIADD R93, R160, 0x1 ;  /* 0x00000001a05d7836 */ /* 0x000fc40000000000 */
[----:B------:R-:W-:Y:S01]  /*23a0*/  FFMA.FTZ R25, R94, R165, 1.1641532182693481445e-10 ;  /* 0x2f0000005e197423 */ /* 0x000fe200000100a5 */
[----:B0-----:R-:W-:-:S04]  /*23b0*/  FMUL.FTZ R60, R60, R163 ;  /* 0x000000a33c3c7220 */ /* 0x001fc80000410000 */
[----:B-1----:R-:W-:-:S04]  /*23c0*/  FSETP.GTU.FTZ.AND P2, PT, R25, R164, PT ;  /* 0x000000a41900720b */ /* 0x002fc80003f5c000 */
        /* <DEDUP_REMOVED lines=12> */
.L_x_25830:
[----:B------:R-:W-:-:S07]  /*2490*/  IMAD.MOV.U32 R25, RZ, RZ, R26 ;  /* 0x000000ffff197224 */ /* 0x000fce00078e001a */
.L_x_25831:
[----:B------:R-:W-:Y:S05]  /*24a0*/  BSYNC B1 ;  /* 0x0000000000017941 */ /* 0x000fea0003800000 */
.L_x_25829:
        /* <DEDUP_REMOVED lines=16> */
.L_x_25835:
[----:B------:R-:W-:Y:S05]  /*25b0*/  BSYNC B2 ;  /* 0x0000000000027941 */ /* 0x000fea0003800000 */
.L_x_25834:
        /* <DEDUP_REMOVED lines=44> */
.L_x_25833:
[----:B------:R-:W-:Y:S05]  /*2880*/  BSYNC B1 ;  /* 0x0000000000017941 */ /* 0x000fea0003800000 */
.L_x_25832:
        /* <DEDUP_REMOVED lines=20> */
.L_x_25837:
[----:B------:R-:W-:-:S07]  /*29d0*/  MOV R25, R26 ;  /* 0x0000001a00197202 */ /* 0x000fce0000000f00 */
.L_x_25838:
[----:B------:R-:W-:Y:S05]  /*29e0*/  BSYNC B1 ;  /* 0x0000000000017941 */ /* 0x000fea0003800000 */
.L_x_25836:
        /* <DEDUP_REMOVED lines=16> */
.L_x_25842:
[----:B------:R-:W-:Y:S05]  /*2af0*/  BSYNC B2 ;  /* 0x0000000000027941 */ /* 0x000fea0003800000 */
.L_x_25841:
        /* <DEDUP_REMOVED lines=44> */
.L_x_25840:
[----:B------:R-:W-:Y:S05]  /*2dc0*/  BSYNC B1 ;  /* 0x0000000000017941 */ /* 0x000fea0003800000 */
.L_x_25839:
        /* <DEDUP_REMOVED lines=20> */
.L_x_25844:
[----:B------:R-:W-:-:S07]  /*2f10*/  IMAD.MOV.U32 R166, RZ, RZ, R26 ;  /* 0x000000ffffa67224 */ /* 0x000fce00078e001a */
.L_x_25845:
[----:B------:R-:W-:Y:S05]  /*2f20*/  BSYNC B1 ;  /* 0x0000000000017941 */ /* 0x000fea0003800000 */
.L_x_25843:
        /* <DEDUP_REMOVED lines=16> */
.L_x_25849:
[----:B------:R-:W-:Y:S05]  /*3030*/  BSYNC B2 ;  /* 0x0000000000027941 */ /* 0x000fea0003800000 */
.L_x_25848:
        /* <DEDUP_REMOVED lines=44> */
.L_x_25847:
[----:B------:R-:W-:Y:S05]  /*3300*/  BSYNC B1 ;  /* 0x0000000000017941 */ /* 0x000fea0003800000 */
.L_x_25846:
[----:B------:R-:W-:Y:S02]  /*3310*/  I2FP.F32.U32 R92, R166 ;  /* 0x000000a6005c7245 */ /* 0x000fe40000201000 */
[----:B------:R-:W-:-:S03]  /*3320*/  SEL R161, RZ, 0x10000, P4 ;  /* 0x00010000ffa17807 */ /* 0x000fc60002000000 */
[----:B------:R-:W-:Y:S01]  /*3330*/  FFMA.FTZ R165, R92, R165, 1.1641532182693481445e-10 ;  /* 0x2f0000005ca57423 */ /* 0x000fe200000100a5 */
[----:B------:R-:W-:-:S04]  /*3340*/  FMUL.FTZ R92, R63, R162 ;  /* 0x000000a23f5c7220 */ /* 0x000fc80000410000 */
[----:B------:R-:W-:Y:S01]  /*3350*/  FMUL.FTZ R92, R92, R163 ;  /* 0x000000a35c5c7220 */ /* 0x000fe20000410000 */
[----:B------:R-:W-:Y:S02]  /*3360*/  FSETP.GTU.FTZ.AND P5, PT, R165, R164, PT ;  /* 0x000000a4a500720b */ /* 0x000fe40003fbc000 */
[----:B------:R-:W-:Y:S02]  /*3370*/  SEL R163, RZ, 0x100, P3 ;  /* 0x00000100ffa37807 */ /* 0x000fe40001800000 */
[----:B------:R-:W-:Y:S02]  /*3380*/  FSEL R63, R92, RZ, !P5 ;  /* 0x000000ff5c3f7208 */ /* 0x000fe40006800000 */
[----:B------:R-:W-:Y:S02]  /*3390*/  SEL R160, RZ, 0x1000000, P5 ;  /* 0x01000000ffa07807 */ /* 0x000fe40002800000 */
[----:B------:R-:W-:Y:S01]  /*33a0*/  SEL R165, RZ, 0x1, P2 ;  /* 0x00000001ffa57807 */ /* 0x000fe20001000000 */
[----:B------:R-:W-:Y:S01]  /*33b0*/  FMUL.FTZ R63, R32, R63 ;  /* 0x0000003f203f7220 */ /* 0x000fe20000410000 */
[----:B------:R-:W-:Y:S01]  /*33c0*/  IADD3 R160, R163, R160, R161 ;  /* 0x000000a0a3a07210 */ /* 0x000fe20007ffe0a1 */
[----:B------:R-:W-:-:S02]  /*33d0*/  VIADD R163, R158, 0x80 ;  /* 0x000000809ea37836 */ /* 0x000fc40000000000 */
[----:B------:R-:W-:Y:S01]  /*33e0*/  @P1 FADD.FTZ R63, R59, R63 ;  /* 0x0000003f3b3f1221 */ /* 0x000fe20000010000 */
[----:B------:R-:W-:Y:S02]  /*33f0*/  LEA R94, P1, R158, UR28, 0x4 ;  /* 0x0000001c9e5e7c11 */ /* 0x000fe4000f8220ff */
[----:B------:R-:W-:Y:S02]  /*3400*/  IADD3 R165, R160, R165, RZ ;  /* 0x000000a5a0a57210 */ /* 0x000fe40007ffe0ff */
[C---:B------:R-:W-:Y:S02]  /*3410*/  LEA.HI.X R95, R158.reuse, UR29, RZ, 0x4, P1 ;  /* 0x0000001d9e5f7c11 */ /* 0x040fe400088f24ff */
[----:B------:R-:W-:-:S03]  /*3420*/  LEA R92, P1, R158, UR30, 0x2 ;  /* 0x0000001e9e5c7c11 */ /* 0x000fc6000f8210ff */
[----:B------:R0:W-:Y:S01]  /*3430*/  STG.E.128 desc[UR4][R94.64], R60 ;  /* 0x0000003c5e007986 */ /* 0x0001e2000c101d04 */
[----:B------:R-:W-:-:S05]  /*3440*/  LEA.HI.X R93, R158, UR31, RZ, 0x2, P1 ;  /* 0x0000001f9e5d7c11 */ /* 0x000fca00088f14ff */
[----:B------:R0:W-:Y:S04]  /*3450*/  STG.E desc[UR4][R92.64], R165 ;  /* 0x000000a55c007986 */ /* 0x0001e8000c101904 */
.L_x_25821:
[----:B------:R-:W-:Y:S05]  /*3460*/  BSYNC B0 ;  /* 0x0000000000007941 */ /* 0x000fea0003800000 */
.L_x_25820:
        /* <DEDUP_REMOVED lines=24> */
.L_x_25853:
[----:B------:R-:W-:-:S07]  /*35f0*/  MOV R166, R26 ;  /* 0x0000001a00a67202 */ /* 0x000fce0000000f00 */
.L_x_25854:
[----:B------:R-:W-:Y:S05]  /*3600*/  BSYNC B1 ;  /* 0x0000000000017941 */ /* 0x000fea0003800000 */
.L_x_25852:
        /* <DEDUP_REMOVED lines=16> */
.L_x_25858:
[----:B------:R-:W-:Y:S05]  /*3710*/  BSYNC B2 ;  /* 0x0000000000027941 */ /* 0x000fea0003800000 */
.L_x_25857:
        /* <DEDUP_REMOVED lines=44> */
.L_x_25856:
[----:B------:R-:W-:Y:S05]  /*39e0*/  BSYNC B1 ;  /* 0x0000000000017941 */ /* 0x000fea0003800000 */
.L_x_25855:
[----:B------:R-:W0:Y:S01]  /*39f0*/  LDC R164, c[0x0][0x298] ;  /* 0x0000a600ffa47b82 */ /* 0x000e220000000800 */
[----:B------:R-:W-:Y:S01]  /*3a00*/  I2FP.F32.U32 R25, R166 ;  /* 0x000000a600197245 */ /* 0x000fe20000201000 */
[----:B------:R-:W-:Y:S02]  /*3a10*/  IMAD.MOV.U32 R166, RZ, RZ, 0x2f800000 ;  /* 0x2f800000ffa67424 */ /* 0x000fe400078e00ff */
[----:B-----5:R-:W-:Y:S01]  /*3a20*/  FMUL.FTZ R95, R64, R162 ;  /* 0x000000a2405f7220 */ /* 0x020fe20000410000 */
[----:B------:R-:W-:Y:S01]  /*3a30*/  ISETP.NE.U32.AND P1, PT, R92, RZ, PT ;  /* 0x000000ff5c00720c */ /* 0x000fe20003f25070 */
[----:B------:R-:W-:Y:S01]  /*3a40*/  BSSY B1, `(.L_x_25859) ;  /* 0x0000015000017945 */ /* 0x000fe20003800000 */
[----:B------:R-:W-:Y:S01]  /*3a50*/  FFMA.FTZ R64, R25, R166, 1.1641532182693481445e-10 ;  /* 0x2f00000019407423 */ /* 0x000fe200000100a6 */
[----:B------:R-:W-:Y:S01]  /*3a60*/  ISETP.NE.AND P3, PT, R160, 0x1, PT ;  /* 0x00000001a000780c */ /* 0x000fe20003f65270 */
[----:B------:R-:W1:Y:S01]  /*3a70*/  LDC R165, c[0x0][0x294] ;  /* 0x0000a500ffa57b82 */ /* 0x000e620000000800 */
[----:B------:R-:W-:-:S02]  /*3a80*/  ISETP.NE.AND.EX P1, PT, R93, RZ, PT, P1 ;  /* 0x000000ff5d00720c */ /* 0x000fc40003f25310 */
[----:B------:R-:W-:Y:S01]  /*3a90*/  IADD3 R93, R160, 0x1, RZ ;  /* 0x00000001a05d7810 */ /* 0x000fe20007ffe0ff */
[----:B0-----:R-:W-:Y:S01]  /*3aa0*/  FMUL.FTZ R95, R95, R164 ;  /* 0x000000a45f5f7220 */ /* 0x001fe20000410000 */
[----:B-1----:R-:W-:-:S04]  /*3ab0*/  FSETP.GTU.FTZ.AND P2, PT, R64, R165, PT ;  /* 0x000000a54000720b */ /* 0x002fc80003f5c000 */
        /* <DEDUP_REMOVED lines=12> */
.L_x_25860:
[----:B------:R-:W-:-:S07]  /*3b80*/  MOV R25, R26 ;  /* 0x0000001a00197202 */ /* 0x000fce0000000f00 */
.L_x_25861:
[----:B------:R-:W-:Y:S05]  /*3b90*/  BSYNC B1 ;  /* 0x0000000000017941 */ /* 0x000fea0003800000 */
.L_x_25859:
        /* <DEDUP_REMOVED lines=16> */
.L_x_25865:
[----:B------:R-:W-:Y:S05]  /*3ca0*/  BSYNC B2 ;  /* 0x0000000000027941 */ /* 0x000fea0003800000 */
.L_x_25864:
        /* <DEDUP_REMOVED lines=44> */
.L_x_25863:
[----:B------:R-:W-:Y:S05]  /*3f70*/  BSYNC B1 ;  /* 0x0000000000017941 */ /* 0x000fea0003800000 */
.L_x_25862:
        /* <DEDUP_REMOVED lines=20> */
.L_x_25867:
[----:B------:R-:W-:-:S07]  /*40c0*/  IMAD.MOV.U32 R25, RZ, RZ, R26 ;  /* 0x000000ffff197224 */ /* 0x000fce00078e001a */
.L_x_25868:
[----:B------:R-:W-:Y:S05]  /*40d0*/  BSYNC B1 ;  /* 0x0000000000017941 */ /* 0x000fea0003800000 */
.L_x_25866:
        /* <DEDUP_REMOVED lines=16> */
.L_x_25872:
[----:B------:R-:W-:Y:S05]  /*41e0*/  BSYNC B2 ;  /* 0x0000000000027941 */ /* 0x000fea0003800000 */
.L_x_25871:
        /* <DEDUP_REMOVED lines=44> */
.L_x_25870:
[----:B------:R-:W-:Y:S05]  /*44b0*/  BSYNC B1 ;  /* 0x0000000000017941 */ /* 0x000fea0003800000 */
.L_x_25869:
[----:B------:R-:W-:Y:S01]  /*44c0*/  I2FP.F32.U32 R25, R25 ;  /* 0x0000001900197245 */ /* 0x000fe20000201000 */
[----:B------:R-:W-:Y:S01]  /*44d0*/  FMUL.FTZ R93, R66, R162 ;  /* 0x000000a2425d7220 */ /* 0x000fe20000410000 */
[C---:B------:R-:W-:Y:S01]  /*44e0*/  ISETP.NE.AND P5, PT, R92.reuse, 0x1, PT ;  /* 0x000000015c00780c */ /* 0x040fe20003fa5270 */
[----:B------:R-:W-:Y:S02]  /*44f0*/  BSSY B1, `(.L_x_25873) ;  /* 0x0000012000017945 */ /* 0x000fe40003800000 */
        /* <DEDUP_REMOVED lines=16> */
.L_x_25874:
[----:B------:R-:W-:-:S07]  /*4600*/  MOV R167, R26 ;  /* 0x0000001a00a77202 */ /* 0x000fce0000000f00 */
.L_x_25875:
[----:B------:R-:W-:Y:S05]  /*4610*/  BSYNC B1 ;  /* 0x0000000000017941 */ /* 0x000fea0003800000 */
.L_x_25873:
        /* <DEDUP_REMOVED lines=16> */
.L_x_25879:
[----:B------:R-:W-:Y:S05]  /*4720*/  BSYNC B2 ;  /* 0x0000000000027941 */ /* 0x000fea0003800000 */
.L_x_25878:
        /* <DEDUP_REMOVED lines=44> */
.L_x_25877:
[----:B------:R-:W-:Y:S05]  /*49f0*/  BSYNC B1 ;  /* 0x0000000000017941 */ /* 0x000fea0003800000 */
.L_x_25876:
[----:B------:R-:W-:Y:S01]  /*4a00*/  I2FP.F32.U32 R93, R167 ;  /* 0x000000a7005d7245 */ /* 0x000fe20000201000 */
[----:B------:R-:W-:Y:S01]  /*4a10*/  FMUL.FTZ R67, R67, R162 ;  /* 0x000000a243437220 */ /* 0x000fe20000410000 */
[----:B------:R-:W-:-:S03]  /*4a20*/  SEL R161, RZ, 0x10000, P4 ;  /* 0x00010000ffa17807 */ /* 0x000fc60002000000 */
[----:B------:R-:W-:Y:S01]  /*4a30*/  FFMA.FTZ R166, R93, R166, 1.1641532182693481445e-10 ;  /* 0x2f0000005da67423 */ /* 0x000fe200000100a6 */
[----:B------:R-:W-:Y:S01]  /*4a40*/  FMUL.FTZ R67, R67, R164 ;  /* 0x000000a443437220 */ /* 0x000fe20000410000 */
[----:B------:R-:W-:-:S03]  /*4a50*/  SEL R164, RZ, 0x100, P3 ;  /* 0x00000100ffa47807 */ /* 0x000fc60001800000 */
[----:B------:R-:W-:Y:S02]  /*4a60*/  FSETP.GTU.FTZ.AND P5, PT, R166, R165, PT ;  /* 0x000000a5a600720b */ /* 0x000fe40003fbc000 */
[----:B------:R-:W-:Y:S02]  /*4a70*/  SEL R165, RZ, 0x1, P2 ;  /* 0x00000001ffa57807 */ /* 0x000fe40001000000 */
[----:B------:R-:W-:Y:S02]  /*4a80*/  FSEL R67, R67, RZ, !P5 ;  /* 0x000000ff43437208 */ /* 0x000fe40006800000 */
[----:B------:R-:W-:-:S03]  /*4a90*/  SEL R160, RZ, 0x1000000, P5 ;  /* 0x01000000ffa07807 */ /* 0x000fc60002800000 */
[----:B------:R-:W-:Y:S01]  /*4aa0*/  FMUL.FTZ R67, R36, R67 ;  /* 0x0000004324437220 */ /* 0x000fe20000410000 */
[----:B------:R-:W-:-:S03]  /*4ab0*/  IADD3 R160, R164, R160, R161 ;  /* 0x000000a0a4a07210 */ /* 0x000fc60007ffe0a1 */
[----:B------:R-:W-:Y:S01]  /*4ac0*/  @P1 FADD.FTZ R67, R59, R67 ;  /* 0x000000433b431221 */ /* 0x000fe20000010000 */
[----:B------:R-:W-:Y:S01]  /*4ad0*/  LEA R94, P1, R163, UR28, 0x4 ;  /* 0x0000001ca35e7c11 */ /* 0x000fe2000f8220ff */
[----:B------:R-:W-:-:S03]  /*4ae0*/  IMAD.IADD R165, R160, 0x1, R165 ;  /* 0x00000001a0a57824 */ /* 0x000fc600078e02a5 */
[C---:B------:R-:W-:Y:S02]  /*4af0*/  LEA.HI.X R95, R163.reuse, UR29, RZ, 0x4, P1 ;  /* 0x0000001da35f7c11 */ /* 0x040fe400088f24ff */
[----:B------:R-:W-:-:S03]  /*4b00*/  LEA R92, P1, R163, UR30, 0x2 ;  /* 0x0000001ea35c7c11 */ /* 0x000fc6000f8210ff */
[----:B------:R1:W-:Y:S01]  /*4b10*/  STG.E.128 desc[UR4][R94.64], R64 ;  /* 0x000000405e007986 */ /* 0x0003e2000c101d04 */
[C---:B------:R-:W-:Y:S02]  /*4b20*/  LEA.HI.X R93, R163.reuse, UR31, RZ, 0x2, P1 ;  /* 0x0000001fa35d7c11 */ /* 0x040fe400088f14ff */
[----:B------:R-:W-:-:S03]  /*4b30*/  IADD3 R163, R163, 0x80, RZ ;  /* 0x00000080a3a37810 */ /* 0x000fc60007ffe0ff */
[----:B------:R1:W-:Y:S04]  /*4b40*/  STG.E desc[UR4][R92.64], R165 ;  /* 0x000000a55c007986 */ /* 0x0003e8000c101904 */
.L_x_25851:
[----:B------:R-:W-:Y:S05]  /*4b50*/  BSYNC B0 ;  /* 0x0000000000007941 */ /* 0x000fea0003800000 */
.L_x_25850:
        /* <DEDUP_REMOVED lines=24> */
.L_x_25883:
[----:B------:R-:W-:-:S07]  /*4ce0*/  IMAD.MOV.U32 R166, RZ, RZ, R26 ;  /* 0x000000ffffa67224 */ /* 0x000fce00078e001a */
.L_x_25884:
[----:B------:R-:W-:Y:S05]  /*4cf0*/  BSYNC B1 ;  /* 0x0000000000017941 */ /* 0x000fea0003800000 */
.L_x_25882:
        /* <DEDUP_REMOVED lines=16> */
.L_x_25888:
[----:B------:R-:W-:Y:S05]  /*4e00*/  BSYNC B2 ;  /* 0x0000000000027941 */ /* 0x000fea0003800000 */
.L_x_25887:
        /* <DEDUP_REMOVED lines=44> */
.L_x_25886:
[----:B------:R-:W-:Y:S05]  /*50d0*/  BSYNC B1 ;  /* 0x0000000000017941 */ /* 0x000fea0003800000 */
.L_x_25885:
[----:B------:R-:W0:Y:S01]  /*50e0*/  LDC R164, c[0x0][0x298] ;  /* 0x0000a600ffa47b82 */ /* 0x000e220000000800 */
[----:B------:R-:W-:Y:S01]  /*50f0*/  I2FP.F32.U32 R25, R166 ;  /* 0x000000a600197245 */ /* 0x000fe20000201000 */
[----:B------:R-:W-:Y:S01]  /*5100*/  HFMA2.MMA R166, -RZ, RZ, 0.1171875, 0 ;  /* 0x2f800000ffa67435 */ /* 0x000fe200000001ff */
        /* <DEDUP_REMOVED lines=22> */
.L_x_25890:
[----:B------:R-:W-:-:S07]  /*5270*/  IMAD.MOV.U32 R25, RZ, RZ, R26 ;  /* 0x000000ffff197224 */ /* 0x000fce00078e001a */
.L_x_25891:
[----:B------:R-:W-:Y:S05]  /*5280*/  BSYNC B1 ;  /* 0x0000000000017941 */ /* 0x000fea0003800000 */
.L_x_25889:
        /* <DEDUP_REMOVED lines=16> */
.L_x_25895:
[----:B------:R-:W-:Y:S05]  /*5390*/  BSYNC B2 ;  /* 0x0000000000027941 */ /* 0x000fea0003800000 */
.L_x_25894:
        /* <DEDUP_REMOVED lines=44> */
.L_x_25893:
[----:B------:R-:W-:Y:S05]  /*5660*/  BSYNC B1 ;  /* 0x0000000000017941 */ /* 0x000fea0003800000 */
.L_x_25892:
[----:B------:R-:W-:Y:S01]  /*5670*/  I2FP.F32.U32 R25, R25 ;  /* 0x0000001900197245 */ /* 0x000fe20000201000 */
[----:B------:R-:W-:Y:S01]  /*5680*/  FMUL.FTZ R69, R69, R162 ;  /* 0x000000a245457220 */ /* 0x000fe20000410000 */
[----:B------:R-:W-:Y:S01]  /*5690*/  ISETP.NE.AND P4, PT, R93, 0x1, PT ;  /* 0x000000015d00780c */ /* 0x000fe20003f85270 */
[----:B------:R-:W-:Y:S02]  /*56a0*/  BSSY B1, `(.L_x_25896) ;  /* 0x0000012000017945 */ /* 0x000fe40003800000 */
        /* <DEDUP_REMOVED lines=16> */
.L_x_25897:
[----:B------:R-:W-:-:S07]  /*57b0*/  MOV R25, R26 ;  /* 0x0000001a00197202 */ /* 0x000fce0000000f00 */
.L_x_25898:
[----:B------:R-:W-:Y:S05]  /*57c0*/  BSYNC B1 ;  /* 0x0000000000017941 */ /* 0x000fea0003800000 */
.L_x_25896:
        /* <DEDUP_REMOVED lines=16> */
.L_x_25902:
[----:B------:R-:W-:Y:S05]  /*58d0*/  BSYNC B2 ;  /* 0x0000000000027941 */ /* 0x000fea0003800000 */
.L_x_25901:
        /* <DEDUP_REMOVED lines=44> */
.L_x_25900:
[----:B------:R-:W-:Y:S05]  /*5ba0*/  BSYNC B1 ;  /* 0x0000000000017941 */ /* 0x000fea0003800000 */
.L_x_25899:
[----:B------:R-:W-:Y:S01]  /*5bb0*/  I2FP.F32.U32 R25, R25 ;  /* 0x0000001900197245 */ /* 0x000fe20000201000 */
[----:B------:R-:W-:Y:S01]  /*5bc0*/  FMUL.FTZ R93, R70, R162 ;  /* 0x000000a2465d7220 */ /* 0x000fe20000410000 */
[C---:B------:R-:W-:Y:S01]  /*5bd0*/  ISETP.NE.AND P5, PT, R92.reuse, 0x1, PT ;  /* 0x000000015c00780c */ /* 0x040fe20003fa5270 */
[----:B------:R-:W-:Y:S02]  /*5be0*/  BSSY B1, `(.L_x_25903) ;  /* 0x0000012000017945 */ /* 0x000fe40003800000 */
[----:B------:R-:W-:Y:S01]  /*5bf0*/  FFMA.FTZ R70, R25, R166, 1.1641532182693481445e-10 ;  /* 0x2f00000019467423 */ /* 0x000fe200000100a6 */
[----:B------:R-:W-:Y:S01]  /*5c00*/  FMUL.FTZ R93, R93, R164 ;  /* 0x000000a45d5d7220 */ /* 0x000fe20000410000 */
[----:B------:R-:W-:-:S03]  /*5c10*/  VIADD R25, R92, 0x1 ;  /* 0x000000015c197836 */ /* 0x000fc60000000000 */
        /* <DEDUP_REMOVED lines=13> */
.L_x_25904:
[----:B------:R-:W-:-:S07]  /*5cf0*/  IMAD.MOV.U32 R167, RZ, RZ, R26 ;  /* 0x000000ffffa77224 */ /* 0x000fce00078e001a */
.L_x_25905:
[----:B------:R-:W-:Y:S05]  /*5d00*/  BSYNC B1 ;  /* 0x0000000000017941 */ /* 0x000fea0003800000 */
.L_x_25903:
        /* <DEDUP_REMOVED lines=16> */
.L_x_25909:
[----:B------:R-:W-:Y:S05]  /*5e10*/  BSYNC B2 ;  /* 0x0000000000027941 */ /* 0x000fea0003800000 */
.L_x_25908:
        /* <DEDUP_REMOVED lines=44> */
.L_x_25907:
[----:B------:R-:W-:Y:S05]  /*60e0*/  BSYNC B1 ;  /* 0x0000000000017941 */ /* 0x000fea0003800000 */
.L_x_25906:
        /* <DEDUP_REMOVED lines=13> */
[C---:B------:R-:W-:Y:S02]  /*61c0*/  LEA R94, P1, R163.reuse, UR28, 0x4 ;  /* 0x0000001ca35e7c11 */ /* 0x040fe4000f8220ff */
[----:B------:R-:W-:Y:S02]  /*61d0*/  IADD3 R165, R160, R165, RZ ;  /* 0x000000a5a0a57210 */ /* 0x000fe40007ffe0ff */
[C---:B------:R-:W-:Y:S02]  /*61e0*/  LEA.HI.X R95, R163.reuse, UR29, RZ, 0x4, P1 ;  /* 0x0000001da35f7c11 */ /* 0x040fe400088f24ff */
[----:B------:R-:W-:-:S03]  /*61f0*/  LEA R92, P1, R163, UR30, 0x2 ;  /* 0x0000001ea35c7c11 */ /* 0x000fc6000f8210ff */
[----:B------:R2:W-:Y:S01]  /*6200*/  STG.E.128 desc[UR4][R94.64], R68 ;  /* 0x000000445e007986 */ /* 0x0005e2000c101d04 */
[C---:B------:R-:W-:Y:S01]  /*6210*/  LEA.HI.X R93, R163.reuse, UR31, RZ, 0x2, P1 ;  /* 0x0000001fa35d7c11 */ /* 0x040fe200088f14ff */
[----:B------:R-:W-:-:S04]  /*6220*/  VIADD R163, R163, 0x80 ;  /* 0x00000080a3a37836 */ /* 0x000fc80000000000 */
[----:B------:R2:W-:Y:S04]  /*6230*/  STG.E desc[UR4][R92.64], R165 ;  /* 0x000000a55c007986 */ /* 0x0005e8000c101904 */
.L_x_25881:
[----:B------:R-:W-:Y:S05]  /*6240*/  BSYNC B0 ;  /* 0x0000000000007941 */ /* 0x000fea0003800000 */
.L_x_25880:
        /* <DEDUP_REMOVED lines=24> */
.L_x_25913:
[----:B------:R-:W-:-:S07]  /*63d0*/  MOV R166, R26 ;  /* 0x0000001a00a67202 */ /* 0x000fce0000000f00 */
.L_x_25914:
[----:B------:R-:W-:Y:S05]  /*63e0*/  BSYNC B1 ;  /* 0x0000000000017941 */ /* 0x000fea0003800000 */
.L_x_25912:
        /* <DEDUP_REMOVED lines=16> */
.L_x_25918:
[----:B------:R-:W-:Y:S05]  /*64f0*/  BSYNC B2 ;  /* 0x0000000000027941 */ /* 0x000fea0003800000 */
.L_x_25917:
        /* <DEDUP_REMOVED lines=44> */
.L_x_25916:
[----:B------:R-:W-:Y:S05]  /*67c0*/  BSYNC B1 ;  /* 0x0000000000017941 */ /* 0x000fea0003800000 */
.L_x_25915:
        /* <DEDUP_REMOVED lines=25> */
.L_x_25920:
[----:B------:R-:W-:-:S07]  /*6960*/  MOV R25, R26 ;  /* 0x0000001a00197202 */ /* 0x000fce0000000f00 */
.L_x_25921:
[----:B------:R-:W-:Y:S05]  /*6970*/  BSYNC B1 ;  /* 0x0000000000017941 */ /* 0x000fea0003800000 */
.L_x_25919:
        /* <DEDUP_REMOVED lines=16> */
.L_x_25925:
[----:B------:R-:W-:Y:S05]  /*6a80*/  BSYNC B2 ;  /* 0x0000000000027941 */ /* 0x000fea0003800000 */
.L_x_25924:
        /* <DEDUP_REMOVED lines=44> */
.L_x_25923:
[----:B------:R-:W-:Y:S05]  /*6d50*/  BSYNC B1 ;  /* 0x0000000000017941 */ /* 0x000fea0003800000 */
.L_x_25922:
        /* <DEDUP_REMOVED lines=20> */
.L_x_25927:
[----:B------:R-:W-:-:S07]  /*6ea0*/  IMAD.MOV.U32 R25, RZ, RZ, R26 ;  /* 0x000000ffff197224 */ /* 0x000fce00078e001a */
.L_x_25928:
[----:B------:R-:W-:Y:S05]  /*6eb0*/  BSYNC B1 ;  /* 0x0000000000017941 */ /* 0x000fea0003800000 */
.L_x_25926:
        /* <DEDUP_REMOVED lines=16> */
.L_x_25932:
[----:B------:R-:W-:Y:S05]  /*6fc0*/  BSYNC B2 ;  /* 0x0000000000027941 */ /* 0x000fea0003800000 */
.L_x_25931:
        /* <DEDUP_REMOVED lines=44> */
.L_x_25930:
[----:B------:R-:W-:Y:S05]  /*7290*/  BSYNC B1 ;  /* 0x0000000000017941 */ /* 0x000fea0003800000 */
.L_x_25929:
        /* <DEDUP_REMOVED lines=20> */
.L_x_25934:
[----:B------:R-:W-:-:S07]  /*73e0*/  MOV R167, R26 ;  /* 0x0000001a00a77202 */ /* 0x000fce0000000f00 */
.L_x_25935:
[----:B------:R-:W-:Y:S05]  /*73f0*/  BSYNC B1 ;  /* 0x0000000000017941 */ /* 0x000fea0003800000 */
.L_x_25933:
        /* <DEDUP_REMOVED lines=16> */
.L_x_25939:
[----:B------:R-:W-:Y:S05]  /*7500*/  BSYNC B2 ;  /* 0x0000000000027941 */ /* 0x000fea0003800000 */
.L_x_25938:
        /* <DEDUP_REMOVED lines=44> */
.L_x_25937:
[----:B------:R-:W-:Y:S05]  /*77d0*/  BSYNC B1 ;  /* 0x0000000000017941 */ /* 0x000fea0003800000 */
.L_x_25936:
        /* <DEDUP_REMOVED lines=21> */
.L_x_25911:
[----:B------:R-:W-:Y:S05]  /*7930*/  BSYNC B0 ;  /* 0x0000000000007941 */ /* 0x000fea0003800000 */
.L_x_25910:
        /* <DEDUP_REMOVED lines=24> */
.L_x_25943:
[----:B------:R-:W-:-:S07]  /*7ac0*/  IMAD.MOV.U32 R166, RZ, RZ, R26 ;  /* 0x000000ffffa67224 */ /* 0x000fce00078e001a */
.L_x_25944:
[----:B------:R-:W-:Y:S05]  /*7ad0*/  BSYNC B1 ;  /* 0x0000000000017941 */ /* 0x000fea0003800000 */
.L_x_25942:
        /* <DEDUP_REMOVED lines=16> */
.L_x_25948:
[----:B------:R-:W-:Y:S05]  /*7be0*/  BSYNC B2 ;  /* 0x0000000000027941 */ /* 0x000fea0003800000 */
.L_x_25947:
        /* <DEDUP_REMOVED lines=44> */
.L_x_25946:
[----:B------:R-:W-:Y:S05]  /*7eb0*/  BSYNC B1 ;  /* 0x0000000000017941 */ /* 0x000fea0003800000 */
.L_x_25945:
        /* <DEDUP_REMOVED lines=25> */
.L_x_25950:
[----:B------:R-:W-:-:S07]  /*8050*/  IMAD.MOV.U32 R25, RZ, RZ, R26 ;  /* 0x000000ffff197224 */ /* 0x000fce00078e001a */
.L_x_25951:
[----:B------:R-:W-:Y:S05]  /*8060*/  BSYNC B1 ;  /* 0x0000000000017941 */ /* 0x000fea0003800000 */
.L_x_25949:
        /* <DEDUP_REMOVED lines=16> */
.L_x_25955:
[----:B------:R-:W-:Y:S05]  /*8170*/  BSYNC B2 ;  /* 0x0000000000027941 */ /* 0x000fea0003800000 */
.L_x_25954:
        /* <DEDUP_REMOVED lines=44> */
.L_x_25953:
[----:B------:R-:W-:Y:S05]  /*8440*/  BSYNC B1 ;  /* 0x0000000000017941 */ /* 0x000fea0003800000 */
.L_x_25952:
        /* <DEDUP_REMOVED lines=20> */
.L_x_25957:
[----:B------:R-:W-:-:S07]  /*8590*/  MOV R25, R26 ;  /* 0x0000001a00197202 */ /* 0x000fce0000000f00 */
.L_x_25958:
[----:B------:R-:W-:Y:S05]  /*85a0*/  BSYNC B1 ;  /* 0x0000000000017941 */ /* 0x000fea0003800000 */
.L_x_25956:
        /* <DEDUP_REMOVED lines=16> */
.L_x_25962:
[----:B------:R-:W-:Y:S05]  /*86b0*/  BSYNC B2 ;  /* 0x0000000000027941 */ /* 0x000fea0003800000 */
.L_x_25961:
        /* <DEDUP_REMOVED lines=44> */
.L_x_25960:
[----:B------:R-:W-:Y:S05]  /*8980*/  BSYNC B1 ;  /* 0x0000000000017941 */ /* 0x000fea0003800000 */
.L_x_25959:
        /* <DEDUP_REMOVED lines=20> */
.L_x_25964:
[----:B------:R-:W-:-:S07]  /*8ad0*/  IMAD.MOV.U32 R167, RZ, RZ, R26 ;  /* 0x000000ffffa77224 */ /* 0x000fce00078e001a */
.L_x_25965:
[----:B------:R-:W-:Y:S05]  /*8ae0*/  BSYNC B1 ;  /* 0x0000000000017941 */ /* 0x000fea0003800000 */
.L_x_25963:
        /* <DEDUP_REMOVED lines=16> */
.L_x_25969:
[----:B------:R-:W-:Y:S05]  /*8bf0*/  BSYNC B2 ;  /* 0x0000000000027941 */ /* 0x000fea0003800000 */
.L_x_25968:
        /* <DEDUP_REMOVED lines=44> */
.L_x_25967:
[----:B------:R-:W-:Y:S05]  /*8ec0*/  BSYNC B1 ;  /* 0x0000000000017941 */ /* 0x000fea0003800000 */
.L_x_25966:
        /* <DEDUP_REMOVED lines=21> */
.L_x_25941:
[----:B------:R-:W-:Y:S05]  /*9020*/  BSYNC B0 ;  /* 0x0000000000007941 */ /* 0x000fea0003800000 */
.L_x_25940:
        /* <DEDUP_REMOVED lines=24> */
.L_x_25973:
[----:B------:R-:W-:-:S07]  /*91b0*/  MOV R166, R26 ;  /* 0x0000001a00a67202 */ /* 0x000fce0000000f00 */
.L_x_25974:
[----:B------:R-:W-:Y:S05]  /*91c0*/  BSYNC B1 ;  /* 0x0000000000017941 */ /* 0x000fea0003800000 */
.L_x_25972:
        /* <DEDUP_REMOVED lines=16> */
.L_x_25978:
[----:B------:R-:W-:Y:S05]  /*92d0*/  BSYNC B2 ;  /* 0x0000000000027941 */ /* 0x000fea0003800000 */
.L_x_25977:
        /* <DEDUP_REMOVED lines=44> */
.L_x_25976:
[----:B------:R-:W-:Y:S05]  /*95a0*/  BSYNC B1 ;  /* 0x0000000000017941 */ /* 0x000fea0003800000 */
.L_x_25975:
        /* <DEDUP_REMOVED lines=25> */
.L_x_25980:
[----:B------:R-:W-:-:S07]  /*9740*/  MOV R25, R26 ;  /* 0x0000001a00197202 */ /* 0x000fce0000000f00 */
.L_x_25981:
[----:B------:R-:W-:Y:S05]  /*9750*/  BSYNC B1 ;  /* 0x0000000000017941 */ /* 0x000fea0003800000 */
.L_x_25979:
        /* <DEDUP_REMOVED lines=16> */
.L_x_25985:
[----:B------:R-:W-:Y:S05]  /*9860*/  BSYNC B2 ;  /* 0x0000000000027941 */ /* 0x000fea0003800000 */
.L_x_25984:
        /* <DEDUP_REMOVED lines=44> */
.L_x_25983:
[----:B------:R-:W-:Y:S05]  /*9b30*/  BSYNC B1 ;  /* 0x0000000000017941 */ /* 0x000fea0003800000 */
.L_x_25982:
        /* <DEDUP_REMOVED lines=20> */
.L_x_25987:
[----:B------:R-:W-:-:S07]  /*9c80*/  IMAD.MOV.U32 R25, RZ, RZ, R26 ;  /* 0x000000ffff197224 */ /* 0x000fce00078e001a */
.L_x_25988:
[----:B------:R-:W-:Y:S05]  /*9c90*/  BSYNC B1 ;  /* 0x0000000000017941 */ /* 0x000fea0003800000 */
.L_x_25986:
        /* <DEDUP_REMOVED lines=16> */
.L_x_25992:
[----:B------:R-:W-:Y:S05]  /*9da0*/  BSYNC B2 ;  /* 0x0000000000027941 */ /* 0x000fea0003800000 */
.L_x_25991:
        /* <DEDUP_REMOVED lines=44> */
.L_x_25990:
[----:B------:R-:W-:Y:S05]  /*a070*/  BSYNC B1 ;  /* 0x0000000000017941 */ /* 0x000fea0003800000 */
.L_x_25989:
        /* <DEDUP_REMOVED lines=20> */
.L_x_25994:
[----:B------:R-:W-:-:S07]  /*a1c0*/  MOV R167, R26 ;  /* 0x0000001a00a77202 */ /* 0x000fce0000000f00 */
.L_x_25995:
[----:B------:R-:W-:Y:S05]  /*a1d0*/  BSYNC B1 ;  /* 0x0000000000017941 */ /* 0x000fea0003800000 */
.L_x_25993:
        /* <DEDUP_REMOVED lines=16> */
.L_x_25999:
[----:B------:R-:W-:Y:S05]  /*a2e0*/  BSYNC B2 ;  /* 0x0000000000027941 */ /* 0x000fea0003800000 */
.L_x_25998:
        /* <DEDUP_REMOVED lines=44> */
.L_x_25997:
[----:B------:R-:W-:Y:S05]  /*a5b0*/  BSYNC B1 ;  /* 0x0000000000017941 */ /* 0x000fea0003800000 */
.L_x_25996:
        /* <DEDUP_REMOVED lines=21> */
.L_x_25971:
[----:B------:R-:W-:Y:S05]  /*a710*/  BSYNC B0 ;  /* 0x0000000000007941 */ /* 0x000fea0003800000 */
.L_x_25970:
        /* <DEDUP_REMOVED lines=24> */
.L_x_26003:
[----:B------:R-:W-:-:S07]  /*a8a0*/  IMAD.MOV.U32 R166, RZ, RZ, R26 ;  /* 0x000000ffffa67224 */ /* 0x000fce00078e001a */
.L_x_26004:
[----:B------:R-:W-:Y:S05]  /*a8b0*/  BSYNC B1 ;  /* 0x0000000000017941 */ /* 0x000fea0003800000 */
.L_x_26002:
        /* <DEDUP_REMOVED lines=16> */
.L_x_26008:
[----:B------:R-:W-:Y:S05]  /*a9c0*/  BSYNC B2 ;  /* 0x0000000000027941 */ /* 0x000fea0003800000 */
.L_x_26007:
        /* <DEDUP_REMOVED lines=44> */
.L_x_26006:
[----:B------:R-:W-:Y:S05]  /*ac90*/  BSYNC B1 ;  /* 0x0000000000017941 */ /* 0x000fea0003800000 */
.L_x_26005:
        /* <DEDUP_REMOVED lines=25> */
.L_x_26010:
[----:B------:R-:W-:-:S07]  /*ae30*/  IMAD.MOV.U32 R25, RZ, RZ, R26 ;  /* 0x000000ffff197224 */ /* 0x000fce00078e001a */
.L_x_26011:
[----:B------:R-:W-:Y:S05]  /*ae40*/  BSYNC B1 ;  /* 0x0000000000017941 */ /* 0x000fea0003800000 */
.L_x_26009:
        /* <DEDUP_REMOVED lines=16> */
.L_x_26015:
[----:B------:R-:W-:Y:S05]  /*af50*/  BSYNC B2 ;  /* 0x0000000000027941 */ /* 0x000fea0003800000 */
.L_x_26014:
        /* <DEDUP_REMOVED lines=44> */
.L_x_26013:
[----:B------:R-:W-:Y:S05]  /*b220*/  BSYNC B1 ;  /* 0x0000000000017941 */ /* 0x000fea0003800000 */
.L_x_26012:
        /* <DEDUP_REMOVED lines=20> */
.L_x_26017:
[----:B------:R-:W-:-:S07]  /*b370*/  MOV R25, R26 ;  /* 0x0000001a00197202 */ /* 0x000fce0000000f00 */
.L_x_26018:
[----:B------:R-:W-:Y:S05]  /*b380*/  BSYNC B1 ;  /* 0x0000000000017941 */ /* 0x000fea0003800000 */
.L_x_26016:
        /* <DEDUP_REMOVED lines=16> */
.L_x_26022:
[----:B------:R-:W-:Y:S05]  /*b490*/  BSYNC B2 ;  /* 0x0000000000027941 */ /* 0x000fea0003800000 */
.L_x_26021:
        /* <DEDUP_REMOVED lines=44> */
.L_x_26020:
[----:B------:R-:W-:Y:S05]  /*b760*/  BSYNC B1 ;  /* 0x0000000000017941 */ /* 0x000fea0003800000 */
.L_x_26019:
        /* <DEDUP_REMOVED lines=20> */
.L_x_26024:
[----:B------:R-:W-:-:S07]  /*b8b0*/  IMAD.MOV.U32 R167, RZ, RZ, R26 ;  /* 0x000000ffffa77224 */ /* 0x000fce00078e001a */
.L_x_26025:
[----:B------:R-:W-:Y:S05]  /*b8c0*/  BSYNC B1 ;  /* 0x0000000000017941 */ /* 0x000fea0003800000 */
.L_x_26023:
        /* <DEDUP_REMOVED lines=16> */
.L_x_26029:
[----:B------:R-:W-:Y:S05]  /*b9d0*/  BSYNC B2 ;  /* 0x0000000000027941 */ /* 0x000fea0003800000 */
.L_x_26028:
        /* <DEDUP_REMOVED lines=44> */
.L_x_26027:
[----:B------:R-:W-:Y:S05]  /*bca0*/  BSYNC B1 ;  /* 0x0000000000017941 */ /* 0x000fea0003800000 */
.L_x_26026:
        /* <DEDUP_REMOVED lines=21> */
.L_x_26001:
[----:B------:R-:W-:Y:S05]  /*be00*/  BSYNC B0 ;  /* 0x0000000000007941 */ /* 0x000fea0003800000 */
.L_x_26000:
        /* <DEDUP_REMOVED lines=24> */
.L_x_26033:
[----:B------:R-:W-:-:S07]  /*bf90*/  MOV R166, R26 ;  /* 0x0000001a00a67202 */ /* 0x000fce0000000f00 */
.L_x_26034:
[----:B------:R-:W-:Y:S05]  /*bfa0*/  BSYNC B1 ;  /* 0x0000000000017941 */ /* 0x000fea0003800000 */
.L_x_26032:
        /* <DEDUP_REMOVED lines=16> */
.L_x_26038:
[----:B------:R-:W-:Y:S05]  /*c0b0*/  BSYNC B2 ;  /* 0x0000000000027941 */ /* 0x000fea0003800000 */
.L_x_26037:
        /* <DEDUP_REMOVED lines=44> */
.L_x_26036:
[----:B------:R-:W-:Y:S05]  /*c380*/  BSYNC B1 ;  /* 0x0000000000017941 */ /* 0x000fea0003800000 */
.L_x_26035:
        /* <DEDUP_REMOVED lines=25> */
.L_x_26040:
[----:B------:R-:W-:-:S07]  /*c520*/  MOV R25, R26 ;  /* 0x0000001a00197202 */ /* 0x000fce0000000f00 */
.L_x_26041:
[----:B------:R-:W-:Y:S05]  /*c530*/  BSYNC B1 ;  /* 0x0000000000017941 */ /* 0x000fea0003800000 */
.L_x_26039:
        /* <DEDUP_REMOVED lines=16> */
.L_x_26045:
[----:B------:R-:W-:Y:S05]  /*c640*/  BSYNC B2 ;  /* 0x0000000000027941 */ /* 0x000fea0003800000 */
.L_x_26044:
        /* <DEDUP_REMOVED lines=44> */
.L_x_26043:
[----:B------:R-:W-:Y:S05]  /*c910*/  BSYNC B1 ;  /* 0x0000000000017941 */ /* 0x000fea0003800000 */
.L_x_26042:
        /* <DEDUP_REMOVED lines=20> */
.L_x_26047:
[----:B------:R-:W-:-:S07]  /*ca60*/  IMAD.MOV.U32 R25, RZ, RZ, R26 ;  /* 0x000000ffff197224 */ /* 0x000fce00078e001a */
.L_x_26048:
[----:B------:R-:W-:Y:S05]  /*ca70*/  BSYNC B1 ;  /* 0x0000000000017941 */ /* 0x000fea0003800000 */
.L_x_26046:
        /* <DEDUP_REMOVED lines=16> */
.L_x_26052:
[----:B------:R-:W-:Y:S05]  /*cb80*/  BSYNC B2 ;  /* 0x0000000000027941 */ /* 0x000fea0003800000 */
.L_x_26051:
        /* <DEDUP_REMOVED lines=44> */
.L_x_26050:
[----:B------:R-:W-:Y:S05]  /*ce50*/  BSYNC B1 ;  /* 0x0000000000017941 */ /* 0x000fea0003800000 */
.L_x_26049:
        /* <DEDUP_REMOVED lines=20> */
.L_x_26054:
[----:B------:R-:W-:-:S07]  /*cfa0*/  MOV R167, R26 ;  /* 0x0000001a00a77202 */ /* 0x000fce0000000f00 */
.L_x_26055:
[----:B------:R-:W-:Y:S05]  /*cfb0*/  BSYNC B1 ;  /* 0x0000000000017941 */ /* 0x000fea0003800000 */
.L_x_26053:
        /* <DEDUP_REMOVED lines=16> */
.L_x_26059:
[----:B------:R-:W-:Y:S05]  /*d0c0*/  BSYNC B2 ;  /* 0x0000000000027941 */ /* 0x000fea0003800000 */
.L_x_26058:
        /* <DEDUP_REMOVED lines=44> */
.L_x_26057:
[----:B------:R-:W-:Y:S05]  /*d390*/  BSYNC B1 ;  /* 0x0000000000017941 */ /* 0x000fea0003800000 */
.L_x_26056:
[----:B------:R-:W-:Y:S01]  /*d3a0*/  I2FP.F32.U32 R161, R167 ;  /* 0x000000a700a17245 */ /* 0x000fe20000201000 */
[----:B------:R-:W-:Y:S01]  /*d3b0*/  FMUL.FTZ R91, R91, R162 ;  /* 0x000000a25b5b7220 */ /* 0x000fe20000410000 */
[----:B------:R-:W-:Y:S02]  /*d3c0*/  LEA R92, P5, R163, UR28, 0x4 ;  /* 0x0000001ca35c7c11 */ /* 0x000fe4000f8a20ff */
[----:B------:R-:W-:Y:S01]  /*d3d0*/  SEL R168, RZ, 0x100, P3 ;  /* 0x00000100ffa87807 */ /* 0x000fe20001800000 */
[----:B------:R-:W-:Y:S01]  /*d3e0*/  FFMA.FTZ R166, R161, R166, 1.1641532182693481445e-10 ;  /* 0x2f000000a1a67423 */ /* 0x000fe200000100a6 */
[----:B------:R-:W-:Y:S01]  /*d3f0*/  LEA.HI.X R93, R163, UR29, RZ, 0x4, P5 ;  /* 0x0000001da35d7c11 */ /* 0x000fe2000a8f24ff */
[----:B------:R-:W-:Y:S01]  /*d400*/  FMUL.FTZ R91, R91, R164 ;  /* 0x000000a45b5b7220 */ /* 0x000fe20000410000 */
[----:B------:R-:W-:Y:S02]  /*d410*/  LEA R94, P5, R163, UR30, 0x2 ;  /* 0x0000001ea35e7c11 */ /* 0x000fe4000f8a10ff */
[----:B------:R-:W-:-:S02]  /*d420*/  FSETP.GTU.FTZ.AND P3, PT, R166, R165, PT ;  /* 0x000000a5a600720b */ /* 0x000fc40003f7c000 */
[----:B------:R-:W-:Y:S02]  /*d430*/  LEA.HI.X R95, R163, UR31, RZ, 0x2, P5 ;  /* 0x0000001fa35f7c11 */ /* 0x000fe4000a8f14ff */
[----:B------:R-:W-:Y:S02]  /*d440*/  FSEL R91, R91, RZ, !P3 ;  /* 0x000000ff5b5b7208 */ /* 0x000fe40005800000 */
[----:B------:R-:W-:Y:S02]  /*d450*/  SEL R163, RZ, 0x10000, P4 ;  /* 0x00010000ffa37807 */ /* 0x000fe40002000000 */
[----:B------:R-:W-:Y:S01]  /*d460*/  SEL R160, RZ, 0x1000000, P3 ;  /* 0x01000000ffa07807 */ /* 0x000fe20001800000 */
[----:B------:R-:W-:Y:S01]  /*d470*/  FMUL.FTZ R91, R108, R91 ;  /* 0x0000005b6c5b7220 */ /* 0x000fe20000410000 */
[----:B------:R-:W-:Y:S02]  /*d480*/  SEL R161, RZ, 0x1, P2 ;  /* 0x00000001ffa17807 */ /* 0x000fe40001000000 */
[----:B------:R-:W-:Y:S01]  /*d490*/  IADD3 R160, R168, R160, R163 ;  /* 0x000000a0a8a07210 */ /* 0x000fe20007ffe0a3 */
[----:B------:R-:W-:-:S04]  /*d4a0*/  @P1 FADD.FTZ R91, R59, R91 ;  /* 0x0000005b3b5b1221 */ /* 0x000fc80000010000 */
[----:B------:R-:W-:Y:S01]  /*d4b0*/  IMAD.IADD R161, R160, 0x1, R161 ;  /* 0x00000001a0a17824 */ /* 0x000fe200078e02a1 */
[----:B------:R0:W-:Y:S04]  /*d4c0*/  STG.E.128 desc[UR4][R92.64], R88 ;  /* 0x000000585c007986 */ /* 0x0001e8000c101d04 */
[----:B------:R0:W-:Y:S02]  /*d4d0*/  STG.E desc[UR4][R94.64], R161 ;  /* 0x000000a15e007986 */ /* 0x0001e4000c101904 */
.L_x_26031:
[----:B------:R-:W-:Y:S05]  /*d4e0*/  BSYNC B0 ;  /* 0x0000000000007941 */ /* 0x000fea0003800000 */
.L_x_26030:
        /* <DEDUP_REMOVED lines=61> */
[----:B0----5:R-:W-:-:S05]  /*d8c0*/  FADD.FTZ R162, R161, R92 ;  /* 0x0000005ca1a27221 */ /* 0x021fca0000010000 */
        /* <DEDUP_REMOVED lines=8> */
[----:B------:R-:W-:-:S04]  /*d950*/  FFMA.FTZ R93, R164, R164, R93 ;  /* 0x000000a4a45d7223 */ /* 0x000fc8000001005d */
        /* <DEDUP_REMOVED lines=69> */
.L_x_26088:
[C---:B------:R-:W-:Y:S01]  /*ddb0*/  LOP3.LUT P1, RZ, R0.reuse, 0x1f, RZ, 0xc0, !PT ;  /* 0x0000001f00ff7812 */ /* 0x040fe2000782c0ff */
[----:B-1----:R-:W-:Y:S01]  /*ddc0*/  FADD.FTZ R93, R161, R164 ;  /* 0x000000a4a15d7221 */ /* 0x002fe20000010000 */
[----:B------:R-:W-:Y:S01]  /*ddd0*/  LOP3.LUT R95, R95, 0x3, RZ, 0xc0, !PT ;  /* 0x000000035f5f7812 */ /* 0x000fe200078ec0ff */
[----:B------:R-:W-:Y:S05]  /*dde0*/  WARPSYNC.ALL ;  /* 0x0000000000007948 */ /* 0x000fea0003800000 */
[----:B0-----:R-:W-:-:S05]  /*ddf0*/  LOP3.LUT R161, R0, 0x1f, RZ, 0xc0, !PT ;  /* 0x0000001f00a17812 */ /* 0x001fca00078ec0ff */
[----:B------:R-:W0:Y:S01]  /*de00*/  @!P1 S2R R160, SR_CgaCtaId ;  /* 0x0000000000a09919 */ /* 0x000e220000008800 */
[----:B------:R-:W-:-:S04]  /*de10*/  @!P1 MOV R159, 0x400 ;  /* 0x00000400009f9802 */ /* 0x000fc80000000f00 */
[----:B0-----:R-:W-:Y:S01]  /*de20*/  @!P1 LEA R160, R160, R159, 0x18 ;  /* 0x0000009fa0a09211 */ /* 0x001fe200078ec0ff */
[----:B------:R-:W-:-:S05]  /*de30*/  @!P1 IMAD.IADD R159, R94, 0x1, R95 ;  /* 0x000000015e9f9824 */ /* 0x000fca00078e025f */
[----:B------:R-:W-:-:S05]  /*de40*/  @!P1 LEA R159, R159, R160, 0x3 ;  /* 0x000000a09f9f9211 */ /* 0x000fca00078e18ff */
[----:B------:R0:W-:Y:S01]  /*de50*/  @!P1 STS.64 [R159], R92 ;  /* 0x0000005c9f009388 */ /* 0x0001e20000000a00 */
[----:B------:R-:W-:-:S13]  /*de60*/  ISETP.GT.U32.AND P1, PT, R161, 0x3, PT ;  /* 0x00000003a100780c */ /* 0x000fda0003f24070 */
[----:B0-----:R-:W0:Y:S01]  /*de70*/  @!P1 S2R R93, SR_CgaCtaId ;  /* 0x00000000005d9919 */ /* 0x001e220000008800 */
[----:B------:R-:W-:Y:S01]  /*de80*/  @!P1 MOV R92, 0x400 ;  /* 0x00000400005c9802 */ /* 0x000fe20000000f00 */
[----:B------:R-:W-:Y:S01]  /*de90*/  @!P1 IMAD.IADD R94, R94, 0x1, R161 ;  /* 0x000000015e5e9824 */ /* 0x000fe200078e02a1 */
[----:B------:R-:W-:Y:S01]  /*dea0*/  BSSY B0, `(.L_x_26061) ;  /* 0x000004c000007945 */ /* 0x000fe20003800000 */
[----:B------:R-:W-:Y:S01]  /*deb0*/  BAR.SYNC.DEFER_BLOCKING 0x0 ;  /* 0x0000000000007b1d */ /* 0x000fe20000010000 */
[----:B0-----:R-:W-:-:S04]  /*dec0*/  @!P1 LEA R93, R93, R92, 0x18 ;  /* 0x0000005c5d5d9211 */ /* 0x001fc800078ec0ff */
[----:B------:R-:W-:Y:S02]  /*ded0*/  @!P1 LEA R159, R94, R93, 0x3 ;  /* 0x0000005d5e9f9211 */ /* 0x000fe400078e18ff */
[----:B------:R-:W-:Y:S01]  /*dee0*/  CS2R R92, SRZ ;  /* 0x00000000005c7805 */ /* 0x000fe2000001ff00 */
[----:B------:R-:W-:Y:S01]  /*def0*/  IMAD.MOV.U32 R94, RZ, RZ, RZ ;  /* 0x000000ffff5e7224 */ /* 0x000fe200078e00ff */
[----:B------:R-:W-:-:S04]  /*df00*/  @!P1 MOV R94, R150 ;  /* 0x00000096005e9202 */ /* 0x000fc80000000f00 */
[----:B------:R-:W-:Y:S01]  /*df10*/  @!P1 LDS.64 R92, [R159] ;  /* 0x000000009f5c9984 */ /* 0x000fe20000000a00 */
[----:B------:R-:W-:-:S03]  /*df20*/  PLOP3.LUT P1, PT, PT, PT, UP1, 0x40, 0x0 ;  /* 0x000000000000781c */ /* 0x000fc60003f2e818 */
[----:B------:R-:W0:Y:S02]  /*df30*/  SHFL.DOWN PT, R161, R94, 0x2, 0x1f ;  /* 0x08401f005ea17f89 */ /* 0x000e2400000e0000 */
[----:B0-----:R-:W-:Y:S01]  /*df40*/  IMAD.IADD R160, R161, 0x1, R94 ;  /* 0x00000001a1a07824 */ /* 0x001fe200078e025e */
[----:B------:R-:W-:Y:S02]  /*df50*/  I2FP.F32.S32 R166, R161 ;  /* 0x000000a100a67245 */ /* 0x000fe40000201400 */
[----:B------:R-:W-:Y:S02]  /*df60*/  I2FP.F32.S32 R161, R94 ;  /* 0x0000005e00a17245 */ /* 0x000fe40000201400 */
[----:B------:R-:W-:Y:S01]  /*df70*/  I2FP.F32.S32 R162, R160 ;  /* 0x000000a000a27245 */ /* 0x000fe20000201400 */
[----:B------:R-:W-:Y:S03]  /*df80*/  SHFL.DOWN PT, R169, R160, 0x1, 0x1f ;  /* 0x08201f00a0a97f89 */ /* 0x000fe600000e0000 */
[----:B------:R-:W0:Y:S01]  /*df90*/  MUFU.RCP R164, R162 ;  /* 0x000000a200a47308 */ /* 0x000e220000001000 */
[----:B------:R-:W1:Y:S02]  /*dfa0*/  SHFL.DOWN PT, R163, R92, 0x2, 0x1f ;  /* 0x08401f005ca37f89 */ /* 0x000e6400000e0000 */
[----:B-1----:R-:W-:-:S04]  /*dfb0*/  FMUL.FTZ R168, R163, R166 ;  /* 0x000000a6a3a87220 */ /* 0x002fc80000410000 */
[----:B------:R-:W-:Y:S01]  /*dfc0*/  FFMA.FTZ R159, R161, R92, R168 ;  /* 0x0000005ca19f7223 */ /* 0x000fe200000100a8 */
[----:B------:R-:W-:-:S03]  /*dfd0*/  FADD.FTZ R92, -R163, R92 ;  /* 0x0000005ca35c7221 */ /* 0x000fc60000010100 */
[----:B0-----:R-:W-:Y:S01]  /*dfe0*/  FMUL.FTZ R167, R164, R159 ;  /* 0x0000009fa4a77220 */ /* 0x001fe20000410000 */
[----:B------:R-:W-:Y:S01]  /*dff0*/  FMUL.FTZ R92, R92, R92 ;  /* 0x0000005c5c5c7220 */ /* 0x000fe20000410000 */
[-C--:B------:R-:W-:Y:S02]  /*e000*/  IADD3 R159, R160, R169.reuse, RZ ;  /* 0x000000a9a09f7210 */ /* 0x080fe40007ffe0ff */
[----:B------:R-:W-:Y:S01]  /*e010*/  I2FP.F32.S32 R169, R169 ;  /* 0x000000a900a97245 */ /* 0x000fe20000201400 */
[----:B------:R-:W0:Y:S01]  /*e020*/  SHFL.DOWN PT, R94, R167, 0x1, 0x1f ;  /* 0x08201f00a75e7f89 */ /* 0x000e2200000e0000 */
[----:B------:R-:W-:Y:S01]  /*e030*/  FMUL.FTZ R161, R92, R161 ;  /* 0x000000a15ca17220 */ /* 0x000fe20000410000 */
[----:B------:R-:W-:Y:S02]  /*e040*/  I2FP.F32.S32 R159, R159 ;  /* 0x0000009f009f7245 */ /* 0x000fe40000201400 */
[----:B------:R-:W1:Y:S01]  /*e050*/  SHFL.DOWN PT, R92, R93, 0x2, 0x1f ;  /* 0x08401f005d5c7f89 */ /* 0x000e6200000e0000 */
[----:B------:R-:W-:Y:S01]  /*e060*/  FMUL.FTZ R161, R161, R166 ;  /* 0x000000a6a1a17220 */ /* 0x000fe20000410000 */
[----:B------:R1:W2:Y:S01]  /*e070*/  MUFU.RCP R168, R159 ;  /* 0x0000009f00a87308 */ /* 0x0002a20000001000 */
[----:B0-----:R-:W-:Y:S01]  /*e080*/  FMUL.FTZ R171, R94, R169 ;  /* 0x000000a95eab7220 */ /* 0x001fe20000410000 */
[----:B------:R-:W-:Y:S01]  /*e090*/  FADD.FTZ R94, R167, -R94 ;  /* 0x8000005ea75e7221 */ /* 0x000fe20000010000 */
[----:B-1----:R-:W-:-:S02]  /*e0a0*/  FADD.FTZ R159, R92, R93 ;  /* 0x0000005d5c9f7221 */ /* 0x002fc40000010000 */
[----:B------:R-:W-:Y:S02]  /*e0b0*/  FFMA.FTZ R171, R162, R167, R171 ;  /* 0x000000a7a2ab7223 */ /* 0x000fe400000100ab */
[----:B------:R-:W-:Y:S02]  /*e0c0*/  FFMA.FTZ R159, R164, R161, R159 ;  /* 0x000000a1a49f7223 */ /* 0x000fe4000001009f */
[----:B--2---:R-:W-:Y:S01]  /*e0d0*/  FMUL.FTZ R171, R168, R171 ;  /* 0x000000aba8ab7220 */ /* 0x004fe20000410000 */
[----:B------:R-:W-:Y:S02]  /*e0e0*/  FMUL.FTZ R161, R94, R94 ;  /* 0x0000005e5ea17220 */ /* 0x000fe40000410000 */
[----:B------:R-:W0:Y:S02]  /*e0f0*/  SHFL.DOWN PT, R92, R159, 0x1, 0x1f ;  /* 0x08201f009f5c7f89 */ /* 0x000e2400000e0000 */
[----:B------:R-:W-:Y:S02]  /*e100*/  FMUL.FTZ R161, R162, R161 ;  /* 0x000000a1a2a17220 */ /* 0x000fe40000410000 */
[----:B------:R-:W1:Y:S02]  /*e110*/  SHFL.IDX PT, R171, R171, RZ, 0x1f ;  /* 0x00001fffabab7589 */ /* 0x000e6400000e0000 */
[----:B------:R-:W-:Y:S01]  /*e120*/  FMUL.FTZ R169, R161, R169 ;  /* 0x000000a9a1a97220 */ /* 0x000fe20000410000 */
[----:B0-----:R-:W-:Y:S01]  /*e130*/  FADD.FTZ R161, R159, R92 ;  /* 0x0000005c9fa17221 */ /* 0x001fe20000010000 */
[----:B-1----:R-:W-:-:S03]  /*e140*/  FMUL.FTZ R160, R171, R171 ;  /* 0x000000ababa07220 */ /* 0x002fc60000410000 */
[----:B------:R-:W-:Y:S02]  /*e150*/  FFMA.FTZ R161, R168, R169, R161 ;  /* 0x000000a9a8a17223 */ /* 0x000fe400000100a1 */
[----:B------:R-:W-:-:S04]  /*e160*/  FSEL R173, R160, RZ, !P1 ;  /* 0x000000ffa0ad7208 */ /* 0x000fc80004800000 */
[----:B------:R-:W0:Y:S01]  /*e170*/  SHFL.IDX PT, R161, R161, RZ, 0x1f ;  /* 0x00001fffa1a17589 */ /* 0x000e2200000e0000 */
[----:B------:R-:W0:Y:S01]  /*e180*/  LDC R160, c[0x0][0x2d8] ;  /* 0x0000b600ffa07b82 */ /* 0x000e220000000800 */
        /* <DEDUP_REMOVED lines=13> */
[----:B------:R-:W0:Y:S01]  /*e260*/  LDC.64 R160, c[0x0][0x2b8] ;  /* 0x0000ae00ffa07b82 */ /* 0x000e220000000a00 */
        /* <DEDUP_REMOVED lines=15> */
.L_x_26062:
[----:B------:R-:W-:Y:S05]  /*e360*/  BSYNC B0 ;  /* 0x0000000000007941 */ /* 0x000fea0003800000 */
.L_x_26061:
[----:B------:R-:W-:Y:S01]  /*e370*/  ISETP.NE.AND P1, PT, R151, RZ, PT ;  /* 0x000000ff9700720c */ /* 0x000fe20003f25270 */
[----:B------:R-:W-:-:S12]  /*e380*/  BSSY B0, `(.L_x_26063) ;  /* 0x0000012000007945 */ /* 0x000fd80003800000 */
[----:B------:R-:W-:Y:S05]  /*e390*/  @!P1 BRA `(.L_x_26064) ;  /* 0x0000000000409947 */ /* 0x000fea0003800000 */
[----:B0-----:R-:W0:Y:S01]  /*e3a0*/  LDC.64 R160, c[0x0][0x2b8] ;  /* 0x0000ae00ffa07b82 */ /* 0x001e220000000a00 */
        /* <DEDUP_REMOVED lines=15> */
.L_x_26064:
[----:B------:R-:W-:Y:S05]  /*e4a0*/  BSYNC B0 ;  /* 0x0000000000007941 */ /* 0x000fea0003800000 */
.L_x_26063:
[----:B------:R-:W-:Y:S01]  /*e4b0*/  ISETP.NE.AND P1, PT, R152, RZ, PT ;  /* 0x000000ff9800720c */ /* 0x000fe20003f25270 */
[----:B------:R-:W-:-:S12]  /*e4c0*/  BSSY B0, `(.L_x_26065) ;  /* 0x0000012000007945 */ /* 0x000fd80003800000 */
[----:B------:R-:W-:Y:S05]  /*e4d0*/  @!P1 BRA `(.L_x_26066) ;  /* 0x0000000000409947 */ /* 0x000fea0003800000 */
[----:B0-2---:R-:W0:Y:S01]  /*e4e0*/  LDC.64 R160, c[0x0][0x2b8] ;  /* 0x0000ae00ffa07b82 */ /* 0x005e220000000a00 */
        /* <DEDUP_REMOVED lines=15> */
.L_x_26066:
[----:B------:R-:W-:Y:S05]  /*e5e0*/  BSYNC B0 ;  /* 0x0000000000007941 */ /* 0x000fea0003800000 */
.L_x_26065:
[----:B------:R-:W-:Y:S01]  /*e5f0*/  ISETP.NE.AND P1, PT, R153, RZ, PT ;  /* 0x000000ff9900720c */ /* 0x000fe20003f25270 */
[----:B------:R-:W-:-:S12]  /*e600*/  BSSY B0, `(.L_x_26067) ;  /* 0x0000012000007945 */ /* 0x000fd80003800000 */
[----:B------:R-:W-:Y:S05]  /*e610*/  @!P1 BRA `(.L_x_26068) ;  /* 0x0000000000409947 */ /* 0x000fea0003800000 */
[----:B0-23--:R-:W0:Y:S01]  /*e620*/  LDC.64 R160, c[0x0][0x2b8] ;  /* 0x0000ae00ffa07b82 */ /* 0x00de220000000a00 */
        /* <DEDUP_REMOVED lines=15> */
.L_x_26068:
[----:B------:R-:W-:Y:S05]  /*e720*/  BSYNC B0 ;  /* 0x0000000000007941 */ /* 0x000fea0003800000 */
.L_x_26067:
[----:B------:R-:W-:Y:S01]  /*e730*/  ISETP.NE.AND P1, PT, R154, RZ, PT ;  /* 0x000000ff9a00720c */ /* 0x000fe20003f25270 */
[----:B------:R-:W-:-:S12]  /*e740*/  BSSY B0, `(.L_x_26069) ;  /* 0x0000012000007945 */ /* 0x000fd80003800000 */
[----:B------:R-:W-:Y:S05]  /*e750*/  @!P1 BRA `(.L_x_26070) ;  /* 0x0000000000409947 */ /* 0x000fea0003800000 */
[----:B0-234-:R-:W0:Y:S01]  /*e760*/  LDC.64 R160, c[0x0][0x2b8] ;  /* 0x0000ae00ffa07b82 */ /* 0x01de220000000a00 */
        /* <DEDUP_REMOVED lines=15> */
.L_x_26070:
[----:B------:R-:W-:Y:S05]  /*e860*/  BSYNC B0 ;  /* 0x0000000000007941 */ /* 0x000fea0003800000 */
.L_x_26069:
        /* <DEDUP_REMOVED lines=19> */
.L_x_26072:
[----:B------:R-:W-:Y:S05]  /*e9a0*/  BSYNC B0 ;  /* 0x0000000000007941 */ /* 0x000fea0003800000 */
.L_x_26071:
        /* <DEDUP_REMOVED lines=19> */
.L_x_26074:
[----:B------:R-:W-:Y:S05]  /*eae0*/  BSYNC B0 ;  /* 0x0000000000007941 */ /* 0x000fea0003800000 */
.L_x_26073:
        /* <DEDUP_REMOVED lines=18> */
.L_x_26076:
[----:B------:R-:W-:Y:S05]  /*ec10*/  BSYNC B0 ;  /* 0x0000000000007941 */ /* 0x000fea0003800000 */
.L_x_26075:
[----:B------:R-:W-:Y:S02]  /*ec20*/  ISETP.NE.AND P1, PT, R165, RZ, PT ;  /* 0x000000ffa500720c */ /* 0x000fe40003f25270 */
[----:B------:R-:W-:Y:S02]  /*ec30*/  IADD3 R6, R6, UR34, RZ ;  /* 0x0000002206067c10 */ /* 0x000fe4000fffe0ff */
[----:B01----:R-:W-:Y:S02]  /*ec40*/  SEL R159, RZ, 0x1, P1 ;  /* 0x00000001ff9f7807 */ /* 0x003fe40000800000 */
[----:B------:R-:W-:-:S13]  /*ec50*/  ISETP.GE.AND P1, PT, R6, UR35, PT ;  /* 0x0000002306007c0c */ /* 0x000fda000bf26270 */
[----:B------:R-:W-:Y:S05]  /*ec60*/  @!P1 BRA `(.L_x_26077) ;  /* 0xffffff3000149947 */ /* 0x000fea000383ffff */
[----:B------:R-:W-:Y:S05]  /*ec70*/  EXIT ;  /* 0x000000000000794d */ /* 0x000fea0003800000 */
.L_x_26060:
        /* <DEDUP_REMOVED lines=9> */
.L_x_26078:
[----:B------:R-:W-:Y:S02]  /*ed10*/  IMAD.MOV.U32 R168, RZ, RZ, 0x2 ;  /* 0x00000002ffa87424 */ /* 0x000fe400078e00ff */
[----:B------:R-:W-:-:S04]  /*ed20*/  IMAD.MOV.U32 R92, RZ, RZ, R163 ;  /* 0x000000ffff5c7224 */ /* 0x000fc800078e00a3 */
[----:B------:R-:W-:-:S05]  /*ed30*/  FADD.FTZ R159, R93, R92 ;  /* 0x0000005c5d9f7221 */ /* 0x000fca0000010000 */
[----:B------:R-:W-:-:S07]  /*ed40*/  MOV R167, R159 ;  /* 0x0000009f00a77202 */ /* 0x000fce0000000f00 */
[----:B------:R-:W-:Y:S05]  /*ed50*/  WARPSYNC.COLLECTIVE R166, `(.L_x_26079) ;  /* 0x00000000a6087348 */ /* 0x000fea0003c00000 */
[----:B------:R0:W1:Y:S02]  /*ed60*/  SHFL.BFLY P6, R163, R167, R168, R169 ;  /* 0x0c0000a8a7a37389 */ /* 0x00006400000c00a9 */
[----:B01----:R-:W-:Y:S01]  /*ed70*/  ENDCOLLECTIVE ;  /* 0x000000000000791b */ /* 0x003fe20003800000 */
.L_x_26079:
[----:B------:R-:W-:Y:S01]  /*ed80*/  HFMA2.MMA R168, -RZ, RZ, 0, 2.384185791015625e-07 ;  /* 0x00000004ffa87435 */ /* 0x000fe200000001ff */
[----:B------:R-:W-:-:S05]  /*ed90*/  MOV R92, R163 ;  /* 0x000000a3005c7202 */ /* 0x000fca0000000f00 */
[----:B------:R-:W-:-:S04]  /*eda0*/  FADD.FTZ R160, R159, R92 ;  /* 0x0000005c9fa07221 */ /* 0x000fc80000010000 */
[----:B------:R-:W-:-:S07]  /*edb0*/  IMAD.MOV.U32 R167, RZ, RZ, R160 ;  /* 0x000000ffffa77224 */ /* 0x000fce00078e00a0 */
[----:B------:R-:W-:Y:S05]  /*edc0*/  WARPSYNC.COLLECTIVE R166, `(.L_x_26080) ;  /* 0x00000000a6087348 */ /* 0x000fea0003c00000 */
[----:B------:R0:W1:Y:S02]  /*edd0*/  SHFL.BFLY P6, R163, R167, R168, R169 ;  /* 0x0c0000a8a7a37389 */ /* 0x00006400000c00a9 */
[----:B01----:R-:W-:Y:S01]  /*ede0*/  ENDCOLLECTIVE ;  /* 0x000000000000791b */ /* 0x003fe20003800000 */
.L_x_26080:
[----:B------:R-:W-:Y:S02]  /*edf0*/  IMAD.MOV.U32 R168, RZ, RZ, 0x8 ;  /* 0x00000008ffa87424 */ /* 0x000fe400078e00ff */
[----:B------:R-:W-:-:S04]  /*ee00*/  IMAD.MOV.U32 R161, RZ, RZ, R163 ;  /* 0x000000ffffa17224 */ /* 0x000fc800078e00a3 */
[----:B------:R-:W-:-:S05]  /*ee10*/  FADD.FTZ R161, R160, R161 ;  /* 0x000000a1a0a17221 */ /* 0x000fca0000010000 */
[----:B------:R-:W-:-:S07]  /*ee20*/  MOV R167, R161 ;  /* 0x000000a100a77202 */ /* 0x000fce0000000f00 */
[----:B------:R-:W-:Y:S05]  /*ee30*/  WARPSYNC.COLLECTIVE R166, `(.L_x_26081) ;  /* 0x00000000a6087348 */ /* 0x000fea0003c00000 */
[----:B------:R0:W1:Y:S02]  /*ee40*/  SHFL.BFLY P6, R163, R167, R168, R169 ;  /* 0x0c0000a8a7a37389 */ /* 0x00006400000c00a9 */
[----:B01----:R-:W-:Y:S01]  /*ee50*/  ENDCOLLECTIVE ;  /* 0x000000000000791b */ /* 0x003fe20003800000 */
.L_x_26081:
[----:B------:R-:W-:Y:S01]  /*ee60*/  HFMA2.MMA R168, -RZ, RZ, 0, 9.5367431640625e-07 ;  /* 0x00000010ffa87435 */ /* 0x000fe200000001ff */
[----:B------:R-:W-:-:S05]  /*ee70*/  MOV R92, R163 ;  /* 0x000000a3005c7202 */ /* 0x000fca0000000f00 */
[----:B------:R-:W-:-:S04]  /*ee80*/  FADD.FTZ R162, R161, R92 ;  /* 0x0000005ca1a27221 */ /* 0x000fc80000010000 */
[----:B------:R-:W-:-:S07]  /*ee90*/  IMAD.MOV.U32 R167, RZ, RZ, R162 ;  /* 0x000000ffffa77224 */ /* 0x000fce00078e00a2 */
[----:B------:R-:W-:Y:S05]  /*eea0*/  WARPSYNC.COLLECTIVE R166, `(.L_x_26082) ;  /* 0x00000000a6087348 */ /* 0x000fea0003c00000 */
[----:B------:R0:W1:Y:S02]  /*eeb0*/  SHFL.BFLY P6, R163, R167, R168, R169 ;  /* 0x0c0000a8a7a37389 */ /* 0x00006400000c00a9 */
[----:B01----:R-:W-:Y:S01]  /*eec0*/  ENDCOLLECTIVE ;  /* 0x000000000000791b */ /* 0x003fe20003800000 */
.L_x_26082:
[----:B------:R-:W-:Y:S01]  /*eed0*/  MOV R168, 0x1 ;  /* 0x0000000100a87802 */ /* 0x000fe20000000f00 */
        /* <DEDUP_REMOVED lines=73> */
.L_x_26083:
[----:B------:R-:W-:Y:S02]  /*f370*/  IMAD.MOV.U32 R168, RZ, RZ, 0x2 ;  /* 0x00000002ffa87424 */ /* 0x000fe400078e00ff */
[----:B------:R-:W-:-:S04]  /*f380*/  IMAD.MOV.U32 R160, RZ, RZ, R163 ;  /* 0x000000ffffa07224 */ /* 0x000fc800078e00a3 */
[----:B------:R-:W-:-:S05]  /*f390*/  FADD.FTZ R160, R93, R160 ;  /* 0x000000a05da07221 */ /* 0x000fca0000010000 */
[----:B------:R-:W-:-:S07]  /*f3a0*/  MOV R167, R160 ;  /* 0x000000a000a77202 */ /* 0x000fce0000000f00 */
[----:B------:R-:W-:Y:S05]  /*f3b0*/  WARPSYNC.COLLECTIVE R166, `(.L_x_26084) ;  /* 0x00000000a6087348 */ /* 0x000fea0003c00000 */
[----:B------:R0:W1:Y:S02]  /*f3c0*/  SHFL.BFLY P6, R163, R167, R168, R169 ;  /* 0x0c0000a8a7a37389 */ /* 0x00006400000c00a9 */
[----:B01----:R-:W-:Y:S01]  /*f3d0*/  ENDCOLLECTIVE ;  /* 0x000000000000791b */ /* 0x003fe20003800000 */
.L_x_26084:
[----:B------:R-:W-:Y:S01]  /*f3e0*/  HFMA2.MMA R168, -RZ, RZ, 0, 2.384185791015625e-07 ;  /* 0x00000004ffa87435 */ /* 0x000fe200000001ff */
[----:B------:R-:W-:-:S05]  /*f3f0*/  MOV R159, R163 ;  /* 0x000000a3009f7202 */ /* 0x000fca0000000f00 */
[----:B------:R-:W-:-:S04]  /*f400*/  FADD.FTZ R159, R160, R159 ;  /* 0x0000009fa09f7221 */ /* 0x000fc80000010000 */
[----:B------:R-:W-:-:S07]  /*f410*/  IMAD.MOV.U32 R167, RZ, RZ, R159 ;  /* 0x000000ffffa77224 */ /* 0x000fce00078e009f */
[----:B------:R-:W-:Y:S05]  /*f420*/  WARPSYNC.COLLECTIVE R166, `(.L_x_26085) ;  /* 0x00000000a6087348 */ /* 0x000fea0003c00000 */
[----:B------:R0:W1:Y:S02]  /*f430*/  SHFL.BFLY P6, R163, R167, R168, R169 ;  /* 0x0c0000a8a7a37389 */ /* 0x00006400000c00a9 */
[----:B01----:R-:W-:Y:S01]  /*f440*/  ENDCOLLECTIVE ;  /* 0x000000000000791b */ /* 0x003fe20003800000 */
.L_x_26085:
[----:B------:R-:W-:Y:S02]  /*f450*/  IMAD.MOV.U32 R168, RZ, RZ, 0x8 ;  /* 0x00000008ffa87424 */ /* 0x000fe400078e00ff */
[----:B------:R-:W-:-:S04]  /*f460*/  IMAD.MOV.U32 R162, RZ, RZ, R163 ;  /* 0x000000ffffa27224 */ /* 0x000fc800078e00a3 */
[----:B------:R-:W-:-:S05]  /*f470*/  FADD.FTZ R162, R159, R162 ;  /* 0x000000a29fa27221 */ /* 0x000fca0000010000 */
[----:B------:R-:W-:-:S07]  /*f480*/  MOV R167, R162 ;  /* 0x000000a200a77202 */ /* 0x000fce0000000f00 */
[----:B------:R-:W-:Y:S05]  /*f490*/  WARPSYNC.COLLECTIVE R166, `(.L_x_26086) ;  /* 0x00000000a6087348 */ /* 0x000fea0003c00000 */
[----:B------:R0:W1:Y:S02]  /*f4a0*/  SHFL.BFLY P6, R163, R167, R168, R169 ;  /* 0x0c0000a8a7a37389 */ /* 0x00006400000c00a9 */
[----:B01----:R-:W-:Y:S01]  /*f4b0*/  ENDCOLLECTIVE ;  /* 0x000000000000791b */ /* 0x003fe20003800000 */
.L_x_26086:
[----:B------:R-:W-:Y:S01]  /*f4c0*/  HFMA2.MMA R168, -RZ, RZ, 0, 9.5367431640625e-07 ;  /* 0x00000010ffa87435 */ /* 0x000fe200000001ff */
[----:B------:R-:W-:-:S05]  /*f4d0*/  MOV R161, R163 ;  /* 0x000000a300a17202 */ /* 0x000fca0000000f00 */
[----:B------:R-:W-:-:S04]  /*f4e0*/  FADD.FTZ R161, R162, R161 ;  /* 0x000000a1a2a17221 */ /* 0x000fc80000010000 */
[----:B------:R-:W-:-:S07]  /*f4f0*/  IMAD.MOV.U32 R167, RZ, RZ, R161 ;  /* 0x000000ffffa77224 */ /* 0x000fce00078e00a1 */
[----:B------:R-:W-:Y:S05]  /*f500*/  WARPSYNC.COLLECTIVE R166, `(.L_x_26087) ;  /* 0x00000000a6087348 */ /* 0x000fea0003c00000 */
[----:B------:R0:W1:Y:S02]  /*f510*/  SHFL.BFLY P6, R163, R167, R168, R169 ;  /* 0x0c0000a8a7a37389 */ /* 0x00006400000c00a9 */
[----:B01----:R-:W-:Y:S01]  /*f520*/  ENDCOLLECTIVE ;  /* 0x000000000000791b */ /* 0x003fe20003800000 */
.L_x_26087:
[----:B------:R-:W-:Y:S01]  /*f530*/  IMAD.MOV.U32 R164, RZ, RZ, R163 ;  /* 0x000000ffffa47224 */ /* 0x000fe200078e00a3 */
[----:B------:R-:W-:Y:S06]  /*f540*/  BRA `(.L_x_26088) ;  /* 0xffffffe800187947 */ /* 0x000fec000383ffff */
.L_x_26089:
        /* <DEDUP_REMOVED lines=11> */
.L_x_30324:


//--------------------- .text._ZN10layer_norm13ln_fwd_kernelINS_13Kernel_traitsI6__halfffffjLj4096ELj1ELj1ELj4ELj16ENS_18Kernel_traits_baseILj4096ES2_ffffjLj128EEEEELb1ELb1ELb0ELb1EEEvNS_9FwdParamsE --------------------------
	.section	.text._ZN10layer_norm13ln_fwd_kernelINS_13Kernel_traitsI6__halfffffjLj4096ELj1ELj1ELj4ELj16ENS_18Kernel_traits_baseILj4096ES2_ffffjLj128EEEEELb1ELb1ELb0ELb1EEEvNS_9FwdParamsE,"ax",@progbits
	.align	128
        .global         _ZN10layer_norm13ln_fwd_kernelINS_13Kernel_traitsI6__halfffffjLj4096ELj1ELj1ELj4ELj16ENS_18Kernel_traits_baseILj4096ES2_ffffjLj128EEEEELb1ELb1ELb0ELb1EEEvNS_9FwdParamsE
        .type           _ZN10layer_norm13ln_fwd_kernelINS_13Kernel_traitsI6__halfffffjLj4096ELj1ELj1ELj4ELj16ENS_18Kernel_traits_baseILj4096ES2_ffffjLj128EEEEELb1ELb1ELb0ELb1EEEvNS_9FwdParamsE,@function
        .size           _ZN10layer_norm13ln_fwd_kernelINS_13Kernel_traitsI6__halfffffjLj4096ELj1ELj1ELj4ELj16ENS_18Kernel_traits_baseILj4096ES2_ffffjLj128EEEEELb1ELb1ELb0ELb1EEEvNS_9FwdParamsE,(.L_x_30325 - _ZN10layer_norm13ln_fwd_kernelINS_13Kernel_traitsI6__halfffffjLj4096ELj1ELj1ELj4ELj16ENS_18Kernel_traits_baseILj4096ES2_ffffjLj128EEEEELb1ELb1ELb0ELb1EEEvNS_9FwdParamsE)
        .other          _ZN10layer_norm13ln_fwd_kernelINS_13Kernel_traitsI6__halfffffjLj4096ELj1ELj1ELj4ELj16ENS_18Kernel_traits_baseILj4096ES2_ffffjLj128EEEEELb1ELb1ELb0ELb1EEEvNS_9FwdParamsE,@"STO_CUDA_ENTRY STV_DEFAULT"
_ZN10layer_norm13ln_fwd_kernelINS_13Kernel_traitsI6__halfffffjLj4096ELj1ELj1ELj4ELj16ENS_18Kernel_traits_baseILj4096ES2_ffffjLj128EEEEELb1ELb1ELb0ELb1EEEvNS_9FwdParamsE:
.text._ZN10layer_norm13ln_fwd_kernelINS_13Kernel_traitsI6__halfffffjLj4096ELj1ELj1ELj4ELj16ENS_18Kernel_traits_baseILj4096ES2_ffffjLj128EEEEELb1ELb1ELb0ELb1EEEvNS_9FwdParamsE:
        /* <DEDUP_REMOVED lines=46> */
[----:B------:R-:W-:Y:S01]  /*02e0*/  ISETP.NE.U32.AND P0, PT, RZ, UR10, PT ;  /* 0x0000000aff007c0c */ /* 0x000fe2000bf05070 */
[----:B------:R-:W-:-:S04]  /*02f0*/  IMAD.WIDE.U32 R6, R7, -0x2daee0ad, RZ ;  /* 0xd2511f5307067825 */ /* 0x000fc800078e00ff */
[----:B------:R-:W-:Y:S01]  /*0300*/  IMAD.WIDE.U32 R8, R8, -0x326172a9, RZ ;  /* 0xcd9e8d5708087825 */ /* 0x000fe200078e00ff */
[----:B------:R-:W-:Y:S02]  /*0310*/  ISETP.NE.AND.EX P0, PT, RZ, UR11, PT, P0 ;  /* 0x0000000bff007c0c */ /* 0x000fe4000bf05300 */
[----:B------:R-:W-:Y:S02]  /*0320*/  LOP3.LUT R10, R7, UR19, R2, 0x96, !PT ;  /* 0x00000013070a7c12 */ /* 0x000fe4000f8e9602 */
[----:B------:R-:W-:Y:S02]  /*0330*/  LOP3.LUT R2, R9, UR18, R4, 0x96, !PT ;  /* 0x0000001209027c12 */ /* 0x000fe4000f8e9604 */
[----:B------:R-:W-:-:S04]  /*0340*/  IADD3 R4, P1, R0, UR10, RZ ;  /* 0x0000000a00047c10 */ /* 0x000fc8000ff3e0ff */
[----:B------:R-:W-:Y:S01]  /*0350*/  IADD3.X R5, RZ, UR11, RZ, P1, !PT ;  /* 0x0000000bff057c10 */ /* 0x000fe20008ffe4ff */
[----:B------:R-:W-:Y:S01]  /*0360*/  UIADD3 UR20, UR6, 0x78dde6e4, URZ ;  /* 0x78dde6e406147890 */ /* 0x000fe2000fffe03f */
[----:B------:R-:W-:Y:S01]  /*0370*/  IMAD.WIDE.U32 R10, R10, -0x326172a9, RZ ;  /* 0xcd9e8d570a0a7825 */ /* 0x000fe200078e00ff */
[----:B------:R-:W-:Y:S02]  /*0380*/  UIADD3 UR21, UR7, -0x126145ec, URZ ;  /* 0xed9eba1407157890 */ /* 0x000fe4000fffe03f */
[----:B------:R0:W5:Y:S01]  /*0390*/  @P0 LDG.E.64 R42, desc[UR4][R4.64] ;  /* 0x00000004042a0981 */ /* 0x000162000c1e1b00 */
[----:B------:R-:W-:Y:S01]  /*03a0*/  IMAD.WIDE.U32 R2, R2, -0x2daee0ad, RZ ;  /* 0xd2511f5302027825 */ /* 0x000fe200078e00ff */
[----:B------:R-:W-:Y:S02]  /*03b0*/  UIADD3 UR23, UR7, -0x56f99767, URZ ;  /* 0xa906689907177890 */ /* 0x000fe4000fffe03f */
[----:B------:R0:W5:Y:S01]  /*03c0*/  @P0 LDG.E.64 R40, desc[UR4][R4.64+0x400] ;  /* 0x0004000404280981 */ /* 0x000162000c1e1b00 */
[----:B------:R-:W-:-:S02]  /*03d0*/  UIADD3 UR22, UR6, 0x1715609d, URZ ;  /* 0x1715609d06167890 */ /* 0x000fc4000fffe03f */
[----:B------:R-:W-:Y:S01]  /*03e0*/  UIADD3 UR24, UR6, -0x4ab325aa, URZ ;  /* 0xb54cda5606187890 */ /* 0x000fe2000fffe03f */
[----:B------:R0:W5:Y:S01]  /*03f0*/  @P0 LDG.E.64 R38, desc[UR4][R4.64+0x800] ;  /* 0x0008000404260981 */ /* 0x000162000c1e1b00 */
[----:B------:R-:W-:Y:S01]  /*0400*/  UIADD3 UR25, UR7, 0x646e171e, URZ ;  /* 0x646e171e07197890 */ /* 0x000fe2000fffe03f */
[----:B------:R-:W-:Y:S02]  /*0410*/  ULDC.64 UR10, c[0x0][0x260] ;  /* 0x00009800000a7ab9 */ /* 0x000fe40000000a00 */
[----:B------:R0:W5:Y:S04]  /*0420*/  @P0 LDG.E.64 R36, desc[UR4][R4.64+0xc00] ;  /* 0x000c000404240981 */ /* 0x000168000c1e1b00 */
[----:B------:R0:W5:Y:S04]  /*0430*/  @P0 LDG.E.64 R34, desc[UR4][R4.64+0x1000] ;  /* 0x0010000404220981 */ /* 0x000168000c1e1b00 */
[----:B------:R0:W5:Y:S04]  /*0440*/  @P0 LDG.E.64 R14, desc[UR4][R4.64+0x1400] ;  /* 0x00140004040e0981 */ /* 0x000168000c1e1b00 */
[----:B------:R0:W5:Y:S04]  /*0450*/  @P0 LDG.E.64 R16, desc[UR4][R4.64+0x1800] ;  /* 0x0018000404100981 */ /* 0x000168000c1e1b00 */
[----:B------:R0:W5:Y:S01]  /*0460*/  @P0 LDG.E.64 R18, desc[UR4][R4.64+0x1c00] ;  /* 0x001c000404120981 */ /* 0x000162000c1e1b00 */
[----:B------:R-:W-:-:S02]  /*0470*/  LOP3.LUT R7, R11, UR20, R8, 0x96, !PT ;  /* 0x000000140b077c12 */ /* 0x000fc4000f8e9608 */
        /* <DEDUP_REMOVED lines=9> */
[----:B------:R-:W-:Y:S01]  /*0510*/  UIADD3 UR26, UR6, 0x5384540f, URZ ;  /* 0x5384540f061a7890 */ /* 0x000fe2000fffe03f */
[----:B------:R-:W-:Y:S02]  /*0520*/  IADD3 R2, P1, R0, UR10, RZ ;  /* 0x0000000a00027c10 */ /* 0x000fe4000ff3e0ff */
[----:B------:R-:W-:Y:S01]  /*0530*/  LEA.HI R143, R144, UR8, RZ, 0x19 ;  /* 0x00000008908f7c11 */ /* 0x000fe2000f8fc8ff */
[----:B------:R-:W-:Y:S01]  /*0540*/  IMAD.WIDE.U32 R8, R8, -0x326172a9, RZ ;  /* 0xcd9e8d5708087825 */ /* 0x000fe200078e00ff */
[----:B------:R-:W-:Y:S01]  /*0550*/  UIADD3 UR27, UR7, 0x1fd5c5a3, URZ ;  /* 0x1fd5c5a3071b7890 */ /* 0x000fe2000fffe03f */
[----:B------:R-:W-:Y:S01]  /*0560*/  IADD3.X R3, RZ, UR11, RZ, P1, !PT ;  /* 0x0000000bff037c10 */ /* 0x000fe20008ffe4ff */
[----:B------:R-:W-:Y:S01]  /*0570*/  ULDC.64 UR10, c[0x0][0x278] ;  /* 0x00009e00000a7ab9 */ /* 0x000fe20000000a00 */
[----:B------:R-:W-:Y:S01]  /*0580*/  IMAD.WIDE.U32 R68, R68, -0x2daee0ad, RZ ;  /* 0xd2511f5344447825 */ /* 0x000fe200078e00ff */
[----:B------:R-:W-:-:S02]  /*0590*/  ISETP.GE.AND P1, PT, R143, UR9, PT ;  /* 0x000000098f007c0c */ /* 0x000fc4000bf26270 */
[----:B------:R-:W-:Y:S02]  /*05a0*/  LOP3.LUT R12, R9, UR26, R12, 0x96, !PT ;  /* 0x0000001a090c7c12 */ /* 0x000fe4000f8e960c */
[----:B------:R-:W-:Y:S01]  /*05b0*/  LOP3.LUT R144, R144, 0x7f, RZ, 0xc0, !PT ;  /* 0x0000007f90907812 */ /* 0x000fe200078ec0ff */
[----:B------:R-:W-:Y:S01]  /*05c0*/  UIADD3 UR29, UR7, -0x24c28bd8, URZ ;  /* 0xdb3d7428071d7890 */ /* 0x000fe2000fffe03f */
[----:B------:R-:W-:Y:S01]  /*05d0*/  LOP3.LUT R0, R69, UR27, R10, 0x96, !PT ;  /* 0x0000001b45007c12 */ /* 0x000fe2000f8e960a */
[----:B------:R-:W-:Y:S01]  /*05e0*/  IMAD.HI.U32 R7, R12, -0x2daee0ad, RZ ;  /* 0xd2511f530c077827 */ /* 0x000fe200078e00ff */
[----:B------:R-:W-:Y:S01]  /*05f0*/  LEA R6, P2, R144, UR10, 0x3 ;  /* 0x0000000a90067c11 */ /* 0x000fe2000f8418ff */
[----:B------:R-:W-:Y:S02]  /*0600*/  UIADD3 UR28, UR6, -0xe443238, URZ ;  /* 0xf1bbcdc8061c7890 */ /* 0x000fe4000fffe03f */
        /* <DEDUP_REMOVED lines=30> */
[----:B------:R-:W-:Y:S01]  /*07f0*/  IMAD R0, R0, -0x326172a9, RZ ;  /* 0xcd9e8d5700007824 */ /* 0x000fe200078e02ff */
[----:B------:R-:W-:Y:S01]  /*0800*/  UIADD3 UR31, UR7, -0x695add53, URZ ;  /* 0x96a522ad071f7890 */ /* 0x000fe2000fffe03f */
[----:B------:R-:W-:Y:S01]  /*0810*/  IMAD.HI.U32 R5, R68, -0x326172a9, RZ ;  /* 0xcd9e8d5744057827 */ /* 0x000fe200078e00ff */
[----:B------:R-:W-:Y:S01]  /*0820*/  SHF.R.U64 R81, R14, 0x10, R15 ;  /* 0x000000100e517819 */ /* 0x000fe2000000120f */
[----:B------:R-:W-:Y:S01]  /*0830*/  ULDC.64 UR8, c[0x0][0x270] ;  /* 0x00009c0000087ab9 */ /* 0x000fe20000000a00 */
[--C-:B------:R-:W-:Y:S01]  /*0840*/  SHF.R.U64 R71, R42, 0x10, R43.reuse ;  /* 0x000000102a477819 */ /* 0x100fe2000000122b */
[----:B0-----:R-:W-:Y:S01]  /*0850*/  IMAD R2, R12, -0x2daee0ad, RZ ;  /* 0xd2511f530c027824 */ /* 0x001fe200078e02ff */
[----:B------:R-:W-:Y:S01]  /*0860*/  SHF.R.U32.HI R72, RZ, 0x10, R43 ;  /* 0x00000010ff487819 */ /* 0x000fe2000001162b */
[----:B------:R-:W-:Y:S01]  /*0870*/  IMAD.HI.U32 R3, R69, -0x2daee0ad, RZ ;  /* 0xd2511f5345037827 */ /* 0x000fe200078e00ff */
[--C-:B------:R-:W-:Y:S01]  /*0880*/  SHF.R.U64 R73, R40, 0x10, R41.reuse ;  /* 0x0000001028497819 */ /* 0x100fe20000001229 */
[----:B------:R-:W-:Y:S01]  /*0890*/  HFMA2.MMA R100, -RZ, RZ, 0, 5.9604644775390625e-08 ;  /* 0x00000001ff647435 */ /* 0x000fe200000001ff */
[----:B------:R-:W-:Y:S01]  /*08a0*/  SHF.R.U32.HI R74, RZ, 0x10, R41 ;  /* 0x00000010ff4a7819 */ /* 0x000fe20000011629 */
[----:B------:R-:W-:Y:S01]  /*08b0*/  HADD2.F32 R13, -RZ, R14.H0_H0 ;  /* 0x2000000eff0d7230 */ /* 0x000fe20000004100 */
[--C-:B------:R-:W-:Y:S01]  /*08c0*/  SHF.R.U64 R75, R38, 0x10, R39.reuse ;  /* 0x00000010264b7819 */ /* 0x100fe20000001227 */
[----:B------:R-:W-:Y:S01]  /*08d0*/  HADD2.F32 R14, -RZ, R15.H0_H0 ;  /* 0x2000000fff0e7230 */ /* 0x000fe20000004100 */
[----:B------:R-:W-:Y:S01]  /*08e0*/  SHF.R.U32.HI R76, RZ, 0x10, R39 ;  /* 0x00000010ff4c7819 */ /* 0x000fe20000011627 */
[----:B------:R-:W-:Y:S01]  /*08f0*/  ULDC UR10, c[0x0][0x218] ;  /* 0x00008600000a7ab9 */ /* 0x000fe20000000800 */
[--C-:B------:R-:W-:Y:S01]  /*0900*/  SHF.R.U64 R77, R36, 0x10, R37.reuse ;  /* 0x00000010244d7819 */ /* 0x100fe20000001225 */
[----:B------:R-:W-:Y:S01]  /*0910*/  ULDC UR11, c[0x0][0x290] ;  /* 0x0000a400000b7ab9 */ /* 0x000fe20000000800 */
[----:B------:R-:W-:Y:S01]  /*0920*/  SHF.R.U32.HI R78, RZ, 0x10, R37 ;  /* 0x00000010ff4e7819 */ /* 0x000fe20000011625 */
[----:B------:R-:W-:Y:S01]  /*0930*/  ULDC.64 UR12, c[0x0][0x210] ;  /* 0x00008400000c7ab9 */ /* 0x000fe20000000a00 */
[----:B------:R-:W-:-:S02]  /*0940*/  SHF.R.U64 R79, R34, 0x10, R35 ;  /* 0x00000010224f7819 */ /* 0x000fc40000001223 */
[----:B------:R-:W-:Y:S02]  /*0950*/  SHF.R.U32.HI R80, RZ, 0x10, R35 ;  /* 0x00000010ff507819 */ /* 0x000fe40000011623 */
[----:B------:R-:W-:Y:S01]  /*0960*/  SHF.R.U32.HI R82, RZ, 0x10, R15 ;  /* 0x00000010ff527819 */ /* 0x000fe2000001160f */
[----:B------:R-:W-:Y:S01]  /*0970*/  HADD2.F32 R15, -RZ, R16.H0_H0 ;  /* 0x20000010ff0f7230 */ /* 0x000fe20000004100 */
[--C-:B------:R-:W-:Y:S02]  /*0980*/  SHF.R.U64 R83, R16, 0x10, R17.reuse ;  /* 0x0000001010537819 */ /* 0x100fe40000001211 */
[----:B------:R-:W-:Y:S02]  /*0990*/  SHF.R.U32.HI R84, RZ, 0x10, R17 ;  /* 0x00000010ff547819 */ /* 0x000fe40000011611 */
[--C-:B------:R-:W-:Y:S02]  /*09a0*/  SHF.R.U64 R85, R18, 0x10, R19.reuse ;  /* 0x0000001012557819 */ /* 0x100fe40000001213 */
[----:B------:R-:W-:Y:S01]  /*09b0*/  SHF.R.U32.HI R86, RZ, 0x10, R19 ;  /* 0x00000010ff567819 */ /* 0x000fe20000011613 */
[----:B------:R-:W-:Y:S01]  /*09c0*/  HADD2.F32 R16, -RZ, R17.H0_H0 ;  /* 0x20000011ff107230 */ /* 0x000fe20000004100 */
[----:B------:R-:W-:Y:S01]  /*09d0*/  LOP3.LUT R0, R5, UR30, R0, 0x96, !PT ;  /* 0x0000001e05007c12 */ /* 0x000fe2000f8e9600 */
[----:B------:R-:W-:Y:S01]  /*09e0*/  HADD2.F32 R17, -RZ, R18.H0_H0 ;  /* 0x20000012ff117230 */ /* 0x000fe20000004100 */
[----:B------:R-:W-:Y:S01]  /*09f0*/  LOP3.LUT R2, R3, UR31, R2, 0x96, !PT ;  /* 0x0000001f03027c12 */ /* 0x000fe2000f8e9602 */
[----:B------:R-:W-:Y:S01]  /*0a00*/  UISETP.NE.U32.AND UP0, UPT, UR8, URZ, UPT ;  /* 0x0000003f0800728c */ /* 0x000fe2000bf05070 */
[----:B------:R-:W-:Y:S01]  /*0a10*/  HADD2.F32 R18, -RZ, R19.H0_H0 ;  /* 0x20000013ff127230 */ /* 0x000fe20000004100 */
[----:B------:R-:W-:Y:S01]  /*0a20*/  LOP3.LUT R145, R32, 0x3, RZ, 0xc0, !PT ;  /* 0x0000000320917812 */ /* 0x000fe200078ec0ff */
[----:B------:R-:W-:Y:S01]  /*0a30*/  HADD2.F32 R3, -RZ, R42.H0_H0 ;  /* 0x2000002aff037230 */ /* 0x000fe20000004100 */
[----:B------:R-:W-:Y:S01]  /*0a40*/  MOV R70, RZ ;  /* 0x000000ff00467202 */ /* 0x000fe20000000f00 */
[----:B------:R-:W-:Y:S01]  /*0a50*/  HADD2.F32 R4, -RZ, R43.H0_H0 ;  /* 0x2000002bff047230 */ /* 0x000fe20000004100 */
[----:B------:R-:W-:Y:S01]  /*0a60*/  ULDC.U8 UR8, c[0x0][0x2a0] ;  /* 0x0000a80000087ab9 */ /* 0x000fe20000000000 */
        /* <DEDUP_REMOVED lines=8> */
[----:B------:R-:W-:Y:S02]  /*0af0*/  IMAD R68, R68, -0x326172a9, RZ ;  /* 0xcd9e8d5744447824 */ /* 0x000fe400078e02ff */
[----:B------:R-:W-:Y:S02]  /*0b00*/  IMAD R69, R69, -0x2daee0ad, RZ ;  /* 0xd2511f5345457824 */ /* 0x000fe400078e02ff */
        /* <DEDUP_REMOVED lines=15> */
[----:B------:R-:W-:Y:S01]  /*0c00*/  HADD2.F32 R86, -RZ, R86.H0_H0 ;  /* 0x20000056ff567230 */ /* 0x000fe20000004100 */
[----:B------:R-:W-:Y:S02]  /*0c10*/  UISETP.NE.AND.EX UP0, UPT, UR9, URZ, UPT, UP0 ;  /* 0x0000003f0900728c */ /* 0x000fe4000bf05300 */
[----:B------:R-:W-:Y:S01]  /*0c20*/  UISETP.NE.AND UP1, UPT, UR8, URZ, UPT ;  /* 0x0000003f0800728c */ /* 0x000fe2000bf25270 */
[--C-:B--2---:R-:W-:Y:S01]  /*0c30*/  SHF.R.U64 R106, R104, 0x10, R105.reuse ;  /* 0x00000010686a7819 */ /* 0x104fe20000001269 */
[----:B------:R-:W-:Y:S01]  /*0c40*/  HADD2.F32 R107, -RZ, R104.H0_H0 ;  /* 0x20000068ff6b7230 */ /* 0x000fe20000004100 */
[----:B------:R-:W-:Y:S02]  /*0c50*/  SHF.R.U32.HI R104, RZ, 0x10, R105 ;  /* 0x00000010ff687819 */ /* 0x000fe40000011669 */
[--C-:B---3--:R-:W-:Y:S01]  /*0c60*/  SHF.R.U64 R138, R136, 0x10, R137.reuse ;  /* 0x00000010888a7819 */ /* 0x108fe20000001289 */
[----:B------:R-:W-:Y:S01]  /*0c70*/  HADD2.F32 R139, -RZ, R136.H0_H0 ;  /* 0x20000088ff8b7230 */ /* 0x000fe20000004100 */
[----:B------:R-:W-:-:S02]  /*0c80*/  SHF.R.U32.HI R136, RZ, 0x10, R137 ;  /* 0x00000010ff887819 */ /* 0x000fc40000011689 */
[--C-:B----4-:R-:W-:Y:S01]  /*0c90*/  SHF.R.U64 R134, R132, 0x10, R133.reuse ;  /* 0x0000001084867819 */ /* 0x110fe20000001285 */
[----:B------:R-:W-:Y:S01]  /*0ca0*/  HADD2.F32 R135, -RZ, R132.H0_H0 ;  /* 0x20000084ff877230 */ /* 0x000fe20000004100 */
[----:B------:R-:W-:Y:S02]  /*0cb0*/  SHF.R.U32.HI R132, RZ, 0x10, R133 ;  /* 0x00000010ff847819 */ /* 0x000fe40000011685 */
[--C-:B------:R-:W-:Y:S01]  /*0cc0*/  SHF.R.U64 R130, R128, 0x10, R129.reuse ;  /* 0x0000001080827819 */ /* 0x100fe20000001281 */
[----:B------:R-:W-:Y:S01]  /*0cd0*/  HADD2.F32 R131, -RZ, R128.H0_H0 ;  /* 0x20000080ff837230 */ /* 0x000fe20000004100 */
[----:B------:R-:W-:Y:S02]  /*0ce0*/  SHF.R.U32.HI R128, RZ, 0x10, R129 ;  /* 0x00000010ff807819 */ /* 0x000fe40000011681 */
[--C-:B------:R-:W-:Y:S01]  /*0cf0*/  SHF.R.U64 R126, R124, 0x10, R125.reuse ;  /* 0x000000107c7e7819 */ /* 0x100fe2000000127d */
[----:B------:R-:W-:Y:S01]  /*0d00*/  HADD2.F32 R127, -RZ, R124.H0_H0 ;  /* 0x2000007cff7f7230 */ /* 0x000fe20000004100 */
[----:B------:R-:W-:-:S02]  /*0d10*/  SHF.R.U32.HI R124, RZ, 0x10, R125 ;  /* 0x00000010ff7c7819 */ /* 0x000fc4000001167d */
[--C-:B------:R-:W-:Y:S01]  /*0d20*/  SHF.R.U64 R122, R120, 0x10, R121.reuse ;  /* 0x00000010787a7819 */ /* 0x100fe20000001279 */
        /* <DEDUP_REMOVED lines=24> */
[----:B------:R-:W-:Y:S01]  /*0eb0*/  SHF.R.U32.HI R99, RZ, 0x10, R31 ;  /* 0x00000010ff637819 */ /* 0x000fe2000001161f */
        /* <DEDUP_REMOVED lines=55> */
.L_x_26315:
[----:B------:R-:W0:Y:S01]  /*1230*/  LDC.64 R36, c[0x0][0x230] ;  /* 0x00008c00ff247b82 */ /* 0x000e220000000a00 */
[----:B------:R-:W-:Y:S01]  /*1240*/  IMAD R34, R143, UR10, RZ ;  /* 0x0000000a8f227c24 */ /* 0x000fe2000f8e02ff */
[----:B------:R-:W-:Y:S01]  /*1250*/  PLOP3.LUT P1, PT, PT, PT, UP0, 0x80, 0x0 ;  /* 0x000000000000781c */ /* 0x000fe20003f2f008 */
[----:B------:R-:W-:Y:S01]  /*1260*/  @UP0 ULDC.64 UR8, c[0x0][0x270] ;  /* 0x00009c0000080ab9 */ /* 0x000fe20000000a00 */
[----:B------:R-:W-:Y:S02]  /*1270*/  PLOP3.LUT P2, PT, PT, PT, UP0, 0x80, 0x0 ;  /* 0x000000000000781c */ /* 0x000fe40003f4f008 */
[----:B------:R-:W-:Y:S02]  /*1280*/  SHF.R.S32.HI R35, RZ, 0x1f, R34 ;  /* 0x0000001fff237819 */ /* 0x000fe40000011422 */
[----:B------:R-:W1:Y:S01]  /*1290*/  LDC.64 R64, c[0x0][0x220] ;  /* 0x00008800ff407b82 */ /* 0x000e620000000a00 */
[----:B------:R-:W-:Y:S02]  /*12a0*/  MOV R150, 0x3f800000 ;  /* 0x3f80000000967802 */ /* 0x000fe40000000f00 */
[----:B------:R-:W-:Y:S01]  /*12b0*/  LEA.HI R35, R35, R34, RZ, 0x2 ;  /* 0x0000002223237211 */ /* 0x000fe200078f10ff */
[----:B------:R-:W-:-:S03]  /*12c0*/  IMAD.MOV.U32 R34, RZ, RZ, 0x4 ;  /* 0x00000004ff227424 */ /* 0x000fc600078e00ff */
[----:B------:R-:W-:Y:S01]  /*12d0*/  LEA.HI.SX32 R146, R35, R144, 0x1e ;  /* 0x0000009023927211 */ /* 0x000fe200078ff2ff */
[----:B------:R-:W-:-:S05]  /*12e0*/  @P1 IMAD.WIDE R34, R143, R34, UR8 ;  /* 0x000000088f221e25 */ /* 0x000fca000f8e0222 */
[----:B------:R2:W5:Y:S01]  /*12f0*/  @P2 LDG.E R150, desc[UR4][R34.64] ;  /* 0x0000000422962981 */ /* 0x000562000c1e1900 */
[----:B0-----:R-:W-:-:S04]  /*1300*/  ISETP.NE.U32.AND P0, PT, R36, RZ, PT ;  /* 0x000000ff2400720c */ /* 0x001fc80003f05070 */
[----:B------:R-:W-:Y:S01]  /*1310*/  ISETP.NE.AND.EX P0, PT, R37, RZ, PT, P0 ;  /* 0x000000ff2500720c */ /* 0x000fe20003f05300 */
[----:B-1----:R-:W-:-:S12]  /*1320*/  IMAD.WIDE.U32 R38, R146, 0x10, R64 ;  /* 0x0000001092267825 */ /* 0x002fd800078e0040 */
[----:B------:R-:W0:Y:S02]  /*1330*/  @P0 LDC.64 R32, c[0x0][0x230] ;  /* 0x00008c00ff200b82 */ /* 0x000e240000000a00 */
[----:B0-----:R-:W-:-:S05]  /*1340*/  @P0 IMAD.WIDE.U32 R32, R146, 0x10, R32 ;  /* 0x0000001092200825 */ /* 0x001fca00078e0020 */
[----:B------:R2:W5:Y:S04]  /*1350*/  @P0 LDG.E.128 R60, desc[UR4][R32.64] ;  /* 0x00000004203c0981 */ /* 0x000568000c1e1d00 */
[----:B------:R2:W5:Y:S01]  /*1360*/  LDG.E.128 R32, desc[UR4][R38.64] ;  /* 0x0000000426207981 */ /* 0x000562000c1e1d00 */
[C---:B------:R-:W-:Y:S01]  /*1370*/  ISETP.NE.AND P1, PT, R145.reuse, 0x1, PT ;  /* 0x000000019100780c */ /* 0x040fe20003f25270 */
[----:B------:R-:W-:Y:S01]  /*1380*/  BSSY B0, `(.L_x_26090) ;  /* 0x000000c000007945 */ /* 0x000fe20003800000 */
[----:B------:R-:W-:-:S11]  /*1390*/  IADD3 R40, R145, 0x1, RZ ;  /* 0x0000000191287810 */ /* 0x000fd60007ffe0ff */
[----:B--2---:R-:W-:Y:S05]  /*13a0*/  @!P1 BRA `(.L_x_26091) ;  /* 0x0000000000209947 */ /* 0x004fea0003800000 */
        /* <DEDUP_REMOVED lines=8> */
.L_x_26091:
[----:B------:R-:W-:-:S07]  /*1430*/  IMAD.MOV.U32 R46, RZ, RZ, R68 ;  /* 0x000000ffff2e7224 */ /* 0x000fce00078e0044 */
.L_x_26092:
[----:B------:R-:W-:Y:S05]  /*1440*/  BSYNC B0 ;  /* 0x0000000000007941 */ /* 0x000fea0003800000 */
.L_x_26090:
        /* <DEDUP_REMOVED lines=16> */
.L_x_26096:
[----:B------:R-:W-:Y:S05]  /*1550*/  BSYNC B1 ;  /* 0x0000000000017941 */ /* 0x000fea0003800000 */
.L_x_26095:
        /* <DEDUP_REMOVED lines=43> */
.L_x_26094:
[----:B------:R-:W-:Y:S05]  /*1810*/  BSYNC B0 ;  /* 0x0000000000007941 */ /* 0x000fea0003800000 */
.L_x_26093:
[----:B------:R-:W0:Y:S01]  /*1820*/  LDC R101, c[0x0][0x298] ;  /* 0x0000a600ff657b82 */ /* 0x000e220000000800 */
[----:B------:R-:W-:Y:S01]  /*1830*/  HFMA2.MMA R149, -RZ, RZ, 0.1171875, 0 ;  /* 0x2f800000ff957435 */ /* 0x000fe200000001ff */
[----:B------:R-:W-:Y:S01]  /*1840*/  I2FP.F32.U32 R38, R46 ;  /* 0x0000002e00267245 */ /* 0x000fe20000201000 */
[----:B-----5:R-:W-:Y:S01]  /*1850*/  FMUL.FTZ R32, R32, R150 ;  /* 0x0000009620207220 */ /* 0x020fe20000410000 */
[----:B------:R-:W-:Y:S01]  /*1860*/  ISETP.NE.U32.AND P1, PT, R36, RZ, PT ;  /* 0x000000ff2400720c */ /* 0x000fe20003f25070 */
[----:B------:R-:W-:Y:S01]  /*1870*/  BSSY B0, `(.L_x_26097) ;  /* 0x0000015000007945 */ /* 0x000fe20003800000 */
[----:B------:R-:W-:Y:S02]  /*1880*/  ISETP.NE.AND P3, PT, R40, 0x1, PT ;  /* 0x000000012800780c */ /* 0x000fe40003f65270 */
[----:B------:R-:W1:Y:S01]  /*1890*/  LDC R148, c[0x0][0x294] ;  /* 0x0000a500ff947b82 */ /* 0x000e620000000800 */
[----:B------:R-:W-:Y:S02]  /*18a0*/  ISETP.NE.AND.EX P1, PT, R37, RZ, PT, P1 ;  /* 0x000000ff2500720c */ /* 0x000fe40003f25310 */
[----:B------:R-:W-:Y:S01]  /*18b0*/  FFMA.FTZ R39, R38, R149, 1.1641532182693481445e-10 ;  /* 0x2f00000026277423 */ /* 0x000fe20000010095 */
[----:B------:R-:W-:Y:S01]  /*18c0*/  IADD3 R37, R40, 0x1, RZ ;  /* 0x0000000128257810 */ /* 0x000fe20007ffe0ff */
[----:B0-----:R-:W-:-:S03]  /*18d0*/  FMUL.FTZ R32, R32, R101 ;  /* 0x0000006520207220 */ /* 0x001fc60000410000 */
        /* <DEDUP_REMOVED lines=13> */
.L_x_26098:
[----:B------:R-:W-:-:S07]  /*19b0*/  IMAD.MOV.U32 R32, RZ, RZ, R68 ;  /* 0x000000ffff207224 */ /* 0x000fce00078e0044 */
.L_x_26099:
[----:B------:R-:W-:Y:S05]  /*19c0*/  BSYNC B0 ;  /* 0x0000000000007941 */ /* 0x000fea0003800000 */
.L_x_26097:
        /* <DEDUP_REMOVED lines=16> */
.L_x_26103:
[----:B------:R-:W-:Y:S05]  /*1ad0*/  BSYNC B1 ;  /* 0x0000000000017941 */ /* 0x000fea0003800000 */
.L_x_26102:
        /* <DEDUP_REMOVED lines=43> */
.L_x_26101:
[----:B------:R-:W-:Y:S05]  /*1d90*/  BSYNC B0 ;  /* 0x0000000000007941 */ /* 0x000fea0003800000 */
.L_x_26100:
        /* <DEDUP_REMOVED lines=20> */
.L_x_26105:
[----:B------:R-:W-:-:S07]  /*1ee0*/  MOV R42, R68 ;  /* 0x00000044002a7202 */ /* 0x000fce0000000f00 */
.L_x_26106:
[----:B------:R-:W-:Y:S05]  /*1ef0*/  BSYNC B0 ;  /* 0x0000000000007941 */ /* 0x000fea0003800000 */
.L_x_26104:
        /* <DEDUP_REMOVED lines=16> */
.L_x_26110:
[----:B------:R-:W-:Y:S05]  /*2000*/  BSYNC B1 ;  /* 0x0000000000017941 */ /* 0x000fea0003800000 */
.L_x_26109:
        /* <DEDUP_REMOVED lines=43> */
.L_x_26108:
[----:B------:R-:W-:Y:S05]  /*22c0*/  BSYNC B0 ;  /* 0x0000000000007941 */ /* 0x000fea0003800000 */
.L_x_26107:
        /* <DEDUP_REMOVED lines=20> */
.L_x_26112:
[----:B------:R-:W-:-:S07]  /*2410*/  MOV R34, R68 ;  /* 0x0000004400227202 */ /* 0x000fce0000000f00 */
.L_x_26113:
[----:B------:R-:W-:Y:S05]  /*2420*/  BSYNC B0 ;  /* 0x0000000000007941 */ /* 0x000fea0003800000 */
.L_x_26111:
        /* <DEDUP_REMOVED lines=16> */
.L_x_26117:
[----:B------:R-:W-:Y:S05]  /*2530*/  BSYNC B1 ;  /* 0x0000000000017941 */ /* 0x000fea0003800000 */
.L_x_26116:
        /* <DEDUP_REMOVED lines=43> */
.L_x_26115:
[----:B------:R-:W-:Y:S05]  /*27f0*/  BSYNC B0 ;  /* 0x0000000000007941 */ /* 0x000fea0003800000 */
.L_x_26114:
[----:B------:R-:W-:Y:S01]  /*2800*/  I2FP.F32.U32 R34, R34 ;  /* 0x0000002200227245 */ /* 0x000fe20000201000 */
[----:B------:R-:W0:Y:S01]  /*2810*/  LDC.64 R160, c[0x0][0x238] ;  /* 0x00008e00ffa07b82 */ /* 0x000e220000000a00 */
[----:B------:R-:W-:Y:S02]  /*2820*/  SEL R36, RZ, 0x10000, P4 ;  /* 0x00010000ff247807 */ /* 0x000fe40002000000 */
[----:B------:R-:W-:Y:S01]  /*2830*/  IADD3 R42, R146, 0x80, RZ ;  /* 0x00000080922a7810 */ /* 0x000fe20007ffe0ff */
[----:B------:R-:W-:Y:S01]  /*2840*/  FFMA.FTZ R37, R34, R149, 1.1641532182693481445e-10 ;  /* 0x2f00000022257423 */ /* 0x000fe20000010095 */
[----:B------:R-:W-:-:S03]  /*2850*/  FMUL.FTZ R34, R35, R150 ;  /* 0x0000009623227220 */ /* 0x000fc60000410000 */
[----:B------:R-:W1:Y:S01]  /*2860*/  LDC.64 R158, c[0x0][0x240] ;  /* 0x00009000ff9e7b82 */ /* 0x000e620000000a00 */
[----:B------:R-:W-:Y:S01]  /*2870*/  FMUL.FTZ R34, R34, R101 ;  /* 0x0000006522227220 */ /* 0x000fe20000410000 */
[----:B------:R-:W-:Y:S01]  /*2880*/  FSETP.GTU.FTZ.AND P5, PT, R37, R148, PT ;  /* 0x000000942500720b */ /* 0x000fe20003fbc000 */
[----:B------:R-:W-:Y:S01]  /*2890*/  IMAD.WIDE.U32 R38, R42, 0x10, R64 ;  /* 0x000000102a267825 */ /* 0x000fe200078e0040 */
[----:B------:R-:W-:Y:S02]  /*28a0*/  SEL R37, RZ, 0x100, P3 ;  /* 0x00000100ff257807 */ /* 0x000fe40001800000 */
[----:B------:R-:W-:Y:S02]  /*28b0*/  SEL R35, RZ, 0x1000000, P5 ;  /* 0x01000000ff237807 */ /* 0x000fe40002800000 */
[----:B------:R-:W2:Y:S01]  /*28c0*/  @P0 LDC.64 R32, c[0x0][0x230] ;  /* 0x00008c00ff200b82 */ /* 0x000ea20000000a00 */
[----:B------:R-:W-:Y:S02]  /*28d0*/  FSEL R59, R34, RZ, !P5 ;  /* 0x000000ff223b7208 */ /* 0x000fe40006800000 */
[----:B------:R-:W-:-:S02]  /*28e0*/  IADD3 R35, R37, R35, R36 ;  /* 0x0000002325237210 */ /* 0x000fc40007ffe024 */
[----:B------:R-:W-:Y:S01]  /*28f0*/  SEL R34, RZ, 0x1, P2 ;  /* 0x00000001ff227807 */ /* 0x000fe20001000000 */
[----:B------:R-:W-:Y:S01]  /*2900*/  FMUL.FTZ R59, R136, R59 ;  /* 0x0000003b883b7220 */ /* 0x000fe20000410000 */
[----:B0-----:R-:W-:-:S04]  /*2910*/  IMAD.WIDE.U32 R36, R146, 0x10, R160 ;  /* 0x0000001092247825 */ /* 0x001fc800078e00a0 */
[----:B------:R-:W-:Y:S01]  /*2920*/  @P1 FADD.FTZ R59, R63, R59 ;  /* 0x0000003b3f3b1221 */ /* 0x000fe20000010000 */
[----:B------:R-:W-:-:S04]  /*2930*/  IMAD.IADD R41, R35, 0x1, R34 ;  /* 0x0000000123297824 */ /* 0x000fc800078e0222 */
[----:B------:R-:W-:Y:S01]  /*2940*/  STG.E.128 desc[UR4][R36.64], R56 ;  /* 0x0000003824007986 */ /* 0x000fe2000c101d04 */
[----:B-1----:R-:W-:-:S05]  /*2950*/  IMAD.WIDE.U32 R34, R146, 0x4, R158 ;  /* 0x0000000492227825 */ /* 0x002fca00078e009e */
[----:B------:R0:W-:Y:S01]  /*2960*/  STG.E desc[UR4][R34.64], R41 ;  /* 0x0000002922007986 */ /* 0x0001e2000c101904 */
[----:B--2---:R-:W-:-:S05]  /*2970*/  @P0 IMAD.WIDE.U32 R32, R42, 0x10, R32 ;  /* 0x000000102a200825 */ /* 0x004fca00078e0020 */
[----:B------:R1:W5:Y:S04]  /*2980*/  @P0 LDG.E.128 R60, desc[UR4][R32.64] ;  /* 0x00000004203c0981 */ /* 0x000368000c1e1d00 */
[----:B0-----:R1:W5:Y:S01]  /*2990*/  LDG.E.128 R32, desc[UR4][R38.64] ;  /* 0x0000000426207981 */ /* 0x001362000c1e1d00 */
[C---:B------:R-:W-:Y:S01]  /*29a0*/  ISETP.NE.AND P2, PT, R44.reuse, 0x1, PT ;  /* 0x000000012c00780c */ /* 0x040fe20003f45270 */
[----:B------:R-:W-:Y:S01]  /*29b0*/  BSSY B0, `(.L_x_26118) ;  /* 0x000000e000007945 */ /* 0x000fe20003800000 */
[----:B------:R-:W-:Y:S01]  /*29c0*/  IADD3 R40, R44, 0x1, RZ ;  /* 0x000000012c287810 */ /* 0x000fe20007ffe0ff */
[----:B------:R-:W0:Y:S02]  /*29d0*/  S2R R151, SR_TID.X ;  /* 0x0000000000977919 */ /* 0x000e240000002100 */
[----:B0-----:R-:W-:-:S08]  /*29e0*/  LOP3.LUT R144, R151, 0x7f, RZ, 0xc0, !PT ;  /* 0x0000007f97907812 */ /* 0x001fd000078ec0ff */
        /* <DEDUP_REMOVED lines=9> */
.L_x_26119:
[----:B------:R-:W-:-:S07]  /*2a80*/  MOV R43, R68 ;  /* 0x00000044002b7202 */ /* 0x000fce0000000f00 */
.L_x_26120:
[----:B------:R-:W-:Y:S05]  /*2a90*/  BSYNC B0 ;  /* 0x0000000000007941 */ /* 0x000fea0003800000 */
.L_x_26118:
        /* <DEDUP_REMOVED lines=16> */
.L_x_26124:
[----:B------:R-:W-:Y:S05]  /*2ba0*/  BSYNC B1 ;  /* 0x0000000000017941 */ /* 0x000fea0003800000 */
.L_x_26123:
        /* <DEDUP_REMOVED lines=41> */
[----:B------:R-:W-:Y:S02]  /*2e40*/  LOP3.LUT R2, R37, UR31, R38, 0x96, !PT ;  /* 0x0000001f25027c12 */ /* 0x000fe4000f8e9626 */
[----:B------:R-:W-:-:S07]  /*2e50*/  MOV R69, R36 ;  /* 0x0000002400457202 */ /* 0x000fce0000000f00 */
.L_x_26122:
[----:B------:R-:W-:Y:S05]  /*2e60*/  BSYNC B0 ;  /* 0x0000000000007941 */ /* 0x000fea0003800000 */
.L_x_26121:
[----:B------:R-:W-:Y:S01]  /*2e70*/  I2FP.F32.U32 R36, R43 ;  /* 0x0000002b00247245 */ /* 0x000fe20000201000 */
[----:B-----5:R-:W-:Y:S01]  /*2e80*/  FMUL.FTZ R32, R32, R150 ;  /* 0x0000009620207220 */ /* 0x020fe20000410000 */
        /* <DEDUP_REMOVED lines=18> */
.L_x_26126:
[----:B------:R-:W-:-:S07]  /*2fb0*/  MOV R32, R68 ;  /* 0x0000004400207202 */ /* 0x000fce0000000f00 */
.L_x_26127:
[----:B------:R-:W-:Y:S05]  /*2fc0*/  BSYNC B0 ;  /* 0x0000000000007941 */ /* 0x000fea0003800000 */
.L_x_26125:
        /* <DEDUP_REMOVED lines=16> */
.L_x_26131:
[----:B------:R-:W-:Y:S05]  /*30d0*/  BSYNC B1 ;  /* 0x0000000000017941 */ /* 0x000fea0003800000 */
.L_x_26130:
        /* <DEDUP_REMOVED lines=43> */
.L_x_26129:
[----:B------:R-:W-:Y:S05]  /*3390*/  BSYNC B0 ;  /* 0x0000000000007941 */ /* 0x000fea0003800000 */
.L_x_26128:
        /* <DEDUP_REMOVED lines=20> */
.L_x_26133:
[----:B------:R-:W-:-:S07]  /*34e0*/  IMAD.MOV.U32 R43, RZ, RZ, R68 ;  /* 0x000000ffff2b7224 */ /* 0x000fce00078e0044 */
.L_x_26134:
[----:B------:R-:W-:Y:S05]  /*34f0*/  BSYNC B0 ;  /* 0x0000000000007941 */ /* 0x000fea0003800000 */
.L_x_26132:
        /* <DEDUP_REMOVED lines=16> */
.L_x_26138:
[----:B------:R-:W-:Y:S05]  /*3600*/  BSYNC B1 ;  /* 0x0000000000017941 */ /* 0x000fea0003800000 */
.L_x_26137:
        /* <DEDUP_REMOVED lines=43> */
.L_x_26136:
[----:B------:R-:W-:Y:S05]  /*38c0*/  BSYNC B0 ;  /* 0x0000000000007941 */ /* 0x000fea0003800000 */
.L_x_26135:
        /* <DEDUP_REMOVED lines=20> */
.L_x_26140:
[----:B------:R-:W-:-:S07]  /*3a10*/  MOV R34, R68 ;  /* 0x0000004400227202 */ /* 0x000fce0000000f00 */
.L_x_26141:
[----:B------:R-:W-:Y:S05]  /*3a20*/  BSYNC B0 ;  /* 0x0000000000007941 */ /* 0x000fea0003800000 */
.L_x_26139:
        /* <DEDUP_REMOVED lines=16> */
.L_x_26145:
[----:B------:R-:W-:Y:S05]  /*3b30*/  BSYNC B1 ;  /* 0x0000000000017941 */ /* 0x000fea0003800000 */
.L_x_26144:
        /* <DEDUP_REMOVED lines=43> */
.L_x_26143:
[----:B------:R-:W-:Y:S05]  /*3df0*/  BSYNC B0 ;  /* 0x0000000000007941 */ /* 0x000fea0003800000 */
.L_x_26142:
[----:B------:R-:W-:Y:S01]  /*3e00*/  I2FP.F32.U32 R34, R34 ;  /* 0x0000002200227245 */ /* 0x000fe20000201000 */
[----:B------:R-:W0:Y:S01]  /*3e10*/  @P0 LDC.64 R32, c[0x0][0x230] ;  /* 0x00008c00ff200b82 */ /* 0x000e220000000a00 */
[----:B------:R-:W-:Y:S01]  /*3e20*/  SEL R36, RZ, 0x10000, P4 ;  /* 0x00010000ff247807 */ /* 0x000fe20002000000 */
[----:B------:R-:W-:Y:S02]  /*3e30*/  VIADD R147, R146, 0x100 ;  /* 0x0000010092937836 */ /* 0x000fe40000000000 */
[----:B------:R-:W-:Y:S01]  /*3e40*/  FFMA.FTZ R37, R34, R149, 1.1641532182693481445e-10 ;  /* 0x2f00000022257423 */ /* 0x000fe20000010095 */
[----:B------:R-:W-:Y:S01]  /*3e50*/  FMUL.FTZ R34, R35, R150 ;  /* 0x0000009623227220 */ /* 0x000fe20000410000 */
        /* <DEDUP_REMOVED lines=9> */
[----:B------:R-:W-:-:S04]  /*3ef0*/  IMAD.WIDE.U32 R36, R42, 0x10, R160 ;  /* 0x000000102a247825 */ /* 0x000fc800078e00a0 */
[----:B------:R-:W-:Y:S01]  /*3f00*/  @P1 FADD.FTZ R55, R63, R55 ;  /* 0x000000373f371221 */ /* 0x000fe20000010000 */
[----:B------:R-:W-:Y:S01]  /*3f10*/  IADD3 R41, R35, R34, RZ ;  /* 0x0000002223297210 */ /* 0x000fe20007ffe0ff */
[----:B------:R-:W-:-:S03]  /*3f20*/  IMAD.WIDE.U32 R34, R42, 0x4, R158 ;  /* 0x000000042a227825 */ /* 0x000fc600078e009e */
[----:B------:R-:W-:Y:S01]  /*3f30*/  STG.E.128 desc[UR4][R36.64], R52 ;  /* 0x0000003424007986 */ /* 0x000fe2000c101d04 */
[----:B0-----:R-:W-:-:S03]  /*3f40*/  @P0 IMAD.WIDE.U32 R32, R147, 0x10, R32 ;  /* 0x0000001093200825 */ /* 0x001fc600078e0020 */
[----:B------:R0:W-:Y:S04]  /*3f50*/  STG.E desc[UR4][R34.64], R41 ;  /* 0x0000002922007986 */ /* 0x0001e8000c101904 */
        /* <DEDUP_REMOVED lines=14> */
.L_x_26147:
[----:B------:R-:W-:-:S07]  /*4040*/  IMAD.MOV.U32 R44, RZ, RZ, R68 ;  /* 0x000000ffff2c7224 */ /* 0x000fce00078e0044 */
.L_x_26148:
[----:B------:R-:W-:Y:S05]  /*4050*/  BSYNC B0 ;  /* 0x0000000000007941 */ /* 0x000fea0003800000 */
.L_x_26146:
        /* <DEDUP_REMOVED lines=16> */
.L_x_26152:
[----:B------:R-:W-:Y:S05]  /*4160*/  BSYNC B1 ;  /* 0x0000000000017941 */ /* 0x000fea0003800000 */
.L_x_26151:
        /* <DEDUP_REMOVED lines=43> */
.L_x_26150:
[----:B------:R-:W-:Y:S05]  /*4420*/  BSYNC B0 ;  /* 0x0000000000007941 */ /* 0x000fea0003800000 */
.L_x_26149:
[----:B------:R-:W-:Y:S01]  /*4430*/  I2FP.F32.U32 R36, R44 ;  /* 0x0000002c00247245 */ /* 0x000fe20000201000 */
[----:B-----5:R-:W-:Y:S01]  /*4440*/  FMUL.FTZ R32, R32, R150 ;  /* 0x0000009620207220 */ /* 0x020fe20000410000 */
        /* <DEDUP_REMOVED lines=18> */
.L_x_26154:
[----:B------:R-:W-:-:S07]  /*4570*/  MOV R32, R68 ;  /* 0x0000004400207202 */ /* 0x000fce0000000f00 */
.L_x_26155:
[----:B------:R-:W-:Y:S05]  /*4580*/  BSYNC B0 ;  /* 0x0000000000007941 */ /* 0x000fea0003800000 */
.L_x_26153:
        /* <DEDUP_REMOVED lines=16> */
.L_x_26159:
[----:B------:R-:W-:Y:S05]  /*4690*/  BSYNC B1 ;  /* 0x0000000000017941 */ /* 0x000fea0003800000 */
.L_x_26158:
        /* <DEDUP_REMOVED lines=43> */
.L_x_26157:
[----:B------:R-:W-:Y:S05]  /*4950*/  BSYNC B0 ;  /* 0x0000000000007941 */ /* 0x000fea0003800000 */
.L_x_26156:
        /* <DEDUP_REMOVED lines=20> */
.L_x_26161:
[----:B------:R-:W-:-:S07]  /*4aa0*/  MOV R42, R68 ;  /* 0x00000044002a7202 */ /* 0x000fce0000000f00 */
.L_x_26162:
[----:B------:R-:W-:Y:S05]  /*4ab0*/  BSYNC B0 ;  /* 0x0000000000007941 */ /* 0x000fea0003800000 */
.L_x_26160:
        /* <DEDUP_REMOVED lines=16> */
.L_x_26166:
[----:B------:R-:W-:Y:S05]  /*4bc0*/  BSYNC B1 ;  /* 0x0000000000017941 */ /* 0x000fea0003800000 */
.L_x_26165:
        /* <DEDUP_REMOVED lines=43> */
.L_x_26164:
[----:B------:R-:W-:Y:S05]  /*4e80*/  BSYNC B0 ;  /* 0x0000000000007941 */ /* 0x000fea0003800000 */
.L_x_26163:
        /* <DEDUP_REMOVED lines=20> */
.L_x_26168:
[----:B------:R-:W-:-:S07]  /*4fd0*/  IMAD.MOV.U32 R34, RZ, RZ, R68 ;  /* 0x000000ffff227224 */ /* 0x000fce00078e0044 */
.L_x_26169:
[----:B------:R-:W-:Y:S05]  /*4fe0*/  BSYNC B0 ;  /* 0x0000000000007941 */ /* 0x000fea0003800000 */
.L_x_26167:
        /* <DEDUP_REMOVED lines=16> */
.L_x_26173:
[----:B------:R-:W-:Y:S05]  /*50f0*/  BSYNC B1 ;  /* 0x0000000000017941 */ /* 0x000fea0003800000 */
.L_x_26172:
        /* <DEDUP_REMOVED lines=43> */
.L_x_26171:
[----:B------:R-:W-:Y:S05]  /*53b0*/  BSYNC B0 ;  /* 0x0000000000007941 */ /* 0x000fea0003800000 */
.L_x_26170:
[----:B------:R-:W-:Y:S01]  /*53c0*/  I2FP.F32.U32 R34, R34 ;  /* 0x0000002200227245 */ /* 0x000fe20000201000 */
[----:B------:R-:W0:Y:S01]  /*53d0*/  @P0 LDC.64 R32, c[0x0][0x230] ;  /* 0x00008c00ff200b82 */ /* 0x000e220000000a00 */
[----:B------:R-:W-:Y:S02]  /*53e0*/  SEL R36, RZ, 0x10000, P4 ;  /* 0x00010000ff247807 */ /* 0x000fe40002000000 */
[----:B------:R-:W-:Y:S01]  /*53f0*/  IADD3 R39, R146, 0x100, RZ ;  /* 0x0000010092277810 */ /* 0x000fe20007ffe0ff */
[----:B------:R-:W-:Y:S01]  /*5400*/  FFMA.FTZ R37, R34, R149, 1.1641532182693481445e-10 ;  /* 0x2f00000022257423 */ /* 0x000fe20000010095 */
[----:B------:R-:W-:Y:S01]  /*5410*/  FMUL.FTZ R34, R35, R150 ;  /* 0x0000009623227220 */ /* 0x000fe20000410000 */
[----:B------:R-:W-:-:S03]  /*5420*/  IADD3 R153, R146, 0x180, RZ ;  /* 0x0000018092997810 */ /* 0x000fc60007ffe0ff */
[----:B------:R-:W-:Y:S01]  /*5430*/  FMUL.FTZ R34, R34, R101 ;  /* 0x0000006522227220 */ /* 0x000fe20000410000 */
[----:B------:R-:W-:Y:S02]  /*5440*/  FSETP.GTU.FTZ.AND P5, PT, R37, R148, PT ;  /* 0x000000942500720b */ /* 0x000fe40003fbc000 */
[----:B------:R-:W-:Y:S02]  /*5450*/  SEL R37, RZ, 0x100, P3 ;  /* 0x00000100ff257807 */ /* 0x000fe40001800000 */
[----:B------:R-:W-:Y:S02]  /*5460*/  SEL R35, RZ, 0x1000000, P5 ;  /* 0x01000000ff237807 */ /* 0x000fe40002800000 */
[----:B------:R-:W-:Y:S02]  /*5470*/  FSEL R51, R34, RZ, !P5 ;  /* 0x000000ff22337208 */ /* 0x000fe40006800000 */
[----:B------:R-:W-:Y:S01]  /*5480*/  IADD3 R35, R37, R35, R36 ;  /* 0x0000002325237210 */ /* 0x000fe20007ffe024 */
[----:B------:R-:W-:Y:S01]  /*5490*/  IMAD.WIDE.U32 R36, R39, 0x10, R160 ;  /* 0x0000001027247825 */ /* 0x000fe200078e00a0 */
[----:B------:R-:W-:-:S03]  /*54a0*/  SEL R34, RZ, 0x1, P2 ;  /* 0x00000001ff227807 */ /* 0x000fc60001000000 */
[----:B------:R-:W-:Y:S01]  /*54b0*/  FMUL.FTZ R51, R128, R51 ;  /* 0x0000003380337220 */ /* 0x000fe20000410000 */
[----:B0-----:R-:W-:-:S04]  /*54c0*/  @P0 IMAD.WIDE.U32 R32, R153, 0x10, R32 ;  /* 0x0000001099200825 */ /* 0x001fc800078e0020 */
[----:B------:R-:W-:Y:S01]  /*54d0*/  @P1 FADD.FTZ R51, R63, R51 ;  /* 0x000000333f331221 */ /* 0x000fe20000010000 */
[----:B------:R-:W-:Y:S02]  /*54e0*/  IMAD.IADD R41, R35, 0x1, R34 ;  /* 0x0000000123297824 */ /* 0x000fe400078e0222 */
[----:B------:R-:W-:Y:S02]  /*54f0*/  IMAD.WIDE.U32 R34, R39, 0x4, R158 ;  /* 0x0000000427227825 */ /* 0x000fe400078e009e */
[----:B------:R-:W-:Y:S02]  /*5500*/  STG.E.128 desc[UR4][R36.64], R48 ;  /* 0x0000003024007986 */ /* 0x000fe4000c101d04 */
[----:B------:R-:W-:Y:S02]  /*5510*/  IMAD.WIDE.U32 R38, R153, 0x10, R64 ;  /* 0x0000001099267825 */ /* 0x000fe400078e0040 */
[----:B------:R0:W-:Y:S04]  /*5520*/  STG.E desc[UR4][R34.64], R41 ;  /* 0x0000002922007986 */ /* 0x0001e8000c101904 */
        /* <DEDUP_REMOVED lines=14> */
.L_x_26175:
[----:B------:R-:W-:-:S07]  /*5610*/  MOV R44, R68 ;  /* 0x00000044002c7202 */ /* 0x000fce0000000f00 */
.L_x_26176:
[----:B------:R-:W-:Y:S05]  /*5620*/  BSYNC B0 ;  /* 0x0000000000007941 */ /* 0x000fea0003800000 */
.L_x_26174:
        /* <DEDUP_REMOVED lines=16> */
.L_x_26180:
[----:B------:R-:W-:Y:S05]  /*5730*/  BSYNC B1 ;  /* 0x0000000000017941 */ /* 0x000fea0003800000 */
.L_x_26179:
        /* <DEDUP_REMOVED lines=41> */
[----:B------:R-:W-:Y:S02]  /*59d0*/  LOP3.LUT R2, R37, UR31, R38, 0x96, !PT ;  /* 0x0000001f25027c12 */ /* 0x000fe4000f8e9626 */
[----:B------:R-:W-:-:S07]  /*59e0*/  MOV R69, R36 ;  /* 0x0000002400457202 */ /* 0x000fce0000000f00 */
.L_x_26178:
[----:B------:R-:W-:Y:S05]  /*59f0*/  BSYNC B0 ;  /* 0x0000000000007941 */ /* 0x000fea0003800000 */
.L_x_26177:
        /* <DEDUP_REMOVED lines=20> */
.L_x_26182:
[----:B------:R-:W-:-:S07]  /*5b40*/  MOV R32, R68 ;  /* 0x0000004400207202 */ /* 0x000fce0000000f00 */
.L_x_26183:
[----:B------:R-:W-:Y:S05]  /*5b50*/  BSYNC B0 ;  /* 0x0000000000007941 */ /* 0x000fea0003800000 */
.L_x_26181:
        /* <DEDUP_REMOVED lines=16> */
.L_x_26187:
[----:B------:R-:W-:Y:S05]  /*5c60*/  BSYNC B1 ;  /* 0x0000000000017941 */ /* 0x000fea0003800000 */
.L_x_26186:
        /* <DEDUP_REMOVED lines=43> */
.L_x_26185:
[----:B------:R-:W-:Y:S05]  /*5f20*/  BSYNC B0 ;  /* 0x0000000000007941 */ /* 0x000fea0003800000 */
.L_x_26184:
        /* <DEDUP_REMOVED lines=20> */
.L_x_26189:
[----:B------:R-:W-:-:S07]  /*6070*/  IMAD.MOV.U32 R42, RZ, RZ, R68 ;  /* 0x000000ffff2a7224 */ /* 0x000fce00078e0044 */
.L_x_26190:
[----:B------:R-:W-:Y:S05]  /*6080*/  BSYNC B0 ;  /* 0x0000000000007941 */ /* 0x000fea0003800000 */
.L_x_26188:
        /* <DEDUP_REMOVED lines=16> */
.L_x_26194:
[----:B------:R-:W-:Y:S05]  /*6190*/  BSYNC B1 ;  /* 0x0000000000017941 */ /* 0x000fea0003800000 */
.L_x_26193:
        /* <DEDUP_REMOVED lines=43> */
.L_x_26192:
[----:B------:R-:W-:Y:S05]  /*6450*/  BSYNC B0 ;  /* 0x0000000000007941 */ /* 0x000fea0003800000 */
.L_x_26191:
        /* <DEDUP_REMOVED lines=20> */
.L_x_26196:
[----:B------:R-:W-:-:S07]  /*65a0*/  MOV R34, R68 ;  /* 0x0000004400227202 */ /* 0x000fce0000000f00 */
.L_x_26197:
[----:B------:R-:W-:Y:S05]  /*65b0*/  BSYNC B0 ;  /* 0x0000000000007941 */ /* 0x000fea0003800000 */
.L_x_26195:
        /* <DEDUP_REMOVED lines=16> */
.L_x_26201:
[----:B------:R-:W-:Y:S05]  /*66c0*/  BSYNC B1 ;  /* 0x0000000000017941 */ /* 0x000fea0003800000 */
.L_x_26200:
        /* <DEDUP_REMOVED lines=43> */
.L_x_26199:
[----:B------:R-:W-:Y:S05]  /*6980*/  BSYNC B0 ;  /* 0x0000000000007941 */ /* 0x000fea0003800000 */
.L_x_26198:
[----:B------:R-:W-:Y:S01]  /*6990*/  I2FP.F32.U32 R32, R34 ;  /* 0x0000002200207245 */ /* 0x000fe20000201000 */
[----:B------:R-:W-:Y:S01]  /*69a0*/  FMUL.FTZ R34, R35, R150 ;  /* 0x0000009623227220 */ /* 0x000fe20000410000 */
[----:B------:R-:W-:Y:S01]  /*69b0*/  SEL R36, RZ, 0x100, P3 ;  /* 0x00000100ff247807 */ /* 0x000fe20001800000 */
[----:B------:R-:W-:Y:S01]  /*69c0*/  VIADD R41, R146, 0x180 ;  /* 0x0000018092297836 */ /* 0x000fe20000000000 */
[----:B------:R-:W-:Y:S01]  /*69d0*/  SEL R37, RZ, 0x1, P2 ;  /* 0x00000001ff257807 */ /* 0x000fe20001000000 */
[----:B------:R-:W-:Y:S01]  /*69e0*/  FFMA.FTZ R35, R32, R149, 1.1641532182693481445e-10 ;  /* 0x2f00000020237423 */ /* 0x000fe20000010095 */
[----:B------:R-:W-:Y:S01]  /*69f0*/  FMUL.FTZ R34, R34, R101 ;  /* 0x0000006522227220 */ /* 0x000fe20000410000 */
[----:B------:R-:W0:Y:S01]  /*6a00*/  @P0 LDC.64 R32, c[0x0][0x230] ;  /* 0x00008c00ff200b82 */ /* 0x000e220000000a00 */
[----:B------:R-:W-:Y:S02]  /*6a10*/  IADD3 R152, R146, 0x200, RZ ;  /* 0x0000020092987810 */ /* 0x000fe40007ffe0ff */
[----:B------:R-:W-:-:S02]  /*6a20*/  FSETP.GTU.FTZ.AND P5, PT, R35, R148, PT ;  /* 0x000000942300720b */ /* 0x000fc40003fbc000 */
[----:B------:R-:W-:Y:S02]  /*6a30*/  SEL R35, RZ, 0x10000, P4 ;  /* 0x00010000ff237807 */ /* 0x000fe40002000000 */
[----:B------:R-:W-:Y:S02]  /*6a40*/  FSEL R47, R34, RZ, !P5 ;  /* 0x000000ff222f7208 */ /* 0x000fe40006800000 */
[----:B------:R-:W-:-:S03]  /*6a50*/  SEL R34, RZ, 0x1000000, P5 ;  /* 0x01000000ff227807 */ /* 0x000fc60002800000 */
[----:B------:R-:W-:Y:S01]  /*6a60*/  FMUL.FTZ R47, R124, R47 ;  /* 0x0000002f7c2f7220 */ /* 0x000fe20000410000 */
[----:B------:R-:W-:Y:S01]  /*6a70*/  IADD3 R36, R36, R34, R35 ;  /* 0x0000002224247210 */ /* 0x000fe20007ffe023 */
[----:B------:R-:W-:-:S04]  /*6a80*/  IMAD.WIDE.U32 R34, R41, 0x10, R160 ;  /* 0x0000001029227825 */ /* 0x000fc800078e00a0 */
[----:B------:R-:W-:Y:S01]  /*6a90*/  @P1 FADD.FTZ R47, R63, R47 ;  /* 0x0000002f3f2f1221 */ /* 0x000fe20000010000 */
[----:B------:R-:W-:Y:S01]  /*6aa0*/  IADD3 R39, R36, R37, RZ ;  /* 0x0000002524277210 */ /* 0x000fe20007ffe0ff */
[----:B------:R-:W-:-:S03]  /*6ab0*/  IMAD.WIDE.U32 R36, R41, 0x4, R158 ;  /* 0x0000000429247825 */ /* 0x000fc600078e009e */
[----:B------:R1:W-:Y:S01]  /*6ac0*/  STG.E.128 desc[UR4][R34.64], R44 ;  /* 0x0000002c22007986 */ /* 0x0003e2000c101d04 */
[----:B0-----:R-:W-:-:S03]  /*6ad0*/  @P0 IMAD.WIDE.U32 R32, R152, 0x10, R32 ;  /* 0x0000001098200825 */ /* 0x001fc600078e0020 */
[----:B------:R0:W-:Y:S04]  /*6ae0*/  STG.E desc[UR4][R36.64], R39 ;  /* 0x0000002724007986 */ /* 0x0001e8000c101904 */
[----:B------:R0:W5:Y:S01]  /*6af0*/  @P0 LDG.E.128 R60, desc[UR4][R32.64] ;  /* 0x00000004203c0981 */ /* 0x000162000c1e1d00 */
[----:B-1----:R-:W-:-:S06]  /*6b00*/  IMAD.WIDE.U32 R34, R152, 0x10, R64 ;  /* 0x0000001098227825 */ /* 0x002fcc00078e0040 */
        /* <DEDUP_REMOVED lines=13> */
.L_x_26203:
[----:B------:R-:W-:-:S07]  /*6be0*/  MOV R66, R68 ;  /* 0x0000004400427202 */ /* 0x000fce0000000f00 */
.L_x_26204:
[----:B------:R-:W-:Y:S05]  /*6bf0*/  BSYNC B0 ;  /* 0x0000000000007941 */ /* 0x000fea0003800000 */
.L_x_26202:
        /* <DEDUP_REMOVED lines=16> */
.L_x_26208:
[----:B------:R-:W-:Y:S05]  /*6d00*/  BSYNC B1 ;  /* 0x0000000000017941 */ /* 0x000fea0003800000 */
.L_x_26207:
        /* <DEDUP_REMOVED lines=43> */
.L_x_26206:
[----:B------:R-:W-:Y:S05]  /*6fc0*/  BSYNC B0 ;  /* 0x0000000000007941 */ /* 0x000fea0003800000 */
.L_x_26205:
        /* <DEDUP_REMOVED lines=20> */
.L_x_26210:
[----:B------:R-:W-:-:S07]  /*7110*/  IMAD.MOV.U32 R32, RZ, RZ, R68 ;  /* 0x000000ffff207224 */ /* 0x000fce00078e0044 */
.L_x_26211:
[----:B------:R-:W-:Y:S05]  /*7120*/  BSYNC B0 ;  /* 0x0000000000007941 */ /* 0x000fea0003800000 */
.L_x_26209:
        /* <DEDUP_REMOVED lines=16> */
.L_x_26215:
[----:B------:R-:W-:Y:S05]  /*7230*/  BSYNC B1 ;  /* 0x0000000000017941 */ /* 0x000fea0003800000 */
.L_x_26214:
        /* <DEDUP_REMOVED lines=43> */
.L_x_26213:
[----:B------:R-:W-:Y:S05]  /*74f0*/  BSYNC B0 ;  /* 0x0000000000007941 */ /* 0x000fea0003800000 */
.L_x_26212:
        /* <DEDUP_REMOVED lines=20> */
.L_x_26217:
[----:B------:R-:W-:-:S07]  /*7640*/  MOV R66, R68 ;  /* 0x0000004400427202 */ /* 0x000fce0000000f00 */
.L_x_26218:
[----:B------:R-:W-:Y:S05]  /*7650*/  BSYNC B0 ;  /* 0x0000000000007941 */ /* 0x000fea0003800000 */
.L_x_26216:
        /* <DEDUP_REMOVED lines=16> */
.L_x_26222:
[----:B------:R-:W-:Y:S05]  /*7760*/  BSYNC B1 ;  /* 0x0000000000017941 */ /* 0x000fea0003800000 */
.L_x_26221:
        /* <DEDUP_REMOVED lines=43> */
.L_x_26220:
[----:B------:R-:W-:Y:S05]  /*7a20*/  BSYNC B0 ;  /* 0x0000000000007941 */ /* 0x000fea0003800000 */
.L_x_26219:
        /* <DEDUP_REMOVED lines=20> */
.L_x_26224:
[----:B------:R-:W-:-:S07]  /*7b70*/  MOV R34, R68 ;  /* 0x0000004400227202 */ /* 0x000fce0000000f00 */
.L_x_26225:
[----:B------:R-:W-:Y:S05]  /*7b80*/  BSYNC B0 ;  /* 0x0000000000007941 */ /* 0x000fea0003800000 */
.L_x_26223:
        /* <DEDUP_REMOVED lines=16> */
.L_x_26229:
[----:B------:R-:W-:Y:S05]  /*7c90*/  BSYNC B1 ;  /* 0x0000000000017941 */ /* 0x000fea0003800000 */
.L_x_26228:
        /* <DEDUP_REMOVED lines=43> */
.L_x_26227:
[----:B------:R-:W-:Y:S05]  /*7f50*/  BSYNC B0 ;  /* 0x0000000000007941 */ /* 0x000fea0003800000 */
.L_x_26226:
[----:B------:R-:W-:Y:S01]  /*7f60*/  I2FP.F32.U32 R32, R34 ;  /* 0x0000002200207245 */ /* 0x000fe20000201000 */
[----:B------:R-:W-:Y:S01]  /*7f70*/  FMUL.FTZ R34, R35, R150 ;  /* 0x0000009623227220 */ /* 0x000fe20000410000 */
[----:B------:R-:W-:Y:S02]  /*7f80*/  IADD3 R39, R146, 0x200, RZ ;  /* 0x0000020092277810 */ /* 0x000fe40007ffe0ff */
[----:B------:R-:W-:Y:S01]  /*7f90*/  SEL R38, RZ, 0x1, P2 ;  /* 0x00000001ff267807 */ /* 0x000fe20001000000 */
[----:B------:R-:W-:Y:S01]  /*7fa0*/  FFMA.FTZ R33, R32, R149, 1.1641532182693481445e-10 ;  /* 0x2f00000020217423 */ /* 0x000fe20000010095 */
[----:B------:R-:W-:Y:S01]  /*7fb0*/  FMUL.FTZ R34, R34, R101 ;  /* 0x0000006522227220 */ /* 0x000fe20000410000 */
[----:B------:R-:W-:-:S03]  /*7fc0*/  IADD3 R154, R146, 0x280, RZ ;  /* 0x00000280929a7810 */ /* 0x000fc60007ffe0ff */
[----:B------:R-:W-:Y:S02]  /*7fd0*/  FSETP.GTU.FTZ.AND P5, PT, R33, R148, PT ;  /* 0x000000942100720b */ /* 0x000fe40003fbc000 */
[----:B------:R-:W-:Y:S02]  /*7fe0*/  SEL R33, RZ, 0x10000, P4 ;  /* 0x00010000ff217807 */ /* 0x000fe40002000000 */
[----:B------:R-:W-:Y:S02]  /*7ff0*/  FSEL R43, R34, RZ, !P5 ;  /* 0x000000ff222b7208 */ /* 0x000fe40006800000 */
[----:B------:R-:W-:Y:S02]  /*8000*/  SEL R32, RZ, 0x1000000, P5 ;  /* 0x01000000ff207807 */ /* 0x000fe40002800000 */
[----:B------:R-:W-:Y:S01]  /*8010*/  SEL R34, RZ, 0x100, P3 ;  /* 0x00000100ff227807 */ /* 0x000fe20001800000 */
[----:B------:R-:W-:-:S03]  /*8020*/  FMUL.FTZ R43, R120, R43 ;  /* 0x0000002b782b7220 */ /* 0x000fc60000410000 */
[----:B------:R-:W-:Y:S01]  /*8030*/  IADD3 R37, R34, R32, R33 ;  /* 0x0000002022257210 */ /* 0x000fe20007ffe021 */
[----:B------:R-:W-:Y:S01]  /*8040*/  @P1 FADD.FTZ R43, R63, R43 ;  /* 0x0000002b3f2b1221 */ /* 0x000fe20000010000 */
[----:B------:R-:W0:Y:S01]  /*8050*/  @P0 LDC.64 R32, c[0x0][0x230] ;  /* 0x00008c00ff200b82 */ /* 0x000e220000000a00 */
[----:B------:R-:W-:-:S04]  /*8060*/  IMAD.WIDE.U32 R34, R39, 0x10, R160 ;  /* 0x0000001027227825 */ /* 0x000fc800078e00a0 */
[----:B------:R-:W-:Y:S01]  /*8070*/  IMAD.IADD R37, R37, 0x1, R38 ;  /* 0x0000000125257824 */ /* 0x000fe200078e0226 */
[----:B------:R1:W-:Y:S02]  /*8080*/  STG.E.128 desc[UR4][R34.64], R40 ;  /* 0x0000002822007986 */ /* 0x0003e4000c101d04 */
[----:B-1----:R-:W-:-:S04]  /*8090*/  IMAD.WIDE.U32 R34, R39, 0x4, R158 ;  /* 0x0000000427227825 */ /* 0x002fc800078e009e */
[C---:B0-----:R-:W-:Y:S01]  /*80a0*/  @P0 IMAD.WIDE.U32 R32, R154.reuse, 0x10, R32 ;  /* 0x000000109a200825 */ /* 0x041fe200078e0020 */
[----:B------:R0:W-:Y:S04]  /*80b0*/  STG.E desc[UR4][R34.64], R37 ;  /* 0x0000002522007986 */ /* 0x0001e8000c101904 */
[----:B------:R1:W5:Y:S02]  /*80c0*/  @P0 LDG.E.128 R60, desc[UR4][R32.64] ;  /* 0x00000004203c0981 */ /* 0x000364000c1e1d00 */
[----:B-1----:R-:W-:-:S06]  /*80d0*/  IMAD.WIDE.U32 R32, R154, 0x10, R64 ;  /* 0x000000109a207825 */ /* 0x002fcc00078e0040 */
[----:B0-----:R-:W5:Y:S01]  /*80e0*/  LDG.E.128 R32, desc[UR4][R32.64] ;  /* 0x0000000420207981 */ /* 0x001f62000c1e1d00 */
        /* <DEDUP_REMOVED lines=12> */
.L_x_26231:
[----:B------:R-:W-:-:S07]  /*81b0*/  IMAD.MOV.U32 R145, RZ, RZ, R68 ;  /* 0x000000ffff917224 */ /* 0x000fce00078e0044 */
.L_x_26232:
[----:B------:R-:W-:Y:S05]  /*81c0*/  BSYNC B0 ;  /* 0x0000000000007941 */ /* 0x000fea0003800000 */
.L_x_26230:
        /* <DEDUP_REMOVED lines=16> */
.L_x_26236:
[----:B------:R-:W-:Y:S05]  /*82d0*/  BSYNC B1 ;  /* 0x0000000000017941 */ /* 0x000fea0003800000 */
.L_x_26235:
        /* <DEDUP_REMOVED lines=41> */
[----:B------:R-:W-:Y:S01]  /*8570*/  IMAD.MOV.U32 R38, RZ, RZ, RZ ;  /* 0x000000ffff267224 */ /* 0x000fe200078e00ff */
[----:B------:R-:W-:-:S07]  /*8580*/  MOV R69, R36 ;  /* 0x0000002400457202 */ /* 0x000fce0000000f00 */
.L_x_26234:
[----:B------:R-:W-:Y:S05]  /*8590*/  BSYNC B0 ;  /* 0x0000000000007941 */ /* 0x000fea0003800000 */
.L_x_26233:
        /* <DEDUP_REMOVED lines=20> */
.L_x_26238:
[----:B------:R-:W-:-:S07]  /*86e0*/  MOV R32, R68 ;  /* 0x0000004400207202 */ /* 0x000fce0000000f00 */
.L_x_26239:
[----:B------:R-:W-:Y:S05]  /*86f0*/  BSYNC B0 ;  /* 0x0000000000007941 */ /* 0x000fea0003800000 */
.L_x_26237:
        /* <DEDUP_REMOVED lines=16> */
.L_x_26243:
[----:B------:R-:W-:Y:S05]  /*8800*/  BSYNC B1 ;  /* 0x0000000000017941 */ /* 0x000fea0003800000 */
.L_x_26242:
        /* <DEDUP_REMOVED lines=43> */
.L_x_26241:
[----:B------:R-:W-:Y:S05]  /*8ac0*/  BSYNC B0 ;  /* 0x0000000000007941 */ /* 0x000fea0003800000 */
.L_x_26240:
[----:B------:R-:W-:Y:S01]  /*8ad0*/  I2FP.F32.U32 R32, R32 ;  /* 0x0000002000207245 */ /* 0x000fe20000201000 */
[----:B------:R-:W-:Y:S01]  /*8ae0*/  BSSY B0, `(.L_x_26244) ;  /* 0x0000014000007945 */ /* 0x000fe20003800000 */
[C---:B------:R-:W-:Y:S01]  /*8af0*/  ISETP.NE.AND P4, PT, R39.reuse, 0x1, PT ;  /* 0x000000012700780c */ /* 0x040fe20003f85270 */
        /* <DEDUP_REMOVED lines=17> */
.L_x_26245:
[----:B------:R-:W-:-:S07]  /*8c10*/  MOV R145, R68 ;  /* 0x0000004400917202 */ /* 0x000fce0000000f00 */
.L_x_26246:
[----:B------:R-:W-:Y:S05]  /*8c20*/  BSYNC B0 ;  /* 0x0000000000007941 */ /* 0x000fea0003800000 */
.L_x_26244:
        /* <DEDUP_REMOVED lines=16> */
.L_x_26250:
[----:B------:R-:W-:Y:S05]  /*8d30*/  BSYNC B1 ;  /* 0x0000000000017941 */ /* 0x000fea0003800000 */
.L_x_26249:
        /* <DEDUP_REMOVED lines=43> */
.L_x_26248:
[----:B------:R-:W-:Y:S05]  /*8ff0*/  BSYNC B0 ;  /* 0x0000000000007941 */ /* 0x000fea0003800000 */
.L_x_26247:
        /* <DEDUP_REMOVED lines=20> */
.L_x_26252:
[----:B------:R-:W-:-:S07]  /*9140*/  IMAD.MOV.U32 R34, RZ, RZ, R68 ;  /* 0x000000ffff227224 */ /* 0x000fce00078e0044 */
.L_x_26253:
[----:B------:R-:W-:Y:S05]  /*9150*/  BSYNC B0 ;  /* 0x0000000000007941 */ /* 0x000fea0003800000 */
.L_x_26251:
        /* <DEDUP_REMOVED lines=16> */
.L_x_26257:
[----:B------:R-:W-:Y:S05]  /*9260*/  BSYNC B1 ;  /* 0x0000000000017941 */ /* 0x000fea0003800000 */
.L_x_26256:
        /* <DEDUP_REMOVED lines=43> */
.L_x_26255:
[----:B------:R-:W-:Y:S05]  /*9520*/  BSYNC B0 ;  /* 0x0000000000007941 */ /* 0x000fea0003800000 */
.L_x_26254:
[----:B------:R-:W-:Y:S01]  /*9530*/  I2FP.F32.U32 R32, R34 ;  /* 0x0000002200207245 */ /* 0x000fe20000201000 */
[C---:B------:R-:W-:Y:S01]  /*9540*/  VIADD R155, R146.reuse, 0x300 ;  /* 0x00000300929b7836 */ /* 0x040fe20000000000 */
[----:B------:R-:W-:Y:S02]  /*9550*/  SEL R34, RZ, 0x100, P3 ;  /* 0x00000100ff227807 */ /* 0x000fe40001800000 */
[----:B------:R-:W-:Y:S01]  /*9560*/  IADD3 R67, R146, 0x280, RZ ;  /* 0x0000028092437810 */ /* 0x000fe20007ffe0ff */
[----:B------:R-:W-:Y:S01]  /*9570*/  FFMA.FTZ R33, R32, R149, 1.1641532182693481445e-10 ;  /* 0x2f00000020217423 */ /* 0x000fe20000010095 */
[----:B------:R-:W-:Y:S01]  /*9580*/  FMUL.FTZ R32, R35, R150 ;  /* 0x0000009623207220 */ /* 0x000fe20000410000 */
[----:B------:R-:W-:-:S03]  /*9590*/  SEL R35, RZ, 0x1, P2 ;  /* 0x00000001ff237807 */ /* 0x000fc60001000000 */
[----:B------:R-:W-:Y:S01]  /*95a0*/  FMUL.FTZ R32, R32, R101 ;  /* 0x0000006520207220 */ /* 0x000fe20000410000 */
[----:B------:R-:W-:Y:S02]  /*95b0*/  FSETP.GTU.FTZ.AND P5, PT, R33, R148, PT ;  /* 0x000000942100720b */ /* 0x000fe40003fbc000 */
        /* <DEDUP_REMOVED lines=9> */
[----:B------:R0:W-:Y:S04]  /*9650*/  STG.E.128 desc[UR4][R32.64], R36 ;  /* 0x0000002420007986 */ /* 0x0001e8000c101d04 */
[----:B------:R1:W-:Y:S01]  /*9660*/  STG.E desc[UR4][R34.64], R145 ;  /* 0x0000009122007986 */ /* 0x0003e2000c101904 */
[----:B0-----:R-:W0:Y:S02]  /*9670*/  @P0 LDC.64 R32, c[0x0][0x230] ;  /* 0x00008c00ff200b82 */ /* 0x001e240000000a00 */
        /* <DEDUP_REMOVED lines=16> */
.L_x_26259:
[----:B------:R-:W-:-:S07]  /*9780*/  MOV R145, R68 ;  /* 0x0000004400917202 */ /* 0x000fce0000000f00 */
.L_x_26260:
[----:B------:R-:W-:Y:S05]  /*9790*/  BSYNC B0 ;  /* 0x0000000000007941 */ /* 0x000fea0003800000 */
.L_x_26258:
        /* <DEDUP_REMOVED lines=16> */
.L_x_26264:
[----:B------:R-:W-:Y:S05]  /*98a0*/  BSYNC B1 ;  /* 0x0000000000017941 */ /* 0x000fea0003800000 */
.L_x_26263:
        /* <DEDUP_REMOVED lines=43> */
.L_x_26262:
[----:B------:R-:W-:Y:S05]  /*9b60*/  BSYNC B0 ;  /* 0x0000000000007941 */ /* 0x000fea0003800000 */
.L_x_26261:
        /* <DEDUP_REMOVED lines=20> */
.L_x_26266:
[----:B------:R-:W-:-:S07]  /*9cb0*/  MOV R145, R68 ;  /* 0x0000004400917202 */ /* 0x000fce0000000f00 */
.L_x_26267:
[----:B------:R-:W-:Y:S05]  /*9cc0*/  BSYNC B0 ;  /* 0x0000000000007941 */ /* 0x000fea0003800000 */
.L_x_26265:
        /* <DEDUP_REMOVED lines=16> */
.L_x_26271:
[----:B------:R-:W-:Y:S05]  /*9dd0*/  BSYNC B1 ;  /* 0x0000000000017941 */ /* 0x000fea0003800000 */
.L_x_26270:
        /* <DEDUP_REMOVED lines=43> */
.L_x_26269:
[----:B------:R-:W-:Y:S05]  /*a090*/  BSYNC B0 ;  /* 0x0000000000007941 */ /* 0x000fea0003800000 */
.L_x_26268:
[----:B------:R-:W-:Y:S01]  /*a0a0*/  I2FP.F32.U32 R66, R145 ;  /* 0x0000009100427245 */ /* 0x000fe20000201000 */
[----:B------:R-:W-:Y:S01]  /*a0b0*/  BSSY B0, `(.L_x_26272) ;  /* 0x0000014000007945 */ /* 0x000fe20003800000 */
[C---:B------:R-:W-:Y:S02]  /*a0c0*/  ISETP.NE.AND P4, PT, R156.reuse, 0x1, PT ;  /* 0x000000019c00780c */ /* 0x040fe40003f85270 */
        /* <DEDUP_REMOVED lines=17> */
.L_x_26273:
[----:B------:R-:W-:-:S07]  /*a1e0*/  MOV R145, R68 ;  /* 0x0000004400917202 */ /* 0x000fce0000000f00 */
.L_x_26274:
[----:B------:R-:W-:Y:S05]  /*a1f0*/  BSYNC B0 ;  /* 0x0000000000007941 */ /* 0x000fea0003800000 */
.L_x_26272:
        /* <DEDUP_REMOVED lines=16> */
.L_x_26278:
[----:B------:R-:W-:Y:S05]  /*a300*/  BSYNC B1 ;  /* 0x0000000000017941 */ /* 0x000fea0003800000 */
.L_x_26277:
        /* <DEDUP_REMOVED lines=43> */
.L_x_26276:
[----:B------:R-:W-:Y:S05]  /*a5c0*/  BSYNC B0 ;  /* 0x0000000000007941 */ /* 0x000fea0003800000 */
.L_x_26275:
        /* <DEDUP_REMOVED lines=20> */
.L_x_26280:
[----:B------:R-:W-:-:S07]  /*a710*/  MOV R145, R68 ;  /* 0x0000004400917202 */ /* 0x000fce0000000f00 */
.L_x_26281:
[----:B------:R-:W-:Y:S05]  /*a720*/  BSYNC B0 ;  /* 0x0000000000007941 */ /* 0x000fea0003800000 */
.L_x_26279:
        /* <DEDUP_REMOVED lines=16> */
.L_x_26285:
[----:B------:R-:W-:Y:S05]  /*a830*/  BSYNC B1 ;  /* 0x0000000000017941 */ /* 0x000fea0003800000 */
.L_x_26284:
        /* <DEDUP_REMOVED lines=38> */
[----:B------:R-:W-:-:S05]  /*aaa0*/  IMAD.WIDE.U32 R66, R66, -0x2daee0ad, RZ ;  /* 0xd2511f5342427825 */ /* 0x000fca00078e00ff */
[----:B------:R-:W-:Y:S01]  /*aab0*/  LOP3.LUT R2, R67, UR31, R68, 0x96, !PT ;  /* 0x0000001f43027c12 */ /* 0x000fe2000f8e9644 */
[----:B------:R-:W-:-:S05]  /*aac0*/  IMAD.WIDE.U32 R68, R69, -0x326172a9, RZ ;  /* 0xcd9e8d5745447825 */ /* 0x000fca00078e00ff */
[----:B------:R-:W-:Y:S02]  /*aad0*/  LOP3.LUT R0, R69, UR30, R156, 0x96, !PT ;  /* 0x0000001e45007c12 */ /* 0x000fe4000f8e969c */
[----:B------:R-:W-:-:S07]  /*aae0*/  MOV R69, R66 ;  /* 0x0000004200457202 */ /* 0x000fce0000000f00 */
.L_x_26283:
[----:B------:R-:W-:Y:S05]  /*aaf0*/  BSYNC B0 ;  /* 0x0000000000007941 */ /* 0x000fea0003800000 */
.L_x_26282:
[----:B------:R-:W-:Y:S02]  /*ab00*/  I2FP.F32.U32 R66, R145 ;  /* 0x0000009100427245 */ /* 0x000fe40000201000 */
[----:B------:R-:W-:Y:S02]  /*ab10*/  IADD3 R145, R146, 0x300, RZ ;  /* 0x0000030092917810 */ /* 0x000fe40007ffe0ff */
[----:B------:R-:W-:Y:S01]  /*ab20*/  SEL R163, RZ, 0x10000, P4 ;  /* 0x00010000ffa37807 */ /* 0x000fe20002000000 */
[----:B------:R-:W-:Y:S01]  /*ab30*/  FFMA.FTZ R67, R66, R149, 1.1641532182693481445e-10 ;  /* 0x2f00000042437423 */ /* 0x000fe20000010095 */
[----:B------:R-:W-:Y:S01]  /*ab40*/  FMUL.FTZ R66, R35, R150 ;  /* 0x0000009623427220 */ /* 0x000fe20000410000 */
[----:B------:R-:W-:-:S03]  /*ab50*/  SEL R162, RZ, 0x100, P3 ;  /* 0x00000100ffa27807 */ /* 0x000fc60001800000 */
[----:B------:R-:W-:Y:S01]  /*ab60*/  FMUL.FTZ R66, R66, R101 ;  /* 0x0000006542427220 */ /* 0x000fe20000410000 */
[----:B------:R-:W-:-:S04]  /*ab70*/  FSETP.GTU.FTZ.AND P5, PT, R67, R148, PT ;  /* 0x000000944300720b */ /* 0x000fc80003fbc000 */
[----:B------:R-:W-:Y:S01]  /*ab80*/  FSEL R35, R66, RZ, !P5 ;  /* 0x000000ff42237208 */ /* 0x000fe20006800000 */
[----:B------:R-:W-:Y:S01]  /*ab90*/  IMAD.WIDE.U32 R66, R145, 0x10, R160 ;  /* 0x0000001091427825 */ /* 0x000fe200078e00a0 */
[----:B------:R-:W-:-:S03]  /*aba0*/  SEL R156, RZ, 0x1000000, P5 ;  /* 0x01000000ff9c7807 */ /* 0x000fc60002800000 */
[----:B------:R-:W-:Y:S01]  /*abb0*/  FMUL.FTZ R35, R112, R35 ;  /* 0x0000002370237220 */ /* 0x000fe20000410000 */
[----:B------:R-:W-:Y:S02]  /*abc0*/  IADD3 R156, R162, R156, R163 ;  /* 0x0000009ca29c7210 */ /* 0x000fe40007ffe0a3 */
[----:B------:R-:W-:Y:S01]  /*abd0*/  SEL R163, RZ, 0x1, P2 ;  /* 0x00000001ffa37807 */ /* 0x000fe20001000000 */
[----:B------:R-:W-:-:S03]  /*abe0*/  @P1 FADD.FTZ R35, R63, R35 ;  /* 0x000000233f231221 */ /* 0x000fc60000010000 */
[----:B------:R-:W-:Y:S02]  /*abf0*/  IADD3 R163, R156, R163, RZ ;  /* 0x000000a39ca37210 */ /* 0x000fe40007ffe0ff */
[----:B------:R0:W-:Y:S01]  /*ac00*/  STG.E.128 desc[UR4][R66.64], R32 ;  /* 0x0000002042007986 */ /* 0x0001e2000c101d04 */
[----:B------:R-:W-:Y:S01]  /*ac10*/  IADD3 R156, R146, 0x380, RZ ;  /* 0x00000380929c7810 */ /* 0x000fe20007ffe0ff */
[----:B0-----:R-:W-:-:S05]  /*ac20*/  IMAD.WIDE.U32 R66, R145, 0x4, R158 ;  /* 0x0000000491427825 */ /* 0x001fca00078e009e */
[----:B------:R0:W-:Y:S02]  /*ac30*/  STG.E desc[UR4][R66.64], R163 ;  /* 0x000000a342007986 */ /* 0x0001e4000c101904 */
[----:B0-----:R-:W0:Y:S01]  /*ac40*/  @P0 LDC.64 R66, c[0x0][0x230] ;  /* 0x00008c00ff420b82 */ /* 0x001e220000000a00 */
[----:B------:R-:W-:-:S04]  /*ac50*/  IMAD.WIDE.U32 R64, R156, 0x10, R64 ;  /* 0x000000109c407825 */ /* 0x000fc800078e0040 */
[----:B0-----:R-:W-:-:S05]  /*ac60*/  @P0 IMAD.WIDE.U32 R66, R156, 0x10, R66 ;  /* 0x000000109c420825 */ /* 0x001fca00078e0042 */
        /* <DEDUP_REMOVED lines=14> */
.L_x_26287:
[----:B------:R-:W-:-:S07]  /*ad50*/  IMAD.MOV.U32 R145, RZ, RZ, R68 ;  /* 0x000000ffff917224 */ /* 0x000fce00078e0044 */
.L_x_26288:
[----:B------:R-:W-:Y:S05]  /*ad60*/  BSYNC B0 ;  /* 0x0000000000007941 */ /* 0x000fea0003800000 */
.L_x_26286:
        /* <DEDUP_REMOVED lines=16> */
.L_x_26292:
[----:B------:R-:W-:Y:S05]  /*ae70*/  BSYNC B1 ;  /* 0x0000000000017941 */ /* 0x000fea0003800000 */
.L_x_26291:
        /* <DEDUP_REMOVED lines=42> */
[----:B------:R-:W-:Y:S01]  /*b120*/  MOV R68, R162 ;  /* 0x000000a200447202 */ /* 0x000fe20000000f00 */
[----:B------:R-:W-:-:S11]  /*b130*/  HFMA2.MMA R162, -RZ, RZ, 0, 0 ;  /* 0x00000000ffa27435 */ /* 0x000fd600000001ff */
.L_x_26290:
[----:B------:R-:W-:Y:S05]  /*b140*/  BSYNC B0 ;  /* 0x0000000000007941 */ /* 0x000fea0003800000 */
.L_x_26289:
        /* <DEDUP_REMOVED lines=20> */
.L_x_26294:
[----:B------:R-:W-:-:S07]  /*b290*/  MOV R145, R68 ;  /* 0x0000004400917202 */ /* 0x000fce0000000f00 */
.L_x_26295:
[----:B------:R-:W-:Y:S05]  /*b2a0*/  BSYNC B0 ;  /* 0x0000000000007941 */ /* 0x000fea0003800000 */
.L_x_26293:
        /* <DEDUP_REMOVED lines=16> */
.L_x_26299:
[----:B------:R-:W-:Y:S05]  /*b3b0*/  BSYNC B1 ;  /* 0x0000000000017941 */ /* 0x000fea0003800000 */
.L_x_26298:
        /* <DEDUP_REMOVED lines=44> */
.L_x_26297:
[----:B------:R-:W-:Y:S05]  /*b680*/  BSYNC B0 ;  /* 0x0000000000007941 */ /* 0x000fea0003800000 */
.L_x_26296:
[----:B------:R-:W-:Y:S01]  /*b690*/  I2FP.F32.U32 R162, R145 ;  /* 0x0000009100a27245 */ /* 0x000fe20000201000 */
[----:B------:R-:W-:Y:S01]  /*b6a0*/  BSSY B0, `(.L_x_26300) ;  /* 0x0000014000007945 */ /* 0x000fe20003800000 */
[----:B------:R-:W-:-:S03]  /*b6b0*/  ISETP.NE.AND P3, PT, R157, 0x1, PT ;  /* 0x000000019d00780c */ /* 0x000fc60003f65270 */
        /* <DEDUP_REMOVED lines=17> */
.L_x_26301:
[----:B------:R-:W-:-:S07]  /*b7d0*/  MOV R145, R68 ;  /* 0x0000004400917202 */ /* 0x000fce0000000f00 */
.L_x_26302:
[----:B------:R-:W-:Y:S05]  /*b7e0*/  BSYNC B0 ;  /* 0x0000000000007941 */ /* 0x000fea0003800000 */
.L_x_26300:
        /* <DEDUP_REMOVED lines=16> */
.L_x_26306:
[----:B------:R-:W-:Y:S05]  /*b8f0*/  BSYNC B1 ;  /* 0x0000000000017941 */ /* 0x000fea0003800000 */
.L_x_26305:
        /* <DEDUP_REMOVED lines=44> */
.L_x_26304:
[----:B------:R-:W-:Y:S05]  /*bbc0*/  BSYNC B0 ;  /* 0x0000000000007941 */ /* 0x000fea0003800000 */
.L_x_26303:
        /* <DEDUP_REMOVED lines=20> */
.L_x_26308:
[----:B------:R-:W-:-:S07]  /*bd10*/  MOV R157, R68 ;  /* 0x00000044009d7202 */ /* 0x000fce0000000f00 */
.L_x_26309:
[----:B------:R-:W-:Y:S05]  /*bd20*/  BSYNC B0 ;  /* 0x0000000000007941 */ /* 0x000fea0003800000 */
.L_x_26307:
        /* <DEDUP_REMOVED lines=16> */
.L_x_26313:
[----:B------:R-:W-:Y:S05]  /*be30*/  BSYNC B1 ;  /* 0x0000000000017941 */ /* 0x000fea0003800000 */
.L_x_26312:
        /* <DEDUP_REMOVED lines=44> */
.L_x_26311:
[----:B------:R-:W-:Y:S05]  /*c100*/  BSYNC B0 ;  /* 0x0000000000007941 */ /* 0x000fea0003800000 */
.L_x_26310:
[----:B------:R-:W-:Y:S01]  /*c110*/  I2FP.F32.U32 R162, R157 ;  /* 0x0000009d00a27245 */ /* 0x000fe20000201000 */
[----:B------:R-:W-:Y:S01]  /*c120*/  FMUL.FTZ R150, R67, R150 ;  /* 0x0000009643967220 */ /* 0x000fe20000410000 */
[----:B------:R-:W-:Y:S01]  /*c130*/  IMAD.WIDE.U32 R160, R156, 0x10, R160 ;  /* 0x000000109ca07825 */ /* 0x000fe200078e00a0 */
[----:B------:R-:W-:-:S03]  /*c140*/  UMOV UR8, 0xffffffff ;  /* 0xffffffff00087882 */ /* 0x000fc60000000000 */
[----:B------:R-:W-:Y:S01]  /*c150*/  FFMA.FTZ R149, R162, R149, 1.1641532182693481445e-10 ;  /* 0x2f000000a2957423 */ /* 0x000fe20000010095 */
[----:B------:R-:W-:Y:S01]  /*c160*/  FMUL.FTZ R150, R150, R101 ;  /* 0x0000006596967220 */ /* 0x000fe20000410000 */
[----:B------:R-:W-:-:S03]  /*c170*/  IMAD.WIDE.U32 R158, R156, 0x4, R158 ;  /* 0x000000049c9e7825 */ /* 0x000fc600078e009e */
[----:B------:R-:W-:Y:S02]  /*c180*/  FSETP.GTU.FTZ.AND P4, PT, R149, R148, PT ;  /* 0x000000949500720b */ /* 0x000fe40003f9c000 */
[----:B------:R-:W-:Y:S02]  /*c190*/  SEL R148, RZ, 0x10000, P3 ;  /* 0x00010000ff947807 */ /* 0x000fe40001800000 */
[----:B------:R-:W-:Y:S02]  /*c1a0*/  SEL R149, RZ, 0x100, P2 ;  /* 0x00000100ff957807 */ /* 0x000fe40001000000 */
[----:B------:R-:W-:Y:S02]  /*c1b0*/  SEL R101, RZ, 0x1000000, P4 ;  /* 0x01000000ff657807 */ /* 0x000fe40002000000 */
[----:B------:R-:W-:Y:S02]  /*c1c0*/  FSEL R67, R150, RZ, !P4 ;  /* 0x000000ff96437208 */ /* 0x000fe40006000000 */
[----:B------:R-:W-:-:S02]  /*c1d0*/  IADD3 R101, R149, R101, R148 ;  /* 0x0000006595657210 */ /* 0x000fc40007ffe094 */
[----:B------:R-:W-:Y:S01]  /*c1e0*/  SEL R148, RZ, 0x1, P0 ;  /* 0x00000001ff947807 */ /* 0x000fe20000000000 */
[----:B------:R-:W-:Y:S01]  /*c1f0*/  FMUL.FTZ R67, R108, R67 ;  /* 0x000000436c437220 */ /* 0x000fe20000410000 */
[----:B------:R-:W-:-:S03]  /*c200*/  LOP3.LUT P0, RZ, R100, 0xff, RZ, 0xc0, !PT ;  /* 0x000000ff64ff7812 */ /* 0x000fc6000780c0ff */
[----:B------:R-:W-:Y:S02]  /*c210*/  IMAD.IADD R101, R101, 0x1, R148 ;  /* 0x0000000165657824 */ /* 0x000fe400078e0294 */
[----:B------:R-:W-:Y:S01]  /*c220*/  FADD.FTZ R148, RZ, R56 ;  /* 0x00000038ff947221 */ /* 0x000fe20000010000 */
[----:B------:R-:W-:Y:S01]  /*c230*/  @P1 FADD.FTZ R67, R63, R67 ;  /* 0x000000433f431221 */ /* 0x000fe20000010000 */
[----:B------:R-:W-:Y:S02]  /*c240*/  LOP3.LUT P1, RZ, R151, 0x1f, RZ, 0xc0, !PT ;  /* 0x0000001f97ff7812 */ /* 0x000fe4000782c0ff */
[----:B------:R-:W-:Y:S02]  /*c250*/  FADD.FTZ R149, R57, R148 ;  /* 0x0000009439957221 */ /* 0x000fe40000010000 */
[----:B------:R-:W-:Y:S02]  /*c260*/  STG.E.128 desc[UR4][R160.64], R64 ;  /* 0x00000040a0007986 */ /* 0x000fe4000c101d04 */
[----:B------:R-:W-:-:S02]  /*c270*/  FADD.FTZ R148, R58, R149 ;  /* 0x000000953a947221 */ /* 0x000fc40000010000 */
[----:B------:R0:W-:Y:S02]  /*c280*/  STG.E desc[UR4][R158.64], R101 ;  /* 0x000000659e007986 */ /* 0x0001e4000c101904 */
        /* <DEDUP_REMOVED lines=117> */
.L_x_26326:
        /* <DEDUP_REMOVED lines=8> */
[----:B------:R-:W-:Y:S02]  /*ca60*/  @!P2 MOV R159, 0x400 ;  /* 0x00000400009fa802 */ /* 0x000fe40000000f00 */
[----:B--2---:R-:W-:Y:S02]  /*ca70*/  @!P1 LEA R158, R158, R157, 0x18 ;  /* 0x0000009d9e9e9211 */ /* 0x004fe400078ec0ff */
[C---:B------:R-:W-:Y:S01]  /*ca80*/  @!P1 IADD3 R157, R149.reuse, R148, RZ ;  /* 0x00000094959d9210 */ /* 0x040fe20007ffe0ff */
[----:B------:R-:W-:-:S03]  /*ca90*/  @!P2 IMAD.IADD R149, R149, 0x1, R160 ;  /* 0x000000019595a824 */ /* 0x000fc600078e02a0 */
[----:B------:R-:W-:Y:S01]  /*caa0*/  @!P1 LEA R157, R157, R158, 0x3 ;  /* 0x0000009e9d9d9211 */ /* 0x000fe200078e18ff */
[----:B------:R-:W-:-:S04]  /*cab0*/  HFMA2.MMA R158, -RZ, RZ, 0, 0 ;  /* 0x00000000ff9e7435 */ /* 0x000fc800000001ff */
[----:B------:R2:W-:Y:S01]  /*cac0*/  @!P1 STS.64 [R157], R100 ;  /* 0x000000649d009388 */ /* 0x0005e20000000a00 */
[----:B------:R-:W-:Y:S01]  /*cad0*/  BAR.SYNC.DEFER_BLOCKING 0x0 ;  /* 0x0000000000007b1d */ /* 0x000fe20000010000 */
[----:B------:R-:W-:Y:S02]  /*cae0*/  @!P2 MOV R158, 0x400 ;  /* 0x00000400009ea802 */ /* 0x000fe40000000f00 */
[----:B------:R-:W-:Y:S02]  /*caf0*/  LOP3.LUT P1, RZ, R148, 0x1f, R151, 0xf8, !PT ;  /* 0x0000001f94ff7812 */ /* 0x000fe4000782f897 */
[----:B0-----:R-:W-:Y:S02]  /*cb00*/  I2FP.F32.S32 R161, R158 ;  /* 0x0000009e00a17245 */ /* 0x001fe40000201400 */
[----:B-1----:R-:W-:Y:S02]  /*cb10*/  @!P2 LEA R150, R150, R159, 0x18 ;  /* 0x0000009f9696a211 */ /* 0x002fe400078ec0ff */
[----:B--2---:R-:W-:-:S02]  /*cb20*/  CS2R R100, SRZ ;  /* 0x0000000000647805 */ /* 0x004fc4000001ff00 */
[----:B------:R-:W-:Y:S02]  /*cb30*/  @!P2 LEA R159, R149, R150, 0x3 ;  /* 0x00000096959fa211 */ /* 0x000fe400078e18ff */
[----:B------:R-:W0:Y:S04]  /*cb40*/  SHFL.DOWN PT, R149, R158, 0x2, 0x1f ;  /* 0x08401f009e957f89 */ /* 0x000e2800000e0000 */
[----:B------:R-:W1:Y:S01]  /*cb50*/  @!P2 LDS.64 R100, [R159] ;  /* 0x000000009f64a984 */ /* 0x000e620000000a00 */
[----:B------:R-:W-:Y:S02]  /*cb60*/  PLOP3.LUT P2, PT, PT, PT, UP1, 0x40, 0x0 ;  /* 0x000000000000781c */ /* 0x000fe40003f4e818 */
[----:B0-----:R-:W-:Y:S01]  /*cb70*/  I2FP.F32.S32 R150, R149 ;  /* 0x0000009500967245 */ /* 0x001fe20000201400 */
[----:B------:R-:W-:Y:S01]  /*cb80*/  IMAD.IADD R149, R149, 0x1, R158 ;  /* 0x0000000195957824 */ /* 0x000fe200078e029e */
[----:B-1----:R-:W0:Y:S04]  /*cb90*/  SHFL.DOWN PT, R157, R100, 0x2, 0x1f ;  /* 0x08401f00649d7f89 */ /* 0x002e2800000e0000 */
[----:B------:R-:W1:Y:S01]  /*cba0*/  SHFL.DOWN PT, R158, R101, 0x2, 0x1f ;  /* 0x08401f00659e7f89 */ /* 0x000e6200000e0000 */
[C---:B0-----:R-:W-:Y:S01]  /*cbb0*/  FADD.FTZ R160, -R157.reuse, R100 ;  /* 0x000000649da07221 */ /* 0x041fe20000010100 */
[----:B------:R-:W-:Y:S01]  /*cbc0*/  FMUL.FTZ R162, R157, R150 ;  /* 0x000000969da27220 */ /* 0x000fe20000410000 */
[----:B------:R-:W-:-:S02]  /*cbd0*/  I2FP.F32.S32 R157, R149 ;  /* 0x00000095009d7245 */ /* 0x000fc40000201400 */
[----:B------:R-:W-:Y:S01]  /*cbe0*/  FMUL.FTZ R160, R160, R160 ;  /* 0x000000a0a0a07220 */ /* 0x000fe20000410000 */
[----:B------:R-:W-:Y:S01]  /*cbf0*/  FFMA.FTZ R162, R161, R100, R162 ;  /* 0x00000064a1a27223 */ /* 0x000fe200000100a2 */
[----:B-1----:R-:W-:Y:S01]  /*cc00*/  FADD.FTZ R158, R158, R101 ;  /* 0x000000659e9e7221 */ /* 0x002fe20000010000 */
[----:B------:R-:W0:Y:S01]  /*cc10*/  SHFL.DOWN PT, R100, R149, 0x1, 0x1f ;  /* 0x08201f0095647f89 */ /* 0x000e2200000e0000 */
[----:B------:R-:W-:Y:S02]  /*cc20*/  FMUL.FTZ R159, R160, R161 ;  /* 0x000000a1a09f7220 */ /* 0x000fe40000410000 */
[----:B------:R-:W1:Y:S02]  /*cc30*/  MUFU.RCP R161, R157 ;  /* 0x0000009d00a17308 */ /* 0x000e640000001000 */
[----:B------:R-:W-:Y:S01]  /*cc40*/  FMUL.FTZ R160, R159, R150 ;  /* 0x000000969fa07220 */ /* 0x000fe20000410000 */
[----:B-1----:R-:W-:-:S03]  /*cc50*/  FMUL.FTZ R150, R161, R162 ;  /* 0x000000a2a1967220 */ /* 0x002fc60000410000 */
[----:B------:R-:W-:Y:S01]  /*cc60*/  FFMA.FTZ R161, R161, R160, R158 ;  /* 0x000000a0a1a17223 */ /* 0x000fe2000001009e */
[-C--:B0-----:R-:W-:Y:S01]  /*cc70*/  IADD3 R160, R149, R100.reuse, RZ ;  /* 0x0000006495a07210 */ /* 0x081fe20007ffe0ff */
[----:B------:R-:W0:Y:S01]  /*cc80*/  SHFL.DOWN PT, R159, R150, 0x1, 0x1f ;  /* 0x08201f00969f7f89 */ /* 0x000e2200000e0000 */
[----:B------:R-:W-:Y:S02]  /*cc90*/  I2FP.F32.S32 R100, R100 ;  /* 0x0000006400647245 */ /* 0x000fe40000201400 */
[----:B------:R-:W-:Y:S01]  /*cca0*/  I2FP.F32.S32 R160, R160 ;  /* 0x000000a000a07245 */ /* 0x000fe20000201400 */
[----:B------:R-:W1:Y:S03]  /*ccb0*/  SHFL.DOWN PT, R158, R161, 0x1, 0x1f ;  /* 0x08201f00a19e7f89 */ /* 0x000e6600000e0000 */
[----:B------:R-:W2:Y:S01]  /*ccc0*/  MUFU.RCP R101, R160 ;  /* 0x000000a000657308 */ /* 0x000ea20000001000 */
[----:B0-----:R-:W-:Y:S01]  /*ccd0*/  FADD.FTZ R162, R150, -R159 ;  /* 0x8000009f96a27221 */ /* 0x001fe20000010000 */
[----:B------:R-:W-:-:S03]  /*cce0*/  FMUL.FTZ R164, R159, R100 ;  /* 0x000000649fa47220 */ /* 0x000fc60000410000 */
[----:B------:R-:W-:Y:S01]  /*ccf0*/  FMUL.FTZ R162, R162, R162 ;  /* 0x000000a2a2a27220 */ /* 0x000fe20000410000 */
[----:B-1----:R-:W-:Y:S01]  /*cd00*/  FADD.FTZ R158, R161, R158 ;  /* 0x0000009ea19e7221 */ /* 0x002fe20000010000 */
[C---:B------:R-:W-:Y:S02]  /*cd10*/  FFMA.FTZ R164, R157.reuse, R150, R164 ;  /* 0x000000969da47223 */ /* 0x040fe400000100a4 */
[----:B------:R-:W-:Y:S01]  /*cd20*/  FMUL.FTZ R162, R157, R162 ;  /* 0x000000a29da27220 */ /* 0x000fe20000410000 */
[----:B------:R-:W0:Y:S01]  /*cd30*/  @!P1 LDC.64 R150, c[0x0][0x250] ;  /* 0x00009400ff969b82 */ /* 0x000e220000000a00 */
[----:B--2---:R-:W-:Y:S02]  /*cd40*/  FMUL.FTZ R157, R101, R164 ;  /* 0x000000a4659d7220 */ /* 0x004fe40000410000 */
[----:B------:R-:W-:-:S04]  /*cd50*/  FMUL.FTZ R162, R162, R100 ;  /* 0x00000064a2a27220 */ /* 0x000fc80000410000 */
[----:B------:R-:W-:Y:S01]  /*cd60*/  FFMA.FTZ R158, R101, R162, R158 ;  /* 0x000000a2659e7223 */ /* 0x000fe2000001009e */
[----:B------:R-:W1:Y:S01]  /*cd70*/  LDC R100, c[0x0][0x2d8] ;  /* 0x0000b600ff647b82 */ /* 0x000e620000000800 */
[----:B------:R-:W2:Y:S04]  /*cd80*/  SHFL.IDX PT, R157, R157, RZ, 0x1f ;  /* 0x00001fff9d9d7589 */ /* 0x000ea800000e0000 */
[----:B------:R-:W1:Y:S01]  /*cd90*/  SHFL.IDX PT, R101, R158, RZ, 0x1f ;  /* 0x00001fff9e657589 */ /* 0x000e6200000e0000 */
[----:B0-----:R-:W-:-:S05]  /*cda0*/  @!P1 IMAD.WIDE R150, R143, 0x4, R150 ;  /* 0x000000048f969825 */ /* 0x001fca00078e0296 */
[----:B--2---:R-:W-:Y:S01]  /*cdb0*/  @!P1 STG.E desc[UR4][R150.64], R157 ;  /* 0x0000009d96009986 */ /* 0x004fe2000c101904 */
[----:B-1----:R-:W-:Y:S01]  /*cdc0*/  FFMA.FTZ R148, R101, UR11, R100 ;  /* 0x0000000b65947c23 */ /* 0x002fe20008010064 */
[----:B------:R-:W-:-:S05]  /*cdd0*/  FMUL.FTZ R100, R157, R157 ;  /* 0x0000009d9d647220 */ /* 0x000fca0000410000 */
[----:B------:R-:W-:Y:S02]  /*cde0*/  FSEL R149, R100, RZ, !P2 ;  /* 0x000000ff64957208 */ /* 0x000fe40005000000 */
[----:B------:R-:W0:Y:S03]  /*cdf0*/  @!P1 LDC.64 R100, c[0x0][0x258] ;  /* 0x00009600ff649b82 */ /* 0x000e260000000a00 */
[----:B------:R-:W-:-:S06]  /*ce00*/  FADD.FTZ R148, R148, R149 ;  /* 0x0000009594947221 */ /* 0x000fcc0000010000 */
[----:B------:R-:W1:Y:S01]  /*ce10*/  MUFU.RSQ R148, R148 ;  /* 0x0000009400947308 */ /* 0x000e620000001400 */
[C---:B0-----:R-:W-:Y:S01]  /*ce20*/  @!P1 IMAD.WIDE R100, R143.reuse, 0x4, R100 ;  /* 0x000000048f649825 */ /* 0x041fe200078e0264 */
[----:B------:R-:W-:-:S04]  /*ce30*/  IADD3 R143, R143, UR12, RZ ;  /* 0x0000000c8f8f7c10 */ /* 0x000fc8000fffe0ff */
[----:B-1----:R0:W-:Y:S01]  /*ce40*/  @!P1 STG.E desc[UR4][R100.64], R148 ;  /* 0x0000009464009986 */ /* 0x0021e2000c101904 */
[----:B------:R-:W-:-:S04]  /*ce50*/  PLOP3.LUT P1, PT, PT, PT, UP1, 0x40, 0x0 ;  /* 0x000000000000781c */ /* 0x000fc80003f2e818 */
[----:B------:R-:W-:Y:S02]  /*ce60*/  FSEL R149, R157, RZ, P1 ;  /* 0x000000ff9d957208 */ /* 0x000fe40000800000 */
[----:B------:R-:W-:-:S03]  /*ce70*/  ISETP.GE.AND P1, PT, R143, UR13, PT ;  /* 0x0000000d8f007c0c */ /* 0x000fc6000bf26270 */
[--C-:B------:R-:W-:Y:S01]  /*ce80*/  FADD.FTZ R161, R59, -R149.reuse ;  /* 0x800000953ba17221 */ /* 0x100fe20000010000 */
[--C-:B------:R-:W-:Y:S01]  /*ce90*/  FADD.FTZ R59, R57, -R149.reuse ;  /* 0x80000095393b7221 */ /* 0x100fe20000010000 */
[----:B0-----:R-:W0:Y:S01]  /*cea0*/  LDC.64 R100, c[0x0][0x2b8] ;  /* 0x0000ae00ff647b82 */ /* 0x001e220000000a00 */
        /* <DEDUP_REMOVED lines=23> */
[C---:B0-----:R-:W-:Y:S01]  /*d020*/  IMAD.WIDE.U32 R150, R146.reuse, 0x10, R100 ;  /* 0x0000001092967825 */ /* 0x041fe200078e0064 */
[----:B------:R-:W-:-:S03]  /*d030*/  IADD3 R146, R146, 0x80, RZ ;  /* 0x0000008092927810 */ /* 0x000fc60007ffe0ff */
[C---:B------:R-:W-:Y:S01]  /*d040*/  FMUL.FTZ R160, R148.reuse, R54 ;  /* 0x0000003694a07220 */ /* 0x040fe20000410000 */
[C---:B------:R-:W-:Y:S01]  /*d050*/  FMUL.FTZ R161, R148.reuse, R55 ;  /* 0x0000003794a17220 */ /* 0x040fe20000410000 */
[--C-:B------:R-:W-:Y:S01]  /*d060*/  FADD.FTZ R49, R49, -R149.reuse ;  /* 0x8000009531317221 */ /* 0x100fe20000010000 */
[----:B------:R0:W-:Y:S01]  /*d070*/  STG.E.128 desc[UR4][R150.64], R56 ;  /* 0x0000003896007986 */ /* 0x0001e2000c101d04 */
[--C-:B------:R-:W-:Y:S01]  /*d080*/  FADD.FTZ R51, R51, -R149.reuse ;  /* 0x8000009533337221 */ /* 0x100fe20000010000 */
[C---:B------:R-:W-:Y:S01]  /*d090*/  FMUL.FTZ R54, R148.reuse, R37 ;  /* 0x0000002594367220 */ /* 0x040fe20000410000 */
[----:B------:R-:W-:Y:S01]  /*d0a0*/  FMUL.FTZ R55, R148, R33 ;  /* 0x0000002194377220 */ /* 0x000fe20000410000 */
[--C-:B------:R-:W-:Y:S01]  /*d0b0*/  FADD.FTZ R44, R44, -R149.reuse ;  /* 0x800000952c2c7221 */ /* 0x100fe20000010000 */
[--C-:B------:R-:W-:Y:S01]  /*d0c0*/  FADD.FTZ R45, R45, -R149.reuse ;  /* 0x800000952d2d7221 */ /* 0x100fe20000010000 */
[--C-:B------:R-:W-:Y:S01]  /*d0d0*/  FADD.FTZ R46, R46, -R149.reuse ;  /* 0x800000952e2e7221 */ /* 0x100fe20000010000 */
        /* <DEDUP_REMOVED lines=60> */
[----:B------:R-:W-:Y:S01]  /*d4a0*/  IMAD.WIDE.U32 R146, R155, 0x10, R100 ;  /* 0x000000109b927825 */ /* 0x000fe200078e0064 */
[----:B------:R-:W-:-:S03]  /*d4b0*/  SEL R54, RZ, 0x1, P0 ;  /* 0x00000001ff367807 */ /* 0x000fc60000000000 */
        /* <DEDUP_REMOVED lines=13> */
[----:B------:R-:W-:Y:S04]  /*d590*/  STG.E.128 desc[UR4][R146.64], R44 ;  /* 0x0000002c92007986 */ /* 0x000fe8000c101d04 */
[----:B------:R0:W-:Y:S02]  /*d5a0*/  STG.E.128 desc[UR4][R100.64], R48 ;  /* 0x0000003064007986 */ /* 0x0001e4000c101d04 */
[----:B0-----:R-:W-:Y:S01]  /*d5b0*/  PRMT R100, R54, 0x7610, R100 ;  /* 0x0000761036647816 */ /* 0x001fe20000000064 */
[----:B------:R-:W-:Y:S06]  /*d5c0*/  @!P1 BRA `(.L_x_26315) ;  /* 0xffffff3c00189947 */ /* 0x000fec000383ffff */
[----:B------:R-:W-:Y:S05]  /*d5d0*/  EXIT ;  /* 0x000000000000794d */ /* 0x000fea0003800000 */
.L_x_26314:
[----:B------:R-:W-:Y:S01]  /*d5e0*/  HFMA2.MMA R158, -RZ, RZ, 0, 5.9604644775390625e-08 ;  /* 0x00000001ff9e7435 */ /* 0x000fe200000001ff */
[----:B------:R-:W-:Y:S01]  /*d5f0*/  IMAD.MOV.U32 R165, RZ, RZ, R101 ;  /* 0x000000ffffa57224 */ /* 0x000fe200078e0065 */
[----:B------:R-:W-:Y:S02]  /*d600*/  MOV R157, 0x1f ;  /* 0x0000001f009d7802 */ /* 0x000fe40000000f00 */
[----:B------:R-:W-:-:S07]  /*d610*/  MOV R150, 0xffffffff ;  /* 0xffffffff00967802 */ /* 0x000fce0000000f00 */
[----:B------:R-:W-:Y:S05]  /*d620*/  WARPSYNC.COLLECTIVE R150, `(.L_x_26316) ;  /* 0x0000000096087348 */ /* 0x000fea0003c00000 */
[----:B------:R0:W1:Y:S02]  /*d630*/  SHFL.BFLY P2, R163, R165, R158, R157 ;  /* 0x0c00009ea5a37389 */ /* 0x000064000004009d */
[----:B01----:R-:W-:Y:S01]  /*d640*/  ENDCOLLECTIVE ;  /* 0x000000000000791b */ /* 0x003fe20003800000 */
.L_x_26316:
[----:B------:R-:W-:Y:S01]  /*d650*/  HFMA2.MMA R158, -RZ, RZ, 0, 1.1920928955078125e-07 ;  /* 0x00000002ff9e7435 */ /* 0x000fe200000001ff */
[----:B------:R-:W-:-:S04]  /*d660*/  IMAD.MOV.U32 R100, RZ, RZ, R163 ;  /* 0x000000ffff647224 */ /* 0x000fc800078e00a3 */
[----:B------:R-:W-:-:S05]  /*d670*/  FADD.FTZ R159, R101, R100 ;  /* 0x00000064659f7221 */ /* 0x000fca0000010000 */
[----:B------:R-:W-:-:S07]  /*d680*/  MOV R165, R159 ;  /* 0x0000009f00a57202 */ /* 0x000fce0000000f00 */
[----:B------:R-:W-:Y:S05]  /*d690*/  WARPSYNC.COLLECTIVE R150, `(.L_x_26317) ;  /* 0x0000000096087348 */ /* 0x000fea0003c00000 */
[----:B------:R0:W1:Y:S02]  /*d6a0*/  SHFL.BFLY P2, R163, R165, R158, R157 ;  /* 0x0c00009ea5a37389 */ /* 0x000064000004009d */
[----:B01----:R-:W-:Y:S01]  /*d6b0*/  ENDCOLLECTIVE ;  /* 0x000000000000791b */ /* 0x003fe20003800000 */
.L_x_26317:
[----:B------:R-:W-:Y:S01]  /*d6c0*/  HFMA2.MMA R158, -RZ, RZ, 0, 2.384185791015625e-07 ;  /* 0x00000004ff9e7435 */ /* 0x000fe200000001ff */
[----:B------:R-:W-:-:S05]  /*d6d0*/  MOV R100, R163 ;  /* 0x000000a300647202 */ /* 0x000fca0000000f00 */
[----:B------:R-:W-:-:S04]  /*d6e0*/  FADD.FTZ R160, R159, R100 ;  /* 0x000000649fa07221 */ /* 0x000fc80000010000 */
[----:B------:R-:W-:-:S07]  /*d6f0*/  IMAD.MOV.U32 R165, RZ, RZ, R160 ;  /* 0x000000ffffa57224 */ /* 0x000fce00078e00a0 */
[----:B------:R-:W-:Y:S05]  /*d700*/  WARPSYNC.COLLECTIVE R150, `(.L_x_26318) ;  /* 0x0000000096087348 */ /* 0x000fea0003c00000 */
[----:B------:R0:W1:Y:S02]  /*d710*/  SHFL.BFLY P2, R163, R165, R158, R157 ;  /* 0x0c00009ea5a37389 */ /* 0x000064000004009d */
[----:B01----:R-:W-:Y:S01]  /*d720*/  ENDCOLLECTIVE ;  /* 0x000000000000791b */ /* 0x003fe20003800000 */
.L_x_26318:
[----:B------:R-:W-:Y:S01]  /*d730*/  IMAD.MOV.U32 R158, RZ, RZ, 0x8 ;  /* 0x00000008ff9e7424 */ /* 0x000fe200078e00ff */
[----:B------:R-:W-:-:S05]  /*d740*/  MOV R161, R163 ;  /* 0x000000a300a17202 */ /* 0x000fca0000000f00 */
[----:B------:R-:W-:-:S05]  /*d750*/  FADD.FTZ R161, R160, R161 ;  /* 0x000000a1a0a17221 */ /* 0x000fca0000010000 */
[----:B------:R-:W-:-:S07]  /*d760*/  MOV R165, R161 ;  /* 0x000000a100a57202 */ /* 0x000fce0000000f00 */
[----:B------:R-:W-:Y:S05]  /*d770*/  WARPSYNC.COLLECTIVE R150, `(.L_x_26319) ;  /* 0x0000000096087348 */ /* 0x000fea0003c00000 */
[----:B------:R0:W1:Y:S02]  /*d780*/  SHFL.BFLY P2, R163, R165, R158, R157 ;  /* 0x0c00009ea5a37389 */ /* 0x000064000004009d */
[----:B01----:R-:W-:Y:S01]  /*d790*/  ENDCOLLECTIVE ;  /* 0x000000000000791b */ /* 0x003fe20003800000 */
.L_x_26319:
[----:B------:R-:W-:Y:S01]  /*d7a0*/  HFMA2.MMA R158, -RZ, RZ, 0, 9.5367431640625e-07 ;  /* 0x00000010ff9e7435 */ /* 0x000fe200000001ff */
[----:B------:R-:W-:-:S05]  /*d7b0*/  MOV R100, R163 ;  /* 0x000000a300647202 */ /* 0x000fca0000000f00 */
[----:B------:R-:W-:-:S05]  /*d7c0*/  FADD.FTZ R162, R161, R100 ;  /* 0x00000064a1a27221 */ /* 0x000fca0000010000 */
[----:B------:R-:W-:-:S07]  /*d7d0*/  MOV R165, R162 ;  /* 0x000000a200a57202 */ /* 0x000fce0000000f00 */
[----:B------:R-:W-:Y:S05]  /*d7e0*/  WARPSYNC.COLLECTIVE R150, `(.L_x_26320) ;  /* 0x0000000096087348 */ /* 0x000fea0003c00000 */
[----:B------:R0:W1:Y:S02]  /*d7f0*/  SHFL.BFLY P2, R163, R165, R158, R157 ;  /* 0x0c00009ea5a37389 */ /* 0x000064000004009d */
[----:B01----:R-:W-:Y:S01]  /*d800*/  ENDCOLLECTIVE ;  /* 0x000000000000791b */ /* 0x003fe20003800000 */
.L_x_26320:
        /* <DEDUP_REMOVED lines=68> */
[----:B------:R-:W-:-:S07]  /*dc50*/  IMAD.MOV.U32 R165, RZ, RZ, R101 ;  /* 0x000000ffffa57224 */ /* 0x000fce00078e0065 */
[----:B------:R-:W-:Y:S05]  /*dc60*/  WARPSYNC.COLLECTIVE R150, `(.L_x_26321) ;  /* 0x0000000096087348 */ /* 0x000fea0003c00000 */
[----:B------:R0:W1:Y:S02]  /*dc70*/  SHFL.BFLY P2, R163, R165, R158, R157 ;  /* 0x0c00009ea5a37389 */ /* 0x000064000004009d */
[----:B01----:R-:W-:Y:S01]  /*dc80*/  ENDCOLLECTIVE ;  /* 0x000000000000791b */ /* 0x003fe20003800000 */
.L_x_26321:
[----:B------:R-:W-:Y:S01]  /*dc90*/  HFMA2.MMA R158, -RZ, RZ, 0, 1.1920928955078125e-07 ;  /* 0x00000002ff9e7435 */ /* 0x000fe200000001ff */
[----:B------:R-:W-:-:S05]  /*dca0*/  MOV R160, R163 ;  /* 0x000000a300a07202 */ /* 0x000fca0000000f00 */
[----:B------:R-:W-:-:S04]  /*dcb0*/  FADD.FTZ R160, R101, R160 ;  /* 0x000000a065a07221 */ /* 0x000fc80000010000 */
[----:B------:R-:W-:-:S07]  /*dcc0*/  IMAD.MOV.U32 R165, RZ, RZ, R160 ;  /* 0x000000ffffa57224 */ /* 0x000fce00078e00a0 */
[----:B------:R-:W-:Y:S05]  /*dcd0*/  WARPSYNC.COLLECTIVE R150, `(.L_x_26322) ;  /* 0x0000000096087348 */ /* 0x000fea0003c00000 */
[----:B------:R0:W1:Y:S02]  /*dce0*/  SHFL.BFLY P2, R163, R165, R158, R157 ;  /* 0x0c00009ea5a37389 */ /* 0x000064000004009d */
[----:B01----:R-:W-:Y:S01]  /*dcf0*/  ENDCOLLECTIVE ;  /* 0x000000000000791b */ /* 0x003fe20003800000 */
.L_x_26322:
[----:B------:R-:W-:Y:S01]  /*dd00*/  IMAD.MOV.U32 R158, RZ, RZ, 0x4 ;  /* 0x00000004ff9e7424 */ /* 0x000fe200078e00ff */
[----:B------:R-:W-:-:S05]  /*dd10*/  MOV R159, R163 ;  /* 0x000000a3009f7202 */ /* 0x000fca0000000f00 */
[----:B------:R-:W-:-:S05]  /*dd20*/  FADD.FTZ R159, R160, R159 ;  /* 0x0000009fa09f7221 */ /* 0x000fca0000010000 */
[----:B------:R-:W-:-:S07]  /*dd30*/  MOV R165, R159 ;  /* 0x0000009f00a57202 */ /* 0x000fce0000000f00 */
[----:B------:R-:W-:Y:S05]  /*dd40*/  WARPSYNC.COLLECTIVE R150, `(.L_x_26323) ;  /* 0x0000000096087348 */ /* 0x000fea0003c00000 */
[----:B------:R0:W1:Y:S02]  /*dd50*/  SHFL.BFLY P2, R163, R165, R158, R157 ;  /* 0x0c00009ea5a37389 */ /* 0x000064000004009d */
[----:B01----:R-:W-:Y:S01]  /*dd60*/  ENDCOLLECTIVE ;  /* 0x000000000000791b */ /* 0x003fe20003800000 */
.L_x_26323:
[----:B------:R-:W-:Y:S01]  /*dd70*/  HFMA2.MMA R158, -RZ, RZ, 0, 4.76837158203125e-07 ;  /* 0x00000008ff9e7435 */ /* 0x000fe200000001ff */
[----:B------:R-:W-:-:S05]  /*dd80*/  MOV R162, R163 ;  /* 0x000000a300a27202 */ /* 0x000fca0000000f00 */
[----:B------:R-:W-:-:S05]  /*dd90*/  FADD.FTZ R162, R159, R162 ;  /* 0x000000a29fa27221 */ /* 0x000fca0000010000 */
[----:B------:R-:W-:-:S07]  /*dda0*/  MOV R165, R162 ;  /* 0x000000a200a57202 */ /* 0x000fce0000000f00 */
[----:B------:R-:W-:Y:S05]  /*ddb0*/  WARPSYNC.COLLECTIVE R150, `(.L_x_26324) ;  /* 0x0000000096087348 */ /* 0x000fea0003c00000 */
[----:B------:R0:W1:Y:S02]  /*ddc0*/  SHFL.BFLY P2, R163, R165, R158, R157 ;  /* 0x0c00009ea5a37389 */ /* 0x000064000004009d */
[----:B01----:R-:W-:Y:S01]  /*ddd0*/  ENDCOLLECTIVE ;  /* 0x000000000000791b */ /* 0x003fe20003800000 */
.L_x_26324:
[----:B------:R-:W-:Y:S01]  /*dde0*/  HFMA2.MMA R158, -RZ, RZ, 0, 9.5367431640625e-07 ;  /* 0x00000010ff9e7435 */ /* 0x000fe200000001ff */
[----:B------:R-:W-:-:S04]  /*ddf0*/  IMAD.MOV.U32 R161, RZ, RZ, R163 ;  /* 0x000000ffffa17224 */ /* 0x000fc800078e00a3 */
[----:B------:R-:W-:-:S05]  /*de00*/  FADD.FTZ R161, R162, R161 ;  /* 0x000000a1a2a17221 */ /* 0x000fca0000010000 */
[----:B------:R-:W-:-:S07]  /*de10*/  MOV R165, R161 ;  /* 0x000000a100a57202 */ /* 0x000fce0000000f00 */
[----:B------:R-:W-:Y:S05]  /*de20*/  WARPSYNC.COLLECTIVE R150, `(.L_x_26325) ;  /* 0x0000000096087348 */ /* 0x000fea0003c00000 */
[----:B------:R0:W1:Y:S02]  /*de30*/  SHFL.BFLY P2, R163, R165, R158, R157 ;  /* 0x0c00009ea5a37389 */ /* 0x000064000004009d */
[----:B01----:R-:W-:Y:S01]  /*de40*/  ENDCOLLECTIVE ;  /* 0x000000000000791b */ /* 0x003fe20003800000 */
.L_x_26325:
[----:B------:R-:W-:Y:S01]  /*de50*/  MOV R164, R163 ;  /* 0x000000a300a47202 */ /* 0x000fe20000000f00 */
[----:B------:R-:W-:Y:S06]  /*de60*/  BRA `(.L_x_26326) ;  /* 0xffffffe800dc7947 */ /* 0x000fec000383ffff */
.L_x_26327:
        /* <DEDUP_REMOVED lines=9> */
.L_x_30325:


//--------------------- .text._ZN10layer_norm13ln_fwd_kernelINS_13Kernel_traitsI6__halfffffjLj4096ELj1ELj1ELj4ELj16ENS_18Kernel_traits_baseILj4096ES2_ffffjLj128EEEEELb1ELb1ELb1ELb0EEEvNS_9FwdParamsE --------------------------
	.section	.text._ZN10layer_norm13ln_fwd_kernelINS_13Kernel_traitsI6__halfffffjLj4096ELj1ELj1ELj4ELj16ENS_18Kernel_traits_baseILj4096ES2_ffffjLj128EEEEELb1ELb1ELb1ELb0EEEvNS_9FwdParamsE,"ax",@progbits
	.align	128
        .global         _ZN10layer_norm13ln_fwd_kernelINS_13Kernel_traitsI6__halfffffjLj4096ELj1ELj1ELj4ELj16ENS_18Kernel_traits_baseILj4096ES2_ffffjLj128EEEEELb1ELb1ELb1ELb0EEEvNS_9FwdParamsE
        .type           _ZN10layer_norm13ln_fwd_kernelINS_13Kernel_traitsI6__halfffffjLj4096ELj1ELj1ELj4ELj16ENS_18Kernel_traits_baseILj4096ES2_ffffjLj128EEEEELb1ELb1ELb1ELb0EEEvNS_9FwdParamsE,@function
        .size           _ZN10layer_norm13ln_fwd_kernelINS_13Kernel_traitsI6__halfffffjLj4096ELj1ELj1ELj4ELj16ENS_18Kernel_traits_baseILj4096ES2_ffffjLj128EEEEELb1ELb1ELb1ELb0EEEvNS_9FwdParamsE,(.L_x_30326 - _ZN10layer_norm13ln_fwd_kernelINS_13Kernel_traitsI6__halfffffjLj4096ELj1ELj1ELj4ELj16ENS_18Kernel_traits_baseILj4096ES2_ffffjLj128EEEEELb1ELb1ELb1ELb0EEEvNS_9FwdParamsE)
        .other          _ZN10layer_norm13ln_fwd_kernelINS_13Kernel_traitsI6__halfffffjLj4096ELj1ELj1ELj4ELj16ENS_18Kernel_traits_baseILj4096ES2_ffffjLj128EEEEELb1ELb1ELb1ELb0EEEvNS_9FwdParamsE,@"STO_CUDA_ENTRY STV_DEFAULT"
_ZN10layer_norm13ln_fwd_kernelINS_13Kernel_traitsI6__halfffffjLj4096ELj1ELj1ELj4ELj16ENS_18Kernel_traits_baseILj4096ES2_ffffjLj128EEEEELb1ELb1ELb1ELb0EEEvNS_9FwdParamsE:
.text._ZN10layer_norm13ln_fwd_kernelINS_13Kernel_traitsI6__halfffffjLj4096ELj1ELj1ELj4ELj16ENS_18Kernel_traits_baseILj4096ES2_ffffjLj128EEEEELb1ELb1ELb1ELb0EEEvNS_9FwdParamsE:
        /* <DEDUP_REMOVED lines=14> */
[----:B------:R-:W0:Y:S01]  /*00e0*/  S2UR UR26, SR_CTAID.X ;  /* 0x00000000001a79c3 */ /* 0x000e220000002500 */
[----:B------:R-:W-:Y:S01]  /*00f0*/  BSSY B0, `(.L_x_26328) ;  /* 0x0000057000007945 */ /* 0x000fe20003800000 */
[----:B------:R-:W0:Y:S06]  /*0100*/  S2R R0, SR_TID.X ;  /* 0x0000000000007919 */ /* 0x000e2c0000002100 */
[----:B------:R-:W0:Y:S01]  /*0110*/  LDC R9, c[0x0][RZ] ;  /* 0x00000000ff097b82 */ /* 0x000e220000000800 */
        /* <DEDUP_REMOVED lines=10> */
[----:B------:R-:W-:-:S02]  /*01c0*/  UIADD3 UR14, UR4, 0x78dde6e4, URZ ;  /* 0x78dde6e4040e7890 */ /* 0x000fc4000fffe03f */
[----:B------:R-:W-:Y:S02]  /*01d0*/  UIADD3 UR13, UR4, -0x255992d5, URZ ;  /* 0xdaa66d2b040d7890 */ /* 0x000fe4000fffe03f */
[----:B------:R-:W-:Y:S01]  /*01e0*/  @P0 IMAD.X R27, RZ, RZ, R5, P1 ;  /* 0x000000ffff1b0224 */ /* 0x000fe200008e0605 */
[----:B------:R-:W-:Y:S01]  /*01f0*/  LOP3.LUT R5, R0, 0x7f, RZ, 0xc0, !PT ;  /* 0x0000007f00057812 */ /* 0x000fe200078ec0ff */
[----:B------:R-:W-:Y:S02]  /*0200*/  UIADD3 UR15, UR5, -0x126145ec, URZ ;  /* 0xed9eba14050f7890 */ /* 0x000fe4000fffe03f */
[----:B------:R-:W-:Y:S01]  /*0210*/  UIADD3 UR17, UR5, -0x56f99767, URZ ;  /* 0xa906689905117890 */ /* 0x000fe2000fffe03f */
[--C-:B------:R-:W-:Y:S01]  /*0220*/  SHF.R.U32.HI R3, RZ, 0x2, R27.reuse ;  /* 0x00000002ff037819 */ /* 0x100fe2000001161b */
[----:B------:R-:W-:Y:S01]  /*0230*/  UIADD3 UR16, UR4, 0x1715609d, URZ ;  /* 0x1715609d04107890 */ /* 0x000fe2000fffe03f */
[----:B------:R-:W-:Y:S01]  /*0240*/  SHF.R.U64 R4, R26, 0x2, R27 ;  /* 0x000000021a047819 */ /* 0x000fe2000000121b */
[----:B------:R-:W-:-:S02]  /*0250*/  UIADD3 UR18, UR4, -0x4ab325aa, URZ ;  /* 0xb54cda5604127890 */ /* 0x000fc4000fffe03f */
[----:B------:R-:W-:Y:S01]  /*0260*/  LOP3.LUT R10, R9, UR4, R3, 0x96, !PT ;  /* 0x00000004090a7c12 */ /* 0x000fe2000f8e9603 */
[----:B------:R-:W-:Y:S01]  /*0270*/  UIADD3 UR19, UR5, 0x646e171e, URZ ;  /* 0x646e171e05137890 */ /* 0x000fe2000fffe03f */
[----:B------:R-:W-:Y:S01]  /*0280*/  MOV R27, R5 ;  /* 0x00000005001b7202 */ /* 0x000fe20000000f00 */
[----:B------:R-:W-:Y:S01]  /*0290*/  IMAD.WIDE.U32 R6, R4, -0x2daee0ad, RZ ;  /* 0xd2511f5304067825 */ /* 0x000fe200078e00ff */
[----:B------:R-:W-:Y:S02]  /*02a0*/  UIADD3 UR20, UR4, 0x5384540f, URZ ;  /* 0x5384540f04147890 */ /* 0x000fe4000fffe03f */
[----:B------:R-:W-:Y:S01]  /*02b0*/  UIADD3 UR21, UR5, 0x1fd5c5a3, URZ ;  /* 0x1fd5c5a305157890 */ /* 0x000fe2000fffe03f */
[----:B------:R-:W-:Y:S01]  /*02c0*/  IMAD.WIDE.U32 R10, R10, -0x2daee0ad, RZ ;  /* 0xd2511f530a0a7825 */ /* 0x000fe200078e00ff */
[----:B------:R-:W-:Y:S01]  /*02d0*/  LOP3.LUT R7, R7, UR5, RZ, 0x3c, !PT ;  /* 0x0000000507077c12 */ /* 0x000fe2000f8e3cff */
[----:B------:R-:W-:Y:S02]  /*02e0*/  UIADD3 UR22, UR4, -0xe443238, URZ ;  /* 0xf1bbcdc804167890 */ /* 0x000fe4000fffe03f */
[----:B------:R-:W-:Y:S01]  /*02f0*/  UIADD3 UR23, UR5, -0x24c28bd8, URZ ;  /* 0xdb3d742805177890 */ /* 0x000fe2000fffe03f */
[----:B------:R-:W-:Y:S01]  /*0300*/  LOP3.LUT R12, R11, UR8, R6, 0x96, !PT ;  /* 0x000000080b0c7c12 */ /* 0x000fe2000f8e9606 */
[----:B------:R-:W-:Y:S01]  /*0310*/  IMAD.WIDE.U32 R6, R7, -0x326172a9, RZ ;  /* 0xcd9e8d5707067825 */ /* 0x000fe200078e00ff */
[----:B------:R-:W0:Y:S01]  /*0320*/  LDC R11, c[0x0][0x218] ;  /* 0x00008600ff0b7b82 */ /* 0x000e220000000800 */
[----:B------:R-:W-:-:S02]  /*0330*/  UIADD3 UR24, UR4, -0x700cb87f, URZ ;  /* 0x8ff3478104187890 */ /* 0x000fc4000fffe03f */
        /* <DEDUP_REMOVED lines=11> */
[----:B------:R-:W-:Y:S02]  /*03f0*/  LOP3.LUT R7, R27, 0x7f, RZ, 0x3c, !PT ;  /* 0x0000007f1b077812 */ /* 0x000fe400078e3cff */
[----:B------:R-:W-:Y:S02]  /*0400*/  LOP3.LUT R20, R15, UR14, R6, 0x96, !PT ;  /* 0x0000000e0f147c12 */ /* 0x000fe4000f8e9606 */
[----:B0-----:R-:W-:-:S03]  /*0410*/  SHF.R.S32.HI R6, RZ, 0x1f, R11 ;  /* 0x0000001fff067819 */ /* 0x001fc6000001140b */
[----:B------:R-:W-:Y:S01]  /*0420*/  IMAD.WIDE.U32 R20, R20, -0x2daee0ad, RZ ;  /* 0xd2511f5314147825 */ /* 0x000fe200078e00ff */
[----:B------:R-:W-:-:S03]  /*0430*/  LEA.HI R62, R6, R11, RZ, 0x2 ;  /* 0x0000000b063e7211 */ /* 0x000fc600078f10ff */
[----:B------:R-:W-:Y:S01]  /*0440*/  IMAD.WIDE.U32 R10, R10, -0x2daee0ad, RZ ;  /* 0xd2511f530a0a7825 */ /* 0x000fe200078e00ff */
[----:B------:R-:W-:Y:S02]  /*0450*/  LEA.HI.SX32 R6, R62, R7, 0x1e ;  /* 0x000000073e067211 */ /* 0x000fe400078ff2ff */
[----:B------:R-:W-:Y:S02]  /*0460*/  LEA.HI R7, R0, UR26, RZ, 0x19 ;  /* 0x0000001a00077c11 */ /* 0x000fe4000f8fc8ff */
[C---:B------:R-:W-:Y:S02]  /*0470*/  LOP3.LUT P0, RZ, R6.reuse, 0xffffff80, RZ, 0xc0, !PT ;  /* 0xffffff8006ff7812 */ /* 0x040fe4000780c0ff */
[----:B------:R-:W-:Y:S02]  /*0480*/  LOP3.LUT R8, R11, UR15, R8, 0x96, !PT ;  /* 0x0000000f0b087c12 */ /* 0x000fe4000f8e9608 */
[----:B------:R-:W-:Y:S02]  /*0490*/  LOP3.LUT R22, R21, UR17, R10, 0x96, !PT ;  /* 0x0000001115167c12 */ /* 0x000fe4000f8e960a */
[----:B------:R-:W-:Y:S01]  /*04a0*/  ISETP.GE.U32.AND P6, PT, R6, 0x100, PT ;  /* 0x000001000600780c */ /* 0x000fe20003fc6070 */
[----:B------:R-:W-:Y:S01]  /*04b0*/  IMAD.WIDE.U32 R8, R8, -0x326172a9, RZ ;  /* 0xcd9e8d5708087825 */ /* 0x000fe200078e00ff */
[----:B------:R-:W-:-:S02]  /*04c0*/  ISETP.GE.U32.AND P5, PT, R6, 0x180, PT ;  /* 0x000001800600780c */ /* 0x000fc40003fa6070 */
[----:B------:R-:W-:Y:S01]  /*04d0*/  ISETP.GE.U32.AND P4, PT, R6, 0x200, PT ;  /* 0x000002000600780c */ /* 0x000fe20003f86070 */
[----:B------:R-:W-:Y:S01]  /*04e0*/  IMAD.WIDE.U32 R22, R22, -0x326172a9, RZ ;  /* 0xcd9e8d5716167825 */ /* 0x000fe200078e00ff */
[----:B------:R-:W-:Y:S02]  /*04f0*/  ISETP.GE.U32.AND P3, PT, R6, 0x280, PT ;  /* 0x000002800600780c */ /* 0x000fe40003f66070 */
[----:B------:R-:W-:Y:S02]  /*0500*/  P2R R160, PR, RZ, 0x40 ;  /* 0x00000040ffa07803 */ /* 0x000fe40000000000 */
[----:B------:R-:W-:Y:S02]  /*0510*/  P2R R161, PR, RZ, 0x20 ;  /* 0x00000020ffa17803 */ /* 0x000fe40000000000 */
[----:B------:R-:W-:Y:S02]  /*0520*/  P2R R162, PR, RZ, 0x10 ;  /* 0x00000010ffa27803 */ /* 0x000fe40000000000 */
[----:B------:R-:W-:-:S02]  /*0530*/  LOP3.LUT R30, R9, UR16, R14, 0x96, !PT ;  /* 0x00000010091e7c12 */ /* 0x000fc4000f8e960e */
        /* <DEDUP_REMOVED lines=18> */
.L_x_26329:
[----:B------:R-:W-:Y:S05]  /*0660*/  BSYNC B0 ;  /* 0x0000000000007941 */ /* 0x000fea0003800000 */
.L_x_26328:
        /* <DEDUP_REMOVED lines=17> */
.L_x_26331:
[----:B------:R-:W-:Y:S05]  /*0780*/  BSYNC B0 ;  /* 0x0000000000007941 */ /* 0x000fea0003800000 */
.L_x_26330:
        /* <DEDUP_REMOVED lines=17> */
.L_x_26333:
[----:B------:R-:W-:Y:S05]  /*08a0*/  BSYNC B0 ;  /* 0x0000000000007941 */ /* 0x000fea0003800000 */
.L_x_26332:
        /* <DEDUP_REMOVED lines=17> */
.L_x_26335:
[----:B------:R-:W-:Y:S05]  /*09c0*/  BSYNC B0 ;  /* 0x0000000000007941 */ /* 0x000fea0003800000 */
.L_x_26334:
        /* <DEDUP_REMOVED lines=17> */
.L_x_26337:
[----:B------:R-:W-:Y:S05]  /*0ae0*/  BSYNC B0 ;  /* 0x0000000000007941 */ /* 0x000fea0003800000 */
.L_x_26336:
        /* <DEDUP_REMOVED lines=23> */
.L_x_26339:
[----:B------:R-:W-:Y:S05]  /*0c60*/  BSYNC B0 ;  /* 0x0000000000007941 */ /* 0x000fea0003800000 */
.L_x_26338:
        /* <DEDUP_REMOVED lines=23> */
.L_x_26341:
[----:B------:R-:W-:Y:S05]  /*0de0*/  BSYNC B0 ;  /* 0x0000000000007941 */ /* 0x000fea0003800000 */
.L_x_26340:
        /* <DEDUP_REMOVED lines=19> */
.L_x_26343:
[----:B------:R-:W-:Y:S05]  /*0f20*/  BSYNC B0 ;  /* 0x0000000000007941 */ /* 0x000fea0003800000 */
.L_x_26342:
[----:B------:R-:W-:Y:S01]  /*0f30*/  ULDC UR26, c[0x0][0x214] ;  /* 0x00008500001a7ab9 */ /* 0x000fe20000000800 */
[----:B------:R-:W-:Y:S02]  /*0f40*/  LOP3.LUT R30, R63, UR23, R28, 0x96, !PT ;  /* 0x000000173f1e7c12 */ /* 0x000fe4000f8e961c */
[----:B------:R-:W-:-:S13]  /*0f50*/  ISETP.GE.AND P1, PT, R7, UR26, PT ;  /* 0x0000001a07007c0c */ /* 0x000fda000bf26270 */
[----:B------:R-:W-:Y:S05]  /*0f60*/  @P1 EXIT ;  /* 0x000000000000194d */ /* 0x000fea0003800000 */
[----:B------:R-:W-:Y:S01]  /*0f70*/  SHF.R.S32.HI R62, RZ, 0x2, R62 ;  /* 0x00000002ff3e7819 */ /* 0x000fe2000001143e */
[----:B-----5:R-:W-:Y:S01]  /*0f80*/  IMAD.MOV.U32 R135, RZ, RZ, R8 ;  /* 0x000000ffff877224 */ /* 0x020fe200078e0008 */
[----:B------:R-:W-:Y:S01]  /*0f90*/  SHF.R.U64 R134, R8, 0x10, R9 ;  /* 0x0000001008867819 */ /* 0x000fe20000001209 */
[C---:B------:R-:W-:Y:S01]  /*0fa0*/  IMAD.SHL.U32 R28, R0.reuse, 0x20, RZ ;  /* 0x00000020001c7824 */ /* 0x040fe200078e00ff */
[----:B------:R-:W-:Y:S01]  /*0fb0*/  LOP3.LUT R27, R0, 0x60, RZ, 0xc0, !PT ;  /* 0x00000060001b7812 */ /* 0x000fe200078ec0ff */
[----:B------:R-:W-:Y:S01]  /*0fc0*/  IMAD.MOV.U32 R31, RZ, RZ, R36 ;  /* 0x000000ffff1f7224 */ /* 0x000fe200078e0024 */
[----:B------:R-:W-:Y:S01]  /*0fd0*/  LOP3.LUT R8, R62, 0x7f, RZ, 0xc0, !PT ;  /* 0x0000007f3e087812 */ /* 0x000fe200078ec0ff */
[----:B------:R-:W-:Y:S01]  /*0fe0*/  IMAD.MOV.U32 R63, RZ, RZ, R37 ;  /* 0x000000ffff3f7224 */ /* 0x000fe200078e0025 */
[----:B------:R-:W-:Y:S01]  /*0ff0*/  SHF.R.U32.HI R62, RZ, 0x2, R62 ;  /* 0x00000002ff3e7819 */ /* 0x000fe2000001163e */
[----:B------:R-:W-:Y:S01]  /*1000*/  IMAD.MOV.U32 R64, RZ, RZ, R42 ;  /* 0x000000ffff407224 */ /* 0x000fe200078e002a */
[----:B------:R-:W-:Y:S01]  /*1010*/  VIADDMNMX R27, R8, -R27, RZ, !PT ;  /* 0x8000001b081b7246 */ /* 0x000fe200078001ff */
[----:B------:R-:W-:Y:S01]  /*1020*/  IMAD.MOV.U32 R67, RZ, RZ, R43 ;  /* 0x000000ffff437224 */ /* 0x000fe200078e002b */
[----:B------:R-:W-:Y:S01]  /*1030*/  LOP3.LUT R62, R62, 0x3fffffe0, RZ, 0xc0, !PT ;  /* 0x3fffffe03e3e7812 */ /* 0x000fe200078ec0ff */
[----:B------:R-:W-:Y:S01]  /*1040*/  IMAD.MOV.U32 R69, RZ, RZ, R45 ;  /* 0x000000ffff457224 */ /* 0x000fe200078e002d */
[----:B------:R-:W-:Y:S01]  /*1050*/  VIMNMX R27, R27, 0x20, PT ;  /* 0x000000201b1b7848 */ /* 0x000fe20003fe0100 */
[----:B------:R-:W-:Y:S01]  /*1060*/  IMAD.MOV.U32 R68, RZ, RZ, R46 ;  /* 0x000000ffff447224 */ /* 0x000fe200078e002e */
[----:B------:R-:W-:Y:S01]  /*1070*/  MOV R115, R52 ;  /* 0x0000003400737202 */ /* 0x000fe20000000f00 */
[----:B------:R-:W-:Y:S01]  /*1080*/  IMAD.MOV.U32 R98, RZ, RZ, R48 ;  /* 0x000000ffff627224 */ /* 0x000fe200078e0030 */
[----:B------:R-:W-:Y:S01]  /*1090*/  SHF.R.U64 R114, R52, 0x10, R53 ;  /* 0x0000001034727819 */ /* 0x000fe20000001235 */
[----:B------:R-:W-:Y:S01]  /*10a0*/  IMAD.IADD R52, R27, 0x1, R62 ;  /* 0x000000011b347824 */ /* 0x000fe200078e023e */
[----:B------:R-:W-:Y:S01]  /*10b0*/  LOP3.LUT R29, R28, 0x3e0, RZ, 0xc0, !PT ;  /* 0x000003e01c1d7812 */ /* 0x000fe200078ec0ff */
[----:B------:R-:W-:Y:S01]  /*10c0*/  IMAD.HI.U32 R28, R80, -0x2daee0ad, RZ ;  /* 0xd2511f53501c7827 */ /* 0x000fe200078e00ff */
[--C-:B------:R-:W-:Y:S01]  /*10d0*/  SHF.R.U64 R77, R36, 0x10, R37.reuse ;  /* 0x00000010244d7819 */ /* 0x100fe20000001225 */
[----:B------:R-:W-:Y:S01]  /*10e0*/  HFMA2.MMA R95, -RZ, RZ, 0, 5.9604644775390625e-08 ;  /* 0x00000001ff5f7435 */ /* 0x000fe200000001ff */
[----:B------:R-:W-:Y:S01]  /*10f0*/  VIADDMNMX R29, R8, -R29, RZ, !PT ;  /* 0x8000001d081d7246 */ /* 0x000fe200078001ff */
[----:B------:R-:W-:Y:S01]  /*1100*/  IMAD.SHL.U32 R52, R52, 0x4, RZ ;  /* 0x0000000434347824 */ /* 0x000fe200078e00ff */
[----:B------:R-:W-:Y:S01]  /*1110*/  SHF.R.U32.HI R75, RZ, 0x10, R37 ;  /* 0x00000010ff4b7819 */ /* 0x000fe20000011625 */
[----:B------:R-:W-:Y:S01]  /*1120*/  IMAD.MOV.U32 R37, RZ, RZ, R39 ;  /* 0x000000ffff257224 */ /* 0x000fe200078e0027 */
[----:B------:R-:W-:Y:S01]  /*1130*/  VIMNMX R29, R29, 0x20, PT ;  /* 0x000000201d1d7848 */ /* 0x000fe20003fe0100 */
[----:B------:R-:W-:Y:S01]  /*1140*/  IMAD R8, R79, -0x326172a9, RZ ;  /* 0xcd9e8d574f087824 */ /* 0x000fe200078e02ff */
[----:B------:R-:W-:Y:S01]  /*1150*/  I2FP.F32.U32 R52, R52 ;  /* 0x0000003400347245 */ /* 0x000fe20000201000 */
[----:B------:R-:W-:Y:S01]  /*1160*/  IMAD.MOV.U32 R100, RZ, RZ, R49 ;  /* 0x000000ffff647224 */ /* 0x000fe200078e0031 */
[----:B------:R-:W-:Y:S01]  /*1170*/  MOV R36, R38 ;  /* 0x0000002600247202 */ /* 0x000fe20000000f00 */
[----:B------:R-:W-:Y:S01]  /*1180*/  IMAD.MOV.U32 R104, RZ, RZ, R35 ;  /* 0x000000ffff687224 */ /* 0x000fe200078e0023 */
[----:B------:R0:W1:Y:S01]  /*1190*/  MUFU.RCP R146, R52 ;  /* 0x0000003400927308 */ /* 0x0000620000001000 */
[----:B------:R-:W-:Y:S01]  /*11a0*/  SHF.R.U64 R76, R38, 0x10, R39 ;  /* 0x00000010264c7819 */ /* 0x000fe20000001227 */
[----:B------:R-:W-:Y:S01]  /*11b0*/  IMAD.MOV.U32 R38, RZ, RZ, R40 ;  /* 0x000000ffff267224 */ /* 0x000fe200078e0028 */
[----:B------:R-:W-:Y:S01]  /*11c0*/  MOV R136, R9 ;  /* 0x0000000900887202 */ /* 0x000fe20000000f00 */
[----:B------:R-:W-:Y:S01]  /*11d0*/  IMAD.MOV.U32 R106, RZ, RZ, R32 ;  /* 0x000000ffff6a7224 */ /* 0x000fe200078e0020 */
[----:B------:R-:W-:Y:S01]  /*11e0*/  SHF.R.U32.HI R137, RZ, 0x10, R9 ;  /* 0x00000010ff897819 */ /* 0x000fe20000011609 */
[----:B------:R-:W-:Y:S01]  /*11f0*/  IMAD R9, R78, -0x2daee0ad, RZ ;  /* 0xd2511f534e097824 */ /* 0x000fe200078e02ff */
[----:B------:R-:W-:Y:S01]  /*1200*/  SHF.R.U32.HI R39, RZ, 0x10, R39 ;  /* 0x00000010ff277819 */ /* 0x000fe20000011627 */
[----:B------:R-:W-:Y:S01]  /*1210*/  IMAD.MOV.U32 R111, RZ, RZ, R50 ;  /* 0x000000ffff6f7224 */ /* 0x000fe200078e0032 */
[----:B------:R-:W-:Y:S01]  /*1220*/  SHF.R.U64 R107, R32, 0x10, R33 ;  /* 0x00000010206b7819 */ /* 0x000fe20000001221 */
[----:B------:R-:W-:Y:S01]  /*1230*/  IMAD.MOV.U32 R112, RZ, RZ, R51 ;  /* 0x000000ffff707224 */ /* 0x000fe200078e0033 */
[----:B------:R-:W-:Y:S01]  /*1240*/  MOV R108, R33 ;  /* 0x00000021006c7202 */ /* 0x000fe20000000f00 */
[----:B------:R-:W-:Y:S01]  /*1250*/  IMAD.MOV.U32 R116, RZ, RZ, R53 ;  /* 0x000000ffff747224 */ /* 0x000fe200078e0035 */
[----:B------:R-:W-:Y:S01]  /*1260*/  SHF.R.U32.HI R109, RZ, 0x10, R33 ;  /* 0x00000010ff6d7819 */ /* 0x000fe20000011621 */
[----:B------:R-:W-:Y:S01]  /*1270*/  IMAD.HI.U32 R33, R30, -0x326172a9, RZ ;  /* 0xcd9e8d571e217827 */ /* 0x000fe200078e00ff */
[--C-:B------:R-:W-:Y:S01]  /*1280*/  SHF.R.U64 R40, R40, 0x10, R41.reuse ;  /* 0x0000001028287819 */ /* 0x100fe20000001229 */
[----:B------:R-:W-:Y:S01]  /*1290*/  ULDC.U8 UR26, c[0x0][0x2a0] ;  /* 0x0000a800001a7ab9 */ /* 0x000fe20000000000 */
[----:B------:R-:W-:Y:S01]  /*12a0*/  MOV R65, R41 ;  /* 0x0000002900417202 */ /* 0x000fe20000000f00 */
[----:B------:R-:W-:Y:S01]  /*12b0*/  IMAD.MOV.U32 R119, RZ, RZ, R54 ;  /* 0x000000ffff777224 */ /* 0x000fe200078e0036 */
[----:B------:R-:W-:Y:S01]  /*12c0*/  SHF.R.U32.HI R41, RZ, 0x10, R41 ;  /* 0x00000010ff297819 */ /* 0x000fe20000011629 */
[----:B------:R-:W-:Y:S01]  /*12d0*/  IMAD.MOV.U32 R123, RZ, RZ, R56 ;  /* 0x000000ffff7b7224 */ /* 0x000fe200078e0038 */
[----:B------:R-:W-:Y:S01]  /*12e0*/  SHF.R.U64 R74, R42, 0x10, R43 ;  /* 0x000000102a4a7819 */ /* 0x000fe2000000122b */
[----:B------:R-:W-:Y:S01]  /*12f0*/  IMAD.MOV.U32 R124, RZ, RZ, R57 ;  /* 0x000000ffff7c7224 */ /* 0x000fe200078e0039 */
[----:B------:R-:W-:Y:S01]  /*1300*/  SHF.R.U32.HI R72, RZ, 0x10, R43 ;  /* 0x00000010ff487819 */ /* 0x000fe2000001162b */
[----:B------:R-:W-:Y:S01]  /*1310*/  IMAD.MOV.U32 R128, RZ, RZ, R59 ;  /* 0x000000ffff807224 */ /* 0x000fe200078e003b */
[----:B------:R-:W-:Y:S01]  /*1320*/  MOV R66, R44 ;  /* 0x0000002c00427202 */ /* 0x000fe20000000f00 */
[----:B------:R-:W-:Y:S01]  /*1330*/  IMAD.MOV.U32 R131, RZ, RZ, R60 ;  /* 0x000000ffff837224 */ /* 0x000fe200078e003c */
[----:B------:R-:W-:Y:S01]  /*1340*/  SHF.R.U64 R73, R44, 0x10, R45 ;  /* 0x000000102c497819 */ /* 0x000fe2000000122d */
[----:B------:R-:W-:Y:S01]  /*1350*/  IMAD.IADD R155, R62, 0x1, R29 ;  /* 0x000000013e9b7824 */ /* 0x000fe200078e021d */
[----:B------:R-:W-:Y:S01]  /*1360*/  SHF.R.U32.HI R70, RZ, 0x10, R45 ;  /* 0x00000010ff467819 */ /* 0x000fe2000001162d */
[----:B------:R-:W-:Y:S01]  /*1370*/  HADD2.F32 R29, -RZ, R31.H0_H0 ;  /* 0x2000001fff1d7230 */ /* 0x000fe20000004100 */
[--C-:B------:R-:W-:Y:S01]  /*1380*/  SHF.R.U64 R71, R46, 0x10, R47.reuse ;  /* 0x000000102e477819 */ /* 0x100fe2000000122f */
[----:B------:R-:W-:Y:S01]  /*1390*/  IMAD.MOV.U32 R27, RZ, RZ, RZ ;  /* 0x000000ffff1b7224 */ /* 0x000fe200078e00ff */
        /* <DEDUP_REMOVED lines=75> */
[----:B------:R-:W-:Y:S01]  /*1850*/  IMAD R28, R30, -0x326172a9, RZ ;  /* 0xcd9e8d571e1c7824 */ /* 0x000fe200078e02ff */
[----:B------:R-:W-:Y:S01]  /*1860*/  LOP3.LUT R8, R33, UR24, R8, 0x96, !PT ;  /* 0x0000001821087c12 */ /* 0x000fe2000f8e9608 */
[----:B------:R-:W-:Y:S01]  /*1870*/  IMAD R30, R80, -0x2daee0ad, RZ ;  /* 0xd2511f53501e7824 */ /* 0x000fe200078e02ff */
[----:B------:R-:W-:Y:S01]  /*1880*/  LOP3.LUT R26, R26, 0x3, RZ, 0xc0, !PT ;  /* 0x000000031a1a7812 */ /* 0x000fe200078ec0ff */
[----:B------:R-:W-:Y:S01]  /*1890*/  HADD2.F32 R33, -RZ, R75.H0_H0 ;  /* 0x2000004bff217230 */ /* 0x000fe20000004100 */
[----:B------:R-:W-:Y:S01]  /*18a0*/  SHF.L.U32 R155, R155, 0x2, RZ ;  /* 0x000000029b9b7819 */ /* 0x000fe200000006ff */
[----:B------:R-:W-:Y:S01]  /*18b0*/  HADD2.F32 R97, -RZ, R97.H0_H0 ;  /* 0x20000061ff617230 */ /* 0x000fe20000004100 */
[----:B------:R-:W-:Y:S01]  /*18c0*/  ULDC UR27, c[0x0][0x294] ;  /* 0x0000a500001b7ab9 */ /* 0x000fe20000000800 */
        /* <DEDUP_REMOVED lines=59> */
[----:B01----:R-:W-:-:S07]  /*1c80*/  HADD2.F32 R154, -RZ, R154.H0_H0 ;  /* 0x2000009aff9a7230 */ /* 0x003fce0000004100 */
.L_x_26679:
[----:B------:R-:W0:Y:S08]  /*1c90*/  LDC.64 R92, c[0x0][0x280] ;  /* 0x0000a000ff5c7b82 */ /* 0x000e300000000a00 */
        /* <DEDUP_REMOVED lines=8> */
[----:B------:R-:W-:-:S03]  /*1d20*/  IMAD.MOV.U32 R169, RZ, RZ, RZ ;  /* 0x000000ffffa97224 */ /* 0x000fc600078e00ff */
[----:B------:R-:W-:-:S04]  /*1d30*/  SHF.R.S32.HI R172, RZ, 0x1f, R167 ;  /* 0x0000001fffac7819 */ /* 0x000fc800000114a7 */
[----:B------:R-:W-:Y:S02]  /*1d40*/  LEA.HI R172, R172, R167, RZ, 0x2 ;  /* 0x000000a7acac7211 */ /* 0x000fe400078f10ff */
[----:B--2---:R-:W-:-:S13]  /*1d50*/  ISETP.GE.AND P1, PT, R171, 0x1, PT ;  /* 0x00000001ab00780c */ /* 0x004fda0003f26270 */
[----:B------:R-:W-:-:S04]  /*1d60*/  @P1 VIADD R167, R171, 0xffffffff ;  /* 0xffffffffaba71836 */ /* 0x000fc80000000000 */
[----:B------:R-:W-:-:S05]  /*1d70*/  @P1 IMAD R167, R167, R168, RZ ;  /* 0x000000a8a7a71224 */ /* 0x000fca00078e02ff */
[----:B------:R-:W-:-:S04]  /*1d80*/  @P1 SHF.R.S32.HI R170, RZ, 0x1f, R167 ;  /* 0x0000001fffaa1819 */ /* 0x000fc800000114a7 */
[----:B------:R-:W-:Y:S02]  /*1d90*/  @P1 LEA.HI R170, R170, R167, RZ, 0x2 ;  /* 0x000000a7aaaa1211 */ /* 0x000fe400078f10ff */
[----:B------:R-:W-:Y:S02]  /*1da0*/  LEA.HI.SX32 R167, R172, R5, 0x1e ;  /* 0x00000005aca77211 */ /* 0x000fe400078ff2ff */
[----:B------:R-:W-:-:S04]  /*1db0*/  @P1 LOP3.LUT R5, R0, 0x7f, RZ, 0xc0, !PT ;  /* 0x0000007f00051812 */ /* 0x000fc800078ec0ff */
[----:B------:R-:W-:Y:S02]  /*1dc0*/  @P1 LEA.HI.SX32 R169, R170, R5, 0x1e ;  /* 0x00000005aaa91211 */ /* 0x000fe400078ff2ff */
[----:B------:R-:W-:Y:S01]  /*1dd0*/  SHF.R.S32.HI R170, RZ, 0x1f, R7 ;  /* 0x0000001fffaa7819 */ /* 0x000fe20000011407 */
[----:B0-----:R-:W-:Y:S06]  /*1de0*/  @!P0 BRA `(.L_x_26345) ;  /* 0x0000001800448947 */ /* 0x001fec0003800000 */
[----:B------:R-:W0:Y:S08]  /*1df0*/  LDC.64 R92, c[0x0][0x230] ;  /* 0x00008c00ff5c7b82 */ /* 0x000e300000000a00 */
[----:B------:R-:W1:Y:S01]  /*1e00*/  @P1 LDC.64 R60, c[0x0][0x220] ;  /* 0x00008800ff3c1b82 */ /* 0x000e620000000a00 */
[----:B0-----:R-:W-:-:S04]  /*1e10*/  ISETP.NE.U32.AND P2, PT, R92, RZ, PT ;  /* 0x000000ff5c00720c */ /* 0x001fc80003f45070 */
[----:B------:R-:W-:Y:S01]  /*1e20*/  ISETP.NE.AND.EX P2, PT, R93, RZ, PT, P2 ;  /* 0x000000ff5d00720c */ /* 0x000fe20003f45320 */
[----:B-1----:R-:W-:Y:S01]  /*1e30*/  @P1 IMAD.WIDE.U32 R172, R169, 0x10, R60 ;  /* 0x00000010a9ac1825 */ /* 0x002fe200078e003c */
[----:B------:R-:W-:Y:S01]  /*1e40*/  ISETP.GT.AND P3, PT, R171, RZ, PT ;  /* 0x000000ffab00720c */ /* 0x000fe20003f64270 */
[----:B------:R-:W-:Y:S03]  /*1e50*/  BSSY B1, `(.L_x_26346) ;  /* 0x0000060000017945 */ /* 0x000fe60003800000 */
[----:B------:R0:W5:Y:S07]  /*1e60*/  @P1 LDG.E.128 R52, desc[UR6][R172.64] ;  /* 0x00000006ac341981 */ /* 0x00016e000c1e1d00 */
[----:B------:R-:W1:Y:S02]  /*1e70*/  @P2 LDC.64 R60, c[0x0][0x230] ;  /* 0x00008c00ff3c2b82 */ /* 0x000e640000000a00 */
[----:B-1----:R-:W-:-:S05]  /*1e80*/  @P2 IMAD.WIDE.U32 R62, R167, 0x10, R60 ;  /* 0x00000010a73e2825 */ /* 0x002fca00078e003c */
[----:B------:R-:W2:Y:S01]  /*1e90*/  @P2 LDG.E.128 R56, desc[UR6][R62.64] ;  /* 0x000000063e382981 */ /* 0x000ea2000c1e1d00 */
[----:B------:R-:W-:Y:S02]  /*1ea0*/  @!P3 ISETP.NE.U32.AND P4, PT, R92, RZ, PT ;  /* 0x000000ff5c00b20c */ /* 0x000fe40003f85070 */
[----:B0-----:R-:W-:Y:S02]  /*1eb0*/  @!P3 MOV R172, R26 ;  /* 0x0000001a00acb202 */ /* 0x001fe40000000f00 */
[----:B------:R-:W-:-:S04]  /*1ec0*/  @!P3 ISETP.NE.AND.EX P4, PT, R93, RZ, PT, P4 ;  /* 0x000000ff5d00b20c */ /* 0x000fc80003f85340 */
[----:B--2---:R-:W-:Y:S01]  /*1ed0*/  @!P3 FSEL R60, R56, RZ, P4 ;  /* 0x000000ff383cb208 */ /* 0x004fe20002000000 */
        /* <DEDUP_REMOVED lines=13> */
.L_x_26349:
[----:B------:R-:W-:-:S07]  /*1fb0*/  IMAD.MOV.U32 R156, RZ, RZ, R28 ;  /* 0x000000ffff9c7224 */ /* 0x000fce00078e001c */
.L_x_26350:
[----:B------:R-:W-:Y:S05]  /*1fc0*/  BSYNC B2 ;  /* 0x0000000000027941 */ /* 0x000fea0003800000 */
.L_x_26348:
        /* <DEDUP_REMOVED lines=16> */
.L_x_26354:
[----:B------:R-:W-:Y:S05]  /*20d0*/  BSYNC B3 ;  /* 0x0000000000037941 */ /* 0x000fea0003800000 */
.L_x_26353:
        /* <DEDUP_REMOVED lines=44> */
.L_x_26352:
[----:B------:R-:W-:Y:S05]  /*23a0*/  BSYNC B2 ;  /* 0x0000000000027941 */ /* 0x000fea0003800000 */
.L_x_26351:
[----:B------:R-:W-:Y:S01]  /*23b0*/  I2FP.F32.U32 R26, R156 ;  /* 0x0000009c001a7245 */ /* 0x000fe20000201000 */
[----:B------:R-:W-:-:S04]  /*23c0*/  IMAD.MOV.U32 R61, RZ, RZ, 0x2f800000 ;  /* 0x2f800000ff3d7424 */ /* 0x000fc800078e00ff */
[----:B------:R-:W-:-:S05]  /*23d0*/  FFMA.FTZ R26, R26, R61, 1.1641532182693481445e-10 ;  /* 0x2f0000001a1a7423 */ /* 0x000fca000001003d */
[----:B------:R-:W-:Y:S01]  /*23e0*/  FSETP.GTU.FTZ.AND P4, PT, R26, UR27, PT ;  /* 0x0000001b1a007c0b */ /* 0x000fe2000bf9c000 */
[----:B-----5:R-:W-:-:S03]  /*23f0*/  FMUL.FTZ R26, R52, UR29 ;  /* 0x0000001d341a7c20 */ /* 0x020fc60008410000 */
[----:B------:R-:W-:Y:S01]  /*2400*/  SEL R156, RZ, 0x1, P4 ;  /* 0x00000001ff9c7807 */ /* 0x000fe20002000000 */
[----:B------:R-:W-:-:S05]  /*2410*/  FMUL.FTZ R26, R26, UR28 ;  /* 0x0000001c1a1a7c20 */ /* 0x000fca0008410000 */
[----:B------:R-:W-:-:S05]  /*2420*/  FSEL R26, R26, RZ, !P4 ;  /* 0x000000ff1a1a7208 */ /* 0x000fca0006000000 */
[----:B------:R-:W-:-:S04]  /*2430*/  FMUL.FTZ R60, R29, R26 ;  /* 0x0000001a1d3c7220 */ /* 0x000fc80000410000 */
[----:B------:R-:W-:-:S07]  /*2440*/  @P2 FADD.FTZ R60, R56, R60 ;  /* 0x0000003c383c2221 */ /* 0x000fce0000010000 */
.L_x_26347:
[----:B------:R-:W-:Y:S05]  /*2450*/  BSYNC B1 ;  /* 0x0000000000017941 */ /* 0x000fea0003800000 */
.L_x_26346:
        /* <DEDUP_REMOVED lines=18> */
.L_x_26358:
[----:B------:R-:W-:-:S07]  /*2580*/  IMAD.MOV.U32 R61, RZ, RZ, R28 ;  /* 0x000000ffff3d7224 */ /* 0x000fce00078e001c */
.L_x_26359:
[----:B------:R-:W-:Y:S05]  /*2590*/  BSYNC B2 ;  /* 0x0000000000027941 */ /* 0x000fea0003800000 */
.L_x_26357:
        /* <DEDUP_REMOVED lines=16> */
.L_x_26363:
[----:B------:R-:W-:Y:S05]  /*26a0*/  BSYNC B3 ;  /* 0x0000000000037941 */ /* 0x000fea0003800000 */
.L_x_26362:
        /* <DEDUP_REMOVED lines=44> */
.L_x_26361:
[----:B------:R-:W-:Y:S05]  /*2970*/  BSYNC B2 ;  /* 0x0000000000027941 */ /* 0x000fea0003800000 */
.L_x_26360:
[----:B------:R-:W-:Y:S01]  /*2980*/  HFMA2.MMA R62, -RZ, RZ, 0.1171875, 0 ;  /* 0x2f800000ff3e7435 */ /* 0x000fe200000001ff */
[----:B------:R-:W-:-:S09]  /*2990*/  I2FP.F32.U32 R61, R61 ;  /* 0x0000003d003d7245 */ /* 0x000fd20000201000 */
        /* <DEDUP_REMOVED lines=8> */
.L_x_26356:
[----:B------:R-:W-:Y:S05]  /*2a20*/  BSYNC B1 ;  /* 0x0000000000017941 */ /* 0x000fea0003800000 */
.L_x_26355:
        /* <DEDUP_REMOVED lines=18> */
.L_x_26367:
[----:B------:R-:W-:-:S07]  /*2b50*/  MOV R158, R28 ;  /* 0x0000001c009e7202 */ /* 0x000fce0000000f00 */
.L_x_26368:
[----:B------:R-:W-:Y:S05]  /*2b60*/  BSYNC B2 ;  /* 0x0000000000027941 */ /* 0x000fea0003800000 */
.L_x_26366:
        /* <DEDUP_REMOVED lines=16> */
.L_x_26372:
[----:B------:R-:W-:Y:S05]  /*2c70*/  BSYNC B3 ;  /* 0x0000000000037941 */ /* 0x000fea0003800000 */
.L_x_26371:
        /* <DEDUP_REMOVED lines=44> */
.L_x_26370:
[----:B------:R-:W-:Y:S05]  /*2f40*/  BSYNC B2 ;  /* 0x0000000000027941 */ /* 0x000fea0003800000 */
.L_x_26369:
        /* <DEDUP_REMOVED lines=10> */
.L_x_26365:
[----:B------:R-:W-:Y:S05]  /*2ff0*/  BSYNC B1 ;  /* 0x0000000000017941 */ /* 0x000fea0003800000 */
.L_x_26364:
        /* <DEDUP_REMOVED lines=18> */
.L_x_26376:
[----:B------:R-:W-:-:S07]  /*3120*/  IMAD.MOV.U32 R63, RZ, RZ, R28 ;  /* 0x000000ffff3f7224 */ /* 0x000fce00078e001c */
.L_x_26377:
[----:B------:R-:W-:Y:S05]  /*3130*/  BSYNC B2 ;  /* 0x0000000000027941 */ /* 0x000fea0003800000 */
.L_x_26375:
        /* <DEDUP_REMOVED lines=16> */
.L_x_26381:
[----:B------:R-:W-:Y:S05]  /*3240*/  BSYNC B3 ;  /* 0x0000000000037941 */ /* 0x000fea0003800000 */
.L_x_26380:
        /* <DEDUP_REMOVED lines=40> */
[----:B------:R-:W-:Y:S01]  /*34d0*/  IMAD.WIDE.U32 R92, R26, -0x326172a9, RZ ;  /* 0xcd9e8d571a5c7825 */ /* 0x000fe200078e00ff */
[----:B------:R-:W-:-:S03]  /*34e0*/  HFMA2.MMA R26, -RZ, RZ, 0, 0 ;  /* 0x00000000ff1a7435 */ /* 0x000fc600000001ff */
[----:B------:R-:W-:Y:S01]  /*34f0*/  IMAD.MOV.U32 R28, RZ, RZ, R92 ;  /* 0x000000ffff1c7224 */ /* 0x000fe200078e005c */
[----:B------:R-:W-:-:S07]  /*3500*/  LOP3.LUT R8, R93, UR24, R8, 0x96, !PT ;  /* 0x000000185d087c12 */ /* 0x000fce000f8e9608 */
.L_x_26379:
[----:B------:R-:W-:Y:S05]  /*3510*/  BSYNC B2 ;  /* 0x0000000000027941 */ /* 0x000fea0003800000 */
.L_x_26378:
        /* <DEDUP_REMOVED lines=10> */
.L_x_26374:
[----:B------:R-:W-:Y:S05]  /*35c0*/  BSYNC B1 ;  /* 0x0000000000017941 */ /* 0x000fea0003800000 */
.L_x_26373:
[----:B------:R-:W0:Y:S01]  /*35d0*/  LDC.64 R92, c[0x0][0x238] ;  /* 0x00008e00ff5c7b82 */ /* 0x000e220000000a00 */
[----:B------:R-:W-:Y:S01]  /*35e0*/  BSSY B1, `(.L_x_26382) ;  /* 0x000000f000017945 */ /* 0x000fe20003800000 */
[----:B0-----:R-:W-:-:S05]  /*35f0*/  IMAD.WIDE.U32 R92, R167, 0x10, R92 ;  /* 0x00000010a75c7825 */ /* 0x001fca00078e005c */
[----:B------:R0:W-:Y:S01]  /*3600*/  STG.E.128 desc[UR6][R92.64], R60 ;  /* 0x0000003c5c007986 */ /* 0x0001e2000c101d06 */
[----:B------:R-:W-:Y:S05]  /*3610*/  @!P1 BRA `(.L_x_26383) ;  /* 0x00000000002c9947 */ /* 0x000fea0003800000 */
[----:B0-----:R-:W-:-:S05]  /*3620*/  IMAD.U32 R92, R158, 0x10000, RZ ;  /* 0x000100009e5c7824 */ /* 0x001fca00078e00ff */
[----:B------:R-:W-:Y:S02]  /*3630*/  LOP3.LUT R93, R92, 0xff0000, RZ, 0xc0, !PT ;  /* 0x00ff00005c5d7812 */ /* 0x000fe400078ec0ff */
[----:B------:R-:W-:-:S04]  /*3640*/  LOP3.LUT R92, R159, 0xffff, RZ, 0xc0, !PT ;  /* 0x0000ffff9f5c7812 */ /* 0x000fc800078ec0ff */
[----:B------:R-:W-:Y:S02]  /*3650*/  LEA R92, R92, R93, 0x18 ;  /* 0x0000005d5c5c7211 */ /* 0x000fe400078ec0ff */
[----:B------:R-:W-:-:S05]  /*3660*/  LOP3.LUT R93, R157, 0xff, RZ, 0xc0, !PT ;  /* 0x000000ff9d5d7812 */ /* 0x000fca00078ec0ff */
[----:B------:R-:W-:Y:S01]  /*3670*/  IMAD R92, R93, 0x100, R92 ;  /* 0x000001005d5c7824 */ /* 0x000fe200078e025c */
[----:B------:R-:W-:-:S05]  /*3680*/  LOP3.LUT R93, R156, 0xff, RZ, 0xc0, !PT ;  /* 0x000000ff9c5d7812 */ /* 0x000fca00078ec0ff */
[----:B------:R-:W-:Y:S02]  /*3690*/  IMAD.IADD R173, R92, 0x1, R93 ;  /* 0x000000015cad7824 */ /* 0x000fe400078e025d */
[----:B------:R-:W0:Y:S02]  /*36a0*/  LDC.64 R92, c[0x0][0x240] ;  /* 0x00009000ff5c7b82 */ /* 0x000e240000000a00 */
[----:B0-----:R-:W-:-:S05]  /*36b0*/  IMAD.WIDE.U32 R92, R169, 0x4, R92 ;  /* 0x00000004a95c7825 */ /* 0x001fca00078e005c */
[----:B------:R1:W-:Y:S02]  /*36c0*/  STG.E desc[UR6][R92.64], R173 ;  /* 0x000000ad5c007986 */ /* 0x0003e4000c101906 */
.L_x_26383:
[----:B------:R-:W-:Y:S05]  /*36d0*/  BSYNC B1 ;  /* 0x0000000000017941 */ /* 0x000fea0003800000 */
.L_x_26382:
[----:B------:R-:W-:Y:S01]  /*36e0*/  IADD3 R167, R167, 0x80, RZ ;  /* 0x00000080a7a77810 */ /* 0x000fe20007ffe0ff */
[----:B------:R-:W-:-:S07]  /*36f0*/  VIADD R169, R169, 0x80 ;  /* 0x00000080a9a97836 */ /* 0x000fce0000000000 */
.L_x_26345:
[----:B------:R-:W-:Y:S05]  /*3700*/  BSYNC B0 ;  /* 0x0000000000007941 */ /* 0x000fea0003800000 */
.L_x_26344:
[----:B------:R-:W-:Y:S01]  /*3710*/  ISETP.NE.AND P2, PT, R160, RZ, PT ;  /* 0x000000ffa000720c */ /* 0x000fe20003f45270 */
[----:B------:R-:W-:-:S12]  /*3720*/  BSSY B0, `(.L_x_26384) ;  /* 0x0000193000007945 */ /* 0x000fd80003800000 */
[----:B------:R-:W-:Y:S05]  /*3730*/  @!P2 BRA `(.L_x_26385) ;  /* 0x000000180044a947 */ /* 0x000fea0003800000 */
[----:B01----:R-:W0:Y:S08]  /*3740*/  LDC.64 R92, c[0x0][0x230] ;  /* 0x00008c00ff5c7b82 */ /* 0x003e300000000a00 */
[----:B------:R-:W1:Y:S01]  /*3750*/  @P1 LDC.64 R172, c[0x0][0x220] ;  /* 0x00008800ffac1b82 */ /* 0x000e620000000a00 */
[----:B0-----:R-:W-:-:S04]  /*3760*/  ISETP.NE.U32.AND P2, PT, R92, RZ, PT ;  /* 0x000000ff5c00720c */ /* 0x001fc80003f45070 */
[----:B------:R-:W-:Y:S02]  /*3770*/  ISETP.NE.AND.EX P2, PT, R93, RZ, PT, P2 ;  /* 0x000000ff5d00720c */ /* 0x000fe40003f45320 */
[----:B------:R-:W-:Y:S01]  /*3780*/  ISETP.GT.AND P3, PT, R171, RZ, PT ;  /* 0x000000ffab00720c */ /* 0x000fe20003f64270 */
[----:B-1----:R-:W-:Y:S01]  /*3790*/  @P1 IMAD.WIDE.U32 R172, R169, 0x10, R172 ;  /* 0x00000010a9ac1825 */ /* 0x002fe200078e00ac */
[----:B------:R-:W-:Y:S04]  /*37a0*/  BSSY B1, `(.L_x_26386) ;  /* 0x0000060000017945 */ /* 0x000fe80003800000 */
[----:B-----5:R0:W5:Y:S05]  /*37b0*/  @P1 LDG.E.128 R52, desc[UR6][R172.64] ;  /* 0x00000006ac341981 */ /* 0x02016a000c1e1d00 */
[----:B------:R-:W1:Y:S02]  /*37c0*/  @P2 LDC.64 R66, c[0x0][0x230] ;  /* 0x00008c00ff422b82 */ /* 0x000e640000000a00 */
[----:B-1----:R-:W-:-:S05]  /*37d0*/  @P2 IMAD.WIDE.U32 R66, R167, 0x10, R66 ;  /* 0x00000010a7422825 */ /* 0x002fca00078e0042 */
[----:B------:R-:W2:Y:S01]  /*37e0*/  @P2 LDG.E.128 R56, desc[UR6][R66.64] ;  /* 0x0000000642382981 */ /* 0x000ea2000c1e1d00 */
[----:B------:R-:W-:Y:S01]  /*37f0*/  @!P3 ISETP.NE.U32.AND P4, PT, R92, RZ, PT ;  /* 0x000000ff5c00b20c */ /* 0x000fe20003f85070 */
[----:B0-----:R-:W-:-:S03]  /*3800*/  @!P3 IMAD.MOV.U32 R172, RZ, RZ, R26 ;  /* 0x000000ffffacb224 */ /* 0x001fc600078e001a */
[----:B------:R-:W-:-:S04]  /*3810*/  @!P3 ISETP.NE.AND.EX P4, PT, R93, RZ, PT, P4 ;  /* 0x000000ff5d00b20c */ /* 0x000fc80003f85340 */
[----:B--2---:R-:W-:Y:S01]  /*3820*/  @!P3 FSEL R64, R56, RZ, P4 ;  /* 0x000000ff3840b208 */ /* 0x004fe20002000000 */
        /* <DEDUP_REMOVED lines=13> */
.L_x_26389:
[----:B------:R-:W-:-:S07]  /*3900*/  IMAD.MOV.U32 R156, RZ, RZ, R28 ;  /* 0x000000ffff9c7224 */ /* 0x000fce00078e001c */
.L_x_26390:
[----:B------:R-:W-:Y:S05]  /*3910*/  BSYNC B2 ;  /* 0x0000000000027941 */ /* 0x000fea0003800000 */
.L_x_26388:
        /* <DEDUP_REMOVED lines=16> */
.L_x_26394:
[----:B------:R-:W-:Y:S05]  /*3a20*/  BSYNC B3 ;  /* 0x0000000000037941 */ /* 0x000fea0003800000 */
.L_x_26393:
        /* <DEDUP_REMOVED lines=44> */
.L_x_26392:
[----:B------:R-:W-:Y:S05]  /*3cf0*/  BSYNC B2 ;  /* 0x0000000000027941 */ /* 0x000fea0003800000 */
.L_x_26391:
        /* <DEDUP_REMOVED lines=10> */
.L_x_26387:
[----:B------:R-:W-:Y:S05]  /*3da0*/  BSYNC B1 ;  /* 0x0000000000017941 */ /* 0x000fea0003800000 */
.L_x_26386:
        /* <DEDUP_REMOVED lines=18> */
.L_x_26398:
[----:B------:R-:W-:-:S07]  /*3ed0*/  MOV R65, R28 ;  /* 0x0000001c00417202 */ /* 0x000fce0000000f00 */
.L_x_26399:
[----:B------:R-:W-:Y:S05]  /*3ee0*/  BSYNC B2 ;  /* 0x0000000000027941 */ /* 0x000fea0003800000 */
.L_x_26397:
        /* <DEDUP_REMOVED lines=16> */
.L_x_26403:
[----:B------:R-:W-:Y:S05]  /*3ff0*/  BSYNC B3 ;  /* 0x0000000000037941 */ /* 0x000fea0003800000 */
.L_x_26402:
        /* <DEDUP_REMOVED lines=40> */
[----:B------:R-:W-:Y:S01]  /*4280*/  IMAD.WIDE.U32 R66, R26, -0x326172a9, RZ ;  /* 0xcd9e8d571a427825 */ /* 0x000fe200078e00ff */
[----:B------:R-:W-:-:S03]  /*4290*/  HFMA2.MMA R26, -RZ, RZ, 0, 0 ;  /* 0x00000000ff1a7435 */ /* 0x000fc600000001ff */
[----:B------:R-:W-:Y:S01]  /*42a0*/  IMAD.MOV.U32 R28, RZ, RZ, R66 ;  /* 0x000000ffff1c7224 */ /* 0x000fe200078e0042 */
[----:B------:R-:W-:-:S07]  /*42b0*/  LOP3.LUT R8, R67, UR24, R8, 0x96, !PT ;  /* 0x0000001843087c12 */ /* 0x000fce000f8e9608 */
.L_x_26401:
[----:B------:R-:W-:Y:S05]  /*42c0*/  BSYNC B2 ;  /* 0x0000000000027941 */ /* 0x000fea0003800000 */
.L_x_26400:
        /* <DEDUP_REMOVED lines=10> */
.L_x_26396:
[----:B------:R-:W-:Y:S05]  /*4370*/  BSYNC B1 ;  /* 0x0000000000017941 */ /* 0x000fea0003800000 */
.L_x_26395:
        /* <DEDUP_REMOVED lines=18> */
.L_x_26407:
[----:B------:R-:W-:-:S07]  /*44a0*/  IMAD.MOV.U32 R158, RZ, RZ, R28 ;  /* 0x000000ffff9e7224 */ /* 0x000fce00078e001c */
.L_x_26408:
[----:B------:R-:W-:Y:S05]  /*44b0*/  BSYNC B2 ;  /* 0x0000000000027941 */ /* 0x000fea0003800000 */
.L_x_26406:
        /* <DEDUP_REMOVED lines=16> */
.L_x_26412:
[----:B------:R-:W-:Y:S05]  /*45c0*/  BSYNC B3 ;  /* 0x0000000000037941 */ /* 0x000fea0003800000 */
.L_x_26411:
        /* <DEDUP_REMOVED lines=44> */
.L_x_26410:
[----:B------:R-:W-:Y:S05]  /*4890*/  BSYNC B2 ;  /* 0x0000000000027941 */ /* 0x000fea0003800000 */
.L_x_26409:
        /* <DEDUP_REMOVED lines=10> */
.L_x_26405:
[----:B------:R-:W-:Y:S05]  /*4940*/  BSYNC B1 ;  /* 0x0000000000017941 */ /* 0x000fea0003800000 */
.L_x_26404:
        /* <DEDUP_REMOVED lines=18> */
.L_x_26416:
[----:B------:R-:W-:-:S07]  /*4a70*/  MOV R67, R28 ;  /* 0x0000001c00437202 */ /* 0x000fce0000000f00 */
.L_x_26417:
[----:B------:R-:W-:Y:S05]  /*4a80*/  BSYNC B2 ;  /* 0x0000000000027941 */ /* 0x000fea0003800000 */
.L_x_26415:
        /* <DEDUP_REMOVED lines=16> */
.L_x_26421:
[----:B------:R-:W-:Y:S05]  /*4b90*/  BSYNC B3 ;  /* 0x0000000000037941 */ /* 0x000fea0003800000 */
.L_x_26420:
        /* <DEDUP_REMOVED lines=44> */
.L_x_26419:
[----:B------:R-:W-:Y:S05]  /*4e60*/  BSYNC B2 ;  /* 0x0000000000027941 */ /* 0x000fea0003800000 */
.L_x_26418:
        /* <DEDUP_REMOVED lines=10> */
.L_x_26414:
[----:B------:R-:W-:Y:S05]  /*4f10*/  BSYNC B1 ;  /* 0x0000000000017941 */ /* 0x000fea0003800000 */
.L_x_26413:
[----:B------:R-:W0:Y:S01]  /*4f20*/  LDC.64 R92, c[0x0][0x238] ;  /* 0x00008e00ff5c7b82 */ /* 0x000e220000000a00 */
[----:B------:R-:W-:Y:S01]  /*4f30*/  BSSY B1, `(.L_x_26422) ;  /* 0x000000f000017945 */ /* 0x000fe20003800000 */
[----:B0-----:R-:W-:-:S05]  /*4f40*/  IMAD.WIDE.U32 R92, R167, 0x10, R92 ;  /* 0x00000010a75c7825 */ /* 0x001fca00078e005c */
[----:B------:R0:W-:Y:S01]  /*4f50*/  STG.E.128 desc[UR6][R92.64], R64 ;  /* 0x000000405c007986 */ /* 0x0001e2000c101d06 */
[----:B------:R-:W-:Y:S05]  /*4f60*/  @!P1 BRA `(.L_x_26423) ;  /* 0x00000000002c9947 */ /* 0x000fea0003800000 */
[----:B0-----:R-:W-:-:S04]  /*4f70*/  SHF.L.U32 R92, R158, 0x10, RZ ;  /* 0x000000109e5c7819 */ /* 0x001fc800000006ff */
[----:B------:R-:W-:Y:S02]  /*4f80*/  LOP3.LUT R93, R92, 0xff0000, RZ, 0xc0, !PT ;  /* 0x00ff00005c5d7812 */ /* 0x000fe400078ec0ff */
[----:B------:R-:W-:-:S05]  /*4f90*/  LOP3.LUT R92, R159, 0xffff, RZ, 0xc0, !PT ;  /* 0x0000ffff9f5c7812 */ /* 0x000fca00078ec0ff */
[----:B------:R-:W-:Y:S01]  /*4fa0*/  IMAD R92, R92, 0x1000000, R93 ;  /* 0x010000005c5c7824 */ /* 0x000fe200078e025d */
[----:B------:R-:W-:-:S04]  /*4fb0*/  LOP3.LUT R93, R157, 0xff, RZ, 0xc0, !PT ;  /* 0x000000ff9d5d7812 */ /* 0x000fc800078ec0ff */
[----:B------:R-:W-:Y:S02]  /*4fc0*/  LEA R92, R93, R92, 0x8 ;  /* 0x0000005c5d5c7211 */ /* 0x000fe400078e40ff */
[----:B------:R-:W-:-:S05]  /*4fd0*/  LOP3.LUT R93, R156, 0xff, RZ, 0xc0, !PT ;  /* 0x000000ff9c5d7812 */ /* 0x000fca00078ec0ff */
[----:B------:R-:W-:Y:S02]  /*4fe0*/  IMAD.IADD R173, R92, 0x1, R93 ;  /* 0x000000015cad7824 */ /* 0x000fe400078e025d */
[----:B------:R-:W0:Y:S02]  /*4ff0*/  LDC.64 R92, c[0x0][0x240] ;  /* 0x00009000ff5c7b82 */ /* 0x000e240000000a00 */
[----:B0-----:R-:W-:-:S05]  /*5000*/  IMAD.WIDE.U32 R92, R169, 0x4, R92 ;  /* 0x00000004a95c7825 */ /* 0x001fca00078e005c */
[----:B------:R1:W-:Y:S02]  /*5010*/  STG.E desc[UR6][R92.64], R173 ;  /* 0x000000ad5c007986 */ /* 0x0003e4000c101906 */
.L_x_26423:
[----:B------:R-:W-:Y:S05]  /*5020*/  BSYNC B1 ;  /* 0x0000000000017941 */ /* 0x000fea0003800000 */
.L_x_26422:
[----:B------:R-:W-:Y:S01]  /*5030*/  IADD3 R167, R167, 0x80, RZ ;  /* 0x00000080a7a77810 */ /* 0x000fe20007ffe0ff */
[----:B------:R-:W-:-:S07]  /*5040*/  VIADD R169, R169, 0x80 ;  /* 0x00000080a9a97836 */ /* 0x000fce0000000000 */
.L_x_26385:
[----:B------:R-:W-:Y:S05]  /*5050*/  BSYNC B0 ;  /* 0x0000000000007941 */ /* 0x000fea0003800000 */
.L_x_26384:
        /* <DEDUP_REMOVED lines=31> */
.L_x_26429:
[----:B------:R-:W-:-:S07]  /*5250*/  IMAD.MOV.U32 R156, RZ, RZ, R28 ;  /* 0x000000ffff9c7224 */ /* 0x000fce00078e001c */
.L_x_26430:
[----:B------:R-:W-:Y:S05]  /*5260*/  BSYNC B2 ;  /* 0x0000000000027941 */ /* 0x000fea0003800000 */
.L_x_26428:
        /* <DEDUP_REMOVED lines=16> */
.L_x_26434:
[----:B------:R-:W-:Y:S05]  /*5370*/  BSYNC B3 ;  /* 0x0000000000037941 */ /* 0x000fea0003800000 */
.L_x_26433:
        /* <DEDUP_REMOVED lines=44> */
.L_x_26432:
[----:B------:R-:W-:Y:S05]  /*5640*/  BSYNC B2 ;  /* 0x0000000000027941 */ /* 0x000fea0003800000 */
.L_x_26431:
        /* <DEDUP_REMOVED lines=10> */
.L_x_26427:
[----:B------:R-:W-:Y:S05]  /*56f0*/  BSYNC B1 ;  /* 0x0000000000017941 */ /* 0x000fea0003800000 */
.L_x_26426:
        /* <DEDUP_REMOVED lines=18> */
.L_x_26438:
[----:B------:R-:W-:-:S07]  /*5820*/  MOV R69, R28 ;  /* 0x0000001c00457202 */ /* 0x000fce0000000f00 */
.L_x_26439:
[----:B------:R-:W-:Y:S05]  /*5830*/  BSYNC B2 ;  /* 0x0000000000027941 */ /* 0x000fea0003800000 */
.L_x_26437:
        /* <DEDUP_REMOVED lines=16> */
.L_x_26443:
[----:B------:R-:W-:Y:S05]  /*5940*/  BSYNC B3 ;  /* 0x0000000000037941 */ /* 0x000fea0003800000 */
.L_x_26442:
        /* <DEDUP_REMOVED lines=44> */
.L_x_26441:
[----:B------:R-:W-:Y:S05]  /*5c10*/  BSYNC B2 ;  /* 0x0000000000027941 */ /* 0x000fea0003800000 */
.L_x_26440:
        /* <DEDUP_REMOVED lines=10> */
.L_x_26436:
[----:B------:R-:W-:Y:S05]  /*5cc0*/  BSYNC B1 ;  /* 0x0000000000017941 */ /* 0x000fea0003800000 */
.L_x_26435:
        /* <DEDUP_REMOVED lines=18> */
.L_x_26447:
[----:B------:R-:W-:-:S07]  /*5df0*/  IMAD.MOV.U32 R158, RZ, RZ, R28 ;  /* 0x000000ffff9e7224 */ /* 0x000fce00078e001c */
.L_x_26448:
[----:B------:R-:W-:Y:S05]  /*5e00*/  BSYNC B2 ;  /* 0x0000000000027941 */ /* 0x000fea0003800000 */
.L_x_26446:
        /* <DEDUP_REMOVED lines=16> */
.L_x_26452:
[----:B------:R-:W-:Y:S05]  /*5f10*/  BSYNC B3 ;  /* 0x0000000000037941 */ /* 0x000fea0003800000 */
.L_x_26451:
        /* <DEDUP_REMOVED lines=44> */
.L_x_26450:
[----:B------:R-:W-:Y:S05]  /*61e0*/  BSYNC B2 ;  /* 0x0000000000027941 */ /* 0x000fea0003800000 */
.L_x_26449:
        /* <DEDUP_REMOVED lines=10> */
.L_x_26445:
[----:B------:R-:W-:Y:S05]  /*6290*/  BSYNC B1 ;  /* 0x0000000000017941 */ /* 0x000fea0003800000 */
.L_x_26444:
        /* <DEDUP_REMOVED lines=18> */
.L_x_26456:
[----:B------:R-:W-:-:S07]  /*63c0*/  MOV R71, R28 ;  /* 0x0000001c00477202 */ /* 0x000fce0000000f00 */
.L_x_26457:
[----:B------:R-:W-:Y:S05]  /*63d0*/  BSYNC B2 ;  /* 0x0000000000027941 */ /* 0x000fea0003800000 */
.L_x_26455:
        /* <DEDUP_REMOVED lines=16> */
.L_x_26461:
[----:B------:R-:W-:Y:S05]  /*64e0*/  BSYNC B3 ;  /* 0x0000000000037941 */ /* 0x000fea0003800000 */
.L_x_26460:
        /* <DEDUP_REMOVED lines=44> */
.L_x_26459:
[----:B------:R-:W-:Y:S05]  /*67b0*/  BSYNC B2 ;  /* 0x0000000000027941 */ /* 0x000fea0003800000 */
.L_x_26458:
        /* <DEDUP_REMOVED lines=10> */
.L_x_26454:
[----:B------:R-:W-:Y:S05]  /*6860*/  BSYNC B1 ;  /* 0x0000000000017941 */ /* 0x000fea0003800000 */
.L_x_26453:
        /* <DEDUP_REMOVED lines=16> */
.L_x_26463:
[----:B------:R-:W-:Y:S05]  /*6970*/  BSYNC B1 ;  /* 0x0000000000017941 */ /* 0x000fea0003800000 */
.L_x_26462:
[----:B------:R-:W-:Y:S01]  /*6980*/  IADD3 R167, R167, 0x80, RZ ;  /* 0x00000080a7a77810 */ /* 0x000fe20007ffe0ff */
[----:B------:R-:W-:-:S07]  /*6990*/  VIADD R169, R169, 0x80 ;  /* 0x00000080a9a97836 */ /* 0x000fce0000000000 */
.L_x_26425:
[----:B------:R-:W-:Y:S05]  /*69a0*/  BSYNC B0 ;  /* 0x0000000000007941 */ /* 0x000fea0003800000 */
.L_x_26424:
        /* <DEDUP_REMOVED lines=31> */
.L_x_26469:
[----:B------:R-:W-:-:S07]  /*6ba0*/  IMAD.MOV.U32 R156, RZ, RZ, R28 ;  /* 0x000000ffff9c7224 */ /* 0x000fce00078e001c */
.L_x_26470:
[----:B------:R-:W-:Y:S05]  /*6bb0*/  BSYNC B2 ;  /* 0x0000000000027941 */ /* 0x000fea0003800000 */
.L_x_26468:
        /* <DEDUP_REMOVED lines=16> */
.L_x_26474:
[----:B------:R-:W-:Y:S05]  /*6cc0*/  BSYNC B3 ;  /* 0x0000000000037941 */ /* 0x000fea0003800000 */
.L_x_26473:
        /* <DEDUP_REMOVED lines=44> */
.L_x_26472:
[----:B------:R-:W-:Y:S05]  /*6f90*/  BSYNC B2 ;  /* 0x0000000000027941 */ /* 0x000fea0003800000 */
.L_x_26471:
        /* <DEDUP_REMOVED lines=10> */
.L_x_26467:
[----:B------:R-:W-:Y:S05]  /*7040*/  BSYNC B1 ;  /* 0x0000000000017941 */ /* 0x000fea0003800000 */
.L_x_26466:
        /* <DEDUP_REMOVED lines=18> */
.L_x_26478:
[----:B------:R-:W-:-:S07]  /*7170*/  MOV R73, R28 ;  /* 0x0000001c00497202 */ /* 0x000fce0000000f00 */
.L_x_26479:
[----:B------:R-:W-:Y:S05]  /*7180*/  BSYNC B2 ;  /* 0x0000000000027941 */ /* 0x000fea0003800000 */
.L_x_26477:
        /* <DEDUP_REMOVED lines=16> */
.L_x_26483:
[----:B------:R-:W-:Y:S05]  /*7290*/  BSYNC B3 ;  /* 0x0000000000037941 */ /* 0x000fea0003800000 */
.L_x_26482:
        /* <DEDUP_REMOVED lines=44> */
.L_x_26481:
[----:B------:R-:W-:Y:S05]  /*7560*/  BSYNC B2 ;  /* 0x0000000000027941 */ /* 0x000fea0003800000 */
.L_x_26480:
        /* <DEDUP_REMOVED lines=10> */
.L_x_26476:
[----:B------:R-:W-:Y:S05]  /*7610*/  BSYNC B1 ;  /* 0x0000000000017941 */ /* 0x000fea0003800000 */
.L_x_26475:
        /* <DEDUP_REMOVED lines=18> */
.L_x_26487:
[----:B------:R-:W-:-:S07]  /*7740*/  IMAD.MOV.U32 R158, RZ, RZ, R28 ;  /* 0x000000ffff9e7224 */ /* 0x000fce00078e001c */
.L_x_26488:
[----:B------:R-:W-:Y:S05]  /*7750*/  BSYNC B2 ;  /* 0x0000000000027941 */ /* 0x000fea0003800000 */
.L_x_26486:
        /* <DEDUP_REMOVED lines=16> */
.L_x_26492:
[----:B------:R-:W-:Y:S05]  /*7860*/  BSYNC B3 ;  /* 0x0000000000037941 */ /* 0x000fea0003800000 */
.L_x_26491:
        /* <DEDUP_REMOVED lines=44> */
.L_x_26490:
[----:B------:R-:W-:Y:S05]  /*7b30*/  BSYNC B2 ;  /* 0x0000000000027941 */ /* 0x000fea0003800000 */
.L_x_26489:
        /* <DEDUP_REMOVED lines=10> */
.L_x_26485:
[----:B------:R-:W-:Y:S05]  /*7be0*/  BSYNC B1 ;  /* 0x0000000000017941 */ /* 0x000fea0003800000 */
.L_x_26484:
        /* <DEDUP_REMOVED lines=18> */
.L_x_26496:
[----:B------:R-:W-:-:S07]  /*7d10*/  MOV R75, R28 ;  /* 0x0000001c004b7202 */ /* 0x000fce0000000f00 */
.L_x_26497:
[----:B------:R-:W-:Y:S05]  /*7d20*/  BSYNC B2 ;  /* 0x0000000000027941 */ /* 0x000fea0003800000 */
.L_x_26495:
        /* <DEDUP_REMOVED lines=16> */
.L_x_26501:
[----:B------:R-:W-:Y:S05]  /*7e30*/  BSYNC B3 ;  /* 0x0000000000037941 */ /* 0x000fea0003800000 */
.L_x_26500:
        /* <DEDUP_REMOVED lines=44> */
.L_x_26499:
[----:B------:R-:W-:Y:S05]  /*8100*/  BSYNC B2 ;  /* 0x0000000000027941 */ /* 0x000fea0003800000 */
.L_x_26498:
        /* <DEDUP_REMOVED lines=10> */
.L_x_26494:
[----:B------:R-:W-:Y:S05]  /*81b0*/  BSYNC B1 ;  /* 0x0000000000017941 */ /* 0x000fea0003800000 */
.L_x_26493:
        /* <DEDUP_REMOVED lines=16> */
.L_x_26503:
[----:B------:R-:W-:Y:S05]  /*82c0*/  BSYNC B1 ;  /* 0x0000000000017941 */ /* 0x000fea0003800000 */
.L_x_26502:
[----:B------:R-:W-:Y:S01]  /*82d0*/  IADD3 R167, R167, 0x80, RZ ;  /* 0x00000080a7a77810 */ /* 0x000fe20007ffe0ff */
[----:B------:R-:W-:-:S07]  /*82e0*/  VIADD R169, R169, 0x80 ;  /* 0x00000080a9a97836 */ /* 0x000fce0000000000 */
.L_x_26465:
[----:B------:R-:W-:Y:S05]  /*82f0*/  BSYNC B0 ;  /* 0x0000000000007941 */ /* 0x000fea0003800000 */
.L_x_26464:
        /* <DEDUP_REMOVED lines=31> */
.L_x_26509:
[----:B------:R-:W-:-:S07]  /*84f0*/  IMAD.MOV.U32 R156, RZ, RZ, R28 ;  /* 0x000000ffff9c7224 */ /* 0x000fce00078e001c */
.L_x_26510:
[----:B------:R-:W-:Y:S05]  /*8500*/  BSYNC B2 ;  /* 0x0000000000027941 */ /* 0x000fea0003800000 */
.L_x_26508:
        /* <DEDUP_REMOVED lines=16> */
.L_x_26514:
[----:B------:R-:W-:Y:S05]  /*8610*/  BSYNC B3 ;  /* 0x0000000000037941 */ /* 0x000fea0003800000 */
.L_x_26513:
        /* <DEDUP_REMOVED lines=44> */
.L_x_26512:
[----:B------:R-:W-:Y:S05]  /*88e0*/  BSYNC B2 ;  /* 0x0000000000027941 */ /* 0x000fea0003800000 */
.L_x_26511:
        /* <DEDUP_REMOVED lines=10> */
.L_x_26507:
[----:B------:R-:W-:Y:S05]  /*8990*/  BSYNC B1 ;  /* 0x0000000000017941 */ /* 0x000fea0003800000 */
.L_x_26506:
        /* <DEDUP_REMOVED lines=18> */
.L_x_26518:
[----:B------:R-:W-:-:S07]  /*8ac0*/  MOV R77, R28 ;  /* 0x0000001c004d7202 */ /* 0x000fce0000000f00 */
.L_x_26519:
[----:B------:R-:W-:Y:S05]  /*8ad0*/  BSYNC B2 ;  /* 0x0000000000027941 */ /* 0x000fea0003800000 */
.L_x_26517:
        /* <DEDUP_REMOVED lines=16> */
.L_x_26523:
[----:B------:R-:W-:Y:S05]  /*8be0*/  BSYNC B3 ;  /* 0x0000000000037941 */ /* 0x000fea0003800000 */
.L_x_26522:
        /* <DEDUP_REMOVED lines=44> */
.L_x_26521:
[----:B------:R-:W-:Y:S05]  /*8eb0*/  BSYNC B2 ;  /* 0x0000000000027941 */ /* 0x000fea0003800000 */
.L_x_26520:
        /* <DEDUP_REMOVED lines=10> */
.L_x_26516:
[----:B------:R-:W-:Y:S05]  /*8f60*/  BSYNC B1 ;  /* 0x0000000000017941 */ /* 0x000fea0003800000 */
.L_x_26515:
        /* <DEDUP_REMOVED lines=18> */
.L_x_26527:
[----:B------:R-:W-:-:S07]  /*9090*/  IMAD.MOV.U32 R158, RZ, RZ, R28 ;  /* 0x000000ffff9e7224 */ /* 0x000fce00078e001c */
.L_x_26528:
[----:B------:R-:W-:Y:S05]  /*90a0*/  BSYNC B2 ;  /* 0x0000000000027941 */ /* 0x000fea0003800000 */
.L_x_26526:
        /* <DEDUP_REMOVED lines=16> */
.L_x_26532:
[----:B------:R-:W-:Y:S05]  /*91b0*/  BSYNC B3 ;  /* 0x0000000000037941 */ /* 0x000fea0003800000 */
.L_x_26531:
        /* <DEDUP_REMOVED lines=44> */
.L_x_26530:
[----:B------:R-:W-:Y:S05]  /*9480*/  BSYNC B2 ;  /* 0x0000000000027941 */ /* 0x000fea0003800000 */
.L_x_26529:
        /* <DEDUP_REMOVED lines=10> */
.L_x_26525:
[----:B------:R-:W-:Y:S05]  /*9530*/  BSYNC B1 ;  /* 0x0000000000017941 */ /* 0x000fea0003800000 */
.L_x_26524:
        /* <DEDUP_REMOVED lines=18> */
.L_x_26536:
[----:B------:R-:W-:-:S07]  /*9660*/  MOV R79, R28 ;  /* 0x0000001c004f7202 */ /* 0x000fce0000000f00 */
.L_x_26537:
[----:B------:R-:W-:Y:S05]  /*9670*/  BSYNC B2 ;  /* 0x0000000000027941 */ /* 0x000fea0003800000 */
.L_x_26535:
        /* <DEDUP_REMOVED lines=16> */
.L_x_26541:
[----:B------:R-:W-:Y:S05]  /*9780*/  BSYNC B3 ;  /* 0x0000000000037941 */ /* 0x000fea0003800000 */
.L_x_26540:
        /* <DEDUP_REMOVED lines=44> */
.L_x_26539:
[----:B------:R-:W-:Y:S05]  /*9a50*/  BSYNC B2 ;  /* 0x0000000000027941 */ /* 0x000fea0003800000 */
.L_x_26538:
        /* <DEDUP_REMOVED lines=10> */
.L_x_26534:
[----:B------:R-:W-:Y:S05]  /*9b00*/  BSYNC B1 ;  /* 0x0000000000017941 */ /* 0x000fea0003800000 */
.L_x_26533:
        /* <DEDUP_REMOVED lines=16> */
.L_x_26543:
[----:B------:R-:W-:Y:S05]  /*9c10*/  BSYNC B1 ;  /* 0x0000000000017941 */ /* 0x000fea0003800000 */
.L_x_26542:
[----:B------:R-:W-:Y:S01]  /*9c20*/  IADD3 R167, R167, 0x80, RZ ;  /* 0x00000080a7a77810 */ /* 0x000fe20007ffe0ff */
[----:B------:R-:W-:-:S07]  /*9c30*/  VIADD R169, R169, 0x80 ;  /* 0x00000080a9a97836 */ /* 0x000fce0000000000 */
.L_x_26505:
[----:B------:R-:W-:Y:S05]  /*9c40*/  BSYNC B0 ;  /* 0x0000000000007941 */ /* 0x000fea0003800000 */
.L_x_26504:
        /* <DEDUP_REMOVED lines=31> */
.L_x_26549:
[----:B------:R-:W-:-:S07]  /*9e40*/  IMAD.MOV.U32 R156, RZ, RZ, R28 ;  /* 0x000000ffff9c7224 */ /* 0x000fce00078e001c */
.L_x_26550:
[----:B------:R-:W-:Y:S05]  /*9e50*/  BSYNC B2 ;  /* 0x0000000000027941 */ /* 0x000fea0003800000 */
.L_x_26548:
        /* <DEDUP_REMOVED lines=16> */
.L_x_26554:
[----:B------:R-:W-:Y:S05]  /*9f60*/  BSYNC B3 ;  /* 0x0000000000037941 */ /* 0x000fea0003800000 */
.L_x_26553:
        /* <DEDUP_REMOVED lines=44> */
.L_x_26552:
[----:B------:R-:W-:Y:S05]  /*a230*/  BSYNC B2 ;  /* 0x0000000000027941 */ /* 0x000fea0003800000 */
.L_x_26551:
        /* <DEDUP_REMOVED lines=10> */
.L_x_26547:
[----:B------:R-:W-:Y:S05]  /*a2e0*/  BSYNC B1 ;  /* 0x0000000000017941 */ /* 0x000fea0003800000 */
.L_x_26546:
        /* <DEDUP_REMOVED lines=18> */
.L_x_26558:
[----:B------:R-:W-:-:S07]  /*a410*/  MOV R81, R28 ;  /* 0x0000001c00517202 */ /* 0x000fce0000000f00 */
.L_x_26559:
[----:B------:R-:W-:Y:S05]  /*a420*/  BSYNC B2 ;  /* 0x0000000000027941 */ /* 0x000fea0003800000 */
.L_x_26557:
        /* <DEDUP_REMOVED lines=16> */
.L_x_26563:
[----:B------:R-:W-:Y:S05]  /*a530*/  BSYNC B3 ;  /* 0x0000000000037941 */ /* 0x000fea0003800000 */
.L_x_26562:
        /* <DEDUP_REMOVED lines=44> */
.L_x_26561:
[----:B------:R-:W-:Y:S05]  /*a800*/  BSYNC B2 ;  /* 0x0000000000027941 */ /* 0x000fea0003800000 */
.L_x_26560:
        /* <DEDUP_REMOVED lines=10> */
.L_x_26556:
[----:B------:R-:W-:Y:S05]  /*a8b0*/  BSYNC B1 ;  /* 0x0000000000017941 */ /* 0x000fea0003800000 */
.L_x_26555:
        /* <DEDUP_REMOVED lines=18> */
.L_x_26567:
[----:B------:R-:W-:-:S07]  /*a9e0*/  IMAD.MOV.U32 R158, RZ, RZ, R28 ;  /* 0x000000ffff9e7224 */ /* 0x000fce00078e001c */
.L_x_26568:
[----:B------:R-:W-:Y:S05]  /*a9f0*/  BSYNC B2 ;  /* 0x0000000000027941 */ /* 0x000fea0003800000 */
.L_x_26566:
        /* <DEDUP_REMOVED lines=16> */
.L_x_26572:
[----:B------:R-:W-:Y:S05]  /*ab00*/  BSYNC B3 ;  /* 0x0000000000037941 */ /* 0x000fea0003800000 */
.L_x_26571:
        /* <DEDUP_REMOVED lines=44> */
.L_x_26570:
[----:B------:R-:W-:Y:S05]  /*add0*/  BSYNC B2 ;  /* 0x0000000000027941 */ /* 0x000fea0003800000 */
.L_x_26569:
        /* <DEDUP_REMOVED lines=10> */
.L_x_26565:
[----:B------:R-:W-:Y:S05]  /*ae80*/  BSYNC B1 ;  /* 0x0000000000017941 */ /* 0x000fea0003800000 */
.L_x_26564:
        /* <DEDUP_REMOVED lines=18> */
.L_x_26576:
[----:B------:R-:W-:-:S07]  /*afb0*/  MOV R83, R28 ;  /* 0x0000001c00537202 */ /* 0x000fce0000000f00 */
.L_x_26577:
[----:B------:R-:W-:Y:S05]  /*afc0*/  BSYNC B2 ;  /* 0x0000000000027941 */ /* 0x000fea0003800000 */
.L_x_26575:
        /* <DEDUP_REMOVED lines=16> */
.L_x_26581:
[----:B------:R-:W-:Y:S05]  /*b0d0*/  BSYNC B3 ;  /* 0x0000000000037941 */ /* 0x000fea0003800000 */
.L_x_26580:
        /* <DEDUP_REMOVED lines=44> */
.L_x_26579:
[----:B------:R-:W-:Y:S05]  /*b3a0*/  BSYNC B2 ;  /* 0x0000000000027941 */ /* 0x000fea0003800000 */
.L_x_26578:
        /* <DEDUP_REMOVED lines=10> */
.L_x_26574:
[----:B------:R-:W-:Y:S05]  /*b450*/  BSYNC B1 ;  /* 0x0000000000017941 */ /* 0x000fea0003800000 */
.L_x_26573:
        /* <DEDUP_REMOVED lines=16> */
.L_x_26583:
[----:B------:R-:W-:Y:S05]  /*b560*/  BSYNC B1 ;  /* 0x0000000000017941 */ /* 0x000fea0003800000 */
.L_x_26582:
[----:B------:R-:W-:Y:S01]  /*b570*/  IADD3 R167, R167, 0x80, RZ ;  /* 0x00000080a7a77810 */ /* 0x000fe20007ffe0ff */
[----:B------:R-:W-:-:S07]  /*b580*/  VIADD R169, R169, 0x80 ;  /* 0x00000080a9a97836 */ /* 0x000fce0000000000 */
.L_x_26545:
[----:B------:R-:W-:Y:S05]  /*b590*/  BSYNC B0 ;  /* 0x0000000000007941 */ /* 0x000fea0003800000 */
.L_x_26544:
        /* <DEDUP_REMOVED lines=31> */
.L_x_26589:
[----:B------:R-:W-:-:S07]  /*b790*/  IMAD.MOV.U32 R156, RZ, RZ, R28 ;  /* 0x000000ffff9c7224 */ /* 0x000fce00078e001c */
.L_x_26590:
[----:B------:R-:W-:Y:S05]  /*b7a0*/  BSYNC B2 ;  /* 0x0000000000027941 */ /* 0x000fea0003800000 */
.L_x_26588:
        /* <DEDUP_REMOVED lines=16> */
.L_x_26594:
[----:B------:R-:W-:Y:S05]  /*b8b0*/  BSYNC B3 ;  /* 0x0000000000037941 */ /* 0x000fea0003800000 */
.L_x_26593:
        /* <DEDUP_REMOVED lines=44> */
.L_x_26592:
[----:B------:R-:W-:Y:S05]  /*bb80*/  BSYNC B2 ;  /* 0x0000000000027941 */ /* 0x000fea0003800000 */
.L_x_26591:
        /* <DEDUP_REMOVED lines=10> */
.L_x_26587:
[----:B------:R-:W-:Y:S05]  /*bc30*/  BSYNC B1 ;  /* 0x0000000000017941 */ /* 0x000fea0003800000 */
.L_x_26586:
        /* <DEDUP_REMOVED lines=18> */
.L_x_26598:
[----:B------:R-:W-:-:S07]  /*bd60*/  MOV R85, R28 ;  /* 0x0000001c00557202 */ /* 0x000fce0000000f00 */
.L_x_26599:
[----:B------:R-:W-:Y:S05]  /*bd70*/  BSYNC B2 ;  /* 0x0000000000027941 */ /* 0x000fea0003800000 */
.L_x_26597:
        /* <DEDUP_REMOVED lines=16> */
.L_x_26603:
[----:B------:R-:W-:Y:S05]  /*be80*/  BSYNC B3 ;  /* 0x0000000000037941 */ /* 0x000fea0003800000 */
.L_x_26602:
        /* <DEDUP_REMOVED lines=44> */
.L_x_26601:
[----:B------:R-:W-:Y:S05]  /*c150*/  BSYNC B2 ;  /* 0x0000000000027941 */ /* 0x000fea0003800000 */
.L_x_26600:
        /* <DEDUP_REMOVED lines=10> */
.L_x_26596:
[----:B------:R-:W-:Y:S05]  /*c200*/  BSYNC B1 ;  /* 0x0000000000017941 */ /* 0x000fea0003800000 */
.L_x_26595:
        /* <DEDUP_REMOVED lines=18> */
.L_x_26607:
[----:B------:R-:W-:-:S07]  /*c330*/  IMAD.MOV.U32 R158, RZ, RZ, R28 ;  /* 0x000000ffff9e7224 */ /* 0x000fce00078e001c */
.L_x_26608:
[----:B------:R-:W-:Y:S05]  /*c340*/  BSYNC B2 ;  /* 0x0000000000027941 */ /* 0x000fea0003800000 */
.L_x_26606:
        /* <DEDUP_REMOVED lines=16> */
.L_x_26612:
[----:B------:R-:W-:Y:S05]  /*c450*/  BSYNC B3 ;  /* 0x0000000000037941 */ /* 0x000fea0003800000 */
.L_x_26611:
        /* <DEDUP_REMOVED lines=44> */
.L_x_26610:
[----:B------:R-:W-:Y:S05]  /*c720*/  BSYNC B2 ;  /* 0x0000000000027941 */ /* 0x000fea0003800000 */
.L_x_26609:
        /* <DEDUP_REMOVED lines=10> */
.L_x_26605:
[----:B------:R-:W-:Y:S05]  /*c7d0*/  BSYNC B1 ;  /* 0x0000000000017941 */ /* 0x000fea0003800000 */
.L_x_26604:
        /* <DEDUP_REMOVED lines=18> */
.L_x_26616:
[----:B------:R-:W-:-:S07]  /*c900*/  MOV R87, R28 ;  /* 0x0000001c00577202 */ /* 0x000fce0000000f00 */
.L_x_26617:
[----:B------:R-:W-:Y:S05]  /*c910*/  BSYNC B2 ;  /* 0x0000000000027941 */ /* 0x000fea0003800000 */
.L_x_26615:
        /* <DEDUP_REMOVED lines=16> */
.L_x_26621:
[----:B------:R-:W-:Y:S05]  /*ca20*/  BSYNC B3 ;  /* 0x0000000000037941 */ /* 0x000fea0003800000 */
.L_x_26620:
        /* <DEDUP_REMOVED lines=44> */
.L_x_26619:
[----:B------:R-:W-:Y:S05]  /*ccf0*/  BSYNC B2 ;  /* 0x0000000000027941 */ /* 0x000fea0003800000 */
.L_x_26618:
        /* <DEDUP_REMOVED lines=10> */
.L_x_26614:
[----:B------:R-:W-:Y:S05]  /*cda0*/  BSYNC B1 ;  /* 0x0000000000017941 */ /* 0x000fea0003800000 */
.L_x_26613:
        /* <DEDUP_REMOVED lines=16> */
.L_x_26623:
[----:B------:R-:W-:Y:S05]  /*ceb0*/  BSYNC B1 ;  /* 0x0000000000017941 */ /* 0x000fea0003800000 */
.L_x_26622:
[----:B------:R-:W-:Y:S01]  /*cec0*/  IADD3 R167, R167, 0x80, RZ ;  /* 0x00000080a7a77810 */ /* 0x000fe20007ffe0ff */
[----:B------:R-:W-:-:S07]  /*ced0*/  VIADD R169, R169, 0x80 ;  /* 0x00000080a9a97836 */ /* 0x000fce0000000000 */
.L_x_26585:
[----:B------:R-:W-:Y:S05]  /*cee0*/  BSYNC B0 ;  /* 0x0000000000007941 */ /* 0x000fea0003800000 */
.L_x_26584:
[----:B------:R-:W-:Y:S01]  /*cef0*/  ISETP.NE.AND P2, PT, R166, RZ, PT ;  /* 0x000000ffa600720c */ /* 0x000fe20003f45270 */
[----:B------:R-:W-:-:S12]  /*cf00*/  BSSY B0, `(.L_x_26624) ;  /* 0x000018f000007945 */ /* 0x000fd80003800000 */
[----:B------:R-:W-:Y:S05]  /*cf10*/  @!P2 BRA `(.L_x_26625) ;  /* 0x000000180034a947 */ /* 0x000fea0003800000 */
[----:B01----:R-:W0:Y:S08]  /*cf20*/  LDC.64 R92, c[0x0][0x230] ;  /* 0x00008c00ff5c7b82 */ /* 0x003e300000000a00 */
[----:B------:R-:W1:Y:S01]  /*cf30*/  @P1 LDC.64 R88, c[0x0][0x220] ;  /* 0x00008800ff581b82 */ /* 0x000e620000000a00 */
[----:B0-----:R-:W-:-:S04]  /*cf40*/  ISETP.NE.U32.AND P2, PT, R92, RZ, PT ;  /* 0x000000ff5c00720c */ /* 0x001fc80003f45070 */
[----:B------:R-:W-:Y:S01]  /*cf50*/  ISETP.NE.AND.EX P2, PT, R93, RZ, PT, P2 ;  /* 0x000000ff5d00720c */ /* 0x000fe20003f45320 */
[----:B-1----:R-:W-:-:S05]  /*cf60*/  @P1 IMAD.WIDE.U32 R172, R169, 0x10, R88 ;  /* 0x00000010a9ac1825 */ /* 0x002fca00078e0058 */
[----:B-----5:R0:W5:Y:S07]  /*cf70*/  @P1 LDG.E.128 R52, desc[UR6][R172.64] ;  /* 0x00000006ac341981 */ /* 0x02016e000c1e1d00 */
[----:B------:R-:W1:Y:S02]  /*cf80*/  @P2 LDC.64 R88, c[0x0][0x230] ;  /* 0x00008c00ff582b82 */ /* 0x000e640000000a00 */
[----:B-1----:R-:W-:-:S05]  /*cf90*/  @P2 IMAD.WIDE.U32 R90, R167, 0x10, R88 ;  /* 0x00000010a75a2825 */ /* 0x002fca00078e0058 */
[----:B------:R-:W2:Y:S01]  /*cfa0*/  @P2 LDG.E.128 R56, desc[UR6][R90.64] ;  /* 0x000000065a382981 */ /* 0x000ea2000c1e1d00 */
[----:B------:R-:W-:Y:S01]  /*cfb0*/  ISETP.GT.AND P3, PT, R171, RZ, PT ;  /* 0x000000ffab00720c */ /* 0x000fe20003f64270 */
[----:B------:R-:W-:-:S12]  /*cfc0*/  BSSY B1, `(.L_x_26626) ;  /* 0x000005c000017945 */ /* 0x000fd80003800000 */
[----:B------:R-:W-:Y:S02]  /*cfd0*/  @!P3 ISETP.NE.U32.AND P4, PT, R92, RZ, PT ;  /* 0x000000ff5c00b20c */ /* 0x000fe40003f85070 */
[----:B------:R-:W-:Y:S02]  /*cfe0*/  @!P3 MOV R171, R26 ;  /* 0x0000001a00abb202 */ /* 0x000fe40000000f00 */
        /* <DEDUP_REMOVED lines=15> */
.L_x_26629:
[----:B------:R-:W-:-:S07]  /*d0e0*/  IMAD.MOV.U32 R156, RZ, RZ, R28 ;  /* 0x000000ffff9c7224 */ /* 0x000fce00078e001c */
.L_x_26630:
[----:B------:R-:W-:Y:S05]  /*d0f0*/  BSYNC B2 ;  /* 0x0000000000027941 */ /* 0x000fea0003800000 */
.L_x_26628:
        /* <DEDUP_REMOVED lines=16> */
.L_x_26634:
[----:B------:R-:W-:Y:S05]  /*d200*/  BSYNC B3 ;  /* 0x0000000000037941 */ /* 0x000fea0003800000 */
.L_x_26633:
        /* <DEDUP_REMOVED lines=44> */
.L_x_26632:
[----:B------:R-:W-:Y:S05]  /*d4d0*/  BSYNC B2 ;  /* 0x0000000000027941 */ /* 0x000fea0003800000 */
.L_x_26631:
        /* <DEDUP_REMOVED lines=8> */
[----:B------:R-:W-:-:S04]  /*d560*/  FMUL.FTZ R88, R106, R89 ;  /* 0x000000596a587220 */ /* 0x000fc80000410000 */
[----:B------:R-:W-:-:S07]  /*d570*/  @P2 FADD.FTZ R88, R56, R88 ;  /* 0x0000005838582221 */ /* 0x000fce0000010000 */
.L_x_26627:
[----:B------:R-:W-:Y:S05]  /*d580*/  BSYNC B1 ;  /* 0x0000000000017941 */ /* 0x000fea0003800000 */
.L_x_26626:
        /* <DEDUP_REMOVED lines=18> */
.L_x_26638:
[----:B------:R-:W-:-:S07]  /*d6b0*/  MOV R89, R28 ;  /* 0x0000001c00597202 */ /* 0x000fce0000000f00 */
.L_x_26639:
[----:B------:R-:W-:Y:S05]  /*d6c0*/  BSYNC B2 ;  /* 0x0000000000027941 */ /* 0x000fea0003800000 */
.L_x_26637:
        /* <DEDUP_REMOVED lines=16> */
.L_x_26643:
[----:B------:R-:W-:Y:S05]  /*d7d0*/  BSYNC B3 ;  /* 0x0000000000037941 */ /* 0x000fea0003800000 */
.L_x_26642:
        /* <DEDUP_REMOVED lines=44> */
.L_x_26641:
[----:B------:R-:W-:Y:S05]  /*daa0*/  BSYNC B2 ;  /* 0x0000000000027941 */ /* 0x000fea0003800000 */
.L_x_26640:
        /* <DEDUP_REMOVED lines=10> */
.L_x_26636:
[----:B------:R-:W-:Y:S05]  /*db50*/  BSYNC B1 ;  /* 0x0000000000017941 */ /* 0x000fea0003800000 */
.L_x_26635:
        /* <DEDUP_REMOVED lines=18> */
.L_x_26647:
[----:B------:R-:W-:-:S07]  /*dc80*/  IMAD.MOV.U32 R158, RZ, RZ, R28 ;  /* 0x000000ffff9e7224 */ /* 0x000fce00078e001c */
.L_x_26648:
[----:B------:R-:W-:Y:S05]  /*dc90*/  BSYNC B2 ;  /* 0x0000000000027941 */ /* 0x000fea0003800000 */
.L_x_26646:
        /* <DEDUP_REMOVED lines=16> */
.L_x_26652:
[----:B------:R-:W-:Y:S05]  /*dda0*/  BSYNC B3 ;  /* 0x0000000000037941 */ /* 0x000fea0003800000 */
.L_x_26651:
        /* <DEDUP_REMOVED lines=44> */
.L_x_26650:
[----:B------:R-:W-:Y:S05]  /*e070*/  BSYNC B2 ;  /* 0x0000000000027941 */ /* 0x000fea0003800000 */
.L_x_26649:
        /* <DEDUP_REMOVED lines=10> */
.L_x_26645:
[----:B------:R-:W-:Y:S05]  /*e120*/  BSYNC B1 ;  /* 0x0000000000017941 */ /* 0x000fea0003800000 */
.L_x_26644:
        /* <DEDUP_REMOVED lines=18> */
.L_x_26656:
[----:B------:R-:W-:-:S07]  /*e250*/  MOV R91, R28 ;  /* 0x0000001c005b7202 */ /* 0x000fce0000000f00 */
.L_x_26657:
[----:B------:R-:W-:Y:S05]  /*e260*/  BSYNC B2 ;  /* 0x0000000000027941 */ /* 0x000fea0003800000 */
.L_x_26655:
        /* <DEDUP_REMOVED lines=16> */
.L_x_26661:
[----:B------:R-:W-:Y:S05]  /*e370*/  BSYNC B3 ;  /* 0x0000000000037941 */ /* 0x000fea0003800000 */
.L_x_26660:
        /* <DEDUP_REMOVED lines=44> */
.L_x_26659:
[----:B------:R-:W-:Y:S05]  /*e640*/  BSYNC B2 ;  /* 0x0000000000027941 */ /* 0x000fea0003800000 */
.L_x_26658:
        /* <DEDUP_REMOVED lines=10> */
.L_x_26654:
[----:B------:R-:W-:Y:S05]  /*e6f0*/  BSYNC B1 ;  /* 0x0000000000017941 */ /* 0x000fea0003800000 */
.L_x_26653:
[----:B------:R-:W0:Y:S02]  /*e700*/  LDC.64 R92, c[0x0][0x238] ;  /* 0x00008e00ff5c7b82 */ /* 0x000e240000000a00 */
[----:B0-----:R-:W-:-:S05]  /*e710*/  IMAD.WIDE.U32 R92, R167, 0x10, R92 ;  /* 0x00000010a75c7825 */ /* 0x001fca00078e005c */
[----:B------:R2:W-:Y:S01]  /*e720*/  STG.E.128 desc[UR6][R92.64], R88 ;  /* 0x000000585c007986 */ /* 0x0005e2000c101d06 */
[----:B------:R-:W-:Y:S05]  /*e730*/  @!P1 BRA `(.L_x_26625) ;  /* 0x00000000002c9947 */ /* 0x000fea0003800000 */
[----:B--2---:R-:W-:-:S04]  /*e740*/  SHF.L.U32 R92, R158, 0x10, RZ ;  /* 0x000000109e5c7819 */ /* 0x004fc800000006ff */
        /* <DEDUP_REMOVED lines=10> */
.L_x_26625:
[----:B------:R-:W-:Y:S05]  /*e7f0*/  BSYNC B0 ;  /* 0x0000000000007941 */ /* 0x000fea0003800000 */
.L_x_26624:
        /* <DEDUP_REMOVED lines=140> */
.L_x_26690:
[----:B------:R-:W-:Y:S01]  /*f0c0*/  LOP3.LUT P1, RZ, R0, 0x1f, RZ, 0xc0, !PT ;  /* 0x0000001f00ff7812 */ /* 0x000fe2000782c0ff */
[----:B-1----:R-:W-:Y:S01]  /*f0d0*/  FADD.FTZ R93, R171, R178 ;  /* 0x000000b2ab5d7221 */ /* 0x002fe20000010000 */
[----:B------:R-:W-:Y:S01]  /*f0e0*/  LOP3.LUT R167, R167, 0x3, RZ, 0xc0, !PT ;  /* 0x00000003a7a77812 */ /* 0x000fe200078ec0ff */
[----:B------:R-:W-:Y:S10]  /*f0f0*/  WARPSYNC.ALL ;  /* 0x0000000000007948 */ /* 0x000ff40003800000 */
[----:B------:R-:W1:Y:S01]  /*f100*/  @!P1 S2R R172, SR_CgaCtaId ;  /* 0x0000000000ac9919 */ /* 0x000e620000008800 */
[----:B------:R-:W-:-:S04]  /*f110*/  @!P1 MOV R169, 0x400 ;  /* 0x0000040000a99802 */ /* 0x000fc80000000f00 */
[----:B-1----:R-:W-:Y:S01]  /*f120*/  @!P1 LEA R172, R172, R169, 0x18 ;  /* 0x000000a9acac9211 */ /* 0x002fe200078ec0ff */
        /* <DEDUP_REMOVED lines=9> */
[----:B------:R-:W-:-:S05]  /*f1c0*/  LOP3.LUT P1, RZ, R167, 0x1f, R0, 0xf8, !PT ;  /* 0x0000001fa7ff7812 */ /* 0x000fca000782f800 */
[----:B------:R-:W-:Y:S01]  /*f1d0*/  BSSY B0, `(.L_x_26663) ;  /* 0x00000df000007945 */ /* 0x000fe20003800000 */
[----:B-1----:R-:W-:-:S04]  /*f1e0*/  @!P2 LEA R92, R93, R92, 0x18 ;  /* 0x0000005c5d5ca211 */ /* 0x002fc800078ec0ff */
[----:B------:R-:W-:Y:S02]  /*f1f0*/  @!P2 LEA R169, R95, R92, 0x3 ;  /* 0x0000005c5fa9a211 */ /* 0x000fe400078e18ff */
[----:B------:R-:W-:Y:S01]  /*f200*/  CS2R R92, SRZ ;  /* 0x00000000005c7805 */ /* 0x000fe2000001ff00 */
[----:B------:R-:W-:Y:S01]  /*f210*/  IMAD.MOV.U32 R95, RZ, RZ, RZ ;  /* 0x000000ffff5f7224 */ /* 0x000fe200078e00ff */
[----:B------:R-:W-:-:S04]  /*f220*/  @!P2 MOV R95, R155 ;  /* 0x0000009b005fa202 */ /* 0x000fc80000000f00 */
[----:B------:R-:W1:Y:S01]  /*f230*/  @!P2 LDS.64 R92, [R169] ;  /* 0x00000000a95ca984 */ /* 0x000e620000000a00 */
[----:B------:R-:W-:-:S03]  /*f240*/  I2FP.F32.S32 R173, R95 ;  /* 0x0000005f00ad7245 */ /* 0x000fc60000201400 */
[----:B------:R-:W-:Y:S04]  /*f250*/  SHFL.DOWN PT, R172, R95, 0x2, 0x1f ;  /* 0x08401f005fac7f89 */ /* 0x000fe800000e0000 */
[----:B-1----:R-:W0:Y:S02]  /*f260*/  SHFL.DOWN PT, R167, R92, 0x2, 0x1f ;  /* 0x08401f005ca77f89 */ /* 0x002e2400000e0000 */
[----:B0-----:R-:W-:-:S04]  /*f270*/  FADD.FTZ R171, -R167, R92 ;  /* 0x0000005ca7ab7221 */ /* 0x001fc80000010100 */
[----:B------:R-:W-:-:S04]  /*f280*/  FMUL.FTZ R171, R171, R171 ;  /* 0x000000ababab7220 */ /* 0x000fc80000410000 */
[----:B------:R-:W-:Y:S01]  /*f290*/  FMUL.FTZ R175, R171, R173 ;  /* 0x000000adabaf7220 */ /* 0x000fe20000410000 */
[----:B------:R-:W-:Y:S01]  /*f2a0*/  IMAD.IADD R171, R172, 0x1, R95 ;  /* 0x00000001acab7824 */ /* 0x000fe200078e025f */
[----:B------:R-:W-:-:S05]  /*f2b0*/  I2FP.F32.S32 R172, R172 ;  /* 0x000000ac00ac7245 */ /* 0x000fca0000201400 */
[-C--:B------:R-:W-:Y:S01]  /*f2c0*/  FMUL.FTZ R175, R175, R172.reuse ;  /* 0x000000acafaf7220 */ /* 0x080fe20000410000 */
[----:B------:R-:W-:-:S04]  /*f2d0*/  FMUL.FTZ R172, R167, R172 ;  /* 0x000000aca7ac7220 */ /* 0x000fc80000410000 */
[----:B------:R-:W-:Y:S02]  /*f2e0*/  FFMA.FTZ R176, R173, R92, R172 ;  /* 0x0000005cadb07223 */ /* 0x000fe400000100ac */
[----:B------:R-:W0:Y:S02]  /*f2f0*/  SHFL.DOWN PT, R92, R93, 0x2, 0x1f ;  /* 0x08401f005d5c7f89 */ /* 0x000e2400000e0000 */
[----:B0-----:R-:W-:Y:S01]  /*f300*/  FADD.FTZ R172, R92, R93 ;  /* 0x0000005d5cac7221 */ /* 0x001fe20000010000 */
[----:B------:R-:W-:-:S04]  /*f310*/  I2FP.F32.S32 R92, R171 ;  /* 0x000000ab005c7245 */ /* 0x000fc80000201400 */
[----:B------:R-:W0:Y:S02]  /*f320*/  MUFU.RCP R167, R92 ;  /* 0x0000005c00a77308 */ /* 0x000e240000001000 */
[C---:B0-----:R-:W-:Y:S01]  /*f330*/  FFMA.FTZ R175, R167.reuse, R175, R172 ;  /* 0x000000afa7af7223 */ /* 0x041fe200000100ac */
[----:B------:R-:W-:Y:S01]  /*f340*/  FMUL.FTZ R167, R167, R176 ;  /* 0x000000b0a7a77220 */ /* 0x000fe20000410000 */
[----:B------:R-:W0:Y:S02]  /*f350*/  SHFL.DOWN PT, R172, R171, 0x1, 0x1f ;  /* 0x08201f00abac7f89 */ /* 0x000e2400000e0000 */
[-C--:B0-----:R-:W-:Y:S02]  /*f360*/  IADD3 R95, R171, R172.reuse, RZ ;  /* 0x000000acab5f7210 */ /* 0x081fe40007ffe0ff */
[----:B------:R-:W-:Y:S02]  /*f370*/  I2FP.F32.S32 R173, R172 ;  /* 0x000000ac00ad7245 */ /* 0x000fe40000201400 */
[----:B------:R-:W0:Y:S01]  /*f380*/  SHFL.DOWN PT, R172, R167, 0x1, 0x1f ;  /* 0x08201f00a7ac7f89 */ /* 0x000e2200000e0000 */
[----:B------:R-:W-:-:S06]  /*f390*/  I2FP.F32.S32 R95, R95 ;  /* 0x0000005f005f7245 */ /* 0x000fcc0000201400 */
[----:B------:R-:W1:Y:S01]  /*f3a0*/  MUFU.RCP R95, R95 ;  /* 0x0000005f005f7308 */ /* 0x000e620000001000 */
        /* <DEDUP_REMOVED lines=10> */
[----:B------:R-:W-:Y:S02]  /*f450*/  FFMA.FTZ R169, R95, R169, R92 ;  /* 0x000000a95fa97223 */ /* 0x000fe4000001005c */
[----:B------:R-:W0:Y:S04]  /*f460*/  @!P1 LDC.64 R92, c[0x0][0x250] ;  /* 0x00009400ff5c9b82 */ /* 0x000e280000000a00 */
[----:B------:R-:W2:Y:S01]  /*f470*/  SHFL.IDX PT, R169, R169, RZ, 0x1f ;  /* 0x00001fffa9a97589 */ /* 0x000ea200000e0000 */
[----:B0-----:R-:W-:-:S03]  /*f480*/  @!P1 LEA R172, P2, R7, R92, 0x2 ;  /* 0x0000005c07ac9211 */ /* 0x001fc600078410ff */
[----:B------:R-:W2:Y:S01]  /*f490*/  LDC R92, c[0x0][0x2d8] ;  /* 0x0000b600ff5c7b82 */ /* 0x000ea20000000800 */
[----:B------:R-:W-:Y:S01]  /*f4a0*/  @!P1 LEA.HI.X R173, R7, R93, R170, 0x2, P2 ;  /* 0x0000005d07ad9211 */ /* 0x000fe200010f14aa */
[----:B-1----:R-:W-:Y:S01]  /*f4b0*/  FMUL.FTZ R93, R171, R171 ;  /* 0x000000abab5d7220 */ /* 0x002fe20000410000 */
[----:B------:R-:W-:-:S03]  /*f4c0*/  PLOP3.LUT P2, PT, PT, PT, UP0, 0x40, 0x0 ;  /* 0x000000000000781c */ /* 0x000fc60003f4e808 */
[----:B------:R0:W-:Y:S01]  /*f4d0*/  @!P1 STG.E desc[UR6][R172.64], R171 ;  /* 0x000000abac009986 */ /* 0x0001e2000c101906 */
[----:B------:R-:W-:Y:S01]  /*f4e0*/  FSEL R93, R93, RZ, !P2 ;  /* 0x000000ff5d5d7208 */ /* 0x000fe20005000000 */
[----:B--2---:R-:W-:-:S04]  /*f4f0*/  FFMA.FTZ R92, R169, UR30, R92 ;  /* 0x0000001ea95c7c23 */ /* 0x004fc8000801005c */
[----:B------:R-:W-:Y:S02]  /*f500*/  FADD.FTZ R95, R92, R93 ;  /* 0x0000005d5c5f7221 */ /* 0x000fe40000010000 */
[----:B------:R-:W1:Y:S02]  /*f510*/  @!P1 LDC.64 R92, c[0x0][0x258] ;  /* 0x00009600ff5c9b82 */ /* 0x000e640000000a00 */
[----:B------:R-:W2:Y:S01]  /*f520*/  MUFU.RSQ R167, R95 ;  /* 0x0000005f00a77308 */ /* 0x000ea20000001400 */
[----:B-1----:R-:W-:-:S04]  /*f530*/  @!P1 LEA R92, P2, R7, R92, 0x2 ;  /* 0x0000005c075c9211 */ /* 0x002fc800078410ff */
[----:B------:R-:W-:-:S05]  /*f540*/  @!P1 LEA.HI.X R93, R7, R93, R170, 0x2, P2 ;  /* 0x0000005d075d9211 */ /* 0x000fca00010f14aa */
[----:B--2---:R0:W-:Y:S01]  /*f550*/  @!P1 STG.E desc[UR6][R92.64], R167 ;  /* 0x000000a75c009986 */ /* 0x0041e2000c101906 */
[----:B-----5:R-:W-:-:S13]  /*f560*/  ISETP.GE.AND P1, PT, R94, 0x1, PT ;  /* 0x000000015e00780c */ /* 0x020fda0003f26270 */
[----:B0-----:R-:W-:Y:S05]  /*f570*/  @!P1 BRA `(.L_x_26664) ;  /* 0x0000000800909947 */ /* 0x001fea0003800000 */
[----:B------:R-:W-:Y:S01]  /*f580*/  VIADD R5, R94, 0xffffffff ;  /* 0xffffffff5e057836 */ /* 0x000fe20000000000 */
[----:B------:R-:W-:Y:S01]  /*f590*/  PLOP3.LUT P1, PT, PT, PT, UP0, 0x40, 0x0 ;  /* 0x000000000000781c */ /* 0x000fe20003f2e808 */
[----:B------:R-:W-:Y:S02]  /*f5a0*/  BSSY B1, `(.L_x_26665) ;  /* 0x0000018000017945 */ /* 0x000fe40003800000 */
        /* <DEDUP_REMOVED lines=14> */
[----:B------:R-:W0:Y:S01]  /*f690*/  LDC.64 R168, c[0x0][0x2b8] ;  /* 0x0000ae00ffa87b82 */ /* 0x000e220000000a00 */
        /* <DEDUP_REMOVED lines=8> */
.L_x_26666:
[----:B------:R-:W-:Y:S05]  /*f720*/  BSYNC B1 ;  /* 0x0000000000017941 */ /* 0x000fea0003800000 */
.L_x_26665:
        /* <DEDUP_REMOVED lines=19> */
.L_x_26668:
[----:B------:R-:W-:Y:S05]  /*f860*/  BSYNC B1 ;  /* 0x0000000000017941 */ /* 0x000fea0003800000 */
.L_x_26667:
        /* <DEDUP_REMOVED lines=19> */
.L_x_26670:
[----:B------:R-:W-:Y:S05]  /*f9a0*/  BSYNC B1 ;  /* 0x0000000000017941 */ /* 0x000fea0003800000 */
.L_x_26669:
        /* <DEDUP_REMOVED lines=19> */
.L_x_26672:
[----:B------:R-:W-:Y:S05]  /*fae0*/  BSYNC B1 ;  /* 0x0000000000017941 */ /* 0x000fea0003800000 */
.L_x_26671:
[----:B------:R-:W-:Y:S01]  /*faf0*/  ISETP.NE.AND P1, PT, R163, RZ, PT ;  /* 0x000000ffa300720c */ /* 0x000fe20003f25270 */
[----:B------:R-:W-:-:S12]  /*fb00*/  BSSY B1, `(.L_x_26673) ;  /* 0x0000012000017945 */ /* 0x000fd80003800000 */
[----:B------:R-:W-:Y:S05]  /*fb10*/  @!P1 BRA `(.L_x_26674) ;  /* 0x0000000000409947 */ /* 0x000fea0003800000 */
[--C-:B0123--:R-:W-:Y:S01]  /*fb20*/  FADD.FTZ R94, R77, -R170.reuse ;  /* 0x800000aa4d5e7221 */ /* 0x10ffe20000010000 */
        /* <DEDUP_REMOVED lines=15> */
.L_x_26674:
[----:B------:R-:W-:Y:S05]  /*fc20*/  BSYNC B1 ;  /* 0x0000000000017941 */ /* 0x000fea0003800000 */
.L_x_26673:
[----:B------:R-:W-:Y:S01]  /*fc30*/  ISETP.NE.AND P1, PT, R164, RZ, PT ;  /* 0x000000ffa400720c */ /* 0x000fe20003f25270 */
[----:B------:R-:W-:-:S12]  /*fc40*/  BSSY B1, `(.L_x_26675) ;  /* 0x0000012000017945 */ /* 0x000fd80003800000 */
[----:B------:R-:W-:Y:S05]  /*fc50*/  @!P1 BRA `(.L_x_26676) ;  /* 0x0000000000409947 */ /* 0x000fea0003800000 */
[--C-:B01234-:R-:W-:Y:S01]  /*fc60*/  FADD.FTZ R94, R81, -R170.reuse ;  /* 0x800000aa515e7221 */ /* 0x11ffe20000010000 */
        /* <DEDUP_REMOVED lines=15> */
.L_x_26676:
[----:B------:R-:W-:Y:S05]  /*fd60*/  BSYNC B1 ;  /* 0x0000000000017941 */ /* 0x000fea0003800000 */
.L_x_26675:
        /* <DEDUP_REMOVED lines=19> */
.L_x_26678:
[----:B------:R-:W-:Y:S05]  /*fea0*/  BSYNC B1 ;  /* 0x0000000000017941 */ /* 0x000fea0003800000 */
.L_x_26677:
[----:B------:R-:W-:-:S13]  /*feb0*/  ISETP.NE.AND P1, PT, R166, RZ, PT ;  /* 0x000000ffa600720c */ /* 0x000fda0003f25270 */
        /* <DEDUP_REMOVED lines=14> */
[----:B0-----:R-:W-:-:S05]  /*ffa0*/  IMAD.WIDE.U32 R168, R171, 0x10, R168 ;  /* 0x00000010aba87825 */ /* 0x001fca00078e00a8 */
[----:B------:R0:W-:Y:S02]  /*ffb0*/  STG.E.128 desc[UR6][R168.64], R92 ;  /* 0x0000005ca8007986 */ /* 0x0001e4000c101d06 */
.L_x_26664:
[----:B------:R-:W-:Y:S05]  /*ffc0*/  BSYNC B0 ;  /* 0x0000000000007941 */ /* 0x000fea0003800000 */
.L_x_26663:
[----:B------:R-:W-:Y:S01]  /*ffd0*/  ISETP.NE.AND P1, PT, R174, RZ, PT ;  /* 0x000000ffae00720c */ /* 0x000fe20003f25270 */
[----:B------:R-:W-:-:S03]  /*ffe0*/  VIADD R7, R7, UR32 ;  /* 0x0000002007077c36 */ /* 0x000fc60008000000 */
[----:B01234-:R-:W-:Y:S02]  /*fff0*/  SEL R95, RZ, 0x1, P1 ;  /* 0x00000001ff5f7807 */ /* 0x01ffe40000800000 */
[----:B------:R-:W-:-:S13]  /*10000*/  ISETP.GE.AND P1, PT, R7, UR33, PT ;  /* 0x0000002107007c0c */ /* 0x000fda000bf26270 */
[----:B------:R-:W-:Y:S05]  /*10010*/  @!P1 BRA `(.L_x_26679) ;  /* 0xffffff1c001c9947 */ /* 0x000fea000383ffff */
[----:B------:R-:W-:Y:S05]  /*10020*/  EXIT ;  /* 0x000000000000794d */ /* 0x000fea0003800000 */
.L_x_26662:
[----:B------:R-:W-:Y:S01]  /*10030*/  HFMA2.MMA R182, -RZ, RZ, 0, 1.847743988037109375e-06 ;  /* 0x0000001fffb67435 */ /* 0x000fe200000001ff */
[----:B------:R-:W-:Y:S01]  /*10040*/  MOV R180, R93 ;  /* 0x0000005d00b47202 */ /* 0x000fe20000000f00 */
[----:B------:R-:W-:Y:S01]  /*10050*/  IMAD.MOV.U32 R177, RZ, RZ, 0x1 ;  /* 0x00000001ffb17424 */ /* 0x000fe200078e00ff */
[----:B------:R-:W-:Y:S01]  /*10060*/  P2R R176, PR, RZ, 0x20 ;  /* 0x00000020ffb07803 */ /* 0x000fe20000000000 */
[----:B------:R-:W-:Y:S01]  /*10070*/  IMAD.MOV.U32 R175, RZ, RZ, -0x1 ;  /* 0xffffffffffaf7424 */ /* 0x000fe200078e00ff */
[----:B------:R-:W-:-:S13]  /*10080*/  ISETP.NE.AND P5, PT, R169, RZ, PT ;  /* 0x000000ffa900720c */ /* 0x000fda0003fa5270 */
[----:B-----5:R-:W-:Y:S05]  /*10090*/  WARPSYNC.COLLECTIVE R175, `(.L_x_26680) ;  /* 0x00000000af087348 */ /* 0x020fea0003c00000 */
[----:B------:R0:W1:Y:S02]  /*100a0*/  SHFL.BFLY P6, R178, R180, R177, R182 ;  /* 0x0c0000b1b4b27389 */ /* 0x00006400000c00b6 */
[----:B01---5:R-:W-:Y:S01]  /*100b0*/  ENDCOLLECTIVE ;  /* 0x000000000000791b */ /* 0x023fe20003800000 */
.L_x_26680:
[----:B------:R-:W-:Y:S01]  /*100c0*/  HFMA2.MMA R177, -RZ, RZ, 0, 1.1920928955078125e-07 ;  /* 0x00000002ffb17435 */ /* 0x000fe200000001ff */
[----:B------:R-:W-:-:S05]  /*100d0*/  MOV R92, R178 ;  /* 0x000000b2005c7202 */ /* 0x000fca0000000f00 */
[----:B------:R-:W-:-:S04]  /*100e0*/  FADD.FTZ R169, R93, R92 ;  /* 0x0000005c5da97221 */ /* 0x000fc80000010000 */
[----:B------:R-:W-:-:S07]  /*100f0*/  IMAD.MOV.U32 R180, RZ, RZ, R169 ;  /* 0x000000ffffb47224 */ /* 0x000fce00078e00a9 */
[----:B------:R-:W-:Y:S05]  /*10100*/  WARPSYNC.COLLECTIVE R175, `(.L_x_26681) ;  /* 0x00000000af087348 */ /* 0x000fea0003c00000 */
[----:B------:R0:W1:Y:S02]  /*10110*/  SHFL.BFLY P6, R178, R180, R177, R182 ;  /* 0x0c0000b1b4b27389 */ /* 0x00006400000c00b6 */
[----:B01----:R-:W-:Y:S01]  /*10120*/  ENDCOLLECTIVE ;  /* 0x000000000000791b */ /* 0x003fe20003800000 */
.L_x_26681:
[----:B------:R-:W-:Y:S02]  /*10130*/  IMAD.MOV.U32 R177, RZ, RZ, 0x4 ;  /* 0x00000004ffb17424 */ /* 0x000fe400078e00ff */
[----:B------:R-:W-:-:S04]  /*10140*/  IMAD.MOV.U32 R92, RZ, RZ, R178 ;  /* 0x000000ffff5c7224 */ /* 0x000fc800078e00b2 */
[----:B------:R-:W-:-:S05]  /*10150*/  FADD.FTZ R171, R169, R92 ;  /* 0x0000005ca9ab7221 */ /* 0x000fca0000010000 */
[----:B------:R-:W-:-:S07]  /*10160*/  MOV R180, R171 ;  /* 0x000000ab00b47202 */ /* 0x000fce0000000f00 */
[----:B------:R-:W-:Y:S05]  /*10170*/  WARPSYNC.COLLECTIVE R175, `(.L_x_26682) ;  /* 0x00000000af087348 */ /* 0x000fea0003c00000 */
[----:B------:R0:W1:Y:S02]  /*10180*/  SHFL.BFLY P6, R178, R180, R177, R182 ;  /* 0x0c0000b1b4b27389 */ /* 0x00006400000c00b6 */
[----:B01----:R-:W-:Y:S01]  /*10190*/  ENDCOLLECTIVE ;  /* 0x000000000000791b */ /* 0x003fe20003800000 */
.L_x_26682:
[----:B------:R-:W-:Y:S01]  /*101a0*/  HFMA2.MMA R177, -RZ, RZ, 0, 4.76837158203125e-07 ;  /* 0x00000008ffb17435 */ /* 0x000fe200000001ff */
[----:B------:R-:W-:-:S05]  /*101b0*/  MOV R92, R178 ;  /* 0x000000b2005c7202 */ /* 0x000fca0000000f00 */
[----:B------:R-:W-:-:S04]  /*101c0*/  FADD.FTZ R172, R171, R92 ;  /* 0x0000005cabac7221 */ /* 0x000fc80000010000 */
[----:B------:R-:W-:-:S07]  /*101d0*/  IMAD.MOV.U32 R180, RZ, RZ, R172 ;  /* 0x000000ffffb47224 */ /* 0x000fce00078e00ac */
[----:B------:R-:W-:Y:S05]  /*101e0*/  WARPSYNC.COLLECTIVE R175, `(.L_x_26683) ;  /* 0x00000000af087348 */ /* 0x000fea0003c00000 */
[----:B------:R0:W1:Y:S02]  /*101f0*/  SHFL.BFLY P6, R178, R180, R177, R182 ;  /* 0x0c0000b1b4b27389 */ /* 0x00006400000c00b6 */
[----:B01----:R-:W-:Y:S01]  /*10200*/  ENDCOLLECTIVE ;  /* 0x000000000000791b */ /* 0x003fe20003800000 */
.L_x_26683:
[----:B------:R-:W-:Y:S02]  /*10210*/  IMAD.MOV.U32 R177, RZ, RZ, 0x10 ;  /* 0x00000010ffb17424 */ /* 0x000fe400078e00ff */
[----:B------:R-:W-:-:S04]  /*10220*/  IMAD.MOV.U32 R173, RZ, RZ, R178 ;  /* 0x000000ffffad7224 */ /* 0x000fc800078e00b2 */
[----:B------:R-:W-:-:S05]  /*10230*/  FADD.FTZ R173, R172, R173 ;  /* 0x000000adacad7221 */ /* 0x000fca0000010000 */
[----:B------:R-:W-:-:S07]  /*10240*/  MOV R180, R173 ;  /* 0x000000ad00b47202 */ /* 0x000fce0000000f00 */
[----:B------:R-:W-:Y:S05]  /*10250*/  WARPSYNC.COLLECTIVE R175, `(.L_x_26684) ;  /* 0x00000000af087348 */ /* 0x000fea0003c00000 */
[----:B------:R0:W1:Y:S02]  /*10260*/  SHFL.BFLY P6, R178, R180, R177, R182 ;  /* 0x0c0000b1b4b27389 */ /* 0x00006400000c00b6 */
[----:B01----:R-:W-:Y:S01]  /*10270*/  ENDCOLLECTIVE ;  /* 0x000000000000791b */ /* 0x003fe20003800000 */
.L_x_26684:
        /* <DEDUP_REMOVED lines=75> */
.L_x_26685:
[----:B------:R-:W-:Y:S02]  /*10730*/  IMAD.MOV.U32 R177, RZ, RZ, 0x2 ;  /* 0x00000002ffb17424 */ /* 0x000fe400078e00ff */
[----:B------:R-:W-:-:S04]  /*10740*/  IMAD.MOV.U32 R172, RZ, RZ, R178 ;  /* 0x000000ffffac7224 */ /* 0x000fc800078e00b2 */
[----:B------:R-:W-:-:S05]  /*10750*/  FADD.FTZ R172, R93, R172 ;  /* 0x000000ac5dac7221 */ /* 0x000fca0000010000 */
[----:B------:R-:W-:-:S07]  /*10760*/  MOV R180, R172 ;  /* 0x000000ac00b47202 */ /* 0x000fce0000000f00 */
[----:B------:R-:W-:Y:S05]  /*10770*/  WARPSYNC.COLLECTIVE R175, `(.L_x_26686) ;  /* 0x00000000af087348 */ /* 0x000fea0003c00000 */
[----:B------:R0:W1:Y:S02]  /*10780*/  SHFL.BFLY P6, R178, R180, R177, R182 ;  /* 0x0c0000b1b4b27389 */ /* 0x00006400000c00b6 */
[----:B01----:R-:W-:Y:S01]  /*10790*/  ENDCOLLECTIVE ;  /* 0x000000000000791b */ /* 0x003fe20003800000 */
.L_x_26686:
[----:B------:R-:W-:Y:S01]  /*107a0*/  HFMA2.MMA R177, -RZ, RZ, 0, 2.384185791015625e-07 ;  /* 0x00000004ffb17435 */ /* 0x000fe200000001ff */
[----:B------:R-:W-:-:S05]  /*107b0*/  MOV R169, R178 ;  /* 0x000000b200a97202 */ /* 0x000fca0000000f00 */
[----:B------:R-:W-:-:S04]  /*107c0*/  FADD.FTZ R169, R172, R169 ;  /* 0x000000a9aca97221 */ /* 0x000fc80000010000 */
[----:B------:R-:W-:-:S07]  /*107d0*/  IMAD.MOV.U32 R180, RZ, RZ, R169 ;  /* 0x000000ffffb47224 */ /* 0x000fce00078e00a9 */
[----:B------:R-:W-:Y:S05]  /*107e0*/  WARPSYNC.COLLECTIVE R175, `(.L_x_26687) ;  /* 0x00000000af087348 */ /* 0x000fea0003c00000 */
[----:B------:R0:W1:Y:S02]  /*107f0*/  SHFL.BFLY P6, R178, R180, R177, R182 ;  /* 0x0c0000b1b4b27389 */ /* 0x00006400000c00b6 */
[----:B01----:R-:W-:Y:S01]  /*10800*/  ENDCOLLECTIVE ;  /* 0x000000000000791b */ /* 0x003fe20003800000 */
.L_x_26687:
[----:B------:R-:W-:Y:S02]  /*10810*/  IMAD.MOV.U32 R177, RZ, RZ, 0x8 ;  /* 0x00000008ffb17424 */ /* 0x000fe400078e00ff */
[----:B------:R-:W-:-:S04]  /*10820*/  IMAD.MOV.U32 R176, RZ, RZ, R178 ;  /* 0x000000ffffb07224 */ /* 0x000fc800078e00b2 */
[----:B------:R-:W-:-:S05]  /*10830*/  FADD.FTZ R176, R169, R176 ;  /* 0x000000b0a9b07221 */ /* 0x000fca0000010000 */
[----:B------:R-:W-:-:S07]  /*10840*/  MOV R180, R176 ;  /* 0x000000b000b47202 */ /* 0x000fce0000000f00 */
[----:B------:R-:W-:Y:S05]  /*10850*/  WARPSYNC.COLLECTIVE R175, `(.L_x_26688) ;  /* 0x00000000af087348 */ /* 0x000fea0003c00000 */
[----:B------:R0:W1:Y:S02]  /*10860*/  SHFL.BFLY P6, R178, R180, R177, R182 ;  /* 0x0c0000b1b4b27389 */ /* 0x00006400000c00b6 */
[----:B01----:R-:W-:Y:S01]  /*10870*/  ENDCOLLECTIVE ;  /* 0x000000000000791b */ /* 0x003fe20003800000 */
.L_x_26688:
[----:B------:R-:W-:Y:S01]  /*10880*/  HFMA2.MMA R177, -RZ, RZ, 0, 9.5367431640625e-07 ;  /* 0x00000010ffb17435 */ /* 0x000fe200000001ff */
[----:B------:R-:W-:-:S05]  /*10890*/  MOV R171, R178 ;  /* 0x000000b200ab7202 */ /* 0x000fca0000000f00 */
[----:B------:R-:W-:-:S04]  /*108a0*/  FADD.FTZ R171, R176, R171 ;  /* 0x000000abb0ab7221 */ /* 0x000fc80000010000 */
[----:B------:R-:W-:-:S07]  /*108b0*/  IMAD.MOV.U32 R180, RZ, RZ, R171 ;  /* 0x000000ffffb47224 */ /* 0x000fce00078e00ab */
[----:B------:R-:W-:Y:S05]  /*108c0*/  WARPSYNC.COLLECTIVE R175, `(.L_x_26689) ;  /* 0x00000000af087348 */ /* 0x000fea0003c00000 */
[----:B------:R0:W1:Y:S02]  /*108d0*/  SHFL.BFLY P6, R178, R180, R177, R182 ;  /* 0x0c0000b1b4b27389 */ /* 0x00006400000c00b6 */
[----:B01----:R-:W-:Y:S01]  /*108e0*/  ENDCOLLECTIVE ;  /* 0x000000000000791b */ /* 0x003fe20003800000 */
.L_x_26689:
[----:B------:R-:W-:Y:S05]  /*108f0*/  BRA `(.L_x_26690) ;  /* 0xffffffe400f07947 */ /* 0x000fea000383ffff */
.L_x_26691:
        /* <DEDUP_REMOVED lines=16> */
.L_x_30326:


//--------------------- .text._ZN10layer_norm13ln_fwd_kernelINS_13Kernel_traitsI6__halfffffjLj4096ELj1ELj1ELj4ELj16ENS_18Kernel_traits_baseILj4096ES2_ffffjLj128EEEEELb1ELb1ELb1ELb1EEEvNS_9FwdParamsE --------------------------
	.section	.text._ZN10layer_norm13ln_fwd_kernelINS_13Kernel_traitsI6__halfffffjLj4096ELj1ELj1ELj4ELj16ENS_18Kernel_traits_baseILj4096ES2_ffffjLj128EEEEELb1ELb1ELb1ELb1EEEvNS_9FwdParamsE,"ax",@progbits
	.align	128
        .global         _ZN10layer_norm13ln_fwd_kernelINS_13Kernel_traitsI6__halfffffjLj4096ELj1ELj1ELj4ELj16ENS_18Kernel_traits_baseILj4096ES2_ffffjLj128EEEEELb1ELb1ELb1ELb1EEEvNS_9FwdParamsE
        .type           _ZN10layer_norm13ln_fwd_kernelINS_13Kernel_traitsI6__halfffffjLj4096ELj1ELj1ELj4ELj16ENS_18Kernel_traits_baseILj4096ES2_ffffjLj128EEEEELb1ELb1ELb1ELb1EEEvNS_9FwdParamsE,@function
        .size           _ZN10layer_norm13ln_fwd_kernelINS_13Kernel_traitsI6__halfffffjLj4096ELj1ELj1ELj4ELj16ENS_18Kernel_traits_baseILj4096ES2_ffffjLj128EEEEELb1ELb1ELb1ELb1EEEvNS_9FwdParamsE,(.L_x_30327 - _ZN10layer_norm13ln_fwd_kernelINS_13Kernel_traitsI6__halfffffjLj4096ELj1ELj1ELj4ELj16ENS_18Kernel_traits_baseILj4096ES2_ffffjLj128EEEEELb1ELb1ELb1ELb1EEEvNS_9FwdParamsE)
        .other          _ZN10layer_norm13ln_fwd_kernelINS_13Kernel_traitsI6__halfffffjLj4096ELj1ELj1ELj4ELj16ENS_18Kernel_traits_baseILj4096ES2_ffffjLj128EEEEELb1ELb1ELb1ELb1EEEvNS_9FwdParamsE,@"STO_CUDA_ENTRY STV_DEFAULT"
_ZN10layer_norm13ln_fwd_kernelINS_13Kernel_traitsI6__halfffffjLj4096ELj1ELj1ELj4ELj16ENS_18Kernel_traits_baseILj4096ES2_ffffjLj128EEEEELb1ELb1ELb1ELb1EEEvNS_9FwdParamsE:
.text._ZN10layer_norm13ln_fwd_kernelINS_13Kernel_traitsI6__halfffffjLj4096ELj1ELj1ELj4ELj16ENS_18Kernel_traits_baseILj4096ES2_ffffjLj128EEEEELb1ELb1ELb1ELb1EEEvNS_9FwdParamsE:
        /* <DEDUP_REMOVED lines=47> */
[----:B------:R-:W-:-:S04]  /*02f0*/  ISETP.NE.AND.EX P0, PT, RZ, UR11, PT, P0 ;  /* 0x0000000bff007c0c */ /* 0x000fc8000bf05300 */
[----:B------:R-:W-:Y:S02]  /*0300*/  LOP3.LUT R10, R7, UR20, R2, 0x96, !PT ;  /* 0x00000014070a7c12 */ /* 0x000fe4000f8e9602 */
[----:B------:R-:W-:-:S04]  /*0310*/  IADD3 R2, P1, R0, UR10, RZ ;  /* 0x0000000a00027c10 */ /* 0x000fc8000ff3e0ff */
[----:B------:R-:W-:Y:S01]  /*0320*/  IADD3.X R3, RZ, UR11, RZ, P1, !PT ;  /* 0x0000000bff037c10 */ /* 0x000fe20008ffe4ff */
[----:B------:R-:W-:Y:S01]  /*0330*/  UIADD3 UR19, UR6, -0x255992d5, URZ ;  /* 0xdaa66d2b06137890 */ /* 0x000fe2000fffe03f */
[----:B------:R-:W-:Y:S01]  /*0340*/  IMAD.WIDE.U32 R8, R8, -0x326172a9, RZ ;  /* 0xcd9e8d5708087825 */ /* 0x000fe200078e00ff */
[----:B------:R-:W-:Y:S02]  /*0350*/  UIADD3 UR21, UR6, 0x78dde6e4, URZ ;  /* 0x78dde6e406157890 */ /* 0x000fe4000fffe03f */
[----:B------:R0:W5:Y:S01]  /*0360*/  @P0 LDG.E.64 R30, desc[UR4][R2.64] ;  /* 0x00000004021e0981 */ /* 0x000162000c1e1b00 */
[----:B------:R-:W-:Y:S01]  /*0370*/  IMAD.WIDE.U32 R10, R10, -0x326172a9, RZ ;  /* 0xcd9e8d570a0a7825 */ /* 0x000fe200078e00ff */
[----:B------:R-:W-:Y:S02]  /*0380*/  UIADD3 UR22, UR7, -0x126145ec, URZ ;  /* 0xed9eba1407167890 */ /* 0x000fe4000fffe03f */
[----:B------:R0:W5:Y:S01]  /*0390*/  @P0 LDG.E.64 R28, desc[UR4][R2.64+0x400] ;  /* 0x00040004021c0981 */ /* 0x000162000c1e1b00 */
[----:B------:R-:W-:-:S02]  /*03a0*/  UIADD3 UR24, UR7, -0x56f99767, URZ ;  /* 0xa906689907187890 */ /* 0x000fc4000fffe03f */
[----:B------:R-:W-:Y:S01]  /*03b0*/  UIADD3 UR23, UR6, 0x1715609d, URZ ;  /* 0x1715609d06177890 */ /* 0x000fe2000fffe03f */
[----:B------:R0:W5:Y:S01]  /*03c0*/  @P0 LDG.E.64 R26, desc[UR4][R2.64+0x800] ;  /* 0x00080004021a0981 */ /* 0x000162000c1e1b00 */
[----:B------:R-:W-:Y:S02]  /*03d0*/  UIADD3 UR25, UR6, -0x4ab325aa, URZ ;  /* 0xb54cda5606197890 */ /* 0x000fe4000fffe03f */
[----:B------:R-:W-:Y:S01]  /*03e0*/  UIADD3 UR26, UR7, 0x646e171e, URZ ;  /* 0x646e171e071a7890 */ /* 0x000fe2000fffe03f */
[----:B------:R0:W5:Y:S01]  /*03f0*/  @P0 LDG.E.64 R24, desc[UR4][R2.64+0xc00] ;  /* 0x000c000402180981 */ /* 0x000162000c1e1b00 */
[----:B------:R-:W-:Y:S01]  /*0400*/  LEA.HI R155, R154, UR8, RZ, 0x19 ;  /* 0x000000089a9b7c11 */ /* 0x000fe2000f8fc8ff */
[----:B------:R-:W-:Y:S02]  /*0410*/  UIADD3 UR28, UR7, 0x1fd5c5a3, URZ ;  /* 0x1fd5c5a3071c7890 */ /* 0x000fe4000fffe03f */
[----:B------:R0:W5:Y:S01]  /*0420*/  @P0 LDG.E.64 R22, desc[UR4][R2.64+0x1000] ;  /* 0x0010000402160981 */ /* 0x000162000c1e1b00 */
[----:B------:R-:W-:Y:S01]  /*0430*/  UIADD3 UR27, UR6, 0x5384540f, URZ ;  /* 0x5384540f061b7890 */ /* 0x000fe2000fffe03f */
[----:B------:R-:W-:-:S02]  /*0440*/  ULDC.64 UR10, c[0x0][0x260] ;  /* 0x00009800000a7ab9 */ /* 0x000fc40000000a00 */
[----:B------:R0:W5:Y:S04]  /*0450*/  @P0 LDG.E.64 R20, desc[UR4][R2.64+0x1400] ;  /* 0x0014000402140981 */ /* 0x000168000c1e1b00 */
[----:B------:R0:W5:Y:S04]  /*0460*/  @P0 LDG.E.64 R18, desc[UR4][R2.64+0x1800] ;  /* 0x0018000402120981 */ /* 0x000168000c1e1b00 */
[----:B------:R0:W5:Y:S01]  /*0470*/  @P0 LDG.E.64 R42, desc[UR4][R2.64+0x1c00] ;  /* 0x001c0004022a0981 */ /* 0x000162000c1e1b00 */
[----:B------:R-:W-:Y:S01]  /*0480*/  LOP3.LUT R4, R9, UR19, R4, 0x96, !PT ;  /* 0x0000001309047c12 */ /* 0x000fe2000f8e9604 */
[----:B------:R-:W-:-:S04]  /*0490*/  ULDC.64 UR8, c[0x0][0x278] ;  /* 0x00009e0000087ab9 */ /* 0x000fc80000000a00 */
        /* <DEDUP_REMOVED lines=14> */
[----:B------:R-:W-:Y:S02]  /*0580*/  IADD3 R12, P2, R0, UR10, RZ ;  /* 0x0000000a000c7c10 */ /* 0x000fe4000ff5e0ff */
[----:B------:R-:W-:Y:S02]  /*0590*/  LOP3.LUT R154, R154, 0x7f, RZ, 0xc0, !PT ;  /* 0x0000007f9a9a7812 */ /* 0x000fe400078ec0ff */
[----:B------:R-:W-:Y:S02]  /*05a0*/  LOP3.LUT R74, R81, UR28, R4, 0x96, !PT ;  /* 0x0000001c514a7c12 */ /* 0x000fe4000f8e9604 */
[----:B------:R-:W-:Y:S01]  /*05b0*/  LOP3.LUT R72, R83, UR27, R10, 0x96, !PT ;  /* 0x0000001b53487c12 */ /* 0x000fe2000f8e960a */
[----:B------:R-:W-:Y:S01]  /*05c0*/  IMAD.X R13, RZ, RZ, UR11, P2 ;  /* 0x0000000bff0d7e24 */ /* 0x000fe200090e06ff */
[----:B------:R-:W-:Y:S01]  /*05d0*/  LEA R14, P2, R154, UR8, 0x3 ;  /* 0x000000089a0e7c11 */ /* 0x000fe2000f8418ff */
[----:B------:R-:W-:Y:S01]  /*05e0*/  UIADD3 UR29, UR6, -0xe443238, URZ ;  /* 0xf1bbcdc8061d7890 */ /* 0x000fe2000fffe03f */
[----:B------:R-:W-:Y:S01]  /*05f0*/  IMAD.HI.U32 R7, R74, -0x326172a9, RZ ;  /* 0xcd9e8d574a077827 */ /* 0x000fe200078e00ff */
[----:B------:R-:W-:Y:S01]  /*0600*/  UIADD3 UR30, UR7, -0x24c28bd8, URZ ;  /* 0xdb3d7428071e7890 */ /* 0x000fe2000fffe03f */
[----:B------:R-:W-:-:S02]  /*0610*/  IADD3.X R15, RZ, UR9, RZ, P2, !PT ;  /* 0x00000009ff0f7c10 */ /* 0x000fc400097fe4ff */
[----:B------:R-:W-:Y:S01]  /*0620*/  IMAD.HI.U32 R5, R72, -0x2daee0ad, RZ ;  /* 0xd2511f5348057827 */ /* 0x000fe200078e00ff */
[----:B------:R-:W-:-:S04]  /*0630*/  LOP3.LUT R82, R7, UR29, R82, 0x96, !PT ;  /* 0x0000001d07527c12 */ /* 0x000fc8000f8e9652 */
        /* <DEDUP_REMOVED lines=32> */
[----:B------:R-:W-:-:S02]  /*0840*/  @!P0 CS2R R18, SRZ ;  /* 0x0000000000128805 */ /* 0x000fc4000001ff00 */
[----:B------:R-:W-:Y:S02]  /*0850*/  @!P0 CS2R R42, SRZ ;  /* 0x00000000002a8805 */ /* 0x000fe4000001ff00 */
[--C-:B------:R-:W-:Y:S01]  /*0860*/  SHF.R.U64 R87, R26, 0x10, R27.reuse ;  /* 0x000000101a577819 */ /* 0x100fe2000000121b */
[----:B------:R-:W-:Y:S01]  /*0870*/  HADD2.F32 R29, -RZ, R26.H0_H0 ;  /* 0x2000001aff1d7230 */ /* 0x000fe20000004100 */
[----:B------:R-:W-:Y:S01]  /*0880*/  SHF.R.U32.HI R88, RZ, 0x10, R27 ;  /* 0x00000010ff587819 */ /* 0x000fe2000001161b */
[----:B------:R-:W-:Y:S01]  /*0890*/  HADD2.F32 R26, -RZ, R27.H0_H0 ;  /* 0x2000001bff1a7230 */ /* 0x000fe20000004100 */
[--C-:B------:R-:W-:Y:S01]  /*08a0*/  SHF.R.U64 R89, R24, 0x10, R25.reuse ;  /* 0x0000001018597819 */ /* 0x100fe20000001219 */
[----:B------:R-:W-:Y:S01]  /*08b0*/  HADD2.F32 R27, -RZ, R24.H0_H0 ;  /* 0x20000018ff1b7230 */ /* 0x000fe20000004100 */
[----:B------:R-:W-:Y:S01]  /*08c0*/  UIADD3 UR31, UR6, -0x700cb87f, URZ ;  /* 0x8ff34781061f7890 */ /* 0x000fe2000fffe03f */
[----:B------:R-:W-:Y:S01]  /*08d0*/  SHF.R.U32.HI R90, RZ, 0x10, R25 ;  /* 0x00000010ff5a7819 */ /* 0x000fe20000011619 */
[----:B------:R-:W-:Y:S01]  /*08e0*/  UIADD3 UR32, UR7, -0x695add53, URZ ;  /* 0x96a522ad07207890 */ /* 0x000fe2000fffe03f */
[----:B------:R-:W-:Y:S01]  /*08f0*/  HADD2.F32 R24, -RZ, R25.H0_H0 ;  /* 0x20000019ff187230 */ /* 0x000fe20000004100 */
[--C-:B------:R-:W-:Y:S01]  /*0900*/  SHF.R.U64 R91, R22, 0x10, R23.reuse ;  /* 0x00000010165b7819 */ /* 0x100fe20000001217 */
[----:B------:R-:W-:Y:S01]  /*0910*/  IMAD R74, R74, -0x326172a9, RZ ;  /* 0xcd9e8d574a4a7824 */ /* 0x000fe200078e02ff */
[----:B------:R-:W-:Y:S01]  /*0920*/  SHF.R.U32.HI R92, RZ, 0x10, R23 ;  /* 0x00000010ff5c7819 */ /* 0x000fe20000011617 */
[----:B------:R-:W-:Y:S01]  /*0930*/  IMAD.HI.U32 R17, R80, -0x326172a9, RZ ;  /* 0xcd9e8d5750117827 */ /* 0x000fe200078e00ff */
[--C-:B------:R-:W-:Y:S01]  /*0940*/  SHF.R.U64 R93, R20, 0x10, R21.reuse ;  /* 0x00000010145d7819 */ /* 0x100fe20000001215 */
[----:B------:R-:W-:Y:S01]  /*0950*/  ULDC.U8 UR8, c[0x0][0x2a0] ;  /* 0x0000a80000087ab9 */ /* 0x000fe20000000000 */
[----:B------:R-:W-:Y:S01]  /*0960*/  SHF.R.U32.HI R94, RZ, 0x10, R21 ;  /* 0x00000010ff5e7819 */ /* 0x000fe20000011615 */
[----:B------:R-:W-:Y:S01]  /*0970*/  IMAD R72, R72, -0x2daee0ad, RZ ;  /* 0xd2511f5348487824 */ /* 0x000fe200078e02ff */
[--C-:B------:R-:W-:Y:S01]  /*0980*/  SHF.R.U64 R95, R18, 0x10, R19.reuse ;  /* 0x00000010125f7819 */ /* 0x100fe20000001213 */
[----:B0-----:R-:W-:Y:S01]  /*0990*/  IMAD.HI.U32 R13, R82, -0x2daee0ad, RZ ;  /* 0xd2511f53520d7827 */ /* 0x001fe200078e00ff */
[----:B------:R-:W-:Y:S01]  /*09a0*/  SHF.R.U32.HI R96, RZ, 0x10, R19 ;  /* 0x00000010ff607819 */ /* 0x000fe20000011613 */
[----:B------:R-:W-:Y:S01]  /*09b0*/  HFMA2.MMA R81, -RZ, RZ, 0, 0 ;  /* 0x00000000ff517435 */ /* 0x000fe200000001ff */
[--C-:B------:R-:W-:Y:S01]  /*09c0*/  SHF.R.U64 R97, R42, 0x10, R43.reuse ;  /* 0x000000102a617819 */ /* 0x100fe2000000122b */
[----:B------:R-:W-:Y:S01]  /*09d0*/  HADD2.F32 R25, -RZ, R22.H0_H0 ;  /* 0x20000016ff197230 */ /* 0x000fe20000004100 */
[----:B------:R-:W-:Y:S01]  /*09e0*/  SHF.R.U32.HI R98, RZ, 0x10, R43 ;  /* 0x00000010ff627819 */ /* 0x000fe2000001162b */
[----:B------:R-:W-:Y:S01]  /*09f0*/  HADD2.F32 R22, -RZ, R23.H0_H0 ;  /* 0x20000017ff167230 */ /* 0x000fe20000004100 */
[----:B------:R-:W-:Y:S01]  /*0a00*/  LOP3.LUT R79, R32, 0x3, RZ, 0xc0, !PT ;  /* 0x00000003204f7812 */ /* 0x000fe200078ec0ff */
[----:B------:R-:W-:Y:S01]  /*0a10*/  HADD2.F32 R23, -RZ, R20.H0_H0 ;  /* 0x20000014ff177230 */ /* 0x000fe20000004100 */
[----:B------:R-:W-:Y:S01]  /*0a20*/  ULDC UR9, c[0x0][0x294] ;  /* 0x0000a50000097ab9 */ /* 0x000fe20000000800 */
[----:B------:R-:W-:Y:S01]  /*0a30*/  HADD2.F32 R20, -RZ, R21.H0_H0 ;  /* 0x20000015ff147230 */ /* 0x000fe20000004100 */
[----:B------:R-:W-:Y:S01]  /*0a40*/  LOP3.LUT R74, R17, UR31, R74, 0x96, !PT ;  /* 0x0000001f114a7c12 */ /* 0x000fe2000f8e964a */
[----:B------:R-:W-:Y:S01]  /*0a50*/  HADD2.F32 R21, -RZ, R18.H0_H0 ;  /* 0x20000012ff157230 */ /* 0x000fe20000004100 */
[----:B------:R-:W-:Y:S01]  /*0a60*/  LOP3.LUT R72, R13, UR32, R72, 0x96, !PT ;  /* 0x000000200d487c12 */ /* 0x000fe2000f8e9648 */
[----:B------:R-:W-:Y:S01]  /*0a70*/  HADD2.F32 R18, -RZ, R19.H0_H0 ;  /* 0x20000013ff127230 */ /* 0x000fe20000004100 */
[----:B------:R-:W-:Y:S01]  /*0a80*/  ISETP.NE.AND P2, PT, RZ, UR8, PT ;  /* 0x00000008ff007c0c */ /* 0x000fe2000bf45270 */
[----:B------:R-:W-:Y:S01]  /*0a90*/  HADD2.F32 R19, -RZ, R42.H0_H0 ;  /* 0x2000002aff137230 */ /* 0x000fe20000004100 */
[----:B------:R-:W-:Y:S01]  /*0aa0*/  ULDC UR12, c[0x0][0x290] ;  /* 0x0000a400000c7ab9 */ /* 0x000fe20000000800 */
[----:B------:R-:W-:Y:S01]  /*0ab0*/  HADD2.F32 R17, -RZ, R43.H0_H0 ;  /* 0x2000002bff117230 */ /* 0x000fe20000004100 */
[----:B------:R-:W-:Y:S01]  /*0ac0*/  ULDC.64 UR10, c[0x0][0x298] ;  /* 0x0000a600000a7ab9 */ /* 0x000fe20000000a00 */
[----:B------:R-:W-:Y:S01]  /*0ad0*/  IMAD R80, R80, -0x326172a9, RZ ;  /* 0xcd9e8d5750507824 */ /* 0x000fe200078e02ff */
[----:B------:R-:W-:Y:S01]  /*0ae0*/  ULDC.64 UR14, c[0x0][0x210] ;  /* 0x00008400000e7ab9 */ /* 0x000fe20000000a00 */
[----:B------:R-:W-:-:S02]  /*0af0*/  IMAD R82, R82, -0x2daee0ad, RZ ;  /* 0xd2511f5352527824 */ /* 0x000fc400078e02ff */
[----:B------:R-:W-:Y:S02]  /*0b00*/  IMAD.MOV.U32 R156, RZ, RZ, 0x1 ;  /* 0x00000001ff9c7424 */ /* 0x000fe400078e00ff */
        /* <DEDUP_REMOVED lines=16> */
[----:B--2---:R-:W-:Y:S01]  /*0c10*/  SHF.R.U64 R108, R10, 0x10, R11 ;  /* 0x000000100a6c7819 */ /* 0x004fe2000000120b */
[----:B------:R-:W-:Y:S01]  /*0c20*/  HADD2.F32 R12, -RZ, R10.H0_H0 ;  /* 0x2000000aff0c7230 */ /* 0x000fe20000004100 */
[----:B---3--:R-:W-:Y:S01]  /*0c30*/  SHF.R.U64 R110, R8, 0x10, R9 ;  /* 0x00000010086e7819 */ /* 0x008fe20000001209 */
[----:B------:R-:W-:Y:S01]  /*0c40*/  HADD2.F32 R10, -RZ, R8.H0_H0 ;  /* 0x20000008ff0a7230 */ /* 0x000fe20000004100 */
[----:B----4-:R-:W-:Y:S01]  /*0c50*/  SHF.R.U64 R112, R6, 0x10, R7 ;  /* 0x0000001006707819 */ /* 0x010fe20000001207 */
[----:B------:R-:W-:Y:S01]  /*0c60*/  HADD2.F32 R8, -RZ, R6.H0_H0 ;  /* 0x20000006ff087230 */ /* 0x000fe20000004100 */
[----:B------:R-:W-:Y:S01]  /*0c70*/  SHF.R.U64 R114, R4, 0x10, R5 ;  /* 0x0000001004727819 */ /* 0x000fe20000001205 */
[----:B------:R-:W-:Y:S01]  /*0c80*/  HADD2.F32 R6, -RZ, R4.H0_H0 ;  /* 0x20000004ff067230 */ /* 0x000fe20000004100 */
[----:B------:R-:W-:-:S02]  /*0c90*/  SHF.R.U32.HI R107, RZ, 0x10, R11 ;  /* 0x00000010ff6b7819 */ /* 0x000fc4000001160b */
[----:B------:R-:W-:Y:S01]  /*0ca0*/  SHF.R.U64 R116, R2, 0x10, R3 ;  /* 0x0000001002747819 */ /* 0x000fe20000001203 */
[----:B------:R-:W-:Y:S01]  /*0cb0*/  HADD2.F32 R4, -RZ, R2.H0_H0 ;  /* 0x20000002ff047230 */ /* 0x000fe20000004100 */
[----:B------:R-:W-:Y:S02]  /*0cc0*/  SHF.R.U32.HI R109, RZ, 0x10, R9 ;  /* 0x00000010ff6d7819 */ /* 0x000fe40000011609 */
        /* <DEDUP_REMOVED lines=8> */
[----:B------:R-:W-:-:S02]  /*0d50*/  SHF.R.U64 R100, R44, 0x10, R45 ;  /* 0x000000102c647819 */ /* 0x000fc4000000122d */
[----:B------:R-:W-:Y:S02]  /*0d60*/  SHF.R.U32.HI R99, RZ, 0x10, R45 ;  /* 0x00000010ff637819 */ /* 0x000fe4000001162d */
[--C-:B------:R-:W-:Y:S02]  /*0d70*/  SHF.R.U64 R106, R46, 0x10, R47.reuse ;  /* 0x000000102e6a7819 */ /* 0x100fe4000000122f */
[----:B------:R-:W-:Y:S02]  /*0d80*/  SHF.R.U32.HI R101, RZ, 0x10, R47 ;  /* 0x00000010ff657819 */ /* 0x000fe4000001162f */
[----:B------:R-:W-:Y:S02]  /*0d90*/  SHF.R.U32.HI R111, RZ, 0x10, R7 ;  /* 0x00000010ff6f7819 */ /* 0x000fe40000011607 */
[----:B------:R-:W-:Y:S02]  /*0da0*/  SHF.R.U32.HI R113, RZ, 0x10, R5 ;  /* 0x00000010ff717819 */ /* 0x000fe40000011605 */
        /* <DEDUP_REMOVED lines=14> */
[----:B------:R-:W-:Y:S01]  /*0e90*/  SHF.R.U32.HI R123, RZ, 0x10, R35 ;  /* 0x00000010ff7b7819 */ /* 0x000fe20000011623 */
        /* <DEDUP_REMOVED lines=55> */
.L_x_26999:
        /* <DEDUP_REMOVED lines=16> */
[----:B-1----:R-:W-:-:S05]  /*1310*/  @P0 IMAD.WIDE.U32 R40, R161, 0x10, R40 ;  /* 0x00000010a1280825 */ /* 0x002fca00078e0028 */
[----:B------:R-:W2:Y:S01]  /*1320*/  @P0 LDG.E.128 R32, desc[UR4][R40.64] ;  /* 0x0000000428200981 */ /* 0x000ea2000c1e1d00 */
        /* <DEDUP_REMOVED lines=29> */
.L_x_26695:
[----:B------:R-:W-:-:S07]  /*1500*/  MOV R48, R80 ;  /* 0x0000005000307202 */ /* 0x000fce0000000f00 */
.L_x_26696:
[----:B------:R-:W-:Y:S05]  /*1510*/  BSYNC B1 ;  /* 0x0000000000017941 */ /* 0x000fea0003800000 */
.L_x_26694:
        /* <DEDUP_REMOVED lines=16> */
.L_x_26700:
[----:B------:R-:W-:Y:S05]  /*1620*/  BSYNC B2 ;  /* 0x0000000000027941 */ /* 0x000fea0003800000 */
.L_x_26699:
        /* <DEDUP_REMOVED lines=44> */
.L_x_26698:
[----:B------:R-:W-:Y:S05]  /*18f0*/  BSYNC B1 ;  /* 0x0000000000017941 */ /* 0x000fea0003800000 */
.L_x_26697:
        /* <DEDUP_REMOVED lines=8> */
[----:B------:R-:W-:-:S04]  /*1980*/  FMUL.FTZ R68, R150, R41 ;  /* 0x0000002996447220 */ /* 0x000fc80000410000 */
[----:B------:R-:W-:-:S07]  /*1990*/  @P0 FADD.FTZ R68, R32, R68 ;  /* 0x0000004420440221 */ /* 0x000fce0000010000 */
.L_x_26693:
[----:B------:R-:W-:Y:S05]  /*19a0*/  BSYNC B0 ;  /* 0x0000000000007941 */ /* 0x000fea0003800000 */
.L_x_26692:
        /* <DEDUP_REMOVED lines=18> */
.L_x_26704:
[----:B------:R-:W-:-:S07]  /*1ad0*/  IMAD.MOV.U32 R48, RZ, RZ, R80 ;  /* 0x000000ffff307224 */ /* 0x000fce00078e0050 */
.L_x_26705:
[----:B------:R-:W-:Y:S05]  /*1ae0*/  BSYNC B1 ;  /* 0x0000000000017941 */ /* 0x000fea0003800000 */
.L_x_26703:
        /* <DEDUP_REMOVED lines=16> */
.L_x_26709:
[----:B------:R-:W-:Y:S05]  /*1bf0*/  BSYNC B2 ;  /* 0x0000000000027941 */ /* 0x000fea0003800000 */
.L_x_26708:
        /* <DEDUP_REMOVED lines=44> */
.L_x_26707:
[----:B------:R-:W-:Y:S05]  /*1ec0*/  BSYNC B1 ;  /* 0x0000000000017941 */ /* 0x000fea0003800000 */
.L_x_26706:
        /* <DEDUP_REMOVED lines=10> */
.L_x_26702:
[----:B------:R-:W-:Y:S05]  /*1f70*/  BSYNC B0 ;  /* 0x0000000000007941 */ /* 0x000fea0003800000 */
.L_x_26701:
        /* <DEDUP_REMOVED lines=18> */
.L_x_26713:
[----:B------:R-:W-:-:S07]  /*20a0*/  MOV R48, R80 ;  /* 0x0000005000307202 */ /* 0x000fce0000000f00 */
.L_x_26714:
[----:B------:R-:W-:Y:S05]  /*20b0*/  BSYNC B1 ;  /* 0x0000000000017941 */ /* 0x000fea0003800000 */
.L_x_26712:
        /* <DEDUP_REMOVED lines=16> */
.L_x_26718:
[----:B------:R-:W-:Y:S05]  /*21c0*/  BSYNC B2 ;  /* 0x0000000000027941 */ /* 0x000fea0003800000 */
.L_x_26717:
        /* <DEDUP_REMOVED lines=44> */
.L_x_26716:
[----:B------:R-:W-:Y:S05]  /*2490*/  BSYNC B1 ;  /* 0x0000000000017941 */ /* 0x000fea0003800000 */
.L_x_26715:
        /* <DEDUP_REMOVED lines=10> */
.L_x_26711:
[----:B------:R-:W-:Y:S05]  /*2540*/  BSYNC B0 ;  /* 0x0000000000007941 */ /* 0x000fea0003800000 */
.L_x_26710:
        /* <DEDUP_REMOVED lines=18> */
.L_x_26722:
[----:B------:R-:W-:-:S07]  /*2670*/  IMAD.MOV.U32 R48, RZ, RZ, R80 ;  /* 0x000000ffff307224 */ /* 0x000fce00078e0050 */
.L_x_26723:
[----:B------:R-:W-:Y:S05]  /*2680*/  BSYNC B1 ;  /* 0x0000000000017941 */ /* 0x000fea0003800000 */
.L_x_26721:
        /* <DEDUP_REMOVED lines=16> */
.L_x_26727:
[----:B------:R-:W-:Y:S05]  /*2790*/  BSYNC B2 ;  /* 0x0000000000027941 */ /* 0x000fea0003800000 */
.L_x_26726:
        /* <DEDUP_REMOVED lines=44> */
.L_x_26725:
[----:B------:R-:W-:Y:S05]  /*2a60*/  BSYNC B1 ;  /* 0x0000000000017941 */ /* 0x000fea0003800000 */
.L_x_26724:
        /* <DEDUP_REMOVED lines=10> */
.L_x_26720:
[----:B------:R-:W-:Y:S05]  /*2b10*/  BSYNC B0 ;  /* 0x0000000000007941 */ /* 0x000fea0003800000 */
.L_x_26719:
        /* <DEDUP_REMOVED lines=21> */
.L_x_26729:
[----:B------:R-:W-:Y:S05]  /*2c70*/  BSYNC B0 ;  /* 0x0000000000007941 */ /* 0x000fea0003800000 */
.L_x_26728:
[----:B--2---:R-:W-:Y:S01]  /*2c80*/  @P3 IMAD.WIDE.U32 R42, R49, 0x10, R42 ;  /* 0x00000010312a3825 */ /* 0x004fe200078e002a */
[----:B------:R-:W2:Y:S04]  /*2c90*/  @P0 LDG.E.128 R32, desc[UR4][R40.64] ;  /* 0x0000000428200981 */ /* 0x000ea8000c1e1d00 */
[----:B-----5:R3:W5:Y:S01]  /*2ca0*/  @P3 LDG.E.128 R36, desc[UR4][R42.64] ;  /* 0x000000042a243981 */ /* 0x020762000c1e1d00 */
[----:B------:R-:W-:Y:S01]  /*2cb0*/  @!P4 ISETP.NE.U32.AND P1, PT, R102, RZ, PT ;  /* 0x000000ff6600c20c */ /* 0x000fe20003f25070 */
[----:B------:R-:W-:Y:S01]  /*2cc0*/  BSSY B0, `(.L_x_26730) ;  /* 0x000005b000007945 */ /* 0x000fe20003800000 */
[----:B01----:R-:W-:Y:S02]  /*2cd0*/  @!P4 IMAD.MOV.U32 R44, RZ, RZ, R46 ;  /* 0x000000ffff2cc224 */ /* 0x003fe400078e002e */
[----:B------:R-:W-:-:S04]  /*2ce0*/  @!P4 ISETP.NE.AND.EX P1, PT, R103, RZ, PT, P1 ;  /* 0x000000ff6700c20c */ /* 0x000fc80003f25310 */
[----:B--2---:R-:W-:Y:S01]  /*2cf0*/  @!P4 FSEL R64, R32, RZ, P1 ;  /* 0x000000ff2040c208 */ /* 0x004fe20000800000 */
[----:B---3--:R-:W-:Y:S08]  /*2d00*/  @!P4 BRA `(.L_x_26731) ;  /* 0x000000040058c947 */ /* 0x008ff00003800000 */
        /* <DEDUP_REMOVED lines=12> */
.L_x_26733:
[----:B------:R-:W-:-:S07]  /*2dd0*/  MOV R48, R80 ;  /* 0x0000005000307202 */ /* 0x000fce0000000f00 */
.L_x_26734:
[----:B------:R-:W-:Y:S05]  /*2de0*/  BSYNC B1 ;  /* 0x0000000000017941 */ /* 0x000fea0003800000 */
.L_x_26732:
        /* <DEDUP_REMOVED lines=16> */
.L_x_26738:
[----:B------:R-:W-:Y:S05]  /*2ef0*/  BSYNC B2 ;  /* 0x0000000000027941 */ /* 0x000fea0003800000 */
.L_x_26737:
        /* <DEDUP_REMOVED lines=44> */
.L_x_26736:
[----:B------:R-:W-:Y:S05]  /*31c0*/  BSYNC B1 ;  /* 0x0000000000017941 */ /* 0x000fea0003800000 */
.L_x_26735:
        /* <DEDUP_REMOVED lines=10> */
.L_x_26731:
[----:B------:R-:W-:Y:S05]  /*3270*/  BSYNC B0 ;  /* 0x0000000000007941 */ /* 0x000fea0003800000 */
.L_x_26730:
        /* <DEDUP_REMOVED lines=18> */
.L_x_26742:
[----:B------:R-:W-:-:S07]  /*33a0*/  IMAD.MOV.U32 R48, RZ, RZ, R80 ;  /* 0x000000ffff307224 */ /* 0x000fce00078e0050 */
.L_x_26743:
[----:B------:R-:W-:Y:S05]  /*33b0*/  BSYNC B1 ;  /* 0x0000000000017941 */ /* 0x000fea0003800000 */
.L_x_26741:
        /* <DEDUP_REMOVED lines=16> */
.L_x_26747:
[----:B------:R-:W-:Y:S05]  /*34c0*/  BSYNC B2 ;  /* 0x0000000000027941 */ /* 0x000fea0003800000 */
.L_x_26746:
        /* <DEDUP_REMOVED lines=44> */
.L_x_26745:
[----:B------:R-:W-:Y:S05]  /*3790*/  BSYNC B1 ;  /* 0x0000000000017941 */ /* 0x000fea0003800000 */
.L_x_26744:
        /* <DEDUP_REMOVED lines=8> */
[----:B------:R-:W-:-:S04]  /*3820*/  FMUL.FTZ R65, R145, R42 ;  /* 0x0000002a91417220 */ /* 0x000fc80000410000 */
[----:B------:R-:W-:-:S07]  /*3830*/  @P0 FADD.FTZ R65, R33, R65 ;  /* 0x0000004121410221 */ /* 0x000fce0000010000 */
.L_x_26740:
[----:B------:R-:W-:Y:S05]  /*3840*/  BSYNC B0 ;  /* 0x0000000000007941 */ /* 0x000fea0003800000 */
.L_x_26739:
        /* <DEDUP_REMOVED lines=18> */
.L_x_26751:
[----:B------:R-:W-:-:S07]  /*3970*/  MOV R48, R80 ;  /* 0x0000005000307202 */ /* 0x000fce0000000f00 */
.L_x_26752:
[----:B------:R-:W-:Y:S05]  /*3980*/  BSYNC B1 ;  /* 0x0000000000017941 */ /* 0x000fea0003800000 */
.L_x_26750:
        /* <DEDUP_REMOVED lines=16> */
.L_x_26756:
[----:B------:R-:W-:Y:S05]  /*3a90*/  BSYNC B2 ;  /* 0x0000000000027941 */ /* 0x000fea0003800000 */
.L_x_26755:
        /* <DEDUP_REMOVED lines=44> */
.L_x_26754:
[----:B------:R-:W-:Y:S05]  /*3d60*/  BSYNC B1 ;  /* 0x0000000000017941 */ /* 0x000fea0003800000 */
.L_x_26753:
        /* <DEDUP_REMOVED lines=10> */
.L_x_26749:
[----:B------:R-:W-:Y:S05]  /*3e10*/  BSYNC B0 ;  /* 0x0000000000007941 */ /* 0x000fea0003800000 */
.L_x_26748:
        /* <DEDUP_REMOVED lines=18> */
.L_x_26760:
[----:B------:R-:W-:-:S07]  /*3f40*/  IMAD.MOV.U32 R48, RZ, RZ, R80 ;  /* 0x000000ffff307224 */ /* 0x000fce00078e0050 */
.L_x_26761:
[----:B------:R-:W-:Y:S05]  /*3f50*/  BSYNC B1 ;  /* 0x0000000000017941 */ /* 0x000fea0003800000 */
.L_x_26759:
        /* <DEDUP_REMOVED lines=16> */
.L_x_26765:
[----:B------:R-:W-:Y:S05]  /*4060*/  BSYNC B2 ;  /* 0x0000000000027941 */ /* 0x000fea0003800000 */
.L_x_26764:
        /* <DEDUP_REMOVED lines=44> */
.L_x_26763:
[----:B------:R-:W-:Y:S05]  /*4330*/  BSYNC B1 ;  /* 0x0000000000017941 */ /* 0x000fea0003800000 */
.L_x_26762:
        /* <DEDUP_REMOVED lines=10> */
.L_x_26758:
[----:B------:R-:W-:Y:S05]  /*43e0*/  BSYNC B0 ;  /* 0x0000000000007941 */ /* 0x000fea0003800000 */
.L_x_26757:
        /* <DEDUP_REMOVED lines=20> */
.L_x_26767:
[----:B------:R-:W-:Y:S05]  /*4530*/  BSYNC B0 ;  /* 0x0000000000007941 */ /* 0x000fea0003800000 */
.L_x_26766:
[----:B--2---:R-:W-:Y:S01]  /*4540*/  @P3 IMAD.WIDE.U32 R42, R51, 0x10, R42 ;  /* 0x00000010332a3825 */ /* 0x004fe200078e002a */
[----:B------:R-:W2:Y:S04]  /*4550*/  @P0 LDG.E.128 R32, desc[UR4][R40.64] ;  /* 0x0000000428200981 */ /* 0x000ea8000c1e1d00 */
[----:B-----5:R1:W5:Y:S01]  /*4560*/  @P3 LDG.E.128 R36, desc[UR4][R42.64] ;  /* 0x000000042a243981 */ /* 0x020362000c1e1d00 */
[----:B------:R-:W-:Y:S01]  /*4570*/  @!P4 ISETP.NE.U32.AND P1, PT, R102, RZ, PT ;  /* 0x000000ff6600c20c */ /* 0x000fe20003f25070 */
[----:B------:R-:W-:Y:S01]  /*4580*/  BSSY B0, `(.L_x_26768) ;  /* 0x000005b000007945 */ /* 0x000fe20003800000 */
[----:B0-----:R-:W-:Y:S02]  /*4590*/  @!P4 IMAD.MOV.U32 R44, RZ, RZ, R50 ;  /* 0x000000ffff2cc224 */ /* 0x001fe400078e0032 */
        /* <DEDUP_REMOVED lines=15> */
.L_x_26771:
[----:B------:R-:W-:-:S07]  /*4690*/  MOV R46, R80 ;  /* 0x00000050002e7202 */ /* 0x000fce0000000f00 */
.L_x_26772:
[----:B------:R-:W-:Y:S05]  /*46a0*/  BSYNC B1 ;  /* 0x0000000000017941 */ /* 0x000fea0003800000 */
.L_x_26770:
        /* <DEDUP_REMOVED lines=16> */
.L_x_26776:
[----:B------:R-:W-:Y:S05]  /*47b0*/  BSYNC B2 ;  /* 0x0000000000027941 */ /* 0x000fea0003800000 */
.L_x_26775:
        /* <DEDUP_REMOVED lines=44> */
.L_x_26774:
[----:B------:R-:W-:Y:S05]  /*4a80*/  BSYNC B1 ;  /* 0x0000000000017941 */ /* 0x000fea0003800000 */
.L_x_26773:
        /* <DEDUP_REMOVED lines=10> */
.L_x_26769:
[----:B------:R-:W-:Y:S05]  /*4b30*/  BSYNC B0 ;  /* 0x0000000000007941 */ /* 0x000fea0003800000 */
.L_x_26768:
        /* <DEDUP_REMOVED lines=18> */
.L_x_26780:
[----:B------:R-:W-:-:S07]  /*4c60*/  IMAD.MOV.U32 R46, RZ, RZ, R80 ;  /* 0x000000ffff2e7224 */ /* 0x000fce00078e0050 */
.L_x_26781:
[----:B------:R-:W-:Y:S05]  /*4c70*/  BSYNC B1 ;  /* 0x0000000000017941 */ /* 0x000fea0003800000 */
.L_x_26779:
        /* <DEDUP_REMOVED lines=16> */
.L_x_26785:
[----:B------:R-:W-:Y:S05]  /*4d80*/  BSYNC B2 ;  /* 0x0000000000027941 */ /* 0x000fea0003800000 */
.L_x_26784:
        /* <DEDUP_REMOVED lines=44> */
.L_x_26783:
[----:B------:R-:W-:Y:S05]  /*5050*/  BSYNC B1 ;  /* 0x0000000000017941 */ /* 0x000fea0003800000 */
.L_x_26782:
        /* <DEDUP_REMOVED lines=10> */
.L_x_26778:
[----:B------:R-:W-:Y:S05]  /*5100*/  BSYNC B0 ;  /* 0x0000000000007941 */ /* 0x000fea0003800000 */
.L_x_26777:
        /* <DEDUP_REMOVED lines=18> */
.L_x_26789:
[----:B------:R-:W-:-:S07]  /*5230*/  MOV R46, R80 ;  /* 0x00000050002e7202 */ /* 0x000fce0000000f00 */
.L_x_26790:
[----:B------:R-:W-:Y:S05]  /*5240*/  BSYNC B1 ;  /* 0x0000000000017941 */ /* 0x000fea0003800000 */
.L_x_26788:
        /* <DEDUP_REMOVED lines=16> */
.L_x_26794:
[----:B------:R-:W-:Y:S05]  /*5350*/  BSYNC B2 ;  /* 0x0000000000027941 */ /* 0x000fea0003800000 */
.L_x_26793:
        /* <DEDUP_REMOVED lines=44> */
.L_x_26792:
[----:B------:R-:W-:Y:S05]  /*5620*/  BSYNC B1 ;  /* 0x0000000000017941 */ /* 0x000fea0003800000 */
.L_x_26791:
        /* <DEDUP_REMOVED lines=10> */
.L_x_26787:
[----:B------:R-:W-:Y:S05]  /*56d0*/  BSYNC B0 ;  /* 0x0000000000007941 */ /* 0x000fea0003800000 */
.L_x_26786:
        /* <DEDUP_REMOVED lines=18> */
.L_x_26798:
[----:B------:R-:W-:-:S07]  /*5800*/  IMAD.MOV.U32 R46, RZ, RZ, R80 ;  /* 0x000000ffff2e7224 */ /* 0x000fce00078e0050 */
.L_x_26799:
[----:B------:R-:W-:Y:S05]  /*5810*/  BSYNC B1 ;  /* 0x0000000000017941 */ /* 0x000fea0003800000 */
.L_x_26797:
        /* <DEDUP_REMOVED lines=16> */
.L_x_26803:
[----:B------:R-:W-:Y:S05]  /*5920*/  BSYNC B2 ;  /* 0x0000000000027941 */ /* 0x000fea0003800000 */
.L_x_26802:
        /* <DEDUP_REMOVED lines=44> */
.L_x_26801:
[----:B------:R-:W-:Y:S05]  /*5bf0*/  BSYNC B1 ;  /* 0x0000000000017941 */ /* 0x000fea0003800000 */
.L_x_26800:
        /* <DEDUP_REMOVED lines=10> */
.L_x_26796:
[----:B------:R-:W-:Y:S05]  /*5ca0*/  BSYNC B0 ;  /* 0x0000000000007941 */ /* 0x000fea0003800000 */
.L_x_26795:
        /* <DEDUP_REMOVED lines=10> */
[----:B------:R-:W-:Y:S02]  /*5d50*/  IMAD.U32 R46, R126, 0x10000, RZ ;  /* 0x000100007e2e7824 */ /* 0x000fe400078e00ff */
[----:B0-----:R-:W-:-:S03]  /*5d60*/  IMAD.WIDE.U32 R42, R51, 0x4, R42 ;  /* 0x00000004332a7825 */ /* 0x001fc600078e002a */
[----:B------:R-:W-:Y:S02]  /*5d70*/  LOP3.LUT R51, R46, 0xff0000, RZ, 0xc0, !PT ;  /* 0x00ff00002e337812 */ /* 0x000fe400078ec0ff */
[----:B------:R-:W-:-:S04]  /*5d80*/  LOP3.LUT R46, R127, 0xffff, RZ, 0xc0, !PT ;  /* 0x0000ffff7f2e7812 */ /* 0x000fc800078ec0ff */
[----:B------:R-:W-:Y:S02]  /*5d90*/  LEA R46, R46, R51, 0x18 ;  /* 0x000000332e2e7211 */ /* 0x000fe400078ec0ff */
[----:B------:R-:W-:-:S05]  /*5da0*/  LOP3.LUT R51, R125, 0xff, RZ, 0xc0, !PT ;  /* 0x000000ff7d337812 */ /* 0x000fca00078ec0ff */
[----:B------:R-:W-:Y:S01]  /*5db0*/  IMAD R46, R51, 0x100, R46 ;  /* 0x00000100332e7824 */ /* 0x000fe200078e022e */
[----:B------:R-:W-:-:S04]  /*5dc0*/  LOP3.LUT R51, R124, 0xff, RZ, 0xc0, !PT ;  /* 0x000000ff7c337812 */ /* 0x000fc800078ec0ff */
[----:B------:R-:W-:-:S05]  /*5dd0*/  IADD3 R51, R46, R51, RZ ;  /* 0x000000332e337210 */ /* 0x000fca0007ffe0ff */
[----:B------:R0:W-:Y:S02]  /*5de0*/  STG.E desc[UR4][R42.64], R51 ;  /* 0x000000332a007986 */ /* 0x0001e4000c101904 */
.L_x_26805:
[----:B------:R-:W-:Y:S05]  /*5df0*/  BSYNC B0 ;  /* 0x0000000000007941 */ /* 0x000fea0003800000 */
.L_x_26804:
        /* <DEDUP_REMOVED lines=21> */
.L_x_26809:
[----:B------:R-:W-:-:S07]  /*5f50*/  MOV R46, R80 ;  /* 0x00000050002e7202 */ /* 0x000fce0000000f00 */
.L_x_26810:
[----:B------:R-:W-:Y:S05]  /*5f60*/  BSYNC B1 ;  /* 0x0000000000017941 */ /* 0x000fea0003800000 */
.L_x_26808:
        /* <DEDUP_REMOVED lines=16> */
.L_x_26814:
[----:B------:R-:W-:Y:S05]  /*6070*/  BSYNC B2 ;  /* 0x0000000000027941 */ /* 0x000fea0003800000 */
.L_x_26813:
        /* <DEDUP_REMOVED lines=44> */
.L_x_26812:
[----:B------:R-:W-:Y:S05]  /*6340*/  BSYNC B1 ;  /* 0x0000000000017941 */ /* 0x000fea0003800000 */
.L_x_26811:
        /* <DEDUP_REMOVED lines=10> */
.L_x_26807:
[----:B------:R-:W-:Y:S05]  /*63f0*/  BSYNC B0 ;  /* 0x0000000000007941 */ /* 0x000fea0003800000 */
.L_x_26806:
        /* <DEDUP_REMOVED lines=18> */
.L_x_26818:
[----:B------:R-:W-:-:S07]  /*6520*/  IMAD.MOV.U32 R46, RZ, RZ, R80 ;  /* 0x000000ffff2e7224 */ /* 0x000fce00078e0050 */
.L_x_26819:
[----:B------:R-:W-:Y:S05]  /*6530*/  BSYNC B1 ;  /* 0x0000000000017941 */ /* 0x000fea0003800000 */
.L_x_26817:
        /* <DEDUP_REMOVED lines=16> */
.L_x_26823:
[----:B------:R-:W-:Y:S05]  /*6640*/  BSYNC B2 ;  /* 0x0000000000027941 */ /* 0x000fea0003800000 */
.L_x_26822:
        /* <DEDUP_REMOVED lines=44> */
.L_x_26821:
[----:B------:R-:W-:Y:S05]  /*6910*/  BSYNC B1 ;  /* 0x0000000000017941 */ /* 0x000fea0003800000 */
.L_x_26820:
        /* <DEDUP_REMOVED lines=10> */
.L_x_26816:
[----:B------:R-:W-:Y:S05]  /*69c0*/  BSYNC B0 ;  /* 0x0000000000007941 */ /* 0x000fea0003800000 */
.L_x_26815:
        /* <DEDUP_REMOVED lines=18> */
.L_x_26827:
[----:B------:R-:W-:-:S07]  /*6af0*/  MOV R46, R80 ;  /* 0x00000050002e7202 */ /* 0x000fce0000000f00 */
.L_x_26828:
[----:B------:R-:W-:Y:S05]  /*6b00*/  BSYNC B1 ;  /* 0x0000000000017941 */ /* 0x000fea0003800000 */
.L_x_26826:
        /* <DEDUP_REMOVED lines=16> */
.L_x_26832:
[----:B------:R-:W-:Y:S05]  /*6c10*/  BSYNC B2 ;  /* 0x0000000000027941 */ /* 0x000fea0003800000 */
.L_x_26831:
        /* <DEDUP_REMOVED lines=44> */
.L_x_26830:
[----:B------:R-:W-:Y:S05]  /*6ee0*/  BSYNC B1 ;  /* 0x0000000000017941 */ /* 0x000fea0003800000 */
.L_x_26829:
        /* <DEDUP_REMOVED lines=10> */
.L_x_26825:
[----:B------:R-:W-:Y:S05]  /*6f90*/  BSYNC B0 ;  /* 0x0000000000007941 */ /* 0x000fea0003800000 */
.L_x_26824:
        /* <DEDUP_REMOVED lines=18> */
.L_x_26836:
[----:B------:R-:W-:-:S07]  /*70c0*/  IMAD.MOV.U32 R46, RZ, RZ, R80 ;  /* 0x000000ffff2e7224 */ /* 0x000fce00078e0050 */
.L_x_26837:
[----:B------:R-:W-:Y:S05]  /*70d0*/  BSYNC B1 ;  /* 0x0000000000017941 */ /* 0x000fea0003800000 */
.L_x_26835:
        /* <DEDUP_REMOVED lines=16> */
.L_x_26841:
[----:B------:R-:W-:Y:S05]  /*71e0*/  BSYNC B2 ;  /* 0x0000000000027941 */ /* 0x000fea0003800000 */
.L_x_26840:
        /* <DEDUP_REMOVED lines=44> */
.L_x_26839:
[----:B------:R-:W-:Y:S05]  /*74b0*/  BSYNC B1 ;  /* 0x0000000000017941 */ /* 0x000fea0003800000 */
.L_x_26838:
        /* <DEDUP_REMOVED lines=10> */
.L_x_26834:
[----:B------:R-:W-:Y:S05]  /*7560*/  BSYNC B0 ;  /* 0x0000000000007941 */ /* 0x000fea0003800000 */
.L_x_26833:
[----:B------:R-:W-:Y:S01]  /*7570*/  IMAD.WIDE.U32 R42, R47, 0x10, R104 ;  /* 0x000000102f2a7825 */ /* 0x000fe200078e0068 */
[----:B------:R-:W0:Y:S01]  /*7580*/  @P0 LDC.64 R44, c[0x0][0x230] ;  /* 0x00008c00ff2c0b82 */ /* 0x000e220000000a00 */
[----:B------:R-:W-:Y:S02]  /*7590*/  BSSY B0, `(.L_x_26842) ;  /* 0x0000011000007945 */ /* 0x000fe40003800000 */
[----:B------:R-:W-:Y:S01]  /*75a0*/  VIADD R47, R161, 0x200 ;  /* 0x00000200a12f7836 */ /* 0x000fe20000000000 */
[----:B------:R1:W-:Y:S04]  /*75b0*/  STG.E.128 desc[UR4][R42.64], R56 ;  /* 0x000000382a007986 */ /* 0x0003e8000c101d04 */
[----:B------:R-:W2:Y:S01]  /*75c0*/  @P3 LDC.64 R40, c[0x0][0x220] ;  /* 0x00008800ff283b82 */ /* 0x000ea20000000a00 */
[----:B0-----:R-:W-:Y:S01]  /*75d0*/  @P0 IMAD.WIDE.U32 R44, R47, 0x10, R44 ;  /* 0x000000102f2c0825 */ /* 0x001fe200078e002c */
[----:B-1----:R-:W-:Y:S06]  /*75e0*/  @!P3 BRA `(.L_x_26843) ;  /* 0x00000000002cb947 */ /* 0x002fec0003800000 */
[----:B------:R-:W0:Y:S01]  /*75f0*/  LDC.64 R42, c[0x0][0x240] ;  /* 0x00009000ff2a7b82 */ /* 0x000e220000000a00 */
[----:B------:R-:W-:Y:S01]  /*7600*/  SHF.L.U32 R46, R126, 0x10, RZ ;  /* 0x000000107e2e7819 */ /* 0x000fe200000006ff */
[----:B0-----:R-:W-:-:S03]  /*7610*/  IMAD.WIDE.U32 R42, R49, 0x4, R42 ;  /* 0x00000004312a7825 */ /* 0x001fc600078e002a */
[----:B------:R-:W-:Y:S02]  /*7620*/  LOP3.LUT R49, R46, 0xff0000, RZ, 0xc0, !PT ;  /* 0x00ff00002e317812 */ /* 0x000fe400078ec0ff */
[----:B------:R-:W-:-:S05]  /*7630*/  LOP3.LUT R46, R127, 0xffff, RZ, 0xc0, !PT ;  /* 0x0000ffff7f2e7812 */ /* 0x000fca00078ec0ff */
[----:B------:R-:W-:Y:S01]  /*7640*/  IMAD R46, R46, 0x1000000, R49 ;  /* 0x010000002e2e7824 */ /* 0x000fe200078e0231 */
[----:B------:R-:W-:-:S04]  /*7650*/  LOP3.LUT R49, R125, 0xff, RZ, 0xc0, !PT ;  /* 0x000000ff7d317812 */ /* 0x000fc800078ec0ff */
[----:B------:R-:W-:Y:S02]  /*7660*/  LEA R46, R49, R46, 0x8 ;  /* 0x0000002e312e7211 */ /* 0x000fe400078e40ff */
[----:B------:R-:W-:-:S05]  /*7670*/  LOP3.LUT R49, R124, 0xff, RZ, 0xc0, !PT ;  /* 0x000000ff7c317812 */ /* 0x000fca00078ec0ff */
[----:B------:R-:W-:-:S05]  /*7680*/  IMAD.IADD R49, R46, 0x1, R49 ;  /* 0x000000012e317824 */ /* 0x000fca00078e0231 */
[----:B------:R0:W-:Y:S02]  /*7690*/  STG.E desc[UR4][R42.64], R49 ;  /* 0x000000312a007986 */ /* 0x0001e4000c101904 */
.L_x_26843:
[----:B------:R-:W-:Y:S05]  /*76a0*/  BSYNC B0 ;  /* 0x0000000000007941 */ /* 0x000fea0003800000 */
.L_x_26842:
[----:B------:R-:W-:Y:S01]  /*76b0*/  IADD3 R53, R159, 0x200, RZ ;  /* 0x000002009f357810 */ /* 0x000fe20007ffe0ff */
[----:B------:R-:W3:Y:S04]  /*76c0*/  @P0 LDG.E.128 R32, desc[UR4][R44.64] ;  /* 0x000000042c200981 */ /* 0x000ee8000c1e1d00 */
[----:B0-2---:R-:W-:-:S05]  /*76d0*/  @P3 IMAD.WIDE.U32 R42, R53, 0x10, R40 ;  /* 0x00000010352a3825 */ /* 0x005fca00078e0028 */
[----:B-----5:R0:W5:Y:S01]  /*76e0*/  @P3 LDG.E.128 R36, desc[UR4][R42.64] ;  /* 0x000000042a243981 */ /* 0x020162000c1e1d00 */
[----:B------:R-:W-:Y:S01]  /*76f0*/  @!P4 ISETP.NE.U32.AND P1, PT, R102, RZ, PT ;  /* 0x000000ff6600c20c */ /* 0x000fe20003f25070 */
[----:B------:R-:W-:Y:S01]  /*7700*/  BSSY B0, `(.L_x_26844) ;  /* 0x000005b000007945 */ /* 0x000fe20003800000 */
[----:B------:R-:W-:Y:S02]  /*7710*/  @!P4 IMAD.MOV.U32 R49, RZ, RZ, R48 ;  /* 0x000000ffff31c224 */ /* 0x000fe400078e0030 */
[----:B------:R-:W-:-:S04]  /*7720*/  @!P4 ISETP.NE.AND.EX P1, PT, R103, RZ, PT, P1 ;  /* 0x000000ff6700c20c */ /* 0x000fc80003f25310 */
        /* <DEDUP_REMOVED lines=14> */
.L_x_26847:
[----:B------:R-:W-:-:S07]  /*7810*/  MOV R46, R80 ;  /* 0x00000050002e7202 */ /* 0x000fce0000000f00 */
.L_x_26848:
[----:B------:R-:W-:Y:S05]  /*7820*/  BSYNC B1 ;  /* 0x0000000000017941 */ /* 0x000fea0003800000 */
.L_x_26846:
        /* <DEDUP_REMOVED lines=16> */
.L_x_26852:
[----:B------:R-:W-:Y:S05]  /*7930*/  BSYNC B2 ;  /* 0x0000000000027941 */ /* 0x000fea0003800000 */
.L_x_26851:
        /* <DEDUP_REMOVED lines=44> */
.L_x_26850:
[----:B------:R-:W-:Y:S05]  /*7c00*/  BSYNC B1 ;  /* 0x0000000000017941 */ /* 0x000fea0003800000 */
.L_x_26849:
        /* <DEDUP_REMOVED lines=10> */
.L_x_26845:
[----:B------:R-:W-:Y:S05]  /*7cb0*/  BSYNC B0 ;  /* 0x0000000000007941 */ /* 0x000fea0003800000 */
.L_x_26844:
        /* <DEDUP_REMOVED lines=18> */
.L_x_26856:
[----:B------:R-:W-:-:S07]  /*7de0*/  IMAD.MOV.U32 R41, RZ, RZ, R80 ;  /* 0x000000ffff297224 */ /* 0x000fce00078e0050 */
.L_x_26857:
[----:B------:R-:W-:Y:S05]  /*7df0*/  BSYNC B1 ;  /* 0x0000000000017941 */ /* 0x000fea0003800000 */
.L_x_26855:
        /* <DEDUP_REMOVED lines=16> */
.L_x_26861:
[----:B------:R-:W-:Y:S05]  /*7f00*/  BSYNC B2 ;  /* 0x0000000000027941 */ /* 0x000fea0003800000 */
.L_x_26860:
        /* <DEDUP_REMOVED lines=44> */
.L_x_26859:
[----:B------:R-:W-:Y:S05]  /*81d0*/  BSYNC B1 ;  /* 0x0000000000017941 */ /* 0x000fea0003800000 */
.L_x_26858:
[----:B------:R-:W-:Y:S01]  /*81e0*/  HFMA2.MMA R42, -RZ, RZ, 0.1171875, 0 ;  /* 0x2f800000ff2a7435 */ /* 0x000fe200000001ff */
[----:B------:R-:W-:-:S09]  /*81f0*/  I2FP.F32.U32 R41, R41 ;  /* 0x0000002900297245 */ /* 0x000fd20000201000 */
[----:B------:R-:W-:Y:S01]  /*8200*/  FFMA.FTZ R41, R41, R42, 1.1641532182693481445e-10 ;  /* 0x2f00000029297423 */ /* 0x000fe2000001002a */
[----:B-----5:R-:W-:-:S04]  /*8210*/  FMUL.FTZ R42, R37, UR11 ;  /* 0x0000000b252a7c20 */ /* 0x020fc80008410000 */
[----:B------:R-:W-:Y:S01]  /*8220*/  FMUL.FTZ R42, R42, UR10 ;  /* 0x0000000a2a2a7c20 */ /* 0x000fe20008410000 */
[----:B------:R-:W-:-:S04]  /*8230*/  FSETP.GTU.FTZ.AND P1, PT, R41, UR9, PT ;  /* 0x0000000929007c0b */ /* 0x000fc8000bf3c000 */
[----:B------:R-:W-:Y:S02]  /*8240*/  FSEL R42, R42, RZ, !P1 ;  /* 0x000000ff2a2a7208 */ /* 0x000fe40004800000 */
[----:B------:R-:W-:-:S03]  /*8250*/  SEL R125, RZ, 0x1, P1 ;  /* 0x00000001ff7d7807 */ /* 0x000fc60000800000 */
[----:B------:R-:W-:-:S04]  /*8260*/  FMUL.FTZ R41, R133, R42 ;  /* 0x0000002a85297220 */ /* 0x000fc80000410000 */
[----:B------:R-:W-:-:S07]  /*8270*/  @P0 FADD.FTZ R41, R33, R41 ;  /* 0x0000002921290221 */ /* 0x000fce0000010000 */
.L_x_26854:
[----:B------:R-:W-:Y:S05]  /*8280*/  BSYNC B0 ;  /* 0x0000000000007941 */ /* 0x000fea0003800000 */
.L_x_26853:
        /* <DEDUP_REMOVED lines=18> */
.L_x_26865:
[----:B------:R-:W-:-:S07]  /*83b0*/  MOV R46, R80 ;  /* 0x00000050002e7202 */ /* 0x000fce0000000f00 */
.L_x_26866:
[----:B------:R-:W-:Y:S05]  /*83c0*/  BSYNC B1 ;  /* 0x0000000000017941 */ /* 0x000fea0003800000 */
.L_x_26864:
        /* <DEDUP_REMOVED lines=16> */
.L_x_26870:
[----:B------:R-:W-:Y:S05]  /*84d0*/  BSYNC B2 ;  /* 0x0000000000027941 */ /* 0x000fea0003800000 */
.L_x_26869:
        /* <DEDUP_REMOVED lines=44> */
.L_x_26868:
[----:B------:R-:W-:Y:S05]  /*87a0*/  BSYNC B1 ;  /* 0x0000000000017941 */ /* 0x000fea0003800000 */
.L_x_26867:
[----:B------:R-:W-:Y:S01]  /*87b0*/  I2FP.F32.U32 R42, R46 ;  /* 0x0000002e002a7245 */ /* 0x000fe20000201000 */
[----:B------:R-:W-:-:S04]  /*87c0*/  IMAD.MOV.U32 R43, RZ, RZ, 0x2f800000 ;  /* 0x2f800000ff2b7424 */ /* 0x000fc800078e00ff */
        /* <DEDUP_REMOVED lines=8> */
.L_x_26863:
[----:B------:R-:W-:Y:S05]  /*8850*/  BSYNC B0 ;  /* 0x0000000000007941 */ /* 0x000fea0003800000 */
.L_x_26862:
        /* <DEDUP_REMOVED lines=18> */
.L_x_26874:
[----:B------:R-:W-:-:S07]  /*8980*/  IMAD.MOV.U32 R43, RZ, RZ, R80 ;  /* 0x000000ffff2b7224 */ /* 0x000fce00078e0050 */
.L_x_26875:
[----:B------:R-:W-:Y:S05]  /*8990*/  BSYNC B1 ;  /* 0x0000000000017941 */ /* 0x000fea0003800000 */
.L_x_26873:
        /* <DEDUP_REMOVED lines=16> */
.L_x_26879:
[----:B------:R-:W-:Y:S05]  /*8aa0*/  BSYNC B2 ;  /* 0x0000000000027941 */ /* 0x000fea0003800000 */
.L_x_26878:
        /* <DEDUP_REMOVED lines=44> */
.L_x_26877:
[----:B------:R-:W-:Y:S05]  /*8d70*/  BSYNC B1 ;  /* 0x0000000000017941 */ /* 0x000fea0003800000 */
.L_x_26876:
        /* <DEDUP_REMOVED lines=10> */
.L_x_26872:
[----:B------:R-:W-:Y:S05]  /*8e20*/  BSYNC B0 ;  /* 0x0000000000007941 */ /* 0x000fea0003800000 */
.L_x_26871:
        /* <DEDUP_REMOVED lines=19> */
.L_x_26881:
[----:B------:R-:W-:Y:S05]  /*8f60*/  BSYNC B0 ;  /* 0x0000000000007941 */ /* 0x000fea0003800000 */
.L_x_26880:
[----:B0-----:R-:W-:Y:S01]  /*8f70*/  IADD3 R47, R159, 0x280, RZ ;  /* 0x000002809f2f7810 */ /* 0x001fe20007ffe0ff */
[----:B------:R-:W3:Y:S04]  /*8f80*/  @P0 LDG.E.128 R32, desc[UR4][R48.64] ;  /* 0x0000000430200981 */ /* 0x000ee8000c1e1d00 */
[----:B--2---:R-:W-:-:S05]  /*8f90*/  @P3 IMAD.WIDE.U32 R44, R47, 0x10, R44 ;  /* 0x000000102f2c3825 */ /* 0x004fca00078e002c */
        /* <DEDUP_REMOVED lines=19> */
.L_x_26885:
[----:B------:R-:W-:-:S07]  /*90d0*/  MOV R46, R80 ;  /* 0x00000050002e7202 */ /* 0x000fce0000000f00 */
.L_x_26886:
[----:B------:R-:W-:Y:S05]  /*90e0*/  BSYNC B1 ;  /* 0x0000000000017941 */ /* 0x000fea0003800000 */
.L_x_26884:
        /* <DEDUP_REMOVED lines=16> */
.L_x_26890:
[----:B------:R-:W-:Y:S05]  /*91f0*/  BSYNC B2 ;  /* 0x0000000000027941 */ /* 0x000fea0003800000 */
.L_x_26889:
        /* <DEDUP_REMOVED lines=44> */
.L_x_26888:
[----:B------:R-:W-:Y:S05]  /*94c0*/  BSYNC B1 ;  /* 0x0000000000017941 */ /* 0x000fea0003800000 */
.L_x_26887:
        /* <DEDUP_REMOVED lines=10> */
.L_x_26883:
[----:B------:R-:W-:Y:S05]  /*9570*/  BSYNC B0 ;  /* 0x0000000000007941 */ /* 0x000fea0003800000 */
.L_x_26882:
        /* <DEDUP_REMOVED lines=18> */
.L_x_26894:
[----:B------:R-:W-:-:S07]  /*96a0*/  IMAD.MOV.U32 R46, RZ, RZ, R80 ;  /* 0x000000ffff2e7224 */ /* 0x000fce00078e0050 */
.L_x_26895:
[----:B------:R-:W-:Y:S05]  /*96b0*/  BSYNC B1 ;  /* 0x0000000000017941 */ /* 0x000fea0003800000 */
.L_x_26893:
        /* <DEDUP_REMOVED lines=16> */
.L_x_26899:
[----:B------:R-:W-:Y:S05]  /*97c0*/  BSYNC B2 ;  /* 0x0000000000027941 */ /* 0x000fea0003800000 */
.L_x_26898:
        /* <DEDUP_REMOVED lines=44> */
.L_x_26897:
[----:B------:R-:W-:Y:S05]  /*9a90*/  BSYNC B1 ;  /* 0x0000000000017941 */ /* 0x000fea0003800000 */
.L_x_26896:
        /* <DEDUP_REMOVED lines=10> */
.L_x_26892:
[----:B------:R-:W-:Y:S05]  /*9b40*/  BSYNC B0 ;  /* 0x0000000000007941 */ /* 0x000fea0003800000 */
.L_x_26891:
        /* <DEDUP_REMOVED lines=18> */
.L_x_26903:
[----:B------:R-:W-:-:S07]  /*9c70*/  IMAD.MOV.U32 R46, RZ, RZ, R80 ;  /* 0x000000ffff2e7224 */ /* 0x000fce00078e0050 */
.L_x_26904:
[----:B------:R-:W-:Y:S05]  /*9c80*/  BSYNC B1 ;  /* 0x0000000000017941 */ /* 0x000fea0003800000 */
.L_x_26902:
        /* <DEDUP_REMOVED lines=16> */
.L_x_26908:
[----:B------:R-:W-:Y:S05]  /*9d90*/  BSYNC B2 ;  /* 0x0000000000027941 */ /* 0x000fea0003800000 */
.L_x_26907:
        /* <DEDUP_REMOVED lines=44> */
.L_x_26906:
[----:B------:R-:W-:Y:S05]  /*a060*/  BSYNC B1 ;  /* 0x0000000000017941 */ /* 0x000fea0003800000 */
.L_x_26905:
[----:B------:R-:W-:Y:S02]  /*a070*/  I2FP.F32.U32 R45, R46 ;  /* 0x0000002e002d7245 */ /* 0x000fe40000201000 */
[----:B------:R-:W-:-:S05]  /*a080*/  MOV R46, 0x2f800000 ;  /* 0x2f800000002e7802 */ /* 0x000fca0000000f00 */
        /* <DEDUP_REMOVED lines=8> */
.L_x_26901:
[----:B------:R-:W-:Y:S05]  /*a110*/  BSYNC B0 ;  /* 0x0000000000007941 */ /* 0x000fea0003800000 */
.L_x_26900:
        /* <DEDUP_REMOVED lines=18> */
.L_x_26912:
[----:B------:R-:W-:-:S07]  /*a240*/  MOV R46, R80 ;  /* 0x00000050002e7202 */ /* 0x000fce0000000f00 */
.L_x_26913:
[----:B------:R-:W-:Y:S05]  /*a250*/  BSYNC B1 ;  /* 0x0000000000017941 */ /* 0x000fea0003800000 */
.L_x_26911:
        /* <DEDUP_REMOVED lines=16> */
.L_x_26917:
[----:B------:R-:W-:Y:S05]  /*a360*/  BSYNC B2 ;  /* 0x0000000000027941 */ /* 0x000fea0003800000 */
.L_x_26916:
        /* <DEDUP_REMOVED lines=44> */
.L_x_26915:
[----:B------:R-:W-:Y:S05]  /*a630*/  BSYNC B1 ;  /* 0x0000000000017941 */ /* 0x000fea0003800000 */
.L_x_26914:
        /* <DEDUP_REMOVED lines=10> */
.L_x_26910:
[----:B------:R-:W-:Y:S05]  /*a6e0*/  BSYNC B0 ;  /* 0x0000000000007941 */ /* 0x000fea0003800000 */
.L_x_26909:
[----:B------:R-:W-:Y:S01]  /*a6f0*/  IMAD.WIDE.U32 R44, R51, 0x10, R104 ;  /* 0x00000010332c7825 */ /* 0x000fe200078e0068 */
[----:B------:R-:W-:Y:S04]  /*a700*/  BSSY B0, `(.L_x_26918) ;  /* 0x000000e000007945 */ /* 0x000fe80003800000 */
[----:B------:R0:W-:Y:S01]  /*a710*/  STG.E.128 desc[UR4][R44.64], R52 ;  /* 0x000000342c007986 */ /* 0x0001e2000c101d04 */
[----:B------:R-:W-:Y:S05]  /*a720*/  @!P3 BRA `(.L_x_26919) ;  /* 0x00000000002cb947 */ /* 0x000fea0003800000 */
[----:B0-----:R-:W0:Y:S01]  /*a730*/  LDC.64 R44, c[0x0][0x240] ;  /* 0x00009000ff2c7b82 */ /* 0x001e220000000a00 */
[----:B------:R-:W-:Y:S01]  /*a740*/  SHF.L.U32 R46, R126, 0x10, RZ ;  /* 0x000000107e2e7819 */ /* 0x000fe200000006ff */
[----:B0-----:R-:W-:-:S03]  /*a750*/  IMAD.WIDE.U32 R44, R47, 0x4, R44 ;  /* 0x000000042f2c7825 */ /* 0x001fc600078e002c */
[----:B------:R-:W-:Y:S02]  /*a760*/  LOP3.LUT R47, R46, 0xff0000, RZ, 0xc0, !PT ;  /* 0x00ff00002e2f7812 */ /* 0x000fe400078ec0ff */
[----:B------:R-:W-:-:S05]  /*a770*/  LOP3.LUT R46, R127, 0xffff, RZ, 0xc0, !PT ;  /* 0x0000ffff7f2e7812 */ /* 0x000fca00078ec0ff */
[----:B------:R-:W-:Y:S01]  /*a780*/  IMAD R46, R46, 0x1000000, R47 ;  /* 0x010000002e2e7824 */ /* 0x000fe200078e022f */
[----:B------:R-:W-:-:S04]  /*a790*/  LOP3.LUT R47, R125, 0xff, RZ, 0xc0, !PT ;  /* 0x000000ff7d2f7812 */ /* 0x000fc800078ec0ff */
[----:B------:R-:W-:Y:S02]  /*a7a0*/  LEA R46, R47, R46, 0x8 ;  /* 0x0000002e2f2e7211 */ /* 0x000fe400078e40ff */
[----:B------:R-:W-:-:S04]  /*a7b0*/  LOP3.LUT R47, R124, 0xff, RZ, 0xc0, !PT ;  /* 0x000000ff7c2f7812 */ /* 0x000fc800078ec0ff */
[----:B------:R-:W-:-:S05]  /*a7c0*/  IADD3 R47, R46, R47, RZ ;  /* 0x0000002f2e2f7210 */ /* 0x000fca0007ffe0ff */
[----:B------:R1:W-:Y:S02]  /*a7d0*/  STG.E desc[UR4][R44.64], R47 ;  /* 0x0000002f2c007986 */ /* 0x0003e4000c101904 */
.L_x_26919:
[----:B------:R-:W-:Y:S05]  /*a7e0*/  BSYNC B0 ;  /* 0x0000000000007941 */ /* 0x000fea0003800000 */
.L_x_26918:
[----:B------:R-:W2:Y:S01]  /*a7f0*/  @P0 LDC.64 R48, c[0x0][0x230] ;  /* 0x00008c00ff300b82 */ /* 0x000ea20000000a00 */
[----:B------:R-:W-:-:S07]  /*a800*/  VIADD R46, R161, 0x300 ;  /* 0x00000300a12e7836 */ /* 0x000fce0000000000 */
[----:B01----:R-:W0:Y:S01]  /*a810*/  @P3 LDC.64 R44, c[0x0][0x220] ;  /* 0x00008800ff2c3b82 */ /* 0x003e220000000a00 */
[----:B------:R-:W-:Y:S01]  /*a820*/  IADD3 R47, R159, 0x300, RZ ;  /* 0x000003009f2f7810 */ /* 0x000fe20007ffe0ff */
[----:B--2---:R-:W-:-:S05]  /*a830*/  @P0 IMAD.WIDE.U32 R50, R46, 0x10, R48 ;  /* 0x000000102e320825 */ /* 0x004fca00078e0030 */
[----:B------:R-:W2:Y:S01]  /*a840*/  @P0 LDG.E.128 R32, desc[UR4][R50.64] ;  /* 0x0000000432200981 */ /* 0x000ea2000c1e1d00 */
[----:B0-----:R-:W-:-:S05]  /*a850*/  @P3 IMAD.WIDE.U32 R44, R47, 0x10, R44 ;  /* 0x000000102f2c3825 */ /* 0x001fca00078e002c */
[----:B-----5:R0:W5:Y:S01]  /*a860*/  @P3 LDG.E.128 R36, desc[UR4][R44.64] ;  /* 0x000000042c243981 */ /* 0x020162000c1e1d00 */
[----:B------:R-:W-:Y:S01]  /*a870*/  @!P4 ISETP.NE.U32.AND P1, PT, R102, RZ, PT ;  /* 0x000000ff6600c20c */ /* 0x000fe20003f25070 */
[----:B------:R-:W-:Y:S01]  /*a880*/  BSSY B0, `(.L_x_26920) ;  /* 0x000005b000007945 */ /* 0x000fe20003800000 */
        /* <DEDUP_REMOVED lines=16> */
.L_x_26923:
[----:B------:R-:W-:-:S07]  /*a990*/  MOV R124, R80 ;  /* 0x00000050007c7202 */ /* 0x000fce0000000f00 */
.L_x_26924:
[----:B------:R-:W-:Y:S05]  /*a9a0*/  BSYNC B1 ;  /* 0x0000000000017941 */ /* 0x000fea0003800000 */
.L_x_26922:
        /* <DEDUP_REMOVED lines=16> */
.L_x_26928:
[----:B------:R-:W-:Y:S05]  /*aab0*/  BSYNC B2 ;  /* 0x0000000000027941 */ /* 0x000fea0003800000 */
.L_x_26927:
        /* <DEDUP_REMOVED lines=44> */
.L_x_26926:
[----:B------:R-:W-:Y:S05]  /*ad80*/  BSYNC B1 ;  /* 0x0000000000017941 */ /* 0x000fea0003800000 */
.L_x_26925:
        /* <DEDUP_REMOVED lines=10> */
.L_x_26921:
[----:B------:R-:W-:Y:S05]  /*ae30*/  BSYNC B0 ;  /* 0x0000000000007941 */ /* 0x000fea0003800000 */
.L_x_26920:
        /* <DEDUP_REMOVED lines=18> */
.L_x_26932:
[----:B------:R-:W-:-:S07]  /*af60*/  IMAD.MOV.U32 R49, RZ, RZ, R80 ;  /* 0x000000ffff317224 */ /* 0x000fce00078e0050 */
.L_x_26933:
[----:B------:R-:W-:Y:S05]  /*af70*/  BSYNC B1 ;  /* 0x0000000000017941 */ /* 0x000fea0003800000 */
.L_x_26931:
        /* <DEDUP_REMOVED lines=16> */
.L_x_26937:
[----:B------:R-:W-:Y:S05]  /*b080*/  BSYNC B2 ;  /* 0x0000000000027941 */ /* 0x000fea0003800000 */
.L_x_26936:
        /* <DEDUP_REMOVED lines=44> */
.L_x_26935:
[----:B------:R-:W-:Y:S05]  /*b350*/  BSYNC B1 ;  /* 0x0000000000017941 */ /* 0x000fea0003800000 */
.L_x_26934:
        /* <DEDUP_REMOVED lines=10> */
.L_x_26930:
[----:B------:R-:W-:Y:S05]  /*b400*/  BSYNC B0 ;  /* 0x0000000000007941 */ /* 0x000fea0003800000 */
.L_x_26929:
        /* <DEDUP_REMOVED lines=18> */
.L_x_26941:
[----:B------:R-:W-:-:S07]  /*b530*/  MOV R79, R80 ;  /* 0x00000050004f7202 */ /* 0x000fce0000000f00 */
.L_x_26942:
[----:B------:R-:W-:Y:S05]  /*b540*/  BSYNC B1 ;  /* 0x0000000000017941 */ /* 0x000fea0003800000 */
.L_x_26940:
        /* <DEDUP_REMOVED lines=16> */
.L_x_26946:
[----:B------:R-:W-:Y:S05]  /*b650*/  BSYNC B2 ;  /* 0x0000000000027941 */ /* 0x000fea0003800000 */
.L_x_26945:
        /* <DEDUP_REMOVED lines=44> */
.L_x_26944:
[----:B------:R-:W-:Y:S05]  /*b920*/  BSYNC B1 ;  /* 0x0000000000017941 */ /* 0x000fea0003800000 */
.L_x_26943:
        /* <DEDUP_REMOVED lines=10> */
.L_x_26939:
[----:B------:R-:W-:Y:S05]  /*b9d0*/  BSYNC B0 ;  /* 0x0000000000007941 */ /* 0x000fea0003800000 */
.L_x_26938:
        /* <DEDUP_REMOVED lines=18> */
.L_x_26950:
[----:B------:R-:W-:-:S07]  /*bb00*/  MOV R51, R80 ;  /* 0x0000005000337202 */ /* 0x000fce0000000f00 */
.L_x_26951:
[----:B------:R-:W-:Y:S05]  /*bb10*/  BSYNC B1 ;  /* 0x0000000000017941 */ /* 0x000fea0003800000 */
.L_x_26949:
        /* <DEDUP_REMOVED lines=16> */
.L_x_26955:
[----:B------:R-:W-:Y:S05]  /*bc20*/  BSYNC B2 ;  /* 0x0000000000027941 */ /* 0x000fea0003800000 */
.L_x_26954:
        /* <DEDUP_REMOVED lines=43> */
[----:B------:R-:W-:-:S07]  /*bee0*/  LOP3.LUT R74, R163, UR31, R164, 0x96, !PT ;  /* 0x0000001fa34a7c12 */ /* 0x000fce000f8e96a4 */
.L_x_26953:
[----:B------:R-:W-:Y:S05]  /*bef0*/  BSYNC B1 ;  /* 0x0000000000017941 */ /* 0x000fea0003800000 */
.L_x_26952:
        /* <DEDUP_REMOVED lines=10> */
.L_x_26948:
[----:B------:R-:W-:Y:S05]  /*bfa0*/  BSYNC B0 ;  /* 0x0000000000007941 */ /* 0x000fea0003800000 */
.L_x_26947:
[----:B------:R-:W-:Y:S01]  /*bfb0*/  IMAD.WIDE.U32 R44, R46, 0x10, R104 ;  /* 0x000000102e2c7825 */ /* 0x000fe200078e0068 */
[----:B------:R-:W-:Y:S04]  /*bfc0*/  BSSY B0, `(.L_x_26956) ;  /* 0x000000e000007945 */ /* 0x000fe80003800000 */
[----:B------:R0:W-:Y:S01]  /*bfd0*/  STG.E.128 desc[UR4][R44.64], R48 ;  /* 0x000000302c007986 */ /* 0x0001e2000c101d04 */
[----:B------:R-:W-:Y:S05]  /*bfe0*/  @!P3 BRA `(.L_x_26957) ;  /* 0x00000000002cb947 */ /* 0x000fea0003800000 */
[----:B0-----:R-:W-:-:S04]  /*bff0*/  SHF.L.U32 R44, R126, 0x10, RZ ;  /* 0x000000107e2c7819 */ /* 0x001fc800000006ff */
[----:B------:R-:W-:Y:S02]  /*c000*/  LOP3.LUT R45, R44, 0xff0000, RZ, 0xc0, !PT ;  /* 0x00ff00002c2d7812 */ /* 0x000fe400078ec0ff */
[----:B------:R-:W-:-:S04]  /*c010*/  LOP3.LUT R44, R127, 0xffff, RZ, 0xc0, !PT ;  /* 0x0000ffff7f2c7812 */ /* 0x000fc800078ec0ff */
[----:B------:R-:W-:Y:S02]  /*c020*/  LEA R44, R44, R45, 0x18 ;  /* 0x0000002d2c2c7211 */ /* 0x000fe400078ec0ff */
[----:B------:R-:W-:-:S05]  /*c030*/  LOP3.LUT R45, R125, 0xff, RZ, 0xc0, !PT ;  /* 0x000000ff7d2d7812 */ /* 0x000fca00078ec0ff */
[----:B------:R-:W-:Y:S01]  /*c040*/  IMAD R44, R45, 0x100, R44 ;  /* 0x000001002d2c7824 */ /* 0x000fe200078e022c */
[----:B------:R-:W-:-:S04]  /*c050*/  LOP3.LUT R45, R124, 0xff, RZ, 0xc0, !PT ;  /* 0x000000ff7c2d7812 */ /* 0x000fc800078ec0ff */
[----:B------:R-:W-:Y:S02]  /*c060*/  IADD3 R163, R44, R45, RZ ;  /* 0x0000002d2ca37210 */ /* 0x000fe40007ffe0ff */
[----:B------:R-:W0:Y:S02]  /*c070*/  LDC.64 R44, c[0x0][0x240] ;  /* 0x00009000ff2c7b82 */ /* 0x000e240000000a00 */
[----:B0-----:R-:W-:-:S05]  /*c080*/  IMAD.WIDE.U32 R44, R47, 0x4, R44 ;  /* 0x000000042f2c7825 */ /* 0x001fca00078e002c */
[----:B------:R1:W-:Y:S02]  /*c090*/  STG.E desc[UR4][R44.64], R163 ;  /* 0x000000a32c007986 */ /* 0x0003e4000c101904 */
.L_x_26957:
[----:B------:R-:W-:Y:S05]  /*c0a0*/  BSYNC B0 ;  /* 0x0000000000007941 */ /* 0x000fea0003800000 */
.L_x_26956:
[----:B01----:R-:W0:Y:S01]  /*c0b0*/  @P3 LDC.64 R44, c[0x0][0x220] ;  /* 0x00008800ff2c3b82 */ /* 0x003e220000000a00 */
[----:B------:R-:W-:Y:S01]  /*c0c0*/  IADD3 R159, R159, 0x380, RZ ;  /* 0x000003809f9f7810 */ /* 0x000fe20007ffe0ff */
[----:B------:R-:W-:-:S04]  /*c0d0*/  VIADD R161, R161, 0x380 ;  /* 0x00000380a1a17836 */ /* 0x000fc80000000000 */
[----:B0-----:R-:W-:Y:S02]  /*c0e0*/  @P3 IMAD.WIDE.U32 R162, R159, 0x10, R44 ;  /* 0x000000109fa23825 */ /* 0x001fe400078e002c */
[----:B------:R-:W0:Y:S03]  /*c0f0*/  @P0 LDC.64 R44, c[0x0][0x230] ;  /* 0x00008c00ff2c0b82 */ /* 0x000e260000000a00 */
[----:B-----5:R1:W5:Y:S01]  /*c100*/  @P3 LDG.E.128 R36, desc[UR4][R162.64] ;  /* 0x00000004a2243981 */ /* 0x020362000c1e1d00 */
[----:B0-----:R-:W-:-:S05]  /*c110*/  @P0 IMAD.WIDE.U32 R46, R161, 0x10, R44 ;  /* 0x00000010a12e0825 */ /* 0x001fca00078e002c */
[----:B------:R-:W2:Y:S01]  /*c120*/  @P0 LDG.E.128 R32, desc[UR4][R46.64] ;  /* 0x000000042e200981 */ /* 0x000ea2000c1e1d00 */
[----:B------:R-:W-:Y:S01]  /*c130*/  @!P4 ISETP.NE.U32.AND P1, PT, R102, RZ, PT ;  /* 0x000000ff6600c20c */ /* 0x000fe20003f25070 */
[----:B------:R-:W-:Y:S01]  /*c140*/  BSSY B0, `(.L_x_26958) ;  /* 0x000005b000007945 */ /* 0x000fe20003800000 */
[----:B------:R-:W-:Y:S02]  /*c150*/  @!P4 MOV R164, R79 ;  /* 0x0000004f00a4c202 */ /* 0x000fe40000000f00 */
        /* <DEDUP_REMOVED lines=15> */
.L_x_26961:
[----:B------:R-:W-:-:S07]  /*c250*/  IMAD.MOV.U32 R124, RZ, RZ, R80 ;  /* 0x000000ffff7c7224 */ /* 0x000fce00078e0050 */
.L_x_26962:
[----:B------:R-:W-:Y:S05]  /*c260*/  BSYNC B1 ;  /* 0x0000000000017941 */ /* 0x000fea0003800000 */
.L_x_26960:
        /* <DEDUP_REMOVED lines=16> */
.L_x_26966:
[----:B------:R-:W-:Y:S05]  /*c370*/  BSYNC B2 ;  /* 0x0000000000027941 */ /* 0x000fea0003800000 */
.L_x_26965:
        /* <DEDUP_REMOVED lines=44> */
.L_x_26964:
[----:B------:R-:W-:Y:S05]  /*c640*/  BSYNC B1 ;  /* 0x0000000000017941 */ /* 0x000fea0003800000 */
.L_x_26963:
        /* <DEDUP_REMOVED lines=10> */
.L_x_26959:
[----:B------:R-:W-:Y:S05]  /*c6f0*/  BSYNC B0 ;  /* 0x0000000000007941 */ /* 0x000fea0003800000 */
.L_x_26958:
        /* <DEDUP_REMOVED lines=18> */
.L_x_26970:
[----:B------:R-:W-:-:S07]  /*c820*/  MOV R45, R80 ;  /* 0x00000050002d7202 */ /* 0x000fce0000000f00 */
.L_x_26971:
[----:B------:R-:W-:Y:S05]  /*c830*/  BSYNC B1 ;  /* 0x0000000000017941 */ /* 0x000fea0003800000 */
.L_x_26969:
        /* <DEDUP_REMOVED lines=16> */
.L_x_26975:
[----:B------:R-:W-:Y:S05]  /*c940*/  BSYNC B2 ;  /* 0x0000000000027941 */ /* 0x000fea0003800000 */
.L_x_26974:
        /* <DEDUP_REMOVED lines=41> */
[----:B------:R-:W-:Y:S01]  /*cbe0*/  IMAD.MOV.U32 R47, RZ, RZ, RZ ;  /* 0x000000ffff2f7224 */ /* 0x000fe200078e00ff */
[----:B------:R-:W-:Y:S02]  /*cbf0*/  LOP3.LUT R74, R163, UR31, R164, 0x96, !PT ;  /* 0x0000001fa34a7c12 */ /* 0x000fe4000f8e96a4 */
[----:B------:R-:W-:-:S07]  /*cc00*/  MOV R80, R162 ;  /* 0x000000a200507202 */ /* 0x000fce0000000f00 */
.L_x_26973:
[----:B------:R-:W-:Y:S05]  /*cc10*/  BSYNC B1 ;  /* 0x0000000000017941 */ /* 0x000fea0003800000 */
.L_x_26972:
        /* <DEDUP_REMOVED lines=10> */
.L_x_26968:
[----:B------:R-:W-:Y:S05]  /*ccc0*/  BSYNC B0 ;  /* 0x0000000000007941 */ /* 0x000fea0003800000 */
.L_x_26967:
        /* <DEDUP_REMOVED lines=18> */
.L_x_26979:
[----:B------:R-:W-:-:S07]  /*cdf0*/  MOV R79, R80 ;  /* 0x00000050004f7202 */ /* 0x000fce0000000f00 */
.L_x_26980:
[----:B------:R-:W-:Y:S05]  /*ce00*/  BSYNC B1 ;  /* 0x0000000000017941 */ /* 0x000fea0003800000 */
.L_x_26978:
        /* <DEDUP_REMOVED lines=16> */
.L_x_26984:
[----:B------:R-:W-:Y:S05]  /*cf10*/  BSYNC B2 ;  /* 0x0000000000027941 */ /* 0x000fea0003800000 */
.L_x_26983:
        /* <DEDUP_REMOVED lines=42> */
[----:B------:R-:W-:Y:S01]  /*d1c0*/  HFMA2.MMA R162, -RZ, RZ, 0, 0 ;  /* 0x00000000ffa27435 */ /* 0x000fe200000001ff */
[----:B------:R-:W-:-:S10]  /*d1d0*/  MOV R80, R46 ;  /* 0x0000002e00507202 */ /* 0x000fd40000000f00 */
.L_x_26982:
[----:B------:R-:W-:Y:S05]  /*d1e0*/  BSYNC B1 ;  /* 0x0000000000017941 */ /* 0x000fea0003800000 */
.L_x_26981:
        /* <DEDUP_REMOVED lines=10> */
.L_x_26977:
[----:B------:R-:W-:Y:S05]  /*d290*/  BSYNC B0 ;  /* 0x0000000000007941 */ /* 0x000fea0003800000 */
.L_x_26976:
        /* <DEDUP_REMOVED lines=18> */
.L_x_26988:
[----:B------:R-:W-:-:S07]  /*d3c0*/  IMAD.MOV.U32 R47, RZ, RZ, R80 ;  /* 0x000000ffff2f7224 */ /* 0x000fce00078e0050 */
.L_x_26989:
[----:B------:R-:W-:Y:S05]  /*d3d0*/  BSYNC B1 ;  /* 0x0000000000017941 */ /* 0x000fea0003800000 */
.L_x_26987:
        /* <DEDUP_REMOVED lines=16> */
.L_x_26993:
[----:B------:R-:W-:Y:S05]  /*d4e0*/  BSYNC B2 ;  /* 0x0000000000027941 */ /* 0x000fea0003800000 */
.L_x_26992:
        /* <DEDUP_REMOVED lines=44> */
.L_x_26991:
[----:B------:R-:W-:Y:S05]  /*d7b0*/  BSYNC B1 ;  /* 0x0000000000017941 */ /* 0x000fea0003800000 */
.L_x_26990:
        /* <DEDUP_REMOVED lines=10> */
.L_x_26986:
[----:B------:R-:W-:Y:S05]  /*d860*/  BSYNC B0 ;  /* 0x0000000000007941 */ /* 0x000fea0003800000 */
.L_x_26985:
[----:B------:R-:W-:Y:S01]  /*d870*/  IMAD.WIDE.U32 R104, R161, 0x10, R104 ;  /* 0x00000010a1687825 */ /* 0x000fe200078e0068 */
[----:B------:R-:W-:Y:S04]  /*d880*/  BSSY B0, `(.L_x_26994) ;  /* 0x000000e000007945 */ /* 0x000fe80003800000 */
[----:B------:R0:W-:Y:S01]  /*d890*/  STG.E.128 desc[UR4][R104.64], R44 ;  /* 0x0000002c68007986 */ /* 0x0001e2000c101d04 */
[----:B------:R-:W-:Y:S05]  /*d8a0*/  @!P3 BRA `(.L_x_26995) ;  /* 0x00000000002cb947 */ /* 0x000fea0003800000 */
[----:B------:R-:W1:Y:S01]  /*d8b0*/  LDC.64 R102, c[0x0][0x240] ;  /* 0x00009000ff667b82 */ /* 0x000e620000000a00 */
[----:B0-----:R-:W-:-:S05]  /*d8c0*/  IMAD.U32 R104, R126, 0x10000, RZ ;  /* 0x000100007e687824 */ /* 0x001fca00078e00ff */
[----:B------:R-:W-:Y:S02]  /*d8d0*/  LOP3.LUT R105, R104, 0xff0000, RZ, 0xc0, !PT ;  /* 0x00ff000068697812 */ /* 0x000fe400078ec0ff */
[----:B------:R-:W-:-:S04]  /*d8e0*/  LOP3.LUT R104, R127, 0xffff, RZ, 0xc0, !PT ;  /* 0x0000ffff7f687812 */ /* 0x000fc800078ec0ff */
[----:B------:R-:W-:Y:S02]  /*d8f0*/  LEA R104, R104, R105, 0x18 ;  /* 0x0000006968687211 */ /* 0x000fe400078ec0ff */
[----:B------:R-:W-:-:S04]  /*d900*/  LOP3.LUT R105, R125, 0xff, RZ, 0xc0, !PT ;  /* 0x000000ff7d697812 */ /* 0x000fc800078ec0ff */
[----:B------:R-:W-:Y:S02]  /*d910*/  LEA R104, R105, R104, 0x8 ;  /* 0x0000006869687211 */ /* 0x000fe400078e40ff */
[----:B------:R-:W-:Y:S01]  /*d920*/  LOP3.LUT R105, R124, 0xff, RZ, 0xc0, !PT ;  /* 0x000000ff7c697812 */ /* 0x000fe200078ec0ff */
[----:B-1----:R-:W-:-:S04]  /*d930*/  IMAD.WIDE.U32 R102, R159, 0x4, R102 ;  /* 0x000000049f667825 */ /* 0x002fc800078e0066 */
[----:B------:R-:W-:-:S05]  /*d940*/  IMAD.IADD R105, R104, 0x1, R105 ;  /* 0x0000000168697824 */ /* 0x000fca00078e0269 */
[----:B------:R1:W-:Y:S02]  /*d950*/  STG.E desc[UR4][R102.64], R105 ;  /* 0x0000006966007986 */ /* 0x0003e4000c101904 */
.L_x_26995:
[----:B------:R-:W-:Y:S05]  /*d960*/  BSYNC B0 ;  /* 0x0000000000007941 */ /* 0x000fea0003800000 */
.L_x_26994:
[----:B-1----:R-:W-:Y:S01]  /*d970*/  FADD.FTZ R102, RZ, R68 ;  /* 0x00000044ff667221 */ /* 0x002fe20000010000 */
[----:B0-----:R-:W0:Y:S01]  /*d980*/  S2R R104, SR_TID.X ;  /* 0x0000000000687919 */ /* 0x001e220000002100 */
[----:B------:R-:W-:Y:S01]  /*d990*/  LOP3.LUT P0, RZ, R156, 0xff, RZ, 0xc0, !PT ;  /* 0x000000ff9cff7812 */ /* 0x000fe2000780c0ff */
        /* <DEDUP_REMOVED lines=121> */
.L_x_27010:
        /* <DEDUP_REMOVED lines=13> */
[----:B------:R-:W-:Y:S01]  /*e200*/  IMAD.MOV.U32 R161, RZ, RZ, RZ ;  /* 0x000000ffffa17224 */ /* 0x000fe200078e00ff */
[----:B------:R-:W-:Y:S01]  /*e210*/  @!P3 IADD3 R105, R105, R162, RZ ;  /* 0x000000a26969b210 */ /* 0x000fe20007ffe0ff */
[----:B------:R-:W-:Y:S01]  /*e220*/  BAR.SYNC.DEFER_BLOCKING 0x0 ;  /* 0x0000000000007b1d */ /* 0x000fe20000010000 */
[----:B------:R-:W-:Y:S02]  /*e230*/  @!P3 MOV R161, 0x400 ;  /* 0x0000040000a1b802 */ /* 0x000fe40000000f00 */
[----:B------:R-:W-:Y:S02]  /*e240*/  LOP3.LUT P1, RZ, R156, 0x1f, R104, 0xf8, !PT ;  /* 0x0000001f9cff7812 */ /* 0x000fe4000782f868 */
[----:B------:R-:W-:Y:S01]  /*e250*/  I2FP.F32.S32 R159, R161 ;  /* 0x000000a1009f7245 */ /* 0x000fe20000201400 */
[----:B------:R-:W-:Y:S01]  /*e260*/  BSSY B0, `(.L_x_26997) ;  /* 0x00000b5000007945 */ /* 0x000fe20003800000 */
[----:B------:R-:W0:Y:S01]  /*e270*/  SHFL.DOWN PT, R156, R161, 0x2, 0x1f ;  /* 0x08401f00a19c7f89 */ /* 0x000e2200000e0000 */
[----:B-1----:R-:W-:-:S04]  /*e280*/  @!P3 LEA R102, R103, R102, 0x18 ;  /* 0x000000666766b211 */ /* 0x002fc800078ec0ff */
[----:B------:R-:W-:Y:S02]  /*e290*/  @!P3 LEA R162, R105, R102, 0x3 ;  /* 0x0000006669a2b211 */ /* 0x000fe400078e18ff */
[----:B------:R-:W-:Y:S02]  /*e2a0*/  CS2R R102, SRZ ;  /* 0x0000000000667805 */ /* 0x000fe4000001ff00 */
[----:B0-----:R-:W-:-:S04]  /*e2b0*/  I2FP.F32.S32 R163, R156 ;  /* 0x0000009c00a37245 */ /* 0x001fc80000201400 */
[----:B------:R-:W0:Y:S04]  /*e2c0*/  @!P3 LDS.64 R102, [R162] ;  /* 0x00000000a266b984 */ /* 0x000e280000000a00 */
[----:B0-----:R-:W0:Y:S02]  /*e2d0*/  SHFL.DOWN PT, R105, R102, 0x2, 0x1f ;  /* 0x08401f0066697f89 */ /* 0x001e2400000e0000 */
[C---:B0-----:R-:W-:Y:S01]  /*e2e0*/  FADD.FTZ R104, -R105.reuse, R102 ;  /* 0x0000006669687221 */ /* 0x041fe20000010100 */
[----:B------:R-:W-:-:S03]  /*e2f0*/  FMUL.FTZ R162, R105, R163 ;  /* 0x000000a369a27220 */ /* 0x000fc60000410000 */
[----:B------:R-:W-:Y:S01]  /*e300*/  FMUL.FTZ R164, R104, R104 ;  /* 0x0000006868a47220 */ /* 0x000fe20000410000 */
[----:B------:R-:W-:-:S03]  /*e310*/  IADD3 R104, R156, R161, RZ ;  /* 0x000000a19c687210 */ /* 0x000fc60007ffe0ff */
[----:B------:R-:W-:Y:S01]  /*e320*/  FMUL.FTZ R156, R164, R159 ;  /* 0x0000009fa49c7220 */ /* 0x000fe20000410000 */
[----:B------:R-:W-:Y:S01]  /*e330*/  FFMA.FTZ R164, R159, R102, R162 ;  /* 0x000000669fa47223 */ /* 0x000fe200000100a2 */
[----:B------:R-:W-:Y:S02]  /*e340*/  SHFL.DOWN PT, R161, R104, 0x1, 0x1f ;  /* 0x08201f0068a17f89 */ /* 0x000fe400000e0000 */
[----:B------:R-:W-:Y:S02]  /*e350*/  FMUL.FTZ R156, R156, R163 ;  /* 0x000000a39c9c7220 */ /* 0x000fe40000410000 */
        /* <DEDUP_REMOVED lines=16> */
[----:B------:R-:W0:Y:S05]  /*e460*/  SHFL.DOWN PT, R161, R156, 0x1, 0x1f ;  /* 0x08201f009ca17f89 */ /* 0x000e2a00000e0000 */
[----:B------:R-:W1:Y:S02]  /*e470*/  MUFU.RCP R102, R102 ;  /* 0x0000006600667308 */ /* 0x000e640000001000 */
[----:B-1----:R-:W-:Y:S01]  /*e480*/  FMUL.FTZ R159, R102, R163 ;  /* 0x000000a3669f7220 */ /* 0x002fe20000410000 */
[----:B0-----:R-:W-:-:S04]  /*e490*/  FADD.FTZ R161, R156, R161 ;  /* 0x000000a19ca17221 */ /* 0x001fc80000010000 */
[----:B------:R-:W-:Y:S01]  /*e4a0*/  FFMA.FTZ R161, R102, R103, R161 ;  /* 0x0000006766a17223 */ /* 0x000fe200000100a1 */
[----:B------:R-:W0:Y:S01]  /*e4b0*/  SHFL.IDX PT, R159, R159, RZ, 0x1f ;  /* 0x00001fff9f9f7589 */ /* 0x000e2200000e0000 */
[----:B------:R-:W1:Y:S03]  /*e4c0*/  LDC R103, c[0x0][0x2d8] ;  /* 0x0000b600ff677b82 */ /* 0x000e660000000800 */
[----:B------:R-:W1:Y:S01]  /*e4d0*/  SHFL.IDX PT, R162, R161, RZ, 0x1f ;  /* 0x00001fffa1a27589 */ /* 0x000e6200000e0000 */
[----:B0-----:R-:W-:Y:S01]  /*e4e0*/  FMUL.FTZ R104, R159, R159 ;  /* 0x0000009f9f687220 */ /* 0x001fe20000410000 */
[----:B-1----:R-:W-:-:S04]  /*e4f0*/  FFMA.FTZ R103, R162, UR12, R103 ;  /* 0x0000000ca2677c23 */ /* 0x002fc80008010067 */
[----:B------:R-:W-:-:S05]  /*e500*/  FSEL R104, R104, RZ, P2 ;  /* 0x000000ff68687208 */ /* 0x000fca0001000000 */
[----:B------:R-:W-:Y:S02]  /*e510*/  FADD.FTZ R156, R103, R104 ;  /* 0x00000068679c7221 */ /* 0x000fe40000010000 */
[----:B------:R-:W0:Y:S04]  /*e520*/  @!P1 LDC.64 R102, c[0x0][0x250] ;  /* 0x00009400ff669b82 */ /* 0x000e280000000a00 */
[----:B------:R-:W1:Y:S04]  /*e530*/  MUFU.RSQ R156, R156 ;  /* 0x0000009c009c7308 */ /* 0x000e680000001400 */
[----:B------:R-:W2:Y:S01]  /*e540*/  @!P1 LDC.64 R104, c[0x0][0x258] ;  /* 0x00009600ff689b82 */ /* 0x000ea20000000a00 */
[----:B0-----:R-:W-:-:S04]  /*e550*/  @!P1 LEA R102, P3, R155, R102, 0x2 ;  /* 0x000000669b669211 */ /* 0x001fc800078610ff */
[C---:B------:R-:W-:Y:S02]  /*e560*/  @!P1 LEA.HI.X R103, R155.reuse, R103, R160, 0x2, P3 ;  /* 0x000000679b679211 */ /* 0x040fe400018f14a0 */
[----:B--2---:R-:W-:-:S03]  /*e570*/  @!P1 LEA R104, P4, R155, R104, 0x2 ;  /* 0x000000689b689211 */ /* 0x004fc600078810ff */
[----:B------:R0:W-:Y:S01]  /*e580*/  @!P1 STG.E desc[UR4][R102.64], R159 ;  /* 0x0000009f66009986 */ /* 0x0001e2000c101904 */
[----:B------:R-:W-:-:S05]  /*e590*/  @!P1 LEA.HI.X R105, R155, R105, R160, 0x2, P4 ;  /* 0x000000699b699211 */ /* 0x000fca00020f14a0 */
[----:B-1----:R0:W-:Y:S01]  /*e5a0*/  @!P1 STG.E desc[UR4][R104.64], R156 ;  /* 0x0000009c68009986 */ /* 0x0021e2000c101904 */
[----:B------:R-:W-:-:S13]  /*e5b0*/  ISETP.GE.AND P1, PT, R157, 0x1, PT ;  /* 0x000000019d00780c */ /* 0x000fda0003f26270 */
[----:B0-----:R-:W-:Y:S05]  /*e5c0*/  @!P1 BRA `(.L_x_26998) ;  /* 0x0000000400f89947 */ /* 0x001fea0003800000 */
        /* <DEDUP_REMOVED lines=12> */
[----:B------:R-:W-:Y:S01]  /*e690*/  FADD.FTZ R157, -R104, R68 ;  /* 0x00000044689d7221 */ /* 0x000fe20000010100 */
[C---:B------:R-:W-:Y:S01]  /*e6a0*/  FMUL.FTZ R159, R156.reuse, R159 ;  /* 0x0000009f9c9f7220 */ /* 0x040fe20000410000 */
[C---:B------:R-:W-:Y:S01]  /*e6b0*/  FMUL.FTZ R70, R156.reuse, R71 ;  /* 0x000000479c467220 */ /* 0x040fe20000410000 */
[----:B------:R-:W-:Y:S01]  /*e6c0*/  LEA.HI.SX32 R105, R105, R154, 0x1e ;  /* 0x0000009a69697211 */ /* 0x000fe200078ff2ff */
[----:B------:R-:W-:Y:S01]  /*e6d0*/  FMUL.FTZ R68, R156, R157 ;  /* 0x0000009d9c447220 */ /* 0x000fe20000410000 */
[----:B------:R-:W-:Y:S01]  /*e6e0*/  FADD.FTZ R157, -R104, R66 ;  /* 0x00000042689d7221 */ /* 0x000fe20000010100 */
[C---:B------:R-:W-:Y:S01]  /*e6f0*/  FMUL.FTZ R69, R156.reuse, R69 ;  /* 0x000000459c457220 */ /* 0x040fe20000410000 */
        /* <DEDUP_REMOVED lines=10> */
[----:B------:R-:W-:Y:S01]  /*e7a0*/  FFMA.FTZ R67, R101, R161, R86 ;  /* 0x000000a165437223 */ /* 0x000fe20000010056 */
[----:B------:R-:W-:Y:S01]  /*e7b0*/  FFMA.FTZ R66, R13, R66, R28 ;  /* 0x000000420d427223 */ /* 0x000fe2000001001c */
[----:B------:R-:W-:Y:S01]  /*e7c0*/  FFMA.FTZ R65, R106, R65, R85 ;  /* 0x000000416a417223 */ /* 0x000fe20000010055 */
[----:B------:R-:W-:Y:S01]  /*e7d0*/  FFMA.FTZ R64, R14, R64, R31 ;  /* 0x000000400e407223 */ /* 0x000fe2000001001f */
[----:B------:R-:W-:Y:S01]  /*e7e0*/  IMAD.WIDE.U32 R162, R163, 0x10, R102 ;  /* 0x00000010a3a27825 */ /* 0x000fe200078e0066 */
[----:B------:R0:W-:Y:S03]  /*e7f0*/  STG.E.128 desc[UR4][R158.64], R68 ;  /* 0x000000449e007986 */ /* 0x0001e6000c101d04 */
[C---:B------:R-:W-:Y:S01]  /*e800*/  FADD.FTZ R63, -R104.reuse, R63 ;  /* 0x0000003f683f7221 */ /* 0x040fe20000010100 */
[C---:B------:R-:W-:Y:S01]  /*e810*/  FADD.FTZ R61, -R104.reuse, R61 ;  /* 0x0000003d683d7221 */ /* 0x040fe20000010100 */
[C---:B------:R-:W-:Y:S01]  /*e820*/  FADD.FTZ R161, -R104.reuse, R40 ;  /* 0x0000002868a17221 */ /* 0x040fe20000010100 */
[----:B------:R1:W-:Y:S01]  /*e830*/  STG.E.128 desc[UR4][R162.64], R64 ;  /* 0x00000040a2007986 */ /* 0x0003e2000c101d04 */
[C---:B------:R-:W-:Y:S01]  /*e840*/  FADD.FTZ R43, -R104.reuse, R43 ;  /* 0x0000002b682b7221 */ /* 0x040fe20000010100 */
[C---:B------:R-:W-:Y:S01]  /*e850*/  FADD.FTZ R55, -R104.reuse, R55 ;  /* 0x0000003768377221 */ /* 0x040fe20000010100 */
[C---:B------:R-:W-:Y:S01]  /*e860*/  FADD.FTZ R40, -R104.reuse, R49 ;  /* 0x0000003168287221 */ /* 0x040fe20000010100 */
        /* <DEDUP_REMOVED lines=12> */
[----:B------:R-:W-:Y:S01]  /*e930*/  FADD.FTZ R159, -R104, R58 ;  /* 0x0000003a689f7221 */ /* 0x000fe20000010100 */
[----:B------:R-:W-:Y:S01]  /*e940*/  FMUL.FTZ R61, R156, R61 ;  /* 0x0000003d9c3d7220 */ /* 0x000fe20000410000 */
[C---:B-1----:R-:W-:Y:S01]  /*e950*/  FADD.FTZ R65, -R104.reuse, R42 ;  /* 0x0000002a68417221 */ /* 0x042fe20000010100 */
[C---:B------:R-:W-:Y:S01]  /*e960*/  FADD.FTZ R42, -R104.reuse, R51 ;  /* 0x00000033682a7221 */ /* 0x040fe20000010100 */
[C---:B------:R-:W-:Y:S01]  /*e970*/  FADD.FTZ R67, -R104.reuse, R52 ;  /* 0x0000003468437221 */ /* 0x040fe20000010100 */
[C---:B------:R-:W-:Y:S01]  /*e980*/  FADD.FTZ R163, -R104.reuse, R54 ;  /* 0x0000003668a37221 */ /* 0x040fe20000010100 */
[----:B------:R-:W-:Y:S01]  /*e990*/  FADD.FTZ R51, -R104, R46 ;  /* 0x0000002e68337221 */ /* 0x000fe20000010100 */
[C---:B------:R-:W-:Y:S01]  /*e9a0*/  FMUL.FTZ R71, R156.reuse, R71 ;  /* 0x000000479c477220 */ /* 0x040fe20000410000 */
[----:B------:R-:W-:Y:S01]  /*e9b0*/  FMUL.FTZ R44, R156, R161 ;  /* 0x000000a19c2c7220 */ /* 0x000fe20000410000 */
[----:B------:R-:W-:Y:S01]  /*e9c0*/  FADD.FTZ R47, -R104, R47 ;  /* 0x0000002f682f7221 */ /* 0x000fe20000010100 */
[C---:B------:R-:W-:Y:S01]  /*e9d0*/  FMUL.FTZ R69, R156.reuse, R69 ;  /* 0x000000459c457220 */ /* 0x040fe20000410000 */
[----:B------:R-:W-:Y:S01]  /*e9e0*/  FMUL.FTZ R46, R156, R65 ;  /* 0x000000419c2e7220 */ /* 0x000fe20000410000 */
[----:B------:R-:W-:-:S02]  /*e9f0*/  VIADD R161, R105, 0x100 ;  /* 0x0000010069a17836 */ /* 0x000fc40000000000 */
        /* <DEDUP_REMOVED lines=21> */
[----:B------:R-:W-:-:S04]  /*eb50*/  IMAD.WIDE.U32 R160, R161, 0x10, R102 ;  /* 0x00000010a1a07825 */ /* 0x000fc800078e0066 */
[----:B------:R-:W-:Y:S01]  /*eb60*/  FMUL.FTZ R156, R156, R47 ;  /* 0x0000002f9c9c7220 */ /* 0x000fe20000410000 */
[----:B------:R-:W-:Y:S01]  /*eb70*/  IADD3 R45, R105, 0x180, RZ ;  /* 0x00000180692d7810 */ /* 0x000fe20007ffe0ff */
[----:B------:R-:W-:Y:S01]  /*eb80*/  FFMA.FTZ R46, R7, R46, R22 ;  /* 0x0000002e072e7223 */ /* 0x000fe20000010016 */
[C---:B------:R-:W-:Y:S01]  /*eb90*/  IADD3 R71, R105.reuse, 0x200, RZ ;  /* 0x0000020069477810 */ /* 0x040fe20007ffe0ff */
[C---:B------:R-:W-:Y:S01]  /*eba0*/  VIADD R69, R105.reuse, 0x280 ;  /* 0x0000028069457836 */ /* 0x040fe20000000000 */
[C---:B------:R-:W-:Y:S01]  /*ebb0*/  IADD3 R61, R105.reuse, 0x300, RZ ;  /* 0x00000300693d7810 */ /* 0x040fe20007ffe0ff */
[----:B------:R0:W-:Y:S01]  /*ebc0*/  STG.E.128 desc[UR4][R160.64], R40 ;  /* 0x00000028a0007986 */ /* 0x0001e2000c101d04 */
        /* <DEDUP_REMOVED lines=24> */
[----:B------:R-:W-:Y:S02]  /*ed50*/  FFMA.FTZ R56, R2, R56, R19 ;  /* 0x0000003802387223 */ /* 0x000fe40000010013 */
[----:B------:R0:W-:Y:S04]  /*ed60*/  STG.E.128 desc[UR4][R104.64], R40 ;  /* 0x0000002868007986 */ /* 0x0001e8000c101d04 */
[----:B------:R0:W-:Y:S04]  /*ed70*/  STG.E.128 desc[UR4][R70.64], R44 ;  /* 0x0000002c46007986 */ /* 0x0001e8000c101d04 */
[----:B------:R0:W-:Y:S04]  /*ed80*/  STG.E.128 desc[UR4][R68.64], R48 ;  /* 0x0000003044007986 */ /* 0x0001e8000c101d04 */
[----:B------:R0:W-:Y:S04]  /*ed90*/  STG.E.128 desc[UR4][R60.64], R52 ;  /* 0x000000343c007986 */ /* 0x0001e8000c101d04 */
[----:B------:R0:W-:Y:S02]  /*eda0*/  STG.E.128 desc[UR4][R102.64], R56 ;  /* 0x0000003866007986 */ /* 0x0001e4000c101d04 */
.L_x_26998:
[----:B------:R-:W-:Y:S05]  /*edb0*/  BSYNC B0 ;  /* 0x0000000000007941 */ /* 0x000fea0003800000 */
.L_x_26997:
[----:B------:R-:W-:Y:S01]  /*edc0*/  VIADD R155, R155, UR14 ;  /* 0x0000000e9b9b7c36 */ /* 0x000fe20008000000 */
[----:B------:R-:W-:-:S04]  /*edd0*/  SEL R156, RZ, 0x1, P0 ;  /* 0x00000001ff9c7807 */ /* 0x000fc80000000000 */
[----:B------:R-:W-:-:S13]  /*ede0*/  ISETP.GE.AND P1, PT, R155, UR15, PT ;  /* 0x0000000f9b007c0c */ /* 0x000fda000bf26270 */
[----:B------:R-:W-:Y:S05]  /*edf0*/  @!P1 BRA `(.L_x_26999) ;  /* 0xffffff2400049947 */ /* 0x000fea000383ffff */
[----:B------:R-:W-:Y:S05]  /*ee00*/  EXIT ;  /* 0x000000000000794d */ /* 0x000fea0003800000 */
.L_x_26996:
[----:B------:R-:W-:Y:S01]  /*ee10*/  HFMA2.MMA R161, -RZ, RZ, 0, 5.9604644775390625e-08 ;  /* 0x00000001ffa17435 */ /* 0x000fe200000001ff */
[----:B------:R-:W-:Y:S01]  /*ee20*/  MOV R162, 0x1f ;  /* 0x0000001f00a27802 */ /* 0x000fe20000000f00 */
[----:B------:R-:W-:-:S09]  /*ee30*/  IMAD.MOV.U32 R159, RZ, RZ, -0x1 ;  /* 0xffffffffff9f7424 */ /* 0x000fd200078e00ff */
[----:B-----5:R-:W-:Y:S05]  /*ee40*/  WARPSYNC.COLLECTIVE R159, `(.L_x_27000) ;  /* 0x000000009f087348 */ /* 0x020fea0003c00000 */
[----:B------:R0:W1:Y:S02]  /*ee50*/  SHFL.BFLY P3, R103, R163, R161, R162 ;  /* 0x0c0000a1a3677389 */ /* 0x00006400000600a2 */
[----:B01---5:R-:W-:Y:S01]  /*ee60*/  ENDCOLLECTIVE ;  /* 0x000000000000791b */ /* 0x023fe20003800000 */
.L_x_27000:
[----:B------:R-:W-:Y:S01]  /*ee70*/  HFMA2.MMA R161, -RZ, RZ, 0, 1.1920928955078125e-07 ;  /* 0x00000002ffa17435 */ /* 0x000fe200000001ff */
[----:B------:R-:W-:-:S05]  /*ee80*/  FADD.FTZ R164, R163, R103 ;  /* 0x00000067a3a47221 */ /* 0x000fca0000010000 */
[----:B------:R-:W-:-:S07]  /*ee90*/  MOV R163, R164 ;  /* 0x000000a400a37202 */ /* 0x000fce0000000f00 */
[----:B------:R-:W-:Y:S05]  /*eea0*/  WARPSYNC.COLLECTIVE R159, `(.L_x_27001) ;  /* 0x000000009f087348 */ /* 0x000fea0003c00000 */
[----:B------:R0:W1:Y:S02]  /*eeb0*/  SHFL.BFLY P3, R103, R163, R161, R162 ;  /* 0x0c0000a1a3677389 */ /* 0x00006400000600a2 */
[----:B01----:R-:W-:Y:S01]  /*eec0*/  ENDCOLLECTIVE ;  /* 0x000000000000791b */ /* 0x003fe20003800000 */
.L_x_27001:
[----:B------:R-:W-:Y:S01]  /*eed0*/  MOV R161, 0x4 ;  /* 0x0000000400a17802 */ /* 0x000fe20000000f00 */
[----:B------:R-:W-:-:S04]  /*eee0*/  FADD.FTZ R165, R164, R103 ;  /* 0x00000067a4a57221 */ /* 0x000fc80000010000 */
[----:B------:R-:W-:-:S07]  /*eef0*/  IMAD.MOV.U32 R163, RZ, RZ, R165 ;  /* 0x000000ffffa37224 */ /* 0x000fce00078e00a5 */
[----:B------:R-:W-:Y:S05]  /*ef00*/  WARPSYNC.COLLECTIVE R159, `(.L_x_27002) ;  /* 0x000000009f087348 */ /* 0x000fea0003c00000 */
[----:B------:R0:W1:Y:S02]  /*ef10*/  SHFL.BFLY P3, R103, R163, R161, R162 ;  /* 0x0c0000a1a3677389 */ /* 0x00006400000600a2 */
[----:B01----:R-:W-:Y:S01]  /*ef20*/  ENDCOLLECTIVE ;  /* 0x000000000000791b */ /* 0x003fe20003800000 */
.L_x_27002:
[----:B------:R-:W-:Y:S02]  /*ef30*/  IMAD.MOV.U32 R161, RZ, RZ, 0x8 ;  /* 0x00000008ffa17424 */ /* 0x000fe400078e00ff */
[----:B------:R-:W-:-:S05]  /*ef40*/  FADD.FTZ R165, R165, R103 ;  /* 0x00000067a5a57221 */ /* 0x000fca0000010000 */
[----:B------:R-:W-:-:S07]  /*ef50*/  MOV R163, R165 ;  /* 0x000000a500a37202 */ /* 0x000fce0000000f00 */
[----:B------:R-:W-:Y:S05]  /*ef60*/  WARPSYNC.COLLECTIVE R159, `(.L_x_27003) ;  /* 0x000000009f087348 */ /* 0x000fea0003c00000 */
[----:B------:R0:W1:Y:S02]  /*ef70*/  SHFL.BFLY P3, R103, R163, R161, R162 ;  /* 0x0c0000a1a3677389 */ /* 0x00006400000600a2 */
[----:B01----:R-:W-:Y:S01]  /*ef80*/  ENDCOLLECTIVE ;  /* 0x000000000000791b */ /* 0x003fe20003800000 */
.L_x_27003:
[----:B------:R-:W-:Y:S01]  /*ef90*/  HFMA2.MMA R161, -RZ, RZ, 0, 9.5367431640625e-07 ;  /* 0x00000010ffa17435 */ /* 0x000fe200000001ff */
[----:B------:R-:W-:-:S05]  /*efa0*/  FADD.FTZ R102, R165, R103 ;  /* 0x00000067a5667221 */ /* 0x000fca0000010000 */
[----:B------:R-:W-:-:S07]  /*efb0*/  MOV R163, R102 ;  /* 0x0000006600a37202 */ /* 0x000fce0000000f00 */
[----:B------:R-:W-:Y:S05]  /*efc0*/  WARPSYNC.COLLECTIVE R159, `(.L_x_27004) ;  /* 0x000000009f087348 */ /* 0x000fea0003c00000 */
[----:B------:R0:W1:Y:S02]  /*efd0*/  SHFL.BFLY P3, R103, R163, R161, R162 ;  /* 0x0c0000a1a3677389 */ /* 0x00006400000600a2 */
[----:B01----:R-:W-:Y:S01]  /*efe0*/  ENDCOLLECTIVE ;  /* 0x000000000000791b */ /* 0x003fe20003800000 */
.L_x_27004:
        /* <DEDUP_REMOVED lines=71> */
.L_x_27005:
[----:B------:R-:W-:Y:S02]  /*f460*/  IMAD.MOV.U32 R161, RZ, RZ, 0x2 ;  /* 0x00000002ffa17424 */ /* 0x000fe400078e00ff */
[----:B------:R-:W-:-:S05]  /*f470*/  FADD.FTZ R164, R163, R103 ;  /* 0x00000067a3a47221 */ /* 0x000fca0000010000 */
[----:B------:R-:W-:-:S07]  /*f480*/  MOV R163, R164 ;  /* 0x000000a400a37202 */ /* 0x000fce0000000f00 */
[----:B------:R-:W-:Y:S05]  /*f490*/  WARPSYNC.COLLECTIVE R159, `(.L_x_27006) ;  /* 0x000000009f087348 */ /* 0x000fea0003c00000 */
[----:B------:R0:W1:Y:S02]  /*f4a0*/  SHFL.BFLY P3, R103, R163, R161, R162 ;  /* 0x0c0000a1a3677389 */ /* 0x00006400000600a2 */
[----:B01----:R-:W-:Y:S01]  /*f4b0*/  ENDCOLLECTIVE ;  /* 0x000000000000791b */ /* 0x003fe20003800000 */
.L_x_27006:
[----:B------:R-:W-:Y:S01]  /*f4c0*/  HFMA2.MMA R161, -RZ, RZ, 0, 2.384185791015625e-07 ;  /* 0x00000004ffa17435 */ /* 0x000fe200000001ff */
[----:B------:R-:W-:-:S05]  /*f4d0*/  FADD.FTZ R165, R164, R103 ;  /* 0x00000067a4a57221 */ /* 0x000fca0000010000 */
[----:B------:R-:W-:-:S07]  /*f4e0*/  MOV R163, R165 ;  /* 0x000000a500a37202 */ /* 0x000fce0000000f00 */
[----:B------:R-:W-:Y:S05]  /*f4f0*/  WARPSYNC.COLLECTIVE R159, `(.L_x_27007) ;  /* 0x000000009f087348 */ /* 0x000fea0003c00000 */
[----:B------:R0:W1:Y:S02]  /*f500*/  SHFL.BFLY P3, R103, R163, R161, R162 ;  /* 0x0c0000a1a3677389 */ /* 0x00006400000600a2 */
[----:B01----:R-:W-:Y:S01]  /*f510*/  ENDCOLLECTIVE ;  /* 0x000000000000791b */ /* 0x003fe20003800000 */
.L_x_27007:
[----:B------:R-:W-:Y:S01]  /*f520*/  MOV R161, 0x8 ;  /* 0x0000000800a17802 */ /* 0x000fe20000000f00 */
[----:B------:R-:W-:-:S04]  /*f530*/  FADD.FTZ R165, R165, R103 ;  /* 0x00000067a5a57221 */ /* 0x000fc80000010000 */
[----:B------:R-:W-:-:S07]  /*f540*/  IMAD.MOV.U32 R163, RZ, RZ, R165 ;  /* 0x000000ffffa37224 */ /* 0x000fce00078e00a5 */
[----:B------:R-:W-:Y:S05]  /*f550*/  WARPSYNC.COLLECTIVE R159, `(.L_x_27008) ;  /* 0x000000009f087348 */ /* 0x000fea0003c00000 */
[----:B------:R0:W1:Y:S02]  /*f560*/  SHFL.BFLY P3, R103, R163, R161, R162 ;  /* 0x0c0000a1a3677389 */ /* 0x00006400000600a2 */
[----:B01----:R-:W-:Y:S01]  /*f570*/  ENDCOLLECTIVE ;  /* 0x000000000000791b */ /* 0x003fe20003800000 */
.L_x_27008:
[----:B------:R-:W-:Y:S01]  /*f580*/  HFMA2.MMA R161, -RZ, RZ, 0, 9.5367431640625e-07 ;  /* 0x00000010ffa17435 */ /* 0x000fe200000001ff */
[----:B------:R-:W-:-:S10]  /*f590*/  FADD.FTZ R163, R165, R103 ;  /* 0x00000067a5a37221 */ /* 0x000fd40000010000 */
[----:B------:R-:W-:Y:S05]  /*f5a0*/  WARPSYNC.COLLECTIVE R159, `(.L_x_27009) ;  /* 0x000000009f087348 */ /* 0x000fea0003c00000 */
[----:B------:R0:W1:Y:S02]  /*f5b0*/  SHFL.BFLY P3, R103, R163, R161, R162 ;  /* 0x0c0000a1a3677389 */ /* 0x00006400000600a2 */
[----:B01----:R-:W-:Y:S01]  /*f5c0*/  ENDCOLLECTIVE ;  /* 0x000000000000791b */ /* 0x003fe20003800000 */
.L_x_27009:
[----:B------:R-:W-:Y:S05]  /*f5d0*/  BRA `(.L_x_27010) ;  /* 0xffffffe800d47947 */ /* 0x000fea000383ffff */
.L_x_27011:
        /* <DEDUP_REMOVED lines=10> */
.L_x_30327:


//--------------------- .text._ZN10layer_norm13ln_fwd_kernelINS_13Kernel_traitsIfffffjLj4096ELj1ELj1ELj4ELj16ENS_18Kernel_traits_baseILj4096EfffffjLj128EEEEELb0ELb0ELb0ELb0EEEvNS_9FwdParamsE --------------------------
	.section	.text._ZN10layer_norm13ln_fwd_kernelINS_13Kernel_traitsIfffffjLj4096ELj1ELj1ELj4ELj16ENS_18Kernel_traits_baseILj4096EfffffjLj128EEEEELb0ELb0ELb0ELb0EEEvNS_9FwdParamsE,"ax",@progbits
	.align	128
        .global         _ZN10layer_norm13ln_fwd_kernelINS_13Kernel_traitsIfffffjLj4096ELj1ELj1ELj4ELj16ENS_18Kernel_traits_baseILj4096EfffffjLj128EEEEELb0ELb0ELb0ELb0EEEvNS_9FwdParamsE
        .type           _ZN10layer_norm13ln_fwd_kernelINS_13Kernel_traitsIfffffjLj4096ELj1ELj1ELj4ELj16ENS_18Kernel_traits_baseILj4096EfffffjLj128EEEEELb0ELb0ELb0ELb0EEEvNS_9FwdParamsE,@function
        .size           _ZN10layer_norm13ln_fwd_kernelINS_13Kernel_traitsIfffffjLj4096ELj1ELj1ELj4ELj16ENS_18Kernel_traits_baseILj4096EfffffjLj128EEEEELb0ELb0ELb0ELb0EEEvNS_9FwdParamsE,(.L_x_30328 - _ZN10layer_norm13ln_fwd_kernelINS_13Kernel_traitsIfffffjLj4096ELj1ELj1ELj4ELj16ENS_18Kernel_traits_baseILj4096EfffffjLj128EEEEELb0ELb0ELb0ELb0EEEvNS_9FwdParamsE)
        .other          _ZN10layer_norm13ln_fwd_kernelINS_13Kernel_traitsIfffffjLj4096ELj1ELj1ELj4ELj16ENS_18Kernel_traits_baseILj4096EfffffjLj128EEEEELb0ELb0ELb0ELb0EEEvNS_9FwdParamsE,@"STO_CUDA_ENTRY STV_DEFAULT"
_ZN10layer_norm13ln_fwd_kernelINS_13Kernel_traitsIfffffjLj4096ELj1ELj1ELj4ELj16ENS_18Kernel_traits_baseILj4096EfffffjLj128EEEEELb0ELb0ELb0ELb0EEEvNS_9FwdParamsE:
.text._ZN10layer_norm13ln_fwd_kernelINS_13Kernel_traitsIfffffjLj4096ELj1ELj1ELj4ELj16ENS_18Kernel_traits_baseILj4096EfffffjLj128EEEEELb0ELb0ELb0ELb0EEEvNS_9FwdParamsE:
        /* <DEDUP_REMOVED lines=20> */
[----:B------:R-:W0:Y:S01]  /*0140*/  LDC.64 R16, c[0x0][0x260] ;  /* 0x00009800ff107b82 */ /* 0x000e220000000a00 */
[----:B------:R-:W-:Y:S01]  /*0150*/  ULDC.64 UR6, c[0x0][0x2c8] ;  /* 0x0000b20000067ab9 */ /* 0x000fe20000000a00 */
[----:B------:R-:W-:Y:S02]  /*0160*/  CS2R R14, SRZ ;  /* 0x00000000000e7805 */ /* 0x000fe4000001ff00 */
[----:B------:R-:W-:Y:S02]  /*0170*/  ISETP.NE.U32.AND P0, PT, RZ, UR6, PT ;  /* 0x00000006ff007c0c */ /* 0x000fe4000bf05070 */
[----:B------:R-:W-:Y:S02]  /*0180*/  CS2R R12, SRZ ;  /* 0x00000000000c7805 */ /* 0x000fe4000001ff00 */
[----:B------:R-:W-:-:S13]  /*0190*/  ISETP.NE.AND.EX P0, PT, RZ, UR7, PT, P0 ;  /* 0x00000007ff007c0c */ /* 0x000fda000bf05300 */
[C---:B------:R-:W-:Y:S01]  /*01a0*/  @P0 LEA R4, P1, R9.reuse, UR6, 0x4 ;  /* 0x0000000609040c11 */ /* 0x040fe2000f8220ff */
[----:B0-----:R-:W-:-:S03]  /*01b0*/  IMAD.WIDE.U32 R16, R9, 0x10, R16 ;  /* 0x0000001009107825 */ /* 0x001fc600078e0010 */
[----:B------:R-:W-:-:S03]  /*01c0*/  @P0 LEA.HI.X R5, R9, UR7, RZ, 0x4, P1 ;  /* 0x0000000709050c11 */ /* 0x000fc600088f24ff */
[----:B------:R-:W5:Y:S04]  /*01d0*/  LDG.E.128 R16, desc[UR4][R16.64] ;  /* 0x0000000410107981 */ /* 0x000f68000c1e1d00 */
[----:B------:R0:W5:Y:S01]  /*01e0*/  @P0 LDG.E.128 R12, desc[UR4][R4.64] ;  /* 0x00000004040c0981 */ /* 0x000162000c1e1d00 */
[----:B------:R-:W-:-:S07]  /*01f0*/  LOP3.LUT R9, R9, 0x80, RZ, 0xfc, !PT ;  /* 0x0000008009097812 */ /* 0x000fce00078efcff */
.L_x_27013:
[----:B------:R-:W-:Y:S05]  /*0200*/  BSYNC B0 ;  /* 0x0000000000007941 */ /* 0x000fea0003800000 */
.L_x_27012:
[----:B------:R-:W-:Y:S04]  /*0210*/  BSSY B0, `(.L_x_27014) ;  /* 0x000000e000007945 */ /* 0x000fe80003800000 */
[----:B------:R-:W-:Y:S05]  /*0220*/  @!P6 BRA `(.L_x_27015) ;  /* 0x000000000030e947 */ /* 0x000fea0003800000 */
[----:B------:R-:W1:Y:S01]  /*0230*/  LDC.64 R6, c[0x0][0x260] ;  /* 0x00009800ff067b82 */ /* 0x000e620000000a00 */
[----:B------:R-:W-:Y:S01]  /*0240*/  ULDC.64 UR6, c[0x0][0x2c8] ;  /* 0x0000b20000067ab9 */ /* 0x000fe20000000a00 */
[----:B------:R-:W-:Y:S02]  /*0250*/  CS2R R22, SRZ ;  /* 0x0000000000167805 */ /* 0x000fe4000001ff00 */
[----:B------:R-:W-:Y:S02]  /*0260*/  ISETP.NE.U32.AND P0, PT, RZ, UR6, PT ;  /* 0x00000006ff007c0c */ /* 0x000fe4000bf05070 */
[----:B------:R-:W-:Y:S02]  /*0270*/  CS2R R20, SRZ ;  /* 0x0000000000147805 */ /* 0x000fe4000001ff00 */
[----:B------:R-:W-:-:S13]  /*0280*/  ISETP.NE.AND.EX P0, PT, RZ, UR7, PT, P0 ;  /* 0x00000007ff007c0c */ /* 0x000fda000bf05300 */
[----:B0-----:R-:W-:-:S04]  /*0290*/  @P0 LEA R4, P1, R9, UR6, 0x4 ;  /* 0x0000000609040c11 */ /* 0x001fc8000f8220ff */
[C---:B------:R-:W-:Y:S01]  /*02a0*/  @P0 LEA.HI.X R5, R9.reuse, UR7, RZ, 0x4, P1 ;  /* 0x0000000709050c11 */ /* 0x040fe200088f24ff */
[----:B-1----:R-:W-:-:S04]  /*02b0*/  IMAD.WIDE.U32 R6, R9, 0x10, R6 ;  /* 0x0000001009067825 */ /* 0x002fc800078e0006 */
[----:B------:R1:W5:Y:S04]  /*02c0*/  @P0 LDG.E.128 R20, desc[UR4][R4.64] ;  /* 0x0000000404140981 */ /* 0x000368000c1e1d00 */
[----:B------:R1:W5:Y:S01]  /*02d0*/  LDG.E.128 R24, desc[UR4][R6.64] ;  /* 0x0000000406187981 */ /* 0x000362000c1e1d00 */
[----:B------:R-:W-:-:S07]  /*02e0*/  IADD3 R9, R9, 0x80, RZ ;  /* 0x0000008009097810 */ /* 0x000fce0007ffe0ff */
.L_x_27015:
[----:B------:R-:W-:Y:S05]  /*02f0*/  BSYNC B0 ;  /* 0x0000000000007941 */ /* 0x000fea0003800000 */
.L_x_27014:
[----:B------:R-:W-:Y:S04]  /*0300*/  BSSY B0, `(.L_x_27016) ;  /* 0x000000e000007945 */ /* 0x000fe80003800000 */
[----:B------:R-:W-:Y:S05]  /*0310*/  @!P5 BRA `(.L_x_27017) ;  /* 0x000000000030d947 */ /* 0x000fea0003800000 */
[----:B-1----:R-:W1:Y:S01]  /*0320*/  LDC.64 R6, c[0x0][0x260] ;  /* 0x00009800ff067b82 */ /* 0x002e620000000a00 */
        /* <DEDUP_REMOVED lines=11> */
.L_x_27017:
[----:B------:R-:W-:Y:S05]  /*03e0*/  BSYNC B0 ;  /* 0x0000000000007941 */ /* 0x000fea0003800000 */
.L_x_27016:
[----:B------:R-:W-:Y:S04]  /*03f0*/  BSSY B0, `(.L_x_27018) ;  /* 0x000000e000007945 */ /* 0x000fe80003800000 */
[----:B------:R-:W-:Y:S05]  /*0400*/  @!P4 BRA `(.L_x_27019) ;  /* 0x000000000030c947 */ /* 0x000fea0003800000 */
[----:B-12---:R-:W1:Y:S01]  /*0410*/  LDC.64 R6, c[0x0][0x260] ;  /* 0x00009800ff067b82 */ /* 0x006e620000000a00 */
        /* <DEDUP_REMOVED lines=11> */
.L_x_27019:
[----:B------:R-:W-:Y:S05]  /*04d0*/  BSYNC B0 ;  /* 0x0000000000007941 */ /* 0x000fea0003800000 */
.L_x_27018:
[----:B------:R-:W-:Y:S04]  /*04e0*/  BSSY B0, `(.L_x_27020) ;  /* 0x000000e000007945 */ /* 0x000fe80003800000 */
[----:B------:R-:W-:Y:S05]  /*04f0*/  @!P3 BRA `(.L_x_27021) ;  /* 0x000000000030b947 */ /* 0x000fea0003800000 */
[----:B-123--:R-:W1:Y:S01]  /*0500*/  LDC.64 R6, c[0x0][0x260] ;  /* 0x00009800ff067b82 */ /* 0x00ee620000000a00 */
        /* <DEDUP_REMOVED lines=11> */
.L_x_27021:
[----:B------:R-:W-:Y:S05]  /*05c0*/  BSYNC B0 ;  /* 0x0000000000007941 */ /* 0x000fea0003800000 */
.L_x_27020:
[----:B------:R-:W-:Y:S01]  /*05d0*/  ISETP.GE.U32.AND P0, PT, R2, 0x300, PT ;  /* 0x000003000200780c */ /* 0x000fe20003f06070 */
[----:B------:R-:W-:Y:S03]  /*05e0*/  BSSY B0, `(.L_x_27022) ;  /* 0x000000f000007945 */ /* 0x000fe60003800000 */
[----:B01234-:R-:W-:-:S09]  /*05f0*/  P2R R4, PR, RZ, 0x1 ;  /* 0x00000001ff047803 */ /* 0x01ffd20000000000 */
[----:B------:R-:W-:Y:S05]  /*0600*/  @!P0 BRA `(.L_x_27023) ;  /* 0x0000000000308947 */ /* 0x000fea0003800000 */
[----:B------:R-:W0:Y:S01]  /*0610*/  LDC.64 R6, c[0x0][0x260] ;  /* 0x00009800ff067b82 */ /* 0x000e220000000a00 */
[----:B------:R-:W-:Y:S01]  /*0620*/  ULDC.64 UR6, c[0x0][0x2c8] ;  /* 0x0000b20000067ab9 */ /* 0x000fe20000000a00 */
[----:B------:R-:W-:Y:S02]  /*0630*/  CS2R R54, SRZ ;  /* 0x0000000000367805 */ /* 0x000fe4000001ff00 */
[----:B------:R-:W-:Y:S02]  /*0640*/  ISETP.NE.U32.AND P0, PT, RZ, UR6, PT ;  /* 0x00000006ff007c0c */ /* 0x000fe4000bf05070 */
[----:B------:R-:W-:Y:S02]  /*0650*/  CS2R R52, SRZ ;  /* 0x0000000000347805 */ /* 0x000fe4000001ff00 */
[----:B------:R-:W-:-:S13]  /*0660*/  ISETP.NE.AND.EX P0, PT, RZ, UR7, PT, P0 ;  /* 0x00000007ff007c0c */ /* 0x000fda000bf05300 */
[----:B------:R-:W-:-:S04]  /*0670*/  @P0 LEA R4, P1, R9, UR6, 0x4 ;  /* 0x0000000609040c11 */ /* 0x000fc8000f8220ff */
[C---:B------:R-:W-:Y:S01]  /*0680*/  @P0 LEA.HI.X R5, R9.reuse, UR7, RZ, 0x4, P1 ;  /* 0x0000000709050c11 */ /* 0x040fe200088f24ff */
[----:B0-----:R-:W-:-:S04]  /*0690*/  IMAD.WIDE.U32 R6, R9, 0x10, R6 ;  /* 0x0000001009067825 */ /* 0x001fc800078e0006 */
[----:B------:R0:W5:Y:S04]  /*06a0*/  @P0 LDG.E.128 R52, desc[UR4][R4.64] ;  /* 0x0000000404340981 */ /* 0x000168000c1e1d00 */
[----:B------:R0:W5:Y:S01]  /*06b0*/  LDG.E.128 R56, desc[UR4][R6.64] ;  /* 0x0000000406387981 */ /* 0x000162000c1e1d00 */
[----:B------:R-:W-:-:S07]  /*06c0*/  IADD3 R9, R9, 0x80, RZ ;  /* 0x0000008009097810 */ /* 0x000fce0007ffe0ff */
.L_x_27023:
[----:B------:R-:W-:Y:S05]  /*06d0*/  BSYNC B0 ;  /* 0x0000000000007941 */ /* 0x000fea0003800000 */
.L_x_27022:
[----:B------:R-:W-:Y:S01]  /*06e0*/  ISETP.GE.U32.AND P0, PT, R2, 0x380, PT ;  /* 0x000003800200780c */ /* 0x000fe20003f06070 */
[----:B------:R-:W-:Y:S03]  /*06f0*/  BSSY B0, `(.L_x_27024) ;  /* 0x000000f000007945 */ /* 0x000fe60003800000 */
[----:B0-----:R-:W-:-:S09]  /*0700*/  P2R R4, PR, RZ, 0x1 ;  /* 0x00000001ff047803 */ /* 0x001fd20000000000 */
        /* <DEDUP_REMOVED lines=13> */
.L_x_27025:
[----:B------:R-:W-:Y:S05]  /*07e0*/  BSYNC B0 ;  /* 0x0000000000007941 */ /* 0x000fea0003800000 */
.L_x_27024:
        /* <DEDUP_REMOVED lines=12> */
[----:B------:R-:W-:-:S05]  /*08b0*/  @P0 LEA.HI.X R5, R9, UR7, RZ, 0x4, P1 ;  /* 0x0000000709050c11 */ /* 0x000fca00088f24ff */
[----:B------:R0:W5:Y:S04]  /*08c0*/  @P0 LDG.E.128 R68, desc[UR4][R4.64] ;  /* 0x0000000404440981 */ /* 0x000168000c1e1d00 */
[----:B------:R-:W5:Y:S02]  /*08d0*/  LDG.E.128 R72, desc[UR4][R72.64] ;  /* 0x0000000448487981 */ /* 0x000f64000c1e1d00 */
.L_x_27027:
[----:B------:R-:W-:Y:S05]  /*08e0*/  BSYNC B0 ;  /* 0x0000000000007941 */ /* 0x000fea0003800000 */
.L_x_27026:
        /* <DEDUP_REMOVED lines=35> */
.L_x_27157:
[----:B01234-:R-:W1:Y:S01]  /*0b20*/  @P0 LDC.64 R84, c[0x0][0x270] ;  /* 0x00009c00ff540b82 */ /* 0x01fe620000000a00 */
[----:B------:R-:W-:Y:S01]  /*0b30*/  MOV R116, 0x3f800000 ;  /* 0x3f80000000747802 */ /* 0x000fe20000000f00 */
[----:B-1----:R-:W-:-:S05]  /*0b40*/  @P0 IMAD.WIDE R84, R4, 0x4, R84 ;  /* 0x0000000404540825 */ /* 0x002fca00078e0254 */
[----:B-----5:R1:W5:Y:S01]  /*0b50*/  @P0 LDG.E R116, desc[UR4][R84.64] ;  /* 0x0000000454740981 */ /* 0x020362000c1e1900 */
[----:B------:R-:W-:Y:S01]  /*0b60*/  IMAD R86, R4, UR7, RZ ;  /* 0x0000000704567c24 */ /* 0x000fe2000f8e02ff */
[----:B------:R-:W-:Y:S01]  /*0b70*/  LOP3.LUT R114, R0, 0x7f, RZ, 0xc0, !PT ;  /* 0x0000007f00727812 */ /* 0x000fe200078ec0ff */
[----:B------:R-:W-:Y:S03]  /*0b80*/  BSSY B0, `(.L_x_27028) ;  /* 0x000002d000007945 */ /* 0x000fe60003800000 */
[----:B------:R-:W-:-:S04]  /*0b90*/  SHF.R.S32.HI R87, RZ, 0x1f, R86 ;  /* 0x0000001fff577819 */ /* 0x000fc80000011456 */
[----:B------:R-:W-:-:S04]  /*0ba0*/  LEA.HI R87, R87, R86, RZ, 0x2 ;  /* 0x0000005657577211 */ /* 0x000fc800078f10ff */
[----:B------:R-:W-:-:S04]  /*0bb0*/  LEA.HI.SX32 R114, R87, R114, 0x1e ;  /* 0x0000007257727211 */ /* 0x000fc800078ff2ff */
[----:B------:R-:W-:Y:S01]  /*0bc0*/  MOV R117, R114 ;  /* 0x0000007200757202 */ /* 0x000fe20000000f00 */
[----:B-1----:R-:W-:Y:S06]  /*0bd0*/  @!P2 BRA `(.L_x_27029) ;  /* 0x00000000009ca947 */ /* 0x002fec0003800000 */
[----:B------:R-:W-:-:S04]  /*0be0*/  ISETP.NE.U32.AND P3, PT, RZ, UR10, PT ;  /* 0x0000000aff007c0c */ /* 0x000fc8000bf65070 */
[----:B------:R-:W-:-:S13]  /*0bf0*/  ISETP.NE.AND.EX P3, PT, RZ, UR11, PT, P3 ;  /* 0x0000000bff007c0c */ /* 0x000fda000bf65330 */
[----:B------:R-:W-:-:S04]  /*0c00*/  @P3 LEA R84, P4, R114, UR10, 0x4 ;  /* 0x0000000a72543c11 */ /* 0x000fc8000f8820ff */
[----:B------:R-:W-:-:S05]  /*0c10*/  @P3 LEA.HI.X R85, R114, UR11, RZ, 0x4, P4 ;  /* 0x0000000b72553c11 */ /* 0x000fca000a0f24ff */
[----:B------:R1:W5:Y:S02]  /*0c20*/  @P3 LDG.E.128 R76, desc[UR4][R84.64] ;  /* 0x00000004544c3981 */ /* 0x000364000c1e1d00 */
[----:B-1----:R-:W1:Y:S02]  /*0c30*/  LDC.64 R84, c[0x0][0x220] ;  /* 0x00008800ff547b82 */ /* 0x002e640000000a00 */
[----:B-1----:R-:W-:-:S06]  /*0c40*/  IMAD.WIDE.U32 R86, R114, 0x10, R84 ;  /* 0x0000001072567825 */ /* 0x002fcc00078e0054 */
[----:B------:R-:W2:Y:S01]  /*0c50*/  LDG.E.128 R84, desc[UR4][R86.64] ;  /* 0x0000000456547981 */ /* 0x000ea2000c1e1d00 */
[----:B------:R-:W-:-:S04]  /*0c60*/  ISETP.NE.U32.AND P3, PT, RZ, UR10, PT ;  /* 0x0000000aff007c0c */ /* 0x000fc8000bf65070 */
[----:B------:R-:W-:Y:S01]  /*0c70*/  ISETP.NE.AND.EX P3, PT, RZ, UR11, PT, P3 ;  /* 0x0000000bff007c0c */ /* 0x000fe2000bf65330 */
[----:B--2--5:R-:W-:-:S12]  /*0c80*/  FMUL.FTZ R6, R84, R116 ;  /* 0x0000007454067220 */ /* 0x024fd80000410000 */
[----:B------:R-:W-:Y:S05]  /*0c90*/  @P3 BRA `(.L_x_27030) ;  /* 0x0000000000083947 */ /* 0x000fea0003800000 */
[----:B------:R-:W-:Y:S05]  /*0ca0*/  @P1 BRA `(.L_x_27031) ;  /* 0x0000000000081947 */ /* 0x000fea0003800000 */
[----:B------:R-:W-:Y:S05]  /*0cb0*/  BRA `(.L_x_27032) ;  /* 0x0000000000087947 */ /* 0x000fea0003800000 */
.L_x_27030:
[----:B------:R-:W-:-:S07]  /*0cc0*/  FADD.FTZ R6, R76, R6 ;  /* 0x000000064c067221 */ /* 0x000fce0000010000 */
.L_x_27031:
[----:B------:R-:W-:-:S07]  /*0cd0*/  MOV R80, R6 ;  /* 0x0000000600507202 */ /* 0x000fce0000000f00 */
.L_x_27032:
[----:B------:R-:W-:Y:S01]  /*0ce0*/  FMUL.FTZ R90, R85, R116 ;  /* 0x00000074555a7220 */ /* 0x000fe20000410000 */
[----:B------:R-:W-:Y:S06]  /*0cf0*/  @P3 BRA `(.L_x_27033) ;  /* 0x0000000000083947 */ /* 0x000fec0003800000 */
[----:B------:R-:W-:Y:S05]  /*0d00*/  @P1 BRA `(.L_x_27034) ;  /* 0x0000000000081947 */ /* 0x000fea0003800000 */
[----:B------:R-:W-:Y:S05]  /*0d10*/  BRA `(.L_x_27035) ;  /* 0x0000000000087947 */ /* 0x000fea0003800000 */
.L_x_27033:
[----:B------:R-:W-:-:S07]  /*0d20*/  FADD.FTZ R90, R77, R90 ;  /* 0x0000005a4d5a7221 */ /* 0x000fce0000010000 */
.L_x_27034:
[----:B------:R-:W-:-:S07]  /*0d30*/  MOV R81, R90 ;  /* 0x0000005a00517202 */ /* 0x000fce0000000f00 */
.L_x_27035:
[----:B------:R-:W-:Y:S01]  /*0d40*/  FMUL.FTZ R98, R86, R116 ;  /* 0x0000007456627220 */ /* 0x000fe20000410000 */
[----:B------:R-:W-:Y:S06]  /*0d50*/  @P3 BRA `(.L_x_27036) ;  /* 0x0000000000083947 */ /* 0x000fec0003800000 */
[----:B------:R-:W-:Y:S05]  /*0d60*/  @P1 BRA `(.L_x_27037) ;  /* 0x0000000000081947 */ /* 0x000fea0003800000 */
[----:B------:R-:W-:Y:S05]  /*0d70*/  BRA `(.L_x_27038) ;  /* 0x0000000000087947 */ /* 0x000fea0003800000 */
.L_x_27036:
[----:B------:R-:W-:-:S07]  /*0d80*/  FADD.FTZ R98, R78, R98 ;  /* 0x000000624e627221 */ /* 0x000fce0000010000 */
.L_x_27037:
[----:B------:R-:W-:-:S07]  /*0d90*/  MOV R82, R98 ;  /* 0x0000006200527202 */ /* 0x000fce0000000f00 */
.L_x_27038:
[----:B------:R-:W-:Y:S01]  /*0da0*/  FMUL.FTZ R106, R87, R116 ;  /* 0x00000074576a7220 */ /* 0x000fe20000410000 */
[----:B------:R-:W-:Y:S06]  /*0db0*/  @P3 BRA `(.L_x_27039) ;  /* 0x0000000000083947 */ /* 0x000fec0003800000 */
[----:B------:R-:W-:Y:S05]  /*0dc0*/  @P1 BRA `(.L_x_27040) ;  /* 0x0000000000081947 */ /* 0x000fea0003800000 */
[----:B------:R-:W-:Y:S05]  /*0dd0*/  BRA `(.L_x_27041) ;  /* 0x0000000000087947 */ /* 0x000fea0003800000 */
.L_x_27039:
[----:B------:R-:W-:-:S07]  /*0de0*/  FADD.FTZ R106, R79, R106 ;  /* 0x0000006a4f6a7221 */ /* 0x000fce0000010000 */
.L_x_27040:
[----:B------:R-:W-:-:S07]  /*0df0*/  MOV R83, R106 ;  /* 0x0000006a00537202 */ /* 0x000fce0000000f00 */
.L_x_27041:
[----:B------:R-:W1:Y:S01]  /*0e00*/  @P1 LDC.64 R84, c[0x0][0x238] ;  /* 0x00008e00ff541b82 */ /* 0x000e620000000a00 */
[C---:B------:R-:W-:Y:S02]  /*0e10*/  IADD3 R117, R114.reuse, 0x80, RZ ;  /* 0x0000008072757810 */ /* 0x040fe40007ffe0ff */
[----:B-1----:R-:W-:-:S04]  /*0e20*/  @P1 LEA R84, P3, R114, R84, 0x4 ;  /* 0x0000005472541211 */ /* 0x002fc800078620ff */
[----:B------:R-:W-:-:S05]  /*0e30*/  @P1 LEA.HI.X R85, R114, R85, RZ, 0x4, P3 ;  /* 0x0000005572551211 */ /* 0x000fca00018f24ff */
[----:B------:R1:W-:Y:S04]  /*0e40*/  @P1 STG.E.128 desc[UR4][R84.64], R80 ;  /* 0x0000005054001986 */ /* 0x0003e8000c101d04 */
.L_x_27029:
[----:B------:R-:W-:Y:S05]  /*0e50*/  BSYNC B0 ;  /* 0x0000000000007941 */ /* 0x000fea0003800000 */
.L_x_27028:
[----:B------:R-:W-:Y:S01]  /*0e60*/  ISETP.GE.U32.AND P3, PT, R2, 0x100, PT ;  /* 0x000001000200780c */ /* 0x000fe20003f66070 */
[----:B------:R-:W-:-:S12]  /*0e70*/  BSSY B0, `(.L_x_27042) ;  /* 0x0000029000007945 */ /* 0x000fd80003800000 */
[----:B------:R-:W-:Y:S05]  /*0e80*/  @!P3 BRA `(.L_x_27043) ;  /* 0x00000000009cb947 */ /* 0x000fea0003800000 */
[----:B------:R-:W-:-:S04]  /*0e90*/  ISETP.NE.U32.AND P3, PT, RZ, UR10, PT ;  /* 0x0000000aff007c0c */ /* 0x000fc8000bf65070 */
[----:B------:R-:W-:-:S13]  /*0ea0*/  ISETP.NE.AND.EX P3, PT, RZ, UR11, PT, P3 ;  /* 0x0000000bff007c0c */ /* 0x000fda000bf65330 */
[----:B-1----:R-:W-:-:S04]  /*0eb0*/  @P3 LEA R84, P4, R117, UR10, 0x4 ;  /* 0x0000000a75543c11 */ /* 0x002fc8000f8820ff */
        /* <DEDUP_REMOVED lines=11> */
.L_x_27044:
[----:B------:R-:W-:-:S07]  /*0f70*/  FADD.FTZ R7, R76, R7 ;  /* 0x000000074c077221 */ /* 0x000fce0000010000 */
.L_x_27045:
[----:B------:R-:W-:-:S07]  /*0f80*/  MOV R80, R7 ;  /* 0x0000000700507202 */ /* 0x000fce0000000f00 */
.L_x_27046:
[----:B------:R-:W-:Y:S01]  /*0f90*/  FMUL.FTZ R91, R85, R116 ;  /* 0x00000074555b7220 */ /* 0x000fe20000410000 */
[----:B------:R-:W-:Y:S06]  /*0fa0*/  @P3 BRA `(.L_x_27047) ;  /* 0x0000000000083947 */ /* 0x000fec0003800000 */
[----:B------:R-:W-:Y:S05]  /*0fb0*/  @P1 BRA `(.L_x_27048) ;  /* 0x0000000000081947 */ /* 0x000fea0003800000 */
[----:B------:R-:W-:Y:S05]  /*0fc0*/  BRA `(.L_x_27049) ;  /* 0x0000000000087947 */ /* 0x000fea0003800000 */
.L_x_27047:
[----:B------:R-:W-:-:S07]  /*0fd0*/  FADD.FTZ R91, R77, R91 ;  /* 0x0000005b4d5b7221 */ /* 0x000fce0000010000 */
.L_x_27048:
[----:B------:R-:W-:-:S07]  /*0fe0*/  MOV R81, R91 ;  /* 0x0000005b00517202 */ /* 0x000fce0000000f00 */
.L_x_27049:
[----:B------:R-:W-:Y:S01]  /*0ff0*/  FMUL.FTZ R99, R86, R116 ;  /* 0x0000007456637220 */ /* 0x000fe20000410000 */
[----:B------:R-:W-:Y:S06]  /*1000*/  @P3 BRA `(.L_x_27050) ;  /* 0x0000000000083947 */ /* 0x000fec0003800000 */
[----:B------:R-:W-:Y:S05]  /*1010*/  @P1 BRA `(.L_x_27051) ;  /* 0x0000000000081947 */ /* 0x000fea0003800000 */
[----:B------:R-:W-:Y:S05]  /*1020*/  BRA `(.L_x_27052) ;  /* 0x0000000000087947 */ /* 0x000fea0003800000 */
.L_x_27050:
[----:B------:R-:W-:-:S07]  /*1030*/  FADD.FTZ R99, R78, R99 ;  /* 0x000000634e637221 */ /* 0x000fce0000010000 */
.L_x_27051:
[----:B------:R-:W-:-:S07]  /*1040*/  MOV R82, R99 ;  /* 0x0000006300527202 */ /* 0x000fce0000000f00 */
.L_x_27052:
[----:B------:R-:W-:Y:S01]  /*1050*/  FMUL.FTZ R107, R87, R116 ;  /* 0x00000074576b7220 */ /* 0x000fe20000410000 */
[----:B------:R-:W-:Y:S06]  /*1060*/  @P3 BRA `(.L_x_27053) ;  /* 0x0000000000083947 */ /* 0x000fec0003800000 */
[----:B------:R-:W-:Y:S05]  /*1070*/  @P1 BRA `(.L_x_27054) ;  /* 0x0000000000081947 */ /* 0x000fea0003800000 */
[----:B------:R-:W-:Y:S05]  /*1080*/  BRA `(.L_x_27055) ;  /* 0x0000000000087947 */ /* 0x000fea0003800000 */
.L_x_27053:
[----:B------:R-:W-:-:S07]  /*1090*/  FADD.FTZ R107, R79, R107 ;  /* 0x0000006b4f6b7221 */ /* 0x000fce0000010000 */
.L_x_27054:
[----:B------:R-:W-:-:S07]  /*10a0*/  MOV R83, R107 ;  /* 0x0000006b00537202 */ /* 0x000fce0000000f00 */
.L_x_27055:
[----:B------:R-:W1:Y:S02]  /*10b0*/  @P1 LDC.64 R84, c[0x0][0x238] ;  /* 0x00008e00ff541b82 */ /* 0x000e640000000a00 */
[----:B-1----:R-:W-:-:S04]  /*10c0*/  @P1 LEA R84, P3, R117, R84, 0x4 ;  /* 0x0000005475541211 */ /* 0x002fc800078620ff */
[C---:B------:R-:W-:Y:S02]  /*10d0*/  @P1 LEA.HI.X R85, R117.reuse, R85, RZ, 0x4, P3 ;  /* 0x0000005575551211 */ /* 0x040fe400018f24ff */
[----:B------:R-:W-:-:S03]  /*10e0*/  IADD3 R117, R117, 0x80, RZ ;  /* 0x0000008075757810 */ /* 0x000fc60007ffe0ff */
[----:B------:R2:W-:Y:S04]  /*10f0*/  @P1 STG.E.128 desc[UR4][R84.64], R80 ;  /* 0x0000005054001986 */ /* 0x0005e8000c101d04 */
.L_x_27043:
[----:B------:R-:W-:Y:S05]  /*1100*/  BSYNC B0 ;  /* 0x0000000000007941 */ /* 0x000fea0003800000 */
.L_x_27042:
[----:B------:R-:W-:Y:S01]  /*1110*/  ISETP.GE.U32.AND P3, PT, R2, 0x180, PT ;  /* 0x000001800200780c */ /* 0x000fe20003f66070 */
[----:B------:R-:W-:-:S12]  /*1120*/  BSSY B0, `(.L_x_27056) ;  /* 0x0000029000007945 */ /* 0x000fd80003800000 */
[----:B------:R-:W-:Y:S05]  /*1130*/  @!P3 BRA `(.L_x_27057) ;  /* 0x00000000009cb947 */ /* 0x000fea0003800000 */
[----:B------:R-:W-:-:S04]  /*1140*/  ISETP.NE.U32.AND P3, PT, RZ, UR10, PT ;  /* 0x0000000aff007c0c */ /* 0x000fc8000bf65070 */
[----:B------:R-:W-:-:S13]  /*1150*/  ISETP.NE.AND.EX P3, PT, RZ, UR11, PT, P3 ;  /* 0x0000000bff007c0c */ /* 0x000fda000bf65330 */
[----:B-12---:R-:W-:-:S04]  /*1160*/  @P3 LEA R84, P4, R117, UR10, 0x4 ;  /* 0x0000000a75543c11 */ /* 0x006fc8000f8820ff */
        /* <DEDUP_REMOVED lines=11> */
.L_x_27058:
[----:B------:R-:W-:-:S07]  /*1220*/  FADD.FTZ R8, R76, R8 ;  /* 0x000000084c087221 */ /* 0x000fce0000010000 */
.L_x_27059:
[----:B------:R-:W-:-:S07]  /*1230*/  MOV R80, R8 ;  /* 0x0000000800507202 */ /* 0x000fce0000000f00 */
.L_x_27060:
[----:B------:R-:W-:Y:S01]  /*1240*/  FMUL.FTZ R92, R85, R116 ;  /* 0x00000074555c7220 */ /* 0x000fe20000410000 */
[----:B------:R-:W-:Y:S06]  /*1250*/  @P3 BRA `(.L_x_27061) ;  /* 0x0000000000083947 */ /* 0x000fec0003800000 */
[----:B------:R-:W-:Y:S05]  /*1260*/  @P1 BRA `(.L_x_27062) ;  /* 0x0000000000081947 */ /* 0x000fea0003800000 */
[----:B------:R-:W-:Y:S05]  /*1270*/  BRA `(.L_x_27063) ;  /* 0x0000000000087947 */ /* 0x000fea0003800000 */
.L_x_27061:
[----:B------:R-:W-:-:S07]  /*1280*/  FADD.FTZ R92, R77, R92 ;  /* 0x0000005c4d5c7221 */ /* 0x000fce0000010000 */
.L_x_27062:
[----:B------:R-:W-:-:S07]  /*1290*/  MOV R81, R92 ;  /* 0x0000005c00517202 */ /* 0x000fce0000000f00 */
.L_x_27063:
[----:B------:R-:W-:Y:S01]  /*12a0*/  FMUL.FTZ R100, R86, R116 ;  /* 0x0000007456647220 */ /* 0x000fe20000410000 */
[----:B------:R-:W-:Y:S06]  /*12b0*/  @P3 BRA `(.L_x_27064) ;  /* 0x0000000000083947 */ /* 0x000fec0003800000 */
[----:B------:R-:W-:Y:S05]  /*12c0*/  @P1 BRA `(.L_x_27065) ;  /* 0x0000000000081947 */ /* 0x000fea0003800000 */
[----:B------:R-:W-:Y:S05]  /*12d0*/  BRA `(.L_x_27066) ;  /* 0x0000000000087947 */ /* 0x000fea0003800000 */
.L_x_27064:
[----:B------:R-:W-:-:S07]  /*12e0*/  FADD.FTZ R100, R78, R100 ;  /* 0x000000644e647221 */ /* 0x000fce0000010000 */
.L_x_27065:
[----:B------:R-:W-:-:S07]  /*12f0*/  MOV R82, R100 ;  /* 0x0000006400527202 */ /* 0x000fce0000000f00 */
.L_x_27066:
[----:B------:R-:W-:Y:S01]  /*1300*/  FMUL.FTZ R108, R87, R116 ;  /* 0x00000074576c7220 */ /* 0x000fe20000410000 */
[----:B------:R-:W-:Y:S06]  /*1310*/  @P3 BRA `(.L_x_27067) ;  /* 0x0000000000083947 */ /* 0x000fec0003800000 */
[----:B------:R-:W-:Y:S05]  /*1320*/  @P1 BRA `(.L_x_27068) ;  /* 0x0000000000081947 */ /* 0x000fea0003800000 */
[----:B------:R-:W-:Y:S05]  /*1330*/  BRA `(.L_x_27069) ;  /* 0x0000000000087947 */ /* 0x000fea0003800000 */
.L_x_27067:
[----:B------:R-:W-:-:S07]  /*1340*/  FADD.FTZ R108, R79, R108 ;  /* 0x0000006c4f6c7221 */ /* 0x000fce0000010000 */
.L_x_27068:
[----:B------:R-:W-:-:S07]  /*1350*/  MOV R83, R108 ;  /* 0x0000006c00537202 */ /* 0x000fce0000000f00 */
.L_x_27069:
[----:B------:R-:W1:Y:S02]  /*1360*/  @P1 LDC.64 R84, c[0x0][0x238] ;  /* 0x00008e00ff541b82 */ /* 0x000e640000000a00 */
[----:B-1----:R-:W-:-:S04]  /*1370*/  @P1 LEA R84, P3, R117, R84, 0x4 ;  /* 0x0000005475541211 */ /* 0x002fc800078620ff */
[C---:B------:R-:W-:Y:S02]  /*1380*/  @P1 LEA.HI.X R85, R117.reuse, R85, RZ, 0x4, P3 ;  /* 0x0000005575551211 */ /* 0x040fe400018f24ff */
[----:B------:R-:W-:-:S03]  /*1390*/  IADD3 R117, R117, 0x80, RZ ;  /* 0x0000008075757810 */ /* 0x000fc60007ffe0ff */
[----:B------:R3:W-:Y:S04]  /*13a0*/  @P1 STG.E.128 desc[UR4][R84.64], R80 ;  /* 0x0000005054001986 */ /* 0x0007e8000c101d04 */
.L_x_27057:
[----:B------:R-:W-:Y:S05]  /*13b0*/  BSYNC B0 ;  /* 0x0000000000007941 */ /* 0x000fea0003800000 */
.L_x_27056:
[----:B------:R-:W-:Y:S01]  /*13c0*/  ISETP.GE.U32.AND P3, PT, R2, 0x200, PT ;  /* 0x000002000200780c */ /* 0x000fe20003f66070 */
[----:B------:R-:W-:-:S12]  /*13d0*/  BSSY B0, `(.L_x_27070) ;  /* 0x0000029000007945 */ /* 0x000fd80003800000 */
[----:B------:R-:W-:Y:S05]  /*13e0*/  @!P3 BRA `(.L_x_27071) ;  /* 0x00000000009cb947 */ /* 0x000fea0003800000 */
[----:B------:R-:W-:-:S04]  /*13f0*/  ISETP.NE.U32.AND P3, PT, RZ, UR10, PT ;  /* 0x0000000aff007c0c */ /* 0x000fc8000bf65070 */
[----:B------:R-:W-:-:S13]  /*1400*/  ISETP.NE.AND.EX P3, PT, RZ, UR11, PT, P3 ;  /* 0x0000000bff007c0c */ /* 0x000fda000bf65330 */
[----:B-123--:R-:W-:-:S04]  /*1410*/  @P3 LEA R84, P4, R117, UR10, 0x4 ;  /* 0x0000000a75543c11 */ /* 0x00efc8000f8820ff */
        /* <DEDUP_REMOVED lines=11> */
.L_x_27072:
[----:B------:R-:W-:-:S07]  /*14d0*/  FADD.FTZ R9, R76, R9 ;  /* 0x000000094c097221 */ /* 0x000fce0000010000 */
.L_x_27073:
[----:B------:R-:W-:-:S07]  /*14e0*/  MOV R80, R9 ;  /* 0x0000000900507202 */ /* 0x000fce0000000f00 */
.L_x_27074:
[----:B------:R-:W-:Y:S01]  /*14f0*/  FMUL.FTZ R93, R85, R116 ;  /* 0x00000074555d7220 */ /* 0x000fe20000410000 */
[----:B------:R-:W-:Y:S06]  /*1500*/  @P3 BRA `(.L_x_27075) ;  /* 0x0000000000083947 */ /* 0x000fec0003800000 */
[----:B------:R-:W-:Y:S05]  /*1510*/  @P1 BRA `(.L_x_27076) ;  /* 0x0000000000081947 */ /* 0x000fea0003800000 */
[----:B------:R-:W-:Y:S05]  /*1520*/  BRA `(.L_x_27077) ;  /* 0x0000000000087947 */ /* 0x000fea0003800000 */
.L_x_27075:
[----:B------:R-:W-:-:S07]  /*1530*/  FADD.FTZ R93, R77, R93 ;  /* 0x0000005d4d5d7221 */ /* 0x000fce0000010000 */
.L_x_27076:
[----:B------:R-:W-:-:S07]  /*1540*/  MOV R81, R93 ;  /* 0x0000005d00517202 */ /* 0x000fce0000000f00 */
.L_x_27077:
[----:B------:R-:W-:Y:S01]  /*1550*/  FMUL.FTZ R101, R86, R116 ;  /* 0x0000007456657220 */ /* 0x000fe20000410000 */
[----:B------:R-:W-:Y:S06]  /*1560*/  @P3 BRA `(.L_x_27078) ;  /* 0x0000000000083947 */ /* 0x000fec0003800000 */
[----:B------:R-:W-:Y:S05]  /*1570*/  @P1 BRA `(.L_x_27079) ;  /* 0x0000000000081947 */ /* 0x000fea0003800000 */
[----:B------:R-:W-:Y:S05]  /*1580*/  BRA `(.L_x_27080) ;  /* 0x0000000000087947 */ /* 0x000fea0003800000 */
.L_x_27078:
[----:B------:R-:W-:-:S07]  /*1590*/  FADD.FTZ R101, R78, R101 ;  /* 0x000000654e657221 */ /* 0x000fce0000010000 */
.L_x_27079:
[----:B------:R-:W-:-:S07]  /*15a0*/  MOV R82, R101 ;  /* 0x0000006500527202 */ /* 0x000fce0000000f00 */
.L_x_27080:
[----:B------:R-:W-:Y:S01]  /*15b0*/  FMUL.FTZ R109, R87, R116 ;  /* 0x00000074576d7220 */ /* 0x000fe20000410000 */
[----:B------:R-:W-:Y:S06]  /*15c0*/  @P3 BRA `(.L_x_27081) ;  /* 0x0000000000083947 */ /* 0x000fec0003800000 */
[----:B------:R-:W-:Y:S05]  /*15d0*/  @P1 BRA `(.L_x_27082) ;  /* 0x0000000000081947 */ /* 0x000fea0003800000 */
[----:B------:R-:W-:Y:S05]  /*15e0*/  BRA `(.L_x_27083) ;  /* 0x0000000000087947 */ /* 0x000fea0003800000 */
.L_x_27081:
[----:B------:R-:W-:-:S07]  /*15f0*/  FADD.FTZ R109, R79, R109 ;  /* 0x0000006d4f6d7221 */ /* 0x000fce0000010000 */
.L_x_27082:
[----:B------:R-:W-:-:S07]  /*1600*/  MOV R83, R109 ;  /* 0x0000006d00537202 */ /* 0x000fce0000000f00 */
.L_x_27083:
[----:B------:R-:W1:Y:S02]  /*1610*/  @P1 LDC.64 R84, c[0x0][0x238] ;  /* 0x00008e00ff541b82 */ /* 0x000e640000000a00 */
[----:B-1----:R-:W-:-:S04]  /*1620*/  @P1 LEA R84, P3, R117, R84, 0x4 ;  /* 0x0000005475541211 */ /* 0x002fc800078620ff */
[C---:B------:R-:W-:Y:S02]  /*1630*/  @P1 LEA.HI.X R85, R117.reuse, R85, RZ, 0x4, P3 ;  /* 0x0000005575551211 */ /* 0x040fe400018f24ff */
[----:B------:R-:W-:-:S03]  /*1640*/  IADD3 R117, R117, 0x80, RZ ;  /* 0x0000008075757810 */ /* 0x000fc60007ffe0ff */
[----:B------:R4:W-:Y:S04]  /*1650*/  @P1 STG.E.128 desc[UR4][R84.64], R80 ;  /* 0x0000005054001986 */ /* 0x0009e8000c101d04 */
.L_x_27071:
[----:B------:R-:W-:Y:S05]  /*1660*/  BSYNC B0 ;  /* 0x0000000000007941 */ /* 0x000fea0003800000 */
.L_x_27070:
[----:B------:R-:W-:Y:S01]  /*1670*/  ISETP.GE.U32.AND P3, PT, R2, 0x280, PT ;  /* 0x000002800200780c */ /* 0x000fe20003f66070 */
[----:B------:R-:W-:-:S12]  /*1680*/  BSSY B0, `(.L_x_27084) ;  /* 0x0000029000007945 */ /* 0x000fd80003800000 */
[----:B------:R-:W-:Y:S05]  /*1690*/  @!P3 BRA `(.L_x_27085) ;  /* 0x00000000009cb947 */ /* 0x000fea0003800000 */
[----:B------:R-:W-:-:S04]  /*16a0*/  ISETP.NE.U32.AND P3, PT, RZ, UR10, PT ;  /* 0x0000000aff007c0c */ /* 0x000fc8000bf65070 */
[----:B------:R-:W-:-:S13]  /*16b0*/  ISETP.NE.AND.EX P3, PT, RZ, UR11, PT, P3 ;  /* 0x0000000bff007c0c */ /* 0x000fda000bf65330 */
[----:B-1234-:R-:W-:-:S04]  /*16c0*/  @P3 LEA R84, P4, R117, UR10, 0x4 ;  /* 0x0000000a75543c11 */ /* 0x01efc8000f8820ff */
        /* <DEDUP_REMOVED lines=11> */
.L_x_27086:
[----:B------:R-:W-:-:S07]  /*1780*/  FADD.FTZ R10, R76, R10 ;  /* 0x0000000a4c0a7221 */ /* 0x000fce0000010000 */
.L_x_27087:
[----:B------:R-:W-:-:S07]  /*1790*/  MOV R80, R10 ;  /* 0x0000000a00507202 */ /* 0x000fce0000000f00 */
.L_x_27088:
[----:B------:R-:W-:Y:S01]  /*17a0*/  FMUL.FTZ R94, R85, R116 ;  /* 0x00000074555e7220 */ /* 0x000fe20000410000 */
[----:B------:R-:W-:Y:S06]  /*17b0*/  @P3 BRA `(.L_x_27089) ;  /* 0x0000000000083947 */ /* 0x000fec0003800000 */
[----:B------:R-:W-:Y:S05]  /*17c0*/  @P1 BRA `(.L_x_27090) ;  /* 0x0000000000081947 */ /* 0x000fea0003800000 */
[----:B------:R-:W-:Y:S05]  /*17d0*/  BRA `(.L_x_27091) ;  /* 0x0000000000087947 */ /* 0x000fea0003800000 */
.L_x_27089:
[----:B------:R-:W-:-:S07]  /*17e0*/  FADD.FTZ R94, R77, R94 ;  /* 0x0000005e4d5e7221 */ /* 0x000fce0000010000 */
.L_x_27090:
[----:B------:R-:W-:-:S07]  /*17f0*/  MOV R81, R94 ;  /* 0x0000005e00517202 */ /* 0x000fce0000000f00 */
.L_x_27091:
[----:B------:R-:W-:Y:S01]  /*1800*/  FMUL.FTZ R102, R86, R116 ;  /* 0x0000007456667220 */ /* 0x000fe20000410000 */
[----:B------:R-:W-:Y:S06]  /*1810*/  @P3 BRA `(.L_x_27092) ;  /* 0x0000000000083947 */ /* 0x000fec0003800000 */
[----:B------:R-:W-:Y:S05]  /*1820*/  @P1 BRA `(.L_x_27093) ;  /* 0x0000000000081947 */ /* 0x000fea0003800000 */
[----:B------:R-:W-:Y:S05]  /*1830*/  BRA `(.L_x_27094) ;  /* 0x0000000000087947 */ /* 0x000fea0003800000 */
.L_x_27092:
[----:B------:R-:W-:-:S07]  /*1840*/  FADD.FTZ R102, R78, R102 ;  /* 0x000000664e667221 */ /* 0x000fce0000010000 */
.L_x_27093:
[----:B------:R-:W-:-:S07]  /*1850*/  MOV R82, R102 ;  /* 0x0000006600527202 */ /* 0x000fce0000000f00 */
.L_x_27094:
[----:B------:R-:W-:Y:S01]  /*1860*/  FMUL.FTZ R110, R87, R116 ;  /* 0x00000074576e7220 */ /* 0x000fe20000410000 */
[----:B------:R-:W-:Y:S06]  /*1870*/  @P3 BRA `(.L_x_27095) ;  /* 0x0000000000083947 */ /* 0x000fec0003800000 */
[----:B------:R-:W-:Y:S05]  /*1880*/  @P1 BRA `(.L_x_27096) ;  /* 0x0000000000081947 */ /* 0x000fea0003800000 */
[----:B------:R-:W-:Y:S05]  /*1890*/  BRA `(.L_x_27097) ;  /* 0x0000000000087947 */ /* 0x000fea0003800000 */
.L_x_27095:
[----:B------:R-:W-:-:S07]  /*18a0*/  FADD.FTZ R110, R79, R110 ;  /* 0x0000006e4f6e7221 */ /* 0x000fce0000010000 */
.L_x_27096:
[----:B------:R-:W-:-:S07]  /*18b0*/  MOV R83, R110 ;  /* 0x0000006e00537202 */ /* 0x000fce0000000f00 */
.L_x_27097:
[----:B------:R-:W1:Y:S02]  /*18c0*/  @P1 LDC.64 R84, c[0x0][0x238] ;  /* 0x00008e00ff541b82 */ /* 0x000e640000000a00 */
[----:B-1----:R-:W-:-:S04]  /*18d0*/  @P1 LEA R84, P3, R117, R84, 0x4 ;  /* 0x0000005475541211 */ /* 0x002fc800078620ff */
[C---:B------:R-:W-:Y:S02]  /*18e0*/  @P1 LEA.HI.X R85, R117.reuse, R85, RZ, 0x4, P3 ;  /* 0x0000005575551211 */ /* 0x040fe400018f24ff */
[----:B------:R-:W-:-:S03]  /*18f0*/  IADD3 R117, R117, 0x80, RZ ;  /* 0x0000008075757810 */ /* 0x000fc60007ffe0ff */
[----:B------:R1:W-:Y:S04]  /*1900*/  @P1 STG.E.128 desc[UR4][R84.64], R80 ;  /* 0x0000005054001986 */ /* 0x0003e8000c101d04 */
.L_x_27085:
[----:B------:R-:W-:Y:S05]  /*1910*/  BSYNC B0 ;  /* 0x0000000000007941 */ /* 0x000fea0003800000 */
.L_x_27084:
        /* <DEDUP_REMOVED lines=17> */
.L_x_27100:
[----:B------:R-:W-:-:S07]  /*1a30*/  FADD.FTZ R11, R76, R11 ;  /* 0x0000000b4c0b7221 */ /* 0x000fce0000010000 */
.L_x_27101:
[----:B------:R-:W-:-:S07]  /*1a40*/  MOV R80, R11 ;  /* 0x0000000b00507202 */ /* 0x000fce0000000f00 */
.L_x_27102:
[----:B------:R-:W-:Y:S01]  /*1a50*/  FMUL.FTZ R95, R85, R116 ;  /* 0x00000074555f7220 */ /* 0x000fe20000410000 */
[----:B------:R-:W-:Y:S06]  /*1a60*/  @P3 BRA `(.L_x_27103) ;  /* 0x0000000000083947 */ /* 0x000fec0003800000 */
[----:B------:R-:W-:Y:S05]  /*1a70*/  @P1 BRA `(.L_x_27104) ;  /* 0x0000000000081947 */ /* 0x000fea0003800000 */
[----:B------:R-:W-:Y:S05]  /*1a80*/  BRA `(.L_x_27105) ;  /* 0x0000000000087947 */ /* 0x000fea0003800000 */
.L_x_27103:
[----:B------:R-:W-:-:S07]  /*1a90*/  FADD.FTZ R95, R77, R95 ;  /* 0x0000005f4d5f7221 */ /* 0x000fce0000010000 */
.L_x_27104:
[----:B------:R-:W-:-:S07]  /*1aa0*/  MOV R81, R95 ;  /* 0x0000005f00517202 */ /* 0x000fce0000000f00 */
.L_x_27105:
[----:B------:R-:W-:Y:S01]  /*1ab0*/  FMUL.FTZ R103, R86, R116 ;  /* 0x0000007456677220 */ /* 0x000fe20000410000 */
[----:B------:R-:W-:Y:S06]  /*1ac0*/  @P3 BRA `(.L_x_27106) ;  /* 0x0000000000083947 */ /* 0x000fec0003800000 */
[----:B------:R-:W-:Y:S05]  /*1ad0*/  @P1 BRA `(.L_x_27107) ;  /* 0x0000000000081947 */ /* 0x000fea0003800000 */
[----:B------:R-:W-:Y:S05]  /*1ae0*/  BRA `(.L_x_27108) ;  /* 0x0000000000087947 */ /* 0x000fea0003800000 */
.L_x_27106:
[----:B------:R-:W-:-:S07]  /*1af0*/  FADD.FTZ R103, R78, R103 ;  /* 0x000000674e677221 */ /* 0x000fce0000010000 */
.L_x_27107:
[----:B------:R-:W-:-:S07]  /*1b00*/  MOV R82, R103 ;  /* 0x0000006700527202 */ /* 0x000fce0000000f00 */
.L_x_27108:
[----:B------:R-:W-:Y:S01]  /*1b10*/  FMUL.FTZ R111, R87, R116 ;  /* 0x00000074576f7220 */ /* 0x000fe20000410000 */
[----:B------:R-:W-:Y:S06]  /*1b20*/  @P3 BRA `(.L_x_27109) ;  /* 0x0000000000083947 */ /* 0x000fec0003800000 */
[----:B------:R-:W-:Y:S05]  /*1b30*/  @P1 BRA `(.L_x_27110) ;  /* 0x0000000000081947 */ /* 0x000fea0003800000 */
[----:B------:R-:W-:Y:S05]  /*1b40*/  BRA `(.L_x_27111) ;  /* 0x0000000000087947 */ /* 0x000fea0003800000 */
.L_x_27109:
[----:B------:R-:W-:-:S07]  /*1b50*/  FADD.FTZ R111, R79, R111 ;  /* 0x0000006f4f6f7221 */ /* 0x000fce0000010000 */
.L_x_27110:
[----:B------:R-:W-:-:S07]  /*1b60*/  MOV R83, R111 ;  /* 0x0000006f00537202 */ /* 0x000fce0000000f00 */
.L_x_27111:
[----:B------:R-:W1:Y:S02]  /*1b70*/  @P1 LDC.64 R84, c[0x0][0x238] ;  /* 0x00008e00ff541b82 */ /* 0x000e640000000a00 */
[----:B-1----:R-:W-:-:S04]  /*1b80*/  @P1 LEA R84, P3, R117, R84, 0x4 ;  /* 0x0000005475541211 */ /* 0x002fc800078620ff */
[C---:B------:R-:W-:Y:S02]  /*1b90*/  @P1 LEA.HI.X R85, R117.reuse, R85, RZ, 0x4, P3 ;  /* 0x0000005575551211 */ /* 0x040fe400018f24ff */
[----:B------:R-:W-:-:S03]  /*1ba0*/  IADD3 R117, R117, 0x80, RZ ;  /* 0x0000008075757810 */ /* 0x000fc60007ffe0ff */
[----:B------:R1:W-:Y:S04]  /*1bb0*/  @P1 STG.E.128 desc[UR4][R84.64], R80 ;  /* 0x0000005054001986 */ /* 0x0003e8000c101d04 */
.L_x_27099:
[----:B------:R-:W-:Y:S05]  /*1bc0*/  BSYNC B0 ;  /* 0x0000000000007941 */ /* 0x000fea0003800000 */
.L_x_27098:
        /* <DEDUP_REMOVED lines=17> */
.L_x_27114:
[----:B------:R-:W-:-:S07]  /*1ce0*/  FADD.FTZ R88, R76, R88 ;  /* 0x000000584c587221 */ /* 0x000fce0000010000 */
.L_x_27115:
[----:B------:R-:W-:-:S07]  /*1cf0*/  MOV R80, R88 ;  /* 0x0000005800507202 */ /* 0x000fce0000000f00 */
.L_x_27116:
[----:B------:R-:W-:Y:S01]  /*1d00*/  FMUL.FTZ R96, R85, R116 ;  /* 0x0000007455607220 */ /* 0x000fe20000410000 */
[----:B------:R-:W-:Y:S06]  /*1d10*/  @P3 BRA `(.L_x_27117) ;  /* 0x0000000000083947 */ /* 0x000fec0003800000 */
[----:B------:R-:W-:Y:S05]  /*1d20*/  @P1 BRA `(.L_x_27118) ;  /* 0x0000000000081947 */ /* 0x000fea0003800000 */
[----:B------:R-:W-:Y:S05]  /*1d30*/  BRA `(.L_x_27119) ;  /* 0x0000000000087947 */ /* 0x000fea0003800000 */
.L_x_27117:
[----:B------:R-:W-:-:S07]  /*1d40*/  FADD.FTZ R96, R77, R96 ;  /* 0x000000604d607221 */ /* 0x000fce0000010000 */
.L_x_27118:
[----:B------:R-:W-:-:S07]  /*1d50*/  MOV R81, R96 ;  /* 0x0000006000517202 */ /* 0x000fce0000000f00 */
.L_x_27119:
[----:B------:R-:W-:Y:S01]  /*1d60*/  FMUL.FTZ R104, R86, R116 ;  /* 0x0000007456687220 */ /* 0x000fe20000410000 */
[----:B------:R-:W-:Y:S06]  /*1d70*/  @P3 BRA `(.L_x_27120) ;  /* 0x0000000000083947 */ /* 0x000fec0003800000 */
[----:B------:R-:W-:Y:S05]  /*1d80*/  @P1 BRA `(.L_x_27121) ;  /* 0x0000000000081947 */ /* 0x000fea0003800000 */
[----:B------:R-:W-:Y:S05]  /*1d90*/  BRA `(.L_x_27122) ;  /* 0x0000000000087947 */ /* 0x000fea0003800000 */
.L_x_27120:
[----:B------:R-:W-:-:S07]  /*1da0*/  FADD.FTZ R104, R78, R104 ;  /* 0x000000684e687221 */ /* 0x000fce0000010000 */
.L_x_27121:
[----:B------:R-:W-:-:S07]  /*1db0*/  MOV R82, R104 ;  /* 0x0000006800527202 */ /* 0x000fce0000000f00 */
.L_x_27122:
[----:B------:R-:W-:Y:S01]  /*1dc0*/  FMUL.FTZ R112, R87, R116 ;  /* 0x0000007457707220 */ /* 0x000fe20000410000 */
[----:B------:R-:W-:Y:S06]  /*1dd0*/  @P3 BRA `(.L_x_27123) ;  /* 0x0000000000083947 */ /* 0x000fec0003800000 */
[----:B------:R-:W-:Y:S05]  /*1de0*/  @P1 BRA `(.L_x_27124) ;  /* 0x0000000000081947 */ /* 0x000fea0003800000 */
[----:B------:R-:W-:Y:S05]  /*1df0*/  BRA `(.L_x_27125) ;  /* 0x0000000000087947 */ /* 0x000fea0003800000 */
.L_x_27123:
[----:B------:R-:W-:-:S07]  /*1e00*/  FADD.FTZ R112, R79, R112 ;  /* 0x000000704f707221 */ /* 0x000fce0000010000 */
.L_x_27124:
[----:B------:R-:W-:-:S07]  /*1e10*/  MOV R83, R112 ;  /* 0x0000007000537202 */ /* 0x000fce0000000f00 */
.L_x_27125:
[----:B------:R-:W1:Y:S02]  /*1e20*/  @P1 LDC.64 R84, c[0x0][0x238] ;  /* 0x00008e00ff541b82 */ /* 0x000e640000000a00 */
[----:B-1----:R-:W-:-:S04]  /*1e30*/  @P1 LEA R84, P3, R117, R84, 0x4 ;  /* 0x0000005475541211 */ /* 0x002fc800078620ff */
[C---:B------:R-:W-:Y:S02]  /*1e40*/  @P1 LEA.HI.X R85, R117.reuse, R85, RZ, 0x4, P3 ;  /* 0x0000005575551211 */ /* 0x040fe400018f24ff */
[----:B------:R-:W-:-:S03]  /*1e50*/  IADD3 R117, R117, 0x80, RZ ;  /* 0x0000008075757810 */ /* 0x000fc60007ffe0ff */
[----:B------:R1:W-:Y:S04]  /*1e60*/  @P1 STG.E.128 desc[UR4][R84.64], R80 ;  /* 0x0000005054001986 */ /* 0x0003e8000c101d04 */
.L_x_27113:
[----:B------:R-:W-:Y:S05]  /*1e70*/  BSYNC B0 ;  /* 0x0000000000007941 */ /* 0x000fea0003800000 */
.L_x_27112:
        /* <DEDUP_REMOVED lines=17> */
.L_x_27128:
[----:B------:R-:W-:-:S07]  /*1f90*/  FADD.FTZ R89, R76, R89 ;  /* 0x000000594c597221 */ /* 0x000fce0000010000 */
.L_x_27129:
[----:B------:R-:W-:-:S07]  /*1fa0*/  MOV R80, R89 ;  /* 0x0000005900507202 */ /* 0x000fce0000000f00 */
.L_x_27130:
[----:B------:R-:W-:Y:S01]  /*1fb0*/  FMUL.FTZ R97, R85, R116 ;  /* 0x0000007455617220 */ /* 0x000fe20000410000 */
[----:B------:R-:W-:Y:S06]  /*1fc0*/  @P3 BRA `(.L_x_27131) ;  /* 0x0000000000083947 */ /* 0x000fec0003800000 */
[----:B------:R-:W-:Y:S05]  /*1fd0*/  @P1 BRA `(.L_x_27132) ;  /* 0x0000000000081947 */ /* 0x000fea0003800000 */
[----:B------:R-:W-:Y:S05]  /*1fe0*/  BRA `(.L_x_27133) ;  /* 0x0000000000087947 */ /* 0x000fea0003800000 */
.L_x_27131:
[----:B------:R-:W-:-:S07]  /*1ff0*/  FADD.FTZ R97, R77, R97 ;  /* 0x000000614d617221 */ /* 0x000fce0000010000 */
.L_x_27132:
[----:B------:R-:W-:-:S07]  /*2000*/  MOV R81, R97 ;  /* 0x0000006100517202 */ /* 0x000fce0000000f00 */
.L_x_27133:
[----:B------:R-:W-:Y:S01]  /*2010*/  FMUL.FTZ R105, R86, R116 ;  /* 0x0000007456697220 */ /* 0x000fe20000410000 */
[----:B------:R-:W-:Y:S06]  /*2020*/  @P3 BRA `(.L_x_27134) ;  /* 0x0000000000083947 */ /* 0x000fec0003800000 */
[----:B------:R-:W-:Y:S05]  /*2030*/  @P1 BRA `(.L_x_27135) ;  /* 0x0000000000081947 */ /* 0x000fea0003800000 */
[----:B------:R-:W-:Y:S05]  /*2040*/  BRA `(.L_x_27136) ;  /* 0x0000000000087947 */ /* 0x000fea0003800000 */
.L_x_27134:
[----:B------:R-:W-:-:S07]  /*2050*/  FADD.FTZ R105, R78, R105 ;  /* 0x000000694e697221 */ /* 0x000fce0000010000 */
.L_x_27135:
[----:B------:R-:W-:-:S07]  /*2060*/  MOV R82, R105 ;  /* 0x0000006900527202 */ /* 0x000fce0000000f00 */
.L_x_27136:
[----:B------:R-:W-:Y:S01]  /*2070*/  FMUL.FTZ R113, R87, R116 ;  /* 0x0000007457717220 */ /* 0x000fe20000410000 */
[----:B------:R-:W-:Y:S06]  /*2080*/  @P3 BRA `(.L_x_27137) ;  /* 0x0000000000083947 */ /* 0x000fec0003800000 */
[----:B------:R-:W-:Y:S05]  /*2090*/  @P1 BRA `(.L_x_27138) ;  /* 0x0000000000081947 */ /* 0x000fea0003800000 */
[----:B------:R-:W-:Y:S05]  /*20a0*/  BRA `(.L_x_27139) ;  /* 0x0000000000087947 */ /* 0x000fea0003800000 */
.L_x_27137:
[----:B------:R-:W-:-:S07]  /*20b0*/  FADD.FTZ R113, R79, R113 ;  /* 0x000000714f717221 */ /* 0x000fce0000010000 */
.L_x_27138:
[----:B------:R-:W-:-:S07]  /*20c0*/  MOV R83, R113 ;  /* 0x0000007100537202 */ /* 0x000fce0000000f00 */
.L_x_27139:
[----:B------:R-:W1:Y:S02]  /*20d0*/  @P1 LDC.64 R84, c[0x0][0x238] ;  /* 0x00008e00ff541b82 */ /* 0x000e640000000a00 */
[----:B-1----:R-:W-:-:S04]  /*20e0*/  @P1 LEA R84, P3, R117, R84, 0x4 ;  /* 0x0000005475541211 */ /* 0x002fc800078620ff */
[----:B------:R-:W-:-:S05]  /*20f0*/  @P1 LEA.HI.X R85, R117, R85, RZ, 0x4, P3 ;  /* 0x0000005575551211 */ /* 0x000fca00018f24ff */
[----:B------:R1:W-:Y:S04]  /*2100*/  @P1 STG.E.128 desc[UR4][R84.64], R80 ;  /* 0x0000005054001986 */ /* 0x0003e8000c101d04 */
.L_x_27127:
[----:B------:R-:W-:Y:S05]  /*2110*/  BSYNC B0 ;  /* 0x0000000000007941 */ /* 0x000fea0003800000 */
.L_x_27126:
        /* <DEDUP_REMOVED lines=9> */
[----:B------:R-:W-:Y:S01]  /*21b0*/  P2R R115, PR, RZ, 0x40 ;  /* 0x00000040ff737803 */ /* 0x000fe20000000000 */
[----:B------:R-:W-:Y:S01]  /*21c0*/  FADD.FTZ R85, R106, R85 ;  /* 0x000000556a557221 */ /* 0x000fe20000010000 */
[----:B-----5:R-:W-:-:S04]  /*21d0*/  LOP3.LUT R116, R87, 0x7fffffc, RZ, 0xc0, !PT ;  /* 0x07fffffc57747812 */ /* 0x020fc800078ec0ff */
        /* <DEDUP_REMOVED lines=41> */
[----:B------:R-:W1:Y:S01]  /*2470*/  SHFL.BFLY PT, R85, R86, 0x1, 0x1f ;  /* 0x0c201f0056557f89 */ /* 0x000e6200000e0000 */
[----:B------:R-:W-:Y:S01]  /*2480*/  ISETP.GT.U32.AND P6, PT, R2, 0xff, PT ;  /* 0x000000ff0200780c */ /* 0x000fe20003fc4070 */
        /* <DEDUP_REMOVED lines=87> */
.L_x_27168:
        /* <DEDUP_REMOVED lines=50> */
[----:B------:R-:W-:-:S03]  /*2d20*/  FADD.FTZ R86, R86, -R121 ;  /* 0x8000007956567221 */ /* 0x000fc60000010000 */
[----:B-1----:R-:W-:Y:S01]  /*2d30*/  FMUL.FTZ R119, R84, R119 ;  /* 0x0000007754777220 */ /* 0x002fe20000410000 */
[----:B------:R-:W-:-:S04]  /*2d40*/  FMUL.FTZ R86, R86, R86 ;  /* 0x0000005656567220 */ /* 0x000fc80000410000 */
[----:B------:R-:W-:Y:S01]  /*2d50*/  FMUL.FTZ R117, R117, R86 ;  /* 0x0000005675757220 */ /* 0x000fe20000410000 */
[----:B------:R-:W1:Y:S03]  /*2d60*/  SHFL.IDX PT, R119, R119, RZ, 0x1f ;  /* 0x00001fff77777589 */ /* 0x000e6600000e0000 */
[----:B------:R-:W-:Y:S01]  /*2d70*/  FMUL.FTZ R117, R117, R120 ;  /* 0x0000007875757220 */ /* 0x000fe20000410000 */
[----:B0-----:R-:W-:-:S04]  /*2d80*/  FADD.FTZ R85, R123, R116 ;  /* 0x000000747b557221 */ /* 0x001fc80000010000 */
[----:B------:R-:W-:Y:S02]  /*2d90*/  FFMA.FTZ R116, R84, R117, R85 ;  /* 0x0000007554747223 */ /* 0x000fe40000010055 */
[----:B------:R-:W0:Y:S04]  /*2da0*/  LDC R117, c[0x0][0x2d8] ;  /* 0x0000b600ff757b82 */ /* 0x000e280000000800 */
[----:B------:R-:W0:Y:S01]  /*2db0*/  SHFL.IDX PT, R116, R116, RZ, 0x1f ;  /* 0x00001fff74747589 */ /* 0x000e2200000e0000 */
[----:B-1----:R-:W-:-:S05]  /*2dc0*/  FMUL.FTZ R118, R119, R119 ;  /* 0x0000007777767220 */ /* 0x002fca0000410000 */
[----:B------:R-:W-:Y:S02]  /*2dd0*/  FSEL R118, R118, RZ, !P3 ;  /* 0x000000ff76767208 */ /* 0x000fe40005800000 */
        /* <DEDUP_REMOVED lines=13> */
[----:B-1----:R-:W0:Y:S01]  /*2eb0*/  LDC.64 R118, c[0x0][0x2b8] ;  /* 0x0000ae00ff767b82 */ /* 0x002e220000000a00 */
        /* <DEDUP_REMOVED lines=8> */
[----:B------:R-:W-:-:S03]  /*2f40*/  FFMA.FTZ R84, R16, R85, R12 ;  /* 0x0000005510547223 */ /* 0x000fc6000001000c */
[----:B------:R-:W-:Y:S01]  /*2f50*/  FFMA.FTZ R85, R17, R86, R13 ;  /* 0x0000005611557223 */ /* 0x000fe2000001000d */
[----:B------:R-:W-:Y:S01]  /*2f60*/  FFMA.FTZ R86, R18, R87, R14 ;  /* 0x0000005712567223 */ /* 0x000fe2000001000e */
[----:B------:R-:W-:Y:S01]  /*2f70*/  FFMA.FTZ R87, R19, R122, R15 ;  /* 0x0000007a13577223 */ /* 0x000fe2000001000f */
[C---:B0-----:R-:W-:Y:S01]  /*2f80*/  IMAD.WIDE.U32 R118, R114.reuse, 0x10, R118 ;  /* 0x0000001072767825 */ /* 0x041fe200078e0076 */
[----:B------:R-:W-:-:S04]  /*2f90*/  IADD3 R114, R114, 0x80, RZ ;  /* 0x0000008072727810 */ /* 0x000fc80007ffe0ff */
[----:B------:R0:W-:Y:S03]  /*2fa0*/  STG.E.128 desc[UR4][R118.64], R84 ;  /* 0x0000005476007986 */ /* 0x0001e6000c101d04 */
.L_x_27142:
[----:B------:R-:W-:Y:S05]  /*2fb0*/  BSYNC B0 ;  /* 0x0000000000007941 */ /* 0x000fea0003800000 */
.L_x_27141:
[----:B------:R-:W-:Y:S01]  /*2fc0*/  ISETP.GE.U32.AND P3, PT, R2, 0x100, PT ;  /* 0x000001000200780c */ /* 0x000fe20003f66070 */
[----:B------:R-:W-:-:S12]  /*2fd0*/  BSSY B0, `(.L_x_27143) ;  /* 0x0000012000007945 */ /* 0x000fd80003800000 */
[----:B------:R-:W-:Y:S05]  /*2fe0*/  @!P3 BRA `(.L_x_27144) ;  /* 0x000000000040b947 */ /* 0x000fea0003800000 */
[----:B01----:R-:W0:Y:S01]  /*2ff0*/  LDC.64 R118, c[0x0][0x2b8] ;  /* 0x0000ae00ff767b82 */ /* 0x003e220000000a00 */
        /* <DEDUP_REMOVED lines=15> */
.L_x_27144:
[----:B------:R-:W-:Y:S05]  /*30f0*/  BSYNC B0 ;  /* 0x0000000000007941 */ /* 0x000fea0003800000 */
.L_x_27143:
        /* <DEDUP_REMOVED lines=19> */
.L_x_27146:
[----:B------:R-:W-:Y:S05]  /*3230*/  BSYNC B0 ;  /* 0x0000000000007941 */ /* 0x000fea0003800000 */
.L_x_27145:
        /* <DEDUP_REMOVED lines=19> */
.L_x_27148:
[----:B------:R-:W-:Y:S05]  /*3370*/  BSYNC B0 ;  /* 0x0000000000007941 */ /* 0x000fea0003800000 */
.L_x_27147:
        /* <DEDUP_REMOVED lines=19> */
.L_x_27150:
[----:B------:R-:W-:Y:S05]  /*34b0*/  BSYNC B0 ;  /* 0x0000000000007941 */ /* 0x000fea0003800000 */
.L_x_27149:
        /* <DEDUP_REMOVED lines=19> */
.L_x_27152:
[----:B------:R-:W-:Y:S05]  /*35f0*/  BSYNC B0 ;  /* 0x0000000000007941 */ /* 0x000fea0003800000 */
.L_x_27151:
        /* <DEDUP_REMOVED lines=19> */
.L_x_27154:
[----:B------:R-:W-:Y:S05]  /*3730*/  BSYNC B0 ;  /* 0x0000000000007941 */ /* 0x000fea0003800000 */
.L_x_27153:
        /* <DEDUP_REMOVED lines=18> */
.L_x_27156:
[----:B------:R-:W-:Y:S05]  /*3860*/  BSYNC B0 ;  /* 0x0000000000007941 */ /* 0x000fea0003800000 */
.L_x_27155:
[----:B------:R-:W-:Y:S02]  /*3870*/  ISETP.NE.AND P3, PT, R115, RZ, PT ;  /* 0x000000ff7300720c */ /* 0x000fe40003f65270 */
[----:B------:R-:W-:Y:S02]  /*3880*/  IADD3 R4, R4, UR8, RZ ;  /* 0x0000000804047c10 */ /* 0x000fe4000fffe0ff */
[----:B------:R-:W-:Y:S02]  /*3890*/  SEL R115, RZ, 0x1, P3 ;  /* 0x00000001ff737807 */ /* 0x000fe40001800000 */
[----:B------:R-:W-:-:S13]  /*38a0*/  ISETP.GE.AND P3, PT, R4, UR9, PT ;  /* 0x0000000904007c0c */ /* 0x000fda000bf66270 */
[----:B------:R-:W-:Y:S05]  /*38b0*/  @!P3 BRA `(.L_x_27157) ;  /* 0xffffffd00098b947 */ /* 0x000fea000383ffff */
[----:B------:R-:W-:Y:S05]  /*38c0*/  EXIT ;  /* 0x000000000000794d */ /* 0x000fea0003800000 */
.L_x_27140:
[----:B------:R-:W-:Y:S01]  /*38d0*/  HFMA2.MMA R117, -RZ, RZ, 0, 5.9604644775390625e-08 ;  /* 0x00000001ff757435 */ /* 0x000fe200000001ff */
[----:B------:R-:W-:Y:S02]  /*38e0*/  MOV R125, R86 ;  /* 0x00000056007d7202 */ /* 0x000fe40000000f00 */
[----:B------:R-:W-:Y:S02]  /*38f0*/  MOV R118, 0x1f ;  /* 0x0000001f00767802 */ /* 0x000fe40000000f00 */
[----:B------:R-:W-:-:S07]  /*3900*/  MOV R119, 0xffffffff ;  /* 0xffffffff00777802 */ /* 0x000fce0000000f00 */
[----:B0-----:R-:W-:Y:S05]  /*3910*/  WARPSYNC.COLLECTIVE R119, `(.L_x_27158) ;  /* 0x0000000077087348 */ /* 0x001fea0003c00000 */
[----:B------:R1:W2:Y:S02]  /*3920*/  SHFL.BFLY P6, R124, R125, R117, R118 ;  /* 0x0c0000757d7c7389 */ /* 0x0002a400000c0076 */
[----:B012---:R-:W-:Y:S01]  /*3930*/  ENDCOLLECTIVE ;  /* 0x000000000000791b */ /* 0x007fe20003800000 */
.L_x_27158:
[----:B------:R-:W-:Y:S01]  /*3940*/  HFMA2.MMA R117, -RZ, RZ, 0, 1.1920928955078125e-07 ;  /* 0x00000002ff757435 */ /* 0x000fe200000001ff */
[----:B------:R-:W-:-:S05]  /*3950*/  MOV R85, R124 ;  /* 0x0000007c00557202 */ /* 0x000fca0000000f00 */
[----:B------:R-:W-:-:S05]  /*3960*/  FADD.FTZ R120, R86, R85 ;  /* 0x0000005556787221 */ /* 0x000fca0000010000 */
[----:B------:R-:W-:-:S07]  /*3970*/  MOV R125, R120 ;  /* 0x00000078007d7202 */ /* 0x000fce0000000f00 */
[----:B------:R-:W-:Y:S05]  /*3980*/  WARPSYNC.COLLECTIVE R119, `(.L_x_27159) ;  /* 0x0000000077087348 */ /* 0x000fea0003c00000 */
[----:B------:R0:W1:Y:S02]  /*3990*/  SHFL.BFLY P6, R124, R125, R117, R118 ;  /* 0x0c0000757d7c7389 */ /* 0x00006400000c0076 */
[----:B01----:R-:W-:Y:S01]  /*39a0*/  ENDCOLLECTIVE ;  /* 0x000000000000791b */ /* 0x003fe20003800000 */
.L_x_27159:
[----:B------:R-:W-:Y:S01]  /*39b0*/  HFMA2.MMA R117, -RZ, RZ, 0, 2.384185791015625e-07 ;  /* 0x00000004ff757435 */ /* 0x000fe200000001ff */
[----:B------:R-:W-:-:S05]  /*39c0*/  MOV R85, R124 ;  /* 0x0000007c00557202 */ /* 0x000fca0000000f00 */
[----:B------:R-:W-:-:S05]  /*39d0*/  FADD.FTZ R121, R120, R85 ;  /* 0x0000005578797221 */ /* 0x000fca0000010000 */
[----:B------:R-:W-:-:S07]  /*39e0*/  MOV R125, R121 ;  /* 0x00000079007d7202 */ /* 0x000fce0000000f00 */
[----:B------:R-:W-:Y:S05]  /*39f0*/  WARPSYNC.COLLECTIVE R119, `(.L_x_27160) ;  /* 0x0000000077087348 */ /* 0x000fea0003c00000 */
[----:B------:R0:W1:Y:S02]  /*3a00*/  SHFL.BFLY P6, R124, R125, R117, R118 ;  /* 0x0c0000757d7c7389 */ /* 0x00006400000c0076 */
[----:B01----:R-:W-:Y:S01]  /*3a10*/  ENDCOLLECTIVE ;  /* 0x000000000000791b */ /* 0x003fe20003800000 */
.L_x_27160:
[----:B------:R-:W-:Y:S01]  /*3a20*/  HFMA2.MMA R117, -RZ, RZ, 0, 4.76837158203125e-07 ;  /* 0x00000008ff757435 */ /* 0x000fe200000001ff */
[----:B------:R-:W-:-:S05]  /*3a30*/  MOV R84, R124 ;  /* 0x0000007c00547202 */ /* 0x000fca0000000f00 */
[----:B------:R-:W-:-:S05]  /*3a40*/  FADD.FTZ R122, R121, R84 ;  /* 0x00000054797a7221 */ /* 0x000fca0000010000 */
[----:B------:R-:W-:-:S07]  /*3a50*/  MOV R125, R122 ;  /* 0x0000007a007d7202 */ /* 0x000fce0000000f00 */
[----:B------:R-:W-:Y:S05]  /*3a60*/  WARPSYNC.COLLECTIVE R119, `(.L_x_27161) ;  /* 0x0000000077087348 */ /* 0x000fea0003c00000 */
[----:B------:R0:W1:Y:S02]  /*3a70*/  SHFL.BFLY P6, R124, R125, R117, R118 ;  /* 0x0c0000757d7c7389 */ /* 0x00006400000c0076 */
[----:B01----:R-:W-:Y:S01]  /*3a80*/  ENDCOLLECTIVE ;  /* 0x000000000000791b */ /* 0x003fe20003800000 */
.L_x_27161:
[----:B------:R-:W-:Y:S01]  /*3a90*/  HFMA2.MMA R117, -RZ, RZ, 0, 9.5367431640625e-07 ;  /* 0x00000010ff757435 */ /* 0x000fe200000001ff */
[----:B------:R-:W-:-:S05]  /*3aa0*/  MOV R85, R124 ;  /* 0x0000007c00557202 */ /* 0x000fca0000000f00 */
[----:B------:R-:W-:-:S05]  /*3ab0*/  FADD.FTZ R123, R122, R85 ;  /* 0x000000557a7b7221 */ /* 0x000fca0000010000 */
[----:B------:R-:W-:-:S07]  /*3ac0*/  MOV R125, R123 ;  /* 0x0000007b007d7202 */ /* 0x000fce0000000f00 */
[----:B------:R-:W-:Y:S05]  /*3ad0*/  WARPSYNC.COLLECTIVE R119, `(.L_x_27162) ;  /* 0x0000000077087348 */ /* 0x000fea0003c00000 */
[----:B------:R0:W1:Y:S02]  /*3ae0*/  SHFL.BFLY P6, R124, R125, R117, R118 ;  /* 0x0c0000757d7c7389 */ /* 0x00006400000c0076 */
[----:B01----:R-:W-:Y:S01]  /*3af0*/  ENDCOLLECTIVE ;  /* 0x000000000000791b */ /* 0x003fe20003800000 */
.L_x_27162:
        /* <DEDUP_REMOVED lines=77> */
.L_x_27163:
[----:B------:R-:W-:Y:S01]  /*3fd0*/  HFMA2.MMA R117, -RZ, RZ, 0, 1.1920928955078125e-07 ;  /* 0x00000002ff757435 */ /* 0x000fe200000001ff */
[----:B------:R-:W-:-:S05]  /*3fe0*/  MOV R86, R124 ;  /* 0x0000007c00567202 */ /* 0x000fca0000000f00 */
[----:B------:R-:W-:-:S05]  /*3ff0*/  FADD.FTZ R86, R85, R86 ;  /* 0x0000005655567221 */ /* 0x000fca0000010000 */
[----:B------:R-:W-:-:S07]  /*4000*/  MOV R125, R86 ;  /* 0x00000056007d7202 */ /* 0x000fce0000000f00 */
[----:B------:R-:W-:Y:S05]  /*4010*/  WARPSYNC.COLLECTIVE R119, `(.L_x_27164) ;  /* 0x0000000077087348 */ /* 0x000fea0003c00000 */
[----:B------:R0:W1:Y:S02]  /*4020*/  SHFL.BFLY P6, R124, R125, R117, R118 ;  /* 0x0c0000757d7c7389 */ /* 0x00006400000c0076 */
[----:B01----:R-:W-:Y:S01]  /*4030*/  ENDCOLLECTIVE ;  /* 0x000000000000791b */ /* 0x003fe20003800000 */
.L_x_27164:
[----:B------:R-:W-:Y:S01]  /*4040*/  HFMA2.MMA R117, -RZ, RZ, 0, 2.384185791015625e-07 ;  /* 0x00000004ff757435 */ /* 0x000fe200000001ff */
[----:B------:R-:W-:-:S05]  /*4050*/  MOV R121, R124 ;  /* 0x0000007c00797202 */ /* 0x000fca0000000f00 */
[----:B------:R-:W-:-:S05]  /*4060*/  FADD.FTZ R121, R86, R121 ;  /* 0x0000007956797221 */ /* 0x000fca0000010000 */
[----:B------:R-:W-:-:S07]  /*4070*/  MOV R125, R121 ;  /* 0x00000079007d7202 */ /* 0x000fce0000000f00 */
[----:B------:R-:W-:Y:S05]  /*4080*/  WARPSYNC.COLLECTIVE R119, `(.L_x_27165) ;  /* 0x0000000077087348 */ /* 0x000fea0003c00000 */
[----:B------:R0:W1:Y:S02]  /*4090*/  SHFL.BFLY P6, R124, R125, R117, R118 ;  /* 0x0c0000757d7c7389 */ /* 0x00006400000c0076 */
[----:B01----:R-:W-:Y:S01]  /*40a0*/  ENDCOLLECTIVE ;  /* 0x000000000000791b */ /* 0x003fe20003800000 */
.L_x_27165:
[----:B------:R-:W-:Y:S01]  /*40b0*/  HFMA2.MMA R117, -RZ, RZ, 0, 4.76837158203125e-07 ;  /* 0x00000008ff757435 */ /* 0x000fe200000001ff */
[----:B------:R-:W-:-:S05]  /*40c0*/  MOV R120, R124 ;  /* 0x0000007c00787202 */ /* 0x000fca0000000f00 */
[----:B------:R-:W-:-:S05]  /*40d0*/  FADD.FTZ R120, R121, R120 ;  /* 0x0000007879787221 */ /* 0x000fca0000010000 */
[----:B------:R-:W-:-:S07]  /*40e0*/  MOV R125, R120 ;  /* 0x00000078007d7202 */ /* 0x000fce0000000f00 */
[----:B------:R-:W-:Y:S05]  /*40f0*/  WARPSYNC.COLLECTIVE R119, `(.L_x_27166) ;  /* 0x0000000077087348 */ /* 0x000fea0003c00000 */
[----:B------:R0:W1:Y:S02]  /*4100*/  SHFL.BFLY P6, R124, R125, R117, R118 ;  /* 0x0c0000757d7c7389 */ /* 0x00006400000c0076 */
[----:B01----:R-:W-:Y:S01]  /*4110*/  ENDCOLLECTIVE ;  /* 0x000000000000791b */ /* 0x003fe20003800000 */
.L_x_27166:
[----:B------:R-:W-:Y:S01]  /*4120*/  HFMA2.MMA R117, -RZ, RZ, 0, 9.5367431640625e-07 ;  /* 0x00000010ff757435 */ /* 0x000fe200000001ff */
[----:B------:R-:W-:-:S05]  /*4130*/  MOV R123, R124 ;  /* 0x0000007c007b7202 */ /* 0x000fca0000000f00 */
[----:B------:R-:W-:-:S05]  /*4140*/  FADD.FTZ R123, R120, R123 ;  /* 0x0000007b787b7221 */ /* 0x000fca0000010000 */
[----:B------:R-:W-:-:S07]  /*4150*/  MOV R125, R123 ;  /* 0x0000007b007d7202 */ /* 0x000fce0000000f00 */
[----:B------:R-:W-:Y:S05]  /*4160*/  WARPSYNC.COLLECTIVE R119, `(.L_x_27167) ;  /* 0x0000000077087348 */ /* 0x000fea0003c00000 */
[----:B------:R0:W1:Y:S02]  /*4170*/  SHFL.BFLY P6, R124, R125, R117, R118 ;  /* 0x0c0000757d7c7389 */ /* 0x00006400000c0076 */
[----:B01----:R-:W-:Y:S01]  /*4180*/  ENDCOLLECTIVE ;  /* 0x000000000000791b */ /* 0x003fe20003800000 */
.L_x_27167:
[----:B------:R-:W-:Y:S01]  /*4190*/  MOV R122, R124 ;  /* 0x0000007c007a7202 */ /* 0x000fe20000000f00 */
[----:B------:R-:W-:Y:S06]  /*41a0*/  BRA `(.L_x_27168) ;  /* 0xffffffe800147947 */ /* 0x000fec000383ffff */
.L_x_27169:
        /* <DEDUP_REMOVED lines=13> */
.L_x_30328:


//--------------------- .text._ZN10layer_norm13ln_fwd_kernelINS_13Kernel_traitsIfffffjLj4096ELj1ELj1ELj4ELj16ENS_18Kernel_traits_baseILj4096EfffffjLj128EEEEELb0ELb0ELb0ELb1EEEvNS_9FwdParamsE --------------------------
	.section	.text._ZN10layer_norm13ln_fwd_kernelINS_13Kernel_traitsIfffffjLj4096ELj1ELj1ELj4ELj16ENS_18Kernel_traits_baseILj4096EfffffjLj128EEEEELb0ELb0ELb0ELb1EEEvNS_9FwdParamsE,"ax",@progbits
	.align	128
        .global         _ZN10layer_norm13ln_fwd_kernelINS_13Kernel_traitsIfffffjLj4096ELj1ELj1ELj4ELj16ENS_18Kernel_traits_baseILj4096EfffffjLj128EEEEELb0ELb0ELb0ELb1EEEvNS_9FwdParamsE
        .type           _ZN10layer_norm13ln_fwd_kernelINS_13Kernel_traitsIfffffjLj4096ELj1ELj1ELj4ELj16ENS_18Kernel_traits_baseILj4096EfffffjLj128EEEEELb0ELb0ELb0ELb1EEEvNS_9FwdParamsE,@function
        .size           _ZN10layer_norm13ln_fwd_kernelINS_13Kernel_traitsIfffffjLj4096ELj1ELj1ELj4ELj16ENS_18Kernel_traits_baseILj4096EfffffjLj128EEEEELb0ELb0ELb0ELb1EEEvNS_9FwdParamsE,(.L_x_30329 - _ZN10layer_norm13ln_fwd_kernelINS_13Kernel_traitsIfffffjLj4096ELj1ELj1ELj4ELj16ENS_18Kernel_traits_baseILj4096EfffffjLj128EEEEELb0ELb0ELb0ELb1EEEvNS_9FwdParamsE)
        .other          _ZN10layer_norm13ln_fwd_kernelINS_13Kernel_traitsIfffffjLj4096ELj1ELj1ELj4ELj16ENS_18Kernel_traits_baseILj4096EfffffjLj128EEEEELb0ELb0ELb0ELb1EEEvNS_9FwdParamsE,@"STO_CUDA_ENTRY STV_DEFAULT"
_ZN10layer_norm13ln_fwd_kernelINS_13Kernel_traitsIfffffjLj4096ELj1ELj1ELj4ELj16ENS_18Kernel_traits_baseILj4096EfffffjLj128EEEEELb0ELb0ELb0ELb1EEEvNS_9FwdParamsE:
.text._ZN10layer_norm13ln_fwd_kernelINS_13Kernel_traitsIfffffjLj4096ELj1ELj1ELj4ELj16ENS_18Kernel_traits_baseILj4096EfffffjLj128EEEEELb0ELb0ELb0ELb1EEEvNS_9FwdParamsE:
        /* <DEDUP_REMOVED lines=55> */
[----:B------:R-:W-:Y:S01]  /*0370*/  ISETP.NE.U32.AND P1, PT, R8, RZ, PT ;  /* 0x000000ff0800720c */ /* 0x000fe20003f25070 */
[----:B------:R-:W-:Y:S01]  /*0380*/  ULDC.U8 UR6, c[0x0][0x2a0] ;  /* 0x0000a80000067ab9 */ /* 0x000fe20000000000 */
[----:B------:R-:W-:Y:S01]  /*0390*/  SHF.L.U32 R3, R3, 0x2, RZ ;  /* 0x0000000203037819 */ /* 0x000fe200000006ff */
[----:B------:R-:W-:Y:S01]  /*03a0*/  HFMA2.MMA R0, -RZ, RZ, 0, 5.9604644775390625e-08 ;  /* 0x00000001ff007435 */ /* 0x000fe200000001ff */
[----:B------:R-:W-:Y:S01]  /*03b0*/  SHF.R.U32.HI R83, RZ, 0x5, R2 ;  /* 0x00000005ff537819 */ /* 0x000fe20000011602 */
[----:B------:R-:W-:Y:S01]  /*03c0*/  ULDC UR7, c[0x0][0x218] ;  /* 0x0000860000077ab9 */ /* 0x000fe20000000800 */
[----:B------:R-:W-:Y:S01]  /*03d0*/  ISETP.NE.AND.EX P1, PT, R9, RZ, PT, P1 ;  /* 0x000000ff0900720c */ /* 0x000fe20003f25310 */
[----:B------:R-:W-:Y:S01]  /*03e0*/  ULDC UR8, c[0x0][0x290] ;  /* 0x0000a40000087ab9 */ /* 0x000fe20000000800 */
[----:B------:R-:W-:Y:S01]  /*03f0*/  ISETP.NE.AND P4, PT, RZ, UR6, PT ;  /* 0x00000006ff007c0c */ /* 0x000fe2000bf85270 */
[----:B------:R-:W-:Y:S01]  /*0400*/  ULDC.64 UR14, c[0x0][0x230] ;  /* 0x00008c00000e7ab9 */ /* 0x000fe20000000a00 */
[C---:B------:R-:W-:Y:S01]  /*0410*/  LOP3.LUT R80, R2.reuse, 0x1f, RZ, 0xc0, !PT ;  /* 0x0000001f02507812 */ /* 0x040fe200078ec0ff */
[----:B------:R-:W-:Y:S01]  /*0420*/  ULDC.64 UR10, c[0x0][0x2b8] ;  /* 0x0000ae00000a7ab9 */ /* 0x000fe20000000a00 */
[----:B------:R-:W-:Y:S01]  /*0430*/  LOP3.LUT R81, R2, 0x7f, RZ, 0xc0, !PT ;  /* 0x0000007f02517812 */ /* 0x000fe200078ec0ff */
[----:B------:R-:W-:Y:S01]  /*0440*/  ULDC.64 UR12, c[0x0][0x210] ;  /* 0x00008400000c7ab9 */ /* 0x000fe20000000a00 */
[----:B------:R-:W-:-:S02]  /*0450*/  LOP3.LUT R83, R83, 0x3, RZ, 0xc0, !PT ;  /* 0x0000000353537812 */ /* 0x000fc400078ec0ff */
[----:B0-----:R-:W-:-:S07]  /*0460*/  IADD3 R82, R3, 0x4, RZ ;  /* 0x0000000403527810 */ /* 0x001fce0007ffe0ff */
.L_x_27267:
[----:B0-----:R-:W0:Y:S01]  /*0470*/  @P1 LDC.64 R76, c[0x0][0x270] ;  /* 0x00009c00ff4c1b82 */ /* 0x001e220000000a00 */
[----:B------:R-:W-:Y:S01]  /*0480*/  IMAD R78, R84, UR7, RZ ;  /* 0x00000007544e7c24 */ /* 0x000fe2000f8e02ff */
[----:B------:R-:W-:Y:S02]  /*0490*/  ISETP.NE.U32.AND P2, PT, RZ, UR14, PT ;  /* 0x0000000eff007c0c */ /* 0x000fe4000bf45070 */
[----:B------:R-:W-:Y:S02]  /*04a0*/  MOV R88, 0x3f800000 ;  /* 0x3f80000000587802 */ /* 0x000fe40000000f00 */
[----:B------:R-:W-:Y:S02]  /*04b0*/  SHF.R.S32.HI R79, RZ, 0x1f, R78 ;  /* 0x0000001fff4f7819 */ /* 0x000fe4000001144e */
[----:B------:R-:W2:Y:S01]  /*04c0*/  LDC.64 R86, c[0x0][0x220] ;  /* 0x00008800ff567b82 */ /* 0x000ea20000000a00 */
[----:B------:R-:W-:Y:S02]  /*04d0*/  ISETP.NE.AND.EX P2, PT, RZ, UR15, PT, P2 ;  /* 0x0000000fff007c0c */ /* 0x000fe4000bf45320 */
[----:B------:R-:W-:-:S04]  /*04e0*/  LEA.HI R78, R79, R78, RZ, 0x2 ;  /* 0x0000004e4f4e7211 */ /* 0x000fc800078f10ff */
[----:B------:R-:W-:-:S07]  /*04f0*/  LEA.HI.SX32 R115, R78, R81, 0x1e ;  /* 0x000000514e737211 */ /* 0x000fce00078ff2ff */
[----:B------:R-:W-:Y:S01]  /*0500*/  @P2 LEA R90, P3, R115, UR14, 0x4 ;  /* 0x0000000e735a2c11 */ /* 0x000fe2000f8620ff */
[----:B0-----:R-:W-:-:S03]  /*0510*/  @P1 IMAD.WIDE R76, R84, 0x4, R76 ;  /* 0x00000004544c1825 */ /* 0x001fc600078e024c */
[C---:B------:R-:W-:Y:S02]  /*0520*/  @P2 LEA.HI.X R91, R115.reuse, UR15, RZ, 0x4, P3 ;  /* 0x0000000f735b2c11 */ /* 0x040fe400098f24ff */
[----:B------:R-:W3:Y:S01]  /*0530*/  @P1 LDG.E R88, desc[UR4][R76.64] ;  /* 0x000000044c581981 */ /* 0x000ee2000c1e1900 */
[----:B--2---:R-:W-:-:S03]  /*0540*/  IMAD.WIDE.U32 R78, R115, 0x10, R86 ;  /* 0x00000010734e7825 */ /* 0x004fc600078e0056 */
[----:B-----5:R0:W5:Y:S04]  /*0550*/  @P2 LDG.E.128 R8, desc[UR4][R90.64] ;  /* 0x000000045a082981 */ /* 0x020168000c1e1d00 */
[----:B------:R-:W3:Y:S01]  /*0560*/  LDG.E.128 R104, desc[UR4][R78.64] ;  /* 0x000000044e687981 */ /* 0x000ee2000c1e1d00 */
[----:B------:R-:W-:-:S04]  /*0570*/  ISETP.NE.U32.AND P3, PT, RZ, UR14, PT ;  /* 0x0000000eff007c0c */ /* 0x000fc8000bf65070 */
[----:B------:R-:W-:Y:S01]  /*0580*/  ISETP.NE.AND.EX P3, PT, RZ, UR15, PT, P3 ;  /* 0x0000000fff007c0c */ /* 0x000fe2000bf65330 */
[----:B---3--:R-:W-:-:S12]  /*0590*/  FMUL.FTZ R113, R104, R88 ;  /* 0x0000005868717220 */ /* 0x008fd80000410000 */
[----:B0-----:R-:W-:Y:S05]  /*05a0*/  @P3 BRA `(.L_x_27170) ;  /* 0x0000000000083947 */ /* 0x001fea0003800000 */
[----:B------:R-:W-:Y:S05]  /*05b0*/  @P0 BRA `(.L_x_27171) ;  /* 0x0000000000080947 */ /* 0x000fea0003800000 */
[----:B------:R-:W-:Y:S05]  /*05c0*/  BRA `(.L_x_27172) ;  /* 0x0000000000087947 */ /* 0x000fea0003800000 */
.L_x_27170:
[----:B-----5:R-:W-:-:S07]  /*05d0*/  FADD.FTZ R113, R8, R113 ;  /* 0x0000007108717221 */ /* 0x020fce0000010000 */
.L_x_27171:
[----:B------:R-:W-:-:S07]  /*05e0*/  MOV R4, R113 ;  /* 0x0000007100047202 */ /* 0x000fce0000000f00 */
.L_x_27172:
[----:B------:R-:W-:Y:S01]  /*05f0*/  FMUL.FTZ R111, R105, R88 ;  /* 0x00000058696f7220 */ /* 0x000fe20000410000 */
[----:B------:R-:W-:Y:S06]  /*0600*/  @P3 BRA `(.L_x_27173) ;  /* 0x0000000000083947 */ /* 0x000fec0003800000 */
[----:B------:R-:W-:Y:S05]  /*0610*/  @P0 BRA `(.L_x_27174) ;  /* 0x0000000000080947 */ /* 0x000fea0003800000 */
[----:B------:R-:W-:Y:S05]  /*0620*/  BRA `(.L_x_27175) ;  /* 0x0000000000087947 */ /* 0x000fea0003800000 */
.L_x_27173:
[----:B-----5:R-:W-:-:S07]  /*0630*/  FADD.FTZ R111, R9, R111 ;  /* 0x0000006f096f7221 */ /* 0x020fce0000010000 */
.L_x_27174:
[----:B------:R-:W-:-:S07]  /*0640*/  MOV R5, R111 ;  /* 0x0000006f00057202 */ /* 0x000fce0000000f00 */
.L_x_27175:
[----:B------:R-:W-:Y:S01]  /*0650*/  FMUL.FTZ R109, R106, R88 ;  /* 0x000000586a6d7220 */ /* 0x000fe20000410000 */
[----:B------:R-:W-:Y:S06]  /*0660*/  @P3 BRA `(.L_x_27176) ;  /* 0x0000000000083947 */ /* 0x000fec0003800000 */
[----:B------:R-:W-:Y:S05]  /*0670*/  @P0 BRA `(.L_x_27177) ;  /* 0x0000000000080947 */ /* 0x000fea0003800000 */
[----:B------:R-:W-:Y:S05]  /*0680*/  BRA `(.L_x_27178) ;  /* 0x0000000000087947 */ /* 0x000fea0003800000 */
.L_x_27176:
[----:B-----5:R-:W-:-:S07]  /*0690*/  FADD.FTZ R109, R10, R109 ;  /* 0x0000006d0a6d7221 */ /* 0x020fce0000010000 */
.L_x_27177:
[----:B-1----:R-:W-:-:S07]  /*06a0*/  MOV R6, R109 ;  /* 0x0000006d00067202 */ /* 0x002fce0000000f00 */
.L_x_27178:
[----:B------:R-:W-:Y:S01]  /*06b0*/  FMUL.FTZ R107, R107, R88 ;  /* 0x000000586b6b7220 */ /* 0x000fe20000410000 */
[----:B------:R-:W-:Y:S06]  /*06c0*/  @P3 BRA `(.L_x_27179) ;  /* 0x0000000000083947 */ /* 0x000fec0003800000 */
[----:B------:R-:W-:Y:S05]  /*06d0*/  @P0 BRA `(.L_x_27180) ;  /* 0x0000000000080947 */ /* 0x000fea0003800000 */
[----:B------:R-:W-:Y:S05]  /*06e0*/  BRA `(.L_x_27181) ;  /* 0x0000000000087947 */ /* 0x000fea0003800000 */
.L_x_27179:
[----:B-----5:R-:W-:-:S07]  /*06f0*/  FADD.FTZ R107, R11, R107 ;  /* 0x0000006b0b6b7221 */ /* 0x020fce0000010000 */
.L_x_27180:
[----:B-1----:R-:W-:-:S07]  /*0700*/  MOV R7, R107 ;  /* 0x0000006b00077202 */ /* 0x002fce0000000f00 */
.L_x_27181:
[----:B------:R-:W0:Y:S01]  /*0710*/  @P0 LDC.64 R78, c[0x0][0x238] ;  /* 0x00008e00ff4e0b82 */ /* 0x000e220000000a00 */
[----:B------:R-:W-:-:S05]  /*0720*/  IADD3 R105, R115, 0x80, RZ ;  /* 0x0000008073697810 */ /* 0x000fca0007ffe0ff */
[----:B------:R-:W-:Y:S01]  /*0730*/  IMAD.WIDE.U32 R76, R105, 0x10, R86 ;  /* 0x00000010694c7825 */ /* 0x000fe200078e0056 */
[----:B0-----:R-:W-:-:S04]  /*0740*/  @P0 LEA R78, P5, R115, R78, 0x4 ;  /* 0x0000004e734e0211 */ /* 0x001fc800078a20ff */
[----:B------:R-:W-:Y:S02]  /*0750*/  @P0 LEA.HI.X R79, R115, R79, RZ, 0x4, P5 ;  /* 0x0000004f734f0211 */ /* 0x000fe400028f24ff */
[----:B------:R-:W-:-:S03]  /*0760*/  @P2 LEA R90, P5, R105, UR14, 0x4 ;  /* 0x0000000e695a2c11 */ /* 0x000fc6000f8a20ff */
[----:B------:R0:W-:Y:S01]  /*0770*/  @P0 STG.E.128 desc[UR4][R78.64], R4 ;  /* 0x000000044e000986 */ /* 0x0001e2000c101d04 */
[----:B------:R-:W-:-:S03]  /*0780*/  @P2 LEA.HI.X R91, R105, UR15, RZ, 0x4, P5 ;  /* 0x0000000f695b2c11 */ /* 0x000fc6000a8f24ff */
[----:B------:R-:W2:Y:S04]  /*0790*/  LDG.E.128 R92, desc[UR4][R76.64] ;  /* 0x000000044c5c7981 */ /* 0x000ea8000c1e1d00 */
[----:B-----5:R0:W5:Y:S01]  /*07a0*/  @P2 LDG.E.128 R8, desc[UR4][R90.64] ;  /* 0x000000045a082981 */ /* 0x020162000c1e1d00 */
[----:B--2---:R-:W-:Y:S01]  /*07b0*/  FMUL.FTZ R103, R92, R88 ;  /* 0x000000585c677220 */ /* 0x004fe20000410000 */
[----:B0-----:R-:W-:Y:S06]  /*07c0*/  @P3 BRA `(.L_x_27182) ;  /* 0x0000000000083947 */ /* 0x001fec0003800000 */
[----:B------:R-:W-:Y:S05]  /*07d0*/  @P0 BRA `(.L_x_27183) ;  /* 0x0000000000080947 */ /* 0x000fea0003800000 */
[----:B------:R-:W-:Y:S05]  /*07e0*/  BRA `(.L_x_27184) ;  /* 0x0000000000087947 */ /* 0x000fea0003800000 */
.L_x_27182:
[----:B-----5:R-:W-:-:S07]  /*07f0*/  FADD.FTZ R103, R8, R103 ;  /* 0x0000006708677221 */ /* 0x020fce0000010000 */
.L_x_27183:
[----:B------:R-:W-:-:S07]  /*0800*/  MOV R4, R103 ;  /* 0x0000006700047202 */ /* 0x000fce0000000f00 */
.L_x_27184:
[----:B------:R-:W-:Y:S01]  /*0810*/  FMUL.FTZ R101, R93, R88 ;  /* 0x000000585d657220 */ /* 0x000fe20000410000 */
[----:B------:R-:W-:Y:S06]  /*0820*/  @P3 BRA `(.L_x_27185) ;  /* 0x0000000000083947 */ /* 0x000fec0003800000 */
[----:B------:R-:W-:Y:S05]  /*0830*/  @P0 BRA `(.L_x_27186) ;  /* 0x0000000000080947 */ /* 0x000fea0003800000 */
[----:B------:R-:W-:Y:S05]  /*0840*/  BRA `(.L_x_27187) ;  /* 0x0000000000087947 */ /* 0x000fea0003800000 */
.L_x_27185:
[----:B-----5:R-:W-:-:S07]  /*0850*/  FADD.FTZ R101, R9, R101 ;  /* 0x0000006509657221 */ /* 0x020fce0000010000 */
.L_x_27186:
[----:B------:R-:W-:-:S07]  /*0860*/  MOV R5, R101 ;  /* 0x0000006500057202 */ /* 0x000fce0000000f00 */
.L_x_27187:
[----:B------:R-:W-:Y:S01]  /*0870*/  FMUL.FTZ R99, R94, R88 ;  /* 0x000000585e637220 */ /* 0x000fe20000410000 */
[----:B------:R-:W-:Y:S06]  /*0880*/  @P3 BRA `(.L_x_27188) ;  /* 0x0000000000083947 */ /* 0x000fec0003800000 */
[----:B------:R-:W-:Y:S05]  /*0890*/  @P0 BRA `(.L_x_27189) ;  /* 0x0000000000080947 */ /* 0x000fea0003800000 */
[----:B------:R-:W-:Y:S05]  /*08a0*/  BRA `(.L_x_27190) ;  /* 0x0000000000087947 */ /* 0x000fea0003800000 */
.L_x_27188:
[----:B-----5:R-:W-:-:S07]  /*08b0*/  FADD.FTZ R99, R10, R99 ;  /* 0x000000630a637221 */ /* 0x020fce0000010000 */
.L_x_27189:
[----:B-1----:R-:W-:-:S07]  /*08c0*/  MOV R6, R99 ;  /* 0x0000006300067202 */ /* 0x002fce0000000f00 */
.L_x_27190:
[----:B------:R-:W-:Y:S01]  /*08d0*/  FMUL.FTZ R97, R95, R88 ;  /* 0x000000585f617220 */ /* 0x000fe20000410000 */
[----:B------:R-:W-:Y:S06]  /*08e0*/  @P3 BRA `(.L_x_27191) ;  /* 0x0000000000083947 */ /* 0x000fec0003800000 */
[----:B------:R-:W-:Y:S05]  /*08f0*/  @P0 BRA `(.L_x_27192) ;  /* 0x0000000000080947 */ /* 0x000fea0003800000 */
[----:B------:R-:W-:Y:S05]  /*0900*/  BRA `(.L_x_27193) ;  /* 0x0000000000087947 */ /* 0x000fea0003800000 */
.L_x_27191:
[----:B-----5:R-:W-:-:S07]  /*0910*/  FADD.FTZ R97, R11, R97 ;  /* 0x000000610b617221 */ /* 0x020fce0000010000 */
.L_x_27192:
[----:B-1----:R-:W-:-:S07]  /*0920*/  MOV R7, R97 ;  /* 0x0000006100077202 */ /* 0x002fce0000000f00 */
.L_x_27193:
        /* <DEDUP_REMOVED lines=14> */
.L_x_27194:
[----:B-----5:R-:W-:-:S07]  /*0a10*/  FADD.FTZ R119, R8, R119 ;  /* 0x0000007708777221 */ /* 0x020fce0000010000 */
.L_x_27195:
[----:B------:R-:W-:-:S07]  /*0a20*/  MOV R4, R119 ;  /* 0x0000007700047202 */ /* 0x000fce0000000f00 */
.L_x_27196:
[----:B------:R-:W-:Y:S01]  /*0a30*/  FMUL.FTZ R123, R77, R88 ;  /* 0x000000584d7b7220 */ /* 0x000fe20000410000 */
[----:B------:R-:W-:Y:S06]  /*0a40*/  @P3 BRA `(.L_x_27197) ;  /* 0x0000000000083947 */ /* 0x000fec0003800000 */
[----:B------:R-:W-:Y:S05]  /*0a50*/  @P0 BRA `(.L_x_27198) ;  /* 0x0000000000080947 */ /* 0x000fea0003800000 */
[----:B------:R-:W-:Y:S05]  /*0a60*/  BRA `(.L_x_27199) ;  /* 0x0000000000087947 */ /* 0x000fea0003800000 */
.L_x_27197:
[----:B-----5:R-:W-:-:S07]  /*0a70*/  FADD.FTZ R123, R9, R123 ;  /* 0x0000007b097b7221 */ /* 0x020fce0000010000 */
.L_x_27198:
[----:B------:R-:W-:-:S07]  /*0a80*/  MOV R5, R123 ;  /* 0x0000007b00057202 */ /* 0x000fce0000000f00 */
.L_x_27199:
[----:B------:R-:W-:Y:S01]  /*0a90*/  FMUL.FTZ R125, R78, R88 ;  /* 0x000000584e7d7220 */ /* 0x000fe20000410000 */
[----:B------:R-:W-:Y:S06]  /*0aa0*/  @P3 BRA `(.L_x_27200) ;  /* 0x0000000000083947 */ /* 0x000fec0003800000 */
[----:B------:R-:W-:Y:S05]  /*0ab0*/  @P0 BRA `(.L_x_27201) ;  /* 0x0000000000080947 */ /* 0x000fea0003800000 */
[----:B------:R-:W-:Y:S05]  /*0ac0*/  BRA `(.L_x_27202) ;  /* 0x0000000000087947 */ /* 0x000fea0003800000 */
.L_x_27200:
[----:B-----5:R-:W-:-:S07]  /*0ad0*/  FADD.FTZ R125, R10, R125 ;  /* 0x0000007d0a7d7221 */ /* 0x020fce0000010000 */
.L_x_27201:
[----:B-1----:R-:W-:-:S07]  /*0ae0*/  MOV R6, R125 ;  /* 0x0000007d00067202 */ /* 0x002fce0000000f00 */
.L_x_27202:
[----:B------:R-:W-:Y:S01]  /*0af0*/  FMUL.FTZ R127, R79, R88 ;  /* 0x000000584f7f7220 */ /* 0x000fe20000410000 */
[----:B------:R-:W-:Y:S06]  /*0b00*/  @P3 BRA `(.L_x_27203) ;  /* 0x0000000000083947 */ /* 0x000fec0003800000 */
[----:B------:R-:W-:Y:S05]  /*0b10*/  @P0 BRA `(.L_x_27204) ;  /* 0x0000000000080947 */ /* 0x000fea0003800000 */
[----:B------:R-:W-:Y:S05]  /*0b20*/  BRA `(.L_x_27205) ;  /* 0x0000000000087947 */ /* 0x000fea0003800000 */
.L_x_27203:
[----:B-----5:R-:W-:-:S07]  /*0b30*/  FADD.FTZ R127, R11, R127 ;  /* 0x0000007f0b7f7221 */ /* 0x020fce0000010000 */
.L_x_27204:
[----:B-1----:R-:W-:-:S07]  /*0b40*/  MOV R7, R127 ;  /* 0x0000007f00077202 */ /* 0x002fce0000000f00 */
.L_x_27205:
        /* <DEDUP_REMOVED lines=14> */
.L_x_27206:
[----:B-----5:R-:W-:-:S07]  /*0c30*/  FADD.FTZ R129, R8, R129 ;  /* 0x0000008108817221 */ /* 0x020fce0000010000 */
.L_x_27207:
[----:B------:R-:W-:-:S07]  /*0c40*/  MOV R4, R129 ;  /* 0x0000008100047202 */ /* 0x000fce0000000f00 */
.L_x_27208:
[----:B------:R-:W-:Y:S01]  /*0c50*/  FMUL.FTZ R131, R77, R88 ;  /* 0x000000584d837220 */ /* 0x000fe20000410000 */
[----:B------:R-:W-:Y:S06]  /*0c60*/  @P3 BRA `(.L_x_27209) ;  /* 0x0000000000083947 */ /* 0x000fec0003800000 */
[----:B------:R-:W-:Y:S05]  /*0c70*/  @P0 BRA `(.L_x_27210) ;  /* 0x0000000000080947 */ /* 0x000fea0003800000 */
[----:B------:R-:W-:Y:S05]  /*0c80*/  BRA `(.L_x_27211) ;  /* 0x0000000000087947 */ /* 0x000fea0003800000 */
.L_x_27209:
[----:B-----5:R-:W-:-:S07]  /*0c90*/  FADD.FTZ R131, R9, R131 ;  /* 0x0000008309837221 */ /* 0x020fce0000010000 */
.L_x_27210:
[----:B------:R-:W-:-:S07]  /*0ca0*/  MOV R5, R131 ;  /* 0x0000008300057202 */ /* 0x000fce0000000f00 */
.L_x_27211:
[----:B------:R-:W-:Y:S01]  /*0cb0*/  FMUL.FTZ R133, R78, R88 ;  /* 0x000000584e857220 */ /* 0x000fe20000410000 */
[----:B------:R-:W-:Y:S06]  /*0cc0*/  @P3 BRA `(.L_x_27212) ;  /* 0x0000000000083947 */ /* 0x000fec0003800000 */
[----:B------:R-:W-:Y:S05]  /*0cd0*/  @P0 BRA `(.L_x_27213) ;  /* 0x0000000000080947 */ /* 0x000fea0003800000 */
[----:B------:R-:W-:Y:S05]  /*0ce0*/  BRA `(.L_x_27214) ;  /* 0x0000000000087947 */ /* 0x000fea0003800000 */
.L_x_27212:
[----:B-----5:R-:W-:-:S07]  /*0cf0*/  FADD.FTZ R133, R10, R133 ;  /* 0x000000850a857221 */ /* 0x020fce0000010000 */
.L_x_27213:
[----:B-1----:R-:W-:-:S07]  /*0d00*/  MOV R6, R133 ;  /* 0x0000008500067202 */ /* 0x002fce0000000f00 */
.L_x_27214:
[----:B------:R-:W-:Y:S01]  /*0d10*/  FMUL.FTZ R135, R79, R88 ;  /* 0x000000584f877220 */ /* 0x000fe20000410000 */
[----:B------:R-:W-:Y:S06]  /*0d20*/  @P3 BRA `(.L_x_27215) ;  /* 0x0000000000083947 */ /* 0x000fec0003800000 */
[----:B------:R-:W-:Y:S05]  /*0d30*/  @P0 BRA `(.L_x_27216) ;  /* 0x0000000000080947 */ /* 0x000fea0003800000 */
[----:B------:R-:W-:Y:S05]  /*0d40*/  BRA `(.L_x_27217) ;  /* 0x0000000000087947 */ /* 0x000fea0003800000 */
.L_x_27215:
[----:B-----5:R-:W-:-:S07]  /*0d50*/  FADD.FTZ R135, R11, R135 ;  /* 0x000000870b877221 */ /* 0x020fce0000010000 */
.L_x_27216:
[----:B-1----:R-:W-:-:S07]  /*0d60*/  MOV R7, R135 ;  /* 0x0000008700077202 */ /* 0x002fce0000000f00 */
.L_x_27217:
        /* <DEDUP_REMOVED lines=14> */
.L_x_27218:
[----:B-----5:R-:W-:-:S07]  /*0e50*/  FADD.FTZ R137, R8, R137 ;  /* 0x0000008908897221 */ /* 0x020fce0000010000 */
.L_x_27219:
[----:B------:R-:W-:-:S07]  /*0e60*/  MOV R4, R137 ;  /* 0x0000008900047202 */ /* 0x000fce0000000f00 */
.L_x_27220:
[----:B------:R-:W-:Y:S01]  /*0e70*/  FMUL.FTZ R139, R77, R88 ;  /* 0x000000584d8b7220 */ /* 0x000fe20000410000 */
[----:B------:R-:W-:Y:S06]  /*0e80*/  @P3 BRA `(.L_x_27221) ;  /* 0x0000000000083947 */ /* 0x000fec0003800000 */
[----:B------:R-:W-:Y:S05]  /*0e90*/  @P0 BRA `(.L_x_27222) ;  /* 0x0000000000080947 */ /* 0x000fea0003800000 */
[----:B------:R-:W-:Y:S05]  /*0ea0*/  BRA `(.L_x_27223) ;  /* 0x0000000000087947 */ /* 0x000fea0003800000 */
.L_x_27221:
[----:B-----5:R-:W-:-:S07]  /*0eb0*/  FADD.FTZ R139, R9, R139 ;  /* 0x0000008b098b7221 */ /* 0x020fce0000010000 */
.L_x_27222:
[----:B------:R-:W-:-:S07]  /*0ec0*/  MOV R5, R139 ;  /* 0x0000008b00057202 */ /* 0x000fce0000000f00 */
.L_x_27223:
[----:B------:R-:W-:Y:S01]  /*0ed0*/  FMUL.FTZ R141, R78, R88 ;  /* 0x000000584e8d7220 */ /* 0x000fe20000410000 */
[----:B------:R-:W-:Y:S06]  /*0ee0*/  @P3 BRA `(.L_x_27224) ;  /* 0x0000000000083947 */ /* 0x000fec0003800000 */
[----:B------:R-:W-:Y:S05]  /*0ef0*/  @P0 BRA `(.L_x_27225) ;  /* 0x0000000000080947 */ /* 0x000fea0003800000 */
[----:B------:R-:W-:Y:S05]  /*0f00*/  BRA `(.L_x_27226) ;  /* 0x0000000000087947 */ /* 0x000fea0003800000 */
.L_x_27224:
[----:B-----5:R-:W-:-:S07]  /*0f10*/  FADD.FTZ R141, R10, R141 ;  /* 0x0000008d0a8d7221 */ /* 0x020fce0000010000 */
.L_x_27225:
[----:B-1----:R-:W-:-:S07]  /*0f20*/  MOV R6, R141 ;  /* 0x0000008d00067202 */ /* 0x002fce0000000f00 */
.L_x_27226:
[----:B------:R-:W-:Y:S01]  /*0f30*/  FMUL.FTZ R143, R79, R88 ;  /* 0x000000584f8f7220 */ /* 0x000fe20000410000 */
[----:B------:R-:W-:Y:S06]  /*0f40*/  @P3 BRA `(.L_x_27227) ;  /* 0x0000000000083947 */ /* 0x000fec0003800000 */
[----:B------:R-:W-:Y:S05]  /*0f50*/  @P0 BRA `(.L_x_27228) ;  /* 0x0000000000080947 */ /* 0x000fea0003800000 */
[----:B------:R-:W-:Y:S05]  /*0f60*/  BRA `(.L_x_27229) ;  /* 0x0000000000087947 */ /* 0x000fea0003800000 */
.L_x_27227:
[----:B-----5:R-:W-:-:S07]  /*0f70*/  FADD.FTZ R143, R11, R143 ;  /* 0x0000008f0b8f7221 */ /* 0x020fce0000010000 */
.L_x_27228:
[----:B-1----:R-:W-:-:S07]  /*0f80*/  MOV R7, R143 ;  /* 0x0000008f00077202 */ /* 0x002fce0000000f00 */
.L_x_27229:
        /* <DEDUP_REMOVED lines=14> */
.L_x_27230:
[----:B-----5:R-:W-:-:S07]  /*1070*/  FADD.FTZ R145, R8, R145 ;  /* 0x0000009108917221 */ /* 0x020fce0000010000 */
.L_x_27231:
[----:B------:R-:W-:-:S07]  /*1080*/  MOV R4, R145 ;  /* 0x0000009100047202 */ /* 0x000fce0000000f00 */
.L_x_27232:
[----:B------:R-:W-:Y:S01]  /*1090*/  FMUL.FTZ R147, R77, R88 ;  /* 0x000000584d937220 */ /* 0x000fe20000410000 */
[----:B------:R-:W-:Y:S06]  /*10a0*/  @P3 BRA `(.L_x_27233) ;  /* 0x0000000000083947 */ /* 0x000fec0003800000 */
[----:B------:R-:W-:Y:S05]  /*10b0*/  @P0 BRA `(.L_x_27234) ;  /* 0x0000000000080947 */ /* 0x000fea0003800000 */
[----:B------:R-:W-:Y:S05]  /*10c0*/  BRA `(.L_x_27235) ;  /* 0x0000000000087947 */ /* 0x000fea0003800000 */
.L_x_27233:
[----:B-----5:R-:W-:-:S07]  /*10d0*/  FADD.FTZ R147, R9, R147 ;  /* 0x0000009309937221 */ /* 0x020fce0000010000 */
.L_x_27234:
[----:B------:R-:W-:-:S07]  /*10e0*/  MOV R5, R147 ;  /* 0x0000009300057202 */ /* 0x000fce0000000f00 */
.L_x_27235:
[----:B------:R-:W-:Y:S01]  /*10f0*/  FMUL.FTZ R149, R78, R88 ;  /* 0x000000584e957220 */ /* 0x000fe20000410000 */
[----:B------:R-:W-:Y:S06]  /*1100*/  @P3 BRA `(.L_x_27236) ;  /* 0x0000000000083947 */ /* 0x000fec0003800000 */
[----:B------:R-:W-:Y:S05]  /*1110*/  @P0 BRA `(.L_x_27237) ;  /* 0x0000000000080947 */ /* 0x000fea0003800000 */
[----:B------:R-:W-:Y:S05]  /*1120*/  BRA `(.L_x_27238) ;  /* 0x0000000000087947 */ /* 0x000fea0003800000 */
.L_x_27236:
[----:B-----5:R-:W-:-:S07]  /*1130*/  FADD.FTZ R149, R10, R149 ;  /* 0x000000950a957221 */ /* 0x020fce0000010000 */
.L_x_27237:
[----:B-1----:R-:W-:-:S07]  /*1140*/  MOV R6, R149 ;  /* 0x0000009500067202 */ /* 0x002fce0000000f00 */
.L_x_27238:
[----:B------:R-:W-:Y:S01]  /*1150*/  FMUL.FTZ R151, R79, R88 ;  /* 0x000000584f977220 */ /* 0x000fe20000410000 */
[----:B------:R-:W-:Y:S06]  /*1160*/  @P3 BRA `(.L_x_27239) ;  /* 0x0000000000083947 */ /* 0x000fec0003800000 */
[----:B------:R-:W-:Y:S05]  /*1170*/  @P0 BRA `(.L_x_27240) ;  /* 0x0000000000080947 */ /* 0x000fea0003800000 */
[----:B------:R-:W-:Y:S05]  /*1180*/  BRA `(.L_x_27241) ;  /* 0x0000000000087947 */ /* 0x000fea0003800000 */
.L_x_27239:
[----:B-----5:R-:W-:-:S07]  /*1190*/  FADD.FTZ R151, R11, R151 ;  /* 0x000000970b977221 */ /* 0x020fce0000010000 */
.L_x_27240:
[----:B-1----:R-:W-:-:S07]  /*11a0*/  MOV R7, R151 ;  /* 0x0000009700077202 */ /* 0x002fce0000000f00 */
.L_x_27241:
        /* <DEDUP_REMOVED lines=14> */
.L_x_27242:
[----:B-----5:R-:W-:-:S07]  /*1290*/  FADD.FTZ R153, R8, R153 ;  /* 0x0000009908997221 */ /* 0x020fce0000010000 */
.L_x_27243:
[----:B------:R-:W-:-:S07]  /*12a0*/  MOV R4, R153 ;  /* 0x0000009900047202 */ /* 0x000fce0000000f00 */
.L_x_27244:
[----:B------:R-:W-:Y:S01]  /*12b0*/  FMUL.FTZ R155, R77, R88 ;  /* 0x000000584d9b7220 */ /* 0x000fe20000410000 */
[----:B------:R-:W-:Y:S06]  /*12c0*/  @P3 BRA `(.L_x_27245) ;  /* 0x0000000000083947 */ /* 0x000fec0003800000 */
[----:B------:R-:W-:Y:S05]  /*12d0*/  @P0 BRA `(.L_x_27246) ;  /* 0x0000000000080947 */ /* 0x000fea0003800000 */
[----:B------:R-:W-:Y:S05]  /*12e0*/  BRA `(.L_x_27247) ;  /* 0x0000000000087947 */ /* 0x000fea0003800000 */
.L_x_27245:
[----:B-----5:R-:W-:-:S07]  /*12f0*/  FADD.FTZ R155, R9, R155 ;  /* 0x0000009b099b7221 */ /* 0x020fce0000010000 */
.L_x_27246:
[----:B------:R-:W-:-:S07]  /*1300*/  MOV R5, R155 ;  /* 0x0000009b00057202 */ /* 0x000fce0000000f00 */
.L_x_27247:
[----:B------:R-:W-:Y:S01]  /*1310*/  FMUL.FTZ R157, R78, R88 ;  /* 0x000000584e9d7220 */ /* 0x000fe20000410000 */
[----:B------:R-:W-:Y:S06]  /*1320*/  @P3 BRA `(.L_x_27248) ;  /* 0x0000000000083947 */ /* 0x000fec0003800000 */
[----:B------:R-:W-:Y:S05]  /*1330*/  @P0 BRA `(.L_x_27249) ;  /* 0x0000000000080947 */ /* 0x000fea0003800000 */
[----:B------:R-:W-:Y:S05]  /*1340*/  BRA `(.L_x_27250) ;  /* 0x0000000000087947 */ /* 0x000fea0003800000 */
.L_x_27248:
[----:B-----5:R-:W-:-:S07]  /*1350*/  FADD.FTZ R157, R10, R157 ;  /* 0x0000009d0a9d7221 */ /* 0x020fce0000010000 */
.L_x_27249:
[----:B-1----:R-:W-:-:S07]  /*1360*/  MOV R6, R157 ;  /* 0x0000009d00067202 */ /* 0x002fce0000000f00 */
.L_x_27250:
[----:B------:R-:W-:Y:S01]  /*1370*/  FMUL.FTZ R159, R79, R88 ;  /* 0x000000584f9f7220 */ /* 0x000fe20000410000 */
[----:B------:R-:W-:Y:S06]  /*1380*/  @P3 BRA `(.L_x_27251) ;  /* 0x0000000000083947 */ /* 0x000fec0003800000 */
[----:B------:R-:W-:Y:S05]  /*1390*/  @P0 BRA `(.L_x_27252) ;  /* 0x0000000000080947 */ /* 0x000fea0003800000 */
[----:B------:R-:W-:Y:S05]  /*13a0*/  BRA `(.L_x_27253) ;  /* 0x0000000000087947 */ /* 0x000fea0003800000 */
.L_x_27251:
[----:B-----5:R-:W-:-:S07]  /*13b0*/  FADD.FTZ R159, R11, R159 ;  /* 0x0000009f0b9f7221 */ /* 0x020fce0000010000 */
.L_x_27252:
[----:B-1----:R-:W-:-:S07]  /*13c0*/  MOV R7, R159 ;  /* 0x0000009f00077202 */ /* 0x002fce0000000f00 */
.L_x_27253:
        /* <DEDUP_REMOVED lines=14> */
.L_x_27254:
[----:B-----5:R-:W-:-:S07]  /*14b0*/  FADD.FTZ R161, R8, R161 ;  /* 0x000000a108a17221 */ /* 0x020fce0000010000 */
.L_x_27255:
[----:B------:R-:W-:-:S07]  /*14c0*/  MOV R4, R161 ;  /* 0x000000a100047202 */ /* 0x000fce0000000f00 */
.L_x_27256:
[----:B------:R-:W-:Y:S01]  /*14d0*/  FMUL.FTZ R117, R77, R88 ;  /* 0x000000584d757220 */ /* 0x000fe20000410000 */
[----:B------:R-:W-:Y:S06]  /*14e0*/  @P3 BRA `(.L_x_27257) ;  /* 0x0000000000083947 */ /* 0x000fec0003800000 */
[----:B------:R-:W-:Y:S05]  /*14f0*/  @P0 BRA `(.L_x_27258) ;  /* 0x0000000000080947 */ /* 0x000fea0003800000 */
[----:B------:R-:W-:Y:S05]  /*1500*/  BRA `(.L_x_27259) ;  /* 0x0000000000087947 */ /* 0x000fea0003800000 */
.L_x_27257:
[----:B-----5:R-:W-:-:S07]  /*1510*/  FADD.FTZ R117, R9, R117 ;  /* 0x0000007509757221 */ /* 0x020fce0000010000 */
.L_x_27258:
[----:B------:R-:W-:-:S07]  /*1520*/  MOV R5, R117 ;  /* 0x0000007500057202 */ /* 0x000fce0000000f00 */
.L_x_27259:
[----:B------:R-:W-:Y:S01]  /*1530*/  FMUL.FTZ R163, R78, R88 ;  /* 0x000000584ea37220 */ /* 0x000fe20000410000 */
[----:B------:R-:W-:Y:S06]  /*1540*/  @P3 BRA `(.L_x_27260) ;  /* 0x0000000000083947 */ /* 0x000fec0003800000 */
[----:B------:R-:W-:Y:S05]  /*1550*/  @P0 BRA `(.L_x_27261) ;  /* 0x0000000000080947 */ /* 0x000fea0003800000 */
[----:B------:R-:W-:Y:S05]  /*1560*/  BRA `(.L_x_27262) ;  /* 0x0000000000087947 */ /* 0x000fea0003800000 */
.L_x_27260:
[----:B-----5:R-:W-:-:S07]  /*1570*/  FADD.FTZ R163, R10, R163 ;  /* 0x000000a30aa37221 */ /* 0x020fce0000010000 */
.L_x_27261:
[----:B-1----:R-:W-:-:S07]  /*1580*/  MOV R6, R163 ;  /* 0x000000a300067202 */ /* 0x002fce0000000f00 */
.L_x_27262:
[----:B------:R-:W-:Y:S01]  /*1590*/  FMUL.FTZ R165, R79, R88 ;  /* 0x000000584fa57220 */ /* 0x000fe20000410000 */
[----:B------:R-:W-:Y:S06]  /*15a0*/  @P3 BRA `(.L_x_27263) ;  /* 0x0000000000083947 */ /* 0x000fec0003800000 */
[----:B------:R-:W-:Y:S05]  /*15b0*/  @P0 BRA `(.L_x_27264) ;  /* 0x0000000000080947 */ /* 0x000fea0003800000 */
[----:B------:R-:W-:Y:S05]  /*15c0*/  BRA `(.L_x_27265) ;  /* 0x0000000000087947 */ /* 0x000fea0003800000 */
.L_x_27263:
[----:B-----5:R-:W-:-:S07]  /*15d0*/  FADD.FTZ R165, R11, R165 ;  /* 0x000000a50ba57221 */ /* 0x020fce0000010000 */
.L_x_27264:
[----:B-1----:R-:W-:-:S07]  /*15e0*/  MOV R7, R165 ;  /* 0x000000a500077202 */ /* 0x002fce0000000f00 */
.L_x_27265:
[----:B------:R-:W-:Y:S01]  /*15f0*/  FADD.FTZ R76, RZ, R113 ;  /* 0x00000071ff4c7221 */ /* 0x000fe20000010000 */
[----:B------:R-:W-:Y:S01]  /*1600*/  UMOV UR6, 0xffffffff ;  /* 0xffffffff00067882 */ /* 0x000fe20000000000 */
[----:B------:R-:W-:Y:S02]  /*1610*/  ISETP.NE.AND P3, PT, R80, RZ, PT ;  /* 0x000000ff5000720c */ /* 0x000fe40003f65270 */
        /* <DEDUP_REMOVED lines=18> */
[----:B------:R-:W0:Y:S02]  /*1740*/  @P0 LDC.64 R76, c[0x0][0x238] ;  /* 0x00008e00ff4c0b82 */ /* 0x000e240000000a00 */
        /* <DEDUP_REMOVED lines=8> */
[----:B------:R-:W-:-:S03]  /*17d0*/  @P0 LEA.HI.X R77, R121, R77, RZ, 0x4, P2 ;  /* 0x0000004d794d0211 */ /* 0x000fc600010f24ff */
[----:B------:R-:W-:Y:S01]  /*17e0*/  FADD.FTZ R78, R78, R157 ;  /* 0x0000009d4e4e7221 */ /* 0x000fe20000010000 */
[----:B------:R-:W-:Y:S01]  /*17f0*/  LOP3.LUT P2, RZ, R0, 0xff, RZ, 0xc0, !PT ;  /* 0x000000ff00ff7812 */ /* 0x000fe2000784c0ff */
[----:B------:R0:W-:Y:S02]  /*1800*/  @P0 STG.E.128 desc[UR4][R76.64], R4 ;  /* 0x000000044c000986 */ /* 0x0001e4000c101d04 */
[----:B------:R-:W-:-:S04]  /*1810*/  FADD.FTZ R78, R78, R159 ;  /* 0x0000009f4e4e7221 */ /* 0x000fc80000010000 */
[----:B------:R-:W-:-:S04]  /*1820*/  FADD.FTZ R78, R78, R161 ;  /* 0x000000a14e4e7221 */ /* 0x000fc80000010000 */
[----:B------:R-:W-:-:S04]  /*1830*/  FADD.FTZ R78, R78, R117 ;  /* 0x000000754e4e7221 */ /* 0x000fc80000010000 */
        /* <DEDUP_REMOVED lines=88> */
.L_x_27278:
[----:B------:R-:W3:Y:S01]  /*1dc0*/  @!P3 S2R R86, SR_CgaCtaId ;  /* 0x000000000056b919 */ /* 0x000ee20000008800 */
[----:B------:R-:W-:Y:S01]  /*1dd0*/  ISETP.GT.U32.AND P5, PT, R80, 0x3, PT ;  /* 0x000000035000780c */ /* 0x000fe20003fa4070 */
[----:B------:R-:W-:Y:S05]  /*1de0*/  WARPSYNC.ALL ;  /* 0x0000000000007948 */ /* 0x000fea0003800000 */
[----:B------:R-:W-:Y:S02]  /*1df0*/  @!P3 MOV R77, 0x400 ;  /* 0x00000400004db802 */ /* 0x000fe40000000f00 */
[----:B------:R-:W-:Y:S02]  /*1e00*/  @!P3 IADD3 R0, R83, R78, RZ ;  /* 0x0000004e5300b210 */ /* 0x000fe40007ffe0ff */
[----:B------:R-:W-:-:S03]  /*1e10*/  LEA R108, P6, R105, UR10, 0x4 ;  /* 0x0000000a696c7c11 */ /* 0x000fc6000f8c20ff */
[----:B------:R-:W4:Y:S01]  /*1e20*/  @!P5 S2R R90, SR_CgaCtaId ;  /* 0x00000000005ad919 */ /* 0x000f220000008800 */
[----:B------:R-:W-:Y:S02]  /*1e30*/  @!P5 MOV R79, 0x400 ;  /* 0x00000400004fd802 */ /* 0x000fe40000000f00 */
[----:B------:R-:W-:Y:S02]  /*1e40*/  @!P5 IADD3 R78, R80, R78, RZ ;  /* 0x0000004e504ed210 */ /* 0x000fe40007ffe0ff */
[----:B---3--:R-:W-:Y:S01]  /*1e50*/  @!P3 LEA R77, R86, R77, 0x18 ;  /* 0x0000004d564db211 */ /* 0x008fe200078ec0ff */
[----:B------:R-:W-:-:S03]  /*1e60*/  HFMA2.MMA R86, -RZ, RZ, 0, 0 ;  /* 0x00000000ff567435 */ /* 0x000fc600000001ff */
[----:B------:R-:W-:Y:S01]  /*1e70*/  @!P3 LEA R0, R0, R77, 0x3 ;  /* 0x0000004d0000b211 */ /* 0x000fe200078e18ff */
[----:B--2---:R-:W-:Y:S02]  /*1e80*/  FADD.FTZ R77, R88, R87 ;  /* 0x00000057584d7221 */ /* 0x004fe40000010000 */
[----:B------:R-:W-:-:S03]  /*1e90*/  @!P5 MOV R86, 0x400 ;  /* 0x000004000056d802 */ /* 0x000fc60000000f00 */
[----:B------:R-:W-:Y:S01]  /*1ea0*/  @!P3 STS.64 [R0], R76 ;  /* 0x0000004c0000b388 */ /* 0x000fe20000000a00 */
[----:B------:R-:W-:Y:S01]  /*1eb0*/  BAR.SYNC.DEFER_BLOCKING 0x0 ;  /* 0x0000000000007b1d */ /* 0x000fe20000010000 */
[----:B----4-:R-:W-:Y:S02]  /*1ec0*/  @!P5 LEA R87, R90, R79, 0x18 ;  /* 0x0000004f5a57d211 */ /* 0x010fe400078ec0ff */
[----:B------:R-:W-:Y:S02]  /*1ed0*/  LOP3.LUT P3, RZ, R83, 0x1f, R2, 0xf8, !PT ;  /* 0x0000001f53ff7812 */ /* 0x000fe4000786f802 */
[----:B------:R-:W-:Y:S02]  /*1ee0*/  @!P5 LEA R87, R78, R87, 0x3 ;  /* 0x000000574e57d211 */ /* 0x000fe400078e18ff */
[----:B------:R-:W-:Y:S01]  /*1ef0*/  CS2R R78, SRZ ;  /* 0x00000000004e7805 */ /* 0x000fe2000001ff00 */
[----:B0-----:R-:W0:Y:S05]  /*1f00*/  SHFL.DOWN PT, R88, R86, 0x2, 0x1f ;  /* 0x08401f0056587f89 */ /* 0x001e2a00000e0000 */
[----:B------:R2:W-:Y:S01]  /*1f10*/  @!P5 LDS.64 R78, [R87] ;  /* 0x00000000574ed984 */ /* 0x0005e20000000a00 */
[----:B0-----:R-:W-:-:S02]  /*1f20*/  IADD3 R76, R88, R86, RZ ;  /* 0x00000056584c7210 */ /* 0x001fc40007ffe0ff */
[----:B------:R-:W-:Y:S02]  /*1f30*/  I2FP.F32.S32 R88, R88 ;  /* 0x0000005800587245 */ /* 0x000fe40000201400 */
[----:B------:R-:W-:Y:S01]  /*1f40*/  I2FP.F32.S32 R77, R76 ;  /* 0x0000004c004d7245 */ /* 0x000fe20000201400 */
[----:B------:R-:W0:Y:S01]  /*1f50*/  SHFL.DOWN PT, R96, R76, 0x1, 0x1f ;  /* 0x08201f004c607f89 */ /* 0x000e2200000e0000 */
[----:B--2---:R-:W-:Y:S02]  /*1f60*/  I2FP.F32.S32 R87, R86 ;  /* 0x0000005600577245 */ /* 0x004fe40000201400 */
[----:B------:R-:W2:Y:S01]  /*1f70*/  MUFU.RCP R92, R77 ;  /* 0x0000004d005c7308 */ /* 0x000ea20000001000 */
[-C--:B0-----:R-:W-:Y:S02]  /*1f80*/  IADD3 R76, R76, R96.reuse, RZ ;  /* 0x000000604c4c7210 */ /* 0x081fe40007ffe0ff */
[----:B------:R-:W-:Y:S01]  /*1f90*/  I2FP.F32.S32 R96, R96 ;  /* 0x0000006000607245 */ /* 0x000fe20000201400 */
[----:B------:R-:W0:Y:S01]  /*1fa0*/  SHFL.DOWN PT, R90, R78, 0x2, 0x1f ;  /* 0x08401f004e5a7f89 */ /* 0x000e2200000e0000 */
[----:B------:R-:W-:-:S03]  /*1fb0*/  I2FP.F32.S32 R76, R76 ;  /* 0x0000004c004c7245 */ /* 0x000fc60000201400 */
[----:B------:R-:W3:Y:S03]  /*1fc0*/  SHFL.DOWN PT, R0, R79, 0x2, 0x1f ;  /* 0x08401f004f007f89 */ /* 0x000ee600000e0000 */
[----:B------:R-:W4:Y:S01]  /*1fd0*/  MUFU.RCP R76, R76 ;  /* 0x0000004c004c7308 */ /* 0x000f220000001000 */
        /* <DEDUP_REMOVED lines=16> */
[----:B----4-:R-:W-:Y:S01]  /*20e0*/  FMUL.FTZ R90, R76, R87 ;  /* 0x000000574c5a7220 */ /* 0x010fe20000410000 */
[----:B--2---:R-:W-:Y:S01]  /*20f0*/  FADD.FTZ R77, R79, R0 ;  /* 0x000000004f4d7221 */ /* 0x004fe20000010000 */
[----:B------:R-:W0:Y:S01]  /*2100*/  @!P3 LDC.64 R86, c[0x0][0x250] ;  /* 0x00009400ff56bb82 */ /* 0x000e220000000a00 */
[----:B------:R-:W-:Y:S02]  /*2110*/  FMUL.FTZ R78, R78, R96 ;  /* 0x000000604e4e7220 */ /* 0x000fe40000410000 */
[----:B------:R-:W2:Y:S02]  /*2120*/  SHFL.IDX PT, R0, R90, RZ, 0x1f ;  /* 0x00001fff5a007589 */ /* 0x000ea400000e0000 */
[----:B------:R-:W-:-:S03]  /*2130*/  FFMA.FTZ R88, R76, R78, R77 ;  /* 0x0000004e4c587223 */ /* 0x000fc6000001004d */
[----:B------:R-:W3:Y:S02]  /*2140*/  LDC R78, c[0x0][0x2d8] ;  /* 0x0000b600ff4e7b82 */ /* 0x000ee40000000800 */
[----:B------:R-:W3:Y:S01]  /*2150*/  SHFL.IDX PT, R79, R88, RZ, 0x1f ;  /* 0x00001fff584f7589 */ /* 0x000ee200000e0000 */
[----:B0-----:R-:W-:-:S04]  /*2160*/  @!P3 IMAD.WIDE R86, R84, 0x4, R86 ;  /* 0x000000045456b825 */ /* 0x001fc800078e0256 */
[C---:B--2---:R-:W-:Y:S01]  /*2170*/  FMUL.FTZ R76, R0.reuse, R0 ;  /* 0x00000000004c7220 */ /* 0x044fe20000410000 */
[----:B------:R-:W-:Y:S01]  /*2180*/  FSEL R92, R0, RZ, !P4 ;  /* 0x000000ff005c7208 */ /* 0x000fe20006000000 */
[----:B------:R0:W-:Y:S03]  /*2190*/  @!P3 STG.E desc[UR4][R86.64], R0 ;  /* 0x000000005600b986 */ /* 0x0001e6000c101904 */
[----:B------:R-:W-:Y:S01]  /*21a0*/  FSEL R77, R76, RZ, P4 ;  /* 0x000000ff4c4d7208 */ /* 0x000fe20002000000 */
[C---:B------:R-:W-:Y:S01]  /*21b0*/  FADD.FTZ R96, -R92.reuse, R107 ;  /* 0x0000006b5c607221 */ /* 0x040fe20000010100 */
[----:B---3--:R-:W-:Y:S01]  /*21c0*/  FFMA.FTZ R76, R79, UR8, R78 ;  /* 0x000000084f4c7c23 */ /* 0x008fe2000801004e */
[C---:B------:R-:W-:Y:S01]  /*21d0*/  FADD.FTZ R90, -R92.reuse, R113 ;  /* 0x000000715c5a7221 */ /* 0x040fe20000010100 */
[----:B------:R-:W2:Y:S01]  /*21e0*/  @!P3 LDC.64 R78, c[0x0][0x258] ;  /* 0x00009600ff4ebb82 */ /* 0x000ea20000000a00 */
[----:B------:R-:W-:Y:S01]  /*21f0*/  FADD.FTZ R94, -R92, R109 ;  /* 0x0000006d5c5e7221 */ /* 0x000fe20000010100 */
[----:B------:R-:W-:Y:S01]  /*2200*/  FADD.FTZ R77, R76, R77 ;  /* 0x0000004d4c4d7221 */ /* 0x000fe20000010000 */
[C---:B------:R-:W-:Y:S01]  /*2210*/  FADD.FTZ R88, -R92.reuse, R111 ;  /* 0x0000006f5c587221 */ /* 0x040fe20000010100 */
[C---:B------:R-:W-:Y:S01]  /*2220*/  FADD.FTZ R100, -R92.reuse, R101 ;  /* 0x000000655c647221 */ /* 0x040fe20000010100 */
[C---:B------:R-:W-:Y:S01]  /*2230*/  FADD.FTZ R98, -R92.reuse, R103 ;  /* 0x000000675c627221 */ /* 0x040fe20000010100 */
[----:B------:R-:W3:Y:S01]  /*2240*/  MUFU.RSQ R107, R77 ;  /* 0x0000004d006b7308 */ /* 0x000ee20000001400 */
[C---:B------:R-:W-:Y:S01]  /*2250*/  FADD.FTZ R102, -R92.reuse, R99 ;  /* 0x000000635c667221 */ /* 0x040fe20000010100 */
[C---:B------:R-:W-:Y:S01]  /*2260*/  FADD.FTZ R104, -R92.reuse, R97 ;  /* 0x000000615c687221 */ /* 0x040fe20000010100 */
[----:B------:R-:W-:Y:S01]  /*2270*/  LEA R76, P5, R115, UR10, 0x4 ;  /* 0x0000000a734c7c11 */ /* 0x000fe2000f8a20ff */
        /* <DEDUP_REMOVED lines=13> */
[C---:B---3--:R-:W-:Y:S01]  /*2350*/  FMUL.FTZ R96, R107.reuse, R96 ;  /* 0x000000606b607220 */ /* 0x048fe20000410000 */
        /* <DEDUP_REMOVED lines=16> */
[C---:B------:R-:W-:Y:S01]  /*2460*/  FMUL.FTZ R127, R107.reuse, R102 ;  /* 0x000000666b7f7220 */ /* 0x040fe20000410000 */
[----:B------:R-:W-:Y:S01]  /*2470*/  FMUL.FTZ R104, R107, R104 ;  /* 0x000000686b687220 */ /* 0x000fe20000410000 */
[----:B--2---:R-:W-:-:S04]  /*2480*/  @!P3 IMAD.WIDE R78, R84, 0x4, R78 ;  /* 0x00000004544eb825 */ /* 0x004fc800078e024e */
[----:B------:R-:W-:Y:S01]  /*2490*/  FFMA.FTZ R99, R43, R96, R75 ;  /* 0x000000602b637223 */ /* 0x000fe2000001004b */
[----:B------:R-:W-:Y:S01]  /*24a0*/  FFMA.FTZ R98, R42, R97, R74 ;  /* 0x000000612a627223 */ /* 0x000fe2000001004a */
[----:B------:R-:W-:Y:S01]  /*24b0*/  FFMA.FTZ R96, R40, R101, R72 ;  /* 0x0000006528607223 */ /* 0x000fe20000010048 */
[----:B------:R-:W-:Y:S01]  /*24c0*/  LEA.HI.X R77, R115, UR11, RZ, 0x4, P5 ;  /* 0x0000000b734d7c11 */ /* 0x000fe2000a8f24ff */
[----:B------:R-:W-:Y:S01]  /*24d0*/  FMUL.FTZ R131, R107, R112 ;  /* 0x000000706b837220 */ /* 0x000fe20000410000 */
[----:B------:R-:W-:Y:S01]  /*24e0*/  FFMA.FTZ R97, R41, R90, R73 ;  /* 0x0000005a29617223 */ /* 0x000fe20000010049 */
[----:B------:R-:W-:Y:S01]  /*24f0*/  FFMA.FTZ R101, R37, R100, R69 ;  /* 0x0000006425657223 */ /* 0x000fe20000010045 */
[----:B------:R-:W-:Y:S01]  /*2500*/  FMUL.FTZ R112, R107, R92 ;  /* 0x0000005c6b707220 */ /* 0x000fe20000410000 */
[----:B------:R-:W-:Y:S01]  /*2510*/  LEA.HI.X R109, R105, UR11, RZ, 0x4, P6 ;  /* 0x0000000b696d7c11 */ /* 0x000fe2000b0f24ff */
[----:B------:R-:W-:Y:S01]  /*2520*/  FFMA.FTZ R103, R39, R104, R71 ;  /* 0x0000006827677223 */ /* 0x000fe20000010047 */
[----:B------:R-:W-:Y:S01]  /*2530*/  FFMA.FTZ R102, R38, R127, R70 ;  /* 0x0000007f26667223 */ /* 0x000fe20000010046 */
[----:B------:R-:W-:Y:S01]  /*2540*/  FFMA.FTZ R100, R36, R125, R68 ;  /* 0x0000007d24647223 */ /* 0x000fe20000010044 */
[----:B------:R-:W-:Y:S01]  /*2550*/  LEA R92, P5, R93, UR10, 0x4 ;  /* 0x0000000a5d5c7c11 */ /* 0x000fe2000f8a20ff */
[C---:B------:R-:W-:Y:S01]  /*2560*/  FMUL.FTZ R115, R107.reuse, R124 ;  /* 0x0000007c6b737220 */ /* 0x040fe20000410000 */
[----:B------:R2:W-:Y:S01]  /*2570*/  @!P3 STG.E desc[UR4][R78.64], R107 ;  /* 0x0000006b4e00b986 */ /* 0x0005e2000c101904 */
[C---:B------:R-:W-:Y:S01]  /*2580*/  FMUL.FTZ R129, R107.reuse, R106 ;  /* 0x0000006a6b817220 */ /* 0x040fe20000410000 */
[C---:B------:R-:W-:Y:S01]  /*2590*/  FMUL.FTZ R110, R107.reuse, R110 ;  /* 0x0000006e6b6e7220 */ /* 0x040fe20000410000 */
[----:B------:R-:W-:Y:S01]  /*25a0*/  FMUL.FTZ R114, R107, R114 ;  /* 0x000000726b727220 */ /* 0x000fe20000410000 */
[----:B------:R-:W-:Y:S01]  /*25b0*/  LEA R124, P3, R85, UR10, 0x4 ;  /* 0x0000000a557c7c11 */ /* 0x000fe2000f8620ff */
[C---:B------:R-:W-:Y:S01]  /*25c0*/  FMUL.FTZ R133, R107.reuse, R116 ;  /* 0x000000746b857220 */ /* 0x040fe20000410000 */
[C---:B------:R-:W-:Y:S01]  /*25d0*/  FMUL.FTZ R118, R107.reuse, R118 ;  /* 0x000000766b767220 */ /* 0x040fe20000410000 */
[C---:B------:R-:W-:Y:S01]  /*25e0*/  FMUL.FTZ R135, R107.reuse, R120 ;  /* 0x000000786b877220 */ /* 0x040fe20000410000 */
[----:B------:R-:W-:Y:S01]  /*25f0*/  FMUL.FTZ R122, R107, R122 ;  /* 0x0000007a6b7a7220 */ /* 0x000fe20000410000 */
[----:B------:R-:W-:Y:S01]  /*2600*/  STG.E.128 desc[UR4][R76.64], R96 ;  /* 0x000000604c007986 */ /* 0x000fe2000c101d04 */
[----:B------:R-:W-:Y:S01]  /*2610*/  LEA.HI.X R93, R93, UR11, RZ, 0x4, P5 ;  /* 0x0000000b5d5d7c11 */ /* 0x000fe2000a8f24ff */
[C---:B------:R-:W-:Y:S01]  /*2620*/  FMUL.FTZ R126, R107.reuse, R126 ;  /* 0x0000007e6b7e7220 */ /* 0x040fe20000410000 */
[C---:B------:R-:W-:Y:S01]  /*2630*/  FMUL.FTZ R137, R107.reuse, R128 ;  /* 0x000000806b897220 */ /* 0x040fe20000410000 */
[----:B------:R3:W-:Y:S01]  /*2640*/  STG.E.128 desc[UR4][R108.64], R100 ;  /* 0x000000646c007986 */ /* 0x0007e2000c101d04 */
        /* <DEDUP_REMOVED lines=12> */
[----:B------:R-:W-:Y:S01]  /*2710*/  LEA.HI.X R125, R85, UR11, RZ, 0x4, P3 ;  /* 0x0000000b557d7c11 */ /* 0x000fe200098f24ff */
[----:B--2---:R-:W-:Y:S01]  /*2720*/  FFMA.FTZ R107, R35, R114, R67 ;  /* 0x00000072236b7223 */ /* 0x004fe20000010043 */
[----:B------:R-:W-:Y:S01]  /*2730*/  FFMA.FTZ R106, R34, R131, R66 ;  /* 0x00000083226a7223 */ /* 0x000fe20000010042 */
[----:B------:R-:W-:Y:S01]  /*2740*/  FFMA.FTZ R105, R33, R110, R65 ;  /* 0x0000006e21697223 */ /* 0x000fe20000010041 */
[----:B------:R-:W-:Y:S01]  /*2750*/  FFMA.FTZ R104, R32, R129, R64 ;  /* 0x0000008120687223 */ /* 0x000fe20000010040 */
[----:B---3--:R-:W-:Y:S01]  /*2760*/  LEA R100, P5, R89, UR10, 0x4 ;  /* 0x0000000a59647c11 */ /* 0x008fe2000f8a20ff */
[----:B------:R-:W-:Y:S01]  /*2770*/  FFMA.FTZ R79, R31, R122, R63 ;  /* 0x0000007a1f4f7223 */ /* 0x000fe2000001003f */
[----:B------:R-:W-:Y:S01]  /*2780*/  FFMA.FTZ R78, R30, R135, R62 ;  /* 0x000000871e4e7223 */ /* 0x000fe2000001003e */
[----:B------:R-:W-:Y:S01]  /*2790*/  FFMA.FTZ R77, R29, R118, R61 ;  /* 0x000000761d4d7223 */ /* 0x000fe2000001003d */
[----:B------:R-:W-:Y:S01]  /*27a0*/  FFMA.FTZ R76, R28, R133, R60 ;  /* 0x000000851c4c7223 */ /* 0x000fe2000001003c */
[----:B------:R-:W-:Y:S01]  /*27b0*/  LEA R90, P3, R91, UR10, 0x4 ;  /* 0x0000000a5b5a7c11 */ /* 0x000fe2000f8620ff */
[----:B------:R-:W-:Y:S01]  /*27c0*/  FFMA.FTZ R99, R27, R130, R59 ;  /* 0x000000821b637223 */ /* 0x000fe2000001003b */
[----:B------:R-:W-:Y:S01]  /*27d0*/  LEA.HI.X R101, R89, UR11, RZ, 0x4, P5 ;  /* 0x0000000b59657c11 */ /* 0x000fe2000a8f24ff */
[----:B------:R-:W-:Y:S01]  /*27e0*/  FFMA.FTZ R98, R26, R137, R58 ;  /* 0x000000891a627223 */ /* 0x000fe2000001003a */
[----:B------:R-:W-:Y:S01]  /*27f0*/  FFMA.FTZ R97, R25, R126, R57 ;  /* 0x0000007e19617223 */ /* 0x000fe20000010039 */
[----:B------:R-:W-:Y:S01]  /*2800*/  FFMA.FTZ R96, R24, R115, R56 ;  /* 0x0000007318607223 */ /* 0x000fe20000010038 */
[----:B------:R-:W-:Y:S01]  /*2810*/  LEA R94, P5, R95, UR10, 0x4 ;  /* 0x0000000a5f5e7c11 */ /* 0x000fe2000f8a20ff */
[----:B------:R0:W-:Y:S01]  /*2820*/  STG.E.128 desc[UR4][R124.64], R104 ;  /* 0x000000687c007986 */ /* 0x0001e2000c101d04 */
[----:B------:R-:W-:-:S02]  /*2830*/  LEA R102, P6, R121, UR10, 0x4 ;  /* 0x0000000a79667c11 */ /* 0x000fc4000f8c20ff */
[----:B------:R-:W-:Y:S01]  /*2840*/  LEA.HI.X R91, R91, UR11, RZ, 0x4, P3 ;  /* 0x0000000b5b5b7c11 */ /* 0x000fe200098f24ff */
[----:B------:R2:W-:Y:S01]  /*2850*/  STG.E.128 desc[UR4][R92.64], R76 ;  /* 0x0000004c5c007986 */ /* 0x0005e2000c101d04 */
[----:B------:R-:W-:Y:S02]  /*2860*/  LEA.HI.X R95, R95, UR11, RZ, 0x4, P5 ;  /* 0x0000000b5f5f7c11 */ /* 0x000fe4000a8f24ff */
[----:B------:R-:W-:Y:S01]  /*2870*/  LEA.HI.X R103, R121, UR11, RZ, 0x4, P6 ;  /* 0x0000000b79677c11 */ /* 0x000fe2000b0f24ff */
[----:B------:R3:W-:Y:S01]  /*2880*/  STG.E.128 desc[UR4][R100.64], R96 ;  /* 0x0000006064007986 */ /* 0x0007e2000c101d04 */
[----:B------:R-:W-:-:S04]  /*2890*/  IADD3 R84, R84, UR12, RZ ;  /* 0x0000000c54547c10 */ /* 0x000fc8000fffe0ff */
[----:B------:R-:W-:Y:S01]  /*28a0*/  ISETP.GE.AND P3, PT, R84, UR13, PT ;  /* 0x0000000d54007c0c */ /* 0x000fe2000bf66270 */
[----:B0-----:R-:W-:Y:S01]  /*28b0*/  FFMA.FTZ R107, R19, R146, R51 ;  /* 0x00000092136b7223 */ /* 0x001fe20000010033 */
[----:B------:R-:W-:Y:S01]  /*28c0*/  FFMA.FTZ R106, R18, R119, R50 ;  /* 0x00000077126a7223 */ /* 0x000fe20000010032 */
[----:B------:R-:W-:Y:S01]  /*28d0*/  FFMA.FTZ R105, R17, R86, R49 ;  /* 0x0000005611697223 */ /* 0x000fe20000010031 */
[----:B------:R-:W-:Y:S01]  /*28e0*/  FFMA.FTZ R104, R16, R111, R48 ;  /* 0x0000006f10687223 */ /* 0x000fe20000010030 */
[----:B--2---:R-:W-:Y:S01]  /*28f0*/  FFMA.FTZ R79, R23, R138, R55 ;  /* 0x0000008a174f7223 */ /* 0x004fe20000010037 */
[----:B------:R-:W-:Y:S01]  /*2900*/  FFMA.FTZ R78, R22, R117, R54 ;  /* 0x00000075164e7223 */ /* 0x000fe20000010036 */
[----:B------:R-:W-:Y:S01]  /*2910*/  FFMA.FTZ R77, R21, R0, R53 ;  /* 0x00000000154d7223 */ /* 0x000fe20000010035 */
[----:B------:R-:W-:Y:S01]  /*2920*/  FFMA.FTZ R76, R20, R87, R52 ;  /* 0x00000057144c7223 */ /* 0x000fe20000010034 */
[----:B---3--:R-:W-:Y:S01]  /*2930*/  FFMA.FTZ R99, R15, R112, R47 ;  /* 0x000000700f637223 */ /* 0x008fe2000001002f */
        /* <DEDUP_REMOVED lines=9> */
.L_x_27266:
[----:B------:R-:W-:Y:S01]  /*29d0*/  HFMA2.MMA R96, -RZ, RZ, 0, 5.9604644775390625e-08 ;  /* 0x00000001ff607435 */ /* 0x000fe200000001ff */
[----:B------:R-:W-:Y:S02]  /*29e0*/  MOV R94, R0 ;  /* 0x00000000005e7202 */ /* 0x000fe40000000f00 */
[----:B------:R-:W-:Y:S02]  /*29f0*/  MOV R98, 0x1f ;  /* 0x0000001f00627802 */ /* 0x000fe40000000f00 */
[----:B------:R-:W-:-:S07]  /*2a00*/  MOV R90, 0xffffffff ;  /* 0xffffffff005a7802 */ /* 0x000fce0000000f00 */
[----:B-1---5:R-:W-:Y:S05]  /*2a10*/  WARPSYNC.COLLECTIVE R90, `(.L_x_27268) ;  /* 0x000000005a087348 */ /* 0x022fea0003c00000 */
[----:B------:R0:W2:Y:S02]  /*2a20*/  SHFL.BFLY P5, R92, R94, R96, R98 ;  /* 0x0c0000605e5c7389 */ /* 0x0000a400000a0062 */
[----:B012--5:R-:W-:Y:S01]  /*2a30*/  ENDCOLLECTIVE ;  /* 0x000000000000791b */ /* 0x027fe20003800000 */
.L_x_27268:
[----:B------:R-:W-:Y:S01]  /*2a40*/  HFMA2.MMA R96, -RZ, RZ, 0, 1.1920928955078125e-07 ;  /* 0x00000002ff607435 */ /* 0x000fe200000001ff */
[----:B------:R-:W-:-:S05]  /*2a50*/  MOV R77, R92 ;  /* 0x0000005c004d7202 */ /* 0x000fca0000000f00 */
[----:B------:R-:W-:-:S05]  /*2a60*/  FADD.FTZ R77, R0, R77 ;  /* 0x0000004d004d7221 */ /* 0x000fca0000010000 */
[----:B------:R-:W-:-:S07]  /*2a70*/  MOV R94, R77 ;  /* 0x0000004d005e7202 */ /* 0x000fce0000000f00 */
[----:B------:R-:W-:Y:S05]  /*2a80*/  WARPSYNC.COLLECTIVE R90, `(.L_x_27269) ;  /* 0x000000005a087348 */ /* 0x000fea0003c00000 */
[----:B------:R0:W1:Y:S02]  /*2a90*/  SHFL.BFLY P5, R92, R94, R96, R98 ;  /* 0x0c0000605e5c7389 */ /* 0x00006400000a0062 */
[----:B01----:R-:W-:Y:S01]  /*2aa0*/  ENDCOLLECTIVE ;  /* 0x000000000000791b */ /* 0x003fe20003800000 */
.L_x_27269:
[----:B------:R-:W-:Y:S01]  /*2ab0*/  HFMA2.MMA R96, -RZ, RZ, 0, 2.384185791015625e-07 ;  /* 0x00000004ff607435 */ /* 0x000fe200000001ff */
[----:B------:R-:W-:-:S05]  /*2ac0*/  MOV R76, R92 ;  /* 0x0000005c004c7202 */ /* 0x000fca0000000f00 */
[----:B------:R-:W-:-:S05]  /*2ad0*/  FADD.FTZ R79, R77, R76 ;  /* 0x0000004c4d4f7221 */ /* 0x000fca0000010000 */
[----:B------:R-:W-:-:S07]  /*2ae0*/  MOV R94, R79 ;  /* 0x0000004f005e7202 */ /* 0x000fce0000000f00 */
[----:B------:R-:W-:Y:S05]  /*2af0*/  WARPSYNC.COLLECTIVE R90, `(.L_x_27270) ;  /* 0x000000005a087348 */ /* 0x000fea0003c00000 */
[----:B------:R0:W1:Y:S02]  /*2b00*/  SHFL.BFLY P5, R92, R94, R96, R98 ;  /* 0x0c0000605e5c7389 */ /* 0x00006400000a0062 */
[----:B01----:R-:W-:Y:S01]  /*2b10*/  ENDCOLLECTIVE ;  /* 0x000000000000791b */ /* 0x003fe20003800000 */
.L_x_27270:
[----:B------:R-:W-:Y:S01]  /*2b20*/  HFMA2.MMA R96, -RZ, RZ, 0, 4.76837158203125e-07 ;  /* 0x00000008ff607435 */ /* 0x000fe200000001ff */
[----:B------:R-:W-:-:S05]  /*2b30*/  MOV R76, R92 ;  /* 0x0000005c004c7202 */ /* 0x000fca0000000f00 */
[----:B------:R-:W-:-:S05]  /*2b40*/  FADD.FTZ R86, R79, R76 ;  /* 0x0000004c4f567221 */ /* 0x000fca0000010000 */
[----:B------:R-:W-:-:S07]  /*2b50*/  MOV R94, R86 ;  /* 0x00000056005e7202 */ /* 0x000fce0000000f00 */
[----:B------:R-:W-:Y:S05]  /*2b60*/  WARPSYNC.COLLECTIVE R90, `(.L_x_27271) ;  /* 0x000000005a087348 */ /* 0x000fea0003c00000 */
[----:B------:R0:W1:Y:S02]  /*2b70*/  SHFL.BFLY P5, R92, R94, R96, R98 ;  /* 0x0c0000605e5c7389 */ /* 0x00006400000a0062 */
[----:B01----:R-:W-:Y:S01]  /*2b80*/  ENDCOLLECTIVE ;  /* 0x000000000000791b */ /* 0x003fe20003800000 */
.L_x_27271:
[----:B------:R-:W-:Y:S01]  /*2b90*/  HFMA2.MMA R96, -RZ, RZ, 0, 9.5367431640625e-07 ;  /* 0x00000010ff607435 */ /* 0x000fe200000001ff */
[----:B------:R-:W-:-:S05]  /*2ba0*/  MOV R87, R92 ;  /* 0x0000005c00577202 */ /* 0x000fca0000000f00 */
[----:B------:R-:W-:-:S05]  /*2bb0*/  FADD.FTZ R87, R86, R87 ;  /* 0x0000005756577221 */ /* 0x000fca0000010000 */
[----:B------:R-:W-:-:S07]  /*2bc0*/  MOV R94, R87 ;  /* 0x00000057005e7202 */ /* 0x000fce0000000f00 */
[----:B------:R-:W-:Y:S05]  /*2bd0*/  WARPSYNC.COLLECTIVE R90, `(.L_x_27272) ;  /* 0x000000005a087348 */ /* 0x000fea0003c00000 */
[----:B------:R0:W1:Y:S02]  /*2be0*/  SHFL.BFLY P5, R92, R94, R96, R98 ;  /* 0x0c0000605e5c7389 */ /* 0x00006400000a0062 */
[----:B01----:R-:W-:Y:S01]  /*2bf0*/  ENDCOLLECTIVE ;  /* 0x000000000000791b */ /* 0x003fe20003800000 */
.L_x_27272:
        /* <DEDUP_REMOVED lines=72> */
.L_x_27273:
[----:B------:R-:W-:Y:S01]  /*3080*/  HFMA2.MMA R96, -RZ, RZ, 0, 1.1920928955078125e-07 ;  /* 0x00000002ff607435 */ /* 0x000fe200000001ff */
[----:B------:R-:W-:-:S05]  /*3090*/  MOV R77, R92 ;  /* 0x0000005c004d7202 */ /* 0x000fca0000000f00 */
[----:B------:R-:W-:-:S05]  /*30a0*/  FADD.FTZ R77, R0, R77 ;  /* 0x0000004d004d7221 */ /* 0x000fca0000010000 */
[----:B------:R-:W-:-:S07]  /*30b0*/  MOV R94, R77 ;  /* 0x0000004d005e7202 */ /* 0x000fce0000000f00 */
[----:B------:R-:W-:Y:S05]  /*30c0*/  WARPSYNC.COLLECTIVE R90, `(.L_x_27274) ;  /* 0x000000005a087348 */ /* 0x000fea0003c00000 */
[----:B------:R0:W1:Y:S02]  /*30d0*/  SHFL.BFLY P5, R92, R94, R96, R98 ;  /* 0x0c0000605e5c7389 */ /* 0x00006400000a0062 */
[----:B01----:R-:W-:Y:S01]  /*30e0*/  ENDCOLLECTIVE ;  /* 0x000000000000791b */ /* 0x003fe20003800000 */
.L_x_27274:
[----:B------:R-:W-:Y:S01]  /*30f0*/  HFMA2.MMA R96, -RZ, RZ, 0, 2.384185791015625e-07 ;  /* 0x00000004ff607435 */ /* 0x000fe200000001ff */
[----:B------:R-:W-:-:S05]  /*3100*/  MOV R86, R92 ;  /* 0x0000005c00567202 */ /* 0x000fca0000000f00 */
[----:B------:R-:W-:-:S05]  /*3110*/  FADD.FTZ R86, R77, R86 ;  /* 0x000000564d567221 */ /* 0x000fca0000010000 */
[----:B------:R-:W-:-:S07]  /*3120*/  MOV R94, R86 ;  /* 0x00000056005e7202 */ /* 0x000fce0000000f00 */
[----:B------:R-:W-:Y:S05]  /*3130*/  WARPSYNC.COLLECTIVE R90, `(.L_x_27275) ;  /* 0x000000005a087348 */ /* 0x000fea0003c00000 */
[----:B------:R0:W1:Y:S02]  /*3140*/  SHFL.BFLY P5, R92, R94, R96, R98 ;  /* 0x0c0000605e5c7389 */ /* 0x00006400000a0062 */
[----:B01----:R-:W-:Y:S01]  /*3150*/  ENDCOLLECTIVE ;  /* 0x000000000000791b */ /* 0x003fe20003800000 */
.L_x_27275:
[----:B------:R-:W-:Y:S01]  /*3160*/  HFMA2.MMA R96, -RZ, RZ, 0, 4.76837158203125e-07 ;  /* 0x00000008ff607435 */ /* 0x000fe200000001ff */
[----:B------:R-:W-:-:S05]  /*3170*/  MOV R79, R92 ;  /* 0x0000005c004f7202 */ /* 0x000fca0000000f00 */
[----:B------:R-:W-:-:S05]  /*3180*/  FADD.FTZ R79, R86, R79 ;  /* 0x0000004f564f7221 */ /* 0x000fca0000010000 */
[----:B------:R-:W-:-:S07]  /*3190*/  MOV R94, R79 ;  /* 0x0000004f005e7202 */ /* 0x000fce0000000f00 */
[----:B------:R-:W-:Y:S05]  /*31a0*/  WARPSYNC.COLLECTIVE R90, `(.L_x_27276) ;  /* 0x000000005a087348 */ /* 0x000fea0003c00000 */
[----:B------:R0:W1:Y:S02]  /*31b0*/  SHFL.BFLY P5, R92, R94, R96, R98 ;  /* 0x0c0000605e5c7389 */ /* 0x00006400000a0062 */
[----:B01----:R-:W-:Y:S01]  /*31c0*/  ENDCOLLECTIVE ;  /* 0x000000000000791b */ /* 0x003fe20003800000 */
.L_x_27276:
[----:B------:R-:W-:Y:S01]  /*31d0*/  HFMA2.MMA R96, -RZ, RZ, 0, 9.5367431640625e-07 ;  /* 0x00000010ff607435 */ /* 0x000fe200000001ff */
[----:B------:R-:W-:-:S05]  /*31e0*/  MOV R88, R92 ;  /* 0x0000005c00587202 */ /* 0x000fca0000000f00 */
[----:B------:R-:W-:-:S05]  /*31f0*/  FADD.FTZ R88, R79, R88 ;  /* 0x000000584f587221 */ /* 0x000fca0000010000 */
[----:B------:R-:W-:-:S07]  /*3200*/  MOV R94, R88 ;  /* 0x00000058005e7202 */ /* 0x000fce0000000f00 */
[----:B------:R-:W-:Y:S05]  /*3210*/  WARPSYNC.COLLECTIVE R90, `(.L_x_27277) ;  /* 0x000000005a087348 */ /* 0x000fea0003c00000 */
[----:B------:R0:W1:Y:S02]  /*3220*/  SHFL.BFLY P5, R92, R94, R96, R98 ;  /* 0x0c0000605e5c7389 */ /* 0x00006400000a0062 */
[----:B01----:R-:W-:Y:S01]  /*3230*/  ENDCOLLECTIVE ;  /* 0x000000000000791b */ /* 0x003fe20003800000 */
.L_x_27277:
[----:B------:R-:W-:Y:S01]  /*3240*/  MOV R87, R92 ;  /* 0x0000005c00577202 */ /* 0x000fe20000000f00 */
[----:B------:R-:W-:Y:S06]  /*3250*/  BRA `(.L_x_27278) ;  /* 0xffffffe800d87947 */ /* 0x000fec000383ffff */
.L_x_27279:
        /* <DEDUP_REMOVED lines=10> */
.L_x_30329:


//--------------------- .text._ZN10layer_norm13ln_fwd_kernelINS_13Kernel_traitsIfffffjLj4096ELj1ELj1ELj4ELj16ENS_18Kernel_traits_baseILj4096EfffffjLj128EEEEELb0ELb0ELb1ELb0EEEvNS_9FwdParamsE --------------------------
	.section	.text._ZN10layer_norm13ln_fwd_kernelINS_13Kernel_traitsIfffffjLj4096ELj1ELj1ELj4ELj16ENS_18Kernel_traits_baseILj4096EfffffjLj128EEEEELb0ELb0ELb1ELb0EEEvNS_9FwdParamsE,"ax",@progbits
	.align	128
        .global         _ZN10layer_norm13ln_fwd_kernelINS_13Kernel_traitsIfffffjLj4096ELj1ELj1ELj4ELj16ENS_18Kernel_traits_baseILj4096EfffffjLj128EEEEELb0ELb0ELb1ELb0EEEvNS_9FwdParamsE
        .type           _ZN10layer_norm13ln_fwd_kernelINS_13Kernel_traitsIfffffjLj4096ELj1ELj1ELj4ELj16ENS_18Kernel_traits_baseILj4096EfffffjLj128EEEEELb0ELb0ELb1ELb0EEEvNS_9FwdParamsE,@function
        .size           _ZN10layer_norm13ln_fwd_kernelINS_13Kernel_traitsIfffffjLj4096ELj1ELj1ELj4ELj16ENS_18Kernel_traits_baseILj4096EfffffjLj128EEEEELb0ELb0ELb1ELb0EEEvNS_9FwdParamsE,(.L_x_30330 - _ZN10layer_norm13ln_fwd_kernelINS_13Kernel_traitsIfffffjLj4096ELj1ELj1ELj4ELj16ENS_18Kernel_traits_baseILj4096EfffffjLj128EEEEELb0ELb0ELb1ELb0EEEvNS_9FwdParamsE)
        .other          _ZN10layer_norm13ln_fwd_kernelINS_13Kernel_traitsIfffffjLj4096ELj1ELj1ELj4ELj16ENS_18Kernel_traits_baseILj4096EfffffjLj128EEEEELb0ELb0ELb1ELb0EEEvNS_9FwdParamsE,@"STO_CUDA_ENTRY STV_DEFAULT"
_ZN10layer_norm13ln_fwd_kernelINS_13Kernel_traitsIfffffjLj4096ELj1ELj1ELj4ELj16ENS_18Kernel_traits_baseILj4096EfffffjLj128EEEEELb0ELb0ELb1ELb0EEEvNS_9FwdParamsE:
.text._ZN10layer_norm13ln_fwd_kernelINS_13Kernel_traitsIfffffjLj4096ELj1ELj1ELj4ELj16ENS_18Kernel_traits_baseILj4096EfffffjLj128EEEEELb0ELb0ELb1ELb0EEEvNS_9FwdParamsE:
        /* <DEDUP_REMOVED lines=33> */
.L_x_27281:
[----:B------:R-:W-:Y:S05]  /*0210*/  BSYNC B0 ;  /* 0x0000000000007941 */ /* 0x000fea0003800000 */
.L_x_27280:
[----:B------:R-:W-:Y:S04]  /*0220*/  BSSY B0, `(.L_x_27282) ;  /* 0x000000e000007945 */ /* 0x000fe80003800000 */
[----:B------:R-:W-:Y:S05]  /*0230*/  @!P6 BRA `(.L_x_27283) ;  /* 0x000000000030e947 */ /* 0x000fea0003800000 */
[----:B------:R-:W1:Y:S01]  /*0240*/  LDC.64 R12, c[0x0][0x260] ;  /* 0x00009800ff0c7b82 */ /* 0x000e620000000a00 */
[----:B------:R-:W-:Y:S01]  /*0250*/  ULDC.64 UR6, c[0x0][0x2c8] ;  /* 0x0000b20000067ab9 */ /* 0x000fe20000000a00 */
[----:B------:R-:W-:Y:S02]  /*0260*/  CS2R R14, SRZ ;  /* 0x00000000000e7805 */ /* 0x000fe4000001ff00 */
[----:B------:R-:W-:-:S04]  /*0270*/  ISETP.NE.U32.AND P1, PT, RZ, UR6, PT ;  /* 0x00000006ff007c0c */ /* 0x000fc8000bf25070 */
[----:B------:R-:W-:-:S13]  /*0280*/  ISETP.NE.AND.EX P1, PT, RZ, UR7, PT, P1 ;  /* 0x00000007ff007c0c */ /* 0x000fda000bf25310 */
[C---:B0-----:R-:W-:Y:S01]  /*0290*/  @P1 LEA R2, P2, R67.reuse, UR6, 0x4 ;  /* 0x0000000643021c11 */ /* 0x041fe2000f8420ff */
[C---:B-1----:R-:W-:Y:S01]  /*02a0*/  IMAD.WIDE.U32 R16, R67.reuse, 0x10, R12 ;  /* 0x0000001043107825 */ /* 0x042fe200078e000c */
[----:B------:R-:W-:Y:S02]  /*02b0*/  CS2R R12, SRZ ;  /* 0x00000000000c7805 */ /* 0x000fe4000001ff00 */
[----:B------:R-:W-:-:S03]  /*02c0*/  @P1 LEA.HI.X R3, R67, UR7, RZ, 0x4, P2 ;  /* 0x0000000743031c11 */ /* 0x000fc600090f24ff */
[----:B------:R-:W5:Y:S04]  /*02d0*/  LDG.E.128 R16, desc[UR4][R16.64] ;  /* 0x0000000410107981 */ /* 0x000f68000c1e1d00 */
[----:B------:R1:W5:Y:S01]  /*02e0*/  @P1 LDG.E.128 R12, desc[UR4][R2.64] ;  /* 0x00000004020c1981 */ /* 0x000362000c1e1d00 */
[----:B------:R-:W-:-:S07]  /*02f0*/  IADD3 R67, R67, 0x80, RZ ;  /* 0x0000008043437810 */ /* 0x000fce0007ffe0ff */
.L_x_27283:
[----:B------:R-:W-:Y:S05]  /*0300*/  BSYNC B0 ;  /* 0x0000000000007941 */ /* 0x000fea0003800000 */
.L_x_27282:
[----:B------:R-:W-:Y:S04]  /*0310*/  BSSY B0, `(.L_x_27284) ;  /* 0x000000e000007945 */ /* 0x000fe80003800000 */
[----:B------:R-:W-:Y:S05]  /*0320*/  @!P5 BRA `(.L_x_27285) ;  /* 0x000000000030d947 */ /* 0x000fea0003800000 */
[----:B------:R-:W2:Y:S01]  /*0330*/  LDC.64 R20, c[0x0][0x260] ;  /* 0x00009800ff147b82 */ /* 0x000ea20000000a00 */
[----:B------:R-:W-:Y:S01]  /*0340*/  ULDC.64 UR6, c[0x0][0x2c8] ;  /* 0x0000b20000067ab9 */ /* 0x000fe20000000a00 */
[----:B------:R-:W-:Y:S02]  /*0350*/  CS2R R22, SRZ ;  /* 0x0000000000167805 */ /* 0x000fe4000001ff00 */
[----:B------:R-:W-:-:S04]  /*0360*/  ISETP.NE.U32.AND P1, PT, RZ, UR6, PT ;  /* 0x00000006ff007c0c */ /* 0x000fc8000bf25070 */
[----:B------:R-:W-:-:S13]  /*0370*/  ISETP.NE.AND.EX P1, PT, RZ, UR7, PT, P1 ;  /* 0x00000007ff007c0c */ /* 0x000fda000bf25310 */
[C---:B01----:R-:W-:Y:S01]  /*0380*/  @P1 LEA R2, P2, R67.reuse, UR6, 0x4 ;  /* 0x0000000643021c11 */ /* 0x043fe2000f8420ff */
[C---:B--2---:R-:W-:Y:S01]  /*0390*/  IMAD.WIDE.U32 R24, R67.reuse, 0x10, R20 ;  /* 0x0000001043187825 */ /* 0x044fe200078e0014 */
[----:B------:R-:W-:Y:S02]  /*03a0*/  CS2R R20, SRZ ;  /* 0x0000000000147805 */ /* 0x000fe4000001ff00 */
[----:B------:R-:W-:-:S03]  /*03b0*/  @P1 LEA.HI.X R3, R67, UR7, RZ, 0x4, P2 ;  /* 0x0000000743031c11 */ /* 0x000fc600090f24ff */
[----:B------:R-:W5:Y:S04]  /*03c0*/  LDG.E.128 R24, desc[UR4][R24.64] ;  /* 0x0000000418187981 */ /* 0x000f68000c1e1d00 */
[----:B------:R2:W5:Y:S01]  /*03d0*/  @P1 LDG.E.128 R20, desc[UR4][R2.64] ;  /* 0x0000000402141981 */ /* 0x000562000c1e1d00 */
[----:B------:R-:W-:-:S07]  /*03e0*/  IADD3 R67, R67, 0x80, RZ ;  /* 0x0000008043437810 */ /* 0x000fce0007ffe0ff */
.L_x_27285:
[----:B------:R-:W-:Y:S05]  /*03f0*/  BSYNC B0 ;  /* 0x0000000000007941 */ /* 0x000fea0003800000 */
.L_x_27284:
[----:B------:R-:W-:Y:S04]  /*0400*/  BSSY B0, `(.L_x_27286) ;  /* 0x000000e000007945 */ /* 0x000fe80003800000 */
[----:B------:R-:W-:Y:S05]  /*0410*/  @!P4 BRA `(.L_x_27287) ;  /* 0x000000000030c947 */ /* 0x000fea0003800000 */
[----:B------:R-:W3:Y:S01]  /*0420*/  LDC.64 R28, c[0x0][0x260] ;  /* 0x00009800ff1c7b82 */ /* 0x000ee20000000a00 */
[----:B------:R-:W-:Y:S01]  /*0430*/  ULDC.64 UR6, c[0x0][0x2c8] ;  /* 0x0000b20000067ab9 */ /* 0x000fe20000000a00 */
[----:B------:R-:W-:Y:S02]  /*0440*/  CS2R R30, SRZ ;  /* 0x00000000001e7805 */ /* 0x000fe4000001ff00 */
[----:B------:R-:W-:-:S04]  /*0450*/  ISETP.NE.U32.AND P1, PT, RZ, UR6, PT ;  /* 0x00000006ff007c0c */ /* 0x000fc8000bf25070 */
[----:B------:R-:W-:-:S13]  /*0460*/  ISETP.NE.AND.EX P1, PT, RZ, UR7, PT, P1 ;  /* 0x00000007ff007c0c */ /* 0x000fda000bf25310 */
[C---:B012---:R-:W-:Y:S01]  /*0470*/  @P1 LEA R2, P2, R67.reuse, UR6, 0x4 ;  /* 0x0000000643021c11 */ /* 0x047fe2000f8420ff */
[C---:B---3--:R-:W-:Y:S01]  /*0480*/  IMAD.WIDE.U32 R32, R67.reuse, 0x10, R28 ;  /* 0x0000001043207825 */ /* 0x048fe200078e001c */
[----:B------:R-:W-:Y:S02]  /*0490*/  CS2R R28, SRZ ;  /* 0x00000000001c7805 */ /* 0x000fe4000001ff00 */
[----:B------:R-:W-:-:S03]  /*04a0*/  @P1 LEA.HI.X R3, R67, UR7, RZ, 0x4, P2 ;  /* 0x0000000743031c11 */ /* 0x000fc600090f24ff */
[----:B------:R-:W5:Y:S04]  /*04b0*/  LDG.E.128 R32, desc[UR4][R32.64] ;  /* 0x0000000420207981 */ /* 0x000f68000c1e1d00 */
[----:B------:R3:W5:Y:S01]  /*04c0*/  @P1 LDG.E.128 R28, desc[UR4][R2.64] ;  /* 0x00000004021c1981 */ /* 0x000762000c1e1d00 */
[----:B------:R-:W-:-:S07]  /*04d0*/  IADD3 R67, R67, 0x80, RZ ;  /* 0x0000008043437810 */ /* 0x000fce0007ffe0ff */
.L_x_27287:
[----:B------:R-:W-:Y:S05]  /*04e0*/  BSYNC B0 ;  /* 0x0000000000007941 */ /* 0x000fea0003800000 */
.L_x_27286:
[----:B------:R-:W-:Y:S04]  /*04f0*/  BSSY B0, `(.L_x_27288) ;  /* 0x000000e000007945 */ /* 0x000fe80003800000 */
[----:B------:R-:W-:Y:S05]  /*0500*/  @!P3 BRA `(.L_x_27289) ;  /* 0x000000000030b947 */ /* 0x000fea0003800000 */
[----:B------:R-:W4:Y:S01]  /*0510*/  LDC.64 R36, c[0x0][0x260] ;  /* 0x00009800ff247b82 */ /* 0x000f220000000a00 */
[----:B------:R-:W-:Y:S01]  /*0520*/  ULDC.64 UR6, c[0x0][0x2c8] ;  /* 0x0000b20000067ab9 */ /* 0x000fe20000000a00 */
[----:B------:R-:W-:Y:S02]  /*0530*/  CS2R R38, SRZ ;  /* 0x0000000000267805 */ /* 0x000fe4000001ff00 */
[----:B------:R-:W-:-:S04]  /*0540*/  ISETP.NE.U32.AND P1, PT, RZ, UR6, PT ;  /* 0x00000006ff007c0c */ /* 0x000fc8000bf25070 */
[----:B------:R-:W-:-:S13]  /*0550*/  ISETP.NE.AND.EX P1, PT, RZ, UR7, PT, P1 ;  /* 0x00000007ff007c0c */ /* 0x000fda000bf25310 */
[C---:B0123--:R-:W-:Y:S01]  /*0560*/  @P1 LEA R2, P2, R67.reuse, UR6, 0x4 ;  /* 0x0000000643021c11 */ /* 0x04ffe2000f8420ff */
[C---:B----4-:R-:W-:Y:S01]  /*0570*/  IMAD.WIDE.U32 R40, R67.reuse, 0x10, R36 ;  /* 0x0000001043287825 */ /* 0x050fe200078e0024 */
[----:B------:R-:W-:Y:S02]  /*0580*/  CS2R R36, SRZ ;  /* 0x0000000000247805 */ /* 0x000fe4000001ff00 */
[----:B------:R-:W-:-:S03]  /*0590*/  @P1 LEA.HI.X R3, R67, UR7, RZ, 0x4, P2 ;  /* 0x0000000743031c11 */ /* 0x000fc600090f24ff */
[----:B------:R-:W5:Y:S04]  /*05a0*/  LDG.E.128 R40, desc[UR4][R40.64] ;  /* 0x0000000428287981 */ /* 0x000f68000c1e1d00 */
[----:B------:R4:W5:Y:S01]  /*05b0*/  @P1 LDG.E.128 R36, desc[UR4][R2.64] ;  /* 0x0000000402241981 */ /* 0x000962000c1e1d00 */
[----:B------:R-:W-:-:S07]  /*05c0*/  IADD3 R67, R67, 0x80, RZ ;  /* 0x0000008043437810 */ /* 0x000fce0007ffe0ff */
.L_x_27289:
[----:B------:R-:W-:Y:S05]  /*05d0*/  BSYNC B0 ;  /* 0x0000000000007941 */ /* 0x000fea0003800000 */
.L_x_27288:
[----:B------:R-:W-:Y:S01]  /*05e0*/  ISETP.GE.U32.AND P1, PT, R109, 0x300, PT ;  /* 0x000003006d00780c */ /* 0x000fe20003f26070 */
[----:B------:R-:W-:Y:S03]  /*05f0*/  BSSY B0, `(.L_x_27290) ;  /* 0x000000f000007945 */ /* 0x000fe60003800000 */
[----:B------:R-:W-:-:S09]  /*0600*/  P2R R122, PR, RZ, 0x2 ;  /* 0x00000002ff7a7803 */ /* 0x000fd20000000000 */
[----:B------:R-:W-:Y:S05]  /*0610*/  @!P1 BRA `(.L_x_27291) ;  /* 0x0000000000309947 */ /* 0x000fea0003800000 */
[----:B------:R-:W0:Y:S01]  /*0620*/  LDC.64 R44, c[0x0][0x260] ;  /* 0x00009800ff2c7b82 */ /* 0x000e220000000a00 */
[----:B------:R-:W-:Y:S01]  /*0630*/  ULDC.64 UR6, c[0x0][0x2c8] ;  /* 0x0000b20000067ab9 */ /* 0x000fe20000000a00 */
[----:B------:R-:W-:Y:S02]  /*0640*/  CS2R R46, SRZ ;  /* 0x00000000002e7805 */ /* 0x000fe4000001ff00 */
[----:B------:R-:W-:-:S04]  /*0650*/  ISETP.NE.U32.AND P1, PT, RZ, UR6, PT ;  /* 0x00000006ff007c0c */ /* 0x000fc8000bf25070 */
[----:B------:R-:W-:-:S13]  /*0660*/  ISETP.NE.AND.EX P1, PT, RZ, UR7, PT, P1 ;  /* 0x00000007ff007c0c */ /* 0x000fda000bf25310 */
[C---:B01234-:R-:W-:Y:S01]  /*0670*/  @P1 LEA R2, P2, R67.reuse, UR6, 0x4 ;  /* 0x0000000643021c11 */ /* 0x05ffe2000f8420ff */
[C---:B------:R-:W-:Y:S01]  /*0680*/  IMAD.WIDE.U32 R48, R67.reuse, 0x10, R44 ;  /* 0x0000001043307825 */ /* 0x040fe200078e002c */
[----:B------:R-:W-:Y:S02]  /*0690*/  CS2R R44, SRZ ;  /* 0x00000000002c7805 */ /* 0x000fe4000001ff00 */
[----:B------:R-:W-:-:S03]  /*06a0*/  @P1 LEA.HI.X R3, R67, UR7, RZ, 0x4, P2 ;  /* 0x0000000743031c11 */ /* 0x000fc600090f24ff */
[----:B------:R-:W5:Y:S04]  /*06b0*/  LDG.E.128 R48, desc[UR4][R48.64] ;  /* 0x0000000430307981 */ /* 0x000f68000c1e1d00 */
[----:B------:R0:W5:Y:S01]  /*06c0*/  @P1 LDG.E.128 R44, desc[UR4][R2.64] ;  /* 0x00000004022c1981 */ /* 0x000162000c1e1d00 */
[----:B------:R-:W-:-:S07]  /*06d0*/  IADD3 R67, R67, 0x80, RZ ;  /* 0x0000008043437810 */ /* 0x000fce0007ffe0ff */
.L_x_27291:
[----:B------:R-:W-:Y:S05]  /*06e0*/  BSYNC B0 ;  /* 0x0000000000007941 */ /* 0x000fea0003800000 */
.L_x_27290:
[----:B------:R-:W-:Y:S01]  /*06f0*/  ISETP.GE.U32.AND P1, PT, R109, 0x380, PT ;  /* 0x000003806d00780c */ /* 0x000fe20003f26070 */
[----:B------:R-:W-:Y:S03]  /*0700*/  BSSY B0, `(.L_x_27292) ;  /* 0x000000f000007945 */ /* 0x000fe60003800000 */
[----:B------:R-:W-:-:S09]  /*0710*/  P2R R121, PR, RZ, 0x2 ;  /* 0x00000002ff797803 */ /* 0x000fd20000000000 */
[----:B------:R-:W-:Y:S05]  /*0720*/  @!P1 BRA `(.L_x_27293) ;  /* 0x0000000000309947 */ /* 0x000fea0003800000 */
[----:B------:R-:W0:Y:S01]  /*0730*/  LDC.64 R56, c[0x0][0x260] ;  /* 0x00009800ff387b82 */ /* 0x000e220000000a00 */
[----:B------:R-:W-:Y:S01]  /*0740*/  ULDC.64 UR6, c[0x0][0x2c8] ;  /* 0x0000b20000067ab9 */ /* 0x000fe20000000a00 */
[----:B------:R-:W-:Y:S02]  /*0750*/  CS2R R54, SRZ ;  /* 0x0000000000367805 */ /* 0x000fe4000001ff00 */
[----:B------:R-:W-:Y:S02]  /*0760*/  ISETP.NE.U32.AND P1, PT, RZ, UR6, PT ;  /* 0x00000006ff007c0c */ /* 0x000fe4000bf25070 */
[----:B------:R-:W-:Y:S02]  /*0770*/  CS2R R52, SRZ ;  /* 0x0000000000347805 */ /* 0x000fe4000001ff00 */
[----:B------:R-:W-:-:S13]  /*0780*/  ISETP.NE.AND.EX P1, PT, RZ, UR7, PT, P1 ;  /* 0x00000007ff007c0c */ /* 0x000fda000bf25310 */
[C---:B01234-:R-:W-:Y:S01]  /*0790*/  @P1 LEA R2, P2, R67.reuse, UR6, 0x4 ;  /* 0x0000000643021c11 */ /* 0x05ffe2000f8420ff */
[----:B------:R-:W-:-:S03]  /*07a0*/  IMAD.WIDE.U32 R56, R67, 0x10, R56 ;  /* 0x0000001043387825 */ /* 0x000fc600078e0038 */
[----:B------:R-:W-:-:S05]  /*07b0*/  @P1 LEA.HI.X R3, R67, UR7, RZ, 0x4, P2 ;  /* 0x0000000743031c11 */ /* 0x000fca00090f24ff */
[----:B------:R0:W5:Y:S04]  /*07c0*/  @P1 LDG.E.128 R52, desc[UR4][R2.64] ;  /* 0x0000000402341981 */ /* 0x000168000c1e1d00 */
[----:B------:R-:W5:Y:S01]  /*07d0*/  LDG.E.128 R56, desc[UR4][R56.64] ;  /* 0x0000000438387981 */ /* 0x000f62000c1e1d00 */
[----:B------:R-:W-:-:S07]  /*07e0*/  IADD3 R67, R67, 0x80, RZ ;  /* 0x0000008043437810 */ /* 0x000fce0007ffe0ff */
.L_x_27293:
[----:B------:R-:W-:Y:S05]  /*07f0*/  BSYNC B0 ;  /* 0x0000000000007941 */ /* 0x000fea0003800000 */
.L_x_27292:
        /* <DEDUP_REMOVED lines=14> */
[----:B------:R-:W5:Y:S02]  /*08e0*/  LDG.E.128 R64, desc[UR4][R64.64] ;  /* 0x0000000440407981 */ /* 0x000f64000c1e1d00 */
.L_x_27295:
[----:B------:R-:W-:Y:S05]  /*08f0*/  BSYNC B0 ;  /* 0x0000000000007941 */ /* 0x000fea0003800000 */
.L_x_27294:
[----:B------:R-:W0:Y:S02]  /*0900*/  S2UR UR6, SR_CTAID.X ;  /* 0x00000000000679c3 */ /* 0x000e240000002500 */
[----:B01234-:R-:W-:Y:S01]  /*0910*/  LEA.HI R3, R111, UR6, RZ, 0x19 ;  /* 0x000000066f037c11 */ /* 0x01ffe2000f8fc8ff */
[----:B------:R-:W-:-:S03]  /*0920*/  ULDC UR6, c[0x0][0x214] ;  /* 0x0000850000067ab9 */ /* 0x000fc60000000800 */
[----:B------:R-:W-:-:S13]  /*0930*/  ISETP.GE.AND P1, PT, R3, UR6, PT ;  /* 0x0000000603007c0c */ /* 0x000fda000bf26270 */
[----:B------:R-:W-:Y:S05]  /*0940*/  @P1 EXIT ;  /* 0x000000000000194d */ /* 0x000fea0003800000 */
[----:B------:R-:W-:Y:S01]  /*0950*/  SHF.R.S32.HI R0, RZ, 0x2, R0 ;  /* 0x00000002ff007819 */ /* 0x000fe20000011400 */
[----:B------:R-:W-:Y:S01]  /*0960*/  ULDC.U8 UR6, c[0x0][0x2a0] ;  /* 0x0000a80000067ab9 */ /* 0x000fe20000000000 */
[----:B------:R-:W-:Y:S01]  /*0970*/  LOP3.LUT R69, R111, 0x60, RZ, 0xc0, !PT ;  /* 0x000000606f457812 */ /* 0x000fe200078ec0ff */
        /* <DEDUP_REMOVED lines=16> */
[----:B------:R0:W1:Y:S02]  /*0a80*/  MUFU.RCP R108, R69 ;  /* 0x00000045006c7308 */ /* 0x0000640000001000 */
[----:B------:R-:W-:Y:S01]  /*0a90*/  IADD3 R2, R0, R71, RZ ;  /* 0x0000004700027210 */ /* 0x000fe20007ffe0ff */
[----:B------:R-:W-:-:S03]  /*0aa0*/  HFMA2.MMA R0, -RZ, RZ, 0, 5.9604644775390625e-08 ;  /* 0x00000001ff007435 */ /* 0x000fc600000001ff */
[----:B------:R-:W-:-:S08]  /*0ab0*/  SHF.L.U32 R2, R2, 0x2, RZ ;  /* 0x0000000202027819 */ /* 0x000fd000000006ff */
.L_x_27393:
[----:B0-2---:R-:W2:Y:S08]  /*0ac0*/  LDC.64 R116, c[0x0][0x280] ;  /* 0x0000a000ff747b82 */ /* 0x005eb00000000a00 */
[----:B-1-34-:R-:W3:Y:S08]  /*0ad0*/  LDC.64 R118, c[0x0][0x288] ;  /* 0x0000a200ff767b82 */ /* 0x01aef00000000a00 */
[----:B------:R-:W4:Y:S01]  /*0ae0*/  LDC R106, c[0x0][0x218] ;  /* 0x00008600ff6a7b82 */ /* 0x000f220000000800 */
[----:B--2---:R-:W-:-:S05]  /*0af0*/  IMAD.WIDE R116, R3, 0x4, R116 ;  /* 0x0000000403747825 */ /* 0x004fca00078e0274 */
[----:B------:R2:W4:Y:S01]  /*0b00*/  LDG.E R105, desc[UR4][R116.64] ;  /* 0x0000000474697981 */ /* 0x000522000c1e1900 */
[----:B---3--:R-:W-:-:S05]  /*0b10*/  IMAD.WIDE R118, R3, 0x4, R118 ;  /* 0x0000000403767825 */ /* 0x008fca00078e0276 */
[----:B-----5:R3:W5:Y:S01]  /*0b20*/  LDG.E R104, desc[UR4][R118.64] ;  /* 0x0000000476687981 */ /* 0x020762000c1e1900 */
[----:B------:R-:W-:Y:S01]  /*0b30*/  BSSY B0, `(.L_x_27296) ;  /* 0x000003d000007945 */ /* 0x000fe20003800000 */
[----:B--2---:R-:W-:Y:S01]  /*0b40*/  MOV R117, RZ ;  /* 0x000000ff00757202 */ /* 0x004fe20000000f00 */
[----:B----4-:R-:W-:-:S05]  /*0b50*/  IMAD R107, R3, R106, RZ ;  /* 0x0000006a036b7224 */ /* 0x010fca00078e02ff */
[----:B------:R-:W-:-:S04]  /*0b60*/  SHF.R.S32.HI R128, RZ, 0x1f, R107 ;  /* 0x0000001fff807819 */ /* 0x000fc8000001146b */
[----:B------:R-:W-:-:S04]  /*0b70*/  LEA.HI R107, R128, R107, RZ, 0x2 ;  /* 0x0000006b806b7211 */ /* 0x000fc800078f10ff */
[----:B------:R-:W-:Y:S02]  /*0b80*/  LEA.HI.SX32 R107, R107, R110, 0x1e ;  /* 0x0000006e6b6b7211 */ /* 0x000fe400078ff2ff */
[----:B------:R-:W-:-:S13]  /*0b90*/  ISETP.GE.AND P1, PT, R105, 0x1, PT ;  /* 0x000000016900780c */ /* 0x000fda0003f26270 */
[----:B------:R-:W-:-:S05]  /*0ba0*/  @P1 IADD3 R127, R105, -0x1, RZ ;  /* 0xffffffff697f1810 */ /* 0x000fca0007ffe0ff */
[----:B------:R-:W-:-:S05]  /*0bb0*/  @P1 IMAD R127, R127, R106, RZ ;  /* 0x0000006a7f7f1224 */ /* 0x000fca00078e02ff */
[----:B------:R-:W-:-:S04]  /*0bc0*/  @P1 SHF.R.S32.HI R116, RZ, 0x1f, R127 ;  /* 0x0000001fff741819 */ /* 0x000fc8000001147f */
[----:B------:R-:W-:Y:S02]  /*0bd0*/  @P1 LEA.HI R127, R116, R127, RZ, 0x2 ;  /* 0x0000007f747f1211 */ /* 0x000fe400078f10ff */
[----:B------:R-:W-:Y:S02]  /*0be0*/  SHF.R.S32.HI R116, RZ, 0x1f, R3 ;  /* 0x0000001fff747819 */ /* 0x000fe40000011403 */
[----:B------:R-:W-:Y:S01]  /*0bf0*/  @P1 LEA.HI.SX32 R117, R127, R110, 0x1e ;  /* 0x0000006e7f751211 */ /* 0x000fe200078ff2ff */
[----:B---3--:R-:W-:Y:S06]  /*0c00*/  @!P0 BRA `(.L_x_27297) ;  /* 0x0000000000bc8947 */ /* 0x008fec0003800000 */
[----:B------:R-:W2:Y:S02]  /*0c10*/  LDC.64 R128, c[0x0][0x230] ;  /* 0x00008c00ff807b82 */ /* 0x000ea40000000a00 */
[----:B--2---:R-:W-:-:S04]  /*0c20*/  ISETP.NE.U32.AND P2, PT, R128, RZ, PT ;  /* 0x000000ff8000720c */ /* 0x004fc80003f45070 */
[----:B------:R-:W-:-:S13]  /*0c30*/  ISETP.NE.AND.EX P2, PT, R129, RZ, PT, P2 ;  /* 0x000000ff8100720c */ /* 0x000fda0003f45320 */
[----:B------:R-:W2:Y:S02]  /*0c40*/  @P2 LDC.64 R118, c[0x0][0x230] ;  /* 0x00008c00ff762b82 */ /* 0x000ea40000000a00 */
[----:B--2---:R-:W-:-:S05]  /*0c50*/  @P2 IMAD.WIDE.U32 R118, R107, 0x10, R118 ;  /* 0x000000106b762825 */ /* 0x004fca00078e0076 */
[----:B0-----:R0:W2:Y:S01]  /*0c60*/  @P2 LDG.E.128 R68, desc[UR4][R118.64] ;  /* 0x0000000476442981 */ /* 0x0010a2000c1e1d00 */
[----:B------:R-:W-:Y:S01]  /*0c70*/  ISETP.GT.AND P3, PT, R105, RZ, PT ;  /* 0x000000ff6900720c */ /* 0x000fe20003f64270 */
[----:B0-----:R-:W0:-:S12]  /*0c80*/  @P1 LDC.64 R118, c[0x0][0x220] ;  /* 0x00008800ff761b82 */ /* 0x001e180000000a00 */
[----:B------:R-:W-:-:S04]  /*0c90*/  @!P3 ISETP.NE.U32.AND P4, PT, R128, RZ, PT ;  /* 0x000000ff8000b20c */ /* 0x000fc80003f85070 */
[----:B------:R-:W-:Y:S01]  /*0ca0*/  @!P3 ISETP.NE.AND.EX P4, PT, R129, RZ, PT, P4 ;  /* 0x000000ff8100b20c */ /* 0x000fe20003f85340 */
[----:B0-----:R-:W-:-:S05]  /*0cb0*/  @P1 IMAD.WIDE.U32 R118, R117, 0x10, R118 ;  /* 0x0000001075761825 */ /* 0x001fca00078e0076 */
[----:B------:R0:W5:Y:S01]  /*0cc0*/  @P1 LDG.E.128 R112, desc[UR4][R118.64] ;  /* 0x0000000476701981 */ /* 0x000162000c1e1d00 */
        /* <DEDUP_REMOVED lines=10> */
[----:B------:R-:W-:Y:S01]  /*0d70*/  @!P3 FSEL R75, R71, RZ, P4 ;  /* 0x000000ff474bb208 */ /* 0x000fe20002000000 */
[----:B0-----:R-:W-:Y:S08]  /*0d80*/  @!P3 BRA `(.L_x_27299) ;  /* 0x000000000008b947 */ /* 0x001ff00003800000 */
[----:B-----5:R-:W-:-:S04]  /*0d90*/  FMUL.FTZ R72, R112, UR6 ;  /* 0x0000000670487c20 */ /* 0x020fc80008410000 */
[----:B------:R-:W-:-:S07]  /*0da0*/  @P2 FADD.FTZ R72, R68, R72 ;  /* 0x0000004844482221 */ /* 0x000fce0000010000 */
.L_x_27299:
[----:B------:R-:W-:Y:S05]  /*0db0*/  BSYNC B1 ;  /* 0x0000000000017941 */ /* 0x000fea0003800000 */
.L_x_27298:
[----:B------:R-:W-:Y:S04]  /*0dc0*/  BSSY B1, `(.L_x_27300) ;  /* 0x0000004000017945 */ /* 0x000fe80003800000 */
[----:B------:R-:W-:Y:S05]  /*0dd0*/  @!P3 BRA `(.L_x_27301) ;  /* 0x000000000008b947 */ /* 0x000fea0003800000 */
[----:B-----5:R-:W-:-:S04]  /*0de0*/  FMUL.FTZ R73, R113, UR6 ;  /* 0x0000000671497c20 */ /* 0x020fc80008410000 */
[----:B------:R-:W-:-:S07]  /*0df0*/  @P2 FADD.FTZ R73, R69, R73 ;  /* 0x0000004945492221 */ /* 0x000fce0000010000 */
.L_x_27301:
[----:B------:R-:W-:Y:S05]  /*0e00*/  BSYNC B1 ;  /* 0x0000000000017941 */ /* 0x000fea0003800000 */
.L_x_27300:
[----:B------:R-:W-:Y:S04]  /*0e10*/  BSSY B1, `(.L_x_27302) ;  /* 0x0000004000017945 */ /* 0x000fe80003800000 */
[----:B------:R-:W-:Y:S05]  /*0e20*/  @!P3 BRA `(.L_x_27303) ;  /* 0x000000000008b947 */ /* 0x000fea0003800000 */
[----:B-----5:R-:W-:-:S04]  /*0e30*/  FMUL.FTZ R74, R114, UR6 ;  /* 0x00000006724a7c20 */ /* 0x020fc80008410000 */
[----:B------:R-:W-:-:S07]  /*0e40*/  @P2 FADD.FTZ R74, R70, R74 ;  /* 0x0000004a464a2221 */ /* 0x000fce0000010000 */
.L_x_27303:
[----:B------:R-:W-:Y:S05]  /*0e50*/  BSYNC B1 ;  /* 0x0000000000017941 */ /* 0x000fea0003800000 */
.L_x_27302:
[----:B------:R-:W-:Y:S04]  /*0e60*/  BSSY B1, `(.L_x_27304) ;  /* 0x0000004000017945 */ /* 0x000fe80003800000 */
[----:B------:R-:W-:Y:S05]  /*0e70*/  @!P3 BRA `(.L_x_27305) ;  /* 0x000000000008b947 */ /* 0x000fea0003800000 */
[----:B-----5:R-:W-:-:S04]  /*0e80*/  FMUL.FTZ R75, R115, UR6 ;  /* 0x00000006734b7c20 */ /* 0x020fc80008410000 */
[----:B------:R-:W-:-:S07]  /*0e90*/  @P2 FADD.FTZ R75, R71, R75 ;  /* 0x0000004b474b2221 */ /* 0x000fce0000010000 */
.L_x_27305:
[----:B------:R-:W-:Y:S05]  /*0ea0*/  BSYNC B1 ;  /* 0x0000000000017941 */ /* 0x000fea0003800000 */
.L_x_27304:
[----:B------:R-:W0:Y:S01]  /*0eb0*/  LDC.64 R118, c[0x0][0x238] ;  /* 0x00008e00ff767b82 */ /* 0x000e220000000a00 */
[----:B------:R-:W-:Y:S01]  /*0ec0*/  IADD3 R117, R117, 0x80, RZ ;  /* 0x0000008075757810 */ /* 0x000fe20007ffe0ff */
[C---:B0-----:R-:W-:Y:S01]  /*0ed0*/  IMAD.WIDE.U32 R118, R107.reuse, 0x10, R118 ;  /* 0x000000106b767825 */ /* 0x041fe200078e0076 */
[----:B------:R-:W-:-:S04]  /*0ee0*/  IADD3 R107, R107, 0x80, RZ ;  /* 0x000000806b6b7810 */ /* 0x000fc80007ffe0ff */
[----:B------:R2:W-:Y:S03]  /*0ef0*/  STG.E.128 desc[UR4][R118.64], R72 ;  /* 0x0000004876007986 */ /* 0x0005e6000c101d04 */
.L_x_27297:
[----:B------:R-:W-:Y:S05]  /*0f00*/  BSYNC B0 ;  /* 0x0000000000007941 */ /* 0x000fea0003800000 */
.L_x_27296:
[----:B------:R-:W-:Y:S01]  /*0f10*/  ISETP.NE.AND P2, PT, R126, RZ, PT ;  /* 0x000000ff7e00720c */ /* 0x000fe20003f45270 */
[----:B------:R-:W-:-:S12]  /*0f20*/  BSSY B0, `(.L_x_27306) ;  /* 0x0000031000007945 */ /* 0x000fd80003800000 */
[----:B------:R-:W-:Y:S05]  /*0f30*/  @!P2 BRA `(.L_x_27307) ;  /* 0x0000000000bca947 */ /* 0x000fea0003800000 */
[----:B------:R-:W3:Y:S02]  /*0f40*/  LDC.64 R128, c[0x0][0x230] ;  /* 0x00008c00ff807b82 */ /* 0x000ee40000000a00 */
[----:B---3--:R-:W-:-:S04]  /*0f50*/  ISETP.NE.U32.AND P2, PT, R128, RZ, PT ;  /* 0x000000ff8000720c */ /* 0x008fc80003f45070 */
        /* <DEDUP_REMOVED lines=24> */
.L_x_27309:
[----:B------:R-:W-:Y:S05]  /*10e0*/  BSYNC B1 ;  /* 0x0000000000017941 */ /* 0x000fea0003800000 */
.L_x_27308:
[----:B------:R-:W-:Y:S04]  /*10f0*/  BSSY B1, `(.L_x_27310) ;  /* 0x0000004000017945 */ /* 0x000fe80003800000 */
[----:B------:R-:W-:Y:S05]  /*1100*/  @!P3 BRA `(.L_x_27311) ;  /* 0x000000000008b947 */ /* 0x000fea0003800000 */
[----:B-----5:R-:W-:-:S04]  /*1110*/  FMUL.FTZ R77, R113, UR6 ;  /* 0x00000006714d7c20 */ /* 0x020fc80008410000 */
[----:B------:R-:W-:-:S07]  /*1120*/  @P2 FADD.FTZ R77, R69, R77 ;  /* 0x0000004d454d2221 */ /* 0x000fce0000010000 */
.L_x_27311:
[----:B------:R-:W-:Y:S05]  /*1130*/  BSYNC B1 ;  /* 0x0000000000017941 */ /* 0x000fea0003800000 */
.L_x_27310:
[----:B------:R-:W-:Y:S04]  /*1140*/  BSSY B1, `(.L_x_27312) ;  /* 0x0000004000017945 */ /* 0x000fe80003800000 */
[----:B------:R-:W-:Y:S05]  /*1150*/  @!P3 BRA `(.L_x_27313) ;  /* 0x000000000008b947 */ /* 0x000fea0003800000 */
[----:B-----5:R-:W-:-:S04]  /*1160*/  FMUL.FTZ R78, R114, UR6 ;  /* 0x00000006724e7c20 */ /* 0x020fc80008410000 */
[----:B------:R-:W-:-:S07]  /*1170*/  @P2 FADD.FTZ R78, R70, R78 ;  /* 0x0000004e464e2221 */ /* 0x000fce0000010000 */
.L_x_27313:
[----:B------:R-:W-:Y:S05]  /*1180*/  BSYNC B1 ;  /* 0x0000000000017941 */ /* 0x000fea0003800000 */
.L_x_27312:
[----:B------:R-:W-:Y:S04]  /*1190*/  BSSY B1, `(.L_x_27314) ;  /* 0x0000004000017945 */ /* 0x000fe80003800000 */
[----:B------:R-:W-:Y:S05]  /*11a0*/  @!P3 BRA `(.L_x_27315) ;  /* 0x000000000008b947 */ /* 0x000fea0003800000 */
[----:B-----5:R-:W-:-:S04]  /*11b0*/  FMUL.FTZ R79, R115, UR6 ;  /* 0x00000006734f7c20 */ /* 0x020fc80008410000 */
[----:B------:R-:W-:-:S07]  /*11c0*/  @P2 FADD.FTZ R79, R71, R79 ;  /* 0x0000004f474f2221 */ /* 0x000fce0000010000 */
.L_x_27315:
[----:B------:R-:W-:Y:S05]  /*11d0*/  BSYNC B1 ;  /* 0x0000000000017941 */ /* 0x000fea0003800000 */
.L_x_27314:
[----:B------:R-:W0:Y:S01]  /*11e0*/  LDC.64 R118, c[0x0][0x238] ;  /* 0x00008e00ff767b82 */ /* 0x000e220000000a00 */
[----:B------:R-:W-:Y:S01]  /*11f0*/  IADD3 R117, R117, 0x80, RZ ;  /* 0x0000008075757810 */ /* 0x000fe20007ffe0ff */
[C---:B0-----:R-:W-:Y:S01]  /*1200*/  IMAD.WIDE.U32 R118, R107.reuse, 0x10, R118 ;  /* 0x000000106b767825 */ /* 0x041fe200078e0076 */
[----:B------:R-:W-:-:S04]  /*1210*/  IADD3 R107, R107, 0x80, RZ ;  /* 0x000000806b6b7810 */ /* 0x000fc80007ffe0ff */
[----:B------:R3:W-:Y:S03]  /*1220*/  STG.E.128 desc[UR4][R118.64], R76 ;  /* 0x0000004c76007986 */ /* 0x0007e6000c101d04 */
.L_x_27307:
[----:B------:R-:W-:Y:S05]  /*1230*/  BSYNC B0 ;  /* 0x0000000000007941 */ /* 0x000fea0003800000 */
.L_x_27306:
[----:B------:R-:W-:Y:S01]  /*1240*/  ISETP.NE.AND P2, PT, R125, RZ, PT ;  /* 0x000000ff7d00720c */ /* 0x000fe20003f45270 */
[----:B------:R-:W-:-:S12]  /*1250*/  BSSY B0, `(.L_x_27316) ;  /* 0x0000031000007945 */ /* 0x000fd80003800000 */
[----:B------:R-:W-:Y:S05]  /*1260*/  @!P2 BRA `(.L_x_27317) ;  /* 0x0000000000bca947 */ /* 0x000fea0003800000 */
[----:B------:R-:W4:Y:S02]  /*1270*/  LDC.64 R128, c[0x0][0x230] ;  /* 0x00008c00ff807b82 */ /* 0x000f240000000a00 */
[----:B----4-:R-:W-:-:S04]  /*1280*/  ISETP.NE.U32.AND P2, PT, R128, RZ, PT ;  /* 0x000000ff8000720c */ /* 0x010fc80003f45070 */
[----:B------:R-:W-:-:S13]  /*1290*/  ISETP.NE.AND.EX P2, PT, R129, RZ, PT, P2 ;  /* 0x000000ff8100720c */ /* 0x000fda0003f45320 */
[----:B------:R-:W2:Y:S02]  /*12a0*/  @P2 LDC.64 R80, c[0x0][0x230] ;  /* 0x00008c00ff502b82 */ /* 0x000ea40000000a00 */
[----:B--23--:R-:W-:-:S05]  /*12b0*/  @P2 IMAD.WIDE.U32 R118, R107, 0x10, R80 ;  /* 0x000000106b762825 */ /* 0x00cfca00078e0050 */
        /* <DEDUP_REMOVED lines=21> */
.L_x_27319:
[----:B------:R-:W-:Y:S05]  /*1410*/  BSYNC B1 ;  /* 0x0000000000017941 */ /* 0x000fea0003800000 */
.L_x_27318:
[----:B------:R-:W-:Y:S04]  /*1420*/  BSSY B1, `(.L_x_27320) ;  /* 0x0000004000017945 */ /* 0x000fe80003800000 */
[----:B------:R-:W-:Y:S05]  /*1430*/  @!P3 BRA `(.L_x_27321) ;  /* 0x000000000008b947 */ /* 0x000fea0003800000 */
[----:B-----5:R-:W-:-:S04]  /*1440*/  FMUL.FTZ R81, R113, UR6 ;  /* 0x0000000671517c20 */ /* 0x020fc80008410000 */
[----:B------:R-:W-:-:S07]  /*1450*/  @P2 FADD.FTZ R81, R69, R81 ;  /* 0x0000005145512221 */ /* 0x000fce0000010000 */
.L_x_27321:
[----:B------:R-:W-:Y:S05]  /*1460*/  BSYNC B1 ;  /* 0x0000000000017941 */ /* 0x000fea0003800000 */
.L_x_27320:
[----:B------:R-:W-:Y:S04]  /*1470*/  BSSY B1, `(.L_x_27322) ;  /* 0x0000004000017945 */ /* 0x000fe80003800000 */
[----:B------:R-:W-:Y:S05]  /*1480*/  @!P3 BRA `(.L_x_27323) ;  /* 0x000000000008b947 */ /* 0x000fea0003800000 */
[----:B-----5:R-:W-:-:S04]  /*1490*/  FMUL.FTZ R82, R114, UR6 ;  /* 0x0000000672527c20 */ /* 0x020fc80008410000 */
[----:B------:R-:W-:-:S07]  /*14a0*/  @P2 FADD.FTZ R82, R70, R82 ;  /* 0x0000005246522221 */ /* 0x000fce0000010000 */
.L_x_27323:
[----:B------:R-:W-:Y:S05]  /*14b0*/  BSYNC B1 ;  /* 0x0000000000017941 */ /* 0x000fea0003800000 */
.L_x_27322:
[----:B------:R-:W-:Y:S04]  /*14c0*/  BSSY B1, `(.L_x_27324) ;  /* 0x0000004000017945 */ /* 0x000fe80003800000 */
[----:B------:R-:W-:Y:S05]  /*14d0*/  @!P3 BRA `(.L_x_27325) ;  /* 0x000000000008b947 */ /* 0x000fea0003800000 */
[----:B-----5:R-:W-:-:S04]  /*14e0*/  FMUL.FTZ R83, R115, UR6 ;  /* 0x0000000673537c20 */ /* 0x020fc80008410000 */
[----:B------:R-:W-:-:S07]  /*14f0*/  @P2 FADD.FTZ R83, R71, R83 ;  /* 0x0000005347532221 */ /* 0x000fce0000010000 */
.L_x_27325:
[----:B------:R-:W-:Y:S05]  /*1500*/  BSYNC B1 ;  /* 0x0000000000017941 */ /* 0x000fea0003800000 */
.L_x_27324:
[----:B------:R-:W0:Y:S01]  /*1510*/  LDC.64 R118, c[0x0][0x238] ;  /* 0x00008e00ff767b82 */ /* 0x000e220000000a00 */
[----:B------:R-:W-:Y:S01]  /*1520*/  IADD3 R117, R117, 0x80, RZ ;  /* 0x0000008075757810 */ /* 0x000fe20007ffe0ff */
[C---:B0-----:R-:W-:Y:S01]  /*1530*/  IMAD.WIDE.U32 R118, R107.reuse, 0x10, R118 ;  /* 0x000000106b767825 */ /* 0x041fe200078e0076 */
[----:B------:R-:W-:-:S04]  /*1540*/  IADD3 R107, R107, 0x80, RZ ;  /* 0x000000806b6b7810 */ /* 0x000fc80007ffe0ff */
[----:B------:R4:W-:Y:S03]  /*1550*/  STG.E.128 desc[UR4][R118.64], R80 ;  /* 0x0000005076007986 */ /* 0x0009e6000c101d04 */
.L_x_27317:
[----:B------:R-:W-:Y:S05]  /*1560*/  BSYNC B0 ;  /* 0x0000000000007941 */ /* 0x000fea0003800000 */
.L_x_27316:
[----:B------:R-:W-:Y:S01]  /*1570*/  ISETP.NE.AND P2, PT, R124, RZ, PT ;  /* 0x000000ff7c00720c */ /* 0x000fe20003f45270 */
[----:B------:R-:W-:-:S12]  /*1580*/  BSSY B0, `(.L_x_27326) ;  /* 0x0000031000007945 */ /* 0x000fd80003800000 */
[----:B------:R-:W-:Y:S05]  /*1590*/  @!P2 BRA `(.L_x_27327) ;  /* 0x0000000000bca947 */ /* 0x000fea0003800000 */
[----:B------:R-:W0:Y:S02]  /*15a0*/  LDC.64 R128, c[0x0][0x230] ;  /* 0x00008c00ff807b82 */ /* 0x000e240000000a00 */
[----:B0-----:R-:W-:-:S04]  /*15b0*/  ISETP.NE.U32.AND P2, PT, R128, RZ, PT ;  /* 0x000000ff8000720c */ /* 0x001fc80003f45070 */
[----:B------:R-:W-:-:S13]  /*15c0*/  ISETP.NE.AND.EX P2, PT, R129, RZ, PT, P2 ;  /* 0x000000ff8100720c */ /* 0x000fda0003f45320 */
[----:B------:R-:W2:Y:S02]  /*15d0*/  @P2 LDC.64 R84, c[0x0][0x230] ;  /* 0x00008c00ff542b82 */ /* 0x000ea40000000a00 */
[----:B--234-:R-:W-:-:S05]  /*15e0*/  @P2 IMAD.WIDE.U32 R118, R107, 0x10, R84 ;  /* 0x000000106b762825 */ /* 0x01cfca00078e0054 */
[----:B------:R0:W2:Y:S01]  /*15f0*/  @P2 LDG.E.128 R68, desc[UR4][R118.64] ;  /* 0x0000000476442981 */ /* 0x0000a2000c1e1d00 */
        /* <DEDUP_REMOVED lines=20> */
.L_x_27329:
[----:B------:R-:W-:Y:S05]  /*1740*/  BSYNC B1 ;  /* 0x0000000000017941 */ /* 0x000fea0003800000 */
.L_x_27328:
[----:B------:R-:W-:Y:S04]  /*1750*/  BSSY B1, `(.L_x_27330) ;  /* 0x0000004000017945 */ /* 0x000fe80003800000 */
[----:B------:R-:W-:Y:S05]  /*1760*/  @!P3 BRA `(.L_x_27331) ;  /* 0x000000000008b947 */ /* 0x000fea0003800000 */
[----:B-----5:R-:W-:-:S04]  /*1770*/  FMUL.FTZ R85, R113, UR6 ;  /* 0x0000000671557c20 */ /* 0x020fc80008410000 */
[----:B------:R-:W-:-:S07]  /*1780*/  @P2 FADD.FTZ R85, R69, R85 ;  /* 0x0000005545552221 */ /* 0x000fce0000010000 */
.L_x_27331:
[----:B------:R-:W-:Y:S05]  /*1790*/  BSYNC B1 ;  /* 0x0000000000017941 */ /* 0x000fea0003800000 */
.L_x_27330:
[----:B------:R-:W-:Y:S04]  /*17a0*/  BSSY B1, `(.L_x_27332) ;  /* 0x0000004000017945 */ /* 0x000fe80003800000 */
[----:B------:R-:W-:Y:S05]  /*17b0*/  @!P3 BRA `(.L_x_27333) ;  /* 0x000000000008b947 */ /* 0x000fea0003800000 */
[----:B-----5:R-:W-:-:S04]  /*17c0*/  FMUL.FTZ R86, R114, UR6 ;  /* 0x0000000672567c20 */ /* 0x020fc80008410000 */
[----:B------:R-:W-:-:S07]  /*17d0*/  @P2 FADD.FTZ R86, R70, R86 ;  /* 0x0000005646562221 */ /* 0x000fce0000010000 */
.L_x_27333:
[----:B------:R-:W-:Y:S05]  /*17e0*/  BSYNC B1 ;  /* 0x0000000000017941 */ /* 0x000fea0003800000 */
.L_x_27332:
[----:B------:R-:W-:Y:S04]  /*17f0*/  BSSY B1, `(.L_x_27334) ;  /* 0x0000004000017945 */ /* 0x000fe80003800000 */
[----:B------:R-:W-:Y:S05]  /*1800*/  @!P3 BRA `(.L_x_27335) ;  /* 0x000000000008b947 */ /* 0x000fea0003800000 */
[----:B-----5:R-:W-:-:S04]  /*1810*/  FMUL.FTZ R87, R115, UR6 ;  /* 0x0000000673577c20 */ /* 0x020fc80008410000 */
[----:B------:R-:W-:-:S07]  /*1820*/  @P2 FADD.FTZ R87, R71, R87 ;  /* 0x0000005747572221 */ /* 0x000fce0000010000 */
.L_x_27335:
[----:B------:R-:W-:Y:S05]  /*1830*/  BSYNC B1 ;  /* 0x0000000000017941 */ /* 0x000fea0003800000 */
.L_x_27334:
[----:B------:R-:W0:Y:S01]  /*1840*/  LDC.64 R118, c[0x0][0x238] ;  /* 0x00008e00ff767b82 */ /* 0x000e220000000a00 */
[----:B------:R-:W-:Y:S01]  /*1850*/  IADD3 R117, R117, 0x80, RZ ;  /* 0x0000008075757810 */ /* 0x000fe20007ffe0ff */
[C---:B0-----:R-:W-:Y:S01]  /*1860*/  IMAD.WIDE.U32 R118, R107.reuse, 0x10, R118 ;  /* 0x000000106b767825 */ /* 0x041fe200078e0076 */
[----:B------:R-:W-:-:S04]  /*1870*/  IADD3 R107, R107, 0x80, RZ ;  /* 0x000000806b6b7810 */ /* 0x000fc80007ffe0ff */
[----:B------:R0:W-:Y:S03]  /*1880*/  STG.E.128 desc[UR4][R118.64], R84 ;  /* 0x0000005476007986 */ /* 0x0001e6000c101d04 */
.L_x_27327:
[----:B------:R-:W-:Y:S05]  /*1890*/  BSYNC B0 ;  /* 0x0000000000007941 */ /* 0x000fea0003800000 */
.L_x_27326:
        /* <DEDUP_REMOVED lines=29> */
.L_x_27339:
[----:B------:R-:W-:Y:S05]  /*1a70*/  BSYNC B1 ;  /* 0x0000000000017941 */ /* 0x000fea0003800000 */
.L_x_27338:
[----:B------:R-:W-:Y:S04]  /*1a80*/  BSSY B1, `(.L_x_27340) ;  /* 0x0000004000017945 */ /* 0x000fe80003800000 */
[----:B------:R-:W-:Y:S05]  /*1a90*/  @!P3 BRA `(.L_x_27341) ;  /* 0x000000000008b947 */ /* 0x000fea0003800000 */
[----:B-----5:R-:W-:-:S04]  /*1aa0*/  FMUL.FTZ R89, R113, UR6 ;  /* 0x0000000671597c20 */ /* 0x020fc80008410000 */
[----:B------:R-:W-:-:S07]  /*1ab0*/  @P2 FADD.FTZ R89, R69, R89 ;  /* 0x0000005945592221 */ /* 0x000fce0000010000 */
.L_x_27341:
[----:B------:R-:W-:Y:S05]  /*1ac0*/  BSYNC B1 ;  /* 0x0000000000017941 */ /* 0x000fea0003800000 */
.L_x_27340:
[----:B------:R-:W-:Y:S04]  /*1ad0*/  BSSY B1, `(.L_x_27342) ;  /* 0x0000004000017945 */ /* 0x000fe80003800000 */
[----:B------:R-:W-:Y:S05]  /*1ae0*/  @!P3 BRA `(.L_x_27343) ;  /* 0x000000000008b947 */ /* 0x000fea0003800000 */
[----:B-----5:R-:W-:-:S04]  /*1af0*/  FMUL.FTZ R90, R114, UR6 ;  /* 0x00000006725a7c20 */ /* 0x020fc80008410000 */
[----:B------:R-:W-:-:S07]  /*1b00*/  @P2 FADD.FTZ R90, R70, R90 ;  /* 0x0000005a465a2221 */ /* 0x000fce0000010000 */
.L_x_27343:
[----:B------:R-:W-:Y:S05]  /*1b10*/  BSYNC B1 ;  /* 0x0000000000017941 */ /* 0x000fea0003800000 */
.L_x_27342:
[----:B------:R-:W-:Y:S04]  /*1b20*/  BSSY B1, `(.L_x_27344) ;  /* 0x0000004000017945 */ /* 0x000fe80003800000 */
[----:B------:R-:W-:Y:S05]  /*1b30*/  @!P3 BRA `(.L_x_27345) ;  /* 0x000000000008b947 */ /* 0x000fea0003800000 */
[----:B-----5:R-:W-:-:S04]  /*1b40*/  FMUL.FTZ R91, R115, UR6 ;  /* 0x00000006735b7c20 */ /* 0x020fc80008410000 */
[----:B------:R-:W-:-:S07]  /*1b50*/  @P2 FADD.FTZ R91, R71, R91 ;  /* 0x0000005b475b2221 */ /* 0x000fce0000010000 */
.L_x_27345:
[----:B------:R-:W-:Y:S05]  /*1b60*/  BSYNC B1 ;  /* 0x0000000000017941 */ /* 0x000fea0003800000 */
.L_x_27344:
[----:B------:R-:W0:Y:S01]  /*1b70*/  LDC.64 R118, c[0x0][0x238] ;  /* 0x00008e00ff767b82 */ /* 0x000e220000000a00 */
[----:B------:R-:W-:Y:S01]  /*1b80*/  IADD3 R117, R117, 0x80, RZ ;  /* 0x0000008075757810 */ /* 0x000fe20007ffe0ff */
[C---:B0-----:R-:W-:Y:S01]  /*1b90*/  IMAD.WIDE.U32 R118, R107.reuse, 0x10, R118 ;  /* 0x000000106b767825 */ /* 0x041fe200078e0076 */
[----:B------:R-:W-:-:S04]  /*1ba0*/  IADD3 R107, R107, 0x80, RZ ;  /* 0x000000806b6b7810 */ /* 0x000fc80007ffe0ff */
[----:B------:R0:W-:Y:S03]  /*1bb0*/  STG.E.128 desc[UR4][R118.64], R88 ;  /* 0x0000005876007986 */ /* 0x0001e6000c101d04 */
.L_x_27337:
[----:B------:R-:W-:Y:S05]  /*1bc0*/  BSYNC B0 ;  /* 0x0000000000007941 */ /* 0x000fea0003800000 */
.L_x_27336:
        /* <DEDUP_REMOVED lines=29> */
.L_x_27349:
[----:B------:R-:W-:Y:S05]  /*1da0*/  BSYNC B1 ;  /* 0x0000000000017941 */ /* 0x000fea0003800000 */
.L_x_27348:
[----:B------:R-:W-:Y:S04]  /*1db0*/  BSSY B1, `(.L_x_27350) ;  /* 0x0000004000017945 */ /* 0x000fe80003800000 */
[----:B------:R-:W-:Y:S05]  /*1dc0*/  @!P3 BRA `(.L_x_27351) ;  /* 0x000000000008b947 */ /* 0x000fea0003800000 */
[----:B-----5:R-:W-:-:S04]  /*1dd0*/  FMUL.FTZ R93, R113, UR6 ;  /* 0x00000006715d7c20 */ /* 0x020fc80008410000 */
[----:B------:R-:W-:-:S07]  /*1de0*/  @P2 FADD.FTZ R93, R69, R93 ;  /* 0x0000005d455d2221 */ /* 0x000fce0000010000 */
.L_x_27351:
[----:B------:R-:W-:Y:S05]  /*1df0*/  BSYNC B1 ;  /* 0x0000000000017941 */ /* 0x000fea0003800000 */
.L_x_27350:
[----:B------:R-:W-:Y:S04]  /*1e00*/  BSSY B1, `(.L_x_27352) ;  /* 0x0000004000017945 */ /* 0x000fe80003800000 */
[----:B------:R-:W-:Y:S05]  /*1e10*/  @!P3 BRA `(.L_x_27353) ;  /* 0x000000000008b947 */ /* 0x000fea0003800000 */
[----:B-----5:R-:W-:-:S04]  /*1e20*/  FMUL.FTZ R94, R114, UR6 ;  /* 0x00000006725e7c20 */ /* 0x020fc80008410000 */
[----:B------:R-:W-:-:S07]  /*1e30*/  @P2 FADD.FTZ R94, R70, R94 ;  /* 0x0000005e465e2221 */ /* 0x000fce0000010000 */
.L_x_27353:
[----:B------:R-:W-:Y:S05]  /*1e40*/  BSYNC B1 ;  /* 0x0000000000017941 */ /* 0x000fea0003800000 */
.L_x_27352:
[----:B------:R-:W-:Y:S04]  /*1e50*/  BSSY B1, `(.L_x_27354) ;  /* 0x0000004000017945 */ /* 0x000fe80003800000 */
[----:B------:R-:W-:Y:S05]  /*1e60*/  @!P3 BRA `(.L_x_27355) ;  /* 0x000000000008b947 */ /* 0x000fea0003800000 */
[----:B-----5:R-:W-:-:S04]  /*1e70*/  FMUL.FTZ R95, R115, UR6 ;  /* 0x00000006735f7c20 */ /* 0x020fc80008410000 */
[----:B------:R-:W-:-:S07]  /*1e80*/  @P2 FADD.FTZ R95, R71, R95 ;  /* 0x0000005f475f2221 */ /* 0x000fce0000010000 */
.L_x_27355:
[----:B------:R-:W-:Y:S05]  /*1e90*/  BSYNC B1 ;  /* 0x0000000000017941 */ /* 0x000fea0003800000 */
.L_x_27354:
[----:B------:R-:W0:Y:S01]  /*1ea0*/  LDC.64 R118, c[0x0][0x238] ;  /* 0x00008e00ff767b82 */ /* 0x000e220000000a00 */
[----:B------:R-:W-:Y:S01]  /*1eb0*/  IADD3 R117, R117, 0x80, RZ ;  /* 0x0000008075757810 */ /* 0x000fe20007ffe0ff */
[C---:B0-----:R-:W-:Y:S01]  /*1ec0*/  IMAD.WIDE.U32 R118, R107.reuse, 0x10, R118 ;  /* 0x000000106b767825 */ /* 0x041fe200078e0076 */
[----:B------:R-:W-:-:S04]  /*1ed0*/  IADD3 R107, R107, 0x80, RZ ;  /* 0x000000806b6b7810 */ /* 0x000fc80007ffe0ff */
[----:B------:R0:W-:Y:S03]  /*1ee0*/  STG.E.128 desc[UR4][R118.64], R92 ;  /* 0x0000005c76007986 */ /* 0x0001e6000c101d04 */
.L_x_27347:
[----:B------:R-:W-:Y:S05]  /*1ef0*/  BSYNC B0 ;  /* 0x0000000000007941 */ /* 0x000fea0003800000 */
.L_x_27346:
        /* <DEDUP_REMOVED lines=29> */
.L_x_27359:
[----:B------:R-:W-:Y:S05]  /*20d0*/  BSYNC B1 ;  /* 0x0000000000017941 */ /* 0x000fea0003800000 */
.L_x_27358:
[----:B------:R-:W-:Y:S04]  /*20e0*/  BSSY B1, `(.L_x_27360) ;  /* 0x0000004000017945 */ /* 0x000fe80003800000 */
[----:B------:R-:W-:Y:S05]  /*20f0*/  @!P3 BRA `(.L_x_27361) ;  /* 0x000000000008b947 */ /* 0x000fea0003800000 */
[----:B-----5:R-:W-:-:S04]  /*2100*/  FMUL.FTZ R97, R113, UR6 ;  /* 0x0000000671617c20 */ /* 0x020fc80008410000 */
[----:B------:R-:W-:-:S07]  /*2110*/  @P2 FADD.FTZ R97, R69, R97 ;  /* 0x0000006145612221 */ /* 0x000fce0000010000 */
.L_x_27361:
[----:B------:R-:W-:Y:S05]  /*2120*/  BSYNC B1 ;  /* 0x0000000000017941 */ /* 0x000fea0003800000 */
.L_x_27360:
[----:B------:R-:W-:Y:S04]  /*2130*/  BSSY B1, `(.L_x_27362) ;  /* 0x0000004000017945 */ /* 0x000fe80003800000 */
[----:B------:R-:W-:Y:S05]  /*2140*/  @!P3 BRA `(.L_x_27363) ;  /* 0x000000000008b947 */ /* 0x000fea0003800000 */
[----:B-----5:R-:W-:-:S04]  /*2150*/  FMUL.FTZ R98, R114, UR6 ;  /* 0x0000000672627c20 */ /* 0x020fc80008410000 */
[----:B------:R-:W-:-:S07]  /*2160*/  @P2 FADD.FTZ R98, R70, R98 ;  /* 0x0000006246622221 */ /* 0x000fce0000010000 */
.L_x_27363:
[----:B------:R-:W-:Y:S05]  /*2170*/  BSYNC B1 ;  /* 0x0000000000017941 */ /* 0x000fea0003800000 */
.L_x_27362:
[----:B------:R-:W-:Y:S04]  /*2180*/  BSSY B1, `(.L_x_27364) ;  /* 0x0000004000017945 */ /* 0x000fe80003800000 */
[----:B------:R-:W-:Y:S05]  /*2190*/  @!P3 BRA `(.L_x_27365) ;  /* 0x000000000008b947 */ /* 0x000fea0003800000 */
[----:B-----5:R-:W-:-:S04]  /*21a0*/  FMUL.FTZ R99, R115, UR6 ;  /* 0x0000000673637c20 */ /* 0x020fc80008410000 */
[----:B------:R-:W-:-:S07]  /*21b0*/  @P2 FADD.FTZ R99, R71, R99 ;  /* 0x0000006347632221 */ /* 0x000fce0000010000 */
.L_x_27365:
[----:B------:R-:W-:Y:S05]  /*21c0*/  BSYNC B1 ;  /* 0x0000000000017941 */ /* 0x000fea0003800000 */
.L_x_27364:
[----:B------:R-:W0:Y:S01]  /*21d0*/  LDC.64 R118, c[0x0][0x238] ;  /* 0x00008e00ff767b82 */ /* 0x000e220000000a00 */
[----:B------:R-:W-:Y:S01]  /*21e0*/  IADD3 R117, R117, 0x80, RZ ;  /* 0x0000008075757810 */ /* 0x000fe20007ffe0ff */
[C---:B0-----:R-:W-:Y:S01]  /*21f0*/  IMAD.WIDE.U32 R118, R107.reuse, 0x10, R118 ;  /* 0x000000106b767825 */ /* 0x041fe200078e0076 */
[----:B------:R-:W-:-:S04]  /*2200*/  IADD3 R107, R107, 0x80, RZ ;  /* 0x000000806b6b7810 */ /* 0x000fc80007ffe0ff */
[----:B------:R0:W-:Y:S03]  /*2210*/  STG.E.128 desc[UR4][R118.64], R96 ;  /* 0x0000006076007986 */ /* 0x0001e6000c101d04 */
.L_x_27357:
[----:B------:R-:W-:Y:S05]  /*2220*/  BSYNC B0 ;  /* 0x0000000000007941 */ /* 0x000fea0003800000 */
.L_x_27356:
[----:B------:R-:W-:Y:S01]  /*2230*/  ISETP.NE.AND P2, PT, R120, RZ, PT ;  /* 0x000000ff7800720c */ /* 0x000fe20003f45270 */
[----:B------:R-:W-:-:S12]  /*2240*/  BSSY B0, `(.L_x_27366) ;  /* 0x000002f000007945 */ /* 0x000fd80003800000 */
[----:B------:R-:W-:Y:S05]  /*2250*/  @!P2 BRA `(.L_x_27367) ;  /* 0x0000000000b4a947 */ /* 0x000fea0003800000 */
[----:B------:R-:W0:Y:S08]  /*2260*/  @P1 LDC.64 R102, c[0x0][0x220] ;  /* 0x00008800ff661b82 */ /* 0x000e300000000a00 */
[----:B------:R-:W1:Y:S01]  /*2270*/  LDC.64 R128, c[0x0][0x230] ;  /* 0x00008c00ff807b82 */ /* 0x000e620000000a00 */
[----:B0-----:R-:W-:-:S05]  /*2280*/  @P1 IMAD.WIDE.U32 R102, R117, 0x10, R102 ;  /* 0x0000001075661825 */ /* 0x001fca00078e0066 */
[----:B-----5:R0:W5:Y:S01]  /*2290*/  @P1 LDG.E.128 R112, desc[UR4][R102.64] ;  /* 0x0000000466701981 */ /* 0x020162000c1e1d00 */
[----:B-1----:R-:W-:-:S04]  /*22a0*/  ISETP.NE.U32.AND P1, PT, R128, RZ, PT ;  /* 0x000000ff8000720c */ /* 0x002fc80003f25070 */
[----:B------:R-:W-:-:S13]  /*22b0*/  ISETP.NE.AND.EX P1, PT, R129, RZ, PT, P1 ;  /* 0x000000ff8100720c */ /* 0x000fda0003f25310 */
[----:B--234-:R-:W1:Y:S02]  /*22c0*/  @P1 LDC.64 R118, c[0x0][0x230] ;  /* 0x00008c00ff761b82 */ /* 0x01ce640000000a00 */
[----:B-1----:R-:W-:-:S05]  /*22d0*/  @P1 IMAD.WIDE.U32 R118, R107, 0x10, R118 ;  /* 0x000000106b761825 */ /* 0x002fca00078e0076 */
        /* <DEDUP_REMOVED lines=8> */
[----:B0-----:R-:W-:Y:S02]  /*2360*/  @!P2 FSEL R102, R70, RZ, P3 ;  /* 0x000000ff4666a208 */ /* 0x001fe40001800000 */
        /* <DEDUP_REMOVED lines=9> */
.L_x_27369:
[----:B------:R-:W-:Y:S05]  /*2400*/  BSYNC B1 ;  /* 0x0000000000017941 */ /* 0x000fea0003800000 */
.L_x_27368:
[----:B------:R-:W-:Y:S04]  /*2410*/  BSSY B1, `(.L_x_27370) ;  /* 0x0000004000017945 */ /* 0x000fe80003800000 */
[----:B------:R-:W-:Y:S05]  /*2420*/  @!P2 BRA `(.L_x_27371) ;  /* 0x000000000008a947 */ /* 0x000fea0003800000 */
[----:B-----5:R-:W-:-:S04]  /*2430*/  FMUL.FTZ R101, R113, UR6 ;  /* 0x0000000671657c20 */ /* 0x020fc80008410000 */
[----:B------:R-:W-:-:S07]  /*2440*/  @P1 FADD.FTZ R101, R69, R101 ;  /* 0x0000006545651221 */ /* 0x000fce0000010000 */
.L_x_27371:
[----:B------:R-:W-:Y:S05]  /*2450*/  BSYNC B1 ;  /* 0x0000000000017941 */ /* 0x000fea0003800000 */
.L_x_27370:
[----:B------:R-:W-:Y:S04]  /*2460*/  BSSY B1, `(.L_x_27372) ;  /* 0x0000004000017945 */ /* 0x000fe80003800000 */
[----:B------:R-:W-:Y:S05]  /*2470*/  @!P2 BRA `(.L_x_27373) ;  /* 0x000000000008a947 */ /* 0x000fea0003800000 */
[----:B-----5:R-:W-:-:S04]  /*2480*/  FMUL.FTZ R102, R114, UR6 ;  /* 0x0000000672667c20 */ /* 0x020fc80008410000 */
[----:B------:R-:W-:-:S07]  /*2490*/  @P1 FADD.FTZ R102, R70, R102 ;  /* 0x0000006646661221 */ /* 0x000fce0000010000 */
.L_x_27373:
[----:B------:R-:W-:Y:S05]  /*24a0*/  BSYNC B1 ;  /* 0x0000000000017941 */ /* 0x000fea0003800000 */
.L_x_27372:
[----:B------:R-:W-:Y:S04]  /*24b0*/  BSSY B1, `(.L_x_27374) ;  /* 0x0000004000017945 */ /* 0x000fe80003800000 */
[----:B------:R-:W-:Y:S05]  /*24c0*/  @!P2 BRA `(.L_x_27375) ;  /* 0x000000000008a947 */ /* 0x000fea0003800000 */
[----:B-----5:R-:W-:-:S04]  /*24d0*/  FMUL.FTZ R103, R115, UR6 ;  /* 0x0000000673677c20 */ /* 0x020fc80008410000 */
[----:B------:R-:W-:-:S07]  /*24e0*/  @P1 FADD.FTZ R103, R71, R103 ;  /* 0x0000006747671221 */ /* 0x000fce0000010000 */
.L_x_27375:
[----:B------:R-:W-:Y:S05]  /*24f0*/  BSYNC B1 ;  /* 0x0000000000017941 */ /* 0x000fea0003800000 */
.L_x_27374:
[----:B------:R-:W0:Y:S02]  /*2500*/  LDC.64 R118, c[0x0][0x238] ;  /* 0x00008e00ff767b82 */ /* 0x000e240000000a00 */
[----:B0-----:R-:W-:-:S05]  /*2510*/  IMAD.WIDE.U32 R118, R107, 0x10, R118 ;  /* 0x000000106b767825 */ /* 0x001fca00078e0076 */
[----:B------:R0:W-:Y:S02]  /*2520*/  STG.E.128 desc[UR4][R118.64], R100 ;  /* 0x0000006476007986 */ /* 0x0001e4000c101d04 */
.L_x_27367:
[----:B------:R-:W-:Y:S05]  /*2530*/  BSYNC B0 ;  /* 0x0000000000007941 */ /* 0x000fea0003800000 */
.L_x_27366:
[----:B0-234-:R-:W-:Y:S01]  /*2540*/  FADD.FTZ R118, RZ, R72 ;  /* 0x00000048ff767221 */ /* 0x01dfe20000010000 */
        /* <DEDUP_REMOVED lines=139> */
.L_x_27404:
        /* <DEDUP_REMOVED lines=21> */
[----:B------:R-:W-:-:S04]  /*2f50*/  @!P1 MOV R105, R2 ;  /* 0x0000000200699202 */ /* 0x000fc80000000f00 */
[----:B------:R-:W-:Y:S01]  /*2f60*/  @!P1 LDS.64 R118, [R107] ;  /* 0x000000006b769984 */ /* 0x000fe20000000a00 */
[-C--:B------:R-:W-:Y:S02]  /*2f70*/  I2FP.F32.S32 R131, R105.reuse ;  /* 0x0000006900837245 */ /* 0x080fe40000201400 */
[----:B------:R-:W-:Y:S01]  /*2f80*/  LOP3.LUT P1, RZ, R0, 0x1f, R111, 0xf8, !PT ;  /* 0x0000001f00ff7812 */ /* 0x000fe2000782f86f */
[----:B------:R-:W0:Y:S02]  /*2f90*/  SHFL.DOWN PT, R128, R105, 0x2, 0x1f ;  /* 0x08401f0069807f89 */ /* 0x000e2400000e0000 */
[----:B0-----:R-:W-:Y:S02]  /*2fa0*/  I2FP.F32.S32 R130, R128 ;  /* 0x0000008000827245 */ /* 0x001fe40000201400 */
[----:B------:R-:W-:-:S04]  /*2fb0*/  IADD3 R129, R128, R105, RZ ;  /* 0x0000006980817210 */ /* 0x000fc80007ffe0ff */
[----:B------:R-:W-:-:S04]  /*2fc0*/  I2FP.F32.S32 R105, R129 ;  /* 0x0000008100697245 */ /* 0x000fc80000201400 */
[----:B------:R-:W0:Y:S01]  /*2fd0*/  MUFU.RCP R107, R105 ;  /* 0x00000069006b7308 */ /* 0x000e220000001000 */
[----:B------:R-:W1:Y:S02]  /*2fe0*/  SHFL.DOWN PT, R117, R118, 0x2, 0x1f ;  /* 0x08401f0076757f89 */ /* 0x000e6400000e0000 */
[C---:B-1----:R-:W-:Y:S01]  /*2ff0*/  FADD.FTZ R128, -R117.reuse, R118 ;  /* 0x0000007675807221 */ /* 0x042fe20000010100 */
[----:B------:R-:W-:-:S03]  /*3000*/  FMUL.FTZ R132, R117, R130 ;  /* 0x0000008275847220 */ /* 0x000fc60000410000 */
[----:B------:R-:W-:Y:S01]  /*3010*/  FMUL.FTZ R128, R128, R128 ;  /* 0x0000008080807220 */ /* 0x000fe20000410000 */
[----:B------:R-:W-:Y:S02]  /*3020*/  FFMA.FTZ R132, R131, R118, R132 ;  /* 0x0000007683847223 */ /* 0x000fe40000010084 */
[----:B------:R-:W1:Y:S01]  /*3030*/  SHFL.DOWN PT, R118, R129, 0x1, 0x1f ;  /* 0x08201f0081767f89 */ /* 0x000e6200000e0000 */
[----:B------:R-:W-:Y:S01]  /*3040*/  FMUL.FTZ R131, R128, R131 ;  /* 0x0000008380837220 */ /* 0x000fe20000410000 */
[----:B0-----:R-:W-:Y:S02]  /*3050*/  FMUL.FTZ R132, R107, R132 ;  /* 0x000000846b847220 */ /* 0x001fe40000410000 */
[----:B------:R-:W0:Y:S01]  /*3060*/  SHFL.DOWN PT, R128, R119, 0x2, 0x1f ;  /* 0x08401f0077807f89 */ /* 0x000e2200000e0000 */
[----:B------:R-:W-:Y:S01]  /*3070*/  FMUL.FTZ R131, R131, R130 ;  /* 0x0000008283837220 */ /* 0x000fe20000410000 */
[-C--:B-1----:R-:W-:Y:S02]  /*3080*/  I2FP.F32.S32 R130, R118.reuse ;  /* 0x0000007600827245 */ /* 0x082fe40000201400 */
[----:B------:R-:W-:Y:S01]  /*3090*/  IADD3 R117, R129, R118, RZ ;  /* 0x0000007681757210 */ /* 0x000fe20007ffe0ff */
[----:B0-----:R-:W-:-:S03]  /*30a0*/  FADD.FTZ R128, R128, R119 ;  /* 0x0000007780807221 */ /* 0x001fc60000010000 */
[----:B------:R-:W-:Y:S01]  /*30b0*/  I2FP.F32.S32 R117, R117 ;  /* 0x0000007500757245 */ /* 0x000fe20000201400 */
[----:B------:R-:W-:Y:S02]  /*30c0*/  FFMA.FTZ R131, R107, R131, R128 ;  /* 0x000000836b837223 */ /* 0x000fe40000010080 */
[----:B------:R-:W0:Y:S01]  /*30d0*/  SHFL.DOWN PT, R107, R132, 0x1, 0x1f ;  /* 0x08201f00846b7f89 */ /* 0x000e2200000e0000 */
[----:B------:R-:W1:Y:S02]  /*30e0*/  @!P1 LDC.64 R128, c[0x0][0x258] ;  /* 0x00009600ff809b82 */ /* 0x000e640000000a00 */
[----:B------:R-:W2:Y:S01]  /*30f0*/  MUFU.RCP R117, R117 ;  /* 0x0000007500757308 */ /* 0x000ea20000001000 */
[----:B0-----:R-:W-:Y:S01]  /*3100*/  FMUL.FTZ R118, R107, R130 ;  /* 0x000000826b767220 */ /* 0x001fe20000410000 */
[----:B------:R-:W-:-:S03]  /*3110*/  FADD.FTZ R107, R132, -R107 ;  /* 0x8000006b846b7221 */ /* 0x000fc60000010000 */
[----:B------:R-:W-:Y:S01]  /*3120*/  FFMA.FTZ R134, R105, R132, R118 ;  /* 0x0000008469867223 */ /* 0x000fe20000010076 */
[----:B------:R-:W-:Y:S01]  /*3130*/  FMUL.FTZ R0, R107, R107 ;  /* 0x0000006b6b007220 */ /* 0x000fe20000410000 */
[----:B------:R-:W0:Y:S02]  /*3140*/  @!P1 LDC.64 R118, c[0x0][0x250] ;  /* 0x00009400ff769b82 */ /* 0x000e240000000a00 */
[----:B--2---:R-:W-:Y:S01]  /*3150*/  FMUL.FTZ R134, R117, R134 ;  /* 0x0000008675867220 */ /* 0x004fe20000410000 */
[----:B------:R-:W-:-:S04]  /*3160*/  FMUL.FTZ R0, R105, R0 ;  /* 0x0000000069007220 */ /* 0x000fc80000410000 */
[----:B------:R-:W-:Y:S01]  /*3170*/  FMUL.FTZ R130, R0, R130 ;  /* 0x0000008200827220 */ /* 0x000fe20000410000 */
[----:B------:R-:W2:Y:S04]  /*3180*/  SHFL.IDX PT, R107, R134, RZ, 0x1f ;  /* 0x00001fff866b7589 */ /* 0x000ea800000e0000 */
[----:B------:R-:W3:Y:S01]  /*3190*/  SHFL.DOWN PT, R0, R131, 0x1, 0x1f ;  /* 0x08201f0083007f89 */ /* 0x000ee200000e0000 */
[----:B0-----:R-:W-:-:S04]  /*31a0*/  @!P1 LEA R118, P2, R3, R118, 0x2 ;  /* 0x0000007603769211 */ /* 0x001fc800078410ff */
[C-C-:B------:R-:W-:Y:S02]  /*31b0*/  @!P1 LEA.HI.X R119, R3.reuse, R119, R116.reuse, 0x2, P2 ;  /* 0x0000007703779211 */ /* 0x140fe400010f1474 */
[----:B-1----:R-:W-:Y:S01]  /*31c0*/  @!P1 LEA R128, P2, R3, R128, 0x2 ;  /* 0x0000008003809211 */ /* 0x002fe200078410ff */
[----:B--2---:R-:W-:Y:S02]  /*31d0*/  FMUL.FTZ R105, R107, R107 ;  /* 0x0000006b6b697220 */ /* 0x004fe40000410000 */
[----:B------:R-:W-:Y:S01]  /*31e0*/  @!P1 STG.E desc[UR4][R118.64], R107 ;  /* 0x0000006b76009986 */ /* 0x000fe2000c101904 */
[----:B------:R-:W-:Y:S01]  /*31f0*/  @!P1 LEA.HI.X R129, R3, R129, R116, 0x2, P2 ;  /* 0x0000008103819211 */ /* 0x000fe200010f1474 */
[----:B---3--:R-:W-:Y:S01]  /*3200*/  FADD.FTZ R0, R131, R0 ;  /* 0x0000000083007221 */ /* 0x008fe20000010000 */
[----:B------:R-:W-:-:S03]  /*3210*/  PLOP3.LUT P2, PT, PT, PT, UP0, 0x40, 0x0 ;  /* 0x000000000000781c */ /* 0x000fc60003f4e808 */
[----:B------:R-:W-:Y:S01]  /*3220*/  FFMA.FTZ R130, R117, R130, R0 ;  /* 0x0000008275827223 */ /* 0x000fe20000010000 */
[----:B------:R-:W-:Y:S01]  /*3230*/  FSEL R105, R105, RZ, !P2 ;  /* 0x000000ff69697208 */ /* 0x000fe20005000000 */
[----:B------:R-:W0:Y:S03]  /*3240*/  LDC R0, c[0x0][0x2d8] ;  /* 0x0000b600ff007b82 */ /* 0x000e260000000800 */
[----:B------:R-:W0:Y:S02]  /*3250*/  SHFL.IDX PT, R133, R130, RZ, 0x1f ;  /* 0x00001fff82857589 */ /* 0x000e2400000e0000 */
[----:B0-----:R-:W-:-:S04]  /*3260*/  FFMA.FTZ R0, R133, UR7, R0 ;  /* 0x0000000785007c23 */ /* 0x001fc80008010000 */
[----:B------:R-:W-:-:S06]  /*3270*/  FADD.FTZ R0, R0, R105 ;  /* 0x0000006900007221 */ /* 0x000fcc0000010000 */
        /* <DEDUP_REMOVED lines=30> */
.L_x_27380:
[----:B------:R-:W-:Y:S05]  /*3460*/  BSYNC B1 ;  /* 0x0000000000017941 */ /* 0x000fea0003800000 */
.L_x_27379:
        /* <DEDUP_REMOVED lines=16> */
[----:B------:R-:W-:Y:S01]  /*3570*/  FFMA.FTZ R107, R19, R128, R15 ;  /* 0x00000080136b7223 */ /* 0x000fe2000001000f */
[----:B------:R-:W-:-:S04]  /*3580*/  IADD3 R117, R117, 0x80, RZ ;  /* 0x0000008075757810 */ /* 0x000fc80007ffe0ff */
[----:B------:R1:W-:Y:S03]  /*3590*/  STG.E.128 desc[UR4][R118.64], R104 ;  /* 0x0000006876007986 */ /* 0x0003e6000c101d04 */
.L_x_27382:
[----:B------:R-:W-:Y:S05]  /*35a0*/  BSYNC B1 ;  /* 0x0000000000017941 */ /* 0x000fea0003800000 */
.L_x_27381:
        /* <DEDUP_REMOVED lines=19> */
.L_x_27384:
[----:B------:R-:W-:Y:S05]  /*36e0*/  BSYNC B1 ;  /* 0x0000000000017941 */ /* 0x000fea0003800000 */
.L_x_27383:
        /* <DEDUP_REMOVED lines=19> */
.L_x_27386:
[----:B------:R-:W-:Y:S05]  /*3820*/  BSYNC B1 ;  /* 0x0000000000017941 */ /* 0x000fea0003800000 */
.L_x_27385:
        /* <DEDUP_REMOVED lines=19> */
.L_x_27388:
[----:B------:R-:W-:Y:S05]  /*3960*/  BSYNC B1 ;  /* 0x0000000000017941 */ /* 0x000fea0003800000 */
.L_x_27387:
        /* <DEDUP_REMOVED lines=19> */
.L_x_27390:
[----:B------:R-:W-:Y:S05]  /*3aa0*/  BSYNC B1 ;  /* 0x0000000000017941 */ /* 0x000fea0003800000 */
.L_x_27389:
        /* <DEDUP_REMOVED lines=19> */
.L_x_27392:
[----:B------:R-:W-:Y:S05]  /*3be0*/  BSYNC B1 ;  /* 0x0000000000017941 */ /* 0x000fea0003800000 */
.L_x_27391:
        /* <DEDUP_REMOVED lines=17> */
.L_x_27378:
[----:B------:R-:W-:Y:S05]  /*3d00*/  BSYNC B0 ;  /* 0x0000000000007941 */ /* 0x000fea0003800000 */
.L_x_27377:
[----:B------:R-:W-:Y:S02]  /*3d10*/  ISETP.NE.AND P1, PT, R127, RZ, PT ;  /* 0x000000ff7f00720c */ /* 0x000fe40003f25270 */
[----:B------:R-:W-:Y:S02]  /*3d20*/  IADD3 R3, R3, UR8, RZ ;  /* 0x0000000803037c10 */ /* 0x000fe4000fffe0ff */
[----:B------:R-:W-:Y:S02]  /*3d30*/  SEL R0, RZ, 0x1, P1 ;  /* 0x00000001ff007807 */ /* 0x000fe40000800000 */
[----:B------:R-:W-:-:S13]  /*3d40*/  ISETP.GE.AND P1, PT, R3, UR9, PT ;  /* 0x0000000903007c0c */ /* 0x000fda000bf26270 */
[----:B------:R-:W-:Y:S05]  /*3d50*/  @!P1 BRA `(.L_x_27393) ;  /* 0xffffffcc00589947 */ /* 0x000fea000383ffff */
[----:B------:R-:W-:Y:S05]  /*3d60*/  EXIT ;  /* 0x000000000000794d */ /* 0x000fea0003800000 */
.L_x_27376:
[----:B------:R-:W-:Y:S01]  /*3d70*/  HFMA2.MMA R134, -RZ, RZ, 0, 5.9604644775390625e-08 ;  /* 0x00000001ff867435 */ /* 0x000fe200000001ff */
[----:B------:R-:W-:Y:S02]  /*3d80*/  MOV R133, R117 ;  /* 0x0000007500857202 */ /* 0x000fe40000000f00 */
[----:B------:R-:W-:Y:S02]  /*3d90*/  MOV R135, 0x1f ;  /* 0x0000001f00877802 */ /* 0x000fe40000000f00 */
[----:B------:R-:W-:Y:S02]  /*3da0*/  MOV R132, 0xffffffff ;  /* 0xffffffff00847802 */ /* 0x000fe40000000f00 */
[----:B------:R-:W-:Y:S02]  /*3db0*/  P2R R136, PR, RZ, 0x20 ;  /* 0x00000020ff887803 */ /* 0x000fe40000000000 */
[----:B------:R-:W-:-:S13]  /*3dc0*/  ISETP.NE.AND P5, PT, R119, RZ, PT ;  /* 0x000000ff7700720c */ /* 0x000fda0003fa5270 */
[----:B-1---5:R-:W-:Y:S05]  /*3dd0*/  WARPSYNC.COLLECTIVE R132, `(.L_x_27394) ;  /* 0x0000000084087348 */ /* 0x022fea0003c00000 */
[----:B------:R0:W2:Y:S02]  /*3de0*/  SHFL.BFLY P6, R131, R133, R134, R135 ;  /* 0x0c00008685837389 */ /* 0x0000a400000c0087 */
[----:B012--5:R-:W-:Y:S01]  /*3df0*/  ENDCOLLECTIVE ;  /* 0x000000000000791b */ /* 0x027fe20003800000 */
.L_x_27394:
[----:B------:R-:W-:Y:S01]  /*3e00*/  HFMA2.MMA R134, -RZ, RZ, 0, 1.1920928955078125e-07 ;  /* 0x00000002ff867435 */ /* 0x000fe200000001ff */
[----:B------:R-:W-:-:S05]  /*3e10*/  MOV R0, R131 ;  /* 0x0000008300007202 */ /* 0x000fca0000000f00 */
[----:B------:R-:W-:-:S05]  /*3e20*/  FADD.FTZ R119, R117, R0 ;  /* 0x0000000075777221 */ /* 0x000fca0000010000 */
[----:B------:R-:W-:-:S07]  /*3e30*/  MOV R133, R119 ;  /* 0x0000007700857202 */ /* 0x000fce0000000f00 */
[----:B------:R-:W-:Y:S05]  /*3e40*/  WARPSYNC.COLLECTIVE R132, `(.L_x_27395) ;  /* 0x0000000084087348 */ /* 0x000fea0003c00000 */
[----:B------:R0:W1:Y:S02]  /*3e50*/  SHFL.BFLY P6, R131, R133, R134, R135 ;  /* 0x0c00008685837389 */ /* 0x00006400000c0087 */
[----:B01----:R-:W-:Y:S01]  /*3e60*/  ENDCOLLECTIVE ;  /* 0x000000000000791b */ /* 0x003fe20003800000 */
.L_x_27395:
[----:B------:R-:W-:Y:S01]  /*3e70*/  HFMA2.MMA R134, -RZ, RZ, 0, 2.384185791015625e-07 ;  /* 0x00000004ff867435 */ /* 0x000fe200000001ff */
[----:B------:R-:W-:-:S05]  /*3e80*/  MOV R0, R131 ;  /* 0x0000008300007202 */ /* 0x000fca0000000f00 */
[----:B------:R-:W-:-:S05]  /*3e90*/  FADD.FTZ R128, R119, R0 ;  /* 0x0000000077807221 */ /* 0x000fca0000010000 */
[----:B------:R-:W-:-:S07]  /*3ea0*/  MOV R133, R128 ;  /* 0x0000008000857202 */ /* 0x000fce0000000f00 */
[----:B------:R-:W-:Y:S05]  /*3eb0*/  WARPSYNC.COLLECTIVE R132, `(.L_x_27396) ;  /* 0x0000000084087348 */ /* 0x000fea0003c00000 */
[----:B------:R0:W1:Y:S02]  /*3ec0*/  SHFL.BFLY P6, R131, R133, R134, R135 ;  /* 0x0c00008685837389 */ /* 0x00006400000c0087 */
[----:B01----:R-:W-:Y:S01]  /*3ed0*/  ENDCOLLECTIVE ;  /* 0x000000000000791b */ /* 0x003fe20003800000 */
.L_x_27396:
[----:B------:R-:W-:Y:S01]  /*3ee0*/  HFMA2.MMA R134, -RZ, RZ, 0, 4.76837158203125e-07 ;  /* 0x00000008ff867435 */ /* 0x000fe200000001ff */
[----:B------:R-:W-:-:S05]  /*3ef0*/  MOV R129, R131 ;  /* 0x0000008300817202 */ /* 0x000fca0000000f00 */
[----:B------:R-:W-:-:S05]  /*3f00*/  FADD.FTZ R129, R128, R129 ;  /* 0x0000008180817221 */ /* 0x000fca0000010000 */
[----:B------:R-:W-:-:S07]  /*3f10*/  MOV R133, R129 ;  /* 0x0000008100857202 */ /* 0x000fce0000000f00 */
[----:B------:R-:W-:Y:S05]  /*3f20*/  WARPSYNC.COLLECTIVE R132, `(.L_x_27397) ;  /* 0x0000000084087348 */ /* 0x000fea0003c00000 */
[----:B------:R0:W1:Y:S02]  /*3f30*/  SHFL.BFLY P6, R131, R133, R134, R135 ;  /* 0x0c00008685837389 */ /* 0x00006400000c0087 */
[----:B01----:R-:W-:Y:S01]  /*3f40*/  ENDCOLLECTIVE ;  /* 0x000000000000791b */ /* 0x003fe20003800000 */
.L_x_27397:
[----:B------:R-:W-:Y:S01]  /*3f50*/  HFMA2.MMA R134, -RZ, RZ, 0, 9.5367431640625e-07 ;  /* 0x00000010ff867435 */ /* 0x000fe200000001ff */
[----:B------:R-:W-:-:S05]  /*3f60*/  MOV R0, R131 ;  /* 0x0000008300007202 */ /* 0x000fca0000000f00 */
[----:B------:R-:W-:-:S05]  /*3f70*/  FADD.FTZ R130, R129, R0 ;  /* 0x0000000081827221 */ /* 0x000fca0000010000 */
[----:B------:R-:W-:-:S07]  /*3f80*/  MOV R133, R130 ;  /* 0x0000008200857202 */ /* 0x000fce0000000f00 */
[----:B------:R-:W-:Y:S05]  /*3f90*/  WARPSYNC.COLLECTIVE R132, `(.L_x_27398) ;  /* 0x0000000084087348 */ /* 0x000fea0003c00000 */
[----:B------:R0:W1:Y:S02]  /*3fa0*/  SHFL.BFLY P6, R131, R133, R134, R135 ;  /* 0x0c00008685837389 */ /* 0x00006400000c0087 */
[----:B01----:R-:W-:Y:S01]  /*3fb0*/  ENDCOLLECTIVE ;  /* 0x000000000000791b */ /* 0x003fe20003800000 */
.L_x_27398:
        /* <DEDUP_REMOVED lines=74> */
.L_x_27399:
[----:B------:R-:W-:Y:S01]  /*4460*/  HFMA2.MMA R134, -RZ, RZ, 0, 1.1920928955078125e-07 ;  /* 0x00000002ff867435 */ /* 0x000fe200000001ff */
[----:B------:R-:W-:-:S05]  /*4470*/  MOV R117, R131 ;  /* 0x0000008300757202 */ /* 0x000fca0000000f00 */
[----:B------:R-:W-:-:S05]  /*4480*/  FADD.FTZ R117, R0, R117 ;  /* 0x0000007500757221 */ /* 0x000fca0000010000 */
[----:B------:R-:W-:-:S07]  /*4490*/  MOV R133, R117 ;  /* 0x0000007500857202 */ /* 0x000fce0000000f00 */
[----:B------:R-:W-:Y:S05]  /*44a0*/  WARPSYNC.COLLECTIVE R132, `(.L_x_27400) ;  /* 0x0000000084087348 */ /* 0x000fea0003c00000 */
[----:B------:R0:W1:Y:S02]  /*44b0*/  SHFL.BFLY P6, R131, R133, R134, R135 ;  /* 0x0c00008685837389 */ /* 0x00006400000c0087 */
[----:B01----:R-:W-:Y:S01]  /*44c0*/  ENDCOLLECTIVE ;  /* 0x000000000000791b */ /* 0x003fe20003800000 */
.L_x_27400:
[----:B------:R-:W-:Y:S01]  /*44d0*/  HFMA2.MMA R134, -RZ, RZ, 0, 2.384185791015625e-07 ;  /* 0x00000004ff867435 */ /* 0x000fe200000001ff */
[----:B------:R-:W-:-:S05]  /*44e0*/  MOV R128, R131 ;  /* 0x0000008300807202 */ /* 0x000fca0000000f00 */
[----:B------:R-:W-:-:S05]  /*44f0*/  FADD.FTZ R128, R117, R128 ;  /* 0x0000008075807221 */ /* 0x000fca0000010000 */
[----:B------:R-:W-:-:S07]  /*4500*/  MOV R133, R128 ;  /* 0x0000008000857202 */ /* 0x000fce0000000f00 */
[----:B------:R-:W-:Y:S05]  /*4510*/  WARPSYNC.COLLECTIVE R132, `(.L_x_27401) ;  /* 0x0000000084087348 */ /* 0x000fea0003c00000 */
[----:B------:R0:W1:Y:S02]  /*4520*/  SHFL.BFLY P6, R131, R133, R134, R135 ;  /* 0x0c00008685837389 */ /* 0x00006400000c0087 */
[----:B01----:R-:W-:Y:S01]  /*4530*/  ENDCOLLECTIVE ;  /* 0x000000000000791b */ /* 0x003fe20003800000 */
.L_x_27401:
[----:B------:R-:W-:Y:S01]  /*4540*/  HFMA2.MMA R134, -RZ, RZ, 0, 4.76837158203125e-07 ;  /* 0x00000008ff867435 */ /* 0x000fe200000001ff */
[----:B------:R-:W-:-:S05]  /*4550*/  MOV R119, R131 ;  /* 0x0000008300777202 */ /* 0x000fca0000000f00 */
[----:B------:R-:W-:-:S05]  /*4560*/  FADD.FTZ R119, R128, R119 ;  /* 0x0000007780777221 */ /* 0x000fca0000010000 */
[----:B------:R-:W-:-:S07]  /*4570*/  MOV R133, R119 ;  /* 0x0000007700857202 */ /* 0x000fce0000000f00 */
[----:B------:R-:W-:Y:S05]  /*4580*/  WARPSYNC.COLLECTIVE R132, `(.L_x_27402) ;  /* 0x0000000084087348 */ /* 0x000fea0003c00000 */
[----:B------:R0:W1:Y:S02]  /*4590*/  SHFL.BFLY P6, R131, R133, R134, R135 ;  /* 0x0c00008685837389 */ /* 0x00006400000c0087 */
[----:B01----:R-:W-:Y:S01]  /*45a0*/  ENDCOLLECTIVE ;  /* 0x000000000000791b */ /* 0x003fe20003800000 */
.L_x_27402:
[----:B------:R-:W-:Y:S01]  /*45b0*/  HFMA2.MMA R134, -RZ, RZ, 0, 9.5367431640625e-07 ;  /* 0x00000010ff867435 */ /* 0x000fe200000001ff */
[----:B------:R-:W-:-:S05]  /*45c0*/  MOV R130, R131 ;  /* 0x0000008300827202 */ /* 0x000fca0000000f00 */
[----:B------:R-:W-:-:S05]  /*45d0*/  FADD.FTZ R130, R119, R130 ;  /* 0x0000008277827221 */ /* 0x000fca0000010000 */
[----:B------:R-:W-:-:S07]  /*45e0*/  MOV R133, R130 ;  /* 0x0000008200857202 */ /* 0x000fce0000000f00 */
[----:B------:R-:W-:Y:S05]  /*45f0*/  WARPSYNC.COLLECTIVE R132, `(.L_x_27403) ;  /* 0x0000000084087348 */ /* 0x000fea0003c00000 */
[----:B------:R0:W1:Y:S02]  /*4600*/  SHFL.BFLY P6, R131, R133, R134, R135 ;  /* 0x0c00008685837389 */ /* 0x00006400000c0087 */
[----:B01----:R-:W-:Y:S01]  /*4610*/  ENDCOLLECTIVE ;  /* 0x000000000000791b */ /* 0x003fe20003800000 */
.L_x_27403:
[----:B------:R-:W-:Y:S01]  /*4620*/  MOV R129, R131 ;  /* 0x0000008300817202 */ /* 0x000fe20000000f00 */
[----:B------:R-:W-:Y:S06]  /*4630*/  BRA `(.L_x_27404) ;  /* 0xffffffe400f07947 */ /* 0x000fec000383ffff */
.L_x_27405:
        /* <DEDUP_REMOVED lines=12> */
.L_x_30330:


//--------------------- .text._ZN10layer_norm13ln_fwd_kernelINS_13Kernel_traitsIfffffjLj4096ELj1ELj1ELj4ELj16ENS_18Kernel_traits_baseILj4096EfffffjLj128EEEEELb0ELb0ELb1ELb1EEEvNS_9FwdParamsE --------------------------
	.section	.text._ZN10layer_norm13ln_fwd_kernelINS_13Kernel_traitsIfffffjLj4096ELj1ELj1ELj4ELj16ENS_18Kernel_traits_baseILj4096EfffffjLj128EEEEELb0ELb0ELb1ELb1EEEvNS_9FwdParamsE,"ax",@progbits
	.align	128
        .global         _ZN10layer_norm13ln_fwd_kernelINS_13Kernel_traitsIfffffjLj4096ELj1ELj1ELj4ELj16ENS_18Kernel_traits_baseILj4096EfffffjLj128EEEEELb0ELb0ELb1ELb1EEEvNS_9FwdParamsE
        .type           _ZN10layer_norm13ln_fwd_kernelINS_13Kernel_traitsIfffffjLj4096ELj1ELj1ELj4ELj16ENS_18Kernel_traits_baseILj4096EfffffjLj128EEEEELb0ELb0ELb1ELb1EEEvNS_9FwdParamsE,@function
        .size           _ZN10layer_norm13ln_fwd_kernelINS_13Kernel_traitsIfffffjLj4096ELj1ELj1ELj4ELj16ENS_18Kernel_traits_baseILj4096EfffffjLj128EEEEELb0ELb0ELb1ELb1EEEvNS_9FwdParamsE,(.L_x_30331 - _ZN10layer_norm13ln_fwd_kernelINS_13Kernel_traitsIfffffjLj4096ELj1ELj1ELj4ELj16ENS_18Kernel_traits_baseILj4096EfffffjLj128EEEEELb0ELb0ELb1ELb1EEEvNS_9FwdParamsE)
        .other          _ZN10layer_norm13ln_fwd_kernelINS_13Kernel_traitsIfffffjLj4096ELj1ELj1ELj4ELj16ENS_18Kernel_traits_baseILj4096EfffffjLj128EEEEELb0ELb0ELb1ELb1EEEvNS_9FwdParamsE,@"STO_CUDA_ENTRY STV_DEFAULT"
_ZN10layer_norm13ln_fwd_kernelINS_13Kernel_traitsIfffffjLj4096ELj1ELj1ELj4ELj16ENS_18Kernel_traits_baseILj4096EfffffjLj128EEEEELb0ELb0ELb1ELb1EEEvNS_9FwdParamsE:
.text._ZN10layer_norm13ln_fwd_kernelINS_13Kernel_traitsIfffffjLj4096ELj1ELj1ELj4ELj16ENS_18Kernel_traits_baseILj4096EfffffjLj128EEEEELb0ELb0ELb1ELb1EEEvNS_9FwdParamsE:
        /* <DEDUP_REMOVED lines=50> */
[----:B-1----:R-:W-:Y:S01]  /*0320*/  HFMA2.MMA R3, -RZ, RZ, 0, 5.9604644775390625e-08 ;  /* 0x00000001ff037435 */ /* 0x002fe200000001ff */
[----:B------:R-:W-:Y:S01]  /*0330*/  ULDC.U8 UR6, c[0x0][0x2a0] ;  /* 0x0000a80000067ab9 */ /* 0x000fe20000000000 */
[----:B------:R-:W-:Y:S01]  /*0340*/  MOV R2, R4 ;  /* 0x0000000400027202 */ /* 0x000fe20000000f00 */
[----:B------:R-:W-:Y:S01]  /*0350*/  ULDC UR7, c[0x0][0x290] ;  /* 0x0000a40000077ab9 */ /* 0x000fe20000000800 */
[----:B------:R-:W-:Y:S01]  /*0360*/  LOP3.LUT R5, R0, 0x7f, RZ, 0xc0, !PT ;  /* 0x0000007f00057812 */ /* 0x000fe200078ec0ff */
[----:B------:R-:W-:Y:S01]  /*0370*/  ULDC.64 UR8, c[0x0][0x210] ;  /* 0x0000840000087ab9 */ /* 0x000fe20000000a00 */
[----:B------:R-:W-:Y:S01]  /*0380*/  ISETP.NE.AND P4, PT, RZ, UR6, PT ;  /* 0x00000006ff007c0c */ /* 0x000fe2000bf85270 */
[----:B------:R-:W-:-:S12]  /*0390*/  ULDC UR6, c[0x0][0x29c] ;  /* 0x0000a70000067ab9 */ /* 0x000fd80000000800 */
.L_x_27473:
[----:B0-----:R-:W0:Y:S08]  /*03a0*/  LDC.64 R6, c[0x0][0x280] ;  /* 0x0000a000ff067b82 */ /* 0x001e300000000a00 */
[----:B------:R-:W1:Y:S08]  /*03b0*/  LDC.64 R116, c[0x0][0x230] ;  /* 0x00008c00ff747b82 */ /* 0x000e700000000a00 */
[----:B------:R-:W2:Y:S01]  /*03c0*/  LDC R115, c[0x0][0x218] ;  /* 0x00008600ff737b82 */ /* 0x000ea20000000800 */
[----:B0-----:R-:W-:-:S05]  /*03d0*/  IMAD.WIDE R6, R2, 0x4, R6 ;  /* 0x0000000402067825 */ /* 0x001fca00078e0206 */
[----:B------:R-:W3:Y:S01]  /*03e0*/  LDG.E R86, desc[UR4][R6.64] ;  /* 0x0000000406567981 */ /* 0x000ee2000c1e1900 */
[----:B-1----:R-:W-:-:S04]  /*03f0*/  ISETP.NE.U32.AND P0, PT, R116, RZ, PT ;  /* 0x000000ff7400720c */ /* 0x002fc80003f05070 */
[----:B------:R-:W-:Y:S01]  /*0400*/  ISETP.NE.AND.EX P0, PT, R117, RZ, PT, P0 ;  /* 0x000000ff7500720c */ /* 0x000fe20003f05300 */
[----:B--2---:R-:W-:-:S05]  /*0410*/  IMAD R4, R2, R115, RZ ;  /* 0x0000007302047224 */ /* 0x004fca00078e02ff */
[----:B------:R-:W-:-:S07]  /*0420*/  SHF.R.S32.HI R81, RZ, 0x1f, R4 ;  /* 0x0000001fff517819 */ /* 0x000fce0000011404 */
[----:B------:R-:W0:Y:S01]  /*0430*/  @P0 LDC.64 R82, c[0x0][0x230] ;  /* 0x00008c00ff520b82 */ /* 0x000e220000000a00 */
[----:B------:R-:W-:-:S04]  /*0440*/  LEA.HI R4, R81, R4, RZ, 0x2 ;  /* 0x0000000451047211 */ /* 0x000fc800078f10ff */
[----:B------:R-:W-:-:S03]  /*0450*/  LEA.HI.SX32 R111, R4, R5, 0x1e ;  /* 0x00000005046f7211 */ /* 0x000fc600078ff2ff */
[----:B------:R-:W1:Y:S08]  /*0460*/  LDC.64 R80, c[0x0][0x288] ;  /* 0x0000a200ff507b82 */ /* 0x000e700000000a00 */
[----:B------:R-:W2:Y:S01]  /*0470*/  @P0 LDC.64 R88, c[0x0][0x230] ;  /* 0x00008c00ff580b82 */ /* 0x000ea20000000a00 */
[----:B0-----:R-:W-:-:S05]  /*0480*/  @P0 IMAD.WIDE.U32 R82, R111, 0x10, R82 ;  /* 0x000000106f520825 */ /* 0x001fca00078e0052 */
[----:B------:R0:W4:Y:S01]  /*0490*/  @P0 LDG.E.128 R72, desc[UR4][R82.64] ;  /* 0x0000000452480981 */ /* 0x000122000c1e1d00 */
[----:B-1----:R-:W-:Y:S01]  /*04a0*/  IMAD.WIDE R80, R2, 0x4, R80 ;  /* 0x0000000402507825 */ /* 0x002fe200078e0250 */
[----:B------:R-:W-:-:S04]  /*04b0*/  MOV R110, RZ ;  /* 0x000000ff006e7202 */ /* 0x000fc80000000f00 */
[----:B-----5:R4:W5:Y:S01]  /*04c0*/  LDG.E R4, desc[UR4][R80.64] ;  /* 0x0000000450047981 */ /* 0x020962000c1e1900 */
[----:B------:R-:W-:Y:S01]  /*04d0*/  IADD3 R95, R111, 0x80, RZ ;  /* 0x000000806f5f7810 */ /* 0x000fe20007ffe0ff */
[----:B------:R-:W-:Y:S04]  /*04e0*/  BSSY B0, `(.L_x_27406) ;  /* 0x000001d000007945 */ /* 0x000fe80003800000 */
[----:B--2---:R-:W-:Y:S01]  /*04f0*/  @P0 IMAD.WIDE.U32 R88, R95, 0x10, R88 ;  /* 0x000000105f580825 */ /* 0x004fe200078e0058 */
[C---:B---3--:R-:W-:Y:S02]  /*0500*/  ISETP.GE.AND P5, PT, R86.reuse, 0x1, PT ;  /* 0x000000015600780c */ /* 0x048fe40003fa6270 */
[----:B------:R-:W-:-:S11]  /*0510*/  ISETP.GT.AND P6, PT, R86, RZ, PT ;  /* 0x000000ff5600720c */ /* 0x000fd60003fc4270 */
[----:B------:R-:W-:Y:S01]  /*0520*/  @P5 IADD3 R6, R86, -0x1, RZ ;  /* 0xffffffff56065810 */ /* 0x000fe20007ffe0ff */
[----:B------:R-:W0:Y:S01]  /*0530*/  @P5 LDC.64 R84, c[0x0][0x220] ;  /* 0x00008800ff545b82 */ /* 0x000e220000000a00 */
[----:B------:R-:W-:-:S03]  /*0540*/  @!P6 ISETP.NE.U32.AND P1, PT, R116, RZ, PT ;  /* 0x000000ff7400e20c */ /* 0x000fc60003f25070 */
[----:B------:R-:W-:Y:S01]  /*0550*/  @P5 IMAD R6, R6, R115, RZ ;  /* 0x0000007306065224 */ /* 0x000fe200078e02ff */
[----:B------:R-:W-:-:S04]  /*0560*/  @!P6 ISETP.NE.AND.EX P2, PT, R117, RZ, PT, P1 ;  /* 0x000000ff7500e20c */ /* 0x000fc80003f45310 */
[----:B------:R-:W-:-:S04]  /*0570*/  @P5 SHF.R.S32.HI R7, RZ, 0x1f, R6 ;  /* 0x0000001fff075819 */ /* 0x000fc80000011406 */
[----:B------:R-:W-:Y:S02]  /*0580*/  @P5 LEA.HI R86, R7, R6, RZ, 0x2 ;  /* 0x0000000607565211 */ /* 0x000fe400078f10ff */
[----:B------:R-:W1:Y:S02]  /*0590*/  LDC.64 R6, c[0x0][0x238] ;  /* 0x00008e00ff067b82 */ /* 0x000e640000000a00 */
[----:B------:R-:W-:Y:S02]  /*05a0*/  @P5 LEA.HI.SX32 R110, R86, R5, 0x1e ;  /* 0x00000005566e5211 */ /* 0x000fe400078ff2ff */
[C---:B------:R-:W-:Y:S02]  /*05b0*/  @!P6 ISETP.NE.U32.AND P3, PT, R116.reuse, RZ, PT ;  /* 0x000000ff7400e20c */ /* 0x040fe40003f65070 */
[----:B------:R-:W-:Y:S01]  /*05c0*/  @!P6 ISETP.NE.U32.AND P1, PT, R116, RZ, PT ;  /* 0x000000ff7400e20c */ /* 0x000fe20003f25070 */
[----:B0-----:R-:W-:Y:S01]  /*05d0*/  @P5 IMAD.WIDE.U32 R82, R110, 0x10, R84 ;  /* 0x000000106e525825 */ /* 0x001fe200078e0054 */
[----:B------:R-:W-:-:S02]  /*05e0*/  @!P6 ISETP.NE.AND.EX P3, PT, R117, RZ, PT, P3 ;  /* 0x000000ff7500e20c */ /* 0x000fc40003f65330 */
[----:B------:R-:W-:Y:S02]  /*05f0*/  @!P6 ISETP.NE.AND.EX P1, PT, R117, RZ, PT, P1 ;  /* 0x000000ff7500e20c */ /* 0x000fe40003f25310 */
[----:B------:R0:W5:Y:S01]  /*0600*/  @P5 LDG.E.128 R76, desc[UR4][R82.64] ;  /* 0x00000004524c5981 */ /* 0x000162000c1e1d00 */
[----:B----4-:R-:W-:Y:S02]  /*0610*/  @!P6 FSEL R81, R73, RZ, P2 ;  /* 0x000000ff4951e208 */ /* 0x010fe40001000000 */
[----:B------:R-:W-:Y:S01]  /*0620*/  @!P6 ISETP.NE.U32.AND P2, PT, R116, RZ, PT ;  /* 0x000000ff7400e20c */ /* 0x000fe20003f45070 */
[----:B-1----:R-:W-:Y:S01]  /*0630*/  IMAD.WIDE.U32 R84, R111, 0x10, R6 ;  /* 0x000000106f547825 */ /* 0x002fe200078e0006 */
[----:B0-----:R-:W-:Y:S02]  /*0640*/  @!P6 FSEL R82, R74, RZ, P1 ;  /* 0x000000ff4a52e208 */ /* 0x001fe40000800000 */
[----:B------:R-:W-:Y:S02]  /*0650*/  @!P6 ISETP.NE.AND.EX P2, PT, R117, RZ, PT, P2 ;  /* 0x000000ff7500e20c */ /* 0x000fe40003f45320 */
[----:B------:R-:W-:-:S02]  /*0660*/  @!P6 FSEL R80, R72, RZ, P3 ;  /* 0x000000ff4850e208 */ /* 0x000fc40001800000 */
[----:B------:R-:W-:Y:S01]  /*0670*/  @!P6 FSEL R83, R75, RZ, P2 ;  /* 0x000000ff4b53e208 */ /* 0x000fe20001000000 */
[----:B------:R-:W-:Y:S08]  /*0680*/  @!P6 BRA `(.L_x_27407) ;  /* 0x000000000008e947 */ /* 0x000ff00003800000 */
[----:B-----5:R-:W-:-:S04]  /*0690*/  FMUL.FTZ R80, R76, UR6 ;  /* 0x000000064c507c20 */ /* 0x020fc80008410000 */
[----:B------:R-:W-:-:S07]  /*06a0*/  @P0 FADD.FTZ R80, R72, R80 ;  /* 0x0000005048500221 */ /* 0x000fce0000010000 */
.L_x_27407:
[----:B------:R-:W-:Y:S05]  /*06b0*/  BSYNC B0 ;  /* 0x0000000000007941 */ /* 0x000fea0003800000 */
.L_x_27406:
[----:B------:R-:W-:Y:S04]  /*06c0*/  BSSY B0, `(.L_x_27408) ;  /* 0x0000004000007945 */ /* 0x000fe80003800000 */
[----:B------:R-:W-:Y:S05]  /*06d0*/  @!P6 BRA `(.L_x_27409) ;  /* 0x000000000008e947 */ /* 0x000fea0003800000 */
[----:B-----5:R-:W-:-:S04]  /*06e0*/  FMUL.FTZ R81, R77, UR6 ;  /* 0x000000064d517c20 */ /* 0x020fc80008410000 */
[----:B------:R-:W-:-:S07]  /*06f0*/  @P0 FADD.FTZ R81, R73, R81 ;  /* 0x0000005149510221 */ /* 0x000fce0000010000 */
.L_x_27409:
[----:B------:R-:W-:Y:S05]  /*0700*/  BSYNC B0 ;  /* 0x0000000000007941 */ /* 0x000fea0003800000 */
.L_x_27408:
[----:B------:R-:W-:Y:S04]  /*0710*/  BSSY B0, `(.L_x_27410) ;  /* 0x0000004000007945 */ /* 0x000fe80003800000 */
[----:B------:R-:W-:Y:S05]  /*0720*/  @!P6 BRA `(.L_x_27411) ;  /* 0x000000000008e947 */ /* 0x000fea0003800000 */
[----:B-----5:R-:W-:-:S04]  /*0730*/  FMUL.FTZ R82, R78, UR6 ;  /* 0x000000064e527c20 */ /* 0x020fc80008410000 */
[----:B------:R-:W-:-:S07]  /*0740*/  @P0 FADD.FTZ R82, R74, R82 ;  /* 0x000000524a520221 */ /* 0x000fce0000010000 */
.L_x_27411:
[----:B------:R-:W-:Y:S05]  /*0750*/  BSYNC B0 ;  /* 0x0000000000007941 */ /* 0x000fea0003800000 */
.L_x_27410:
[----:B------:R-:W-:Y:S04]  /*0760*/  BSSY B0, `(.L_x_27412) ;  /* 0x0000004000007945 */ /* 0x000fe80003800000 */
[----:B------:R-:W-:Y:S05]  /*0770*/  @!P6 BRA `(.L_x_27413) ;  /* 0x000000000008e947 */ /* 0x000fea0003800000 */
[----:B-----5:R-:W-:-:S04]  /*0780*/  FMUL.FTZ R83, R79, UR6 ;  /* 0x000000064f537c20 */ /* 0x020fc80008410000 */
[----:B------:R-:W-:-:S07]  /*0790*/  @P0 FADD.FTZ R83, R75, R83 ;  /* 0x000000534b530221 */ /* 0x000fce0000010000 */
.L_x_27413:
[----:B------:R-:W-:Y:S05]  /*07a0*/  BSYNC B0 ;  /* 0x0000000000007941 */ /* 0x000fea0003800000 */
.L_x_27412:
[----:B------:R0:W-:Y:S01]  /*07b0*/  STG.E.128 desc[UR4][R84.64], R80 ;  /* 0x0000005054007986 */ /* 0x0001e2000c101d04 */
[----:B------:R-:W1:Y:S03]  /*07c0*/  @P5 LDC.64 R86, c[0x0][0x220] ;  /* 0x00008800ff565b82 */ /* 0x000e660000000a00 */
[----:B------:R2:W0:Y:S01]  /*07d0*/  @P0 LDG.E.128 R72, desc[UR4][R88.64] ;  /* 0x0000000458480981 */ /* 0x000422000c1e1d00 */
        /* <DEDUP_REMOVED lines=8> */
[C---:B------:R-:W-:Y:S02]  /*0860*/  @!P6 ISETP.NE.AND.EX P3, PT, R117.reuse, RZ, PT, P3 ;  /* 0x000000ff7500e20c */ /* 0x040fe40003f65330 */
[----:B------:R-:W-:Y:S01]  /*0870*/  @!P6 ISETP.NE.AND.EX P1, PT, R117, RZ, PT, P1 ;  /* 0x000000ff7500e20c */ /* 0x000fe20003f25310 */
[----:B-1----:R-:W-:-:S04]  /*0880*/  @P5 IMAD.WIDE.U32 R86, R91, 0x10, R86 ;  /* 0x000000105b565825 */ /* 0x002fc800078e0056 */
[----:B--2---:R-:W-:Y:S01]  /*0890*/  IMAD.WIDE.U32 R88, R95, 0x10, R6 ;  /* 0x000000105f587825 */ /* 0x004fe200078e0006 */
[----:B-----5:R1:W5:Y:S03]  /*08a0*/  @P5 LDG.E.128 R76, desc[UR4][R86.64] ;  /* 0x00000004564c5981 */ /* 0x020366000c1e1d00 */
[----:B---3--:R-:W-:Y:S01]  /*08b0*/  @P0 IMAD.WIDE.U32 R92, R99, 0x10, R92 ;  /* 0x00000010635c0825 */ /* 0x008fe200078e005c */
[----:B0-----:R-:W-:Y:S02]  /*08c0*/  @!P6 FSEL R85, R73, RZ, P2 ;  /* 0x000000ff4955e208 */ /* 0x001fe40001000000 */
[----:B------:R-:W-:Y:S02]  /*08d0*/  @!P6 ISETP.NE.U32.AND P2, PT, R116, RZ, PT ;  /* 0x000000ff7400e20c */ /* 0x000fe40003f45070 */
[----:B-1----:R-:W-:Y:S02]  /*08e0*/  @!P6 FSEL R86, R74, RZ, P1 ;  /* 0x000000ff4a56e208 */ /* 0x002fe40000800000 */
[----:B------:R-:W-:-:S02]  /*08f0*/  @!P6 ISETP.NE.AND.EX P2, PT, R117, RZ, PT, P2 ;  /* 0x000000ff7500e20c */ /* 0x000fc40003f45320 */
[----:B------:R-:W-:Y:S02]  /*0900*/  @!P6 FSEL R84, R72, RZ, P3 ;  /* 0x000000ff4854e208 */ /* 0x000fe40001800000 */
[----:B------:R-:W-:Y:S01]  /*0910*/  @!P6 FSEL R87, R75, RZ, P2 ;  /* 0x000000ff4b57e208 */ /* 0x000fe20001000000 */
[----:B------:R-:W-:Y:S08]  /*0920*/  @!P6 BRA `(.L_x_27415) ;  /* 0x000000000008e947 */ /* 0x000ff00003800000 */
[----:B-----5:R-:W-:-:S04]  /*0930*/  FMUL.FTZ R84, R76, UR6 ;  /* 0x000000064c547c20 */ /* 0x020fc80008410000 */
[----:B------:R-:W-:-:S07]  /*0940*/  @P0 FADD.FTZ R84, R72, R84 ;  /* 0x0000005448540221 */ /* 0x000fce0000010000 */
.L_x_27415:
[----:B------:R-:W-:Y:S05]  /*0950*/  BSYNC B0 ;  /* 0x0000000000007941 */ /* 0x000fea0003800000 */
.L_x_27414:
[----:B------:R-:W-:Y:S04]  /*0960*/  BSSY B0, `(.L_x_27416) ;  /* 0x0000004000007945 */ /* 0x000fe80003800000 */
[----:B------:R-:W-:Y:S05]  /*0970*/  @!P6 BRA `(.L_x_27417) ;  /* 0x000000000008e947 */ /* 0x000fea0003800000 */
[----:B-----5:R-:W-:-:S04]  /*0980*/  FMUL.FTZ R85, R77, UR6 ;  /* 0x000000064d557c20 */ /* 0x020fc80008410000 */
[----:B------:R-:W-:-:S07]  /*0990*/  @P0 FADD.FTZ R85, R73, R85 ;  /* 0x0000005549550221 */ /* 0x000fce0000010000 */
.L_x_27417:
[----:B------:R-:W-:Y:S05]  /*09a0*/  BSYNC B0 ;  /* 0x0000000000007941 */ /* 0x000fea0003800000 */
.L_x_27416:
[----:B------:R-:W-:Y:S04]  /*09b0*/  BSSY B0, `(.L_x_27418) ;  /* 0x0000004000007945 */ /* 0x000fe80003800000 */
[----:B------:R-:W-:Y:S05]  /*09c0*/  @!P6 BRA `(.L_x_27419) ;  /* 0x000000000008e947 */ /* 0x000fea0003800000 */
[----:B-----5:R-:W-:-:S04]  /*09d0*/  FMUL.FTZ R86, R78, UR6 ;  /* 0x000000064e567c20 */ /* 0x020fc80008410000 */
[----:B------:R-:W-:-:S07]  /*09e0*/  @P0 FADD.FTZ R86, R74, R86 ;  /* 0x000000564a560221 */ /* 0x000fce0000010000 */
.L_x_27419:
[----:B------:R-:W-:Y:S05]  /*09f0*/  BSYNC B0 ;  /* 0x0000000000007941 */ /* 0x000fea0003800000 */
.L_x_27418:
[----:B------:R-:W-:Y:S04]  /*0a00*/  BSSY B0, `(.L_x_27420) ;  /* 0x0000004000007945 */ /* 0x000fe80003800000 */
[----:B------:R-:W-:Y:S05]  /*0a10*/  @!P6 BRA `(.L_x_27421) ;  /* 0x000000000008e947 */ /* 0x000fea0003800000 */
[----:B-----5:R-:W-:-:S04]  /*0a20*/  FMUL.FTZ R87, R79, UR6 ;  /* 0x000000064f577c20 */ /* 0x020fc80008410000 */
[----:B------:R-:W-:-:S07]  /*0a30*/  @P0 FADD.FTZ R87, R75, R87 ;  /* 0x000000574b570221 */ /* 0x000fce0000010000 */
.L_x_27421:
[----:B------:R-:W-:Y:S05]  /*0a40*/  BSYNC B0 ;  /* 0x0000000000007941 */ /* 0x000fea0003800000 */
.L_x_27420:
        /* <DEDUP_REMOVED lines=26> */
.L_x_27423:
[----:B------:R-:W-:Y:S05]  /*0bf0*/  BSYNC B0 ;  /* 0x0000000000007941 */ /* 0x000fea0003800000 */
.L_x_27422:
[----:B------:R-:W-:Y:S04]  /*0c00*/  BSSY B0, `(.L_x_27424) ;  /* 0x0000004000007945 */ /* 0x000fe80003800000 */
[----:B------:R-:W-:Y:S05]  /*0c10*/  @!P6 BRA `(.L_x_27425) ;  /* 0x000000000008e947 */ /* 0x000fea0003800000 */
[----:B-----5:R-:W-:-:S04]  /*0c20*/  FMUL.FTZ R89, R77, UR6 ;  /* 0x000000064d597c20 */ /* 0x020fc80008410000 */
[----:B------:R-:W-:-:S07]  /*0c30*/  @P0 FADD.FTZ R89, R73, R89 ;  /* 0x0000005949590221 */ /* 0x000fce0000010000 */
.L_x_27425:
[----:B------:R-:W-:Y:S05]  /*0c40*/  BSYNC B0 ;  /* 0x0000000000007941 */ /* 0x000fea0003800000 */
.L_x_27424:
[----:B------:R-:W-:Y:S04]  /*0c50*/  BSSY B0, `(.L_x_27426) ;  /* 0x0000004000007945 */ /* 0x000fe80003800000 */
[----:B------:R-:W-:Y:S05]  /*0c60*/  @!P6 BRA `(.L_x_27427) ;  /* 0x000000000008e947 */ /* 0x000fea0003800000 */
[----:B-----5:R-:W-:-:S04]  /*0c70*/  FMUL.FTZ R90, R78, UR6 ;  /* 0x000000064e5a7c20 */ /* 0x020fc80008410000 */
[----:B------:R-:W-:-:S07]  /*0c80*/  @P0 FADD.FTZ R90, R74, R90 ;  /* 0x0000005a4a5a0221 */ /* 0x000fce0000010000 */
.L_x_27427:
[----:B------:R-:W-:Y:S05]  /*0c90*/  BSYNC B0 ;  /* 0x0000000000007941 */ /* 0x000fea0003800000 */
.L_x_27426:
[----:B------:R-:W-:Y:S04]  /*0ca0*/  BSSY B0, `(.L_x_27428) ;  /* 0x0000004000007945 */ /* 0x000fe80003800000 */
[----:B------:R-:W-:Y:S05]  /*0cb0*/  @!P6 BRA `(.L_x_27429) ;  /* 0x000000000008e947 */ /* 0x000fea0003800000 */
[----:B-----5:R-:W-:-:S04]  /*0cc0*/  FMUL.FTZ R91, R79, UR6 ;  /* 0x000000064f5b7c20 */ /* 0x020fc80008410000 */
[----:B------:R-:W-:-:S07]  /*0cd0*/  @P0 FADD.FTZ R91, R75, R91 ;  /* 0x0000005b4b5b0221 */ /* 0x000fce0000010000 */
.L_x_27429:
[----:B------:R-:W-:Y:S05]  /*0ce0*/  BSYNC B0 ;  /* 0x0000000000007941 */ /* 0x000fea0003800000 */
.L_x_27428:
        /* <DEDUP_REMOVED lines=26> */
.L_x_27431:
[----:B------:R-:W-:Y:S05]  /*0e90*/  BSYNC B0 ;  /* 0x0000000000007941 */ /* 0x000fea0003800000 */
.L_x_27430:
[----:B------:R-:W-:Y:S04]  /*0ea0*/  BSSY B0, `(.L_x_27432) ;  /* 0x0000004000007945 */ /* 0x000fe80003800000 */
[----:B------:R-:W-:Y:S05]  /*0eb0*/  @!P6 BRA `(.L_x_27433) ;  /* 0x000000000008e947 */ /* 0x000fea0003800000 */
[----:B-----5:R-:W-:-:S04]  /*0ec0*/  FMUL.FTZ R93, R77, UR6 ;  /* 0x000000064d5d7c20 */ /* 0x020fc80008410000 */
[----:B------:R-:W-:-:S07]  /*0ed0*/  @P0 FADD.FTZ R93, R73, R93 ;  /* 0x0000005d495d0221 */ /* 0x000fce0000010000 */
.L_x_27433:
[----:B------:R-:W-:Y:S05]  /*0ee0*/  BSYNC B0 ;  /* 0x0000000000007941 */ /* 0x000fea0003800000 */
.L_x_27432:
[----:B------:R-:W-:Y:S04]  /*0ef0*/  BSSY B0, `(.L_x_27434) ;  /* 0x0000004000007945 */ /* 0x000fe80003800000 */
[----:B------:R-:W-:Y:S05]  /*0f00*/  @!P6 BRA `(.L_x_27435) ;  /* 0x000000000008e947 */ /* 0x000fea0003800000 */
[----:B-----5:R-:W-:-:S04]  /*0f10*/  FMUL.FTZ R94, R78, UR6 ;  /* 0x000000064e5e7c20 */ /* 0x020fc80008410000 */
[----:B------:R-:W-:-:S07]  /*0f20*/  @P0 FADD.FTZ R94, R74, R94 ;  /* 0x0000005e4a5e0221 */ /* 0x000fce0000010000 */
.L_x_27435:
[----:B------:R-:W-:Y:S05]  /*0f30*/  BSYNC B0 ;  /* 0x0000000000007941 */ /* 0x000fea0003800000 */
.L_x_27434:
[----:B------:R-:W-:Y:S04]  /*0f40*/  BSSY B0, `(.L_x_27436) ;  /* 0x0000004000007945 */ /* 0x000fe80003800000 */
[----:B------:R-:W-:Y:S05]  /*0f50*/  @!P6 BRA `(.L_x_27437) ;  /* 0x000000000008e947 */ /* 0x000fea0003800000 */
[----:B-----5:R-:W-:-:S04]  /*0f60*/  FMUL.FTZ R95, R79, UR6 ;  /* 0x000000064f5f7c20 */ /* 0x020fc80008410000 */
[----:B------:R-:W-:-:S07]  /*0f70*/  @P0 FADD.FTZ R95, R75, R95 ;  /* 0x0000005f4b5f0221 */ /* 0x000fce0000010000 */
.L_x_27437:
[----:B------:R-:W-:Y:S05]  /*0f80*/  BSYNC B0 ;  /* 0x0000000000007941 */ /* 0x000fea0003800000 */
.L_x_27436:
[----:B------:R0:W-:Y:S01]  /*0f90*/  STG.E.128 desc[UR4][R96.64], R92 ;  /* 0x0000005c60007986 */ /* 0x0001e2000c101d04 */
[----:B------:R-:W1:Y:S03]  /*0fa0*/  @P5 LDC.64 R98, c[0x0][0x220] ;  /* 0x00008800ff625b82 */ /* 0x000e660000000a00 */
[----:B------:R2:W0:Y:S01]  /*0fb0*/  @P0 LDG.E.128 R72, desc[UR4][R100.64] ;  /* 0x0000000464480981 */ /* 0x000422000c1e1d00 */
[----:B------:R-:W-:-:S04]  /*0fc0*/  @P5 IADD3 R103, R110, 0x200, RZ ;  /* 0x000002006e675810 */ /* 0x000fc80007ffe0ff */
[----:B------:R-:W3:Y:S01]  /*0fd0*/  @P0 LDC.64 R104, c[0x0][0x230] ;  /* 0x00008c00ff680b82 */ /* 0x000ee20000000a00 */
[----:B------:R-:W-:-:S04]  /*0fe0*/  @!P6 ISETP.NE.U32.AND P1, PT, R116, RZ, PT ;  /* 0x000000ff7400e20c */ /* 0x000fc80003f25070 */
[----:B------:R-:W-:Y:S02]  /*0ff0*/  @!P6 ISETP.NE.AND.EX P2, PT, R117, RZ, PT, P1 ;  /* 0x000000ff7500e20c */ /* 0x000fe40003f45310 */
        /* <DEDUP_REMOVED lines=19> */
.L_x_27439:
[----:B------:R-:W-:Y:S05]  /*1130*/  BSYNC B0 ;  /* 0x0000000000007941 */ /* 0x000fea0003800000 */
.L_x_27438:
[----:B------:R-:W-:Y:S04]  /*1140*/  BSSY B0, `(.L_x_27440) ;  /* 0x0000004000007945 */ /* 0x000fe80003800000 */
[----:B------:R-:W-:Y:S05]  /*1150*/  @!P6 BRA `(.L_x_27441) ;  /* 0x000000000008e947 */ /* 0x000fea0003800000 */
[----:B-----5:R-:W-:-:S04]  /*1160*/  FMUL.FTZ R97, R77, UR6 ;  /* 0x000000064d617c20 */ /* 0x020fc80008410000 */
[----:B------:R-:W-:-:S07]  /*1170*/  @P0 FADD.FTZ R97, R73, R97 ;  /* 0x0000006149610221 */ /* 0x000fce0000010000 */
.L_x_27441:
[----:B------:R-:W-:Y:S05]  /*1180*/  BSYNC B0 ;  /* 0x0000000000007941 */ /* 0x000fea0003800000 */
.L_x_27440:
[----:B------:R-:W-:Y:S04]  /*1190*/  BSSY B0, `(.L_x_27442) ;  /* 0x0000004000007945 */ /* 0x000fe80003800000 */
[----:B------:R-:W-:Y:S05]  /*11a0*/  @!P6 BRA `(.L_x_27443) ;  /* 0x000000000008e947 */ /* 0x000fea0003800000 */
[----:B-----5:R-:W-:-:S04]  /*11b0*/  FMUL.FTZ R98, R78, UR6 ;  /* 0x000000064e627c20 */ /* 0x020fc80008410000 */
[----:B------:R-:W-:-:S07]  /*11c0*/  @P0 FADD.FTZ R98, R74, R98 ;  /* 0x000000624a620221 */ /* 0x000fce0000010000 */
.L_x_27443:
[----:B------:R-:W-:Y:S05]  /*11d0*/  BSYNC B0 ;  /* 0x0000000000007941 */ /* 0x000fea0003800000 */
.L_x_27442:
[----:B------:R-:W-:Y:S04]  /*11e0*/  BSSY B0, `(.L_x_27444) ;  /* 0x0000004000007945 */ /* 0x000fe80003800000 */
[----:B------:R-:W-:Y:S05]  /*11f0*/  @!P6 BRA `(.L_x_27445) ;  /* 0x000000000008e947 */ /* 0x000fea0003800000 */
[----:B-----5:R-:W-:-:S04]  /*1200*/  FMUL.FTZ R99, R79, UR6 ;  /* 0x000000064f637c20 */ /* 0x020fc80008410000 */
[----:B------:R-:W-:-:S07]  /*1210*/  @P0 FADD.FTZ R99, R75, R99 ;  /* 0x000000634b630221 */ /* 0x000fce0000010000 */
.L_x_27445:
[----:B------:R-:W-:Y:S05]  /*1220*/  BSYNC B0 ;  /* 0x0000000000007941 */ /* 0x000fea0003800000 */
.L_x_27444:
[----:B------:R0:W-:Y:S01]  /*1230*/  STG.E.128 desc[UR4][R100.64], R96 ;  /* 0x0000006064007986 */ /* 0x0001e2000c101d04 */
[----:B------:R-:W1:Y:S03]  /*1240*/  @P5 LDC.64 R102, c[0x0][0x220] ;  /* 0x00008800ff665b82 */ /* 0x000e660000000a00 */
[----:B------:R2:W0:Y:S01]  /*1250*/  @P0 LDG.E.128 R72, desc[UR4][R104.64] ;  /* 0x0000000468480981 */ /* 0x000422000c1e1d00 */
[----:B------:R-:W-:-:S04]  /*1260*/  @P5 IADD3 R107, R110, 0x280, RZ ;  /* 0x000002806e6b5810 */ /* 0x000fc80007ffe0ff */
[----:B------:R-:W3:Y:S01]  /*1270*/  @P0 LDC.64 R118, c[0x0][0x230] ;  /* 0x00008c00ff760b82 */ /* 0x000ee20000000a00 */
[----:B------:R-:W-:-:S04]  /*1280*/  @!P6 ISETP.NE.U32.AND P1, PT, R116, RZ, PT ;  /* 0x000000ff7400e20c */ /* 0x000fc80003f25070 */
[C---:B------:R-:W-:Y:S02]  /*1290*/  @!P6 ISETP.NE.AND.EX P2, PT, R117.reuse, RZ, PT, P1 ;  /* 0x000000ff7500e20c */ /* 0x040fe40003f45310 */
[C---:B------:R-:W-:Y:S02]  /*12a0*/  @!P6 ISETP.NE.U32.AND P3, PT, R116.reuse, RZ, PT ;  /* 0x000000ff7400e20c */ /* 0x040fe40003f65070 */
[----:B------:R-:W-:Y:S01]  /*12b0*/  @!P6 ISETP.NE.U32.AND P1, PT, R116, RZ, PT ;  /* 0x000000ff7400e20c */ /* 0x000fe20003f25070 */
[----:B------:R-:W-:Y:S01]  /*12c0*/  BSSY B0, `(.L_x_27446) ;  /* 0x0000011000007945 */ /* 0x000fe20003800000 */
[C---:B------:R-:W-:Y:S02]  /*12d0*/  @!P6 ISETP.NE.AND.EX P3, PT, R117.reuse, RZ, PT, P3 ;  /* 0x000000ff7500e20c */ /* 0x040fe40003f65330 */
[----:B------:R-:W-:Y:S01]  /*12e0*/  @!P6 ISETP.NE.AND.EX P1, PT, R117, RZ, PT, P1 ;  /* 0x000000ff7500e20c */ /* 0x000fe20003f25310 */
[----:B-1----:R-:W-:Y:S01]  /*12f0*/  @P5 IMAD.WIDE.U32 R102, R107, 0x10, R102 ;  /* 0x000000106b665825 */ /* 0x002fe200078e0066 */
[----:B------:R-:W-:-:S03]  /*1300*/  IADD3 R107, R111, 0x300, RZ ;  /* 0x000003006f6b7810 */ /* 0x000fc60007ffe0ff */
        /* <DEDUP_REMOVED lines=12> */
.L_x_27447:
[----:B------:R-:W-:Y:S05]  /*13d0*/  BSYNC B0 ;  /* 0x0000000000007941 */ /* 0x000fea0003800000 */
.L_x_27446:
[----:B------:R-:W-:Y:S04]  /*13e0*/  BSSY B0, `(.L_x_27448) ;  /* 0x0000004000007945 */ /* 0x000fe80003800000 */
[----:B------:R-:W-:Y:S05]  /*13f0*/  @!P6 BRA `(.L_x_27449) ;  /* 0x000000000008e947 */ /* 0x000fea0003800000 */
[----:B-----5:R-:W-:-:S04]  /*1400*/  FMUL.FTZ R101, R77, UR6 ;  /* 0x000000064d657c20 */ /* 0x020fc80008410000 */
[----:B------:R-:W-:-:S07]  /*1410*/  @P0 FADD.FTZ R101, R73, R101 ;  /* 0x0000006549650221 */ /* 0x000fce0000010000 */
.L_x_27449:
[----:B------:R-:W-:Y:S05]  /*1420*/  BSYNC B0 ;  /* 0x0000000000007941 */ /* 0x000fea0003800000 */
.L_x_27448:
[----:B------:R-:W-:Y:S04]  /*1430*/  BSSY B0, `(.L_x_27450) ;  /* 0x0000004000007945 */ /* 0x000fe80003800000 */
[----:B------:R-:W-:Y:S05]  /*1440*/  @!P6 BRA `(.L_x_27451) ;  /* 0x000000000008e947 */ /* 0x000fea0003800000 */
[----:B-----5:R-:W-:-:S04]  /*1450*/  FMUL.FTZ R102, R78, UR6 ;  /* 0x000000064e667c20 */ /* 0x020fc80008410000 */
[----:B------:R-:W-:-:S07]  /*1460*/  @P0 FADD.FTZ R102, R74, R102 ;  /* 0x000000664a660221 */ /* 0x000fce0000010000 */
.L_x_27451:
[----:B------:R-:W-:Y:S05]  /*1470*/  BSYNC B0 ;  /* 0x0000000000007941 */ /* 0x000fea0003800000 */
.L_x_27450:
[----:B------:R-:W-:Y:S04]  /*1480*/  BSSY B0, `(.L_x_27452) ;  /* 0x0000004000007945 */ /* 0x000fe80003800000 */
[----:B------:R-:W-:Y:S05]  /*1490*/  @!P6 BRA `(.L_x_27453) ;  /* 0x000000000008e947 */ /* 0x000fea0003800000 */
[----:B-----5:R-:W-:-:S04]  /*14a0*/  FMUL.FTZ R103, R79, UR6 ;  /* 0x000000064f677c20 */ /* 0x020fc80008410000 */
[----:B------:R-:W-:-:S07]  /*14b0*/  @P0 FADD.FTZ R103, R75, R103 ;  /* 0x000000674b670221 */ /* 0x000fce0000010000 */
.L_x_27453:
[----:B------:R-:W-:Y:S05]  /*14c0*/  BSYNC B0 ;  /* 0x0000000000007941 */ /* 0x000fea0003800000 */
.L_x_27452:
[----:B------:R-:W0:Y:S01]  /*14d0*/  @P5 LDC.64 R112, c[0x0][0x220] ;  /* 0x00008800ff705b82 */ /* 0x000e220000000a00 */
[----:B------:R1:W-:Y:S01]  /*14e0*/  STG.E.128 desc[UR4][R104.64], R100 ;  /* 0x0000006468007986 */ /* 0x0003e2000c101d04 */
[----:B------:R-:W-:-:S03]  /*14f0*/  @P5 IADD3 R109, R110, 0x300, RZ ;  /* 0x000003006e6d5810 */ /* 0x000fc60007ffe0ff */
[----:B------:R-:W1:Y:S02]  /*1500*/  @P0 LDG.E.128 R72, desc[UR4][R118.64] ;  /* 0x0000000476480981 */ /* 0x000e64000c1e1d00 */
[----:B0-----:R-:W-:Y:S02]  /*1510*/  @P5 IMAD.WIDE.U32 R112, R109, 0x10, R112 ;  /* 0x000000106d705825 */ /* 0x001fe400078e0070 */
[----:B------:R-:W0:Y:S03]  /*1520*/  @P0 LDC.64 R108, c[0x0][0x230] ;  /* 0x00008c00ff6c0b82 */ /* 0x000e260000000a00 */
[----:B-----5:R2:W5:Y:S01]  /*1530*/  @P5 LDG.E.128 R76, desc[UR4][R112.64] ;  /* 0x00000004704c5981 */ /* 0x020562000c1e1d00 */
[C---:B------:R-:W-:Y:S01]  /*1540*/  @!P6 ISETP.NE.U32.AND P1, PT, R116.reuse, RZ, PT ;  /* 0x000000ff7400e20c */ /* 0x040fe20003f25070 */
[----:B------:R-:W-:Y:S01]  /*1550*/  BSSY B0, `(.L_x_27454) ;  /* 0x000000d000007945 */ /* 0x000fe20003800000 */
[----:B------:R-:W-:-:S02]  /*1560*/  @!P6 ISETP.NE.U32.AND P3, PT, R116, RZ, PT ;  /* 0x000000ff7400e20c */ /* 0x000fc40003f65070 */
[C---:B------:R-:W-:Y:S02]  /*1570*/  @!P6 ISETP.NE.AND.EX P2, PT, R117.reuse, RZ, PT, P1 ;  /* 0x000000ff7500e20c */ /* 0x040fe40003f45310 */
[----:B------:R-:W-:Y:S02]  /*1580*/  @!P6 ISETP.NE.U32.AND P1, PT, R116, RZ, PT ;  /* 0x000000ff7400e20c */ /* 0x000fe40003f25070 */
[C---:B------:R-:W-:Y:S02]  /*1590*/  @!P6 ISETP.NE.AND.EX P3, PT, R117.reuse, RZ, PT, P3 ;  /* 0x000000ff7500e20c */ /* 0x040fe40003f65330 */
[----:B------:R-:W-:Y:S02]  /*15a0*/  @!P6 ISETP.NE.AND.EX P1, PT, R117, RZ, PT, P1 ;  /* 0x000000ff7500e20c */ /* 0x000fe40003f25310 */
[----:B-1----:R-:W-:Y:S02]  /*15b0*/  @!P6 FSEL R104, R72, RZ, P2 ;  /* 0x000000ff4868e208 */ /* 0x002fe40001000000 */
[----:B------:R-:W-:-:S04]  /*15c0*/  @!P6 ISETP.NE.U32.AND P2, PT, R116, RZ, PT ;  /* 0x000000ff7400e20c */ /* 0x000fc80003f45070 */
[----:B------:R-:W-:-:S04]  /*15d0*/  @!P6 ISETP.NE.AND.EX P2, PT, R117, RZ, PT, P2 ;  /* 0x000000ff7500e20c */ /* 0x000fc80003f45320 */
[----:B------:R-:W-:Y:S01]  /*15e0*/  @!P6 FSEL R105, R73, RZ, P2 ;  /* 0x000000ff4969e208 */ /* 0x000fe20001000000 */
[----:B0-2---:R-:W-:Y:S08]  /*15f0*/  @!P6 BRA `(.L_x_27455) ;  /* 0x000000000008e947 */ /* 0x005ff00003800000 */
[----:B-----5:R-:W-:-:S04]  /*1600*/  FMUL.FTZ R104, R76, UR6 ;  /* 0x000000064c687c20 */ /* 0x020fc80008410000 */
[----:B------:R-:W-:-:S07]  /*1610*/  @P0 FADD.FTZ R104, R72, R104 ;  /* 0x0000006848680221 */ /* 0x000fce0000010000 */
.L_x_27455:
[----:B------:R-:W-:Y:S05]  /*1620*/  BSYNC B0 ;  /* 0x0000000000007941 */ /* 0x000fea0003800000 */
.L_x_27454:
[----:B------:R-:W-:Y:S04]  /*1630*/  BSSY B0, `(.L_x_27456) ;  /* 0x0000004000007945 */ /* 0x000fe80003800000 */
[----:B------:R-:W-:Y:S05]  /*1640*/  @!P6 BRA `(.L_x_27457) ;  /* 0x000000000008e947 */ /* 0x000fea0003800000 */
[----:B-----5:R-:W-:-:S04]  /*1650*/  FMUL.FTZ R105, R77, UR6 ;  /* 0x000000064d697c20 */ /* 0x020fc80008410000 */
[----:B------:R-:W-:-:S07]  /*1660*/  @P0 FADD.FTZ R105, R73, R105 ;  /* 0x0000006949690221 */ /* 0x000fce0000010000 */
.L_x_27457:
[----:B------:R-:W-:Y:S05]  /*1670*/  BSYNC B0 ;  /* 0x0000000000007941 */ /* 0x000fea0003800000 */
.L_x_27456:
[----:B------:R-:W-:Y:S01]  /*1680*/  BSSY B0, `(.L_x_27458) ;  /* 0x0000005000007945 */ /* 0x000fe20003800000 */
[----:B------:R-:W-:-:S03]  /*1690*/  @!P6 FSEL R106, R74, RZ, P3 ;  /* 0x000000ff4a6ae208 */ /* 0x000fc60001800000 */
[----:B------:R-:W-:Y:S05]  /*16a0*/  @!P6 BRA `(.L_x_27459) ;  /* 0x000000000008e947 */ /* 0x000fea0003800000 */
[----:B-----5:R-:W-:-:S04]  /*16b0*/  FMUL.FTZ R106, R78, UR6 ;  /* 0x000000064e6a7c20 */ /* 0x020fc80008410000 */
[----:B------:R-:W-:-:S07]  /*16c0*/  @P0 FADD.FTZ R106, R74, R106 ;  /* 0x0000006a4a6a0221 */ /* 0x000fce0000010000 */
.L_x_27459:
[----:B------:R-:W-:Y:S05]  /*16d0*/  BSYNC B0 ;  /* 0x0000000000007941 */ /* 0x000fea0003800000 */
.L_x_27458:
[----:B------:R-:W-:Y:S01]  /*16e0*/  BSSY B0, `(.L_x_27460) ;  /* 0x0000006000007945 */ /* 0x000fe20003800000 */
[----:B------:R-:W-:Y:S01]  /*16f0*/  IMAD.WIDE.U32 R118, R107, 0x10, R6 ;  /* 0x000000106b767825 */ /* 0x000fe200078e0006 */
[----:B------:R-:W-:Y:S02]  /*1700*/  @!P6 FSEL R107, R75, RZ, P1 ;  /* 0x000000ff4b6be208 */ /* 0x000fe40000800000 */
[----:B------:R-:W-:Y:S05]  /*1710*/  @!P6 BRA `(.L_x_27461) ;  /* 0x000000000008e947 */ /* 0x000fea0003800000 */
[----:B-----5:R-:W-:-:S04]  /*1720*/  FMUL.FTZ R107, R79, UR6 ;  /* 0x000000064f6b7c20 */ /* 0x020fc80008410000 */
[----:B------:R-:W-:-:S07]  /*1730*/  @P0 FADD.FTZ R107, R75, R107 ;  /* 0x0000006b4b6b0221 */ /* 0x000fce0000010000 */
.L_x_27461:
[----:B------:R-:W-:Y:S05]  /*1740*/  BSYNC B0 ;  /* 0x0000000000007941 */ /* 0x000fea0003800000 */
.L_x_27460:
[----:B------:R-:W-:Y:S01]  /*1750*/  IADD3 R113, R111, 0x380, RZ ;  /* 0x000003806f717810 */ /* 0x000fe20007ffe0ff */
[----:B------:R0:W-:Y:S01]  /*1760*/  STG.E.128 desc[UR4][R118.64], R104 ;  /* 0x0000006876007986 */ /* 0x0001e2000c101d04 */
[----:B------:R-:W1:Y:S03]  /*1770*/  @P5 LDC.64 R120, c[0x0][0x220] ;  /* 0x00008800ff785b82 */ /* 0x000e660000000a00 */
[----:B------:R-:W-:-:S05]  /*1780*/  @P0 IMAD.WIDE.U32 R108, R113, 0x10, R108 ;  /* 0x00000010716c0825 */ /* 0x000fca00078e006c */
[----:B------:R-:W2:Y:S01]  /*1790*/  @P0 LDG.E.128 R72, desc[UR4][R108.64] ;  /* 0x000000046c480981 */ /* 0x000ea2000c1e1d00 */
[----:B------:R-:W-:Y:S02]  /*17a0*/  @P5 IADD3 R111, R110, 0x380, RZ ;  /* 0x000003806e6f5810 */ /* 0x000fe40007ffe0ff */
[C---:B------:R-:W-:Y:S02]  /*17b0*/  @!P6 ISETP.NE.U32.AND P1, PT, R116.reuse, RZ, PT ;  /* 0x000000ff7400e20c */ /* 0x040fe40003f25070 */
[C---:B------:R-:W-:Y:S02]  /*17c0*/  @!P6 ISETP.NE.U32.AND P2, PT, R116.reuse, RZ, PT ;  /* 0x000000ff7400e20c */ /* 0x040fe40003f45070 */
[----:B------:R-:W-:Y:S01]  /*17d0*/  @!P6 ISETP.NE.U32.AND P3, PT, R116, RZ, PT ;  /* 0x000000ff7400e20c */ /* 0x000fe20003f65070 */
[----:B-1----:R-:W-:-:S05]  /*17e0*/  @P5 IMAD.WIDE.U32 R120, R111, 0x10, R120 ;  /* 0x000000106f785825 */ /* 0x002fca00078e0078 */
[----:B-----5:R0:W5:Y:S01]  /*17f0*/  @P5 LDG.E.128 R76, desc[UR4][R120.64] ;  /* 0x00000004784c5981 */ /* 0x020162000c1e1d00 */
[----:B------:R-:W-:Y:S01]  /*1800*/  @!P6 ISETP.NE.U32.AND P5, PT, R116, RZ, PT ;  /* 0x000000ff7400e20c */ /* 0x000fe20003fa5070 */
[----:B------:R-:W-:Y:S01]  /*1810*/  BSSY B0, `(.L_x_27462) ;  /* 0x000000c000007945 */ /* 0x000fe20003800000 */
[C---:B------:R-:W-:Y:S02]  /*1820*/  @!P6 ISETP.NE.AND.EX P1, PT, R117.reuse, RZ, PT, P1 ;  /* 0x000000ff7500e20c */ /* 0x040fe40003f25310 */
[C---:B------:R-:W-:Y:S02]  /*1830*/  @!P6 ISETP.NE.AND.EX P2, PT, R117.reuse, RZ, PT, P2 ;  /* 0x000000ff7500e20c */ /* 0x040fe40003f45320 */
[C---:B------:R-:W-:Y:S02]  /*1840*/  @!P6 ISETP.NE.AND.EX P5, PT, R117.reuse, RZ, PT, P5 ;  /* 0x000000ff7500e20c */ /* 0x040fe40003fa5350 */
[----:B------:R-:W-:Y:S02]  /*1850*/  @!P6 ISETP.NE.AND.EX P3, PT, R117, RZ, PT, P3 ;  /* 0x000000ff7500e20c */ /* 0x000fe40003f65330 */
[----:B--2---:R-:W-:-:S02]  /*1860*/  @!P6 FSEL R109, R73, RZ, P1 ;  /* 0x000000ff496de208 */ /* 0x004fc40000800000 */
[----:B------:R-:W-:Y:S02]  /*1870*/  @!P6 FSEL R110, R74, RZ, P2 ;  /* 0x000000ff4a6ee208 */ /* 0x000fe40001000000 */
[----:B------:R-:W-:Y:S02]  /*1880*/  @!P6 FSEL R111, R75, RZ, P5 ;  /* 0x000000ff4b6fe208 */ /* 0x000fe40002800000 */
[----:B------:R-:W-:Y:S01]  /*1890*/  @!P6 FSEL R108, R72, RZ, P3 ;  /* 0x000000ff486ce208 */ /* 0x000fe20001800000 */
[----:B0-----:R-:W-:Y:S06]  /*18a0*/  @!P6 BRA `(.L_x_27463) ;  /* 0x000000000008e947 */ /* 0x001fec0003800000 */
[----:B-----5:R-:W-:-:S04]  /*18b0*/  FMUL.FTZ R108, R76, UR6 ;  /* 0x000000064c6c7c20 */ /* 0x020fc80008410000 */
[----:B------:R-:W-:-:S07]  /*18c0*/  @P0 FADD.FTZ R108, R72, R108 ;  /* 0x0000006c486c0221 */ /* 0x000fce0000010000 */
.L_x_27463:
[----:B------:R-:W-:Y:S05]  /*18d0*/  BSYNC B0 ;  /* 0x0000000000007941 */ /* 0x000fea0003800000 */
.L_x_27462:
[----:B------:R-:W-:Y:S04]  /*18e0*/  BSSY B0, `(.L_x_27464) ;  /* 0x0000004000007945 */ /* 0x000fe80003800000 */
[----:B------:R-:W-:Y:S05]  /*18f0*/  @!P6 BRA `(.L_x_27465) ;  /* 0x000000000008e947 */ /* 0x000fea0003800000 */
[----:B-----5:R-:W-:-:S04]  /*1900*/  FMUL.FTZ R109, R77, UR6 ;  /* 0x000000064d6d7c20 */ /* 0x020fc80008410000 */
[----:B------:R-:W-:-:S07]  /*1910*/  @P0 FADD.FTZ R109, R73, R109 ;  /* 0x0000006d496d0221 */ /* 0x000fce0000010000 */
.L_x_27465:
[----:B------:R-:W-:Y:S05]  /*1920*/  BSYNC B0 ;  /* 0x0000000000007941 */ /* 0x000fea0003800000 */
.L_x_27464:
[----:B------:R-:W-:Y:S04]  /*1930*/  BSSY B0, `(.L_x_27466) ;  /* 0x0000004000007945 */ /* 0x000fe80003800000 */
[----:B------:R-:W-:Y:S05]  /*1940*/  @!P6 BRA `(.L_x_27467) ;  /* 0x000000000008e947 */ /* 0x000fea0003800000 */
[----:B-----5:R-:W-:-:S04]  /*1950*/  FMUL.FTZ R110, R78, UR6 ;  /* 0x000000064e6e7c20 */ /* 0x020fc80008410000 */
[----:B------:R-:W-:-:S07]  /*1960*/  @P0 FADD.FTZ R110, R74, R110 ;  /* 0x0000006e4a6e0221 */ /* 0x000fce0000010000 */
.L_x_27467:
[----:B------:R-:W-:Y:S05]  /*1970*/  BSYNC B0 ;  /* 0x0000000000007941 */ /* 0x000fea0003800000 */
.L_x_27466:
[----:B------:R-:W-:Y:S04]  /*1980*/  BSSY B0, `(.L_x_27468) ;  /* 0x0000004000007945 */ /* 0x000fe80003800000 */
[----:B------:R-:W-:Y:S05]  /*1990*/  @!P6 BRA `(.L_x_27469) ;  /* 0x000000000008e947 */ /* 0x000fea0003800000 */
[----:B-----5:R-:W-:-:S04]  /*19a0*/  FMUL.FTZ R111, R79, UR6 ;  /* 0x000000064f6f7c20 */ /* 0x020fc80008410000 */
[----:B------:R-:W-:-:S07]  /*19b0*/  @P0 FADD.FTZ R111, R75, R111 ;  /* 0x0000006f4b6f0221 */ /* 0x000fce0000010000 */
.L_x_27469:
[----:B------:R-:W-:Y:S05]  /*19c0*/  BSYNC B0 ;  /* 0x0000000000007941 */ /* 0x000fea0003800000 */
.L_x_27468:
[----:B------:R-:W-:Y:S01]  /*19d0*/  FADD.FTZ R112, RZ, R80 ;  /* 0x00000050ff707221 */ /* 0x000fe20000010000 */
[----:B------:R-:W-:Y:S01]  /*19e0*/  IMAD.WIDE.U32 R6, R113, 0x10, R6 ;  /* 0x0000001071067825 */ /* 0x000fe200078e0006 */
[----:B------:R-:W-:Y:S01]  /*19f0*/  LOP3.LUT P0, RZ, R3, 0xff, RZ, 0xc0, !PT ;  /* 0x000000ff03ff7812 */ /* 0x000fe2000780c0ff */
[----:B------:R-:W-:Y:S02]  /*1a00*/  UMOV UR10, 0xffffffff ;  /* 0xffffffff000a7882 */ /* 0x000fe40000000000 */
[----:B------:R-:W-:Y:S01]  /*1a10*/  FADD.FTZ R117, R112, R81 ;  /* 0x0000005170757221 */ /* 0x000fe20000010000 */
[----:B------:R-:W-:Y:S01]  /*1a20*/  LOP3.LUT P1, RZ, R0, 0x1f, RZ, 0xc0, !PT ;  /* 0x0000001f00ff7812 */ /* 0x000fe2000782c0ff */
[----:B------:R0:W-:Y:S01]  /*1a30*/  STG.E.128 desc[UR4][R6.64], R108 ;  /* 0x0000006c06007986 */ /* 0x0001e2000c101d04 */
[----:B------:R-:W-:Y:S01]  /*1a40*/  SHF.R.S32.HI R114, RZ, 0x1f, R2 ;  /* 0x0000001fff727819 */ /* 0x000fe20000011402 */
        /* <DEDUP_REMOVED lines=118> */
.L_x_27484:
[----:B------:R-:W2:Y:S01]  /*21b0*/  @!P1 S2R R116, SR_CgaCtaId ;  /* 0x0000000000749919 */ /* 0x000ea20000008800 */
[----:B------:R-:W-:Y:S01]  /*21c0*/  LOP3.LUT R3, R113, 0x3, RZ, 0xc0, !PT ;  /* 0x0000000371037812 */ /* 0x000fe200078ec0ff */
[----:B-1----:R-:W-:Y:S01]  /*21d0*/  FADD.FTZ R7, R121, R122 ;  /* 0x0000007a79077221 */ /* 0x002fe20000010000 */
[----:B------:R-:W-:Y:S01]  /*21e0*/  @!P1 MOV R113, 0x400 ;  /* 0x0000040000719802 */ /* 0x000fe20000000f00 */
        /* <DEDUP_REMOVED lines=48> */
[----:B------:R-:W-:Y:S02]  /*24f0*/  FFMA.FTZ R112, R112, R121, R119 ;  /* 0x0000007970707223 */ /* 0x000fe40000010077 */
[----:B------:R-:W0:Y:S01]  /*2500*/  LDC R119, c[0x0][0x2d8] ;  /* 0x0000b600ff777b82 */ /* 0x000e220000000800 */
[----:B------:R-:W-:Y:S01]  /*2510*/  FMUL.FTZ R113, R113, R116 ;  /* 0x0000007471717220 */ /* 0x000fe20000410000 */
[----:B-1----:R-:W-:-:S03]  /*2520*/  FMUL.FTZ R117, R7, R112 ;  /* 0x0000007007757220 */ /* 0x002fc60000410000 */
[----:B------:R-:W-:-:S03]  /*2530*/  FFMA.FTZ R118, R7, R113, R118 ;  /* 0x0000007107767223 */ /* 0x000fc60000010076 */
[----:B------:R-:W1:Y:S01]  /*2540*/  SHFL.IDX PT, R117, R117, RZ, 0x1f ;  /* 0x00001fff75757589 */ /* 0x000e6200000e0000 */
[----:B------:R-:W2:Y:S03]  /*2550*/  @!P1 LDC.64 R6, c[0x0][0x250] ;  /* 0x00009400ff069b82 */ /* 0x000ea60000000a00 */
[----:B------:R-:W0:Y:S05]  /*2560*/  SHFL.IDX PT, R118, R118, RZ, 0x1f ;  /* 0x00001fff76767589 */ /* 0x000e2a00000e0000 */
[----:B------:R-:W3:Y:S01]  /*2570*/  @!P1 LDC.64 R112, c[0x0][0x258] ;  /* 0x00009600ff709b82 */ /* 0x000ee20000000a00 */
[----:B-1----:R-:W-:Y:S01]  /*2580*/  FMUL.FTZ R116, R117, R117 ;  /* 0x0000007575747220 */ /* 0x002fe20000410000 */
[----:B--2---:R-:W-:Y:S01]  /*2590*/  @!P1 LEA R6, P2, R2, R6, 0x2 ;  /* 0x0000000602069211 */ /* 0x004fe200078410ff */
[----:B0-----:R-:W-:-:S03]  /*25a0*/  FFMA.FTZ R3, R118, UR7, R119 ;  /* 0x0000000776037c23 */ /* 0x001fc60008010077 */
[----:B------:R-:W-:Y:S02]  /*25b0*/  FSEL R116, R116, RZ, P4 ;  /* 0x000000ff74747208 */ /* 0x000fe40002000000 */
[C---:B------:R-:W-:Y:S02]  /*25c0*/  @!P1 LEA.HI.X R7, R2.reuse, R7, R114, 0x2, P2 ;  /* 0x0000000702079211 */ /* 0x040fe400010f1472 */
[C---:B---3--:R-:W-:Y:S01]  /*25d0*/  @!P1 LEA R112, P3, R2.reuse, R112, 0x2 ;  /* 0x0000007002709211 */ /* 0x048fe200078610ff */
[----:B------:R-:W-:Y:S02]  /*25e0*/  FADD.FTZ R3, R3, R116 ;  /* 0x0000007403037221 */ /* 0x000fe40000010000 */
[----:B------:R0:W-:Y:S01]  /*25f0*/  @!P1 STG.E desc[UR4][R6.64], R117 ;  /* 0x0000007506009986 */ /* 0x0001e2000c101904 */
[----:B------:R-:W-:-:S03]  /*2600*/  @!P1 LEA.HI.X R113, R2, R113, R114, 0x2, P3 ;  /* 0x0000007102719211 */ /* 0x000fc600018f1472 */
[----:B------:R-:W1:Y:S02]  /*2610*/  MUFU.RSQ R3, R3 ;  /* 0x0000000300037308 */ /* 0x000e640000001400 */
        /* <DEDUP_REMOVED lines=11> */
[----:B------:R-:W-:Y:S01]  /*26d0*/  FADD.FTZ R83, -R4, R83 ;  /* 0x0000005304537221 */ /* 0x000fe20000010100 */
[C---:B------:R-:W-:Y:S01]  /*26e0*/  FMUL.FTZ R7, R3.reuse, R80 ;  /* 0x0000005003077220 */ /* 0x040fe20000410000 */
[C---:B------:R-:W-:Y:S01]  /*26f0*/  FMUL.FTZ R115, R3.reuse, R82 ;  /* 0x0000005203737220 */ /* 0x040fe20000410000 */
[----:B------:R-:W-:Y:S01]  /*2700*/  LEA.HI R6, R6, R5, RZ, 0x2 ;  /* 0x0000000506067211 */ /* 0x000fe200078f10ff */
[C---:B------:R-:W-:Y:S01]  /*2710*/  FMUL.FTZ R114, R3.reuse, R83 ;  /* 0x0000005303727220 */ /* 0x040fe20000410000 */
[----:B------:R-:W-:Y:S01]  /*2720*/  LOP3.LUT R5, R0, 0x7f, RZ, 0xc0, !PT ;  /* 0x0000007f00057812 */ /* 0x000fe200078ec0ff */
[----:B------:R-:W-:Y:S01]  /*2730*/  FMUL.FTZ R80, R3, R81 ;  /* 0x0000005103507220 */ /* 0x000fe20000410000 */
[----:B------:R-:W-:Y:S01]  /*2740*/  FFMA.FTZ R82, R38, R115, R70 ;  /* 0x0000007326527223 */ /* 0x000fe20000010046 */
[----:B------:R-:W-:Y:S01]  /*2750*/  FFMA.FTZ R83, R39, R114, R71 ;  /* 0x0000007227537223 */ /* 0x000fe20000010047 */
[----:B------:R-:W-:Y:S01]  /*2760*/  LEA.HI.SX32 R6, R6, R5, 0x1e ;  /* 0x0000000506067211 */ /* 0x000fe200078ff2ff */
[----:B------:R-:W-:Y:S01]  /*2770*/  FFMA.FTZ R81, R37, R80, R69 ;  /* 0x0000005025517223 */ /* 0x000fe20000010045 */
[----:B------:R-:W-:Y:S01]  /*2780*/  FFMA.FTZ R80, R36, R7, R68 ;  /* 0x0000000724507223 */ /* 0x000fe20000010044 */
[C---:B------:R-:W-:Y:S01]  /*2790*/  FADD.FTZ R84, -R4.reuse, R84 ;  /* 0x0000005404547221 */ /* 0x040fe20000010100 */
[----:B------:R-:W-:Y:S01]  /*27a0*/  FADD.FTZ R85, -R4, R85 ;  /* 0x0000005504557221 */ /* 0x000fe20000010100 */
[----:B0-----:R-:W-:-:S04]  /*27b0*/  IMAD.WIDE.U32 R114, R6, 0x10, R112 ;  /* 0x0000001006727825 */ /* 0x001fc800078e0070 */
[C---:B------:R-:W-:Y:S01]  /*27c0*/  FADD.FTZ R86, -R4.reuse, R86 ;  /* 0x0000005604567221 */ /* 0x040fe20000010100 */
        /* <DEDUP_REMOVED lines=25> */
[----:B0-----:R-:W-:Y:S01]  /*2960*/  IADD3 R81, R6, 0x80, RZ ;  /* 0x0000008006517810 */ /* 0x001fe20007ffe0ff */
        /* <DEDUP_REMOVED lines=33> */
[----:B------:R-:W-:Y:S01]  /*2b80*/  FMUL.FTZ R4, R3, R4 ;  /* 0x0000000403047220 */ /* 0x000fe20000410000 */
[C---:B------:R-:W-:Y:S01]  /*2b90*/  IADD3 R3, R6.reuse, 0x100, RZ ;  /* 0x0000010006037810 */ /* 0x040fe20007ffe0ff */
[----:B------:R0:W-:Y:S01]  /*2ba0*/  STG.E.128 desc[UR4][R80.64], R84 ;  /* 0x0000005450007986 */ /* 0x0001e2000c101d04 */
[C---:B------:R-:W-:Y:S01]  /*2bb0*/  IADD3 R7, R6.reuse, 0x180, RZ ;  /* 0x0000018006077810 */ /* 0x040fe20007ffe0ff */
[----:B------:R-:W-:Y:S01]  /*2bc0*/  FFMA.FTZ R91, R31, R91, R63 ;  /* 0x0000005b1f5b7223 */ /* 0x000fe2000001003f */
[----:B------:R-:W-:Y:S01]  /*2bd0*/  IADD3 R83, R6, 0x200, RZ ;  /* 0x0000020006537810 */ /* 0x000fe20007ffe0ff */
[----:B------:R-:W-:Y:S01]  /*2be0*/  FFMA.FTZ R90, R30, R90, R62 ;  /* 0x0000005a1e5a7223 */ /* 0x000fe2000001003e */
[C---:B------:R-:W-:Y:S01]  /*2bf0*/  IADD3 R111, R6.reuse, 0x280, RZ ;  /* 0x00000280066f7810 */ /* 0x040fe20007ffe0ff */
[----:B------:R-:W-:Y:S01]  /*2c00*/  FFMA.FTZ R89, R29, R89, R61 ;  /* 0x000000591d597223 */ /* 0x000fe2000001003d */
[----:B------:R-:W-:Y:S01]  /*2c10*/  IADD3 R115, R6, 0x300, RZ ;  /* 0x0000030006737810 */ /* 0x000fe20007ffe0ff */
[----:B------:R-:W-:Y:S01]  /*2c20*/  FFMA.FTZ R88, R28, R88, R60 ;  /* 0x000000581c587223 */ /* 0x000fe2000001003c */
[----:B------:R-:W-:Y:S01]  /*2c30*/  IADD3 R117, R6, 0x380, RZ ;  /* 0x0000038006757810 */ /* 0x000fe20007ffe0ff */
        /* <DEDUP_REMOVED lines=27> */
[----:B------:R0:W-:Y:S04]  /*2df0*/  STG.E.128 desc[UR4][R84.64], R92 ;  /* 0x0000005c54007986 */ /* 0x0001e8000c101d04 */
[----:B------:R0:W-:Y:S04]  /*2e00*/  STG.E.128 desc[UR4][R82.64], R96 ;  /* 0x0000006052007986 */ /* 0x0001e8000c101d04 */
[----:B------:R0:W-:Y:S04]  /*2e10*/  STG.E.128 desc[UR4][R80.64], R100 ;  /* 0x0000006450007986 */ /* 0x0001e8000c101d04 */
[----:B------:R0:W-:Y:S04]  /*2e20*/  STG.E.128 desc[UR4][R6.64], R104 ;  /* 0x0000006806007986 */ /* 0x0001e8000c101d04 */
[----:B------:R0:W-:Y:S02]  /*2e30*/  STG.E.128 desc[UR4][R112.64], R108 ;  /* 0x0000006c70007986 */ /* 0x0001e4000c101d04 */
.L_x_27472:
[----:B------:R-:W-:Y:S05]  /*2e40*/  BSYNC B0 ;  /* 0x0000000000007941 */ /* 0x000fea0003800000 */
.L_x_27471:
[----:B------:R-:W-:Y:S02]  /*2e50*/  IADD3 R2, R2, UR8, RZ ;  /* 0x0000000802027c10 */ /* 0x000fe4000fffe0ff */
[----:B------:R-:W-:Y:S02]  /*2e60*/  SEL R3, RZ, 0x1, P0 ;  /* 0x00000001ff037807 */ /* 0x000fe40000000000 */
[----:B------:R-:W-:-:S13]  /*2e70*/  ISETP.GE.AND P1, PT, R2, UR9, PT ;  /* 0x0000000902007c0c */ /* 0x000fda000bf26270 */
[----:B------:R-:W-:Y:S05]  /*2e80*/  @!P1 BRA `(.L_x_27473) ;  /* 0xffffffd400449947 */ /* 0x000fea000383ffff */
[----:B------:R-:W-:Y:S05]  /*2e90*/  EXIT ;  /* 0x000000000000794d */ /* 0x000fea0003800000 */
.L_x_27470:
[----:B------:R-:W-:Y:S01]  /*2ea0*/  HFMA2.MMA R117, -RZ, RZ, 0, 5.9604644775390625e-08 ;  /* 0x00000001ff757435 */ /* 0x000fe200000001ff */
[----:B------:R-:W-:Y:S02]  /*2eb0*/  MOV R124, R3 ;  /* 0x00000003007c7202 */ /* 0x000fe40000000f00 */
[----:B------:R-:W-:Y:S02]  /*2ec0*/  MOV R116, 0x1f ;  /* 0x0000001f00747802 */ /* 0x000fe40000000f00 */
[----:B------:R-:W-:-:S07]  /*2ed0*/  MOV R7, 0xffffffff ;  /* 0xffffffff00077802 */ /* 0x000fce0000000f00 */
[----:B-----5:R-:W-:Y:S05]  /*2ee0*/  WARPSYNC.COLLECTIVE R7, `(.L_x_27474) ;  /* 0x0000000007087348 */ /* 0x020fea0003c00000 */
[----:B------:R0:W1:Y:S02]  /*2ef0*/  SHFL.BFLY P2, R122, R124, R117, R116 ;  /* 0x0c0000757c7a7389 */ /* 0x0000640000040074 */
[----:B01---5:R-:W-:Y:S01]  /*2f00*/  ENDCOLLECTIVE ;  /* 0x000000000000791b */ /* 0x023fe20003800000 */
.L_x_27474:
[----:B------:R-:W-:Y:S01]  /*2f10*/  HFMA2.MMA R117, -RZ, RZ, 0, 1.1920928955078125e-07 ;  /* 0x00000002ff757435 */ /* 0x000fe200000001ff */
[----:B------:R-:W-:-:S05]  /*2f20*/  MOV R6, R122 ;  /* 0x0000007a00067202 */ /* 0x000fca0000000f00 */
[----:B------:R-:W-:-:S05]  /*2f30*/  FADD.FTZ R118, R3, R6 ;  /* 0x0000000603767221 */ /* 0x000fca0000010000 */
[----:B------:R-:W-:-:S07]  /*2f40*/  MOV R124, R118 ;  /* 0x00000076007c7202 */ /* 0x000fce0000000f00 */
[----:B------:R-:W-:Y:S05]  /*2f50*/  WARPSYNC.COLLECTIVE R7, `(.L_x_27475) ;  /* 0x0000000007087348 */ /* 0x000fea0003c00000 */
[----:B------:R0:W1:Y:S02]  /*2f60*/  SHFL.BFLY P2, R122, R124, R117, R116 ;  /* 0x0c0000757c7a7389 */ /* 0x0000640000040074 */
[----:B01----:R-:W-:Y:S01]  /*2f70*/  ENDCOLLECTIVE ;  /* 0x000000000000791b */ /* 0x003fe20003800000 */
.L_x_27475:
[----:B------:R-:W-:Y:S01]  /*2f80*/  HFMA2.MMA R117, -RZ, RZ, 0, 2.384185791015625e-07 ;  /* 0x00000004ff757435 */ /* 0x000fe200000001ff */
[----:B------:R-:W-:-:S05]  /*2f90*/  MOV R119, R122 ;  /* 0x0000007a00777202 */ /* 0x000fca0000000f00 */
[----:B------:R-:W-:-:S05]  /*2fa0*/  FADD.FTZ R119, R118, R119 ;  /* 0x0000007776777221 */ /* 0x000fca0000010000 */
[----:B------:R-:W-:-:S07]  /*2fb0*/  MOV R124, R119 ;  /* 0x00000077007c7202 */ /* 0x000fce0000000f00 */
[----:B------:R-:W-:Y:S05]  /*2fc0*/  WARPSYNC.COLLECTIVE R7, `(.L_x_27476) ;  /* 0x0000000007087348 */ /* 0x000fea0003c00000 */
[----:B------:R0:W1:Y:S02]  /*2fd0*/  SHFL.BFLY P2, R122, R124, R117, R116 ;  /* 0x0c0000757c7a7389 */ /* 0x0000640000040074 */
[----:B01----:R-:W-:Y:S01]  /*2fe0*/  ENDCOLLECTIVE ;  /* 0x000000000000791b */ /* 0x003fe20003800000 */
.L_x_27476:
[----:B------:R-:W-:Y:S01]  /*2ff0*/  HFMA2.MMA R117, -RZ, RZ, 0, 4.76837158203125e-07 ;  /* 0x00000008ff757435 */ /* 0x000fe200000001ff */
[----:B------:R-:W-:-:S05]  /*3000*/  MOV R6, R122 ;  /* 0x0000007a00067202 */ /* 0x000fca0000000f00 */
[----:B------:R-:W-:-:S05]  /*3010*/  FADD.FTZ R120, R119, R6 ;  /* 0x0000000677787221 */ /* 0x000fca0000010000 */
[----:B------:R-:W-:-:S07]  /*3020*/  MOV R124, R120 ;  /* 0x00000078007c7202 */ /* 0x000fce0000000f00 */
[----:B------:R-:W-:Y:S05]  /*3030*/  WARPSYNC.COLLECTIVE R7, `(.L_x_27477) ;  /* 0x0000000007087348 */ /* 0x000fea0003c00000 */
[----:B------:R0:W1:Y:S02]  /*3040*/  SHFL.BFLY P2, R122, R124, R117, R116 ;  /* 0x0c0000757c7a7389 */ /* 0x0000640000040074 */
[----:B01----:R-:W-:Y:S01]  /*3050*/  ENDCOLLECTIVE ;  /* 0x000000000000791b */ /* 0x003fe20003800000 */
.L_x_27477:
[----:B------:R-:W-:Y:S01]  /*3060*/  HFMA2.MMA R117, -RZ, RZ, 0, 9.5367431640625e-07 ;  /* 0x00000010ff757435 */ /* 0x000fe200000001ff */
[----:B------:R-:W-:-:S05]  /*3070*/  MOV R121, R122 ;  /* 0x0000007a00797202 */ /* 0x000fca0000000f00 */
[----:B------:R-:W-:-:S05]  /*3080*/  FADD.FTZ R121, R120, R121 ;  /* 0x0000007978797221 */ /* 0x000fca0000010000 */
[----:B------:R-:W-:-:S07]  /*3090*/  MOV R124, R121 ;  /* 0x00000079007c7202 */ /* 0x000fce0000000f00 */
[----:B------:R-:W-:Y:S05]  /*30a0*/  WARPSYNC.COLLECTIVE R7, `(.L_x_27478) ;  /* 0x0000000007087348 */ /* 0x000fea0003c00000 */
[----:B------:R0:W1:Y:S02]  /*30b0*/  SHFL.BFLY P2, R122, R124, R117, R116 ;  /* 0x0c0000757c7a7389 */ /* 0x0000640000040074 */
[----:B01----:R-:W-:Y:S01]  /*30c0*/  ENDCOLLECTIVE ;  /* 0x000000000000791b */ /* 0x003fe20003800000 */
.L_x_27478:
        /* <DEDUP_REMOVED lines=73> */
.L_x_27479:
[----:B------:R-:W-:Y:S01]  /*3560*/  HFMA2.MMA R117, -RZ, RZ, 0, 1.1920928955078125e-07 ;  /* 0x00000002ff757435 */ /* 0x000fe200000001ff */
[----:B------:R-:W-:-:S05]  /*3570*/  MOV R118, R122 ;  /* 0x0000007a00767202 */ /* 0x000fca0000000f00 */
[----:B------:R-:W-:-:S05]  /*3580*/  FADD.FTZ R118, R3, R118 ;  /* 0x0000007603767221 */ /* 0x000fca0000010000 */
[----:B------:R-:W-:-:S07]  /*3590*/  MOV R124, R118 ;  /* 0x00000076007c7202 */ /* 0x000fce0000000f00 */
[----:B------:R-:W-:Y:S05]  /*35a0*/  WARPSYNC.COLLECTIVE R7, `(.L_x_27480) ;  /* 0x0000000007087348 */ /* 0x000fea0003c00000 */
[----:B------:R0:W1:Y:S02]  /*35b0*/  SHFL.BFLY P2, R122, R124, R117, R116 ;  /* 0x0c0000757c7a7389 */ /* 0x0000640000040074 */
[----:B01----:R-:W-:Y:S01]  /*35c0*/  ENDCOLLECTIVE ;  /* 0x000000000000791b */ /* 0x003fe20003800000 */
.L_x_27480:
[----:B------:R-:W-:Y:S01]  /*35d0*/  HFMA2.MMA R117, -RZ, RZ, 0, 2.384185791015625e-07 ;  /* 0x00000004ff757435 */ /* 0x000fe200000001ff */
[----:B------:R-:W-:-:S05]  /*35e0*/  MOV R119, R122 ;  /* 0x0000007a00777202 */ /* 0x000fca0000000f00 */
[----:B------:R-:W-:-:S05]  /*35f0*/  FADD.FTZ R119, R118, R119 ;  /* 0x0000007776777221 */ /* 0x000fca0000010000 */
[----:B------:R-:W-:-:S07]  /*3600*/  MOV R124, R119 ;  /* 0x00000077007c7202 */ /* 0x000fce0000000f00 */
[----:B------:R-:W-:Y:S05]  /*3610*/  WARPSYNC.COLLECTIVE R7, `(.L_x_27481) ;  /* 0x0000000007087348 */ /* 0x000fea0003c00000 */
[----:B------:R0:W1:Y:S02]  /*3620*/  SHFL.BFLY P2, R122, R124, R117, R116 ;  /* 0x0c0000757c7a7389 */ /* 0x0000640000040074 */
[----:B01----:R-:W-:Y:S01]  /*3630*/  ENDCOLLECTIVE ;  /* 0x000000000000791b */ /* 0x003fe20003800000 */
.L_x_27481:
[----:B------:R-:W-:Y:S01]  /*3640*/  HFMA2.MMA R117, -RZ, RZ, 0, 4.76837158203125e-07 ;  /* 0x00000008ff757435 */ /* 0x000fe200000001ff */
[----:B------:R-:W-:-:S05]  /*3650*/  MOV R120, R122 ;  /* 0x0000007a00787202 */ /* 0x000fca0000000f00 */
[----:B------:R-:W-:-:S05]  /*3660*/  FADD.FTZ R120, R119, R120 ;  /* 0x0000007877787221 */ /* 0x000fca0000010000 */
[----:B------:R-:W-:-:S07]  /*3670*/  MOV R124, R120 ;  /* 0x00000078007c7202 */ /* 0x000fce0000000f00 */
[----:B------:R-:W-:Y:S05]  /*3680*/  WARPSYNC.COLLECTIVE R7, `(.L_x_27482) ;  /* 0x0000000007087348 */ /* 0x000fea0003c00000 */
[----:B------:R0:W1:Y:S02]  /*3690*/  SHFL.BFLY P2, R122, R124, R117, R116 ;  /* 0x0c0000757c7a7389 */ /* 0x0000640000040074 */
[----:B01----:R-:W-:Y:S01]  /*36a0*/  ENDCOLLECTIVE ;  /* 0x000000000000791b */ /* 0x003fe20003800000 */
.L_x_27482:
[----:B------:R-:W-:Y:S01]  /*36b0*/  HFMA2.MMA R117, -RZ, RZ, 0, 9.5367431640625e-07 ;  /* 0x00000010ff757435 */ /* 0x000fe200000001ff */
[----:B------:R-:W-:-:S05]  /*36c0*/  MOV R121, R122 ;  /* 0x0000007a00797202 */ /* 0x000fca0000000f00 */
[----:B------:R-:W-:-:S05]  /*36d0*/  FADD.FTZ R121, R120, R121 ;  /* 0x0000007978797221 */ /* 0x000fca0000010000 */
[----:B------:R-:W-:-:S07]  /*36e0*/  MOV R124, R121 ;  /* 0x00000079007c7202 */ /* 0x000fce0000000f00 */
[----:B------:R-:W-:Y:S05]  /*36f0*/  WARPSYNC.COLLECTIVE R7, `(.L_x_27483) ;  /* 0x0000000007087348 */ /* 0x000fea0003c00000 */
[----:B------:R0:W1:Y:S02]  /*3700*/  SHFL.BFLY P2, R122, R124, R117, R116 ;  /* 0x0c0000757c7a7389 */ /* 0x0000640000040074 */
[----:B01----:R-:W-:Y:S01]  /*3710*/  ENDCOLLECTIVE ;  /* 0x000000000000791b */ /* 0x003fe20003800000 */
.L_x_27483:
[----:B------:R-:W-:Y:S05]  /*3720*/  BRA `(.L_x_27484) ;  /* 0xffffffe800a07947 */ /* 0x000fea000383ffff */
.L_x_27485:
        /* <DEDUP_REMOVED lines=13> */
.L_x_30331:


//--------------------- .text._ZN10layer_norm13ln_fwd_kernelINS_13Kernel_traitsIfffffjLj4096ELj1ELj1ELj4ELj16ENS_18Kernel_traits_baseILj4096EfffffjLj128EEEEELb0ELb1ELb0ELb0EEEvNS_9FwdParamsE --------------------------
	.section	.text._ZN10layer_norm13ln_fwd_kernelINS_13Kernel_traitsIfffffjLj4096ELj1ELj1ELj4ELj16ENS_18Kernel_traits_baseILj4096EfffffjLj128EEEEELb0ELb1ELb0ELb0EEEvNS_9FwdParamsE,"ax",@progbits
	.align	128
        .global         _ZN10layer_norm13ln_fwd_kernelINS_13Kernel_traitsIfffffjLj4096ELj1ELj1ELj4ELj16ENS_18Kernel_traits_baseILj4096EfffffjLj128EEEEELb0ELb1ELb0ELb0EEEvNS_9FwdParamsE
        .type           _ZN10layer_norm13ln_fwd_kernelINS_13Kernel_traitsIfffffjLj4096ELj1ELj1ELj4ELj16ENS_18Kernel_traits_baseILj4096EfffffjLj128EEEEELb0ELb1ELb0ELb0EEEvNS_9FwdParamsE,@function
        .size           _ZN10layer_norm13ln_fwd_kernelINS_13Kernel_traitsIfffffjLj4096ELj1ELj1ELj4ELj16ENS_18Kernel_traits_baseILj4096EfffffjLj128EEEEELb0ELb1ELb0ELb0EEEvNS_9FwdParamsE,(.L_x_30332 - _ZN10layer_norm13ln_fwd_kernelINS_13Kernel_traitsIfffffjLj4096ELj1ELj1ELj4ELj16ENS_18Kernel_traits_baseILj4096EfffffjLj128EEEEELb0ELb1ELb0ELb0EEEvNS_9FwdParamsE)
        .other          _ZN10layer_norm13ln_fwd_kernelINS_13Kernel_traitsIfffffjLj4096ELj1ELj1ELj4ELj16ENS_18Kernel_traits_baseILj4096EfffffjLj128EEEEELb0ELb1ELb0ELb0EEEvNS_9FwdParamsE,@"STO_CUDA_ENTRY STV_DEFAULT"
_ZN10layer_norm13ln_fwd_kernelINS_13Kernel_traitsIfffffjLj4096ELj1ELj1ELj4ELj16ENS_18Kernel_traits_baseILj4096EfffffjLj128EEEEELb0ELb1ELb0ELb0EEEvNS_9FwdParamsE:
.text._ZN10layer_norm13ln_fwd_kernelINS_13Kernel_traitsIfffffjLj4096ELj1ELj1ELj4ELj16ENS_18Kernel_traits_baseILj4096EfffffjLj128EEEEELb0ELb1ELb0ELb0EEEvNS_9FwdParamsE:
        /* <DEDUP_REMOVED lines=26> */
[----:B------:R-:W-:-:S13]  /*01a0*/  ISETP.NE.AND.EX P0, PT, RZ, UR7, PT, P0 ;  /* 0x00000007ff007c0c */ /* 0x000fda000bf05300 */
[----:B------:R-:W-:-:S04]  /*01b0*/  @P0 LEA R4, P2, R99, UR6, 0x4 ;  /* 0x0000000663040c11 */ /* 0x000fc8000f8420ff */
[C---:B------:R-:W-:Y:S02]  /*01c0*/  @P0 LEA.HI.X R5, R99.reuse, UR7, RZ, 0x4, P2 ;  /* 0x0000000763050c11 */ /* 0x040fe400090f24ff */
[C---:B------:R-:W-:Y:S01]  /*01d0*/  LEA R16, P2, R99.reuse, UR8, 0x4 ;  /* 0x0000000863107c11 */ /* 0x040fe2000f8420ff */
[C---:B0-----:R-:W-:Y:S02]  /*01e0*/  IMAD.WIDE.U32 R12, R99.reuse, 0x10, R12 ;  /* 0x00000010630c7825 */ /* 0x041fe400078e000c */
[----:B------:R0:W5:Y:S01]  /*01f0*/  @P0 LDG.E.128 R8, desc[UR4][R4.64] ;  /* 0x0000000404080981 */ /* 0x000162000c1e1d00 */
[----:B------:R-:W-:-:S03]  /*0200*/  LEA.HI.X R17, R99, UR9, RZ, 0x4, P2 ;  /* 0x0000000963117c11 */ /* 0x000fc600090f24ff */
[----:B------:R-:W5:Y:S04]  /*0210*/  LDG.E.128 R12, desc[UR4][R12.64] ;  /* 0x000000040c0c7981 */ /* 0x000f68000c1e1d00 */
[----:B------:R-:W5:Y:S01]  /*0220*/  LDG.E.128 R16, desc[UR4][R16.64] ;  /* 0x0000000410107981 */ /* 0x000f62000c1e1d00 */
[----:B0-----:R-:W-:-:S07]  /*0230*/  LOP3.LUT R99, R99, 0x80, RZ, 0xfc, !PT ;  /* 0x0000008063637812 */ /* 0x001fce00078efcff */
.L_x_27487:
[----:B------:R-:W-:Y:S05]  /*0240*/  BSYNC B0 ;  /* 0x0000000000007941 */ /* 0x000fea0003800000 */
.L_x_27486:
[----:B------:R-:W-:Y:S04]  /*0250*/  BSSY B0, `(.L_x_27488) ;  /* 0x0000012000007945 */ /* 0x000fe80003800000 */
[----:B------:R-:W-:Y:S05]  /*0260*/  @!P6 BRA `(.L_x_27489) ;  /* 0x000000000040e947 */ /* 0x000fea0003800000 */
        /* <DEDUP_REMOVED lines=13> */
[----:B------:R0:W5:Y:S04]  /*0340*/  LDG.E.128 R24, desc[UR4][R6.64] ;  /* 0x0000000406187981 */ /* 0x000168000c1e1d00 */
[----:B------:R-:W5:Y:S01]  /*0350*/  LDG.E.128 R28, desc[UR4][R28.64] ;  /* 0x000000041c1c7981 */ /* 0x000f62000c1e1d00 */
[----:B------:R-:W-:-:S07]  /*0360*/  IADD3 R99, R99, 0x80, RZ ;  /* 0x0000008063637810 */ /* 0x000fce0007ffe0ff */
.L_x_27489:
[----:B------:R-:W-:Y:S05]  /*0370*/  BSYNC B0 ;  /* 0x0000000000007941 */ /* 0x000fea0003800000 */
.L_x_27488:
        /* <DEDUP_REMOVED lines=18> */
.L_x_27491:
[----:B------:R-:W-:Y:S05]  /*04a0*/  BSYNC B0 ;  /* 0x0000000000007941 */ /* 0x000fea0003800000 */
.L_x_27490:
        /* <DEDUP_REMOVED lines=18> */
.L_x_27493:
[----:B------:R-:W-:Y:S05]  /*05d0*/  BSYNC B0 ;  /* 0x0000000000007941 */ /* 0x000fea0003800000 */
.L_x_27492:
        /* <DEDUP_REMOVED lines=18> */
.L_x_27495:
[----:B------:R-:W-:Y:S05]  /*0700*/  BSYNC B0 ;  /* 0x0000000000007941 */ /* 0x000fea0003800000 */
.L_x_27494:
[----:B------:R-:W-:Y:S01]  /*0710*/  ISETP.GE.U32.AND P0, PT, R2, 0x300, PT ;  /* 0x000003000200780c */ /* 0x000fe20003f06070 */
[----:B------:R-:W-:Y:S03]  /*0720*/  BSSY B0, `(.L_x_27496) ;  /* 0x0000013000007945 */ /* 0x000fe60003800000 */
[----:B0123--:R-:W-:-:S09]  /*0730*/  P2R R4, PR, RZ, 0x1 ;  /* 0x00000001ff047803 */ /* 0x00ffd20000000000 */
[----:B------:R-:W-:Y:S05]  /*0740*/  @!P0 BRA `(.L_x_27497) ;  /* 0x0000000000408947 */ /* 0x000fea0003800000 */
[----:B------:R-:W-:Y:S01]  /*0750*/  ULDC.64 UR8, c[0x0][0x278] ;  /* 0x00009e0000087ab9 */ /* 0x000fe20000000a00 */
[----:B------:R-:W0:Y:S01]  /*0760*/  LDC.64 R6, c[0x0][0x260] ;  /* 0x00009800ff067b82 */ /* 0x000e220000000a00 */
[C---:B------:R-:W-:Y:S01]  /*0770*/  LEA R76, P0, R99.reuse, UR8, 0x4 ;  /* 0x00000008634c7c11 */ /* 0x040fe2000f8020ff */
[----:B------:R-:W-:Y:S01]  /*0780*/  ULDC.64 UR6, c[0x0][0x2c8] ;  /* 0x0000b20000067ab9 */ /* 0x000fe20000000a00 */
[----:B------:R-:W-:Y:S02]  /*0790*/  CS2R R70, SRZ ;  /* 0x0000000000467805 */ /* 0x000fe4000001ff00 */
[----:B------:R-:W-:Y:S02]  /*07a0*/  CS2R R68, SRZ ;  /* 0x0000000000447805 */ /* 0x000fe4000001ff00 */
[----:B------:R-:W-:Y:S02]  /*07b0*/  LEA.HI.X R77, R99, UR9, RZ, 0x4, P0 ;  /* 0x00000009634d7c11 */ /* 0x000fe400080f24ff */
[----:B------:R-:W-:-:S04]  /*07c0*/  ISETP.NE.U32.AND P0, PT, RZ, UR6, PT ;  /* 0x00000006ff007c0c */ /* 0x000fc8000bf05070 */
[----:B------:R-:W-:Y:S01]  /*07d0*/  ISETP.NE.AND.EX P0, PT, RZ, UR7, PT, P0 ;  /* 0x00000007ff007c0c */ /* 0x000fe2000bf05300 */
[----:B------:R-:W5:-:S12]  /*07e0*/  LDG.E.128 R76, desc[UR4][R76.64] ;  /* 0x000000044c4c7981 */ /* 0x000f58000c1e1d00 */
[C---:B------:R-:W-:Y:S01]  /*07f0*/  @P0 LEA R4, P2, R99.reuse, UR6, 0x4 ;  /* 0x0000000663040c11 */ /* 0x040fe2000f8420ff */
[----:B0-----:R-:W-:-:S03]  /*0800*/  IMAD.WIDE.U32 R6, R99, 0x10, R6 ;  /* 0x0000001063067825 */ /* 0x001fc600078e0006 */
[C---:B------:R-:W-:Y:S02]  /*0810*/  @P0 LEA.HI.X R5, R99.reuse, UR7, RZ, 0x4, P2 ;  /* 0x0000000763050c11 */ /* 0x040fe400090f24ff */
[----:B------:R0:W5:Y:S04]  /*0820*/  LDG.E.128 R72, desc[UR4][R6.64] ;  /* 0x0000000406487981 */ /* 0x000168000c1e1d00 */
[----:B------:R0:W5:Y:S01]  /*0830*/  @P0 LDG.E.128 R68, desc[UR4][R4.64] ;  /* 0x0000000404440981 */ /* 0x000162000c1e1d00 */
[----:B------:R-:W-:-:S07]  /*0840*/  IADD3 R99, R99, 0x80, RZ ;  /* 0x0000008063637810 */ /* 0x000fce0007ffe0ff */
.L_x_27497:
[----:B------:R-:W-:Y:S05]  /*0850*/  BSYNC B0 ;  /* 0x0000000000007941 */ /* 0x000fea0003800000 */
.L_x_27496:
[----:B------:R-:W-:Y:S01]  /*0860*/  ISETP.GE.U32.AND P0, PT, R2, 0x380, PT ;  /* 0x000003800200780c */ /* 0x000fe20003f06070 */
[----:B------:R-:W-:Y:S03]  /*0870*/  BSSY B0, `(.L_x_27498) ;  /* 0x0000013000007945 */ /* 0x000fe60003800000 */
[----:B0-----:R-:W-:-:S09]  /*0880*/  P2R R4, PR, RZ, 0x1 ;  /* 0x00000001ff047803 */ /* 0x001fd20000000000 */
[----:B------:R-:W-:Y:S05]  /*0890*/  @!P0 BRA `(.L_x_27499) ;  /* 0x0000000000408947 */ /* 0x000fea0003800000 */
[----:B------:R-:W-:Y:S01]  /*08a0*/  ULDC.64 UR6, c[0x0][0x278] ;  /* 0x00009e0000067ab9 */ /* 0x000fe20000000a00 */
[----:B------:R-:W0:Y:S01]  /*08b0*/  LDC.64 R6, c[0x0][0x260] ;  /* 0x00009800ff067b82 */ /* 0x000e220000000a00 */
[C---:B------:R-:W-:Y:S02]  /*08c0*/  LEA R88, P0, R99.reuse, UR6, 0x4 ;  /* 0x0000000663587c11 */ /* 0x040fe4000f8020ff */
[----:B------:R-:W-:Y:S02]  /*08d0*/  CS2R R82, SRZ ;  /* 0x0000000000527805 */ /* 0x000fe4000001ff00 */
[----:B------:R-:W-:Y:S02]  /*08e0*/  CS2R R80, SRZ ;  /* 0x0000000000507805 */ /* 0x000fe4000001ff00 */
[----:B------:R-:W-:Y:S01]  /*08f0*/  LEA.HI.X R89, R99, UR7, RZ, 0x4, P0 ;  /* 0x0000000763597c11 */ /* 0x000fe200080f24ff */
[----:B------:R-:W-:Y:S02]  /*0900*/  ULDC.64 UR6, c[0x0][0x2c8] ;  /* 0x0000b20000067ab9 */ /* 0x000fe40000000a00 */
[----:B------:R-:W-:-:S03]  /*0910*/  ISETP.NE.U32.AND P0, PT, RZ, UR6, PT ;  /* 0x00000006ff007c0c */ /* 0x000fc6000bf05070 */
[----:B------:R-:W5:Y:S01]  /*0920*/  LDG.E.128 R88, desc[UR4][R88.64] ;  /* 0x0000000458587981 */ /* 0x000f62000c1e1d00 */
[----:B------:R-:W-:-:S13]  /*0930*/  ISETP.NE.AND.EX P0, PT, RZ, UR7, PT, P0 ;  /* 0x00000007ff007c0c */ /* 0x000fda000bf05300 */
[C---:B------:R-:W-:Y:S01]  /*0940*/  @P0 LEA R4, P2, R99.reuse, UR6, 0x4 ;  /* 0x0000000663040c11 */ /* 0x040fe2000f8420ff */
[----:B0-----:R-:W-:-:S03]  /*0950*/  IMAD.WIDE.U32 R6, R99, 0x10, R6 ;  /* 0x0000001063067825 */ /* 0x001fc600078e0006 */
[C---:B------:R-:W-:Y:S02]  /*0960*/  @P0 LEA.HI.X R5, R99.reuse, UR7, RZ, 0x4, P2 ;  /* 0x0000000763050c11 */ /* 0x040fe400090f24ff */
[----:B------:R0:W5:Y:S04]  /*0970*/  LDG.E.128 R84, desc[UR4][R6.64] ;  /* 0x0000000406547981 */ /* 0x000168000c1e1d00 */
[----:B------:R0:W5:Y:S01]  /*0980*/  @P0 LDG.E.128 R80, desc[UR4][R4.64] ;  /* 0x0000000404500981 */ /* 0x000162000c1e1d00 */
[----:B------:R-:W-:-:S07]  /*0990*/  IADD3 R99, R99, 0x80, RZ ;  /* 0x0000008063637810 */ /* 0x000fce0007ffe0ff */
.L_x_27499:
[----:B------:R-:W-:Y:S05]  /*09a0*/  BSYNC B0 ;  /* 0x0000000000007941 */ /* 0x000fea0003800000 */
.L_x_27498:
        /* <DEDUP_REMOVED lines=16> */
[----:B------:R-:W-:-:S03]  /*0ab0*/  @P0 LEA.HI.X R5, R99, UR7, RZ, 0x4, P2 ;  /* 0x0000000763050c11 */ /* 0x000fc600090f24ff */
[----:B------:R-:W5:Y:S04]  /*0ac0*/  LDG.E.128 R96, desc[UR4][R96.64] ;  /* 0x0000000460607981 */ /* 0x000f68000c1e1d00 */
[----:B------:R0:W5:Y:S02]  /*0ad0*/  @P0 LDG.E.128 R92, desc[UR4][R4.64] ;  /* 0x00000004045c0981 */ /* 0x000164000c1e1d00 */
.L_x_27501:
[----:B------:R-:W-:Y:S05]  /*0ae0*/  BSYNC B0 ;  /* 0x0000000000007941 */ /* 0x000fea0003800000 */
.L_x_27500:
[----:B------:R-:W0:Y:S02]  /*0af0*/  S2UR UR6, SR_CTAID.X ;  /* 0x00000000000679c3 */ /* 0x000e240000002500 */
[----:B0-----:R-:W-:Y:S01]  /*0b00*/  LEA.HI R4, R0, UR6, RZ, 0x19 ;  /* 0x0000000600047c11 */ /* 0x001fe2000f8fc8ff */
[----:B------:R-:W-:-:S03]  /*0b10*/  ULDC UR6, c[0x0][0x214] ;  /* 0x0000850000067ab9 */ /* 0x000fc60000000800 */
[----:B------:R-:W-:-:S13]  /*0b20*/  ISETP.GE.AND P0, PT, R4, UR6, PT ;  /* 0x0000000604007c0c */ /* 0x000fda000bf06270 */
[----:B------:R-:W-:Y:S05]  /*0b30*/  @P0 EXIT ;  /* 0x000000000000094d */ /* 0x000fea0003800000 */
[----:B------:R-:W-:Y:S01]  /*0b40*/  SHF.R.S32.HI R3, RZ, 0x2, R3 ;  /* 0x00000002ff037819 */ /* 0x000fe20000011403 */
[----:B------:R-:W-:Y:S01]  /*0b50*/  ULDC.64 UR6, c[0x0][0x270] ;  /* 0x00009c0000067ab9 */ /* 0x000fe20000000a00 */
[C---:B------:R-:W-:Y:S01]  /*0b60*/  LOP3.LUT R6, R0.reuse, 0x60, RZ, 0xc0, !PT ;  /* 0x0000006000067812 */ /* 0x040fe200078ec0ff */
[----:B------:R-:W-:Y:S01]  /*0b70*/  HFMA2.MMA R141, -RZ, RZ, 0, 5.9604644775390625e-08 ;  /* 0x00000001ff8d7435 */ /* 0x000fe200000001ff */
[----:B------:R-:W-:Y:S01]  /*0b80*/  LOP3.LUT R5, R3, 0x7f, RZ, 0xc0, !PT ;  /* 0x0000007f03057812 */ /* 0x000fe200078ec0ff */
[----:B------:R-:W-:Y:S01]  /*0b90*/  ULDC UR14, c[0x0][0x218] ;  /* 0x00008600000e7ab9 */ /* 0x000fe20000000800 */
[----:B------:R-:W-:Y:S01]  /*0ba0*/  SHF.L.U32 R7, R0, 0x5, RZ ;  /* 0x0000000500077819 */ /* 0x000fe200000006ff */
[----:B------:R-:W-:Y:S01]  /*0bb0*/  ULDC.64 UR8, c[0x0][0x230] ;  /* 0x00008c0000087ab9 */ /* 0x000fe20000000a00 */
[----:B------:R-:W-:Y:S01]  /*0bc0*/  SHF.R.U32.HI R3, RZ, 0x2, R3 ;  /* 0x00000002ff037819 */ /* 0x000fe20000011603 */
[----:B------:R-:W-:Y:S01]  /*0bd0*/  ULDC.64 UR10, c[0x0][0x238] ;  /* 0x00008e00000a7ab9 */ /* 0x000fe20000000a00 */
[----:B------:R-:W-:Y:S01]  /*0be0*/  VIADDMNMX R6, R5, -R6, RZ, !PT ;  /* 0x8000000605067246 */ /* 0x000fe200078001ff */
[----:B------:R-:W-:Y:S01]  /*0bf0*/  ULDC.64 UR12, c[0x0][0x210] ;  /* 0x00008400000c7ab9 */ /* 0x000fe20000000a00 */
[----:B------:R-:W-:-:S02]  /*0c00*/  LOP3.LUT R104, R7, 0x3e0, RZ, 0xc0, !PT ;  /* 0x000003e007687812 */ /* 0x000fc400078ec0ff */
[----:B------:R-:W-:Y:S02]  /*0c10*/  LOP3.LUT R3, R3, 0x3fffffe0, RZ, 0xc0, !PT ;  /* 0x3fffffe003037812 */ /* 0x000fe400078ec0ff */
[----:B------:R-:W-:Y:S02]  /*0c20*/  VIMNMX R6, R6, 0x20, PT ;  /* 0x0000002006067848 */ /* 0x000fe40003fe0100 */
[----:B------:R-:W-:Y:S02]  /*0c30*/  VIADDMNMX R104, R5, -R104, RZ, !PT ;  /* 0x8000006805687246 */ /* 0x000fe400078001ff */
[----:B------:R-:W-:Y:S02]  /*0c40*/  IADD3 R6, R6, R3, RZ ;  /* 0x0000000306067210 */ /* 0x000fe40007ffe0ff */
[----:B------:R-:W-:Y:S02]  /*0c50*/  VIMNMX R104, R104, 0x20, PT ;  /* 0x0000002068687848 */ /* 0x000fe40003fe0100 */
[----:B------:R-:W-:-:S02]  /*0c60*/  SHF.L.U32 R6, R6, 0x2, RZ ;  /* 0x0000000206067819 */ /* 0x000fc400000006ff */
[----:B------:R-:W-:Y:S02]  /*0c70*/  IADD3 R5, R3, R104, RZ ;  /* 0x0000006803057210 */ /* 0x000fe40007ffe0ff */
[----:B------:R-:W-:Y:S02]  /*0c80*/  MOV R3, R4 ;  /* 0x0000000400037202 */ /* 0x000fe40000000f00 */
[----:B------:R-:W-:Y:S02]  /*0c90*/  I2FP.F32.U32 R4, R6 ;  /* 0x0000000600047245 */ /* 0x000fe40000201000 */
[----:B------:R-:W-:Y:S01]  /*0ca0*/  ISETP.NE.U32.AND P0, PT, RZ, UR6, PT ;  /* 0x00000006ff007c0c */ /* 0x000fe2000bf05070 */
[----:B------:R-:W-:Y:S01]  /*0cb0*/  ULDC.U8 UR6, c[0x0][0x2a0] ;  /* 0x0000a80000067ab9 */ /* 0x000fe20000000000 */
[----:B------:R-:W-:Y:S02]  /*0cc0*/  SHF.L.U32 R5, R5, 0x2, RZ ;  /* 0x0000000205057819 */ /* 0x000fe400000006ff */
[----:B------:R-:W0:Y:S01]  /*0cd0*/  MUFU.RCP R4, R4 ;  /* 0x0000000400047308 */ /* 0x000e220000001000 */
[----:B------:R-:W-:-:S02]  /*0ce0*/  ISETP.NE.AND P2, PT, RZ, UR6, PT ;  /* 0x00000006ff007c0c */ /* 0x000fc4000bf45270 */
[----:B------:R-:W-:Y:S01]  /*0cf0*/  ISETP.NE.AND.EX P0, PT, RZ, UR7, PT, P0 ;  /* 0x00000007ff007c0c */ /* 0x000fe2000bf05300 */
[----:B------:R-:W-:Y:S01]  /*0d00*/  ULDC UR7, c[0x0][0x290] ;  /* 0x0000a40000077ab9 */ /* 0x000fe20000000800 */
[----:B------:R-:W-:-:S11]  /*0d10*/  P2R R7, PR, RZ, 0x4 ;  /* 0x00000004ff077803 */ /* 0x000fd60000000000 */
.L_x_27535:
[----:B------:R-:W1:Y:S01]  /*0d20*/  @P0 LDC.64 R144, c[0x0][0x270] ;  /* 0x00009c00ff900b82 */ /* 0x000e620000000a00 */
        /* <DEDUP_REMOVED lines=11> */
[----:B------:R-:W1:Y:S01]  /*0de0*/  LDC.64 R142, c[0x0][0x220] ;  /* 0x00008800ff8e7b82 */ /* 0x000e620000000a00 */
[----:B------:R-:W-:-:S04]  /*0df0*/  ISETP.NE.U32.AND P2, PT, RZ, UR8, PT ;  /* 0x00000008ff007c0c */ /* 0x000fc8000bf45070 */
[----:B------:R-:W-:-:S13]  /*0e00*/  ISETP.NE.AND.EX P2, PT, RZ, UR9, PT, P2 ;  /* 0x00000009ff007c0c */ /* 0x000fda000bf45320 */
[----:B------:R-:W-:-:S04]  /*0e10*/  @P2 LEA R146, P3, R6, UR8, 0x4 ;  /* 0x0000000806922c11 */ /* 0x000fc8000f8620ff */
[C---:B------:R-:W-:Y:S01]  /*0e20*/  @P2 LEA.HI.X R147, R6.reuse, UR9, RZ, 0x4, P3 ;  /* 0x0000000906932c11 */ /* 0x040fe200098f24ff */
[C---:B-1----:R-:W-:Y:S01]  /*0e30*/  IMAD.WIDE.U32 R142, R6.reuse, 0x10, R142 ;  /* 0x00000010068e7825 */ /* 0x042fe200078e008e */
[----:B------:R-:W-:-:S03]  /*0e40*/  LEA R144, P3, R6, UR10, 0x4 ;  /* 0x0000000a06907c11 */ /* 0x000fc6000f8620ff */
[----:B------:R-:W2:Y:S04]  /*0e50*/  @P2 LDG.E.128 R104, desc[UR4][R146.64] ;  /* 0x0000000492682981 */ /* 0x000ea8000c1e1d00 */
[----:B------:R1:W3:Y:S01]  /*0e60*/  LDG.E.128 R108, desc[UR4][R142.64] ;  /* 0x000000048e6c7981 */ /* 0x0002e2000c1e1d00 */
[----:B------:R-:W-:Y:S02]  /*0e70*/  ISETP.NE.U32.AND P2, PT, RZ, UR8, PT ;  /* 0x00000008ff007c0c */ /* 0x000fe4000bf45070 */
[C---:B------:R-:W-:Y:S02]  /*0e80*/  LEA.HI.X R145, R6.reuse, UR11, RZ, 0x4, P3 ;  /* 0x0000000b06917c11 */ /* 0x040fe400098f24ff */
[----:B------:R-:W-:Y:S02]  /*0e90*/  ISETP.NE.AND.EX P2, PT, RZ, UR9, PT, P2 ;  /* 0x00000009ff007c0c */ /* 0x000fe4000bf45320 */
[----:B-1----:R-:W-:Y:S01]  /*0ea0*/  IADD3 R142, R6, 0x80, RZ ;  /* 0x00000080068e7810 */ /* 0x002fe20007ffe0ff */
        /* <DEDUP_REMOVED lines=13> */
.L_x_27503:
[----:B------:R-:W-:Y:S05]  /*0f80*/  BSYNC B0 ;  /* 0x0000000000007941 */ /* 0x000fea0003800000 */
.L_x_27502:
        /* <DEDUP_REMOVED lines=9> */
[----:B-1----:R-:W-:-:S03]  /*1020*/  LEA R144, P3, R142, UR10, 0x4 ;  /* 0x0000000a8e907c11 */ /* 0x002fc6000f8620ff */
        /* <DEDUP_REMOVED lines=19> */
.L_x_27505:
[----:B------:R-:W-:Y:S05]  /*1160*/  BSYNC B0 ;  /* 0x0000000000007941 */ /* 0x000fea0003800000 */
.L_x_27504:
        /* <DEDUP_REMOVED lines=9> */
[----:B-12---:R-:W-:-:S03]  /*1200*/  LEA R144, P3, R142, UR10, 0x4 ;  /* 0x0000000a8e907c11 */ /* 0x006fc6000f8620ff */
        /* <DEDUP_REMOVED lines=19> */
.L_x_27507:
[----:B------:R-:W-:Y:S05]  /*1340*/  BSYNC B0 ;  /* 0x0000000000007941 */ /* 0x000fea0003800000 */
.L_x_27506:
        /* <DEDUP_REMOVED lines=9> */
[----:B-123--:R-:W-:-:S03]  /*13e0*/  LEA R144, P3, R142, UR10, 0x4 ;  /* 0x0000000a8e907c11 */ /* 0x00efc6000f8620ff */
        /* <DEDUP_REMOVED lines=19> */
.L_x_27509:
[----:B------:R-:W-:Y:S05]  /*1520*/  BSYNC B0 ;  /* 0x0000000000007941 */ /* 0x000fea0003800000 */
.L_x_27508:
        /* <DEDUP_REMOVED lines=29> */
.L_x_27511:
[----:B------:R-:W-:Y:S05]  /*1700*/  BSYNC B0 ;  /* 0x0000000000007941 */ /* 0x000fea0003800000 */
.L_x_27510:
        /* <DEDUP_REMOVED lines=29> */
.L_x_27513:
[----:B------:R-:W-:Y:S05]  /*18e0*/  BSYNC B0 ;  /* 0x0000000000007941 */ /* 0x000fea0003800000 */
.L_x_27512:
        /* <DEDUP_REMOVED lines=29> */
.L_x_27515:
[----:B------:R-:W-:Y:S05]  /*1ac0*/  BSYNC B0 ;  /* 0x0000000000007941 */ /* 0x000fea0003800000 */
.L_x_27514:
        /* <DEDUP_REMOVED lines=28> */
.L_x_27517:
[----:B------:R-:W-:Y:S05]  /*1c90*/  BSYNC B0 ;  /* 0x0000000000007941 */ /* 0x000fea0003800000 */
.L_x_27516:
[----:B-----5:R-:W-:Y:S01]  /*1ca0*/  FADD.FTZ R140, RZ, R108 ;  /* 0x0000006cff8c7221 */ /* 0x020fe20000010000 */
[C---:B------:R-:W-:Y:S01]  /*1cb0*/  ISETP.GT.U32.AND P2, PT, R2.reuse, 0xff, PT ;  /* 0x000000ff0200780c */ /* 0x040fe20003f44070 */
[----:B------:R-:W-:Y:S01]  /*1cc0*/  UMOV UR6, 0xffffffff ;  /* 0xffffffff00067882 */ /* 0x000fe20000000000 */
[C---:B------:R-:W-:Y:S01]  /*1cd0*/  ISETP.GT.U32.AND P3, PT, R2.reuse, 0x2ff, PT ;  /* 0x000002ff0200780c */ /* 0x040fe20003f64070 */
[----:B------:R-:W-:Y:S01]  /*1ce0*/  FADD.FTZ R143, R109, R140 ;  /* 0x0000008c6d8f7221 */ /* 0x000fe20000010000 */
[----:B------:R-:W-:Y:S02]  /*1cf0*/  P2R R142, PR, RZ, 0x4 ;  /* 0x00000004ff8e7803 */ /* 0x000fe40000000000 */
[----:B------:R-:W-:Y:S01]  /*1d00*/  ISETP.GT.U32.AND P4, PT, R2, 0x37f, PT ;  /* 0x0000037f0200780c */ /* 0x000fe20003f84070 */
[----:B------:R-:W-:Y:S01]  /*1d10*/  FADD.FTZ R140, R110, R143 ;  /* 0x0000008f6e8c7221 */ /* 0x000fe20000010000 */
[----:B------:R-:W-:Y:S02]  /*1d20*/  LOP3.LUT P5, RZ, R141, 0xff, RZ, 0xc0, !PT ;  /* 0x000000ff8dff7812 */ /* 0x000fe400078ac0ff */
[----:B------:R-:W-:Y:S01]  /*1d30*/  SHF.R.U32.HI R146, RZ, 0x5, R0 ;  /* 0x00000005ff927819 */ /* 0x000fe20000011600 */
[----:B------:R-:W-:Y:S01]  /*1d40*/  FADD.FTZ R140, R111, R140 ;  /* 0x0000008c6f8c7221 */ /* 0x000fe20000010000 */
[----:B01234-:R-:W-:-:S02]  /*1d50*/  P2R R144, PR, RZ, 0x20 ;  /* 0x00000020ff907803 */ /* 0x01ffc40000000000 */
[----:B------:R-:W-:Y:S02]  /*1d60*/  LOP3.LUT P6, RZ, R0, 0x1f, RZ, 0xc0, !PT ;  /* 0x0000001f00ff7812 */ /* 0x000fe400078cc0ff */
        /* <DEDUP_REMOVED lines=30> */
[----:B------:R-:W-:Y:S01]  /*1f50*/  @P4 FADD.FTZ R143, R135, R140 ;  /* 0x0000008c878f4221 */ /* 0x000fe20000010000 */
[----:B------:R-:W-:Y:S02]  /*1f60*/  @!P5 IADD3 R145, R145, 0x4, RZ ;  /* 0x000000049191d810 */ /* 0x000fe40007ffe0ff */
        /* <DEDUP_REMOVED lines=95> */
.L_x_27546:
        /* <DEDUP_REMOVED lines=16> */
[----:B------:R-:W-:Y:S01]  /*2660*/  BAR.SYNC.DEFER_BLOCKING 0x0 ;  /* 0x0000000000007b1d */ /* 0x000fe20000010000 */
[----:B------:R-:W-:-:S03]  /*2670*/  ISETP.NE.AND P3, PT, R7, RZ, PT ;  /* 0x000000ff0700720c */ /* 0x000fc60003f65270 */
[----:B------:R-:W-:Y:S02]  /*2680*/  @!P2 MOV R143, R5 ;  /* 0x00000005008fa202 */ /* 0x000fe40000000f00 */
[----:B------:R-:W-:Y:S02]  /*2690*/  BSSY B0, `(.L_x_27519) ;  /* 0x0000047000007945 */ /* 0x000fe40003800000 */
[----:B------:R-:W-:Y:S01]  /*26a0*/  I2FP.F32.S32 R151, R143 ;  /* 0x0000008f00977245 */ /* 0x000fe20000201400 */
[----:B------:R-:W1:Y:S01]  /*26b0*/  SHFL.DOWN PT, R148, R143, 0x2, 0x1f ;  /* 0x08401f008f947f89 */ /* 0x000e6200000e0000 */
[----:B--2---:R-:W-:Y:S02]  /*26c0*/  @!P2 LEA R142, R141, R140, 0x18 ;  /* 0x0000008c8d8ea211 */ /* 0x004fe400078ec0ff */
[----:B------:R-:W-:Y:S02]  /*26d0*/  CS2R R140, SRZ ;  /* 0x00000000008c7805 */ /* 0x000fe4000001ff00 */
[----:B------:R-:W-:-:S02]  /*26e0*/  @!P2 LEA R145, R145, R142, 0x3 ;  /* 0x0000008e9191a211 */ /* 0x000fc400078e18ff */
[----:B-1----:R-:W-:Y:S02]  /*26f0*/  IADD3 R149, R148, R143, RZ ;  /* 0x0000008f94957210 */ /* 0x002fe40007ffe0ff */
[----:B------:R-:W-:Y:S01]  /*2700*/  I2FP.F32.S32 R152, R148 ;  /* 0x0000009400987245 */ /* 0x000fe20000201400 */
[----:B------:R-:W1:Y:S01]  /*2710*/  @!P2 LDS.64 R140, [R145] ;  /* 0x00000000918ca984 */ /* 0x000e620000000a00 */
[----:B------:R-:W-:Y:S02]  /*2720*/  I2FP.F32.S32 R142, R149 ;  /* 0x00000095008e7245 */ /* 0x000fe40000201400 */
[----:B------:R-:W-:Y:S01]  /*2730*/  LOP3.LUT P2, RZ, R146, 0x1f, R0, 0xf8, !PT ;  /* 0x0000001f92ff7812 */ /* 0x000fe2000784f800 */
[----:B------:R-:W-:Y:S01]  /*2740*/  SHFL.DOWN PT, R156, R149, 0x1, 0x1f ;  /* 0x08201f00959c7f89 */ /* 0x000fe200000e0000 */
[----:B0-----:R-:W0:Y:S03]  /*2750*/  MUFU.RCP R150, R142 ;  /* 0x0000008e00967308 */ /* 0x001e260000001000 */
[----:B-1----:R-:W1:Y:S04]  /*2760*/  SHFL.DOWN PT, R147, R140, 0x2, 0x1f ;  /* 0x08401f008c937f89 */ /* 0x002e6800000e0000 */
[----:B------:R-:W2:Y:S01]  /*2770*/  SHFL.DOWN PT, R148, R141, 0x2, 0x1f ;  /* 0x08401f008d947f89 */ /* 0x000ea200000e0000 */
        /* <DEDUP_REMOVED lines=9> */
[----:B------:R-:W-:Y:S01]  /*2810*/  I2FP.F32.S32 R147, R145 ;  /* 0x0000009100937245 */ /* 0x000fe20000201400 */
[----:B--2---:R-:W-:Y:S02]  /*2820*/  FADD.FTZ R145, R148, R141 ;  /* 0x0000008d94917221 */ /* 0x004fe40000010000 */
[----:B------:R-:W-:-:S03]  /*2830*/  FMUL.FTZ R140, R140, R152 ;  /* 0x000000988c8c7220 */ /* 0x000fc60000410000 */
[----:B------:R-:W1:Y:S01]  /*2840*/  MUFU.RCP R147, R147 ;  /* 0x0000009300937308 */ /* 0x000e620000001000 */
[----:B------:R-:W-:-:S05]  /*2850*/  FFMA.FTZ R145, R150, R140, R145 ;  /* 0x0000008c96917223 */ /* 0x000fca0000010091 */
[----:B------:R-:W2:Y:S01]  /*2860*/  SHFL.DOWN PT, R148, R145, 0x1, 0x1f ;  /* 0x08201f0091947f89 */ /* 0x000ea200000e0000 */
[----:B0-----:R-:W-:-:S04]  /*2870*/  FMUL.FTZ R141, R154, R156 ;  /* 0x0000009c9a8d7220 */ /* 0x001fc80000410000 */
[----:B------:R-:W-:Y:S01]  /*2880*/  FFMA.FTZ R140, R142, R143, R141 ;  /* 0x0000008f8e8c7223 */ /* 0x000fe2000001008d */
[----:B------:R-:W-:-:S03]  /*2890*/  FADD.FTZ R143, R143, -R154 ;  /* 0x8000009a8f8f7221 */ /* 0x000fc60000010000 */
[----:B-1----:R-:W-:Y:S01]  /*28a0*/  FMUL.FTZ R140, R147, R140 ;  /* 0x0000008c938c7220 */ /* 0x002fe20000410000 */
[----:B------:R-:W-:-:S04]  /*28b0*/  FMUL.FTZ R143, R143, R143 ;  /* 0x0000008f8f8f7220 */ /* 0x000fc80000410000 */
[----:B------:R-:W-:Y:S01]  /*28c0*/  FMUL.FTZ R143, R142, R143 ;  /* 0x0000008f8e8f7220 */ /* 0x000fe20000410000 */
[----:B--2---:R-:W-:Y:S01]  /*28d0*/  FADD.FTZ R148, R145, R148 ;  /* 0x0000009491947221 */ /* 0x004fe20000010000 */
[----:B------:R-:W0:Y:S01]  /*28e0*/  SHFL.IDX PT, R140, R140, RZ, 0x1f ;  /* 0x00001fff8c8c7589 */ /* 0x000e2200000e0000 */
[----:B------:R-:W1:Y:S01]  /*28f0*/  LDC R145, c[0x0][0x2d8] ;  /* 0x0000b600ff917b82 */ /* 0x000e620000000800 */
[----:B------:R-:W-:-:S04]  /*2900*/  FMUL.FTZ R143, R143, R156 ;  /* 0x0000009c8f8f7220 */ /* 0x000fc80000410000 */
[----:B------:R-:W-:-:S03]  /*2910*/  FFMA.FTZ R147, R147, R143, R148 ;  /* 0x0000008f93937223 */ /* 0x000fc60000010094 */
[----:B------:R-:W2:Y:S02]  /*2920*/  @!P2 LDC.64 R148, c[0x0][0x250] ;  /* 0x00009400ff94ab82 */ /* 0x000ea40000000a00 */
[----:B------:R-:W1:Y:S06]  /*2930*/  SHFL.IDX PT, R150, R147, RZ, 0x1f ;  /* 0x00001fff93967589 */ /* 0x000e6c00000e0000 */
[----:B------:R-:W3:Y:S01]  /*2940*/  @!P2 LDC.64 R142, c[0x0][0x258] ;  /* 0x00009600ff8eab82 */ /* 0x000ee20000000a00 */
[----:B0-----:R-:W-:-:S05]  /*2950*/  FMUL.FTZ R141, R140, R140 ;  /* 0x0000008c8c8d7220 */ /* 0x001fca0000410000 */
[----:B------:R-:W-:Y:S01]  /*2960*/  FSEL R146, R141, RZ, P3 ;  /* 0x000000ff8d927208 */ /* 0x000fe20001800000 */
[----:B--2---:R-:W-:-:S04]  /*2970*/  @!P2 IMAD.WIDE R148, R3, 0x4, R148 ;  /* 0x000000040394a825 */ /* 0x004fc800078e0294 */
[----:B-1----:R-:W-:Y:S01]  /*2980*/  FFMA.FTZ R141, R150, UR7, R145 ;  /* 0x00000007968d7c23 */ /* 0x002fe20008010091 */
[----:B------:R-:W-:Y:S01]  /*2990*/  FSEL R145, R140, RZ, !P3 ;  /* 0x000000ff8c917208 */ /* 0x000fe20005800000 */
[----:B------:R0:W-:Y:S02]  /*29a0*/  @!P2 STG.E desc[UR4][R148.64], R140 ;  /* 0x0000008c9400a986 */ /* 0x0001e4000c101904 */
[----:B------:R-:W-:Y:S01]  /*29b0*/  FADD.FTZ R146, R141, R146 ;  /* 0x000000928d927221 */ /* 0x000fe20000010000 */
[----:B---3--:R-:W-:-:S05]  /*29c0*/  @!P2 IMAD.WIDE R142, R3, 0x4, R142 ;  /* 0x00000004038ea825 */ /* 0x008fca00078e028e */
[----:B------:R-:W1:Y:S02]  /*29d0*/  MUFU.RSQ R146, R146 ;  /* 0x0000009200927308 */ /* 0x000e640000001400 */
[----:B-1----:R0:W-:Y:S01]  /*29e0*/  @!P2 STG.E desc[UR4][R142.64], R146 ;  /* 0x000000928e00a986 */ /* 0x0021e2000c101904 */
        /* <DEDUP_REMOVED lines=17> */
.L_x_27520:
[----:B------:R-:W-:Y:S05]  /*2b00*/  BSYNC B0 ;  /* 0x0000000000007941 */ /* 0x000fea0003800000 */
.L_x_27519:
        /* <DEDUP_REMOVED lines=19> */
.L_x_27522:
[----:B------:R-:W-:Y:S05]  /*2c40*/  BSYNC B0 ;  /* 0x0000000000007941 */ /* 0x000fea0003800000 */
.L_x_27521:
[----:B------:R-:W-:Y:S01]  /*2c50*/  ISETP.GE.U32.AND P2, PT, R2, 0x180, PT ;  /* 0x000001800200780c */ /* 0x000fe20003f46070 */
        /* <DEDUP_REMOVED lines=18> */
.L_x_27524:
[----:B------:R-:W-:Y:S05]  /*2d80*/  BSYNC B0 ;  /* 0x0000000000007941 */ /* 0x000fea0003800000 */
.L_x_27523:
[----:B------:R-:W-:Y:S01]  /*2d90*/  ISETP.GE.U32.AND P2, PT, R2, 0x200, PT ;  /* 0x000002000200780c */ /* 0x000fe20003f46070 */
        /* <DEDUP_REMOVED lines=18> */
.L_x_27526:
[----:B------:R-:W-:Y:S05]  /*2ec0*/  BSYNC B0 ;  /* 0x0000000000007941 */ /* 0x000fea0003800000 */
.L_x_27525:
        /* <DEDUP_REMOVED lines=19> */
.L_x_27528:
[----:B------:R-:W-:Y:S05]  /*3000*/  BSYNC B0 ;  /* 0x0000000000007941 */ /* 0x000fea0003800000 */
.L_x_27527:
        /* <DEDUP_REMOVED lines=19> */
.L_x_27530:
[----:B------:R-:W-:Y:S05]  /*3140*/  BSYNC B0 ;  /* 0x0000000000007941 */ /* 0x000fea0003800000 */
.L_x_27529:
        /* <DEDUP_REMOVED lines=19> */
.L_x_27532:
[----:B------:R-:W-:Y:S05]  /*3280*/  BSYNC B0 ;  /* 0x0000000000007941 */ /* 0x000fea0003800000 */
.L_x_27531:
        /* <DEDUP_REMOVED lines=18> */
.L_x_27534:
[----:B------:R-:W-:Y:S05]  /*33b0*/  BSYNC B0 ;  /* 0x0000000000007941 */ /* 0x000fea0003800000 */
.L_x_27533:
[----:B------:R-:W-:Y:S02]  /*33c0*/  ISETP.NE.AND P2, PT, R144, RZ, PT ;  /* 0x000000ff9000720c */ /* 0x000fe40003f45270 */
[----:B------:R-:W-:Y:S02]  /*33d0*/  IADD3 R3, R3, UR12, RZ ;  /* 0x0000000c03037c10 */ /* 0x000fe4000fffe0ff */
[----:B01234-:R-:W-:Y:S02]  /*33e0*/  SEL R141, RZ, 0x1, P2 ;  /* 0x00000001ff8d7807 */ /* 0x01ffe40001000000 */
[----:B------:R-:W-:-:S13]  /*33f0*/  ISETP.GE.AND P2, PT, R3, UR13, PT ;  /* 0x0000000d03007c0c */ /* 0x000fda000bf46270 */
[----:B------:R-:W-:Y:S05]  /*3400*/  @!P2 BRA `(.L_x_27535) ;  /* 0xffffffd80044a947 */ /* 0x000fea000383ffff */
[----:B------:R-:W-:Y:S05]  /*3410*/  EXIT ;  /* 0x000000000000794d */ /* 0x000fea0003800000 */
.L_x_27518:
[----:B------:R-:W-:Y:S01]  /*3420*/  HFMA2.MMA R153, -RZ, RZ, 0, 5.9604644775390625e-08 ;  /* 0x00000001ff997435 */ /* 0x000fe200000001ff */
[----:B------:R-:W-:Y:S02]  /*3430*/  MOV R154, R143 ;  /* 0x0000008f009a7202 */ /* 0x000fe40000000f00 */
[----:B------:R-:W-:Y:S02]  /*3440*/  MOV R156, 0x1f ;  /* 0x0000001f009c7802 */ /* 0x000fe40000000f00 */
[----:B------:R-:W-:-:S07]  /*3450*/  MOV R151, 0xffffffff ;  /* 0xffffffff00977802 */ /* 0x000fce0000000f00 */
[----:B------:R-:W-:Y:S05]  /*3460*/  WARPSYNC.COLLECTIVE R151, `(.L_x_27536) ;  /* 0x0000000097087348 */ /* 0x000fea0003c00000 */
[----:B------:R0:W1:Y:S02]  /*3470*/  SHFL.BFLY P6, R152, R154, R153, R156 ;  /* 0x0c0000999a987389 */ /* 0x00006400000c009c */
[----:B01----:R-:W-:Y:S01]  /*3480*/  ENDCOLLECTIVE ;  /* 0x000000000000791b */ /* 0x003fe20003800000 */
.L_x_27536:
[----:B------:R-:W-:Y:S01]  /*3490*/  HFMA2.MMA R153, -RZ, RZ, 0, 1.1920928955078125e-07 ;  /* 0x00000002ff997435 */ /* 0x000fe200000001ff */
[----:B------:R-:W-:-:S05]  /*34a0*/  MOV R140, R152 ;  /* 0x00000098008c7202 */ /* 0x000fca0000000f00 */
[----:B------:R-:W-:-:S05]  /*34b0*/  FADD.FTZ R141, R143, R140 ;  /* 0x0000008c8f8d7221 */ /* 0x000fca0000010000 */
[----:B------:R-:W-:-:S07]  /*34c0*/  MOV R154, R141 ;  /* 0x0000008d009a7202 */ /* 0x000fce0000000f00 */
[----:B------:R-:W-:Y:S05]  /*34d0*/  WARPSYNC.COLLECTIVE R151, `(.L_x_27537) ;  /* 0x0000000097087348 */ /* 0x000fea0003c00000 */
[----:B------:R0:W1:Y:S02]  /*34e0*/  SHFL.BFLY P6, R152, R154, R153, R156 ;  /* 0x0c0000999a987389 */ /* 0x00006400000c009c */
[----:B01----:R-:W-:Y:S01]  /*34f0*/  ENDCOLLECTIVE ;  /* 0x000000000000791b */ /* 0x003fe20003800000 */
.L_x_27537:
[----:B------:R-:W-:Y:S01]  /*3500*/  HFMA2.MMA R153, -RZ, RZ, 0, 2.384185791015625e-07 ;  /* 0x00000004ff997435 */ /* 0x000fe200000001ff */
[----:B------:R-:W-:-:S05]  /*3510*/  MOV R140, R152 ;  /* 0x00000098008c7202 */ /* 0x000fca0000000f00 */
[----:B------:R-:W-:-:S05]  /*3520*/  FADD.FTZ R147, R141, R140 ;  /* 0x0000008c8d937221 */ /* 0x000fca0000010000 */
[----:B------:R-:W-:-:S07]  /*3530*/  MOV R154, R147 ;  /* 0x00000093009a7202 */ /* 0x000fce0000000f00 */
[----:B------:R-:W-:Y:S05]  /*3540*/  WARPSYNC.COLLECTIVE R151, `(.L_x_27538) ;  /* 0x0000000097087348 */ /* 0x000fea0003c00000 */
[----:B------:R0:W1:Y:S02]  /*3550*/  SHFL.BFLY P6, R152, R154, R153, R156 ;  /* 0x0c0000999a987389 */ /* 0x00006400000c009c */
[----:B01----:R-:W-:Y:S01]  /*3560*/  ENDCOLLECTIVE ;  /* 0x000000000000791b */ /* 0x003fe20003800000 */
.L_x_27538:
[----:B------:R-:W-:Y:S01]  /*3570*/  HFMA2.MMA R153, -RZ, RZ, 0, 4.76837158203125e-07 ;  /* 0x00000008ff997435 */ /* 0x000fe200000001ff */
[----:B------:R-:W-:-:S05]  /*3580*/  MOV R140, R152 ;  /* 0x00000098008c7202 */ /* 0x000fca0000000f00 */
[----:B------:R-:W-:-:S05]  /*3590*/  FADD.FTZ R148, R147, R140 ;  /* 0x0000008c93947221 */ /* 0x000fca0000010000 */
[----:B------:R-:W-:-:S07]  /*35a0*/  MOV R154, R148 ;  /* 0x00000094009a7202 */ /* 0x000fce0000000f00 */
[----:B------:R-:W-:Y:S05]  /*35b0*/  WARPSYNC.COLLECTIVE R151, `(.L_x_27539) ;  /* 0x0000000097087348 */ /* 0x000fea0003c00000 */
[----:B------:R0:W1:Y:S02]  /*35c0*/  SHFL.BFLY P6, R152, R154, R153, R156 ;  /* 0x0c0000999a987389 */ /* 0x00006400000c009c */
[----:B01----:R-:W-:Y:S01]  /*35d0*/  ENDCOLLECTIVE ;  /* 0x000000000000791b */ /* 0x003fe20003800000 */
.L_x_27539:
[----:B------:R-:W-:Y:S01]  /*35e0*/  HFMA2.MMA R153, -RZ, RZ, 0, 9.5367431640625e-07 ;  /* 0x00000010ff997435 */ /* 0x000fe200000001ff */
[----:B------:R-:W-:-:S05]  /*35f0*/  MOV R149, R152 ;  /* 0x0000009800957202 */ /* 0x000fca0000000f00 */
[----:B------:R-:W-:-:S05]  /*3600*/  FADD.FTZ R149, R148, R149 ;  /* 0x0000009594957221 */ /* 0x000fca0000010000 */
[----:B------:R-:W-:-:S07]  /*3610*/  MOV R154, R149 ;  /* 0x00000095009a7202 */ /* 0x000fce0000000f00 */
[----:B------:R-:W-:Y:S05]  /*3620*/  WARPSYNC.COLLECTIVE R151, `(.L_x_27540) ;  /* 0x0000000097087348 */ /* 0x000fea0003c00000 */
[----:B------:R0:W1:Y:S02]  /*3630*/  SHFL.BFLY P6, R152, R154, R153, R156 ;  /* 0x0c0000999a987389 */ /* 0x00006400000c009c */
[----:B01----:R-:W-:Y:S01]  /*3640*/  ENDCOLLECTIVE ;  /* 0x000000000000791b */ /* 0x003fe20003800000 */
.L_x_27540:
        /* <DEDUP_REMOVED lines=76> */
.L_x_27541:
[----:B------:R-:W-:Y:S01]  /*3b10*/  HFMA2.MMA R153, -RZ, RZ, 0, 1.1920928955078125e-07 ;  /* 0x00000002ff997435 */ /* 0x000fe200000001ff */
[----:B------:R-:W-:-:S05]  /*3b20*/  MOV R141, R152 ;  /* 0x00000098008d7202 */ /* 0x000fca0000000f00 */
[----:B------:R-:W-:-:S05]  /*3b30*/  FADD.FTZ R141, R140, R141 ;  /* 0x0000008d8c8d7221 */ /* 0x000fca0000010000 */
[----:B------:R-:W-:-:S07]  /*3b40*/  MOV R154, R141 ;  /* 0x0000008d009a7202 */ /* 0x000fce0000000f00 */
[----:B------:R-:W-:Y:S05]  /*3b50*/  WARPSYNC.COLLECTIVE R151, `(.L_x_27542) ;  /* 0x0000000097087348 */ /* 0x000fea0003c00000 */
[----:B------:R0:W1:Y:S02]  /*3b60*/  SHFL.BFLY P6, R152, R154, R153, R156 ;  /* 0x0c0000999a987389 */ /* 0x00006400000c009c */
[----:B01----:R-:W-:Y:S01]  /*3b70*/  ENDCOLLECTIVE ;  /* 0x000000000000791b */ /* 0x003fe20003800000 */
.L_x_27542:
[----:B------:R-:W-:Y:S01]  /*3b80*/  HFMA2.MMA R153, -RZ, RZ, 0, 2.384185791015625e-07 ;  /* 0x00000004ff997435 */ /* 0x000fe200000001ff */
[----:B------:R-:W-:-:S05]  /*3b90*/  MOV R148, R152 ;  /* 0x0000009800947202 */ /* 0x000fca0000000f00 */
[----:B------:R-:W-:-:S05]  /*3ba0*/  FADD.FTZ R148, R141, R148 ;  /* 0x000000948d947221 */ /* 0x000fca0000010000 */
[----:B------:R-:W-:-:S07]  /*3bb0*/  MOV R154, R148 ;  /* 0x00000094009a7202 */ /* 0x000fce0000000f00 */
[----:B------:R-:W-:Y:S05]  /*3bc0*/  WARPSYNC.COLLECTIVE R151, `(.L_x_27543) ;  /* 0x0000000097087348 */ /* 0x000fea0003c00000 */
[----:B------:R0:W1:Y:S02]  /*3bd0*/  SHFL.BFLY P6, R152, R154, R153, R156 ;  /* 0x0c0000999a987389 */ /* 0x00006400000c009c */
[----:B01----:R-:W-:Y:S01]  /*3be0*/  ENDCOLLECTIVE ;  /* 0x000000000000791b */ /* 0x003fe20003800000 */
.L_x_27543:
[----:B------:R-:W-:Y:S01]  /*3bf0*/  HFMA2.MMA R153, -RZ, RZ, 0, 4.76837158203125e-07 ;  /* 0x00000008ff997435 */ /* 0x000fe200000001ff */
[----:B------:R-:W-:-:S05]  /*3c00*/  MOV R143, R152 ;  /* 0x00000098008f7202 */ /* 0x000fca0000000f00 */
[----:B------:R-:W-:-:S05]  /*3c10*/  FADD.FTZ R143, R148, R143 ;  /* 0x0000008f948f7221 */ /* 0x000fca0000010000 */
[----:B------:R-:W-:-:S07]  /*3c20*/  MOV R154, R143 ;  /* 0x0000008f009a7202 */ /* 0x000fce0000000f00 */
[----:B------:R-:W-:Y:S05]  /*3c30*/  WARPSYNC.COLLECTIVE R151, `(.L_x_27544) ;  /* 0x0000000097087348 */ /* 0x000fea0003c00000 */
[----:B------:R0:W1:Y:S02]  /*3c40*/  SHFL.BFLY P6, R152, R154, R153, R156 ;  /* 0x0c0000999a987389 */ /* 0x00006400000c009c */
[----:B01----:R-:W-:Y:S01]  /*3c50*/  ENDCOLLECTIVE ;  /* 0x000000000000791b */ /* 0x003fe20003800000 */
.L_x_27544:
[----:B------:R-:W-:Y:S01]  /*3c60*/  HFMA2.MMA R153, -RZ, RZ, 0, 9.5367431640625e-07 ;  /* 0x00000010ff997435 */ /* 0x000fe200000001ff */
[----:B------:R-:W-:-:S05]  /*3c70*/  MOV R150, R152 ;  /* 0x0000009800967202 */ /* 0x000fca0000000f00 */
[----:B------:R-:W-:-:S05]  /*3c80*/  FADD.FTZ R150, R143, R150 ;  /* 0x000000968f967221 */ /* 0x000fca0000010000 */
[----:B------:R-:W-:-:S07]  /*3c90*/  MOV R154, R150 ;  /* 0x00000096009a7202 */ /* 0x000fce0000000f00 */
[----:B------:R-:W-:Y:S05]  /*3ca0*/  WARPSYNC.COLLECTIVE R151, `(.L_x_27545) ;  /* 0x0000000097087348 */ /* 0x000fea0003c00000 */
[----:B------:R0:W1:Y:S02]  /*3cb0*/  SHFL.BFLY P6, R152, R154, R153, R156 ;  /* 0x0c0000999a987389 */ /* 0x00006400000c009c */
[----:B01----:R-:W-:Y:S01]  /*3cc0*/  ENDCOLLECTIVE ;  /* 0x000000000000791b */ /* 0x003fe20003800000 */
.L_x_27545:
[----:B------:R-:W-:Y:S01]  /*3cd0*/  MOV R147, R152 ;  /* 0x0000009800937202 */ /* 0x000fe20000000f00 */
[----:B------:R-:W-:Y:S06]  /*3ce0*/  BRA `(.L_x_27546) ;  /* 0xffffffe8001c7947 */ /* 0x000fec000383ffff */
.L_x_27547:
        /* <DEDUP_REMOVED lines=9> */
.L_x_30332:


//--------------------- .text._ZN10layer_norm13ln_fwd_kernelINS_13Kernel_traitsIfffffjLj4096ELj1ELj1ELj4ELj16ENS_18Kernel_traits_baseILj4096EfffffjLj128EEEEELb0ELb1ELb0ELb1EEEvNS_9FwdParamsE --------------------------
	.section	.text._ZN10layer_norm13ln_fwd_kernelINS_13Kernel_traitsIfffffjLj4096ELj1ELj1ELj4ELj16ENS_18Kernel_traits_baseILj4096EfffffjLj128EEEEELb0ELb1ELb0ELb1EEEvNS_9FwdParamsE,"ax",@progbits
	.align	128
        .global         _ZN10layer_norm13ln_fwd_kernelINS_13Kernel_traitsIfffffjLj4096ELj1ELj1ELj4ELj16ENS_18Kernel_traits_baseILj4096EfffffjLj128EEEEELb0ELb1ELb0ELb1EEEvNS_9FwdParamsE
        .type           _ZN10layer_norm13ln_fwd_kernelINS_13Kernel_traitsIfffffjLj4096ELj1ELj1ELj4ELj16ENS_18Kernel_traits_baseILj4096EfffffjLj128EEEEELb0ELb1ELb0ELb1EEEvNS_9FwdParamsE,@function
        .size           _ZN10layer_norm13ln_fwd_kernelINS_13Kernel_traitsIfffffjLj4096ELj1ELj1ELj4ELj16ENS_18Kernel_traits_baseILj4096EfffffjLj128EEEEELb0ELb1ELb0ELb1EEEvNS_9FwdParamsE,(.L_x_30333 - _ZN10layer_norm13ln_fwd_kernelINS_13Kernel_traitsIfffffjLj4096ELj1ELj1ELj4ELj16ENS_18Kernel_traits_baseILj4096EfffffjLj128EEEEELb0ELb1ELb0ELb1EEEvNS_9FwdParamsE)
        .other          _ZN10layer_norm13ln_fwd_kernelINS_13Kernel_traitsIfffffjLj4096ELj1ELj1ELj4ELj16ENS_18Kernel_traits_baseILj4096EfffffjLj128EEEEELb0ELb1ELb0ELb1EEEvNS_9FwdParamsE,@"STO_CUDA_ENTRY STV_DEFAULT"
_ZN10layer_norm13ln_fwd_kernelINS_13Kernel_traitsIfffffjLj4096ELj1ELj1ELj4ELj16ENS_18Kernel_traits_baseILj4096EfffffjLj128EEEEELb0ELb1ELb0ELb1EEEvNS_9FwdParamsE:
.text._ZN10layer_norm13ln_fwd_kernelINS_13Kernel_traitsIfffffjLj4096ELj1ELj1ELj4ELj16ENS_18Kernel_traits_baseILj4096EfffffjLj128EEEEELb0ELb1ELb0ELb1EEEvNS_9FwdParamsE:
        /* <DEDUP_REMOVED lines=73> */
.L_x_27549:
[----:B------:R-:W-:Y:S01]  /*0490*/  ISETP.NE.U32.AND P2, PT, RZ, UR8, PT ;  /* 0x00000008ff007c0c */ /* 0x000fe2000bf45070 */
[----:B0-----:R-:W0:Y:S01]  /*04a0*/  @P0 LDC.64 R6, c[0x0][0x270] ;  /* 0x00009c00ff060b82 */ /* 0x001e220000000a00 */
[----:B------:R-:W-:Y:S01]  /*04b0*/  IMAD R3, R2, UR6, RZ ;  /* 0x0000000602037c24 */ /* 0x000fe2000f8e02ff */
[----:B------:R-:W-:Y:S02]  /*04c0*/  MOV R150, 0x3f800000 ;  /* 0x3f80000000967802 */ /* 0x000fe40000000f00 */
[----:B------:R-:W-:Y:S02]  /*04d0*/  ISETP.NE.AND.EX P2, PT, RZ, UR9, PT, P2 ;  /* 0x00000009ff007c0c */ /* 0x000fe4000bf45320 */
[----:B-1----:R-:W-:Y:S02]  /*04e0*/  SHF.R.S32.HI R4, RZ, 0x1f, R3 ;  /* 0x0000001fff047819 */ /* 0x002fe40000011403 */
[----:B------:R-:W1:Y:S02]  /*04f0*/  LDC.64 R140, c[0x0][0x220] ;  /* 0x00008800ff8c7b82 */ /* 0x000e640000000a00 */
[----:B------:R-:W-:-:S04]  /*0500*/  LEA.HI R3, R4, R3, RZ, 0x2 ;  /* 0x0000000304037211 */ /* 0x000fc800078f10ff */
[----:B------:R-:W-:Y:S02]  /*0510*/  LEA.HI.SX32 R4, R3, R0, 0x1e ;  /* 0x0000000003047211 */ /* 0x000fe400078ff2ff */
[----:B------:R-:W2:Y:S08]  /*0520*/  LDC.64 R148, c[0x0][0x238] ;  /* 0x00008e00ff947b82 */ /* 0x000eb00000000a00 */
[----:B------:R-:W3:Y:S01]  /*0530*/  @P2 LDC.64 R110, c[0x0][0x230] ;  /* 0x00008c00ff6e2b82 */ /* 0x000ee20000000a00 */
[----:B0-----:R-:W-:-:S05]  /*0540*/  @P0 IMAD.WIDE R6, R2, 0x4, R6 ;  /* 0x0000000402060825 */ /* 0x001fca00078e0206 */
[----:B------:R2:W4:Y:S01]  /*0550*/  @P0 LDG.E R150, desc[UR4][R6.64] ;  /* 0x0000000406960981 */ /* 0x000522000c1e1900 */
[C---:B-1----:R-:W-:Y:S01]  /*0560*/  IMAD.WIDE.U32 R108, R4.reuse, 0x10, R140 ;  /* 0x00000010046c7825 */ /* 0x042fe200078e008c */
[----:B------:R-:W-:Y:S01]  /*0570*/  ISETP.NE.U32.AND P1, PT, RZ, UR8, PT ;  /* 0x00000008ff007c0c */ /* 0x000fe2000bf25070 */
[----:B------:R-:W0:Y:S03]  /*0580*/  @P2 LDC.64 R116, c[0x0][0x230] ;  /* 0x00008c00ff742b82 */ /* 0x000e260000000a00 */
[----:B------:R-:W4:Y:S05]  /*0590*/  LDG.E.128 R112, desc[UR4][R108.64] ;  /* 0x000000046c707981 */ /* 0x000f2a000c1e1d00 */
[----:B------:R-:W1:Y:S01]  /*05a0*/  @P2 LDC.64 R120, c[0x0][0x230] ;  /* 0x00008c00ff782b82 */ /* 0x000e620000000a00 */
[----:B---3--:R-:W-:-:S07]  /*05b0*/  @P2 IMAD.WIDE.U32 R110, R4, 0x10, R110 ;  /* 0x00000010046e2825 */ /* 0x008fce00078e006e */
[----:B------:R-:W3:Y:S01]  /*05c0*/  @P2 LDC.64 R124, c[0x0][0x230] ;  /* 0x00008c00ff7c2b82 */ /* 0x000ee20000000a00 */
[----:B------:R4:W3:Y:S01]  /*05d0*/  @P2 LDG.E.128 R8, desc[UR4][R110.64] ;  /* 0x000000046e082981 */ /* 0x0008e2000c1e1d00 */
[----:B------:R-:W-:Y:S02]  /*05e0*/  ISETP.NE.AND.EX P1, PT, RZ, UR9, PT, P1 ;  /* 0x00000009ff007c0c */ /* 0x000fe4000bf25310 */
[C---:B------:R-:W-:Y:S01]  /*05f0*/  IADD3 R145, R4.reuse, 0x80, RZ ;  /* 0x0000008004917810 */ /* 0x040fe20007ffe0ff */
[----:B--2---:R-:W-:-:S03]  /*0600*/  IMAD.WIDE.U32 R6, R4, 0x10, R148 ;  /* 0x0000001004067825 */ /* 0x004fc600078e0094 */
[----:B------:R-:W2:Y:S01]  /*0610*/  @P2 LDC.64 R128, c[0x0][0x230] ;  /* 0x00008c00ff802b82 */ /* 0x000ea20000000a00 */
[----:B0-----:R-:W-:-:S07]  /*0620*/  @P2 IMAD.WIDE.U32 R116, R145, 0x10, R116 ;  /* 0x0000001091742825 */ /* 0x001fce00078e0074 */
[----:B------:R-:W0:Y:S01]  /*0630*/  @P2 LDC.64 R132, c[0x0][0x230] ;  /* 0x00008c00ff842b82 */ /* 0x000e220000000a00 */
[-C--:B----4-:R-:W-:Y:S01]  /*0640*/  FMUL.FTZ R3, R112, R150.reuse ;  /* 0x0000009670037220 */ /* 0x090fe20000410000 */
[-C--:B------:R-:W-:Y:S01]  /*0650*/  FMUL.FTZ R5, R114, R150.reuse ;  /* 0x0000009672057220 */ /* 0x080fe20000410000 */
[-C--:B------:R-:W-:Y:S01]  /*0660*/  FMUL.FTZ R112, R113, R150.reuse ;  /* 0x0000009671707220 */ /* 0x080fe20000410000 */
[----:B------:R-:W-:Y:S01]  /*0670*/  FMUL.FTZ R114, R115, R150 ;  /* 0x0000009673727220 */ /* 0x000fe20000410000 */
[----:B-----5:R-:W-:Y:S01]  /*0680*/  FMUL.FTZ R108, R76, R3 ;  /* 0x000000034c6c7220 */ /* 0x020fe20000410000 */
[----:B------:R-:W-:Y:S01]  /*0690*/  FMUL.FTZ R110, R78, R5 ;  /* 0x000000054e6e7220 */ /* 0x000fe20000410000 */
[----:B------:R-:W-:Y:S01]  /*06a0*/  FMUL.FTZ R109, R77, R112 ;  /* 0x000000704d6d7220 */ /* 0x000fe20000410000 */
[----:B------:R-:W-:Y:S01]  /*06b0*/  FMUL.FTZ R111, R79, R114 ;  /* 0x000000724f6f7220 */ /* 0x000fe20000410000 */
[----:B------:R-:W-:-:S04]  /*06c0*/  IMAD.WIDE.U32 R112, R145, 0x10, R140 ;  /* 0x0000001091707825 */ /* 0x000fc800078e008c */
[----:B---3--:R-:W-:Y:S01]  /*06d0*/  @P1 FADD.FTZ R108, R8, R108 ;  /* 0x0000006c086c1221 */ /* 0x008fe20000010000 */
[----:B------:R-:W-:Y:S01]  /*06e0*/  @P1 FADD.FTZ R109, R9, R109 ;  /* 0x0000006d096d1221 */ /* 0x000fe20000010000 */
[----:B------:R-:W-:Y:S01]  /*06f0*/  @P1 FADD.FTZ R110, R10, R110 ;  /* 0x0000006e0a6e1221 */ /* 0x000fe20000010000 */
[----:B------:R-:W-:Y:S01]  /*0700*/  @P1 FADD.FTZ R111, R11, R111 ;  /* 0x0000006f0b6f1221 */ /* 0x000fe20000010000 */
[----:B------:R-:W-:-:S04]  /*0710*/  MOV R136, R8 ;  /* 0x0000000800887202 */ /* 0x000fc80000000f00 */
[----:B------:R3:W-:Y:S01]  /*0720*/  STG.E.128 desc[UR4][R6.64], R108 ;  /* 0x0000006c06007986 */ /* 0x0007e2000c101d04 */
[----:B------:R-:W-:-:S03]  /*0730*/  MOV R137, R9 ;  /* 0x0000000900897202 */ /* 0x000fc60000000f00 */
[----:B------:R-:W4:Y:S01]  /*0740*/  LDG.E.128 R112, desc[UR4][R112.64] ;  /* 0x0000000470707981 */ /* 0x000f22000c1e1d00 */
[----:B------:R-:W-:Y:S02]  /*0750*/  MOV R138, R10 ;  /* 0x0000000a008a7202 */ /* 0x000fe40000000f00 */
[----:B------:R-:W-:-:S06]  /*0760*/  MOV R139, R11 ;  /* 0x0000000b008b7202 */ /* 0x000fcc0000000f00 */
[----:B------:R1:W2:Y:S01]  /*0770*/  @P2 LDG.E.128 R136, desc[UR4][R116.64] ;  /* 0x0000000474882981 */ /* 0x0002a2000c1e1d00 */
[----:B------:R-:W-:Y:S01]  /*0780*/  IADD3 R5, R4, 0x100, RZ ;  /* 0x0000010004057810 */ /* 0x000fe20007ffe0ff */
[----:B---3--:R-:W-:-:S04]  /*0790*/  IMAD.WIDE.U32 R6, R145, 0x10, R148 ;  /* 0x0000001091067825 */ /* 0x008fc800078e0094 */
[----:B-1----:R-:W-:-:S04]  /*07a0*/  IMAD.WIDE.U32 R116, R5, 0x10, R140 ;  /* 0x0000001005747825 */ /* 0x002fc800078e008c */
[----:B------:R-:W-:-:S04]  /*07b0*/  @P2 IMAD.WIDE.U32 R120, R5, 0x10, R120 ;  /* 0x0000001005782825 */ /* 0x000fc800078e0078 */
        /* <DEDUP_REMOVED lines=11> */
[----:B------:R-:W-:-:S05]  /*0870*/  @P1 FADD.FTZ R115, R139, R115 ;  /* 0x000000738b731221 */ /* 0x000fca0000010000 */
[----:B------:R1:W-:Y:S04]  /*0880*/  STG.E.128 desc[UR4][R6.64], R112 ;  /* 0x0000007006007986 */ /* 0x0003e8000c101d04 */
[----:B------:R-:W2:Y:S01]  /*0890*/  LDG.E.128 R116, desc[UR4][R116.64] ;  /* 0x0000000474747981 */ /* 0x000ea2000c1e1d00 */
[----:B------:R-:W-:Y:S02]  /*08a0*/  @P2 MOV R8, R136 ;  /* 0x0000008800082202 */ /* 0x000fe40000000f00 */
[----:B------:R-:W-:Y:S02]  /*08b0*/  @P2 MOV R9, R137 ;  /* 0x0000008900092202 */ /* 0x000fe40000000f00 */
[----:B------:R-:W-:Y:S02]  /*08c0*/  @P2 MOV R10, R138 ;  /* 0x0000008a000a2202 */ /* 0x000fe40000000f00 */
[----:B------:R-:W-:-:S02]  /*08d0*/  @P2 MOV R11, R139 ;  /* 0x0000008b000b2202 */ /* 0x000fc40000000f00 */
[----:B------:R3:W4:Y:S01]  /*08e0*/  @P2 LDG.E.128 R136, desc[UR4][R120.64] ;  /* 0x0000000478882981 */ /* 0x000722000c1e1d00 */
[----:B------:R-:W-:Y:S01]  /*08f0*/  IADD3 R144, R4, 0x180, RZ ;  /* 0x0000018004907810 */ /* 0x000fe20007ffe0ff */
[----:B-1----:R-:W-:-:S04]  /*0900*/  IMAD.WIDE.U32 R6, R5, 0x10, R148 ;  /* 0x0000001005067825 */ /* 0x002fc800078e0094 */
[----:B---3--:R-:W-:-:S04]  /*0910*/  IMAD.WIDE.U32 R120, R144, 0x10, R140 ;  /* 0x0000001090787825 */ /* 0x008fc800078e008c */
[----:B------:R-:W-:-:S04]  /*0920*/  @P2 IMAD.WIDE.U32 R124, R144, 0x10, R124 ;  /* 0x00000010907c2825 */ /* 0x000fc800078e007c */
[-C--:B--2---:R-:W-:Y:S01]  /*0930*/  FMUL.FTZ R3, R116, R150.reuse ;  /* 0x0000009674037220 */ /* 0x084fe20000410000 */
[-C--:B------:R-:W-:Y:S01]  /*0940*/  FMUL.FTZ R122, R117, R150.reuse ;  /* 0x00000096757a7220 */ /* 0x080fe20000410000 */
[-C--:B------:R-:W-:Y:S01]  /*0950*/  FMUL.FTZ R123, R118, R150.reuse ;  /* 0x00000096767b7220 */ /* 0x080fe20000410000 */
        /* <DEDUP_REMOVED lines=39> */
[----:B-1----:R-:W-:Y:S01]  /*0bd0*/  IADD3 R7, R4, 0x280, RZ ;  /* 0x0000028004077810 */ /* 0x002fe20007ffe0ff */
[----:B------:R-:W-:-:S04]  /*0be0*/  IMAD.WIDE.U32 R134, R3, 0x10, R148 ;  /* 0x0000001003867825 */ /* 0x000fc800078e0094 */
[----:B---3--:R-:W-:-:S04]  /*0bf0*/  IMAD.WIDE.U32 R128, R7, 0x10, R140 ;  /* 0x0000001007807825 */ /* 0x008fc800078e008c */
[----:B0-----:R-:W-:-:S04]  /*0c00*/  @P2 IMAD.WIDE.U32 R132, R7, 0x10, R132 ;  /* 0x0000001007842825 */ /* 0x001fc800078e0084 */
        /* <DEDUP_REMOVED lines=8> */
[----:B------:R-:W0:Y:S01]  /*0c90*/  @P2 LDC.64 R142, c[0x0][0x230] ;  /* 0x00008c00ff8e2b82 */ /* 0x000e220000000a00 */
        /* <DEDUP_REMOVED lines=12> */
[----:B------:R-:W-:-:S04]  /*0d60*/  IMAD.WIDE.U32 R152, R7, 0x10, R148 ;  /* 0x0000001007987825 */ /* 0x000fc800078e0094 */
[----:B---3--:R-:W-:-:S04]  /*0d70*/  IMAD.WIDE.U32 R132, R6, 0x10, R140 ;  /* 0x0000001006847825 */ /* 0x008fc800078e008c */
[----:B0-----:R-:W-:Y:S02]  /*0d80*/  @P2 IMAD.WIDE.U32 R154, R6, 0x10, R142 ;  /* 0x00000010069a2825 */ /* 0x001fe400078e008e */
[----:B------:R-:W0:Y:S02]  /*0d90*/  @P2 LDC.64 R142, c[0x0][0x230] ;  /* 0x00008c00ff8e2b82 */ /* 0x000e240000000a00 */
[-C--:B--2---:R-:W-:Y:S01]  /*0da0*/  FMUL.FTZ R151, R128, R150.reuse ;  /* 0x0000009680977220 */ /* 0x084fe20000410000 */
[-C--:B------:R-:W-:Y:S01]  /*0db0*/  FMUL.FTZ R146, R129, R150.reuse ;  /* 0x0000009681927220 */ /* 0x080fe20000410000 */
[-C--:B-1----:R-:W-:Y:S01]  /*0dc0*/  FMUL.FTZ R135, R130, R150.reuse ;  /* 0x0000009682877220 */ /* 0x082fe20000410000 */
        /* <DEDUP_REMOVED lines=15> */
[----:B------:R3:W4:Y:S02]  /*0ec0*/  @P2 LDG.E.128 R136, desc[UR4][R154.64] ;  /* 0x000000049a882981 */ /* 0x000724000c1e1d00 */
[----:B---3--:R-:W-:-:S04]  /*0ed0*/  IMAD.WIDE.U32 R154, R6, 0x10, R148 ;  /* 0x00000010069a7825 */ /* 0x008fc800078e0094 */
[----:B------:R-:W-:Y:S01]  /*0ee0*/  FADD.FTZ R156, RZ, R108 ;  /* 0x0000006cff9c7221 */ /* 0x000fe20000010000 */
[-C--:B--2---:R-:W-:Y:S01]  /*0ef0*/  FMUL.FTZ R146, R133, R150.reuse ;  /* 0x0000009685927220 */ /* 0x084fe20000410000 */
[-C--:B------:R-:W-:Y:S01]  /*0f00*/  FMUL.FTZ R151, R132, R150.reuse ;  /* 0x0000009684977220 */ /* 0x080fe20000410000 */
[-C--:B-1----:R-:W-:Y:S01]  /*0f10*/  FMUL.FTZ R153, R134, R150.reuse ;  /* 0x0000009686997220 */ /* 0x082fe20000410000 */
[----:B------:R-:W-:Y:S01]  /*0f20*/  FMUL.FTZ R152, R135, R150 ;  /* 0x0000009687987220 */ /* 0x000fe20000410000 */
[----:B------:R-:W-:Y:S01]  /*0f30*/  FMUL.FTZ R133, R101, R146 ;  /* 0x0000009265857220 */ /* 0x000fe20000410000 */
[----:B------:R-:W-:Y:S01]  /*0f40*/  IADD3 R146, R4, 0x380, RZ ;  /* 0x0000038004927810 */ /* 0x000fe20007ffe0ff */
[----:B------:R-:W-:Y:S01]  /*0f50*/  FMUL.FTZ R132, R100, R151 ;  /* 0x0000009764847220 */ /* 0x000fe20000410000 */
[----:B------:R-:W-:Y:S01]  /*0f60*/  FMUL.FTZ R134, R102, R153 ;  /* 0x0000009966867220 */ /* 0x000fe20000410000 */
[----:B------:R-:W-:Y:S01]  /*0f70*/  FMUL.FTZ R135, R103, R152 ;  /* 0x0000009867877220 */ /* 0x000fe20000410000 */
[----:B----4-:R-:W-:Y:S01]  /*0f80*/  @P1 FADD.FTZ R133, R137, R133 ;  /* 0x0000008589851221 */ /* 0x010fe20000010000 */
[----:B------:R-:W-:Y:S01]  /*0f90*/  @P1 FADD.FTZ R132, R136, R132 ;  /* 0x0000008488841221 */ /* 0x000fe20000010000 */
[----:B------:R-:W-:Y:S01]  /*0fa0*/  @P1 FADD.FTZ R134, R138, R134 ;  /* 0x000000868a861221 */ /* 0x000fe20000010000 */
[----:B------:R-:W-:Y:S01]  /*0fb0*/  @P1 FADD.FTZ R135, R139, R135 ;  /* 0x000000878b871221 */ /* 0x000fe20000010000 */
[----:B------:R-:W-:Y:S01]  /*0fc0*/  IMAD.WIDE.U32 R140, R146, 0x10, R140 ;  /* 0x00000010928c7825 */ /* 0x000fe200078e008c */
[----:B------:R-:W-:-:S03]  /*0fd0*/  @P2 MOV R8, R136 ;  /* 0x0000008800082202 */ /* 0x000fc60000000f00 */
[----:B------:R1:W-:Y:S01]  /*0fe0*/  STG.E.128 desc[UR4][R154.64], R132 ;  /* 0x000000849a007986 */ /* 0x0003e2000c101d04 */
[----:B0-----:R-:W-:Y:S01]  /*0ff0*/  @P2 IMAD.WIDE.U32 R152, R146, 0x10, R142 ;  /* 0x0000001092982825 */ /* 0x001fe200078e008e */
[----:B------:R-:W-:Y:S02]  /*1000*/  @P2 MOV R9, R137 ;  /* 0x0000008900092202 */ /* 0x000fe40000000f00 */
[----:B------:R-:W2:Y:S01]  /*1010*/  LDG.E.128 R140, desc[UR4][R140.64] ;  /* 0x000000048c8c7981 */ /* 0x000ea2000c1e1d00 */
[----:B------:R-:W-:Y:S02]  /*1020*/  @P2 MOV R10, R138 ;  /* 0x0000008a000a2202 */ /* 0x000fe40000000f00 */
[----:B------:R-:W-:-:S06]  /*1030*/  @P2 MOV R11, R139 ;  /* 0x0000008b000b2202 */ /* 0x000fcc0000000f00 */
[----:B------:R0:W3:Y:S01]  /*1040*/  @P2 LDG.E.128 R8, desc[UR4][R152.64] ;  /* 0x0000000498082981 */ /* 0x0000e2000c1e1d00 */
[----:B------:R-:W-:-:S04]  /*1050*/  FADD.FTZ R151, R109, R156 ;  /* 0x0000009c6d977221 */ /* 0x000fc80000010000 */
[----:B-1----:R-:W-:-:S04]  /*1060*/  FADD.FTZ R154, R110, R151 ;  /* 0x000000976e9a7221 */ /* 0x002fc80000010000 */
        /* <DEDUP_REMOVED lines=23> */
[----:B------:R-:W-:Y:S01]  /*11e0*/  FMUL.FTZ R140, R104, R151 ;  /* 0x00000097688c7220 */ /* 0x000fe20000410000 */
[----:B---3--:R-:W-:Y:S02]  /*11f0*/  @P2 MOV R136, R8 ;  /* 0x0000000800882202 */ /* 0x008fe40000000f00 */
[----:B------:R-:W-:Y:S01]  /*1200*/  FADD.FTZ R141, R129, R142 ;  /* 0x0000008e818d7221 */ /* 0x000fe20000010000 */
[----:B------:R-:W-:-:S02]  /*1210*/  FMUL.FTZ R154, R143, R150 ;  /* 0x000000968f9a7220 */ /* 0x000fc40000410000 */
[----:B------:R-:W0:Y:S01]  /*1220*/  S2R R150, SR_TID.X ;  /* 0x0000000000967919 */ /* 0x000e220000002100 */
[----:B------:R-:W-:Y:S01]  /*1230*/  @P1 FADD.FTZ R140, R140, R136 ;  /* 0x000000888c8c1221 */ /* 0x000fe20000010000 */
        /* <DEDUP_REMOVED lines=17> */
[----:B------:R-:W-:-:S04]  /*1350*/  FADD.FTZ R136, R140, R137 ;  /* 0x000000898c887221 */ /* 0x000fc80000010000 */
[----:B------:R-:W-:Y:S01]  /*1360*/  FADD.FTZ R147, R141, R136 ;  /* 0x000000888d937221 */ /* 0x000fe20000010000 */
[----:B0-----:R-:W-:-:S03]  /*1370*/  SHF.R.U32.HI R137, RZ, 0x5, R150 ;  /* 0x00000005ff897819 */ /* 0x001fc60000011696 */
[----:B------:R-:W-:Y:S01]  /*1380*/  FADD.FTZ R136, R142, R147 ;  /* 0x000000938e887221 */ /* 0x000fe20000010000 */
[----:B------:R-:W-:Y:S02]  /*1390*/  LOP3.LUT R139, R137, 0x7fffffc, RZ, 0xc0, !PT ;  /* 0x07fffffc898b7812 */ /* 0x000fe400078ec0ff */
[----:B------:R-:W-:Y:S01]  /*13a0*/  LOP3.LUT P2, RZ, R150, 0x1f, RZ, 0xc0, !PT ;  /* 0x0000001f96ff7812 */ /* 0x000fe2000784c0ff */
[----:B------:R-:W-:Y:S01]  /*13b0*/  FADD.FTZ R136, R143, R136 ;  /* 0x000000888f887221 */ /* 0x000fe20000010000 */
[----:B------:R-:W-:Y:S01]  /*13c0*/  @!P1 IADD3 R139, R139, 0x4, RZ ;  /* 0x000000048b8b9810 */ /* 0x000fe20007ffe0ff */
[----:B-1----:R-:W-:Y:S10]  /*13d0*/  BRA.DIV UR12, `(.L_x_27548) ;  /* 0x000000120c407947 */ /* 0x002ff4000b800000 */
        /* <DEDUP_REMOVED lines=84> */
.L_x_27560:
[----:B------:R-:W2:Y:S01]  /*1920*/  @!P2 S2R R149, SR_CgaCtaId ;  /* 0x000000000095a919 */ /* 0x000ea20000008800 */
[----:B------:R-:W-:Y:S01]  /*1930*/  LOP3.LUT R154, R150, 0x1f, RZ, 0xc0, !PT ;  /* 0x0000001f969a7812 */ /* 0x000fe200078ec0ff */
[----:B------:R-:W-:Y:S05]  /*1940*/  WARPSYNC.ALL ;  /* 0x0000000000007948 */ /* 0x000fea0003800000 */
[----:B------:R-:W-:Y:S02]  /*1950*/  ISETP.GT.U32.AND P4, PT, R154, 0x3, PT ;  /* 0x000000039a00780c */ /* 0x000fe40003f84070 */
[----:B------:R-:W-:Y:S02]  /*1960*/  @!P2 MOV R136, 0x400 ;  /* 0x000004000088a802 */ /* 0x000fe40000000f00 */
[----:B------:R-:W-:-:S09]  /*1970*/  LOP3.LUT R147, R137, 0x3, RZ, 0xc0, !PT ;  /* 0x0000000389937812 */ /* 0x000fd200078ec0ff */
[----:B------:R-:W3:Y:S01]  /*1980*/  @!P4 S2R R153, SR_CgaCtaId ;  /* 0x000000000099c919 */ /* 0x000ee20000008800 */
[----:B------:R-:W-:Y:S02]  /*1990*/  @!P4 IADD3 R154, R139, R154, RZ ;  /* 0x0000009a8b9ac210 */ /* 0x000fe40007ffe0ff */
[----:B--2---:R-:W-:Y:S01]  /*19a0*/  @!P2 LEA R137, R149, R136, 0x18 ;  /* 0x000000889589a211 */ /* 0x004fe200078ec0ff */
[----:B------:R-:W-:Y:S01]  /*19b0*/  HFMA2.MMA R149, -RZ, RZ, 0, 0 ;  /* 0x00000000ff957435 */ /* 0x000fe200000001ff */
[----:B------:R-:W-:Y:S01]  /*19c0*/  @!P2 IADD3 R136, R139, R147, RZ ;  /* 0x000000938b88a210 */ /* 0x000fe20007ffe0ff */
[----:B-1----:R-:W-:-:S03]  /*19d0*/  FADD.FTZ R139, R152, R151 ;  /* 0x00000097988b7221 */ /* 0x002fc60000010000 */
[----:B------:R-:W-:Y:S02]  /*19e0*/  @!P2 LEA R148, R136, R137, 0x3 ;  /* 0x000000898894a211 */ /* 0x000fe400078e18ff */
[----:B------:R-:W-:Y:S02]  /*19f0*/  @!P4 MOV R136, 0x400 ;  /* 0x000004000088c802 */ /* 0x000fe40000000f00 */
[----:B------:R-:W-:Y:S01]  /*1a00*/  @!P4 MOV R149, 0x400 ;  /* 0x000004000095c802 */ /* 0x000fe20000000f00 */
[----:B------:R-:W-:Y:S01]  /*1a10*/  @!P2 STS.64 [R148], R138 ;  /* 0x0000008a9400a388 */ /* 0x000fe20000000a00 */
[----:B------:R-:W-:Y:S01]  /*1a20*/  BAR.SYNC.DEFER_BLOCKING 0x0 ;  /* 0x0000000000007b1d */ /* 0x000fe20000010000 */
[----:B------:R-:W-:Y:S02]  /*1a30*/  LOP3.LUT P2, RZ, R147, 0x1f, R150, 0xf8, !PT ;  /* 0x0000001f93ff7812 */ /* 0x000fe4000784f896 */
[----:B---3--:R-:W-:Y:S02]  /*1a40*/  @!P4 LEA R153, R153, R136, 0x18 ;  /* 0x000000889999c211 */ /* 0x008fe400078ec0ff */
[----:B------:R-:W-:Y:S01]  /*1a50*/  CS2R R136, SRZ ;  /* 0x0000000000887805 */ /* 0x000fe2000001ff00 */
[----:B0-----:R-:W0:Y:S01]  /*1a60*/  SHFL.DOWN PT, R152, R149, 0x2, 0x1f ;  /* 0x08401f0095987f89 */ /* 0x001e2200000e0000 */
[----:B------:R-:W-:-:S05]  /*1a70*/  @!P4 LEA R154, R154, R153, 0x3 ;  /* 0x000000999a9ac211 */ /* 0x000fca00078e18ff */
[----:B------:R-:W-:Y:S01]  /*1a80*/  @!P4 LDS.64 R136, [R154] ;  /* 0x000000009a88c984 */ /* 0x000fe20000000a00 */
[----:B0-----:R-:W-:Y:S02]  /*1a90*/  IADD3 R139, R152, R149, RZ ;  /* 0x00000095988b7210 */ /* 0x001fe40007ffe0ff */
[----:B------:R-:W-:Y:S02]  /*1aa0*/  I2FP.F32.S32 R158, R152 ;  /* 0x00000098009e7245 */ /* 0x000fe40000201400 */
[----:B------:R-:W-:Y:S01]  /*1ab0*/  I2FP.F32.S32 R138, R139 ;  /* 0x0000008b008a7245 */ /* 0x000fe20000201400 */
[----:B------:R-:W0:Y:S01]  /*1ac0*/  SHFL.DOWN PT, R148, R139, 0x1, 0x1f ;  /* 0x08201f008b947f89 */ /* 0x000e2200000e0000 */
[----:B------:R-:W-:Y:S02]  /*1ad0*/  I2FP.F32.S32 R152, R149 ;  /* 0x0000009500987245 */ /* 0x000fe40000201400 */
[----:B------:R-:W1:Y:S01]  /*1ae0*/  MUFU.RCP R153, R138 ;  /* 0x0000008a00997308 */ /* 0x000e620000001000 */
[----:B0-----:R-:W-:Y:S01]  /*1af0*/  IADD3 R139, R139, R148, RZ ;  /* 0x000000948b8b7210 */ /* 0x001fe20007ffe0ff */
[----:B------:R-:W0:Y:S03]  /*1b00*/  SHFL.DOWN PT, R151, R136, 0x2, 0x1f ;  /* 0x08401f0088977f89 */ /* 0x000e2600000e0000 */
[----:B------:R-:W-:Y:S01]  /*1b10*/  I2FP.F32.S32 R139, R139 ;  /* 0x0000008b008b7245 */ /* 0x000fe20000201400 */
[----:B------:R-:W2:Y:S01]  /*1b20*/  SHFL.DOWN PT, R156, R137, 0x2, 0x1f ;  /* 0x08401f00899c7f89 */ /* 0x000ea200000e0000 */
[C---:B0-----:R-:W-:Y:S01]  /*1b30*/  FMUL.FTZ R155, R151.reuse, R158 ;  /* 0x0000009e979b7220 */ /* 0x041fe20000410000 */
[----:B------:R-:W-:-:S03]  /*1b40*/  FADD.FTZ R151, -R151, R136 ;  /* 0x0000008897977221 */ /* 0x000fc60000010100 */
[----:B------:R-:W-:Y:S01]  /*1b50*/  FFMA.FTZ R154, R152, R136, R155 ;  /* 0x00000088989a7223 */ /* 0x000fe2000001009b */
[----:B------:R-:W-:Y:S01]  /*1b60*/  FMUL.FTZ R151, R151, R151 ;  /* 0x0000009797977220 */ /* 0x000fe20000410000 */
[----:B--2---:R-:W-:Y:S02]  /*1b70*/  FADD.FTZ R156, R156, R137 ;  /* 0x000000899c9c7221 */ /* 0x004fe40000010000 */
[----:B-1----:R-:W-:Y:S01]  /*1b80*/  FMUL.FTZ R149, R153, R154 ;  /* 0x0000009a99957220 */ /* 0x002fe20000410000 */
[----:B------:R-:W-:Y:S01]  /*1b90*/  FMUL.FTZ R151, R151, R152 ;  /* 0x0000009897977220 */ /* 0x000fe20000410000 */
[----:B------:R-:W-:Y:S01]  /*1ba0*/  I2FP.F32.S32 R152, R148 ;  /* 0x0000009400987245 */ /* 0x000fe20000201400 */
[----:B------:R-:W0:Y:S02]  /*1bb0*/  MUFU.RCP R137, R139 ;  /* 0x0000008b00897308 */ /* 0x000e240000001000 */
        /* <DEDUP_REMOVED lines=10> */
[----:B--2---:R-:W-:Y:S01]  /*1c60*/  FADD.FTZ R148, R151, R148 ;  /* 0x0000009497947221 */ /* 0x004fe20000010000 */
[----:B------:R-:W0:Y:S02]  /*1c70*/  @!P2 LDC.64 R138, c[0x0][0x250] ;  /* 0x00009400ff8aab82 */ /* 0x000e240000000a00 */
[----:B------:R-:W-:Y:S01]  /*1c80*/  FMUL.FTZ R149, R149, R152 ;  /* 0x0000009895957220 */ /* 0x000fe20000410000 */
[----:B------:R-:W1:Y:S03]  /*1c90*/  SHFL.IDX PT, R147, R147, RZ, 0x1f ;  /* 0x00001fff93937589 */ /* 0x000e6600000e0000 */
[----:B------:R-:W-:Y:S02]  /*1ca0*/  FFMA.FTZ R137, R137, R149, R148 ;  /* 0x0000009589897223 */ /* 0x000fe40000010094 */
[----:B------:R-:W2:Y:S03]  /*1cb0*/  LDC R150, c[0x0][0x2d8] ;  /* 0x0000b600ff967b82 */ /* 0x000ea60000000800 */
[----:B------:R3:W2:Y:S01]  /*1cc0*/  SHFL.IDX PT, R151, R137, RZ, 0x1f ;  /* 0x00001fff89977589 */ /* 0x0006a200000e0000 */
[----:B0-----:R-:W-:-:S04]  /*1cd0*/  @!P2 IMAD.WIDE R148, R2, 0x4, R138 ;  /* 0x000000040294a825 */ /* 0x001fc800078e028a */
[C---:B-1----:R-:W-:Y:S01]  /*1ce0*/  FMUL.FTZ R139, R147.reuse, R147 ;  /* 0x00000093938b7220 */ /* 0x042fe20000410000 */
[----:B------:R-:W-:Y:S01]  /*1cf0*/  FSEL R136, R147, RZ, !P3 ;  /* 0x000000ff93887208 */ /* 0x000fe20005800000 */
[----:B------:R0:W-:Y:S03]  /*1d00*/  @!P2 STG.E desc[UR4][R148.64], R147 ;  /* 0x000000939400a986 */ /* 0x0001e6000c101904 */
[----:B------:R-:W-:Y:S01]  /*1d10*/  FSEL R152, R139, RZ, P3 ;  /* 0x000000ff8b987208 */ /* 0x000fe20001800000 */
[--C-:B---3--:R-:W-:Y:S01]  /*1d20*/  FADD.FTZ R137, R118, -R136.reuse ;  /* 0x8000008876897221 */ /* 0x108fe20000010000 */
[----:B------:R-:W-:Y:S01]  /*1d30*/  FADD.FTZ R138, R119, -R136 ;  /* 0x80000088778a7221 */ /* 0x000fe20000010000 */
[----:B--2---:R-:W-:Y:S01]  /*1d40*/  FFMA.FTZ R139, R151, UR7, R150 ;  /* 0x00000007978b7c23 */ /* 0x004fe20008010096 */
[----:B------:R-:W0:Y:S01]  /*1d50*/  LDC.64 R118, c[0x0][0x2b8] ;  /* 0x0000ae00ff767b82 */ /* 0x000e220000000a00 */
[--C-:B------:R-:W-:Y:S01]  /*1d60*/  FADD.FTZ R108, R108, -R136.reuse ;  /* 0x800000886c6c7221 */ /* 0x100fe20000010000 */
[----:B------:R-:W-:Y:S01]  /*1d70*/  FADD.FTZ R109, R109, -R136 ;  /* 0x800000886d6d7221 */ /* 0x000fe20000010000 */
        /* <DEDUP_REMOVED lines=25> */
[----:B0-----:R-:W-:-:S04]  /*1f10*/  IMAD.WIDE.U32 R148, R4, 0x10, R118 ;  /* 0x0000001004947825 */ /* 0x001fc800078e0076 */
[----:B------:R-:W-:Y:S01]  /*1f20*/  FFMA.FTZ R109, R45, R109, R13 ;  /* 0x0000006d2d6d7223 */ /* 0x000fe2000001000d */
[----:B------:R-:W-:Y:S01]  /*1f30*/  FFMA.FTZ R110, R46, R110, R14 ;  /* 0x0000006e2e6e7223 */ /* 0x000fe2000001000e */
[----:B------:R-:W-:Y:S01]  /*1f40*/  FFMA.FTZ R111, R47, R111, R15 ;  /* 0x0000006f2f6f7223 */ /* 0x000fe2000001000f */
[----:B--2---:R-:W-:-:S04]  /*1f50*/  @!P2 IMAD.WIDE R150, R2, 0x4, R150 ;  /* 0x000000040296a825 */ /* 0x004fc800078e0296 */
[----:B------:R-:W-:Y:S01]  /*1f60*/  FFMA.FTZ R108, R44, R108, R12 ;  /* 0x0000006c2c6c7223 */ /* 0x000fe2000001000c */
[--C-:B------:R-:W-:Y:S01]  /*1f70*/  FADD.FTZ R130, R130, -R136.reuse ;  /* 0x8000008882827221 */ /* 0x100fe20000010000 */
[--C-:B------:R-:W-:Y:S01]  /*1f80*/  FADD.FTZ R131, R131, -R136.reuse ;  /* 0x8000008883837221 */ /* 0x100fe20000010000 */
        /* <DEDUP_REMOVED lines=12> */
[C---:B------:R-:W-:Y:S01]  /*2050*/  FMUL.FTZ R117, R125.reuse, R117 ;  /* 0x000000757d757220 */ /* 0x040fe20000410000 */
[C---:B------:R-:W-:Y:S01]  /*2060*/  FMUL.FTZ R137, R125.reuse, R137 ;  /* 0x000000897d897220 */ /* 0x040fe20000410000 */
[----:B------:R-:W-:Y:S01]  /*2070*/  FMUL.FTZ R138, R125, R138 ;  /* 0x0000008a7d8a7220 */ /* 0x000fe20000410000 */
[----:B------:R-:W-:Y:S01]  /*2080*/  FADD.FTZ R136, R143, -R136 ;  /* 0x800000888f887221 */ /* 0x000fe20000010000 */
        /* <DEDUP_REMOVED lines=9> */
[----:B------:R1:W-:Y:S01]  /*2120*/  STG.E.128 desc[UR4][R148.64], R108 ;  /* 0x0000006c94007986 */ /* 0x0003e2000c101d04 */
        /* <DEDUP_REMOVED lines=16> */
[----:B------:R-:W-:Y:S01]  /*2230*/  FMUL.FTZ R136, R125, R136 ;  /* 0x000000887d887220 */ /* 0x000fe20000410000 */
[----:B-1----:R-:W-:-:S04]  /*2240*/  IMAD.WIDE.U32 R148, R145, 0x10, R118 ;  /* 0x0000001091947825 */ /* 0x002fc800078e0076 */
        /* <DEDUP_REMOVED lines=31> */
[----:B------:R0:W-:Y:S01]  /*2440*/  STG.E.128 desc[UR4][R144.64], R120 ;  /* 0x0000007890007986 */ /* 0x0001e2000c101d04 */
[----:B------:R-:W-:-:S02]  /*2450*/  IADD3 R2, R2, UR10, RZ ;  /* 0x0000000a02027c10 */ /* 0x000fc4000fffe0ff */
[----:B------:R-:W-:Y:S01]  /*2460*/  SEL R147, RZ, 0x1, P1 ;  /* 0x00000001ff937807 */ /* 0x000fe20000800000 */
[----:B------:R0:W-:Y:S01]  /*2470*/  STG.E.128 desc[UR4][R4.64], R124 ;  /* 0x0000007c04007986 */ /* 0x0001e2000c101d04 */
[----:B------:R-:W-:-:S03]  /*2480*/  ISETP.GE.AND P2, PT, R2, UR11, PT ;  /* 0x0000000b02007c0c */ /* 0x000fc6000bf46270 */
[----:B------:R0:W-:Y:S04]  /*2490*/  STG.E.128 desc[UR4][R116.64], R128 ;  /* 0x0000008074007986 */ /* 0x0001e8000c101d04 */
[----:B------:R0:W-:Y:S04]  /*24a0*/  STG.E.128 desc[UR4][R6.64], R132 ;  /* 0x0000008406007986 */ /* 0x0001e8000c101d04 */
[----:B------:R0:W-:Y:S02]  /*24b0*/  STG.E.128 desc[UR4][R118.64], R140 ;  /* 0x0000008c76007986 */ /* 0x0001e4000c101d04 */
[----:B------:R-:W-:Y:S05]  /*24c0*/  @!P2 BRA `(.L_x_27549) ;  /* 0xffffffdc00f0a947 */ /* 0x000fea000383ffff */
[----:B------:R-:W-:Y:S05]  /*24d0*/  EXIT ;  /* 0x000000000000794d */ /* 0x000fea0003800000 */
.L_x_27548:
[----:B------:R-:W-:Y:S01]  /*24e0*/  HFMA2.MMA R155, -RZ, RZ, 0, 5.9604644775390625e-08 ;  /* 0x00000001ff9b7435 */ /* 0x000fe200000001ff */
[----:B------:R-:W-:Y:S02]  /*24f0*/  MOV R156, R136 ;  /* 0x00000088009c7202 */ /* 0x000fe40000000f00 */
[----:B------:R-:W-:Y:S02]  /*2500*/  MOV R158, 0x1f ;  /* 0x0000001f009e7802 */ /* 0x000fe40000000f00 */
[----:B------:R-:W-:-:S07]  /*2510*/  MOV R153, 0xffffffff ;  /* 0xffffffff00997802 */ /* 0x000fce0000000f00 */
[----:B------:R-:W-:Y:S05]  /*2520*/  WARPSYNC.COLLECTIVE R153, `(.L_x_27550) ;  /* 0x0000000099087348 */ /* 0x000fea0003c00000 */
[----:B------:R0:W1:Y:S02]  /*2530*/  SHFL.BFLY P4, R154, R156, R155, R158 ;  /* 0x0c00009b9c9a7389 */ /* 0x000064000008009e */
[----:B01----:R-:W-:Y:S01]  /*2540*/  ENDCOLLECTIVE ;  /* 0x000000000000791b */ /* 0x003fe20003800000 */
.L_x_27550:
[----:B------:R-:W-:Y:S01]  /*2550*/  HFMA2.MMA R155, -RZ, RZ, 0, 1.1920928955078125e-07 ;  /* 0x00000002ff9b7435 */ /* 0x000fe200000001ff */
[----:B------:R-:W-:-:S05]  /*2560*/  MOV R147, R154 ;  /* 0x0000009a00937202 */ /* 0x000fca0000000f00 */
[----:B------:R-:W-:-:S05]  /*2570*/  FADD.FTZ R147, R136, R147 ;  /* 0x0000009388937221 */ /* 0x000fca0000010000 */
[----:B------:R-:W-:-:S07]  /*2580*/  MOV R156, R147 ;  /* 0x00000093009c7202 */ /* 0x000fce0000000f00 */
[----:B------:R-:W-:Y:S05]  /*2590*/  WARPSYNC.COLLECTIVE R153, `(.L_x_27551) ;  /* 0x0000000099087348 */ /* 0x000fea0003c00000 */
[----:B------:R0:W1:Y:S02]  /*25a0*/  SHFL.BFLY P4, R154, R156, R155, R158 ;  /* 0x0c00009b9c9a7389 */ /* 0x000064000008009e */
[----:B01----:R-:W-:Y:S01]  /*25b0*/  ENDCOLLECTIVE ;  /* 0x000000000000791b */ /* 0x003fe20003800000 */
.L_x_27551:
[----:B------:R-:W-:Y:S01]  /*25c0*/  HFMA2.MMA R155, -RZ, RZ, 0, 2.384185791015625e-07 ;  /* 0x00000004ff9b7435 */ /* 0x000fe200000001ff */
[----:B------:R-:W-:-:S05]  /*25d0*/  MOV R138, R154 ;  /* 0x0000009a008a7202 */ /* 0x000fca0000000f00 */
[----:B------:R-:W-:-:S05]  /*25e0*/  FADD.FTZ R148, R147, R138 ;  /* 0x0000008a93947221 */ /* 0x000fca0000010000 */
[----:B------:R-:W-:-:S07]  /*25f0*/  MOV R156, R148 ;  /* 0x00000094009c7202 */ /* 0x000fce0000000f00 */
[----:B------:R-:W-:Y:S05]  /*2600*/  WARPSYNC.COLLECTIVE R153, `(.L_x_27552) ;  /* 0x0000000099087348 */ /* 0x000fea0003c00000 */
[----:B------:R0:W1:Y:S02]  /*2610*/  SHFL.BFLY P4, R154, R156, R155, R158 ;  /* 0x0c00009b9c9a7389 */ /* 0x000064000008009e */
[----:B01----:R-:W-:Y:S01]  /*2620*/  ENDCOLLECTIVE ;  /* 0x000000000000791b */ /* 0x003fe20003800000 */
.L_x_27552:
[----:B------:R-:W-:Y:S01]  /*2630*/  HFMA2.MMA R155, -RZ, RZ, 0, 4.76837158203125e-07 ;  /* 0x00000008ff9b7435 */ /* 0x000fe200000001ff */
[----:B------:R-:W-:-:S05]  /*2640*/  MOV R149, R154 ;  /* 0x0000009a00957202 */ /* 0x000fca0000000f00 */
[----:B------:R-:W-:-:S05]  /*2650*/  FADD.FTZ R149, R148, R149 ;  /* 0x0000009594957221 */ /* 0x000fca0000010000 */
[----:B------:R-:W-:-:S07]  /*2660*/  MOV R156, R149 ;  /* 0x00000095009c7202 */ /* 0x000fce0000000f00 */
[----:B------:R-:W-:Y:S05]  /*2670*/  WARPSYNC.COLLECTIVE R153, `(.L_x_27553) ;  /* 0x0000000099087348 */ /* 0x000fea0003c00000 */
[----:B------:R0:W1:Y:S02]  /*2680*/  SHFL.BFLY P4, R154, R156, R155, R158 ;  /* 0x0c00009b9c9a7389 */ /* 0x000064000008009e */
[----:B01----:R-:W-:Y:S01]  /*2690*/  ENDCOLLECTIVE ;  /* 0x000000000000791b */ /* 0x003fe20003800000 */
.L_x_27553:
[----:B------:R-:W-:Y:S01]  /*26a0*/  HFMA2.MMA R155, -RZ, RZ, 0, 9.5367431640625e-07 ;  /* 0x00000010ff9b7435 */ /* 0x000fe200000001ff */
[----:B------:R-:W-:-:S05]  /*26b0*/  MOV R138, R154 ;  /* 0x0000009a008a7202 */ /* 0x000fca0000000f00 */
[----:B------:R-:W-:-:S05]  /*26c0*/  FADD.FTZ R151, R149, R138 ;  /* 0x0000008a95977221 */ /* 0x000fca0000010000 */
[----:B------:R-:W-:-:S07]  /*26d0*/  MOV R156, R151 ;  /* 0x00000097009c7202 */ /* 0x000fce0000000f00 */
[----:B------:R-:W-:Y:S05]  /*26e0*/  WARPSYNC.COLLECTIVE R153, `(.L_x_27554) ;  /* 0x0000000099087348 */ /* 0x000fea0003c00000 */
[----:B------:R0:W1:Y:S02]  /*26f0*/  SHFL.BFLY P4, R154, R156, R155, R158 ;  /* 0x0c00009b9c9a7389 */ /* 0x000064000008009e */
[----:B01----:R-:W-:Y:S01]  /*2700*/  ENDCOLLECTIVE ;  /* 0x000000000000791b */ /* 0x003fe20003800000 */
.L_x_27554:
        /* <DEDUP_REMOVED lines=72> */
.L_x_27555:
[----:B------:R-:W-:Y:S01]  /*2b90*/  HFMA2.MMA R155, -RZ, RZ, 0, 1.1920928955078125e-07 ;  /* 0x00000002ff9b7435 */ /* 0x000fe200000001ff */
[----:B------:R-:W-:-:S05]  /*2ba0*/  MOV R147, R154 ;  /* 0x0000009a00937202 */ /* 0x000fca0000000f00 */
[----:B------:R-:W-:-:S05]  /*2bb0*/  FADD.FTZ R147, R136, R147 ;  /* 0x0000009388937221 */ /* 0x000fca0000010000 */
[----:B------:R-:W-:-:S07]  /*2bc0*/  MOV R156, R147 ;  /* 0x00000093009c7202 */ /* 0x000fce0000000f00 */
[----:B------:R-:W-:Y:S05]  /*2bd0*/  WARPSYNC.COLLECTIVE R153, `(.L_x_27556) ;  /* 0x0000000099087348 */ /* 0x000fea0003c00000 */
[----:B------:R0:W1:Y:S02]  /*2be0*/  SHFL.BFLY P4, R154, R156, R155, R158 ;  /* 0x0c00009b9c9a7389 */ /* 0x000064000008009e */
[----:B01----:R-:W-:Y:S01]  /*2bf0*/  ENDCOLLECTIVE ;  /* 0x000000000000791b */ /* 0x003fe20003800000 */
.L_x_27556:
[----:B------:R-:W-:Y:S01]  /*2c00*/  HFMA2.MMA R155, -RZ, RZ, 0, 2.384185791015625e-07 ;  /* 0x00000004ff9b7435 */ /* 0x000fe200000001ff */
[----:B------:R-:W-:-:S05]  /*2c10*/  MOV R148, R154 ;  /* 0x0000009a00947202 */ /* 0x000fca0000000f00 */
[----:B------:R-:W-:-:S05]  /*2c20*/  FADD.FTZ R148, R147, R148 ;  /* 0x0000009493947221 */ /* 0x000fca0000010000 */
[----:B------:R-:W-:-:S07]  /*2c30*/  MOV R156, R148 ;  /* 0x00000094009c7202 */ /* 0x000fce0000000f00 */
[----:B------:R-:W-:Y:S05]  /*2c40*/  WARPSYNC.COLLECTIVE R153, `(.L_x_27557) ;  /* 0x0000000099087348 */ /* 0x000fea0003c00000 */
[----:B------:R0:W1:Y:S02]  /*2c50*/  SHFL.BFLY P4, R154, R156, R155, R158 ;  /* 0x0c00009b9c9a7389 */ /* 0x000064000008009e */
[----:B01----:R-:W-:Y:S01]  /*2c60*/  ENDCOLLECTIVE ;  /* 0x000000000000791b */ /* 0x003fe20003800000 */
.L_x_27557:
[----:B------:R-:W-:Y:S01]  /*2c70*/  HFMA2.MMA R155, -RZ, RZ, 0, 4.76837158203125e-07 ;  /* 0x00000008ff9b7435 */ /* 0x000fe200000001ff */
[----:B------:R-:W-:-:S05]  /*2c80*/  MOV R149, R154 ;  /* 0x0000009a00957202 */ /* 0x000fca0000000f00 */
[----:B------:R-:W-:-:S05]  /*2c90*/  FADD.FTZ R149, R148, R149 ;  /* 0x0000009594957221 */ /* 0x000fca0000010000 */
[----:B------:R-:W-:-:S07]  /*2ca0*/  MOV R156, R149 ;  /* 0x00000095009c7202 */ /* 0x000fce0000000f00 */
[----:B------:R-:W-:Y:S05]  /*2cb0*/  WARPSYNC.COLLECTIVE R153, `(.L_x_27558) ;  /* 0x0000000099087348 */ /* 0x000fea0003c00000 */
[----:B------:R0:W1:Y:S02]  /*2cc0*/  SHFL.BFLY P4, R154, R156, R155, R158 ;  /* 0x0c00009b9c9a7389 */ /* 0x000064000008009e */
[----:B01----:R-:W-:Y:S01]  /*2cd0*/  ENDCOLLECTIVE ;  /* 0x000000000000791b */ /* 0x003fe20003800000 */
.L_x_27558:
[----:B------:R-:W-:Y:S01]  /*2ce0*/  HFMA2.MMA R155, -RZ, RZ, 0, 9.5367431640625e-07 ;  /* 0x00000010ff9b7435 */ /* 0x000fe200000001ff */
[----:B------:R-:W-:-:S05]  /*2cf0*/  MOV R152, R154 ;  /* 0x0000009a00987202 */ /* 0x000fca0000000f00 */
[----:B------:R-:W-:-:S05]  /*2d00*/  FADD.FTZ R152, R149, R152 ;  /* 0x0000009895987221 */ /* 0x000fca0000010000 */
[----:B------:R-:W-:-:S07]  /*2d10*/  MOV R156, R152 ;  /* 0x00000098009c7202 */ /* 0x000fce0000000f00 */
[----:B------:R-:W-:Y:S05]  /*2d20*/  WARPSYNC.COLLECTIVE R153, `(.L_x_27559) ;  /* 0x0000000099087348 */ /* 0x000fea0003c00000 */
[----:B------:R0:W1:Y:S02]  /*2d30*/  SHFL.BFLY P4, R154, R156, R155, R158 ;  /* 0x0c00009b9c9a7389 */ /* 0x000064000008009e */
[----:B01----:R-:W-:Y:S01]  /*2d40*/  ENDCOLLECTIVE ;  /* 0x000000000000791b */ /* 0x003fe20003800000 */
.L_x_27559:
[----:B------:R-:W-:Y:S01]  /*2d50*/  MOV R151, R154 ;  /* 0x0000009a00977202 */ /* 0x000fe20000000f00 */
[----:B------:R-:W-:Y:S06]  /*2d60*/  BRA `(.L_x_27560) ;  /* 0xffffffe800ec7947 */ /* 0x000fec000383ffff */
.L_x_27561:
        /* <DEDUP_REMOVED lines=9> */
.L_x_30333:


//--------------------- .text._ZN10layer_norm13ln_fwd_kernelINS_13Kernel_traitsIfffffjLj4096ELj1ELj1ELj4ELj16ENS_18Kernel_traits_baseILj4096EfffffjLj128EEEEELb0ELb1ELb1ELb0EEEvNS_9FwdParamsE --------------------------
	.section	.text._ZN10layer_norm13ln_fwd_kernelINS_13Kernel_traitsIfffffjLj4096ELj1ELj1ELj4ELj16ENS_18Kernel_traits_baseILj4096EfffffjLj128EEEEELb0ELb1ELb1ELb0EEEvNS_9FwdParamsE,"ax",@progbits
	.align	128
        .global         _ZN10layer_norm13ln_fwd_kernelINS_13Kernel_traitsIfffffjLj4096ELj1ELj1ELj4ELj16ENS_18Kernel_traits_baseILj4096EfffffjLj128EEEEELb0ELb1ELb1ELb0EEEvNS_9FwdParamsE
        .type           _ZN10layer_norm13ln_fwd_kernelINS_13Kernel_traitsIfffffjLj4096ELj1ELj1ELj4ELj16ENS_18Kernel_traits_baseILj4096EfffffjLj128EEEEELb0ELb1ELb1ELb0EEEvNS_9FwdParamsE,@function
        .size           _ZN10layer_norm13ln_fwd_kernelINS_13Kernel_traitsIfffffjLj4096ELj1ELj1ELj4ELj16ENS_18Kernel_traits_baseILj4096EfffffjLj128EEEEELb0ELb1ELb1ELb0EEEvNS_9FwdParamsE,(.L_x_30334 - _ZN10layer_norm13ln_fwd_kernelINS_13Kernel_traitsIfffffjLj4096ELj1ELj1ELj4ELj16ENS_18Kernel_traits_baseILj4096EfffffjLj128EEEEELb0ELb1ELb1ELb0EEEvNS_9FwdParamsE)
        .other          _ZN10layer_norm13ln_fwd_kernelINS_13Kernel_traitsIfffffjLj4096ELj1ELj1ELj4ELj16ENS_18Kernel_traits_baseILj4096EfffffjLj128EEEEELb0ELb1ELb1ELb0EEEvNS_9FwdParamsE,@"STO_CUDA_ENTRY STV_DEFAULT"
_ZN10layer_norm13ln_fwd_kernelINS_13Kernel_traitsIfffffjLj4096ELj1ELj1ELj4ELj16ENS_18Kernel_traits_baseILj4096EfffffjLj128EEEEELb0ELb1ELb1ELb0EEEvNS_9FwdParamsE:
.text._ZN10layer_norm13ln_fwd_kernelINS_13Kernel_traitsIfffffjLj4096ELj1ELj1ELj4ELj16ENS_18Kernel_traits_baseILj4096EfffffjLj128EEEEELb0ELb1ELb1ELb0EEEvNS_9FwdParamsE:
        /* <DEDUP_REMOVED lines=37> */
.L_x_27563:
[----:B------:R-:W-:Y:S05]  /*0250*/  BSYNC B0 ;  /* 0x0000000000007941 */ /* 0x000fea0003800000 */
.L_x_27562:
        /* <DEDUP_REMOVED lines=18> */
.L_x_27565:
[----:B------:R-:W-:Y:S05]  /*0380*/  BSYNC B0 ;  /* 0x0000000000007941 */ /* 0x000fea0003800000 */
.L_x_27564:
        /* <DEDUP_REMOVED lines=18> */
.L_x_27567:
[----:B------:R-:W-:Y:S05]  /*04b0*/  BSYNC B0 ;  /* 0x0000000000007941 */ /* 0x000fea0003800000 */
.L_x_27566:
        /* <DEDUP_REMOVED lines=18> */
.L_x_27569:
[----:B------:R-:W-:Y:S05]  /*05e0*/  BSYNC B0 ;  /* 0x0000000000007941 */ /* 0x000fea0003800000 */
.L_x_27568:
        /* <DEDUP_REMOVED lines=18> */
.L_x_27571:
[----:B------:R-:W-:Y:S05]  /*0710*/  BSYNC B0 ;  /* 0x0000000000007941 */ /* 0x000fea0003800000 */
.L_x_27570:
[----:B------:R-:W-:Y:S01]  /*0720*/  ISETP.GE.U32.AND P1, PT, R136, 0x300, PT ;  /* 0x000003008800780c */ /* 0x000fe20003f26070 */
[----:B------:R-:W-:Y:S03]  /*0730*/  BSSY B0, `(.L_x_27572) ;  /* 0x0000013000007945 */ /* 0x000fe60003800000 */
[----:B------:R-:W-:-:S09]  /*0740*/  P2R R156, PR, RZ, 0x2 ;  /* 0x00000002ff9c7803 */ /* 0x000fd20000000000 */
[----:B------:R-:W-:Y:S05]  /*0750*/  @!P1 BRA `(.L_x_27573) ;  /* 0x0000000000409947 */ /* 0x000fea0003800000 */
[----:B------:R-:W-:Y:S01]  /*0760*/  ULDC.64 UR8, c[0x0][0x278] ;  /* 0x00009e0000087ab9 */ /* 0x000fe20000000a00 */
[----:B0123--:R-:W0:Y:S01]  /*0770*/  LDC.64 R10, c[0x0][0x260] ;  /* 0x00009800ff0a7b82 */ /* 0x00fe220000000a00 */
        /* <DEDUP_REMOVED lines=14> */
.L_x_27573:
[----:B------:R-:W-:Y:S05]  /*0860*/  BSYNC B0 ;  /* 0x0000000000007941 */ /* 0x000fea0003800000 */
.L_x_27572:
[----:B------:R-:W-:Y:S01]  /*0870*/  ISETP.GE.U32.AND P1, PT, R136, 0x380, PT ;  /* 0x000003808800780c */ /* 0x000fe20003f26070 */
[----:B------:R-:W-:Y:S03]  /*0880*/  BSSY B0, `(.L_x_27574) ;  /* 0x0000013000007945 */ /* 0x000fe60003800000 */
[----:B------:R-:W-:-:S09]  /*0890*/  P2R R157, PR, RZ, 0x2 ;  /* 0x00000002ff9d7803 */ /* 0x000fd20000000000 */
[----:B------:R-:W-:Y:S05]  /*08a0*/  @!P1 BRA `(.L_x_27575) ;  /* 0x0000000000409947 */ /* 0x000fea0003800000 */
[----:B------:R-:W-:Y:S01]  /*08b0*/  ULDC.64 UR6, c[0x0][0x278] ;  /* 0x00009e0000067ab9 */ /* 0x000fe20000000a00 */
[----:B01234-:R-:W0:Y:S01]  /*08c0*/  LDC.64 R10, c[0x0][0x260] ;  /* 0x00009800ff0a7b82 */ /* 0x01fe220000000a00 */
        /* <DEDUP_REMOVED lines=14> */
.L_x_27575:
[----:B------:R-:W-:Y:S05]  /*09b0*/  BSYNC B0 ;  /* 0x0000000000007941 */ /* 0x000fea0003800000 */
.L_x_27574:
[----:B------:R-:W-:Y:S01]  /*09c0*/  ISETP.GE.U32.AND P1, PT, R136, 0x400, PT ;  /* 0x000004008800780c */ /* 0x000fe20003f26070 */
[----:B------:R-:W-:Y:S03]  /*09d0*/  BSSY B0, `(.L_x_27576) ;  /* 0x0000012000007945 */ /* 0x000fe60003800000 */
[----:B------:R-:W-:-:S09]  /*09e0*/  P2R R158, PR, RZ, 0x2 ;  /* 0x00000002ff9e7803 */ /* 0x000fd20000000000 */
[----:B------:R-:W-:Y:S05]  /*09f0*/  @!P1 BRA `(.L_x_27577) ;  /* 0x00000000003c9947 */ /* 0x000fea0003800000 */
[----:B------:R-:W-:Y:S01]  /*0a00*/  ULDC.64 UR6, c[0x0][0x278] ;  /* 0x00009e0000067ab9 */ /* 0x000fe20000000a00 */
[----:B------:R-:W0:Y:S01]  /*0a10*/  LDC.64 R92, c[0x0][0x260] ;  /* 0x00009800ff5c7b82 */ /* 0x000e220000000a00 */
[C---:B------:R-:W-:Y:S02]  /*0a20*/  LEA R96, P1, R95.reuse, UR6, 0x4 ;  /* 0x000000065f607c11 */ /* 0x040fe4000f8220ff */
[----:B01234-:R-:W-:Y:S02]  /*0a30*/  CS2R R10, SRZ ;  /* 0x00000000000a7805 */ /* 0x01ffe4000001ff00 */
[----:B------:R-:W-:Y:S02]  /*0a40*/  CS2R R8, SRZ ;  /* 0x0000000000087805 */ /* 0x000fe4000001ff00 */
[----:B------:R-:W-:Y:S01]  /*0a50*/  LEA.HI.X R97, R95, UR7, RZ, 0x4, P1 ;  /* 0x000000075f617c11 */ /* 0x000fe200088f24ff */
[----:B------:R-:W-:Y:S02]  /*0a60*/  ULDC.64 UR6, c[0x0][0x2c8] ;  /* 0x0000b20000067ab9 */ /* 0x000fe40000000a00 */
[----:B------:R-:W-:-:S03]  /*0a70*/  ISETP.NE.U32.AND P1, PT, RZ, UR6, PT ;  /* 0x00000006ff007c0c */ /* 0x000fc6000bf25070 */
[----:B------:R-:W5:Y:S01]  /*0a80*/  LDG.E.128 R96, desc[UR4][R96.64] ;  /* 0x0000000460607981 */ /* 0x000f62000c1e1d00 */
[----:B------:R-:W-:-:S13]  /*0a90*/  ISETP.NE.AND.EX P1, PT, RZ, UR7, PT, P1 ;  /* 0x00000007ff007c0c */ /* 0x000fda000bf25310 */
[C---:B------:R-:W-:Y:S01]  /*0aa0*/  @P1 LEA R100, P2, R95.reuse, UR6, 0x4 ;  /* 0x000000065f641c11 */ /* 0x040fe2000f8420ff */
[----:B------:R-:W-:-:S03]  /*0ab0*/  IMAD.WIDE.U32 R92, R95, 0x10, R92 ;  /* 0x000000105f5c7825 */ /* 0x000fc600078e005c */
[----:B------:R-:W-:-:S03]  /*0ac0*/  @P1 LEA.HI.X R101, R95, UR7, RZ, 0x4, P2 ;  /* 0x000000075f651c11 */ /* 0x000fc600090f24ff */
[----:B------:R-:W5:Y:S04]  /*0ad0*/  LDG.E.128 R92, desc[UR4][R92.64] ;  /* 0x000000045c5c7981 */ /* 0x000f68000c1e1d00 */
[----:B------:R0:W5:Y:S02]  /*0ae0*/  @P1 LDG.E.128 R8, desc[UR4][R100.64] ;  /* 0x0000000464081981 */ /* 0x000164000c1e1d00 */
.L_x_27577:
[----:B------:R-:W-:Y:S05]  /*0af0*/  BSYNC B0 ;  /* 0x0000000000007941 */ /* 0x000fea0003800000 */
.L_x_27576:
[----:B------:R-:W1:Y:S02]  /*0b00*/  S2UR UR6, SR_CTAID.X ;  /* 0x00000000000679c3 */ /* 0x000e640000002500 */
[----:B-1----:R-:W-:Y:S01]  /*0b10*/  LEA.HI R138, R2, UR6, RZ, 0x19 ;  /* 0x00000006028a7c11 */ /* 0x002fe2000f8fc8ff */
[----:B------:R-:W-:-:S03]  /*0b20*/  ULDC UR6, c[0x0][0x214] ;  /* 0x0000850000067ab9 */ /* 0x000fc60000000800 */
[----:B------:R-:W-:-:S13]  /*0b30*/  ISETP.GE.AND P1, PT, R138, UR6, PT ;  /* 0x000000068a007c0c */ /* 0x000fda000bf26270 */
[----:B------:R-:W-:Y:S05]  /*0b40*/  @P1 EXIT ;  /* 0x000000000000194d */ /* 0x000fea0003800000 */
[----:B------:R-:W-:Y:S01]  /*0b50*/  SHF.R.S32.HI R0, RZ, 0x2, R0 ;  /* 0x00000002ff007819 */ /* 0x000fe20000011400 */
[----:B------:R-:W-:Y:S01]  /*0b60*/  ULDC.U8 UR6, c[0x0][0x2a0] ;  /* 0x0000a80000067ab9 */ /* 0x000fe20000000000 */
[----:B0-----:R-:W-:Y:S01]  /*0b70*/  LOP3.LUT R101, R2, 0x60, RZ, 0xc0, !PT ;  /* 0x0000006002657812 */ /* 0x001fe200078ec0ff */
        /* <DEDUP_REMOVED lines=20> */
.L_x_27675:
[----:B0-----:R-:W0:Y:S08]  /*0cc0*/  LDC.64 R142, c[0x0][0x280] ;  /* 0x0000a000ff8e7b82 */ /* 0x001e300000000a00 */
[----:B--2---:R-:W2:Y:S08]  /*0cd0*/  LDC.64 R146, c[0x0][0x288] ;  /* 0x0000a200ff927b82 */ /* 0x004eb00000000a00 */
[----:B---3--:R-:W3:Y:S01]  /*0ce0*/  LDC R141, c[0x0][0x218] ;  /* 0x00008600ff8d7b82 */ /* 0x008ee20000000800 */
[----:B0-----:R-:W-:-:S06]  /*0cf0*/  IMAD.WIDE R142, R138, 0x4, R142 ;  /* 0x000000048a8e7825 */ /* 0x001fcc00078e028e */
[----:B----4-:R0:W4:Y:S01]  /*0d00*/  LDG.E R143, desc[UR4][R142.64] ;  /* 0x000000048e8f7981 */ /* 0x010122000c1e1900 */
[----:B--2---:R-:W-:-:S05]  /*0d10*/  IMAD.WIDE R146, R138, 0x4, R146 ;  /* 0x000000048a927825 */ /* 0x004fca00078e0292 */
[----:B-----5:R2:W5:Y:S01]  /*0d20*/  LDG.E R140, desc[UR4][R146.64] ;  /* 0x00000004928c7981 */ /* 0x020562000c1e1900 */
[----:B------:R-:W-:Y:S01]  /*0d30*/  BSSY B0, `(.L_x_27578) ;  /* 0x0000041000007945 */ /* 0x000fe20003800000 */
[----:B0-----:R-:W-:Y:S02]  /*0d40*/  SHF.R.S32.HI R142, RZ, 0x1f, R138 ;  /* 0x0000001fff8e7819 */ /* 0x001fe4000001148a */
[----:B----4-:R-:W-:-:S13]  /*0d50*/  ISETP.GE.AND P1, PT, R143, 0x1, PT ;  /* 0x000000018f00780c */ /* 0x010fda0003f26270 */
[----:B-1----:R-:W-:-:S05]  /*0d60*/  @P1 IADD3 R144, R143, -0x1, RZ ;  /* 0xffffffff8f901810 */ /* 0x002fca0007ffe0ff */
[-C--:B---3--:R-:W-:Y:S02]  /*0d70*/  @P1 IMAD R145, R144, R141.reuse, RZ ;  /* 0x0000008d90911224 */ /* 0x088fe400078e02ff */
[----:B------:R-:W-:-:S03]  /*0d80*/  IMAD R144, R138, R141, RZ ;  /* 0x0000008d8a907224 */ /* 0x000fc600078e02ff */
[----:B------:R-:W-:Y:S02]  /*0d90*/  @P1 SHF.R.S32.HI R160, RZ, 0x1f, R145 ;  /* 0x0000001fffa01819 */ /* 0x000fe40000011491 */
[----:B------:R-:W-:Y:S02]  /*0da0*/  SHF.R.S32.HI R159, RZ, 0x1f, R144 ;  /* 0x0000001fff9f7819 */ /* 0x000fe40000011490 */
[----:B------:R-:W-:Y:S02]  /*0db0*/  @P1 LEA.HI R160, R160, R145, RZ, 0x2 ;  /* 0x00000091a0a01211 */ /* 0x000fe400078f10ff */
[----:B------:R-:W-:Y:S02]  /*0dc0*/  LEA.HI R144, R159, R144, RZ, 0x2 ;  /* 0x000000909f907211 */ /* 0x000fe400078f10ff */
[----:B------:R-:W-:Y:S02]  /*0dd0*/  MOV R145, RZ ;  /* 0x000000ff00917202 */ /* 0x000fe40000000f00 */
[----:B------:R-:W-:-:S02]  /*0de0*/  @P1 LEA.HI.SX32 R145, R160, R3, 0x1e ;  /* 0x00000003a0911211 */ /* 0x000fc400078ff2ff */
[----:B------:R-:W-:Y:S01]  /*0df0*/  LEA.HI.SX32 R144, R144, R3, 0x1e ;  /* 0x0000000390907211 */ /* 0x000fe200078ff2ff */
[----:B--2---:R-:W-:Y:S06]  /*0e00*/  @!P0 BRA `(.L_x_27579) ;  /* 0x0000000000cc8947 */ /* 0x004fec0003800000 */
[----:B------:R-:W0:Y:S02]  /*0e10*/  LDC.64 R160, c[0x0][0x230] ;  /* 0x00008c00ffa07b82 */ /* 0x000e240000000a00 */
[----:B0-----:R-:W-:-:S04]  /*0e20*/  ISETP.NE.U32.AND P2, PT, R160, RZ, PT ;  /* 0x000000ffa000720c */ /* 0x001fc80003f45070 */
[----:B------:R-:W-:-:S13]  /*0e30*/  ISETP.NE.AND.EX P2, PT, R161, RZ, PT, P2 ;  /* 0x000000ffa100720c */ /* 0x000fda0003f45320 */
[----:B------:R-:W0:Y:S02]  /*0e40*/  @P2 LDC.64 R146, c[0x0][0x230] ;  /* 0x00008c00ff922b82 */ /* 0x000e240000000a00 */
[----:B0-----:R-:W-:-:S05]  /*0e50*/  @P2 IMAD.WIDE.U32 R146, R144, 0x10, R146 ;  /* 0x0000001090922825 */ /* 0x001fca00078e0092 */
[----:B------:R0:W2:Y:S01]  /*0e60*/  @P2 LDG.E.128 R100, desc[UR4][R146.64] ;  /* 0x0000000492642981 */ /* 0x0000a2000c1e1d00 */
        /* <DEDUP_REMOVED lines=19> */
[----:B------:R-:W-:-:S04]  /*0fa0*/  FMUL.FTZ R132, R84, R147 ;  /* 0x0000009354847220 */ /* 0x000fc80000410000 */
[----:B------:R-:W-:-:S07]  /*0fb0*/  @P2 FADD.FTZ R132, R100, R132 ;  /* 0x0000008464842221 */ /* 0x000fce0000010000 */
.L_x_27581:
[----:B------:R-:W-:Y:S05]  /*0fc0*/  BSYNC B1 ;  /* 0x0000000000017941 */ /* 0x000fea0003800000 */
.L_x_27580:
[----:B------:R-:W-:Y:S04]  /*0fd0*/  BSSY B1, `(.L_x_27582) ;  /* 0x0000005000017945 */ /* 0x000fe80003800000 */
[----:B------:R-:W-:Y:S05]  /*0fe0*/  @!P3 BRA `(.L_x_27583) ;  /* 0x00000000000cb947 */ /* 0x000fea0003800000 */
[----:B-----5:R-:W-:-:S04]  /*0ff0*/  FMUL.FTZ R146, R149, UR6 ;  /* 0x0000000695927c20 */ /* 0x020fc80008410000 */
[----:B------:R-:W-:-:S04]  /*1000*/  FMUL.FTZ R133, R85, R146 ;  /* 0x0000009255857220 */ /* 0x000fc80000410000 */
[----:B------:R-:W-:-:S07]  /*1010*/  @P2 FADD.FTZ R133, R101, R133 ;  /* 0x0000008565852221 */ /* 0x000fce0000010000 */
.L_x_27583:
[----:B------:R-:W-:Y:S05]  /*1020*/  BSYNC B1 ;  /* 0x0000000000017941 */ /* 0x000fea0003800000 */
.L_x_27582:
[----:B------:R-:W-:Y:S04]  /*1030*/  BSSY B1, `(.L_x_27584) ;  /* 0x0000005000017945 */ /* 0x000fe80003800000 */
[----:B------:R-:W-:Y:S05]  /*1040*/  @!P3 BRA `(.L_x_27585) ;  /* 0x00000000000cb947 */ /* 0x000fea0003800000 */
[----:B-----5:R-:W-:-:S04]  /*1050*/  FMUL.FTZ R147, R150, UR6 ;  /* 0x0000000696937c20 */ /* 0x020fc80008410000 */
[----:B------:R-:W-:-:S04]  /*1060*/  FMUL.FTZ R134, R86, R147 ;  /* 0x0000009356867220 */ /* 0x000fc80000410000 */
[----:B------:R-:W-:-:S07]  /*1070*/  @P2 FADD.FTZ R134, R102, R134 ;  /* 0x0000008666862221 */ /* 0x000fce0000010000 */
.L_x_27585:
[----:B------:R-:W-:Y:S05]  /*1080*/  BSYNC B1 ;  /* 0x0000000000017941 */ /* 0x000fea0003800000 */
.L_x_27584:
[----:B------:R-:W-:Y:S04]  /*1090*/  BSSY B1, `(.L_x_27586) ;  /* 0x0000005000017945 */ /* 0x000fe80003800000 */
[----:B------:R-:W-:Y:S05]  /*10a0*/  @!P3 BRA `(.L_x_27587) ;  /* 0x00000000000cb947 */ /* 0x000fea0003800000 */
[----:B-----5:R-:W-:-:S04]  /*10b0*/  FMUL.FTZ R146, R151, UR6 ;  /* 0x0000000697927c20 */ /* 0x020fc80008410000 */
[----:B------:R-:W-:-:S04]  /*10c0*/  FMUL.FTZ R135, R87, R146 ;  /* 0x0000009257877220 */ /* 0x000fc80000410000 */
[----:B------:R-:W-:-:S07]  /*10d0*/  @P2 FADD.FTZ R135, R103, R135 ;  /* 0x0000008767872221 */ /* 0x000fce0000010000 */
.L_x_27587:
[----:B------:R-:W-:Y:S05]  /*10e0*/  BSYNC B1 ;  /* 0x0000000000017941 */ /* 0x000fea0003800000 */
.L_x_27586:
[----:B------:R-:W0:Y:S01]  /*10f0*/  LDC.64 R146, c[0x0][0x238] ;  /* 0x00008e00ff927b82 */ /* 0x000e220000000a00 */
[----:B------:R-:W-:Y:S01]  /*1100*/  IADD3 R145, R145, 0x80, RZ ;  /* 0x0000008091917810 */ /* 0x000fe20007ffe0ff */
[C---:B0-----:R-:W-:Y:S01]  /*1110*/  IMAD.WIDE.U32 R146, R144.reuse, 0x10, R146 ;  /* 0x0000001090927825 */ /* 0x041fe200078e0092 */
[----:B------:R-:W-:-:S04]  /*1120*/  IADD3 R144, R144, 0x80, RZ ;  /* 0x0000008090907810 */ /* 0x000fc80007ffe0ff */
[----:B------:R0:W-:Y:S03]  /*1130*/  STG.E.128 desc[UR4][R146.64], R132 ;  /* 0x0000008492007986 */ /* 0x0001e6000c101d04 */
.L_x_27579:
[----:B------:R-:W-:Y:S05]  /*1140*/  BSYNC B0 ;  /* 0x0000000000007941 */ /* 0x000fea0003800000 */
.L_x_27578:
[----:B------:R-:W-:Y:S01]  /*1150*/  ISETP.NE.AND P2, PT, R154, RZ, PT ;  /* 0x000000ff9a00720c */ /* 0x000fe20003f45270 */
[----:B------:R-:W-:-:S12]  /*1160*/  BSSY B0, `(.L_x_27588) ;  /* 0x0000035000007945 */ /* 0x000fd80003800000 */
[----:B------:R-:W-:Y:S05]  /*1170*/  @!P2 BRA `(.L_x_27589) ;  /* 0x0000000000cca947 */ /* 0x000fea0003800000 */
[----:B------:R-:W2:Y:S02]  /*1180*/  LDC.64 R160, c[0x0][0x230] ;  /* 0x00008c00ffa07b82 */ /* 0x000ea40000000a00 */
[----:B--2---:R-:W-:-:S04]  /*1190*/  ISETP.NE.U32.AND P2, PT, R160, RZ, PT ;  /* 0x000000ffa000720c */ /* 0x004fc80003f45070 */
        /* <DEDUP_REMOVED lines=25> */
.L_x_27591:
[----:B------:R-:W-:Y:S05]  /*1330*/  BSYNC B1 ;  /* 0x0000000000017941 */ /* 0x000fea0003800000 */
.L_x_27590:
[----:B------:R-:W-:Y:S04]  /*1340*/  BSSY B1, `(.L_x_27592) ;  /* 0x0000005000017945 */ /* 0x000fe80003800000 */
[----:B------:R-:W-:Y:S05]  /*1350*/  @!P3 BRA `(.L_x_27593) ;  /* 0x00000000000cb947 */ /* 0x000fea0003800000 */
[----:B-----5:R-:W-:-:S04]  /*1360*/  FMUL.FTZ R146, R149, UR6 ;  /* 0x0000000695927c20 */ /* 0x020fc80008410000 */
[----:B------:R-:W-:-:S04]  /*1370*/  FMUL.FTZ R105, R73, R146 ;  /* 0x0000009249697220 */ /* 0x000fc80000410000 */
[----:B------:R-:W-:-:S07]  /*1380*/  @P2 FADD.FTZ R105, R101, R105 ;  /* 0x0000006965692221 */ /* 0x000fce0000010000 */
.L_x_27593:
[----:B------:R-:W-:Y:S05]  /*1390*/  BSYNC B1 ;  /* 0x0000000000017941 */ /* 0x000fea0003800000 */
.L_x_27592:
[----:B------:R-:W-:Y:S04]  /*13a0*/  BSSY B1, `(.L_x_27594) ;  /* 0x0000005000017945 */ /* 0x000fe80003800000 */
[----:B------:R-:W-:Y:S05]  /*13b0*/  @!P3 BRA `(.L_x_27595) ;  /* 0x00000000000cb947 */ /* 0x000fea0003800000 */
[----:B-----5:R-:W-:-:S04]  /*13c0*/  FMUL.FTZ R147, R150, UR6 ;  /* 0x0000000696937c20 */ /* 0x020fc80008410000 */
[----:B------:R-:W-:-:S04]  /*13d0*/  FMUL.FTZ R106, R74, R147 ;  /* 0x000000934a6a7220 */ /* 0x000fc80000410000 */
[----:B------:R-:W-:-:S07]  /*13e0*/  @P2 FADD.FTZ R106, R102, R106 ;  /* 0x0000006a666a2221 */ /* 0x000fce0000010000 */
.L_x_27595:
[----:B------:R-:W-:Y:S05]  /*13f0*/  BSYNC B1 ;  /* 0x0000000000017941 */ /* 0x000fea0003800000 */
.L_x_27594:
[----:B------:R-:W-:Y:S04]  /*1400*/  BSSY B1, `(.L_x_27596) ;  /* 0x0000005000017945 */ /* 0x000fe80003800000 */
[----:B------:R-:W-:Y:S05]  /*1410*/  @!P3 BRA `(.L_x_27597) ;  /* 0x00000000000cb947 */ /* 0x000fea0003800000 */
[----:B-----5:R-:W-:-:S04]  /*1420*/  FMUL.FTZ R146, R151, UR6 ;  /* 0x0000000697927c20 */ /* 0x020fc80008410000 */
[----:B------:R-:W-:-:S04]  /*1430*/  FMUL.FTZ R107, R75, R146 ;  /* 0x000000924b6b7220 */ /* 0x000fc80000410000 */
[----:B------:R-:W-:-:S07]  /*1440*/  @P2 FADD.FTZ R107, R103, R107 ;  /* 0x0000006b676b2221 */ /* 0x000fce0000010000 */
.L_x_27597:
[----:B------:R-:W-:Y:S05]  /*1450*/  BSYNC B1 ;  /* 0x0000000000017941 */ /* 0x000fea0003800000 */
.L_x_27596:
[----:B------:R-:W0:Y:S01]  /*1460*/  LDC.64 R146, c[0x0][0x238] ;  /* 0x00008e00ff927b82 */ /* 0x000e220000000a00 */
[----:B------:R-:W-:Y:S01]  /*1470*/  IADD3 R145, R145, 0x80, RZ ;  /* 0x0000008091917810 */ /* 0x000fe20007ffe0ff */
[C---:B0-----:R-:W-:Y:S01]  /*1480*/  IMAD.WIDE.U32 R146, R144.reuse, 0x10, R146 ;  /* 0x0000001090927825 */ /* 0x041fe200078e0092 */
[----:B------:R-:W-:-:S04]  /*1490*/  IADD3 R144, R144, 0x80, RZ ;  /* 0x0000008090907810 */ /* 0x000fc80007ffe0ff */
[----:B------:R2:W-:Y:S03]  /*14a0*/  STG.E.128 desc[UR4][R146.64], R104 ;  /* 0x0000006892007986 */ /* 0x0005e6000c101d04 */
.L_x_27589:
[----:B------:R-:W-:Y:S05]  /*14b0*/  BSYNC B0 ;  /* 0x0000000000007941 */ /* 0x000fea0003800000 */
.L_x_27588:
[----:B------:R-:W-:Y:S01]  /*14c0*/  ISETP.NE.AND P2, PT, R155, RZ, PT ;  /* 0x000000ff9b00720c */ /* 0x000fe20003f45270 */
[----:B------:R-:W-:-:S12]  /*14d0*/  BSSY B0, `(.L_x_27598) ;  /* 0x0000035000007945 */ /* 0x000fd80003800000 */
[----:B------:R-:W-:Y:S05]  /*14e0*/  @!P2 BRA `(.L_x_27599) ;  /* 0x0000000000cca947 */ /* 0x000fea0003800000 */
[----:B------:R-:W3:Y:S02]  /*14f0*/  LDC.64 R160, c[0x0][0x230] ;  /* 0x00008c00ffa07b82 */ /* 0x000ee40000000a00 */
[----:B---3--:R-:W-:-:S04]  /*1500*/  ISETP.NE.U32.AND P2, PT, R160, RZ, PT ;  /* 0x000000ffa000720c */ /* 0x008fc80003f45070 */
[----:B------:R-:W-:-:S13]  /*1510*/  ISETP.NE.AND.EX P2, PT, R161, RZ, PT, P2 ;  /* 0x000000ffa100720c */ /* 0x000fda0003f45320 */
[----:B------:R-:W0:Y:S02]  /*1520*/  @P2 LDC.64 R108, c[0x0][0x230] ;  /* 0x00008c00ff6c2b82 */ /* 0x000e240000000a00 */
[----:B0-2---:R-:W-:-:S05]  /*1530*/  @P2 IMAD.WIDE.U32 R146, R144, 0x10, R108 ;  /* 0x0000001090922825 */ /* 0x005fca00078e006c */
        /* <DEDUP_REMOVED lines=22> */
.L_x_27601:
[----:B------:R-:W-:Y:S05]  /*16a0*/  BSYNC B1 ;  /* 0x0000000000017941 */ /* 0x000fea0003800000 */
.L_x_27600:
[----:B------:R-:W-:Y:S04]  /*16b0*/  BSSY B1, `(.L_x_27602) ;  /* 0x0000005000017945 */ /* 0x000fe80003800000 */
[----:B------:R-:W-:Y:S05]  /*16c0*/  @!P3 BRA `(.L_x_27603) ;  /* 0x00000000000cb947 */ /* 0x000fea0003800000 */
[----:B-----5:R-:W-:-:S04]  /*16d0*/  FMUL.FTZ R146, R149, UR6 ;  /* 0x0000000695927c20 */ /* 0x020fc80008410000 */
[----:B------:R-:W-:-:S04]  /*16e0*/  FMUL.FTZ R109, R61, R146 ;  /* 0x000000923d6d7220 */ /* 0x000fc80000410000 */
[----:B------:R-:W-:-:S07]  /*16f0*/  @P2 FADD.FTZ R109, R101, R109 ;  /* 0x0000006d656d2221 */ /* 0x000fce0000010000 */
.L_x_27603:
[----:B------:R-:W-:Y:S05]  /*1700*/  BSYNC B1 ;  /* 0x0000000000017941 */ /* 0x000fea0003800000 */
.L_x_27602:
[----:B------:R-:W-:Y:S04]  /*1710*/  BSSY B1, `(.L_x_27604) ;  /* 0x0000005000017945 */ /* 0x000fe80003800000 */
[----:B------:R-:W-:Y:S05]  /*1720*/  @!P3 BRA `(.L_x_27605) ;  /* 0x00000000000cb947 */ /* 0x000fea0003800000 */
[----:B-----5:R-:W-:-:S04]  /*1730*/  FMUL.FTZ R147, R150, UR6 ;  /* 0x0000000696937c20 */ /* 0x020fc80008410000 */
[----:B------:R-:W-:-:S04]  /*1740*/  FMUL.FTZ R110, R62, R147 ;  /* 0x000000933e6e7220 */ /* 0x000fc80000410000 */
[----:B------:R-:W-:-:S07]  /*1750*/  @P2 FADD.FTZ R110, R102, R110 ;  /* 0x0000006e666e2221 */ /* 0x000fce0000010000 */
.L_x_27605:
[----:B------:R-:W-:Y:S05]  /*1760*/  BSYNC B1 ;  /* 0x0000000000017941 */ /* 0x000fea0003800000 */
.L_x_27604:
[----:B------:R-:W-:Y:S04]  /*1770*/  BSSY B1, `(.L_x_27606) ;  /* 0x0000005000017945 */ /* 0x000fe80003800000 */
[----:B------:R-:W-:Y:S05]  /*1780*/  @!P3 BRA `(.L_x_27607) ;  /* 0x00000000000cb947 */ /* 0x000fea0003800000 */
[----:B-----5:R-:W-:-:S04]  /*1790*/  FMUL.FTZ R146, R151, UR6 ;  /* 0x0000000697927c20 */ /* 0x020fc80008410000 */
[----:B------:R-:W-:-:S04]  /*17a0*/  FMUL.FTZ R111, R63, R146 ;  /* 0x000000923f6f7220 */ /* 0x000fc80000410000 */
[----:B------:R-:W-:-:S07]  /*17b0*/  @P2 FADD.FTZ R111, R103, R111 ;  /* 0x0000006f676f2221 */ /* 0x000fce0000010000 */
.L_x_27607:
[----:B------:R-:W-:Y:S05]  /*17c0*/  BSYNC B1 ;  /* 0x0000000000017941 */ /* 0x000fea0003800000 */
.L_x_27606:
[----:B------:R-:W0:Y:S01]  /*17d0*/  LDC.64 R146, c[0x0][0x238] ;  /* 0x00008e00ff927b82 */ /* 0x000e220000000a00 */
[----:B------:R-:W-:Y:S01]  /*17e0*/  IADD3 R145, R145, 0x80, RZ ;  /* 0x0000008091917810 */ /* 0x000fe20007ffe0ff */
[C---:B0-----:R-:W-:Y:S01]  /*17f0*/  IMAD.WIDE.U32 R146, R144.reuse, 0x10, R146 ;  /* 0x0000001090927825 */ /* 0x041fe200078e0092 */
[----:B------:R-:W-:-:S04]  /*1800*/  IADD3 R144, R144, 0x80, RZ ;  /* 0x0000008090907810 */ /* 0x000fc80007ffe0ff */
[----:B------:R3:W-:Y:S03]  /*1810*/  STG.E.128 desc[UR4][R146.64], R108 ;  /* 0x0000006c92007986 */ /* 0x0007e6000c101d04 */
.L_x_27599:
[----:B------:R-:W-:Y:S05]  /*1820*/  BSYNC B0 ;  /* 0x0000000000007941 */ /* 0x000fea0003800000 */
.L_x_27598:
[----:B------:R-:W-:Y:S01]  /*1830*/  ISETP.NE.AND P2, PT, R153, RZ, PT ;  /* 0x000000ff9900720c */ /* 0x000fe20003f45270 */
[----:B------:R-:W-:-:S12]  /*1840*/  BSSY B0, `(.L_x_27608) ;  /* 0x0000035000007945 */ /* 0x000fd80003800000 */
[----:B------:R-:W-:Y:S05]  /*1850*/  @!P2 BRA `(.L_x_27609) ;  /* 0x0000000000cca947 */ /* 0x000fea0003800000 */
[----:B------:R-:W4:Y:S02]  /*1860*/  LDC.64 R160, c[0x0][0x230] ;  /* 0x00008c00ffa07b82 */ /* 0x000f240000000a00 */
[----:B----4-:R-:W-:-:S04]  /*1870*/  ISETP.NE.U32.AND P2, PT, R160, RZ, PT ;  /* 0x000000ffa000720c */ /* 0x010fc80003f45070 */
[----:B------:R-:W-:-:S13]  /*1880*/  ISETP.NE.AND.EX P2, PT, R161, RZ, PT, P2 ;  /* 0x000000ffa100720c */ /* 0x000fda0003f45320 */
[----:B------:R-:W0:Y:S02]  /*1890*/  @P2 LDC.64 R112, c[0x0][0x230] ;  /* 0x00008c00ff702b82 */ /* 0x000e240000000a00 */
[----:B0-23--:R-:W-:-:S05]  /*18a0*/  @P2 IMAD.WIDE.U32 R146, R144, 0x10, R112 ;  /* 0x0000001090922825 */ /* 0x00dfca00078e0070 */
        /* <DEDUP_REMOVED lines=22> */
.L_x_27611:
[----:B------:R-:W-:Y:S05]  /*1a10*/  BSYNC B1 ;  /* 0x0000000000017941 */ /* 0x000fea0003800000 */
.L_x_27610:
[----:B------:R-:W-:Y:S04]  /*1a20*/  BSSY B1, `(.L_x_27612) ;  /* 0x0000005000017945 */ /* 0x000fe80003800000 */
[----:B------:R-:W-:Y:S05]  /*1a30*/  @!P3 BRA `(.L_x_27613) ;  /* 0x00000000000cb947 */ /* 0x000fea0003800000 */
[----:B-----5:R-:W-:-:S04]  /*1a40*/  FMUL.FTZ R146, R149, UR6 ;  /* 0x0000000695927c20 */ /* 0x020fc80008410000 */
[----:B------:R-:W-:-:S04]  /*1a50*/  FMUL.FTZ R113, R49, R146 ;  /* 0x0000009231717220 */ /* 0x000fc80000410000 */
[----:B------:R-:W-:-:S07]  /*1a60*/  @P2 FADD.FTZ R113, R101, R113 ;  /* 0x0000007165712221 */ /* 0x000fce0000010000 */
.L_x_27613:
[----:B------:R-:W-:Y:S05]  /*1a70*/  BSYNC B1 ;  /* 0x0000000000017941 */ /* 0x000fea0003800000 */
.L_x_27612:
[----:B------:R-:W-:Y:S04]  /*1a80*/  BSSY B1, `(.L_x_27614) ;  /* 0x0000005000017945 */ /* 0x000fe80003800000 */
[----:B------:R-:W-:Y:S05]  /*1a90*/  @!P3 BRA `(.L_x_27615) ;  /* 0x00000000000cb947 */ /* 0x000fea0003800000 */
[----:B-----5:R-:W-:-:S04]  /*1aa0*/  FMUL.FTZ R147, R150, UR6 ;  /* 0x0000000696937c20 */ /* 0x020fc80008410000 */
[----:B------:R-:W-:-:S04]  /*1ab0*/  FMUL.FTZ R114, R50, R147 ;  /* 0x0000009332727220 */ /* 0x000fc80000410000 */
[----:B------:R-:W-:-:S07]  /*1ac0*/  @P2 FADD.FTZ R114, R102, R114 ;  /* 0x0000007266722221 */ /* 0x000fce0000010000 */
.L_x_27615:
[----:B------:R-:W-:Y:S05]  /*1ad0*/  BSYNC B1 ;  /* 0x0000000000017941 */ /* 0x000fea0003800000 */
.L_x_27614:
[----:B------:R-:W-:Y:S04]  /*1ae0*/  BSSY B1, `(.L_x_27616) ;  /* 0x0000005000017945 */ /* 0x000fe80003800000 */
[----:B------:R-:W-:Y:S05]  /*1af0*/  @!P3 BRA `(.L_x_27617) ;  /* 0x00000000000cb947 */ /* 0x000fea0003800000 */
[----:B-----5:R-:W-:-:S04]  /*1b00*/  FMUL.FTZ R146, R151, UR6 ;  /* 0x0000000697927c20 */ /* 0x020fc80008410000 */
[----:B------:R-:W-:-:S04]  /*1b10*/  FMUL.FTZ R115, R51, R146 ;  /* 0x0000009233737220 */ /* 0x000fc80000410000 */
[----:B------:R-:W-:-:S07]  /*1b20*/  @P2 FADD.FTZ R115, R103, R115 ;  /* 0x0000007367732221 */ /* 0x000fce0000010000 */
.L_x_27617:
[----:B------:R-:W-:Y:S05]  /*1b30*/  BSYNC B1 ;  /* 0x0000000000017941 */ /* 0x000fea0003800000 */
.L_x_27616:
[----:B------:R-:W0:Y:S01]  /*1b40*/  LDC.64 R146, c[0x0][0x238] ;  /* 0x00008e00ff927b82 */ /* 0x000e220000000a00 */
[----:B------:R-:W-:Y:S01]  /*1b50*/  IADD3 R145, R145, 0x80, RZ ;  /* 0x0000008091917810 */ /* 0x000fe20007ffe0ff */
[C---:B0-----:R-:W-:Y:S01]  /*1b60*/  IMAD.WIDE.U32 R146, R144.reuse, 0x10, R146 ;  /* 0x0000001090927825 */ /* 0x041fe200078e0092 */
[----:B------:R-:W-:-:S04]  /*1b70*/  IADD3 R144, R144, 0x80, RZ ;  /* 0x0000008090907810 */ /* 0x000fc80007ffe0ff */
[----:B------:R4:W-:Y:S03]  /*1b80*/  STG.E.128 desc[UR4][R146.64], R112 ;  /* 0x0000007092007986 */ /* 0x0009e6000c101d04 */
.L_x_27609:
[----:B------:R-:W-:Y:S05]  /*1b90*/  BSYNC B0 ;  /* 0x0000000000007941 */ /* 0x000fea0003800000 */
.L_x_27608:
        /* <DEDUP_REMOVED lines=30> */
.L_x_27621:
[----:B------:R-:W-:Y:S05]  /*1d80*/  BSYNC B1 ;  /* 0x0000000000017941 */ /* 0x000fea0003800000 */
.L_x_27620:
[----:B------:R-:W-:Y:S04]  /*1d90*/  BSSY B1, `(.L_x_27622) ;  /* 0x0000005000017945 */ /* 0x000fe80003800000 */
[----:B------:R-:W-:Y:S05]  /*1da0*/  @!P3 BRA `(.L_x_27623) ;  /* 0x00000000000cb947 */ /* 0x000fea0003800000 */
[----:B-----5:R-:W-:-:S04]  /*1db0*/  FMUL.FTZ R146, R149, UR6 ;  /* 0x0000000695927c20 */ /* 0x020fc80008410000 */
[----:B------:R-:W-:-:S04]  /*1dc0*/  FMUL.FTZ R117, R37, R146 ;  /* 0x0000009225757220 */ /* 0x000fc80000410000 */
[----:B------:R-:W-:-:S07]  /*1dd0*/  @P2 FADD.FTZ R117, R101, R117 ;  /* 0x0000007565752221 */ /* 0x000fce0000010000 */
.L_x_27623:
[----:B------:R-:W-:Y:S05]  /*1de0*/  BSYNC B1 ;  /* 0x0000000000017941 */ /* 0x000fea0003800000 */
.L_x_27622:
[----:B------:R-:W-:Y:S04]  /*1df0*/  BSSY B1, `(.L_x_27624) ;  /* 0x0000005000017945 */ /* 0x000fe80003800000 */
[----:B------:R-:W-:Y:S05]  /*1e00*/  @!P3 BRA `(.L_x_27625) ;  /* 0x00000000000cb947 */ /* 0x000fea0003800000 */
[----:B-----5:R-:W-:-:S04]  /*1e10*/  FMUL.FTZ R147, R150, UR6 ;  /* 0x0000000696937c20 */ /* 0x020fc80008410000 */
[----:B------:R-:W-:-:S04]  /*1e20*/  FMUL.FTZ R118, R38, R147 ;  /* 0x0000009326767220 */ /* 0x000fc80000410000 */
[----:B------:R-:W-:-:S07]  /*1e30*/  @P2 FADD.FTZ R118, R102, R118 ;  /* 0x0000007666762221 */ /* 0x000fce0000010000 */
.L_x_27625:
[----:B------:R-:W-:Y:S05]  /*1e40*/  BSYNC B1 ;  /* 0x0000000000017941 */ /* 0x000fea0003800000 */
.L_x_27624:
[----:B------:R-:W-:Y:S04]  /*1e50*/  BSSY B1, `(.L_x_27626) ;  /* 0x0000005000017945 */ /* 0x000fe80003800000 */
[----:B------:R-:W-:Y:S05]  /*1e60*/  @!P3 BRA `(.L_x_27627) ;  /* 0x00000000000cb947 */ /* 0x000fea0003800000 */
[----:B-----5:R-:W-:-:S04]  /*1e70*/  FMUL.FTZ R146, R151, UR6 ;  /* 0x0000000697927c20 */ /* 0x020fc80008410000 */
[----:B------:R-:W-:-:S04]  /*1e80*/  FMUL.FTZ R119, R39, R146 ;  /* 0x0000009227777220 */ /* 0x000fc80000410000 */
[----:B------:R-:W-:-:S07]  /*1e90*/  @P2 FADD.FTZ R119, R103, R119 ;  /* 0x0000007767772221 */ /* 0x000fce0000010000 */
.L_x_27627:
[----:B------:R-:W-:Y:S05]  /*1ea0*/  BSYNC B1 ;  /* 0x0000000000017941 */ /* 0x000fea0003800000 */
.L_x_27626:
[----:B------:R-:W0:Y:S01]  /*1eb0*/  LDC.64 R146, c[0x0][0x238] ;  /* 0x00008e00ff927b82 */ /* 0x000e220000000a00 */
[----:B------:R-:W-:Y:S01]  /*1ec0*/  IADD3 R145, R145, 0x80, RZ ;  /* 0x0000008091917810 */ /* 0x000fe20007ffe0ff */
[C---:B0-----:R-:W-:Y:S01]  /*1ed0*/  IMAD.WIDE.U32 R146, R144.reuse, 0x10, R146 ;  /* 0x0000001090927825 */ /* 0x041fe200078e0092 */
[----:B------:R-:W-:-:S04]  /*1ee0*/  IADD3 R144, R144, 0x80, RZ ;  /* 0x0000008090907810 */ /* 0x000fc80007ffe0ff */
[----:B------:R0:W-:Y:S03]  /*1ef0*/  STG.E.128 desc[UR4][R146.64], R116 ;  /* 0x0000007492007986 */ /* 0x0001e6000c101d04 */
.L_x_27619:
[----:B------:R-:W-:Y:S05]  /*1f00*/  BSYNC B0 ;  /* 0x0000000000007941 */ /* 0x000fea0003800000 */
.L_x_27618:
        /* <DEDUP_REMOVED lines=30> */
.L_x_27631:
[----:B------:R-:W-:Y:S05]  /*20f0*/  BSYNC B1 ;  /* 0x0000000000017941 */ /* 0x000fea0003800000 */
.L_x_27630:
[----:B------:R-:W-:Y:S04]  /*2100*/  BSSY B1, `(.L_x_27632) ;  /* 0x0000005000017945 */ /* 0x000fe80003800000 */
[----:B------:R-:W-:Y:S05]  /*2110*/  @!P3 BRA `(.L_x_27633) ;  /* 0x00000000000cb947 */ /* 0x000fea0003800000 */
[----:B-----5:R-:W-:-:S04]  /*2120*/  FMUL.FTZ R146, R149, UR6 ;  /* 0x0000000695927c20 */ /* 0x020fc80008410000 */
[----:B------:R-:W-:-:S04]  /*2130*/  FMUL.FTZ R121, R25, R146 ;  /* 0x0000009219797220 */ /* 0x000fc80000410000 */
[----:B------:R-:W-:-:S07]  /*2140*/  @P2 FADD.FTZ R121, R101, R121 ;  /* 0x0000007965792221 */ /* 0x000fce0000010000 */
.L_x_27633:
[----:B------:R-:W-:Y:S05]  /*2150*/  BSYNC B1 ;  /* 0x0000000000017941 */ /* 0x000fea0003800000 */
.L_x_27632:
[----:B------:R-:W-:Y:S04]  /*2160*/  BSSY B1, `(.L_x_27634) ;  /* 0x0000005000017945 */ /* 0x000fe80003800000 */
[----:B------:R-:W-:Y:S05]  /*2170*/  @!P3 BRA `(.L_x_27635) ;  /* 0x00000000000cb947 */ /* 0x000fea0003800000 */
[----:B-----5:R-:W-:-:S04]  /*2180*/  FMUL.FTZ R147, R150, UR6 ;  /* 0x0000000696937c20 */ /* 0x020fc80008410000 */
[----:B------:R-:W-:-:S04]  /*2190*/  FMUL.FTZ R122, R26, R147 ;  /* 0x000000931a7a7220 */ /* 0x000fc80000410000 */
[----:B------:R-:W-:-:S07]  /*21a0*/  @P2 FADD.FTZ R122, R102, R122 ;  /* 0x0000007a667a2221 */ /* 0x000fce0000010000 */
.L_x_27635:
[----:B------:R-:W-:Y:S05]  /*21b0*/  BSYNC B1 ;  /* 0x0000000000017941 */ /* 0x000fea0003800000 */
.L_x_27634:
[----:B------:R-:W-:Y:S04]  /*21c0*/  BSSY B1, `(.L_x_27636) ;  /* 0x0000005000017945 */ /* 0x000fe80003800000 */
[----:B------:R-:W-:Y:S05]  /*21d0*/  @!P3 BRA `(.L_x_27637) ;  /* 0x00000000000cb947 */ /* 0x000fea0003800000 */
[----:B-----5:R-:W-:-:S04]  /*21e0*/  FMUL.FTZ R146, R151, UR6 ;  /* 0x0000000697927c20 */ /* 0x020fc80008410000 */
[----:B------:R-:W-:-:S04]  /*21f0*/  FMUL.FTZ R123, R27, R146 ;  /* 0x000000921b7b7220 */ /* 0x000fc80000410000 */
[----:B------:R-:W-:-:S07]  /*2200*/  @P2 FADD.FTZ R123, R103, R123 ;  /* 0x0000007b677b2221 */ /* 0x000fce0000010000 */
.L_x_27637:
[----:B------:R-:W-:Y:S05]  /*2210*/  BSYNC B1 ;  /* 0x0000000000017941 */ /* 0x000fea0003800000 */
.L_x_27636:
[----:B------:R-:W0:Y:S01]  /*2220*/  LDC.64 R146, c[0x0][0x238] ;  /* 0x00008e00ff927b82 */ /* 0x000e220000000a00 */
[----:B------:R-:W-:Y:S01]  /*2230*/  IADD3 R145, R145, 0x80, RZ ;  /* 0x0000008091917810 */ /* 0x000fe20007ffe0ff */
[C---:B0-----:R-:W-:Y:S01]  /*2240*/  IMAD.WIDE.U32 R146, R144.reuse, 0x10, R146 ;  /* 0x0000001090927825 */ /* 0x041fe200078e0092 */
[----:B------:R-:W-:-:S04]  /*2250*/  IADD3 R144, R144, 0x80, RZ ;  /* 0x0000008090907810 */ /* 0x000fc80007ffe0ff */
[----:B------:R0:W-:Y:S03]  /*2260*/  STG.E.128 desc[UR4][R146.64], R120 ;  /* 0x0000007892007986 */ /* 0x0001e6000c101d04 */
.L_x_27629:
[----:B------:R-:W-:Y:S05]  /*2270*/  BSYNC B0 ;  /* 0x0000000000007941 */ /* 0x000fea0003800000 */
.L_x_27628:
        /* <DEDUP_REMOVED lines=30> */
.L_x_27641:
[----:B------:R-:W-:Y:S05]  /*2460*/  BSYNC B1 ;  /* 0x0000000000017941 */ /* 0x000fea0003800000 */
.L_x_27640:
[----:B------:R-:W-:Y:S04]  /*2470*/  BSSY B1, `(.L_x_27642) ;  /* 0x0000005000017945 */ /* 0x000fe80003800000 */
[----:B------:R-:W-:Y:S05]  /*2480*/  @!P3 BRA `(.L_x_27643) ;  /* 0x00000000000cb947 */ /* 0x000fea0003800000 */
[----:B-----5:R-:W-:-:S04]  /*2490*/  FMUL.FTZ R146, R149, UR6 ;  /* 0x0000000695927c20 */ /* 0x020fc80008410000 */
[----:B------:R-:W-:-:S04]  /*24a0*/  FMUL.FTZ R125, R13, R146 ;  /* 0x000000920d7d7220 */ /* 0x000fc80000410000 */
[----:B------:R-:W-:-:S07]  /*24b0*/  @P2 FADD.FTZ R125, R101, R125 ;  /* 0x0000007d657d2221 */ /* 0x000fce0000010000 */
.L_x_27643:
[----:B------:R-:W-:Y:S05]  /*24c0*/  BSYNC B1 ;  /* 0x0000000000017941 */ /* 0x000fea0003800000 */
.L_x_27642:
[----:B------:R-:W-:Y:S04]  /*24d0*/  BSSY B1, `(.L_x_27644) ;  /* 0x0000005000017945 */ /* 0x000fe80003800000 */
[----:B------:R-:W-:Y:S05]  /*24e0*/  @!P3 BRA `(.L_x_27645) ;  /* 0x00000000000cb947 */ /* 0x000fea0003800000 */
[----:B-----5:R-:W-:-:S04]  /*24f0*/  FMUL.FTZ R147, R150, UR6 ;  /* 0x0000000696937c20 */ /* 0x020fc80008410000 */
[----:B------:R-:W-:-:S04]  /*2500*/  FMUL.FTZ R126, R14, R147 ;  /* 0x000000930e7e7220 */ /* 0x000fc80000410000 */
[----:B------:R-:W-:-:S07]  /*2510*/  @P2 FADD.FTZ R126, R102, R126 ;  /* 0x0000007e667e2221 */ /* 0x000fce0000010000 */
.L_x_27645:
[----:B------:R-:W-:Y:S05]  /*2520*/  BSYNC B1 ;  /* 0x0000000000017941 */ /* 0x000fea0003800000 */
.L_x_27644:
[----:B------:R-:W-:Y:S04]  /*2530*/  BSSY B1, `(.L_x_27646) ;  /* 0x0000005000017945 */ /* 0x000fe80003800000 */
[----:B------:R-:W-:Y:S05]  /*2540*/  @!P3 BRA `(.L_x_27647) ;  /* 0x00000000000cb947 */ /* 0x000fea0003800000 */
[----:B-----5:R-:W-:-:S04]  /*2550*/  FMUL.FTZ R146, R151, UR6 ;  /* 0x0000000697927c20 */ /* 0x020fc80008410000 */
[----:B------:R-:W-:-:S04]  /*2560*/  FMUL.FTZ R127, R15, R146 ;  /* 0x000000920f7f7220 */ /* 0x000fc80000410000 */
[----:B------:R-:W-:-:S07]  /*2570*/  @P2 FADD.FTZ R127, R103, R127 ;  /* 0x0000007f677f2221 */ /* 0x000fce0000010000 */
.L_x_27647:
[----:B------:R-:W-:Y:S05]  /*2580*/  BSYNC B1 ;  /* 0x0000000000017941 */ /* 0x000fea0003800000 */
.L_x_27646:
[----:B------:R-:W0:Y:S01]  /*2590*/  LDC.64 R146, c[0x0][0x238] ;  /* 0x00008e00ff927b82 */ /* 0x000e220000000a00 */
[----:B------:R-:W-:Y:S01]  /*25a0*/  IADD3 R145, R145, 0x80, RZ ;  /* 0x0000008091917810 */ /* 0x000fe20007ffe0ff */
[C---:B0-----:R-:W-:Y:S01]  /*25b0*/  IMAD.WIDE.U32 R146, R144.reuse, 0x10, R146 ;  /* 0x0000001090927825 */ /* 0x041fe200078e0092 */
[----:B------:R-:W-:-:S04]  /*25c0*/  IADD3 R144, R144, 0x80, RZ ;  /* 0x0000008090907810 */ /* 0x000fc80007ffe0ff */
[----:B------:R0:W-:Y:S03]  /*25d0*/  STG.E.128 desc[UR4][R146.64], R124 ;  /* 0x0000007c92007986 */ /* 0x0001e6000c101d04 */
.L_x_27639:
[----:B------:R-:W-:Y:S05]  /*25e0*/  BSYNC B0 ;  /* 0x0000000000007941 */ /* 0x000fea0003800000 */
.L_x_27638:
        /* <DEDUP_REMOVED lines=30> */
.L_x_27651:
[----:B------:R-:W-:Y:S05]  /*27d0*/  BSYNC B1 ;  /* 0x0000000000017941 */ /* 0x000fea0003800000 */
.L_x_27650:
[----:B------:R-:W-:Y:S04]  /*27e0*/  BSSY B1, `(.L_x_27652) ;  /* 0x0000005000017945 */ /* 0x000fe80003800000 */
[----:B------:R-:W-:Y:S05]  /*27f0*/  @!P2 BRA `(.L_x_27653) ;  /* 0x00000000000ca947 */ /* 0x000fea0003800000 */
[----:B-----5:R-:W-:-:S04]  /*2800*/  FMUL.FTZ R146, R149, UR6 ;  /* 0x0000000695927c20 */ /* 0x020fc80008410000 */
[----:B------:R-:W-:-:S04]  /*2810*/  FMUL.FTZ R129, R97, R146 ;  /* 0x0000009261817220 */ /* 0x000fc80000410000 */
[----:B------:R-:W-:-:S07]  /*2820*/  @P1 FADD.FTZ R129, R101, R129 ;  /* 0x0000008165811221 */ /* 0x000fce0000010000 */
.L_x_27653:
[----:B------:R-:W-:Y:S05]  /*2830*/  BSYNC B1 ;  /* 0x0000000000017941 */ /* 0x000fea0003800000 */
.L_x_27652:
[----:B------:R-:W-:Y:S04]  /*2840*/  BSSY B1, `(.L_x_27654) ;  /* 0x0000005000017945 */ /* 0x000fe80003800000 */
[----:B------:R-:W-:Y:S05]  /*2850*/  @!P2 BRA `(.L_x_27655) ;  /* 0x00000000000ca947 */ /* 0x000fea0003800000 */
[----:B-----5:R-:W-:-:S04]  /*2860*/  FMUL.FTZ R143, R150, UR6 ;  /* 0x00000006968f7c20 */ /* 0x020fc80008410000 */
[----:B------:R-:W-:-:S04]  /*2870*/  FMUL.FTZ R130, R98, R143 ;  /* 0x0000008f62827220 */ /* 0x000fc80000410000 */
[----:B------:R-:W-:-:S07]  /*2880*/  @P1 FADD.FTZ R130, R102, R130 ;  /* 0x0000008266821221 */ /* 0x000fce0000010000 */
.L_x_27655:
[----:B------:R-:W-:Y:S05]  /*2890*/  BSYNC B1 ;  /* 0x0000000000017941 */ /* 0x000fea0003800000 */
.L_x_27654:
[----:B------:R-:W-:Y:S04]  /*28a0*/  BSSY B1, `(.L_x_27656) ;  /* 0x0000005000017945 */ /* 0x000fe80003800000 */
[----:B------:R-:W-:Y:S05]  /*28b0*/  @!P2 BRA `(.L_x_27657) ;  /* 0x00000000000ca947 */ /* 0x000fea0003800000 */
[----:B-----5:R-:W-:-:S04]  /*28c0*/  FMUL.FTZ R146, R151, UR6 ;  /* 0x0000000697927c20 */ /* 0x020fc80008410000 */
[----:B------:R-:W-:-:S04]  /*28d0*/  FMUL.FTZ R131, R99, R146 ;  /* 0x0000009263837220 */ /* 0x000fc80000410000 */
[----:B------:R-:W-:-:S07]  /*28e0*/  @P1 FADD.FTZ R131, R103, R131 ;  /* 0x0000008367831221 */ /* 0x000fce0000010000 */
.L_x_27657:
[----:B------:R-:W-:Y:S05]  /*28f0*/  BSYNC B1 ;  /* 0x0000000000017941 */ /* 0x000fea0003800000 */
.L_x_27656:
[----:B------:R-:W0:Y:S02]  /*2900*/  LDC.64 R146, c[0x0][0x238] ;  /* 0x00008e00ff927b82 */ /* 0x000e240000000a00 */
[----:B0-----:R-:W-:-:S05]  /*2910*/  IMAD.WIDE.U32 R144, R144, 0x10, R146 ;  /* 0x0000001090907825 */ /* 0x001fca00078e0092 */
[----:B------:R0:W-:Y:S02]  /*2920*/  STG.E.128 desc[UR4][R144.64], R128 ;  /* 0x0000008090007986 */ /* 0x0001e4000c101d04 */
.L_x_27649:
[----:B------:R-:W-:Y:S05]  /*2930*/  BSYNC B0 ;  /* 0x0000000000007941 */ /* 0x000fea0003800000 */
.L_x_27648:
[----:B0-----:R-:W-:Y:S01]  /*2940*/  FADD.FTZ R144, RZ, R132 ;  /* 0x00000084ff907221 */ /* 0x001fe20000010000 */
        /* <DEDUP_REMOVED lines=10> */
[----:B--234-:R-:W-:-:S02]  /*29f0*/  SHF.R.U32.HI R146, RZ, 0x5, R2 ;  /* 0x00000005ff927819 */ /* 0x01cfc40000011602 */
        /* <DEDUP_REMOVED lines=128> */
.L_x_27686:
        /* <DEDUP_REMOVED lines=17> */
[----:B------:R-:W-:Y:S02]  /*3310*/  CS2R R160, SRZ ;  /* 0x0000000000a07805 */ /* 0x000fe4000001ff00 */
[----:B-1----:R-:W-:-:S04]  /*3320*/  @!P1 LEA R0, R145, R0, 0x18 ;  /* 0x0000000091009211 */ /* 0x002fc800078ec0ff */
[----:B------:R-:W-:Y:S01]  /*3330*/  @!P1 LEA R143, R143, R0, 0x3 ;  /* 0x000000008f8f9211 */ /* 0x000fe200078e18ff */
[----:B------:R-:W-:-:S04]  /*3340*/  HFMA2.MMA R0, -RZ, RZ, 0, 0 ;  /* 0x00000000ff007435 */ /* 0x000fc800000001ff */
[----:B------:R-:W-:Y:S02]  /*3350*/  @!P1 LDS.64 R160, [R143] ;  /* 0x000000008fa09984 */ /* 0x000fe40000000a00 */
[----:B------:R-:W-:Y:S02]  /*3360*/  @!P1 MOV R0, R139 ;  /* 0x0000008b00009202 */ /* 0x000fe40000000f00 */
[----:B------:R-:W-:-:S03]  /*3370*/  LOP3.LUT P1, RZ, R146, 0x1f, R2, 0xf8, !PT ;  /* 0x0000001f92ff7812 */ /* 0x000fc6000782f802 */
[----:B------:R-:W1:Y:S10]  /*3380*/  SHFL.DOWN PT, R159, R0, 0x2, 0x1f ;  /* 0x08401f00009f7f89 */ /* 0x000e7400000e0000 */
[----:B------:R-:W2:Y:S08]  /*3390*/  @!P1 LDC.64 R144, c[0x0][0x250] ;  /* 0x00009400ff909b82 */ /* 0x000eb00000000a00 */
[----:B------:R-:W3:Y:S01]  /*33a0*/  @!P1 LDC.64 R146, c[0x0][0x258] ;  /* 0x00009600ff929b82 */ /* 0x000ee20000000a00 */
[----:B-1----:R-:W-:Y:S01]  /*33b0*/  I2FP.F32.S32 R165, R159 ;  /* 0x0000009f00a57245 */ /* 0x002fe20000201400 */
[----:B------:R-:W1:Y:S01]  /*33c0*/  SHFL.DOWN PT, R163, R160, 0x2, 0x1f ;  /* 0x08401f00a0a37f89 */ /* 0x000e6200000e0000 */
[----:B--2---:R-:W-:-:S04]  /*33d0*/  @!P1 LEA R144, P2, R138, R144, 0x2 ;  /* 0x000000908a909211 */ /* 0x004fc800078410ff */
[C---:B------:R-:W-:Y:S02]  /*33e0*/  @!P1 LEA.HI.X R145, R138.reuse, R145, R142, 0x2, P2 ;  /* 0x000000918a919211 */ /* 0x040fe400010f148e */
[----:B---3--:R-:W-:-:S04]  /*33f0*/  @!P1 LEA R146, P2, R138, R146, 0x2 ;  /* 0x000000928a929211 */ /* 0x008fc800078410ff */
[----:B------:R-:W-:Y:S02]  /*3400*/  @!P1 LEA.HI.X R147, R138, R147, R142, 0x2, P2 ;  /* 0x000000938a939211 */ /* 0x000fe400010f148e */
[-C--:B------:R-:W-:Y:S02]  /*3410*/  IADD3 R142, R159, R0.reuse, RZ ;  /* 0x000000009f8e7210 */ /* 0x080fe40007ffe0ff */
[----:B------:R-:W-:Y:S02]  /*3420*/  I2FP.F32.S32 R159, R0 ;  /* 0x00000000009f7245 */ /* 0x000fe40000201400 */
[----:B------:R-:W-:Y:S01]  /*3430*/  I2FP.F32.S32 R143, R142 ;  /* 0x0000008e008f7245 */ /* 0x000fe20000201400 */
[----:B------:R-:W2:Y:S01]  /*3440*/  SHFL.DOWN PT, R169, R142, 0x1, 0x1f ;  /* 0x08201f008ea97f89 */ /* 0x000ea200000e0000 */
[----:B------:R-:W-:Y:S02]  /*3450*/  PLOP3.LUT P2, PT, PT, PT, UP0, 0x40, 0x0 ;  /* 0x000000000000781c */ /* 0x000fe40003f4e808 */
[----:B0-----:R-:W0:Y:S01]  /*3460*/  MUFU.RCP R164, R143 ;  /* 0x0000008f00a47308 */ /* 0x001e220000001000 */
[----:B-1----:R-:W-:-:S04]  /*3470*/  FMUL.FTZ R166, R163, R165 ;  /* 0x000000a5a3a67220 */ /* 0x002fc80000410000 */
[----:B------:R-:W-:Y:S01]  /*3480*/  FFMA.FTZ R167, R159, R160, R166 ;  /* 0x000000a09fa77223 */ /* 0x000fe200000100a6 */
[----:B------:R-:W-:-:S04]  /*3490*/  FADD.FTZ R160, -R163, R160 ;  /* 0x000000a0a3a07221 */ /* 0x000fc80000010100 */
[----:B------:R-:W-:-:S04]  /*34a0*/  FMUL.FTZ R160, R160, R160 ;  /* 0x000000a0a0a07220 */ /* 0x000fc80000410000 */
[----:B------:R-:W-:Y:S01]  /*34b0*/  FMUL.FTZ R160, R160, R159 ;  /* 0x0000009fa0a07220 */ /* 0x000fe20000410000 */
[----:B0-----:R-:W-:-:S03]  /*34c0*/  FMUL.FTZ R166, R164, R167 ;  /* 0x000000a7a4a67220 */ /* 0x001fc60000410000 */
[----:B------:R-:W-:Y:S01]  /*34d0*/  FMUL.FTZ R160, R160, R165 ;  /* 0x000000a5a0a07220 */ /* 0x000fe20000410000 */
[-C--:B--2---:R-:W-:Y:S01]  /*34e0*/  IADD3 R0, R142, R169.reuse, RZ ;  /* 0x000000a98e007210 */ /* 0x084fe20007ffe0ff */
[----:B------:R-:W0:Y:S01]  /*34f0*/  SHFL.DOWN PT, R167, R166, 0x1, 0x1f ;  /* 0x08201f00a6a77f89 */ /* 0x000e2200000e0000 */
[----:B------:R-:W-:Y:S02]  /*3500*/  I2FP.F32.S32 R169, R169 ;  /* 0x000000a900a97245 */ /* 0x000fe40000201400 */
[----:B------:R-:W-:-:S04]  /*3510*/  I2FP.F32.S32 R0, R0 ;  /* 0x0000000000007245 */ /* 0x000fc80000201400 */
[----:B------:R1:W2:Y:S02]  /*3520*/  MUFU.RCP R168, R0 ;  /* 0x0000000000a87308 */ /* 0x0002a40000001000 */
[----:B-1----:R-:W1:Y:S01]  /*3530*/  SHFL.DOWN PT, R0, R161, 0x2, 0x1f ;  /* 0x08401f00a1007f89 */ /* 0x002e6200000e0000 */
[----:B0-----:R-:W-:-:S04]  /*3540*/  FMUL.FTZ R142, R167, R169 ;  /* 0x000000a9a78e7220 */ /* 0x001fc80000410000 */
[----:B------:R-:W-:Y:S01]  /*3550*/  FFMA.FTZ R163, R143, R166, R142 ;  /* 0x000000a68fa37223 */ /* 0x000fe2000001008e */
[----:B------:R-:W-:-:S03]  /*3560*/  FADD.FTZ R166, R166, -R167 ;  /* 0x800000a7a6a67221 */ /* 0x000fc60000010000 */
[----:B--2---:R-:W-:Y:S01]  /*3570*/  FMUL.FTZ R163, R168, R163 ;  /* 0x000000a3a8a37220 */ /* 0x004fe20000410000 */
[----:B------:R-:W-:-:S04]  /*3580*/  FMUL.FTZ R166, R166, R166 ;  /* 0x000000a6a6a67220 */ /* 0x000fc80000410000 */
[----:B------:R-:W-:Y:S01]  /*3590*/  FMUL.FTZ R166, R143, R166 ;  /* 0x000000a68fa67220 */ /* 0x000fe20000410000 */
[----:B------:R-:W0:Y:S01]  /*35a0*/  SHFL.IDX PT, R163, R163, RZ, 0x1f ;  /* 0x00001fffa3a37589 */ /* 0x000e2200000e0000 */
[----:B-1----:R-:W-:Y:S02]  /*35b0*/  FADD.FTZ R159, R0, R161 ;  /* 0x000000a1009f7221 */ /* 0x002fe40000010000 */
[----:B------:R-:W-:Y:S02]  /*35c0*/  FMUL.FTZ R166, R166, R169 ;  /* 0x000000a9a6a67220 */ /* 0x000fe40000410000 */
[----:B------:R-:W-:-:S05]  /*35d0*/  FFMA.FTZ R159, R164, R160, R159 ;  /* 0x000000a0a49f7223 */ /* 0x000fca000001009f */
[----:B------:R-:W1:Y:S01]  /*35e0*/  SHFL.DOWN PT, R0, R159, 0x1, 0x1f ;  /* 0x08201f009f007f89 */ /* 0x000e6200000e0000 */
[----:B0-----:R-:W-:-:S03]  /*35f0*/  FMUL.FTZ R142, R163, R163 ;  /* 0x000000a3a38e7220 */ /* 0x001fc60000410000 */
[----:B------:R-:W-:Y:S02]  /*3600*/  @!P1 STG.E desc[UR4][R144.64], R163 ;  /* 0x000000a390009986 */ /* 0x000fe4000c101904 */
[----:B------:R-:W-:Y:S01]  /*3610*/  FSEL R171, R142, RZ, !P2 ;  /* 0x000000ff8eab7208 */ /* 0x000fe20005000000 */
[----:B-1----:R-:W-:Y:S02]  /*3620*/  FADD.FTZ R143, R159, R0 ;  /* 0x000000009f8f7221 */ /* 0x002fe40000010000 */
[----:B------:R-:W0:Y:S02]  /*3630*/  LDC R0, c[0x0][0x2d8] ;  /* 0x0000b600ff007b82 */ /* 0x000e240000000800 */
[----:B------:R-:W-:-:S05]  /*3640*/  FFMA.FTZ R166, R168, R166, R143 ;  /* 0x000000a6a8a67223 */ /* 0x000fca000001008f */
        /* <DEDUP_REMOVED lines=33> */
.L_x_27662:
[----:B------:R-:W-:Y:S05]  /*3860*/  BSYNC B1 ;  /* 0x0000000000017941 */ /* 0x000fea0003800000 */
.L_x_27661:
[----:B------:R-:W-:Y:S01]  /*3870*/  ISETP.NE.AND P1, PT, R154, RZ, PT ;  /* 0x000000ff9a00720c */ /* 0x000fe20003f25270 */
[----:B------:R-:W-:-:S12]  /*3880*/  BSSY B1, `(.L_x_27663) ;  /* 0x0000012000017945 */ /* 0x000fd80003800000 */
[----:B------:R-:W-:Y:S05]  /*3890*/  @!P1 BRA `(.L_x_27664) ;  /* 0x0000000000409947 */ /* 0x000fea0003800000 */
[----:B0-----:R-:W0:Y:S01]  /*38a0*/  LDC.64 R144, c[0x0][0x2b8] ;  /* 0x0000ae00ff907b82 */ /* 0x001e220000000a00 */
        /* <DEDUP_REMOVED lines=15> */
.L_x_27664:
[----:B------:R-:W-:Y:S05]  /*39a0*/  BSYNC B1 ;  /* 0x0000000000017941 */ /* 0x000fea0003800000 */
.L_x_27663:
[----:B------:R-:W-:Y:S01]  /*39b0*/  ISETP.NE.AND P1, PT, R155, RZ, PT ;  /* 0x000000ff9b00720c */ /* 0x000fe20003f25270 */
[----:B------:R-:W-:-:S12]  /*39c0*/  BSSY B1, `(.L_x_27665) ;  /* 0x0000012000017945 */ /* 0x000fd80003800000 */
[----:B------:R-:W-:Y:S05]  /*39d0*/  @!P1 BRA `(.L_x_27666) ;  /* 0x0000000000409947 */ /* 0x000fea0003800000 */
[----:B01----:R-:W0:Y:S01]  /*39e0*/  LDC.64 R144, c[0x0][0x2b8] ;  /* 0x0000ae00ff907b82 */ /* 0x003e220000000a00 */
        /* <DEDUP_REMOVED lines=15> */
.L_x_27666:
[----:B------:R-:W-:Y:S05]  /*3ae0*/  BSYNC B1 ;  /* 0x0000000000017941 */ /* 0x000fea0003800000 */
.L_x_27665:
[----:B------:R-:W-:Y:S01]  /*3af0*/  ISETP.NE.AND P1, PT, R153, RZ, PT ;  /* 0x000000ff9900720c */ /* 0x000fe20003f25270 */
        /* <DEDUP_REMOVED lines=18> */
.L_x_27668:
[----:B------:R-:W-:Y:S05]  /*3c20*/  BSYNC B1 ;  /* 0x0000000000017941 */ /* 0x000fea0003800000 */
.L_x_27667:
[----:B------:R-:W-:Y:S01]  /*3c30*/  ISETP.NE.AND P1, PT, R152, RZ, PT ;  /* 0x000000ff9800720c */ /* 0x000fe20003f25270 */
[----:B------:R-:W-:-:S12]  /*3c40*/  BSSY B1, `(.L_x_27669) ;  /* 0x0000012000017945 */ /* 0x000fd80003800000 */
[----:B------:R-:W-:Y:S05]  /*3c50*/  @!P1 BRA `(.L_x_27670) ;  /* 0x0000000000409947 */ /* 0x000fea0003800000 */
[----:B0123--:R-:W0:Y:S01]  /*3c60*/  LDC.64 R144, c[0x0][0x2b8] ;  /* 0x0000ae00ff907b82 */ /* 0x00fe220000000a00 */
        /* <DEDUP_REMOVED lines=15> */
.L_x_27670:
[----:B------:R-:W-:Y:S05]  /*3d60*/  BSYNC B1 ;  /* 0x0000000000017941 */ /* 0x000fea0003800000 */
.L_x_27669:
[----:B------:R-:W-:Y:S01]  /*3d70*/  ISETP.NE.AND P1, PT, R156, RZ, PT ;  /* 0x000000ff9c00720c */ /* 0x000fe20003f25270 */
        /* <DEDUP_REMOVED lines=18> */
.L_x_27672:
[----:B------:R-:W-:Y:S05]  /*3ea0*/  BSYNC B1 ;  /* 0x0000000000017941 */ /* 0x000fea0003800000 */
.L_x_27671:
        /* <DEDUP_REMOVED lines=19> */
.L_x_27674:
[----:B------:R-:W-:Y:S05]  /*3fe0*/  BSYNC B1 ;  /* 0x0000000000017941 */ /* 0x000fea0003800000 */
.L_x_27673:
        /* <DEDUP_REMOVED lines=17> */
.L_x_27660:
[----:B------:R-:W-:Y:S05]  /*4100*/  BSYNC B0 ;  /* 0x0000000000007941 */ /* 0x000fea0003800000 */
.L_x_27659:
[----:B------:R-:W-:Y:S02]  /*4110*/  ISETP.NE.AND P1, PT, R162, RZ, PT ;  /* 0x000000ffa200720c */ /* 0x000fe40003f25270 */
[----:B------:R-:W-:Y:S02]  /*4120*/  IADD3 R138, R138, UR8, RZ ;  /* 0x000000088a8a7c10 */ /* 0x000fe4000fffe0ff */
[----:B------:R-:W-:Y:S02]  /*4130*/  SEL R0, RZ, 0x1, P1 ;  /* 0x00000001ff007807 */ /* 0x000fe40000800000 */
[----:B------:R-:W-:-:S13]  /*4140*/  ISETP.GE.AND P1, PT, R138, UR9, PT ;  /* 0x000000098a007c0c */ /* 0x000fda000bf26270 */
[----:B------:R-:W-:Y:S05]  /*4150*/  @!P1 BRA `(.L_x_27675) ;  /* 0xffffffc800d89947 */ /* 0x000fea000383ffff */
[----:B------:R-:W-:Y:S05]  /*4160*/  EXIT ;  /* 0x000000000000794d */ /* 0x000fea0003800000 */
.L_x_27658:
        /* <DEDUP_REMOVED lines=9> */
.L_x_27676:
[----:B------:R-:W-:Y:S01]  /*4200*/  HFMA2.MMA R167, -RZ, RZ, 0, 1.1920928955078125e-07 ;  /* 0x00000002ffa77435 */ /* 0x000fe200000001ff */
[----:B------:R-:W-:-:S05]  /*4210*/  MOV R0, R165 ;  /* 0x000000a500007202 */ /* 0x000fca0000000f00 */
[----:B------:R-:W-:-:S05]  /*4220*/  FADD.FTZ R147, R145, R0 ;  /* 0x0000000091937221 */ /* 0x000fca0000010000 */
[----:B------:R-:W-:-:S07]  /*4230*/  MOV R166, R147 ;  /* 0x0000009300a67202 */ /* 0x000fce0000000f00 */
[----:B------:R-:W-:Y:S05]  /*4240*/  WARPSYNC.COLLECTIVE R163, `(.L_x_27677) ;  /* 0x00000000a3087348 */ /* 0x000fea0003c00000 */
[----:B------:R0:W1:Y:S02]  /*4250*/  SHFL.BFLY P6, R165, R166, R167, R168 ;  /* 0x0c0000a7a6a57389 */ /* 0x00006400000c00a8 */
[----:B01----:R-:W-:Y:S01]  /*4260*/  ENDCOLLECTIVE ;  /* 0x000000000000791b */ /* 0x003fe20003800000 */
.L_x_27677:
[----:B------:R-:W-:Y:S01]  /*4270*/  HFMA2.MMA R167, -RZ, RZ, 0, 2.384185791015625e-07 ;  /* 0x00000004ffa77435 */ /* 0x000fe200000001ff */
[----:B------:R-:W-:-:S05]  /*4280*/  MOV R0, R165 ;  /* 0x000000a500007202 */ /* 0x000fca0000000f00 */
[----:B------:R-:W-:-:S05]  /*4290*/  FADD.FTZ R159, R147, R0 ;  /* 0x00000000939f7221 */ /* 0x000fca0000010000 */
[----:B------:R-:W-:-:S07]  /*42a0*/  MOV R166, R159 ;  /* 0x0000009f00a67202 */ /* 0x000fce0000000f00 */
[----:B------:R-:W-:Y:S05]  /*42b0*/  WARPSYNC.COLLECTIVE R163, `(.L_x_27678) ;  /* 0x00000000a3087348 */ /* 0x000fea0003c00000 */
[----:B------:R0:W1:Y:S02]  /*42c0*/  SHFL.BFLY P6, R165, R166, R167, R168 ;  /* 0x0c0000a7a6a57389 */ /* 0x00006400000c00a8 */
[----:B01----:R-:W-:Y:S01]  /*42d0*/  ENDCOLLECTIVE ;  /* 0x000000000000791b */ /* 0x003fe20003800000 */
.L_x_27678:
[----:B------:R-:W-:Y:S01]  /*42e0*/  HFMA2.MMA R167, -RZ, RZ, 0, 4.76837158203125e-07 ;  /* 0x00000008ffa77435 */ /* 0x000fe200000001ff */
[----:B------:R-:W-:-:S05]  /*42f0*/  MOV R0, R165 ;  /* 0x000000a500007202 */ /* 0x000fca0000000f00 */
[----:B------:R-:W-:-:S05]  /*4300*/  FADD.FTZ R160, R159, R0 ;  /* 0x000000009fa07221 */ /* 0x000fca0000010000 */
[----:B------:R-:W-:-:S07]  /*4310*/  MOV R166, R160 ;  /* 0x000000a000a67202 */ /* 0x000fce0000000f00 */
[----:B------:R-:W-:Y:S05]  /*4320*/  WARPSYNC.COLLECTIVE R163, `(.L_x_27679) ;  /* 0x00000000a3087348 */ /* 0x000fea0003c00000 */
[----:B------:R0:W1:Y:S02]  /*4330*/  SHFL.BFLY P6, R165, R166, R167, R168 ;  /* 0x0c0000a7a6a57389 */ /* 0x00006400000c00a8 */
[----:B01----:R-:W-:Y:S01]  /*4340*/  ENDCOLLECTIVE ;  /* 0x000000000000791b */ /* 0x003fe20003800000 */
.L_x_27679:
[----:B------:R-:W-:Y:S01]  /*4350*/  HFMA2.MMA R167, -RZ, RZ, 0, 9.5367431640625e-07 ;  /* 0x00000010ffa77435 */ /* 0x000fe200000001ff */
[----:B------:R-:W-:-:S05]  /*4360*/  MOV R161, R165 ;  /* 0x000000a500a17202 */ /* 0x000fca0000000f00 */
[----:B------:R-:W-:-:S05]  /*4370*/  FADD.FTZ R161, R160, R161 ;  /* 0x000000a1a0a17221 */ /* 0x000fca0000010000 */
[----:B------:R-:W-:-:S07]  /*4380*/  MOV R166, R161 ;  /* 0x000000a100a67202 */ /* 0x000fce0000000f00 */
[----:B------:R-:W-:Y:S05]  /*4390*/  WARPSYNC.COLLECTIVE R163, `(.L_x_27680) ;  /* 0x00000000a3087348 */ /* 0x000fea0003c00000 */
[----:B------:R0:W1:Y:S02]  /*43a0*/  SHFL.BFLY P6, R165, R166, R167, R168 ;  /* 0x0c0000a7a6a57389 */ /* 0x00006400000c00a8 */
[----:B01----:R-:W-:Y:S01]  /*43b0*/  ENDCOLLECTIVE ;  /* 0x000000000000791b */ /* 0x003fe20003800000 */
.L_x_27680:
        /* <DEDUP_REMOVED lines=75> */
.L_x_27681:
[----:B------:R-:W-:Y:S01]  /*4870*/  HFMA2.MMA R167, -RZ, RZ, 0, 1.1920928955078125e-07 ;  /* 0x00000002ffa77435 */ /* 0x000fe200000001ff */
[----:B------:R-:W-:-:S05]  /*4880*/  MOV R145, R165 ;  /* 0x000000a500917202 */ /* 0x000fca0000000f00 */
[----:B------:R-:W-:-:S05]  /*4890*/  FADD.FTZ R145, R0, R145 ;  /* 0x0000009100917221 */ /* 0x000fca0000010000 */
[----:B------:R-:W-:-:S07]  /*48a0*/  MOV R166, R145 ;  /* 0x0000009100a67202 */ /* 0x000fce0000000f00 */
[----:B------:R-:W-:Y:S05]  /*48b0*/  WARPSYNC.COLLECTIVE R163, `(.L_x_27682) ;  /* 0x00000000a3087348 */ /* 0x000fea0003c00000 */
[----:B------:R0:W1:Y:S02]  /*48c0*/  SHFL.BFLY P6, R165, R166, R167, R168 ;  /* 0x0c0000a7a6a57389 */ /* 0x00006400000c00a8 */
[----:B01----:R-:W-:Y:S01]  /*48d0*/  ENDCOLLECTIVE ;  /* 0x000000000000791b */ /* 0x003fe20003800000 */
.L_x_27682:
[----:B------:R-:W-:Y:S01]  /*48e0*/  HFMA2.MMA R167, -RZ, RZ, 0, 2.384185791015625e-07 ;  /* 0x00000004ffa77435 */ /* 0x000fe200000001ff */
[----:B------:R-:W-:-:S05]  /*48f0*/  MOV R160, R165 ;  /* 0x000000a500a07202 */ /* 0x000fca0000000f00 */
[----:B------:R-:W-:-:S05]  /*4900*/  FADD.FTZ R160, R145, R160 ;  /* 0x000000a091a07221 */ /* 0x000fca0000010000 */
[----:B------:R-:W-:-:S07]  /*4910*/  MOV R166, R160 ;  /* 0x000000a000a67202 */ /* 0x000fce0000000f00 */
[----:B------:R-:W-:Y:S05]  /*4920*/  WARPSYNC.COLLECTIVE R163, `(.L_x_27683) ;  /* 0x00000000a3087348 */ /* 0x000fea0003c00000 */
[----:B------:R0:W1:Y:S02]  /*4930*/  SHFL.BFLY P6, R165, R166, R167, R168 ;  /* 0x0c0000a7a6a57389 */ /* 0x00006400000c00a8 */
[----:B01----:R-:W-:Y:S01]  /*4940*/  ENDCOLLECTIVE ;  /* 0x000000000000791b */ /* 0x003fe20003800000 */
.L_x_27683:
[----:B------:R-:W-:Y:S01]  /*4950*/  HFMA2.MMA R167, -RZ, RZ, 0, 4.76837158203125e-07 ;  /* 0x00000008ffa77435 */ /* 0x000fe200000001ff */
[----:B------:R-:W-:-:S05]  /*4960*/  MOV R147, R165 ;  /* 0x000000a500937202 */ /* 0x000fca0000000f00 */
[----:B------:R-:W-:-:S05]  /*4970*/  FADD.FTZ R147, R160, R147 ;  /* 0x00000093a0937221 */ /* 0x000fca0000010000 */
[----:B------:R-:W-:-:S07]  /*4980*/  MOV R166, R147 ;  /* 0x0000009300a67202 */ /* 0x000fce0000000f00 */
[----:B------:R-:W-:Y:S05]  /*4990*/  WARPSYNC.COLLECTIVE R163, `(.L_x_27684) ;  /* 0x00000000a3087348 */ /* 0x000fea0003c00000 */
[----:B------:R0:W1:Y:S02]  /*49a0*/  SHFL.BFLY P6, R165, R166, R167, R168 ;  /* 0x0c0000a7a6a57389 */ /* 0x00006400000c00a8 */
[----:B01----:R-:W-:Y:S01]  /*49b0*/  ENDCOLLECTIVE ;  /* 0x000000000000791b */ /* 0x003fe20003800000 */
.L_x_27684:
[----:B------:R-:W-:Y:S01]  /*49c0*/  HFMA2.MMA R167, -RZ, RZ, 0, 9.5367431640625e-07 ;  /* 0x00000010ffa77435 */ /* 0x000fe200000001ff */
[----:B------:R-:W-:-:S05]  /*49d0*/  MOV R164, R165 ;  /* 0x000000a500a47202 */ /* 0x000fca0000000f00 */
[----:B------:R-:W-:-:S05]  /*49e0*/  FADD.FTZ R164, R147, R164 ;  /* 0x000000a493a47221 */ /* 0x000fca0000010000 */
[----:B------:R-:W-:-:S07]  /*49f0*/  MOV R166, R164 ;  /* 0x000000a400a67202 */ /* 0x000fce0000000f00 */
[----:B------:R-:W-:Y:S05]  /*4a00*/  WARPSYNC.COLLECTIVE R163, `(.L_x_27685) ;  /* 0x00000000a3087348 */ /* 0x000fea0003c00000 */
[----:B------:R0:W1:Y:S02]  /*4a10*/  SHFL.BFLY P6, R165, R166, R167, R168 ;  /* 0x0c0000a7a6a57389 */ /* 0x00006400000c00a8 */
[----:B01----:R-:W-:Y:S01]  /*4a20*/  ENDCOLLECTIVE ;  /* 0x000000000000791b */ /* 0x003fe20003800000 */
.L_x_27685:
[----:B------:R-:W-:Y:S01]  /*4a30*/  MOV R159, R165 ;  /* 0x000000a5009f7202 */ /* 0x000fe20000000f00 */
[----:B------:R-:W-:Y:S06]  /*4a40*/  BRA `(.L_x_27686) ;  /* 0xffffffe400ec7947 */ /* 0x000fec000383ffff */
.L_x_27687:
        /* <DEDUP_REMOVED lines=11> */
.L_x_30334:


//--------------------- .text._ZN10layer_norm13ln_fwd_kernelINS_13Kernel_traitsIfffffjLj4096ELj1ELj1ELj4ELj16ENS_18Kernel_traits_baseILj4096EfffffjLj128EEEEELb0ELb1ELb1ELb1EEEvNS_9FwdParamsE --------------------------
	.section	.text._ZN10layer_norm13ln_fwd_kernelINS_13Kernel_traitsIfffffjLj4096ELj1ELj1ELj4ELj16ENS_18Kernel_traits_baseILj4096EfffffjLj128EEEEELb0ELb1ELb1ELb1EEEvNS_9FwdParamsE,"ax",@progbits
	.align	128
        .global         _ZN10layer_norm13ln_fwd_kernelINS_13Kernel_traitsIfffffjLj4096ELj1ELj1ELj4ELj16ENS_18Kernel_traits_baseILj4096EfffffjLj128EEEEELb0ELb1ELb1ELb1EEEvNS_9FwdParamsE
        .type           _ZN10layer_norm13ln_fwd_kernelINS_13Kernel_traitsIfffffjLj4096ELj1ELj1ELj4ELj16ENS_18Kernel_traits_baseILj4096EfffffjLj128EEEEELb0ELb1ELb1ELb1EEEvNS_9FwdParamsE,@function
        .size           _ZN10layer_norm13ln_fwd_kernelINS_13Kernel_traitsIfffffjLj4096ELj1ELj1ELj4ELj16ENS_18Kernel_traits_baseILj4096EfffffjLj128EEEEELb0ELb1ELb1ELb1EEEvNS_9FwdParamsE,(.L_x_30335 - _ZN10layer_norm13ln_fwd_kernelINS_13Kernel_traitsIfffffjLj4096ELj1ELj1ELj4ELj16ENS_18Kernel_traits_baseILj4096EfffffjLj128EEEEELb0ELb1ELb1ELb1EEEvNS_9FwdParamsE)
        .other          _ZN10layer_norm13ln_fwd_kernelINS_13Kernel_traitsIfffffjLj4096ELj1ELj1ELj4ELj16ENS_18Kernel_traits_baseILj4096EfffffjLj128EEEEELb0ELb1ELb1ELb1EEEvNS_9FwdParamsE,@"STO_CUDA_ENTRY STV_DEFAULT"
_ZN10layer_norm13ln_fwd_kernelINS_13Kernel_traitsIfffffjLj4096ELj1ELj1ELj4ELj16ENS_18Kernel_traits_baseILj4096EfffffjLj128EEEEELb0ELb1ELb1ELb1EEEvNS_9FwdParamsE:
.text._ZN10layer_norm13ln_fwd_kernelINS_13Kernel_traitsIfffffjLj4096ELj1ELj1ELj4ELj16ENS_18Kernel_traits_baseILj4096EfffffjLj128EEEEELb0ELb1ELb1ELb1EEEvNS_9FwdParamsE:
        /* <DEDUP_REMOVED lines=75> */
.L_x_27755:
[----:B------:R-:W0:Y:S08]  /*04b0*/  LDC.64 R152, c[0x0][0x230] ;  /* 0x00008c00ff987b82 */ /* 0x000e300000000a00 */
[----:B-1----:R-:W1:Y:S08]  /*04c0*/  LDC.64 R112, c[0x0][0x280] ;  /* 0x0000a000ff707b82 */ /* 0x002e700000000a00 */
[----:B------:R-:W2:Y:S01]  /*04d0*/  LDC R151, c[0x0][0x218] ;  /* 0x00008600ff977b82 */ /* 0x000ea20000000800 */
[----:B0-----:R-:W-:-:S07]  /*04e0*/  ISETP.NE.U32.AND P0, PT, R152, RZ, PT ;  /* 0x000000ff9800720c */ /* 0x001fce0003f05070 */
[----:B------:R-:W0:Y:S01]  /*04f0*/  LDC.64 R146, c[0x0][0x238] ;  /* 0x00008e00ff927b82 */ /* 0x000e220000000a00 */
[----:B------:R-:W-:Y:S01]  /*0500*/  ISETP.NE.AND.EX P0, PT, R153, RZ, PT, P0 ;  /* 0x000000ff9900720c */ /* 0x000fe20003f05300 */
[----:B-1----:R-:W-:-:S05]  /*0510*/  IMAD.WIDE R112, R4, 0x4, R112 ;  /* 0x0000000404707825 */ /* 0x002fca00078e0270 */
[----:B------:R1:W3:Y:S01]  /*0520*/  LDG.E R120, desc[UR4][R112.64] ;  /* 0x0000000470787981 */ /* 0x0002e2000c1e1900 */
[----:B--2---:R-:W-:-:S06]  /*0530*/  IMAD R116, R4, R151, RZ ;  /* 0x0000009704747224 */ /* 0x004fcc00078e02ff */
[----:B------:R-:W2:Y:S01]  /*0540*/  @P0 LDC.64 R114, c[0x0][0x230] ;  /* 0x00008c00ff720b82 */ /* 0x000ea20000000a00 */
[----:B------:R-:W-:-:S04]  /*0550*/  SHF.R.S32.HI R117, RZ, 0x1f, R116 ;  /* 0x0000001fff757819 */ /* 0x000fc80000011474 */
[----:B------:R-:W-:-:S03]  /*0560*/  LEA.HI R143, R117, R116, RZ, 0x2 ;  /* 0x00000074758f7211 */ /* 0x000fc600078f10ff */
[----:B------:R-:W1:Y:S01]  /*0570*/  LDC.64 R116, c[0x0][0x288] ;  /* 0x0000a200ff747b82 */ /* 0x000e620000000a00 */
[----:B------:R-:W-:-:S05]  /*0580*/  LEA.HI.SX32 R143, R143, R2, 0x1e ;  /* 0x000000028f8f7211 */ /* 0x000fca00078ff2ff */
[----:B--2---:R-:W-:-:S05]  /*0590*/  @P0 IMAD.WIDE.U32 R114, R143, 0x10, R114 ;  /* 0x000000108f720825 */ /* 0x004fca00078e0072 */
[----:B------:R-:W2:Y:S01]  /*05a0*/  @P0 LDG.E.128 R104, desc[UR4][R114.64] ;  /* 0x0000000472680981 */ /* 0x000ea2000c1e1d00 */
[----:B-1----:R-:W-:Y:S01]  /*05b0*/  IMAD.WIDE R112, R4, 0x4, R116 ;  /* 0x0000000404707825 */ /* 0x002fe200078e0274 */
[----:B------:R-:W-:-:S04]  /*05c0*/  MOV R142, RZ ;  /* 0x000000ff008e7202 */ /* 0x000fc80000000f00 */
[----:B-----5:R2:W5:Y:S01]  /*05d0*/  LDG.E R145, desc[UR4][R112.64] ;  /* 0x0000000470917981 */ /* 0x020562000c1e1900 */
[----:B------:R-:W-:Y:S01]  /*05e0*/  IADD3 R127, R143, 0x80, RZ ;  /* 0x000000808f7f7810 */ /* 0x000fe20007ffe0ff */
[----:B------:R-:W-:Y:S01]  /*05f0*/  BSSY B0, `(.L_x_27688) ;  /* 0x000001e000007945 */ /* 0x000fe20003800000 */
[C---:B---3--:R-:W-:Y:S02]  /*0600*/  ISETP.GE.AND P5, PT, R120.reuse, 0x1, PT ;  /* 0x000000017800780c */ /* 0x048fe40003fa6270 */
[----:B------:R-:W-:-:S11]  /*0610*/  ISETP.GT.AND P6, PT, R120, RZ, PT ;  /* 0x000000ff7800720c */ /* 0x000fd60003fc4270 */
[----:B------:R-:W1:Y:S01]  /*0620*/  @P5 LDC.64 R116, c[0x0][0x220] ;  /* 0x00008800ff745b82 */ /* 0x000e620000000a00 */
[----:B------:R-:W-:Y:S02]  /*0630*/  @P5 IADD3 R118, R120, -0x1, RZ ;  /* 0xffffffff78765810 */ /* 0x000fe40007ffe0ff */
[----:B------:R-:W-:-:S03]  /*0640*/  @!P6 ISETP.NE.U32.AND P1, PT, R152, RZ, PT ;  /* 0x000000ff9800e20c */ /* 0x000fc60003f25070 */
[----:B------:R-:W-:Y:S01]  /*0650*/  @P5 IMAD R118, R118, R151, RZ ;  /* 0x0000009776765224 */ /* 0x000fe200078e02ff */
[----:B------:R-:W-:Y:S01]  /*0660*/  @!P6 ISETP.NE.AND.EX P2, PT, R153, RZ, PT, P1 ;  /* 0x000000ff9900e20c */ /* 0x000fe20003f45310 */
[----:B------:R-:W3:Y:S03]  /*0670*/  @P0 LDC.64 R120, c[0x0][0x230] ;  /* 0x00008c00ff780b82 */ /* 0x000ee60000000a00 */
[----:B------:R-:W-:-:S04]  /*0680*/  @P5 SHF.R.S32.HI R119, RZ, 0x1f, R118 ;  /* 0x0000001fff775819 */ /* 0x000fc80000011476 */
[----:B------:R-:W-:-:S04]  /*0690*/  @P5 LEA.HI R119, R119, R118, RZ, 0x2 ;  /* 0x0000007677775211 */ /* 0x000fc800078f10ff */
[----:B------:R-:W-:Y:S02]  /*06a0*/  @P5 LEA.HI.SX32 R142, R119, R2, 0x1e ;  /* 0x00000002778e5211 */ /* 0x000fe400078ff2ff */
[----:B--2---:R-:W-:Y:S02]  /*06b0*/  @!P6 FSEL R113, R105, RZ, P2 ;  /* 0x000000ff6971e208 */ /* 0x004fe40001000000 */
[----:B------:R-:W-:Y:S01]  /*06c0*/  @!P6 ISETP.NE.U32.AND P3, PT, R152, RZ, PT ;  /* 0x000000ff9800e20c */ /* 0x000fe20003f65070 */
[----:B-1----:R-:W-:Y:S01]  /*06d0*/  @P5 IMAD.WIDE.U32 R114, R142, 0x10, R116 ;  /* 0x000000108e725825 */ /* 0x002fe200078e0074 */
[C---:B------:R-:W-:Y:S02]  /*06e0*/  @!P6 ISETP.NE.U32.AND P1, PT, R152.reuse, RZ, PT ;  /* 0x000000ff9800e20c */ /* 0x040fe40003f25070 */
[----:B------:R-:W-:Y:S02]  /*06f0*/  @!P6 ISETP.NE.U32.AND P2, PT, R152, RZ, PT ;  /* 0x000000ff9800e20c */ /* 0x000fe40003f45070 */
[C---:B------:R-:W-:Y:S01]  /*0700*/  @!P6 ISETP.NE.AND.EX P3, PT, R153.reuse, RZ, PT, P3 ;  /* 0x000000ff9900e20c */ /* 0x040fe20003f65330 */
[----:B------:R1:W5:Y:S01]  /*0710*/  @P5 LDG.E.128 R108, desc[UR4][R114.64] ;  /* 0x00000004726c5981 */ /* 0x000362000c1e1d00 */
[----:B------:R-:W-:Y:S01]  /*0720*/  @!P6 ISETP.NE.AND.EX P1, PT, R153, RZ, PT, P1 ;  /* 0x000000ff9900e20c */ /* 0x000fe20003f25310 */
[----:B0-----:R-:W-:Y:S01]  /*0730*/  IMAD.WIDE.U32 R116, R143, 0x10, R146 ;  /* 0x000000108f747825 */ /* 0x001fe200078e0092 */
[----:B------:R-:W-:-:S02]  /*0740*/  @!P6 ISETP.NE.AND.EX P2, PT, R153, RZ, PT, P2 ;  /* 0x000000ff9900e20c */ /* 0x000fc40003f45320 */
[----:B------:R-:W-:Y:S01]  /*0750*/  @!P6 FSEL R112, R104, RZ, P3 ;  /* 0x000000ff6870e208 */ /* 0x000fe20001800000 */
[----:B---3--:R-:W-:Y:S01]  /*0760*/  @P0 IMAD.WIDE.U32 R120, R127, 0x10, R120 ;  /* 0x000000107f780825 */ /* 0x008fe200078e0078 */
[----:B-1----:R-:W-:Y:S02]  /*0770*/  @!P6 FSEL R114, R106, RZ, P1 ;  /* 0x000000ff6a72e208 */ /* 0x002fe40000800000 */
[----:B------:R-:W-:Y:S01]  /*0780*/  @!P6 FSEL R115, R107, RZ, P2 ;  /* 0x000000ff6b73e208 */ /* 0x000fe20001000000 */
[----:B------:R-:W-:Y:S06]  /*0790*/  @!P6 BRA `(.L_x_27689) ;  /* 0x00000000000ce947 */ /* 0x000fec0003800000 */
[----:B-----5:R-:W-:-:S04]  /*07a0*/  FMUL.FTZ R119, R108, UR6 ;  /* 0x000000066c777c20 */ /* 0x020fc80008410000 */
[----:B------:R-:W-:-:S04]  /*07b0*/  FMUL.FTZ R112, R36, R119 ;  /* 0x0000007724707220 */ /* 0x000fc80000410000 */
[----:B------:R-:W-:-:S07]  /*07c0*/  @P0 FADD.FTZ R112, R104, R112 ;  /* 0x0000007068700221 */ /* 0x000fce0000010000 */
.L_x_27689:
[----:B------:R-:W-:Y:S05]  /*07d0*/  BSYNC B0 ;  /* 0x0000000000007941 */ /* 0x000fea0003800000 */
.L_x_27688:
[----:B------:R-:W-:Y:S04]  /*07e0*/  BSSY B0, `(.L_x_27690) ;  /* 0x0000005000007945 */ /* 0x000fe80003800000 */
[----:B------:R-:W-:Y:S05]  /*07f0*/  @!P6 BRA `(.L_x_27691) ;  /* 0x00000000000ce947 */ /* 0x000fea0003800000 */
[----:B-----5:R-:W-:-:S04]  /*0800*/  FMUL.FTZ R118, R109, UR6 ;  /* 0x000000066d767c20 */ /* 0x020fc80008410000 */
[----:B------:R-:W-:-:S04]  /*0810*/  FMUL.FTZ R113, R37, R118 ;  /* 0x0000007625717220 */ /* 0x000fc80000410000 */
[----:B------:R-:W-:-:S07]  /*0820*/  @P0 FADD.FTZ R113, R105, R113 ;  /* 0x0000007169710221 */ /* 0x000fce0000010000 */
.L_x_27691:
[----:B------:R-:W-:Y:S05]  /*0830*/  BSYNC B0 ;  /* 0x0000000000007941 */ /* 0x000fea0003800000 */
.L_x_27690:
[----:B------:R-:W-:Y:S04]  /*0840*/  BSSY B0, `(.L_x_27692) ;  /* 0x0000005000007945 */ /* 0x000fe80003800000 */
[----:B------:R-:W-:Y:S05]  /*0850*/  @!P6 BRA `(.L_x_27693) ;  /* 0x00000000000ce947 */ /* 0x000fea0003800000 */
[----:B-----5:R-:W-:-:S04]  /*0860*/  FMUL.FTZ R119, R110, UR6 ;  /* 0x000000066e777c20 */ /* 0x020fc80008410000 */
[----:B------:R-:W-:-:S04]  /*0870*/  FMUL.FTZ R114, R38, R119 ;  /* 0x0000007726727220 */ /* 0x000fc80000410000 */
[----:B------:R-:W-:-:S07]  /*0880*/  @P0 FADD.FTZ R114, R106, R114 ;  /* 0x000000726a720221 */ /* 0x000fce0000010000 */
.L_x_27693:
[----:B------:R-:W-:Y:S05]  /*0890*/  BSYNC B0 ;  /* 0x0000000000007941 */ /* 0x000fea0003800000 */
.L_x_27692:
[----:B------:R-:W-:Y:S04]  /*08a0*/  BSSY B0, `(.L_x_27694) ;  /* 0x0000005000007945 */ /* 0x000fe80003800000 */
[----:B------:R-:W-:Y:S05]  /*08b0*/  @!P6 BRA `(.L_x_27695) ;  /* 0x00000000000ce947 */ /* 0x000fea0003800000 */
[----:B-----5:R-:W-:-:S04]  /*08c0*/  FMUL.FTZ R118, R111, UR6 ;  /* 0x000000066f767c20 */ /* 0x020fc80008410000 */
[----:B------:R-:W-:-:S04]  /*08d0*/  FMUL.FTZ R115, R39, R118 ;  /* 0x0000007627737220 */ /* 0x000fc80000410000 */
[----:B------:R-:W-:-:S07]  /*08e0*/  @P0 FADD.FTZ R115, R107, R115 ;  /* 0x000000736b730221 */ /* 0x000fce0000010000 */
.L_x_27695:
[----:B------:R-:W-:Y:S05]  /*08f0*/  BSYNC B0 ;  /* 0x0000000000007941 */ /* 0x000fea0003800000 */
.L_x_27694:
        /* <DEDUP_REMOVED lines=25> */
[----:B------:R-:W-:-:S04]  /*0a90*/  FMUL.FTZ R116, R32, R123 ;  /* 0x0000007b20747220 */ /* 0x000fc80000410000 */
[----:B------:R-:W-:-:S07]  /*0aa0*/  @P0 FADD.FTZ R116, R104, R116 ;  /* 0x0000007468740221 */ /* 0x000fce0000010000 */
.L_x_27697:
[----:B------:R-:W-:Y:S05]  /*0ab0*/  BSYNC B0 ;  /* 0x0000000000007941 */ /* 0x000fea0003800000 */
.L_x_27696:
[----:B------:R-:W-:Y:S04]  /*0ac0*/  BSSY B0, `(.L_x_27698) ;  /* 0x0000005000007945 */ /* 0x000fe80003800000 */
[----:B------:R-:W-:Y:S05]  /*0ad0*/  @!P6 BRA `(.L_x_27699) ;  /* 0x00000000000ce947 */ /* 0x000fea0003800000 */
[----:B-----5:R-:W-:-:S04]  /*0ae0*/  FMUL.FTZ R122, R109, UR6 ;  /* 0x000000066d7a7c20 */ /* 0x020fc80008410000 */
[----:B------:R-:W-:-:S04]  /*0af0*/  FMUL.FTZ R117, R33, R122 ;  /* 0x0000007a21757220 */ /* 0x000fc80000410000 */
[----:B------:R-:W-:-:S07]  /*0b00*/  @P0 FADD.FTZ R117, R105, R117 ;  /* 0x0000007569750221 */ /* 0x000fce0000010000 */
.L_x_27699:
[----:B------:R-:W-:Y:S05]  /*0b10*/  BSYNC B0 ;  /* 0x0000000000007941 */ /* 0x000fea0003800000 */
.L_x_27698:
[----:B------:R-:W-:Y:S04]  /*0b20*/  BSSY B0, `(.L_x_27700) ;  /* 0x0000005000007945 */ /* 0x000fe80003800000 */
[----:B------:R-:W-:Y:S05]  /*0b30*/  @!P6 BRA `(.L_x_27701) ;  /* 0x00000000000ce947 */ /* 0x000fea0003800000 */
[----:B-----5:R-:W-:-:S04]  /*0b40*/  FMUL.FTZ R123, R110, UR6 ;  /* 0x000000066e7b7c20 */ /* 0x020fc80008410000 */
[----:B------:R-:W-:-:S04]  /*0b50*/  FMUL.FTZ R118, R34, R123 ;  /* 0x0000007b22767220 */ /* 0x000fc80000410000 */
[----:B------:R-:W-:-:S07]  /*0b60*/  @P0 FADD.FTZ R118, R106, R118 ;  /* 0x000000766a760221 */ /* 0x000fce0000010000 */
.L_x_27701:
[----:B------:R-:W-:Y:S05]  /*0b70*/  BSYNC B0 ;  /* 0x0000000000007941 */ /* 0x000fea0003800000 */
.L_x_27700:
[----:B------:R-:W-:Y:S04]  /*0b80*/  BSSY B0, `(.L_x_27702) ;  /* 0x0000005000007945 */ /* 0x000fe80003800000 */
[----:B------:R-:W-:Y:S05]  /*0b90*/  @!P6 BRA `(.L_x_27703) ;  /* 0x00000000000ce947 */ /* 0x000fea0003800000 */
[----:B-----5:R-:W-:-:S04]  /*0ba0*/  FMUL.FTZ R122, R111, UR6 ;  /* 0x000000066f7a7c20 */ /* 0x020fc80008410000 */
[----:B------:R-:W-:-:S04]  /*0bb0*/  FMUL.FTZ R119, R35, R122 ;  /* 0x0000007a23777220 */ /* 0x000fc80000410000 */
[----:B------:R-:W-:-:S07]  /*0bc0*/  @P0 FADD.FTZ R119, R107, R119 ;  /* 0x000000776b770221 */ /* 0x000fce0000010000 */
.L_x_27703:
[----:B------:R-:W-:Y:S05]  /*0bd0*/  BSYNC B0 ;  /* 0x0000000000007941 */ /* 0x000fea0003800000 */
.L_x_27702:
        /* <DEDUP_REMOVED lines=27> */
.L_x_27705:
[----:B------:R-:W-:Y:S05]  /*0d90*/  BSYNC B0 ;  /* 0x0000000000007941 */ /* 0x000fea0003800000 */
.L_x_27704:
[----:B------:R-:W-:Y:S04]  /*0da0*/  BSSY B0, `(.L_x_27706) ;  /* 0x0000005000007945 */ /* 0x000fe80003800000 */
[----:B------:R-:W-:Y:S05]  /*0db0*/  @!P6 BRA `(.L_x_27707) ;  /* 0x00000000000ce947 */ /* 0x000fea0003800000 */
[----:B-----5:R-:W-:-:S04]  /*0dc0*/  FMUL.FTZ R126, R109, UR6 ;  /* 0x000000066d7e7c20 */ /* 0x020fc80008410000 */
[----:B------:R-:W-:-:S04]  /*0dd0*/  FMUL.FTZ R121, R29, R126 ;  /* 0x0000007e1d797220 */ /* 0x000fc80000410000 */
[----:B------:R-:W-:-:S07]  /*0de0*/  @P0 FADD.FTZ R121, R105, R121 ;  /* 0x0000007969790221 */ /* 0x000fce0000010000 */
.L_x_27707:
[----:B------:R-:W-:Y:S05]  /*0df0*/  BSYNC B0 ;  /* 0x0000000000007941 */ /* 0x000fea0003800000 */
.L_x_27706:
[----:B------:R-:W-:Y:S04]  /*0e00*/  BSSY B0, `(.L_x_27708) ;  /* 0x0000005000007945 */ /* 0x000fe80003800000 */
[----:B------:R-:W-:Y:S05]  /*0e10*/  @!P6 BRA `(.L_x_27709) ;  /* 0x00000000000ce947 */ /* 0x000fea0003800000 */
[----:B-----5:R-:W-:-:S04]  /*0e20*/  FMUL.FTZ R127, R110, UR6 ;  /* 0x000000066e7f7c20 */ /* 0x020fc80008410000 */
[----:B------:R-:W-:-:S04]  /*0e30*/  FMUL.FTZ R122, R30, R127 ;  /* 0x0000007f1e7a7220 */ /* 0x000fc80000410000 */
[----:B------:R-:W-:-:S07]  /*0e40*/  @P0 FADD.FTZ R122, R106, R122 ;  /* 0x0000007a6a7a0221 */ /* 0x000fce0000010000 */
.L_x_27709:
[----:B------:R-:W-:Y:S05]  /*0e50*/  BSYNC B0 ;  /* 0x0000000000007941 */ /* 0x000fea0003800000 */
.L_x_27708:
[----:B------:R-:W-:Y:S04]  /*0e60*/  BSSY B0, `(.L_x_27710) ;  /* 0x0000005000007945 */ /* 0x000fe80003800000 */
[----:B------:R-:W-:Y:S05]  /*0e70*/  @!P6 BRA `(.L_x_27711) ;  /* 0x00000000000ce947 */ /* 0x000fea0003800000 */
[----:B-----5:R-:W-:-:S04]  /*0e80*/  FMUL.FTZ R126, R111, UR6 ;  /* 0x000000066f7e7c20 */ /* 0x020fc80008410000 */
[----:B------:R-:W-:-:S04]  /*0e90*/  FMUL.FTZ R123, R31, R126 ;  /* 0x0000007e1f7b7220 */ /* 0x000fc80000410000 */
[----:B------:R-:W-:-:S07]  /*0ea0*/  @P0 FADD.FTZ R123, R107, R123 ;  /* 0x0000007b6b7b0221 */ /* 0x000fce0000010000 */
.L_x_27711:
[----:B------:R-:W-:Y:S05]  /*0eb0*/  BSYNC B0 ;  /* 0x0000000000007941 */ /* 0x000fea0003800000 */
.L_x_27710:
        /* <DEDUP_REMOVED lines=27> */
.L_x_27713:
[----:B------:R-:W-:Y:S05]  /*1070*/  BSYNC B0 ;  /* 0x0000000000007941 */ /* 0x000fea0003800000 */
.L_x_27712:
[----:B------:R-:W-:Y:S04]  /*1080*/  BSSY B0, `(.L_x_27714) ;  /* 0x0000005000007945 */ /* 0x000fe80003800000 */
[----:B------:R-:W-:Y:S05]  /*1090*/  @!P6 BRA `(.L_x_27715) ;  /* 0x00000000000ce947 */ /* 0x000fea0003800000 */
[----:B-----5:R-:W-:-:S04]  /*10a0*/  FMUL.FTZ R130, R109, UR6 ;  /* 0x000000066d827c20 */ /* 0x020fc80008410000 */
[----:B------:R-:W-:-:S04]  /*10b0*/  FMUL.FTZ R125, R25, R130 ;  /* 0x00000082197d7220 */ /* 0x000fc80000410000 */
[----:B------:R-:W-:-:S07]  /*10c0*/  @P0 FADD.FTZ R125, R105, R125 ;  /* 0x0000007d697d0221 */ /* 0x000fce0000010000 */
.L_x_27715:
[----:B------:R-:W-:Y:S05]  /*10d0*/  BSYNC B0 ;  /* 0x0000000000007941 */ /* 0x000fea0003800000 */
.L_x_27714:
[----:B------:R-:W-:Y:S04]  /*10e0*/  BSSY B0, `(.L_x_27716) ;  /* 0x0000005000007945 */ /* 0x000fe80003800000 */
[----:B------:R-:W-:Y:S05]  /*10f0*/  @!P6 BRA `(.L_x_27717) ;  /* 0x00000000000ce947 */ /* 0x000fea0003800000 */
[----:B-----5:R-:W-:-:S04]  /*1100*/  FMUL.FTZ R131, R110, UR6 ;  /* 0x000000066e837c20 */ /* 0x020fc80008410000 */
[----:B------:R-:W-:-:S04]  /*1110*/  FMUL.FTZ R126, R26, R131 ;  /* 0x000000831a7e7220 */ /* 0x000fc80000410000 */
[----:B------:R-:W-:-:S07]  /*1120*/  @P0 FADD.FTZ R126, R106, R126 ;  /* 0x0000007e6a7e0221 */ /* 0x000fce0000010000 */
.L_x_27717:
[----:B------:R-:W-:Y:S05]  /*1130*/  BSYNC B0 ;  /* 0x0000000000007941 */ /* 0x000fea0003800000 */
.L_x_27716:
[----:B------:R-:W-:Y:S04]  /*1140*/  BSSY B0, `(.L_x_27718) ;  /* 0x0000005000007945 */ /* 0x000fe80003800000 */
[----:B------:R-:W-:Y:S05]  /*1150*/  @!P6 BRA `(.L_x_27719) ;  /* 0x00000000000ce947 */ /* 0x000fea0003800000 */
[----:B-----5:R-:W-:-:S04]  /*1160*/  FMUL.FTZ R130, R111, UR6 ;  /* 0x000000066f827c20 */ /* 0x020fc80008410000 */
[----:B------:R-:W-:-:S04]  /*1170*/  FMUL.FTZ R127, R27, R130 ;  /* 0x000000821b7f7220 */ /* 0x000fc80000410000 */
[----:B------:R-:W-:-:S07]  /*1180*/  @P0 FADD.FTZ R127, R107, R127 ;  /* 0x0000007f6b7f0221 */ /* 0x000fce0000010000 */
.L_x_27719:
[----:B------:R-:W-:Y:S05]  /*1190*/  BSYNC B0 ;  /* 0x0000000000007941 */ /* 0x000fea0003800000 */
.L_x_27718:
[----:B------:R0:W-:Y:S01]  /*11a0*/  STG.E.128 desc[UR4][R128.64], R124 ;  /* 0x0000007c80007986 */ /* 0x0001e2000c101d04 */
[----:B------:R-:W1:Y:S03]  /*11b0*/  @P5 LDC.64 R130, c[0x0][0x220] ;  /* 0x00008800ff825b82 */ /* 0x000e660000000a00 */
[----:B------:R2:W0:Y:S01]  /*11c0*/  @P0 LDG.E.128 R104, desc[UR4][R132.64] ;  /* 0x0000000484680981 */ /* 0x000422000c1e1d00 */
        /* <DEDUP_REMOVED lines=16> */
[----:B---3--:R-:W-:Y:S02]  /*12d0*/  @!P6 FSEL R130, R106, RZ, P1 ;  /* 0x000000ff6a82e208 */ /* 0x008fe40000800000 */
[----:B------:R-:W-:Y:S02]  /*12e0*/  @!P6 ISETP.NE.AND.EX P2, PT, R153, RZ, PT, P2 ;  /* 0x000000ff9900e20c */ /* 0x000fe40003f45320 */
[----:B------:R-:W-:Y:S02]  /*12f0*/  @!P6 FSEL R128, R104, RZ, P3 ;  /* 0x000000ff6880e208 */ /* 0x000fe40001800000 */
[----:B------:R-:W-:Y:S01]  /*1300*/  @!P6 FSEL R131, R107, RZ, P2 ;  /* 0x000000ff6b83e208 */ /* 0x000fe20001000000 */
[----:B------:R-:W-:Y:S08]  /*1310*/  @!P6 BRA `(.L_x_27721) ;  /* 0x00000000000ce947 */ /* 0x000ff00003800000 */
[----:B-----5:R-:W-:-:S04]  /*1320*/  FMUL.FTZ R137, R108, UR6 ;  /* 0x000000066c897c20 */ /* 0x020fc80008410000 */
[----:B------:R-:W-:-:S04]  /*1330*/  FMUL.FTZ R128, R20, R137 ;  /* 0x0000008914807220 */ /* 0x000fc80000410000 */
[----:B------:R-:W-:-:S07]  /*1340*/  @P0 FADD.FTZ R128, R104, R128 ;  /* 0x0000008068800221 */ /* 0x000fce0000010000 */
.L_x_27721:
[----:B------:R-:W-:Y:S05]  /*1350*/  BSYNC B0 ;  /* 0x0000000000007941 */ /* 0x000fea0003800000 */
.L_x_27720:
[----:B------:R-:W-:Y:S04]  /*1360*/  BSSY B0, `(.L_x_27722) ;  /* 0x0000005000007945 */ /* 0x000fe80003800000 */
[----:B------:R-:W-:Y:S05]  /*1370*/  @!P6 BRA `(.L_x_27723) ;  /* 0x00000000000ce947 */ /* 0x000fea0003800000 */
[----:B-----5:R-:W-:-:S04]  /*1380*/  FMUL.FTZ R136, R109, UR6 ;  /* 0x000000066d887c20 */ /* 0x020fc80008410000 */
[----:B------:R-:W-:-:S04]  /*1390*/  FMUL.FTZ R129, R21, R136 ;  /* 0x0000008815817220 */ /* 0x000fc80000410000 */
[----:B------:R-:W-:-:S07]  /*13a0*/  @P0 FADD.FTZ R129, R105, R129 ;  /* 0x0000008169810221 */ /* 0x000fce0000010000 */
.L_x_27723:
[----:B------:R-:W-:Y:S05]  /*13b0*/  BSYNC B0 ;  /* 0x0000000000007941 */ /* 0x000fea0003800000 */
.L_x_27722:
[----:B------:R-:W-:Y:S04]  /*13c0*/  BSSY B0, `(.L_x_27724) ;  /* 0x0000005000007945 */ /* 0x000fe80003800000 */
[----:B------:R-:W-:Y:S05]  /*13d0*/  @!P6 BRA `(.L_x_27725) ;  /* 0x00000000000ce947 */ /* 0x000fea0003800000 */
[----:B-----5:R-:W-:-:S04]  /*13e0*/  FMUL.FTZ R137, R110, UR6 ;  /* 0x000000066e897c20 */ /* 0x020fc80008410000 */
[----:B------:R-:W-:-:S04]  /*13f0*/  FMUL.FTZ R130, R22, R137 ;  /* 0x0000008916827220 */ /* 0x000fc80000410000 */
[----:B------:R-:W-:-:S07]  /*1400*/  @P0 FADD.FTZ R130, R106, R130 ;  /* 0x000000826a820221 */ /* 0x000fce0000010000 */
.L_x_27725:
[----:B------:R-:W-:Y:S05]  /*1410*/  BSYNC B0 ;  /* 0x0000000000007941 */ /* 0x000fea0003800000 */
.L_x_27724:
[----:B------:R-:W-:Y:S04]  /*1420*/  BSSY B0, `(.L_x_27726) ;  /* 0x0000005000007945 */ /* 0x000fe80003800000 */
[----:B------:R-:W-:Y:S05]  /*1430*/  @!P6 BRA `(.L_x_27727) ;  /* 0x00000000000ce947 */ /* 0x000fea0003800000 */
[----:B-----5:R-:W-:-:S04]  /*1440*/  FMUL.FTZ R136, R111, UR6 ;  /* 0x000000066f887c20 */ /* 0x020fc80008410000 */
[----:B------:R-:W-:-:S04]  /*1450*/  FMUL.FTZ R131, R23, R136 ;  /* 0x0000008817837220 */ /* 0x000fc80000410000 */
[----:B------:R-:W-:-:S07]  /*1460*/  @P0 FADD.FTZ R131, R107, R131 ;  /* 0x000000836b830221 */ /* 0x000fce0000010000 */
.L_x_27727:
[----:B------:R-:W-:Y:S05]  /*1470*/  BSYNC B0 ;  /* 0x0000000000007941 */ /* 0x000fea0003800000 */
.L_x_27726:
        /* <DEDUP_REMOVED lines=27> */
.L_x_27729:
[----:B------:R-:W-:Y:S05]  /*1630*/  BSYNC B0 ;  /* 0x0000000000007941 */ /* 0x000fea0003800000 */
.L_x_27728:
[----:B------:R-:W-:Y:S04]  /*1640*/  BSSY B0, `(.L_x_27730) ;  /* 0x0000005000007945 */ /* 0x000fe80003800000 */
[----:B------:R-:W-:Y:S05]  /*1650*/  @!P6 BRA `(.L_x_27731) ;  /* 0x00000000000ce947 */ /* 0x000fea0003800000 */
[----:B-----5:R-:W-:-:S04]  /*1660*/  FMUL.FTZ R140, R109, UR6 ;  /* 0x000000066d8c7c20 */ /* 0x020fc80008410000 */
[----:B------:R-:W-:-:S04]  /*1670*/  FMUL.FTZ R133, R17, R140 ;  /* 0x0000008c11857220 */ /* 0x000fc80000410000 */
[----:B------:R-:W-:-:S07]  /*1680*/  @P0 FADD.FTZ R133, R105, R133 ;  /* 0x0000008569850221 */ /* 0x000fce0000010000 */
.L_x_27731:
[----:B------:R-:W-:Y:S05]  /*1690*/  BSYNC B0 ;  /* 0x0000000000007941 */ /* 0x000fea0003800000 */
.L_x_27730:
[----:B------:R-:W-:Y:S04]  /*16a0*/  BSSY B0, `(.L_x_27732) ;  /* 0x0000005000007945 */ /* 0x000fe80003800000 */
[----:B------:R-:W-:Y:S05]  /*16b0*/  @!P6 BRA `(.L_x_27733) ;  /* 0x00000000000ce947 */ /* 0x000fea0003800000 */
[----:B-----5:R-:W-:-:S04]  /*16c0*/  FMUL.FTZ R141, R110, UR6 ;  /* 0x000000066e8d7c20 */ /* 0x020fc80008410000 */
[----:B------:R-:W-:-:S04]  /*16d0*/  FMUL.FTZ R134, R18, R141 ;  /* 0x0000008d12867220 */ /* 0x000fc80000410000 */
[----:B------:R-:W-:-:S07]  /*16e0*/  @P0 FADD.FTZ R134, R106, R134 ;  /* 0x000000866a860221 */ /* 0x000fce0000010000 */
.L_x_27733:
[----:B------:R-:W-:Y:S05]  /*16f0*/  BSYNC B0 ;  /* 0x0000000000007941 */ /* 0x000fea0003800000 */
.L_x_27732:
[----:B------:R-:W-:Y:S04]  /*1700*/  BSSY B0, `(.L_x_27734) ;  /* 0x0000005000007945 */ /* 0x000fe80003800000 */
[----:B------:R-:W-:Y:S05]  /*1710*/  @!P6 BRA `(.L_x_27735) ;  /* 0x00000000000ce947 */ /* 0x000fea0003800000 */
[----:B-----5:R-:W-:-:S04]  /*1720*/  FMUL.FTZ R140, R111, UR6 ;  /* 0x000000066f8c7c20 */ /* 0x020fc80008410000 */
[----:B------:R-:W-:-:S04]  /*1730*/  FMUL.FTZ R135, R19, R140 ;  /* 0x0000008c13877220 */ /* 0x000fc80000410000 */
[----:B------:R-:W-:-:S07]  /*1740*/  @P0 FADD.FTZ R135, R107, R135 ;  /* 0x000000876b870221 */ /* 0x000fce0000010000 */
.L_x_27735:
[----:B------:R-:W-:Y:S05]  /*1750*/  BSYNC B0 ;  /* 0x0000000000007941 */ /* 0x000fea0003800000 */
.L_x_27734:
        /* <DEDUP_REMOVED lines=20> */
[----:B------:R-:W-:-:S04]  /*18a0*/  FMUL.FTZ R136, R12, R139 ;  /* 0x0000008b0c887220 */ /* 0x000fc80000410000 */
[----:B------:R-:W-:-:S07]  /*18b0*/  @P0 FADD.FTZ R136, R104, R136 ;  /* 0x0000008868880221 */ /* 0x000fce0000010000 */
.L_x_27737:
[----:B------:R-:W-:Y:S05]  /*18c0*/  BSYNC B0 ;  /* 0x0000000000007941 */ /* 0x000fea0003800000 */
.L_x_27736:
[----:B------:R-:W-:Y:S04]  /*18d0*/  BSSY B0, `(.L_x_27738) ;  /* 0x0000005000007945 */ /* 0x000fe80003800000 */
[----:B------:R-:W-:Y:S05]  /*18e0*/  @!P6 BRA `(.L_x_27739) ;  /* 0x00000000000ce947 */ /* 0x000fea0003800000 */
[----:B-----5:R-:W-:-:S04]  /*18f0*/  FMUL.FTZ R138, R109, UR6 ;  /* 0x000000066d8a7c20 */ /* 0x020fc80008410000 */
[----:B------:R-:W-:-:S04]  /*1900*/  FMUL.FTZ R137, R13, R138 ;  /* 0x0000008a0d897220 */ /* 0x000fc80000410000 */
[----:B------:R-:W-:-:S07]  /*1910*/  @P0 FADD.FTZ R137, R105, R137 ;  /* 0x0000008969890221 */ /* 0x000fce0000010000 */
.L_x_27739:
[----:B------:R-:W-:Y:S05]  /*1920*/  BSYNC B0 ;  /* 0x0000000000007941 */ /* 0x000fea0003800000 */
.L_x_27738:
[----:B------:R-:W-:Y:S01]  /*1930*/  BSSY B0, `(.L_x_27740) ;  /* 0x0000006000007945 */ /* 0x000fe20003800000 */
[----:B------:R-:W-:-:S03]  /*1940*/  @!P6 FSEL R138, R106, RZ, P3 ;  /* 0x000000ff6a8ae208 */ /* 0x000fc60001800000 */
[----:B------:R-:W-:Y:S05]  /*1950*/  @!P6 BRA `(.L_x_27741) ;  /* 0x00000000000ce947 */ /* 0x000fea0003800000 */
[----:B-----5:R-:W-:-:S04]  /*1960*/  FMUL.FTZ R139, R110, UR6 ;  /* 0x000000066e8b7c20 */ /* 0x020fc80008410000 */
[----:B------:R-:W-:-:S04]  /*1970*/  FMUL.FTZ R138, R14, R139 ;  /* 0x0000008b0e8a7220 */ /* 0x000fc80000410000 */
[----:B------:R-:W-:-:S07]  /*1980*/  @P0 FADD.FTZ R138, R106, R138 ;  /* 0x0000008a6a8a0221 */ /* 0x000fce0000010000 */
.L_x_27741:
[----:B------:R-:W-:Y:S05]  /*1990*/  BSYNC B0 ;  /* 0x0000000000007941 */ /* 0x000fea0003800000 */
.L_x_27740:
[----:B------:R-:W-:Y:S01]  /*19a0*/  BSSY B0, `(.L_x_27742) ;  /* 0x0000007000007945 */ /* 0x000fe20003800000 */
[----:B------:R-:W-:Y:S01]  /*19b0*/  IMAD.WIDE.U32 R154, R149, 0x10, R146 ;  /* 0x00000010959a7825 */ /* 0x000fe200078e0092 */
[----:B------:R-:W-:Y:S02]  /*19c0*/  @!P6 FSEL R139, R107, RZ, P1 ;  /* 0x000000ff6b8be208 */ /* 0x000fe40000800000 */
[----:B------:R-:W-:Y:S05]  /*19d0*/  @!P6 BRA `(.L_x_27743) ;  /* 0x00000000000ce947 */ /* 0x000fea0003800000 */
[----:B-----5:R-:W-:-:S04]  /*19e0*/  FMUL.FTZ R148, R111, UR6 ;  /* 0x000000066f947c20 */ /* 0x020fc80008410000 */
[----:B------:R-:W-:-:S04]  /*19f0*/  FMUL.FTZ R139, R15, R148 ;  /* 0x000000940f8b7220 */ /* 0x000fc80000410000 */
[----:B------:R-:W-:-:S07]  /*1a00*/  @P0 FADD.FTZ R139, R107, R139 ;  /* 0x0000008b6b8b0221 */ /* 0x000fce0000010000 */
.L_x_27743:
[----:B------:R-:W-:Y:S05]  /*1a10*/  BSYNC B0 ;  /* 0x0000000000007941 */ /* 0x000fea0003800000 */
.L_x_27742:
        /* <DEDUP_REMOVED lines=23> */
[----:B------:R-:W-:-:S04]  /*1b90*/  FMUL.FTZ R140, R8, R153 ;  /* 0x00000099088c7220 */ /* 0x000fc80000410000 */
[----:B------:R-:W-:-:S07]  /*1ba0*/  @P0 FADD.FTZ R140, R104, R140 ;  /* 0x0000008c688c0221 */ /* 0x000fce0000010000 */
.L_x_27745:
[----:B------:R-:W-:Y:S05]  /*1bb0*/  BSYNC B0 ;  /* 0x0000000000007941 */ /* 0x000fea0003800000 */
.L_x_27744:
[----:B------:R-:W-:Y:S04]  /*1bc0*/  BSSY B0, `(.L_x_27746) ;  /* 0x0000005000007945 */ /* 0x000fe80003800000 */
[----:B------:R-:W-:Y:S05]  /*1bd0*/  @!P6 BRA `(.L_x_27747) ;  /* 0x00000000000ce947 */ /* 0x000fea0003800000 */
[----:B-----5:R-:W-:-:S04]  /*1be0*/  FMUL.FTZ R148, R109, UR6 ;  /* 0x000000066d947c20 */ /* 0x020fc80008410000 */
[----:B------:R-:W-:-:S04]  /*1bf0*/  FMUL.FTZ R141, R9, R148 ;  /* 0x00000094098d7220 */ /* 0x000fc80000410000 */
[----:B------:R-:W-:-:S07]  /*1c00*/  @P0 FADD.FTZ R141, R105, R141 ;  /* 0x0000008d698d0221 */ /* 0x000fce0000010000 */
.L_x_27747:
[----:B------:R-:W-:Y:S05]  /*1c10*/  BSYNC B0 ;  /* 0x0000000000007941 */ /* 0x000fea0003800000 */
.L_x_27746:
[----:B------:R-:W-:Y:S04]  /*1c20*/  BSSY B0, `(.L_x_27748) ;  /* 0x0000005000007945 */ /* 0x000fe80003800000 */
[----:B------:R-:W-:Y:S05]  /*1c30*/  @!P6 BRA `(.L_x_27749) ;  /* 0x00000000000ce947 */ /* 0x000fea0003800000 */
[----:B-----5:R-:W-:-:S04]  /*1c40*/  FMUL.FTZ R153, R110, UR6 ;  /* 0x000000066e997c20 */ /* 0x020fc80008410000 */
[----:B------:R-:W-:-:S04]  /*1c50*/  FMUL.FTZ R142, R10, R153 ;  /* 0x000000990a8e7220 */ /* 0x000fc80000410000 */
[----:B------:R-:W-:-:S07]  /*1c60*/  @P0 FADD.FTZ R142, R106, R142 ;  /* 0x0000008e6a8e0221 */ /* 0x000fce0000010000 */
.L_x_27749:
[----:B------:R-:W-:Y:S05]  /*1c70*/  BSYNC B0 ;  /* 0x0000000000007941 */ /* 0x000fea0003800000 */
.L_x_27748:
[----:B------:R-:W-:Y:S04]  /*1c80*/  BSSY B0, `(.L_x_27750) ;  /* 0x0000005000007945 */ /* 0x000fe80003800000 */
[----:B------:R-:W-:Y:S05]  /*1c90*/  @!P6 BRA `(.L_x_27751) ;  /* 0x00000000000ce947 */ /* 0x000fea0003800000 */
[----:B-----5:R-:W-:-:S04]  /*1ca0*/  FMUL.FTZ R148, R111, UR6 ;  /* 0x000000066f947c20 */ /* 0x020fc80008410000 */
[----:B------:R-:W-:-:S04]  /*1cb0*/  FMUL.FTZ R143, R11, R148 ;  /* 0x000000940b8f7220 */ /* 0x000fc80000410000 */
[----:B------:R-:W-:-:S07]  /*1cc0*/  @P0 FADD.FTZ R143, R107, R143 ;  /* 0x0000008f6b8f0221 */ /* 0x000fce0000010000 */
.L_x_27751:
[----:B------:R-:W-:Y:S05]  /*1cd0*/  BSYNC B0 ;  /* 0x0000000000007941 */ /* 0x000fea0003800000 */
.L_x_27750:
[----:B------:R-:W-:Y:S01]  /*1ce0*/  FADD.FTZ R148, RZ, R112 ;  /* 0x00000070ff947221 */ /* 0x000fe20000010000 */
[----:B------:R-:W-:Y:S01]  /*1cf0*/  IMAD.WIDE.U32 R146, R149, 0x10, R146 ;  /* 0x0000001095927825 */ /* 0x000fe200078e0092 */
[----:B------:R-:W-:Y:S01]  /*1d00*/  LOP3.LUT P0, RZ, R144, 0xff, RZ, 0xc0, !PT ;  /* 0x000000ff90ff7812 */ /* 0x000fe2000780c0ff */
[----:B------:R-:W-:Y:S02]  /*1d10*/  UMOV UR10, 0xffffffff ;  /* 0xffffffff000a7882 */ /* 0x000fe40000000000 */
[----:B------:R-:W-:Y:S01]  /*1d20*/  FADD.FTZ R153, R148, R113 ;  /* 0x0000007194997221 */ /* 0x000fe20000010000 */
[----:B------:R-:W-:Y:S01]  /*1d30*/  SHF.R.S32.HI R150, RZ, 0x1f, R4 ;  /* 0x0000001fff967819 */ /* 0x000fe20000011404 */
        /* <DEDUP_REMOVED lines=117> */
.L_x_27766:
        /* <DEDUP_REMOVED lines=24> */
[----:B------:R-:W1:Y:S01]  /*2610*/  @!P1 LDS.64 R146, [R153] ;  /* 0x0000000099929984 */ /* 0x000e620000000a00 */
[----:B------:R-:W-:Y:S02]  /*2620*/  I2FP.F32.S32 R144, R148 ;  /* 0x0000009400907245 */ /* 0x000fe40000201400 */
[----:B------:R-:W-:-:S02]  /*2630*/  LOP3.LUT P1, RZ, R7, 0x1f, R0, 0xf8, !PT ;  /* 0x0000001f07ff7812 */ /* 0x000fc4000782f800 */
[----:B------:R-:W2:Y:S01]  /*2640*/  MUFU.RCP R149, R144 ;  /* 0x0000009000957308 */ /* 0x000ea20000001000 */
[----:B-1----:R-:W1:Y:S04]  /*2650*/  SHFL.DOWN PT, R155, R146, 0x2, 0x1f ;  /* 0x08401f00929b7f89 */ /* 0x002e6800000e0000 */
[----:B0-----:R-:W0:Y:S01]  /*2660*/  SHFL.DOWN PT, R154, R147, 0x2, 0x1f ;  /* 0x08401f00939a7f89 */ /* 0x001e2200000e0000 */
[C---:B-1----:R-:W-:Y:S01]  /*2670*/  FMUL.FTZ R153, R155.reuse, R157 ;  /* 0x0000009d9b997220 */ /* 0x042fe20000410000 */
[----:B------:R-:W-:-:S03]  /*2680*/  FADD.FTZ R155, -R155, R146 ;  /* 0x000000929b9b7221 */ /* 0x000fc60000010100 */
[----:B------:R-:W-:Y:S01]  /*2690*/  FFMA.FTZ R158, R156, R146, R153 ;  /* 0x000000929c9e7223 */ /* 0x000fe20000010099 */
[----:B------:R-:W-:Y:S01]  /*26a0*/  FMUL.FTZ R155, R155, R155 ;  /* 0x0000009b9b9b7220 */ /* 0x000fe20000410000 */
[----:B------:R-:W1:Y:S01]  /*26b0*/  SHFL.DOWN PT, R153, R148, 0x1, 0x1f ;  /* 0x08201f0094997f89 */ /* 0x000e6200000e0000 */
[----:B0-----:R-:W-:Y:S02]  /*26c0*/  FADD.FTZ R154, R154, R147 ;  /* 0x000000939a9a7221 */ /* 0x001fe40000010000 */
[----:B------:R-:W-:Y:S01]  /*26d0*/  FMUL.FTZ R156, R155, R156 ;  /* 0x0000009c9b9c7220 */ /* 0x000fe20000410000 */
[----:B--2---:R-:W-:-:S03]  /*26e0*/  FMUL.FTZ R155, R149, R158 ;  /* 0x0000009e959b7220 */ /* 0x004fc60000410000 */
[----:B------:R-:W-:Y:S02]  /*26f0*/  FMUL.FTZ R156, R156, R157 ;  /* 0x0000009d9c9c7220 */ /* 0x000fe40000410000 */
[----:B------:R-:W0:Y:S02]  /*2700*/  SHFL.DOWN PT, R146, R155, 0x1, 0x1f ;  /* 0x08201f009b927f89 */ /* 0x000e2400000e0000 */
[----:B------:R-:W-:-:S05]  /*2710*/  FFMA.FTZ R154, R149, R156, R154 ;  /* 0x0000009c959a7223 */ /* 0x000fca000001009a */
[----:B------:R-:W2:Y:S01]  /*2720*/  SHFL.DOWN PT, R147, R154, 0x1, 0x1f ;  /* 0x08201f009a937f89 */ /* 0x000ea200000e0000 */
[-C--:B-1----:R-:W-:Y:S02]  /*2730*/  IADD3 R149, R148, R153.reuse, RZ ;  /* 0x0000009994957210 */ /* 0x082fe40007ffe0ff */
[----:B------:R-:W-:Y:S02]  /*2740*/  I2FP.F32.S32 R152, R153 ;  /* 0x0000009900987245 */ /* 0x000fe40000201400 */
[----:B------:R-:W-:Y:S01]  /*2750*/  I2FP.F32.S32 R149, R149 ;  /* 0x0000009500957245 */ /* 0x000fe20000201400 */
[----:B0-----:R-:W-:-:S05]  /*2760*/  FADD.FTZ R148, R155, -R146 ;  /* 0x800000929b947221 */ /* 0x001fca0000010000 */
[----:B------:R-:W0:Y:S01]  /*2770*/  MUFU.RCP R149, R149 ;  /* 0x0000009500957308 */ /* 0x000e220000001000 */
[----:B------:R-:W-:Y:S01]  /*2780*/  FMUL.FTZ R157, R146, R152 ;  /* 0x00000098929d7220 */ /* 0x000fe20000410000 */
[----:B------:R-:W-:-:S03]  /*2790*/  FMUL.FTZ R153, R148, R148 ;  /* 0x0000009494997220 */ /* 0x000fc60000410000 */
[C---:B------:R-:W-:Y:S01]  /*27a0*/  FFMA.FTZ R146, R144.reuse, R155, R157 ;  /* 0x0000009b90927223 */ /* 0x040fe2000001009d */
[----:B------:R-:W-:Y:S01]  /*27b0*/  FMUL.FTZ R153, R144, R153 ;  /* 0x0000009990997220 */ /* 0x000fe20000410000 */
[----:B--2---:R-:W-:-:S03]  /*27c0*/  FADD.FTZ R144, R154, R147 ;  /* 0x000000939a907221 */ /* 0x004fc60000010000 */
[----:B------:R-:W-:Y:S01]  /*27d0*/  FMUL.FTZ R153, R153, R152 ;  /* 0x0000009899997220 */ /* 0x000fe20000410000 */
[----:B0-----:R-:W-:-:S03]  /*27e0*/  FMUL.FTZ R152, R149, R146 ;  /* 0x0000009295987220 */ /* 0x001fc60000410000 */
[----:B------:R-:W-:Y:S01]  /*27f0*/  FFMA.FTZ R153, R149, R153, R144 ;  /* 0x0000009995997223 */ /* 0x000fe20000010090 */
[----:B------:R-:W0:Y:S01]  /*2800*/  @!P1 LDC.64 R146, c[0x0][0x250] ;  /* 0x00009400ff929b82 */ /* 0x000e220000000a00 */
[----:B------:R-:W1:Y:S04]  /*2810*/  SHFL.IDX PT, R157, R152, RZ, 0x1f ;  /* 0x00001fff989d7589 */ /* 0x000e6800000e0000 */
[----:B------:R-:W2:Y:S03]  /*2820*/  SHFL.IDX PT, R153, R153, RZ, 0x1f ;  /* 0x00001fff99997589 */ /* 0x000ea600000e0000 */
[----:B------:R-:W2:Y:S08]  /*2830*/  LDC R144, c[0x0][0x2d8] ;  /* 0x0000b600ff907b82 */ /* 0x000eb00000000800 */
        /* <DEDUP_REMOVED lines=30> */
[C---:B------:R-:W-:Y:S01]  /*2a20*/  FMUL.FTZ R114, R144.reuse, R153 ;  /* 0x0000009990727220 */ /* 0x040fe20000410000 */
[----:B------:R-:W-:Y:S01]  /*2a30*/  FMUL.FTZ R149, R144, R149 ;  /* 0x0000009590957220 */ /* 0x000fe20000410000 */
[C---:B------:R-:W-:Y:S01]  /*2a40*/  FADD.FTZ R155, -R145.reuse, R120 ;  /* 0x00000078919b7221 */ /* 0x040fe20000010100 */
[C---:B------:R-:W-:Y:S01]  /*2a50*/  FADD.FTZ R159, -R145.reuse, R122 ;  /* 0x0000007a919f7221 */ /* 0x040fe20000010100 */
[----:B------:R-:W-:Y:S01]  /*2a60*/  FADD.FTZ R161, -R145, R123 ;  /* 0x0000007b91a17221 */ /* 0x000fe20000010100 */
[----:B------:R-:W-:Y:S01]  /*2a70*/  FFMA.FTZ R123, R71, R114, R103 ;  /* 0x00000072477b7223 */ /* 0x000fe20000010067 */
[----:B------:R-:W-:Y:S01]  /*2a80*/  FFMA.FTZ R122, R70, R149, R102 ;  /* 0x00000095467a7223 */ /* 0x000fe20000010066 */
[----:B------:R-:W-:Y:S01]  /*2a90*/  FFMA.FTZ R121, R69, R112, R101 ;  /* 0x0000007045797223 */ /* 0x000fe20000010065 */
[----:B------:R-:W-:Y:S01]  /*2aa0*/  FFMA.FTZ R120, R68, R147, R100 ;  /* 0x0000009344787223 */ /* 0x000fe20000010064 */
[C---:B------:R-:W-:Y:S01]  /*2ab0*/  FADD.FTZ R117, -R145.reuse, R117 ;  /* 0x0000007591757221 */ /* 0x040fe20000010100 */
[C---:B------:R-:W-:Y:S01]  /*2ac0*/  FADD.FTZ R119, -R145.reuse, R119 ;  /* 0x0000007791777221 */ /* 0x040fe20000010100 */
[C---:B------:R-:W-:Y:S01]  /*2ad0*/  FADD.FTZ R132, -R145.reuse, R132 ;  /* 0x0000008491847221 */ /* 0x040fe20000010100 */
[C---:B------:R-:W-:Y:S01]  /*2ae0*/  FADD.FTZ R151, -R145.reuse, R118 ;  /* 0x0000007691977221 */ /* 0x040fe20000010100 */
[----:B------:R-:W-:Y:S01]  /*2af0*/  FADD.FTZ R135, -R145, R135 ;  /* 0x0000008791877221 */ /* 0x000fe20000010100 */
[----:B0-----:R-:W-:-:S04]  /*2b00*/  IMAD.WIDE.U32 R152, R113, 0x10, R124 ;  /* 0x0000001071987825 */ /* 0x001fc800078e007c */
[C---:B------:R-:W-:Y:S01]  /*2b10*/  FADD.FTZ R115, -R145.reuse, R116 ;  /* 0x0000007491737221 */ /* 0x040fe20000010100 */
[C---:B------:R-:W-:Y:S01]  /*2b20*/  FMUL.FTZ R146, R144.reuse, R117 ;  /* 0x0000007590927220 */ /* 0x040fe20000410000 */
[C---:B------:R-:W-:Y:S01]  /*2b30*/  FMUL.FTZ R118, R144.reuse, R119 ;  /* 0x0000007790767220 */ /* 0x040fe20000410000 */
[C---:B------:R-:W-:Y:S01]  /*2b40*/  FADD.FTZ R130, -R145.reuse, R130 ;  /* 0x0000008291827221 */ /* 0x040fe20000010100 */
[----:B------:R0:W-:Y:S01]  /*2b50*/  STG.E.128 desc[UR4][R152.64], R120 ;  /* 0x0000007898007986 */ /* 0x0001e2000c101d04 */
[C---:B------:R-:W-:Y:S01]  /*2b60*/  FADD.FTZ R133, -R145.reuse, R133 ;  /* 0x0000008591857221 */ /* 0x040fe20000010100 */
[C---:B------:R-:W-:Y:S01]  /*2b70*/  FMUL.FTZ R117, R144.reuse, R151 ;  /* 0x0000009790757220 */ /* 0x040fe20000410000 */
[C---:B------:R-:W-:Y:S01]  /*2b80*/  FADD.FTZ R128, -R145.reuse, R128 ;  /* 0x0000008091807221 */ /* 0x040fe20000010100 */
[C---:B------:R-:W-:Y:S01]  /*2b90*/  FADD.FTZ R134, -R145.reuse, R134 ;  /* 0x0000008691867221 */ /* 0x040fe20000010100 */
[C---:B------:R-:W-:Y:S01]  /*2ba0*/  FMUL.FTZ R159, R144.reuse, R159 ;  /* 0x0000009f909f7220 */ /* 0x040fe20000410000 */
[C---:B------:R-:W-:Y:S01]  /*2bb0*/  FADD.FTZ R137, -R145.reuse, R137 ;  /* 0x0000008991897221 */ /* 0x040fe20000010100 */
[C---:B------:R-:W-:Y:S01]  /*2bc0*/  FADD.FTZ R139, -R145.reuse, R139 ;  /* 0x0000008b918b7221 */ /* 0x040fe20000010100 */
[C---:B------:R-:W-:Y:S01]  /*2bd0*/  FADD.FTZ R141, -R145.reuse, R141 ;  /* 0x0000008d918d7221 */ /* 0x040fe20000010100 */
        /* <DEDUP_REMOVED lines=10> */
[C---:B------:R-:W-:Y:S01]  /*2c80*/  FMUL.FTZ R132, R144.reuse, R135 ;  /* 0x0000008790847220 */ /* 0x040fe20000410000 */
[----:B------:R-:W-:Y:S01]  /*2c90*/  IADD3 R135, R113, 0x80, RZ ;  /* 0x0000008071877810 */ /* 0x000fe20007ffe0ff */
[C---:B------:R-:W-:Y:S01]  /*2ca0*/  FADD.FTZ R149, -R145.reuse, R142 ;  /* 0x0000008e91957221 */ /* 0x040fe20000010100 */
[----:B------:R-:W-:Y:S01]  /*2cb0*/  FADD.FTZ R143, -R145, R143 ;  /* 0x0000008f918f7221 */ /* 0x000fe20000010100 */
[----:B------:R-:W-:Y:S01]  /*2cc0*/  FFMA.FTZ R119, R67, R118, R99 ;  /* 0x0000007643777223 */ /* 0x000fe20000010063 */
[C---:B------:R-:W-:Y:S01]  /*2cd0*/  FMUL.FTZ R145, R144.reuse, R130 ;  /* 0x0000008290917220 */ /* 0x040fe20000410000 */
[----:B------:R-:W-:Y:S01]  /*2ce0*/  FMUL.FTZ R114, R144, R133 ;  /* 0x0000008590727220 */ /* 0x000fe20000410000 */
        /* <DEDUP_REMOVED lines=11> */
[----:B------:R-:W-:Y:S01]  /*2da0*/  FFMA.FTZ R128, R60, R155, R92 ;  /* 0x0000009b3c807223 */ /* 0x000fe2000001005c */
[C---:B------:R-:W-:Y:S01]  /*2db0*/  IADD3 R159, R113.reuse, 0x100, RZ ;  /* 0x00000100719f7810 */ /* 0x040fe20007ffe0ff */
[C---:B------:R-:W-:Y:S01]  /*2dc0*/  FMUL.FTZ R150, R144.reuse, R161 ;  /* 0x000000a190967220 */ /* 0x040fe20000410000 */
[C---:B------:R-:W-:Y:S01]  /*2dd0*/  FMUL.FTZ R151, R144.reuse, R126 ;  /* 0x0000007e90977220 */ /* 0x040fe20000410000 */
[C---:B------:R-:W-:Y:S01]  /*2de0*/  IADD3 R155, R113.reuse, 0x180, RZ ;  /* 0x00000180719b7810 */ /* 0x040fe20007ffe0ff */
[C---:B------:R-:W-:Y:S01]  /*2df0*/  FMUL.FTZ R163, R144.reuse, R163 ;  /* 0x000000a390a37220 */ /* 0x040fe20000410000 */
[C---:B------:R-:W-:Y:S01]  /*2e00*/  IADD3 R137, R113.reuse, 0x200, RZ ;  /* 0x0000020071897810 */ /* 0x040fe20007ffe0ff */
[C---:B------:R-:W-:Y:S01]  /*2e10*/  FMUL.FTZ R142, R144.reuse, R165 ;  /* 0x000000a5908e7220 */ /* 0x040fe20000410000 */
        /* <DEDUP_REMOVED lines=13> */
[----:B------:R-:W-:-:S04]  /*2ef0*/  IMAD.WIDE.U32 R158, R159, 0x10, R124 ;  /* 0x000000109f9e7825 */ /* 0x000fc800078e007c */
[----:B------:R-:W-:Y:S01]  /*2f00*/  FMUL.FTZ R144, R144, R143 ;  /* 0x0000008f90907220 */ /* 0x000fe20000410000 */
[----:B------:R-:W-:Y:S01]  /*2f10*/  FFMA.FTZ R127, R55, R126, R87 ;  /* 0x0000007e377f7223 */ /* 0x000fe20000010057 */
[----:B------:R-:W-:Y:S01]  /*2f20*/  FFMA.FTZ R126, R54, R145, R86 ;  /* 0x00000091367e7223 */ /* 0x000fe20000010056 */
[----:B------:R-:W-:-:S04]  /*2f30*/  IMAD.WIDE.U32 R154, R155, 0x10, R124 ;  /* 0x000000109b9a7825 */ /* 0x000fc800078e007c */
[----:B------:R-:W-:Y:S01]  /*2f40*/  FFMA.FTZ R113, R45, R120, R77 ;  /* 0x000000782d717223 */ /* 0x000fe2000001004d */
[----:B------:R1:W-:Y:S01]  /*2f50*/  STG.E.128 desc[UR4][R158.64], R128 ;  /* 0x000000809e007986 */ /* 0x0003e2000c101d04 */
[----:B------:R-:W-:Y:S01]  /*2f60*/  FFMA.FTZ R120, R40, R147, R72 ;  /* 0x0000009328787223 */ /* 0x000fe20000010048 */
[----:B------:R-:W-:-:S04]  /*2f70*/  IMAD.WIDE.U32 R136, R137, 0x10, R124 ;  /* 0x0000001089887825 */ /* 0x000fc800078e007c */
[----:B------:R-:W-:-:S04]  /*2f80*/  IMAD.WIDE.U32 R138, R139, 0x10, R124 ;  /* 0x000000108b8a7825 */ /* 0x000fc800078e007c */
[----:B0-----:R-:W-:Y:S01]  /*2f90*/  FFMA.FTZ R119, R59, R148, R91 ;  /* 0x000000943b777223 */ /* 0x001fe2000001005b */
        /* <DEDUP_REMOVED lines=22> */
.L_x_27754:
[----:B------:R-:W-:Y:S05]  /*3100*/  BSYNC B0 ;  /* 0x0000000000007941 */ /* 0x000fea0003800000 */
.L_x_27753:
[----:B------:R-:W-:Y:S02]  /*3110*/  IADD3 R4, R4, UR8, RZ ;  /* 0x0000000804047c10 */ /* 0x000fe4000fffe0ff */
[----:B------:R-:W-:Y:S02]  /*3120*/  SEL R144, RZ, 0x1, P0 ;  /* 0x00000001ff907807 */ /* 0x000fe40000000000 */
[----:B------:R-:W-:-:S13]  /*3130*/  ISETP.GE.AND P1, PT, R4, UR9, PT ;  /* 0x0000000904007c0c */ /* 0x000fda000bf26270 */
[----:B------:R-:W-:Y:S05]  /*3140*/  @!P1 BRA `(.L_x_27755) ;  /* 0xffffffd000d89947 */ /* 0x000fea000383ffff */
[----:B------:R-:W-:Y:S05]  /*3150*/  EXIT ;  /* 0x000000000000794d */ /* 0x000fea0003800000 */
.L_x_27752:
[----:B------:R-:W-:Y:S01]  /*3160*/  HFMA2.MMA R157, -RZ, RZ, 0, 5.9604644775390625e-08 ;  /* 0x00000001ff9d7435 */ /* 0x000fe200000001ff */
[----:B------:R-:W-:Y:S02]  /*3170*/  MOV R158, R144 ;  /* 0x00000090009e7202 */ /* 0x000fe40000000f00 */
[----:B------:R-:W-:Y:S02]  /*3180*/  MOV R160, 0x1f ;  /* 0x0000001f00a07802 */ /* 0x000fe40000000f00 */
[----:B------:R-:W-:-:S07]  /*3190*/  MOV R155, 0xffffffff ;  /* 0xffffffff009b7802 */ /* 0x000fce0000000f00 */
[----:B-----5:R-:W-:Y:S05]  /*31a0*/  WARPSYNC.COLLECTIVE R155, `(.L_x_27756) ;  /* 0x000000009b087348 */ /* 0x020fea0003c00000 */
[----:B------:R0:W1:Y:S02]  /*31b0*/  SHFL.BFLY P1, R156, R158, R157, R160 ;  /* 0x0c00009d9e9c7389 */ /* 0x00006400000200a0 */
[----:B01---5:R-:W-:Y:S01]  /*31c0*/  ENDCOLLECTIVE ;  /* 0x000000000000791b */ /* 0x023fe20003800000 */
.L_x_27756:
[----:B------:R-:W-:Y:S01]  /*31d0*/  HFMA2.MMA R157, -RZ, RZ, 0, 1.1920928955078125e-07 ;  /* 0x00000002ff9d7435 */ /* 0x000fe200000001ff */
[----:B------:R-:W-:-:S05]  /*31e0*/  MOV R147, R156 ;  /* 0x0000009c00937202 */ /* 0x000fca0000000f00 */
[----:B------:R-:W-:-:S05]  /*31f0*/  FADD.FTZ R147, R144, R147 ;  /* 0x0000009390937221 */ /* 0x000fca0000010000 */
[----:B------:R-:W-:-:S07]  /*3200*/  MOV R158, R147 ;  /* 0x00000093009e7202 */ /* 0x000fce0000000f00 */
[----:B------:R-:W-:Y:S05]  /*3210*/  WARPSYNC.COLLECTIVE R155, `(.L_x_27757) ;  /* 0x000000009b087348 */ /* 0x000fea0003c00000 */
[----:B------:R0:W1:Y:S02]  /*3220*/  SHFL.BFLY P1, R156, R158, R157, R160 ;  /* 0x0c00009d9e9c7389 */ /* 0x00006400000200a0 */
[----:B01----:R-:W-:Y:S01]  /*3230*/  ENDCOLLECTIVE ;  /* 0x000000000000791b */ /* 0x003fe20003800000 */
.L_x_27757:
[----:B------:R-:W-:Y:S01]  /*3240*/  HFMA2.MMA R157, -RZ, RZ, 0, 2.384185791015625e-07 ;  /* 0x00000004ff9d7435 */ /* 0x000fe200000001ff */
[----:B------:R-:W-:-:S05]  /*3250*/  MOV R146, R156 ;  /* 0x0000009c00927202 */ /* 0x000fca0000000f00 */
[----:B------:R-:W-:-:S05]  /*3260*/  FADD.FTZ R149, R147, R146 ;  /* 0x0000009293957221 */ /* 0x000fca0000010000 */
[----:B------:R-:W-:-:S07]  /*3270*/  MOV R158, R149 ;  /* 0x00000095009e7202 */ /* 0x000fce0000000f00 */
[----:B------:R-:W-:Y:S05]  /*3280*/  WARPSYNC.COLLECTIVE R155, `(.L_x_27758) ;  /* 0x000000009b087348 */ /* 0x000fea0003c00000 */
[----:B------:R0:W1:Y:S02]  /*3290*/  SHFL.BFLY P1, R156, R158, R157, R160 ;  /* 0x0c00009d9e9c7389 */ /* 0x00006400000200a0 */
[----:B01----:R-:W-:Y:S01]  /*32a0*/  ENDCOLLECTIVE ;  /* 0x000000000000791b */ /* 0x003fe20003800000 */
.L_x_27758:
[----:B------:R-:W-:Y:S01]  /*32b0*/  HFMA2.MMA R157, -RZ, RZ, 0, 4.76837158203125e-07 ;  /* 0x00000008ff9d7435 */ /* 0x000fe200000001ff */
[----:B------:R-:W-:-:S05]  /*32c0*/  MOV R146, R156 ;  /* 0x0000009c00927202 */ /* 0x000fca0000000f00 */
[----:B------:R-:W-:-:S05]  /*32d0*/  FADD.FTZ R152, R149, R146 ;  /* 0x0000009295987221 */ /* 0x000fca0000010000 */
[----:B------:R-:W-:-:S07]  /*32e0*/  MOV R158, R152 ;  /* 0x00000098009e7202 */ /* 0x000fce0000000f00 */
[----:B------:R-:W-:Y:S05]  /*32f0*/  WARPSYNC.COLLECTIVE R155, `(.L_x_27759) ;  /* 0x000000009b087348 */ /* 0x000fea0003c00000 */
[----:B------:R0:W1:Y:S02]  /*3300*/  SHFL.BFLY P1, R156, R158, R157, R160 ;  /* 0x0c00009d9e9c7389 */ /* 0x00006400000200a0 */
[----:B01----:R-:W-:Y:S01]  /*3310*/  ENDCOLLECTIVE ;  /* 0x000000000000791b */ /* 0x003fe20003800000 */
.L_x_27759:
[----:B------:R-:W-:Y:S01]  /*3320*/  HFMA2.MMA R157, -RZ, RZ, 0, 9.5367431640625e-07 ;  /* 0x00000010ff9d7435 */ /* 0x000fe200000001ff */
[----:B------:R-:W-:-:S05]  /*3330*/  MOV R153, R156 ;  /* 0x0000009c00997202 */ /* 0x000fca0000000f00 */
[----:B------:R-:W-:-:S05]  /*3340*/  FADD.FTZ R153, R152, R153 ;  /* 0x0000009998997221 */ /* 0x000fca0000010000 */
[----:B------:R-:W-:-:S07]  /*3350*/  MOV R158, R153 ;  /* 0x00000099009e7202 */ /* 0x000fce0000000f00 */
[----:B------:R-:W-:Y:S05]  /*3360*/  WARPSYNC.COLLECTIVE R155, `(.L_x_27760) ;  /* 0x000000009b087348 */ /* 0x000fea0003c00000 */
[----:B------:R0:W1:Y:S02]  /*3370*/  SHFL.BFLY P1, R156, R158, R157, R160 ;  /* 0x0c00009d9e9c7389 */ /* 0x00006400000200a0 */
[----:B01----:R-:W-:Y:S01]  /*3380*/  ENDCOLLECTIVE ;  /* 0x000000000000791b */ /* 0x003fe20003800000 */
.L_x_27760:
        /* <DEDUP_REMOVED lines=72> */
.L_x_27761:
[----:B------:R-:W-:Y:S01]  /*3810*/  HFMA2.MMA R157, -RZ, RZ, 0, 1.1920928955078125e-07 ;  /* 0x00000002ff9d7435 */ /* 0x000fe200000001ff */
[----:B------:R-:W-:-:S05]  /*3820*/  MOV R147, R156 ;  /* 0x0000009c00937202 */ /* 0x000fca0000000f00 */
[----:B------:R-:W-:-:S05]  /*3830*/  FADD.FTZ R147, R144, R147 ;  /* 0x0000009390937221 */ /* 0x000fca0000010000 */
[----:B------:R-:W-:-:S07]  /*3840*/  MOV R158, R147 ;  /* 0x00000093009e7202 */ /* 0x000fce0000000f00 */
[----:B------:R-:W-:Y:S05]  /*3850*/  WARPSYNC.COLLECTIVE R155, `(.L_x_27762) ;  /* 0x000000009b087348 */ /* 0x000fea0003c00000 */
[----:B------:R0:W1:Y:S02]  /*3860*/  SHFL.BFLY P1, R156, R158, R157, R160 ;  /* 0x0c00009d9e9c7389 */ /* 0x00006400000200a0 */
[----:B01----:R-:W-:Y:S01]  /*3870*/  ENDCOLLECTIVE ;  /* 0x000000000000791b */ /* 0x003fe20003800000 */
.L_x_27762:
[----:B------:R-:W-:Y:S01]  /*3880*/  HFMA2.MMA R157, -RZ, RZ, 0, 2.384185791015625e-07 ;  /* 0x00000004ff9d7435 */ /* 0x000fe200000001ff */
[----:B------:R-:W-:-:S05]  /*3890*/  MOV R152, R156 ;  /* 0x0000009c00987202 */ /* 0x000fca0000000f00 */
[----:B------:R-:W-:-:S05]  /*38a0*/  FADD.FTZ R152, R147, R152 ;  /* 0x0000009893987221 */ /* 0x000fca0000010000 */
[----:B------:R-:W-:-:S07]  /*38b0*/  MOV R158, R152 ;  /* 0x00000098009e7202 */ /* 0x000fce0000000f00 */
[----:B------:R-:W-:Y:S05]  /*38c0*/  WARPSYNC.COLLECTIVE R155, `(.L_x_27763) ;  /* 0x000000009b087348 */ /* 0x000fea0003c00000 */
[----:B------:R0:W1:Y:S02]  /*38d0*/  SHFL.BFLY P1, R156, R158, R157, R160 ;  /* 0x0c00009d9e9c7389 */ /* 0x00006400000200a0 */
[----:B01----:R-:W-:Y:S01]  /*38e0*/  ENDCOLLECTIVE ;  /* 0x000000000000791b */ /* 0x003fe20003800000 */
.L_x_27763:
[----:B------:R-:W-:Y:S01]  /*38f0*/  HFMA2.MMA R157, -RZ, RZ, 0, 4.76837158203125e-07 ;  /* 0x00000008ff9d7435 */ /* 0x000fe200000001ff */
[----:B------:R-:W-:-:S05]  /*3900*/  MOV R149, R156 ;  /* 0x0000009c00957202 */ /* 0x000fca0000000f00 */
[----:B------:R-:W-:-:S05]  /*3910*/  FADD.FTZ R149, R152, R149 ;  /* 0x0000009598957221 */ /* 0x000fca0000010000 */
[----:B------:R-:W-:-:S07]  /*3920*/  MOV R158, R149 ;  /* 0x00000095009e7202 */ /* 0x000fce0000000f00 */
[----:B------:R-:W-:Y:S05]  /*3930*/  WARPSYNC.COLLECTIVE R155, `(.L_x_27764) ;  /* 0x000000009b087348 */ /* 0x000fea0003c00000 */
[----:B------:R0:W1:Y:S02]  /*3940*/  SHFL.BFLY P1, R156, R158, R157, R160 ;  /* 0x0c00009d9e9c7389 */ /* 0x00006400000200a0 */
[----:B01----:R-:W-:Y:S01]  /*3950*/  ENDCOLLECTIVE ;  /* 0x000000000000791b */ /* 0x003fe20003800000 */
.L_x_27764:
[----:B------:R-:W-:Y:S01]  /*3960*/  HFMA2.MMA R157, -RZ, RZ, 0, 9.5367431640625e-07 ;  /* 0x00000010ff9d7435 */ /* 0x000fe200000001ff */
[----:B------:R-:W-:-:S05]  /*3970*/  MOV R154, R156 ;  /* 0x0000009c009a7202 */ /* 0x000fca0000000f00 */
[----:B------:R-:W-:-:S05]  /*3980*/  FADD.FTZ R154, R149, R154 ;  /* 0x0000009a959a7221 */ /* 0x000fca0000010000 */
[----:B------:R-:W-:-:S07]  /*3990*/  MOV R158, R154 ;  /* 0x0000009a009e7202 */ /* 0x000fce0000000f00 */
[----:B------:R-:W-:Y:S05]  /*39a0*/  WARPSYNC.COLLECTIVE R155, `(.L_x_27765) ;  /* 0x000000009b087348 */ /* 0x000fea0003c00000 */
[----:B------:R0:W1:Y:S02]  /*39b0*/  SHFL.BFLY P1, R156, R158, R157, R160 ;  /* 0x0c00009d9e9c7389 */ /* 0x00006400000200a0 */
[----:B01----:R-:W-:Y:S01]  /*39c0*/  ENDCOLLECTIVE ;  /* 0x000000000000791b */ /* 0x003fe20003800000 */
.L_x_27765:
[----:B------:R-:W-:Y:S01]  /*39d0*/  MOV R153, R156 ;  /* 0x0000009c00997202 */ /* 0x000fe20000000f00 */
[----:B------:R-:W-:Y:S06]  /*39e0*/  BRA `(.L_x_27766) ;  /* 0xffffffe800a87947 */ /* 0x000fec000383ffff */
.L_x_27767:
        /* <DEDUP_REMOVED lines=9> */
.L_x_30335:


//--------------------- .text._ZN10layer_norm13ln_fwd_kernelINS_13Kernel_traitsIfffffjLj4096ELj1ELj1ELj4ELj16ENS_18Kernel_traits_baseILj4096EfffffjLj128EEEEELb1ELb0ELb0ELb0EEEvNS_9FwdParamsE --------------------------
	.section	.text._ZN10layer_norm13ln_fwd_kernelINS_13Kernel_traitsIfffffjLj4096ELj1ELj1ELj4ELj16ENS_18Kernel_traits_baseILj4096EfffffjLj128EEEEELb1ELb0ELb0ELb0EEEvNS_9FwdParamsE,"ax",@progbits
	.align	128
        .global         _ZN10layer_norm13ln_fwd_kernelINS_13Kernel_traitsIfffffjLj4096ELj1ELj1ELj4ELj16ENS_18Kernel_traits_baseILj4096EfffffjLj128EEEEELb1ELb0ELb0ELb0EEEvNS_9FwdParamsE
        .type           _ZN10layer_norm13ln_fwd_kernelINS_13Kernel_traitsIfffffjLj4096ELj1ELj1ELj4ELj16ENS_18Kernel_traits_baseILj4096EfffffjLj128EEEEELb1ELb0ELb0ELb0EEEvNS_9FwdParamsE,@function
        .size           _ZN10layer_norm13ln_fwd_kernelINS_13Kernel_traitsIfffffjLj4096ELj1ELj1ELj4ELj16ENS_18Kernel_traits_baseILj4096EfffffjLj128EEEEELb1ELb0ELb0ELb0EEEvNS_9FwdParamsE,(.L_x_30336 - _ZN10layer_norm13ln_fwd_kernelINS_13Kernel_traitsIfffffjLj4096ELj1ELj1ELj4ELj16ENS_18Kernel_traits_baseILj4096EfffffjLj128EEEEELb1ELb0ELb0ELb0EEEvNS_9FwdParamsE)
        .other          _ZN10layer_norm13ln_fwd_kernelINS_13Kernel_traitsIfffffjLj4096ELj1ELj1ELj4ELj16ENS_18Kernel_traits_baseILj4096EfffffjLj128EEEEELb1ELb0ELb0ELb0EEEvNS_9FwdParamsE,@"STO_CUDA_ENTRY STV_DEFAULT"
_ZN10layer_norm13ln_fwd_kernelINS_13Kernel_traitsIfffffjLj4096ELj1ELj1ELj4ELj16ENS_18Kernel_traits_baseILj4096EfffffjLj128EEEEELb1ELb0ELb0ELb0EEEvNS_9FwdParamsE:
.text._ZN10layer_norm13ln_fwd_kernelINS_13Kernel_traitsIfffffjLj4096ELj1ELj1ELj4ELj16ENS_18Kernel_traits_baseILj4096EfffffjLj128EEEEELb1ELb0ELb0ELb0EEEvNS_9FwdParamsE:
        /* <DEDUP_REMOVED lines=19> */
[----:B0-----:R-:W-:Y:S01]  /*0130*/  LOP3.LUT R79, R14, 0x7f, RZ, 0xc0, !PT ;  /* 0x0000007f0e4f7812 */ /* 0x001fe200078ec0ff */
[----:B----4-:R-:W-:Y:S01]  /*0140*/  IMAD R13, R13, UR8, R14 ;  /* 0x000000080d0d7c24 */ /* 0x010fe2000f8e020e */
[----:B--2---:R-:W-:-:S02]  /*0150*/  @P0 R2UR UR6, R2 ;  /* 0x00000000020602ca */ /* 0x004fc400000e0000 */
        /* <DEDUP_REMOVED lines=33> */
[----:B------:R-:W-:Y:S01]  /*0370*/  IMAD.WIDE.U32 R2, R3, -0x2daee0ad, RZ ;  /* 0xd2511f5303027825 */ /* 0x000fe200078e00ff */
[----:B------:R-:W-:-:S03]  /*0380*/  LEA.HI R9, R14, UR8, RZ, 0x19 ;  /* 0x000000080e097c11 */ /* 0x000fc6000f8fc8ff */
[----:B------:R-:W-:Y:S01]  /*0390*/  IMAD.WIDE.U32 R4, R4, -0x2daee0ad, RZ ;  /* 0xd2511f5304047825 */ /* 0x000fe200078e00ff */
[----:B------:R-:W-:-:S04]  /*03a0*/  LOP3.LUT R3, R3, UR20, R6, 0x96, !PT ;  /* 0x0000001403037c12 */ /* 0x000fc8000f8e9606 */
[----:B------:R-:W-:Y:S01]  /*03b0*/  LOP3.LUT R6, R5, UR22, R2, 0x96, !PT ;  /* 0x0000001605067c12 */ /* 0x000fe2000f8e9602 */
[----:B------:R-:W-:Y:S01]  /*03c0*/  IMAD.WIDE.U32 R2, R3, -0x326172a9, RZ ;  /* 0xcd9e8d5703027825 */ /* 0x000fe200078e00ff */
[----:B-1----:R-:W-:-:S03]  /*03d0*/  SHF.R.S32.HI R5, RZ, 0x1f, R80 ;  /* 0x0000001fff057819 */ /* 0x002fc60000011450 */
[----:B------:R-:W-:Y:S01]  /*03e0*/  IMAD.WIDE.U32 R6, R6, -0x326172a9, RZ ;  /* 0xcd9e8d5706067825 */ /* 0x000fe200078e00ff */
[----:B------:R-:W-:Y:S02]  /*03f0*/  LEA.HI R80, R5, R80, RZ, 0x2 ;  /* 0x0000005005507211 */ /* 0x000fe400078f10ff */
[----:B------:R-:W-:Y:S02]  /*0400*/  LOP3.LUT R5, R79, 0x7f, RZ, 0x3c, !PT ;  /* 0x0000007f4f057812 */ /* 0x000fe400078e3cff */
[----:B------:R-:W-:Y:S02]  /*0410*/  LOP3.LUT R3, R3, UR21, R8, 0x96, !PT ;  /* 0x0000001503037c12 */ /* 0x000fe4000f8e9608 */
[----:B------:R-:W-:Y:S02]  /*0420*/  LOP3.LUT R56, R7, UR23, R2, 0x96, !PT ;  /* 0x0000001707387c12 */ /* 0x000fe4000f8e9602 */
[----:B------:R-:W-:Y:S01]  /*0430*/  LEA.HI.SX32 R10, R80, R5, 0x1e ;  /* 0x00000005500a7211 */ /* 0x000fe200078ff2ff */
[----:B------:R-:W-:-:S03]  /*0440*/  IMAD.WIDE.U32 R2, R3, -0x2daee0ad, RZ ;  /* 0xd2511f5303027825 */ /* 0x000fc600078e00ff */
[----:B------:R-:W-:Y:S01]  /*0450*/  LOP3.LUT P0, RZ, R10, 0xffffff80, RZ, 0xc0, !PT ;  /* 0xffffff800aff7812 */ /* 0x000fe2000780c0ff */
[----:B------:R-:W-:Y:S01]  /*0460*/  IMAD.WIDE.U32 R56, R56, -0x2daee0ad, RZ ;  /* 0xd2511f5338387825 */ /* 0x000fe200078e00ff */
[----:B------:R-:W-:Y:S02]  /*0470*/  LOP3.LUT R3, R3, UR24, R4, 0x96, !PT ;  /* 0x0000001803037c12 */ /* 0x000fe4000f8e9604 */
[C---:B------:R-:W-:Y:S02]  /*0480*/  ISETP.GE.U32.AND P6, PT, R10.reuse, 0x100, PT ;  /* 0x000001000a00780c */ /* 0x040fe40003fc6070 */
[----:B------:R-:W-:Y:S01]  /*0490*/  LOP3.LUT R4, R57, UR26, R2, 0x96, !PT ;  /* 0x0000001a39047c12 */ /* 0x000fe2000f8e9602 */
[----:B------:R-:W-:Y:S01]  /*04a0*/  IMAD.WIDE.U32 R2, R3, -0x326172a9, RZ ;  /* 0xcd9e8d5703027825 */ /* 0x000fe200078e00ff */
[C---:B------:R-:W-:Y:S02]  /*04b0*/  ISETP.GE.U32.AND P5, PT, R10.reuse, 0x180, PT ;  /* 0x000001800a00780c */ /* 0x040fe40003fa6070 */
[----:B------:R-:W-:Y:S01]  /*04c0*/  ISETP.GE.U32.AND P4, PT, R10, 0x200, PT ;  /* 0x000002000a00780c */ /* 0x000fe20003f86070 */
[----:B------:R-:W-:Y:S01]  /*04d0*/  IMAD.WIDE.U32 R4, R4, -0x326172a9, RZ ;  /* 0xcd9e8d5704047825 */ /* 0x000fe200078e00ff */
[----:B------:R-:W-:-:S02]  /*04e0*/  ISETP.GE.U32.AND P3, PT, R10, 0x280, PT ;  /* 0x000002800a00780c */ /* 0x000fc40003f66070 */
[----:B------:R-:W-:Y:S02]  /*04f0*/  P2R R125, PR, RZ, 0x40 ;  /* 0x00000040ff7d7803 */ /* 0x000fe40000000000 */
[----:B------:R-:W-:Y:S02]  /*0500*/  P2R R124, PR, RZ, 0x20 ;  /* 0x00000020ff7c7803 */ /* 0x000fe40000000000 */
[----:B------:R-:W-:Y:S02]  /*0510*/  P2R R123, PR, RZ, 0x10 ;  /* 0x00000010ff7b7803 */ /* 0x000fe40000000000 */
[----:B------:R-:W-:Y:S02]  /*0520*/  LOP3.LUT R8, R3, UR25, R6, 0x96, !PT ;  /* 0x0000001903087c12 */ /* 0x000fe4000f8e9606 */
        /* <DEDUP_REMOVED lines=15> */
.L_x_27769:
[----:B------:R-:W-:Y:S05]  /*0620*/  BSYNC B0 ;  /* 0x0000000000007941 */ /* 0x000fea0003800000 */
.L_x_27768:
        /* <DEDUP_REMOVED lines=14> */
.L_x_27771:
[----:B------:R-:W-:Y:S05]  /*0710*/  BSYNC B0 ;  /* 0x0000000000007941 */ /* 0x000fea0003800000 */
.L_x_27770:
        /* <DEDUP_REMOVED lines=13> */
[----:B------:R-:W-:-:S07]  /*07f0*/  VIADD R79, R79, 0x80 ;  /* 0x000000804f4f7836 */ /* 0x000fce0000000000 */
.L_x_27773:
[----:B------:R-:W-:Y:S05]  /*0800*/  BSYNC B0 ;  /* 0x0000000000007941 */ /* 0x000fea0003800000 */
.L_x_27772:
        /* <DEDUP_REMOVED lines=14> */
.L_x_27775:
[----:B------:R-:W-:Y:S05]  /*08f0*/  BSYNC B0 ;  /* 0x0000000000007941 */ /* 0x000fea0003800000 */
.L_x_27774:
        /* <DEDUP_REMOVED lines=14> */
.L_x_27777:
[----:B------:R-:W-:Y:S05]  /*09e0*/  BSYNC B0 ;  /* 0x0000000000007941 */ /* 0x000fea0003800000 */
.L_x_27776:
[----:B------:R-:W-:Y:S01]  /*09f0*/  ISETP.GE.U32.AND P1, PT, R10, 0x300, PT ;  /* 0x000003000a00780c */ /* 0x000fe20003f26070 */
[----:B01234-:R-:W-:Y:S01]  /*0a00*/  IMAD.WIDE.U32 R2, R8, -0x2daee0ad, RZ ;  /* 0xd2511f5308027825 */ /* 0x01ffe200078e00ff */
[----:B------:R-:W-:Y:S02]  /*0a10*/  BSSY B0, `(.L_x_27778) ;  /* 0x0000012000007945 */ /* 0x000fe40003800000 */
[----:B------:R-:W-:Y:S01]  /*0a20*/  P2R R121, PR, RZ, 0x2 ;  /* 0x00000002ff797803 */ /* 0x000fe20000000000 */
[----:B------:R-:W-:Y:S01]  /*0a30*/  IMAD.WIDE.U32 R6, R15, -0x2daee0ad, RZ ;  /* 0xd2511f530f067825 */ /* 0x000fe200078e00ff */
[----:B------:R-:W-:-:S04]  /*0a40*/  LOP3.LUT R8, R3, UR28, R56, 0x96, !PT ;  /* 0x0000001c03087c12 */ /* 0x000fc8000f8e9638 */
[----:B------:R-:W-:-:S03]  /*0a50*/  LOP3.LUT R82, R7, UR30, R2, 0x96, !PT ;  /* 0x0000001e07527c12 */ /* 0x000fc6000f8e9602 */
[----:B------:R-:W-:Y:S05]  /*0a60*/  @!P1 BRA `(.L_x_27779) ;  /* 0x0000000000309947 */ /* 0x000fea0003800000 */
[----:B------:R-:W0:Y:S01]  /*0a70*/  LDC.64 R56, c[0x0][0x260] ;  /* 0x00009800ff387b82 */ /* 0x000e220000000a00 */
[----:B------:R-:W-:Y:S01]  /*0a80*/  ULDC.64 UR8, c[0x0][0x2c8] ;  /* 0x0000b20000087ab9 */ /* 0x000fe20000000a00 */
[----:B------:R-:W-:Y:S02]  /*0a90*/  CS2R R58, SRZ ;  /* 0x00000000003a7805 */ /* 0x000fe4000001ff00 */
[----:B------:R-:W-:-:S04]  /*0aa0*/  ISETP.NE.U32.AND P1, PT, RZ, UR8, PT ;  /* 0x00000008ff007c0c */ /* 0x000fc8000bf25070 */
[----:B------:R-:W-:-:S13]  /*0ab0*/  ISETP.NE.AND.EX P1, PT, RZ, UR9, PT, P1 ;  /* 0x00000009ff007c0c */ /* 0x000fda000bf25310 */
[C---:B------:R-:W-:Y:S01]  /*0ac0*/  @P1 LEA R2, P2, R79.reuse, UR8, 0x4 ;  /* 0x000000084f021c11 */ /* 0x040fe2000f8420ff */
[C---:B0-----:R-:W-:Y:S01]  /*0ad0*/  IMAD.WIDE.U32 R60, R79.reuse, 0x10, R56 ;  /* 0x000000104f3c7825 */ /* 0x041fe200078e0038 */
[----:B------:R-:W-:Y:S02]  /*0ae0*/  CS2R R56, SRZ ;  /* 0x0000000000387805 */ /* 0x000fe4000001ff00 */
[----:B------:R-:W-:-:S03]  /*0af0*/  @P1 LEA.HI.X R3, R79, UR9, RZ, 0x4, P2 ;  /* 0x000000094f031c11 */ /* 0x000fc600090f24ff */
[----:B------:R-:W5:Y:S04]  /*0b00*/  LDG.E.128 R60, desc[UR4][R60.64] ;  /* 0x000000043c3c7981 */ /* 0x000f68000c1e1d00 */
[----:B------:R0:W5:Y:S01]  /*0b10*/  @P1 LDG.E.128 R56, desc[UR4][R2.64] ;  /* 0x0000000402381981 */ /* 0x000162000c1e1d00 */
[----:B------:R-:W-:-:S07]  /*0b20*/  VIADD R79, R79, 0x80 ;  /* 0x000000804f4f7836 */ /* 0x000fce0000000000 */
.L_x_27779:
[----:B------:R-:W-:Y:S05]  /*0b30*/  BSYNC B0 ;  /* 0x0000000000007941 */ /* 0x000fea0003800000 */
.L_x_27778:
[----:B------:R-:W-:Y:S01]  /*0b40*/  ISETP.GE.U32.AND P1, PT, R10, 0x380, PT ;  /* 0x000003800a00780c */ /* 0x000fe20003f26070 */
[----:B0-----:R-:W-:Y:S01]  /*0b50*/  IMAD.WIDE.U32 R2, R8, -0x326172a9, RZ ;  /* 0xcd9e8d5708027825 */ /* 0x001fe200078e00ff */
[----:B------:R-:W-:Y:S02]  /*0b60*/  BSSY B0, `(.L_x_27780) ;  /* 0x0000012000007945 */ /* 0x000fe40003800000 */
[----:B------:R-:W-:Y:S01]  /*0b70*/  P2R R120, PR, RZ, 0x2 ;  /* 0x00000002ff787803 */ /* 0x000fe20000000000 */
[----:B------:R-:W-:Y:S01]  /*0b80*/  IMAD.HI.U32 R5, R82, -0x326172a9, RZ ;  /* 0xcd9e8d5752057827 */ /* 0x000fe200078e00ff */
[----:B------:R-:W-:-:S04]  /*0b90*/  LOP3.LUT R81, R3, UR29, R4, 0x96, !PT ;  /* 0x0000001d03517c12 */ /* 0x000fc8000f8e9604 */
[----:B------:R-:W-:-:S03]  /*0ba0*/  LOP3.LUT R83, R5, UR31, R2, 0x96, !PT ;  /* 0x0000001f05537c12 */ /* 0x000fc6000f8e9602 */
        /* <DEDUP_REMOVED lines=12> */
[----:B------:R-:W-:-:S07]  /*0c70*/  VIADD R79, R79, 0x80 ;  /* 0x000000804f4f7836 */ /* 0x000fce0000000000 */
.L_x_27781:
[----:B------:R-:W-:Y:S05]  /*0c80*/  BSYNC B0 ;  /* 0x0000000000007941 */ /* 0x000fea0003800000 */
.L_x_27780:
[----:B------:R-:W-:Y:S01]  /*0c90*/  ISETP.GE.U32.AND P1, PT, R10, 0x400, PT ;  /* 0x000004000a00780c */ /* 0x000fe20003f26070 */
[----:B------:R-:W-:Y:S01]  /*0ca0*/  BSSY B0, `(.L_x_27782) ;  /* 0x000000f000007945 */ /* 0x000fe20003800000 */
[----:B0-----:R-:W-:Y:S02]  /*0cb0*/  IMAD.HI.U32 R5, R81, -0x2daee0ad, RZ ;  /* 0xd2511f5351057827 */ /* 0x001fe400078e00ff */
        /* <DEDUP_REMOVED lines=13> */
.L_x_27783:
[----:B------:R-:W-:Y:S05]  /*0d90*/  BSYNC B0 ;  /* 0x0000000000007941 */ /* 0x000fea0003800000 */
.L_x_27782:
[----:B------:R-:W-:Y:S01]  /*0da0*/  ULDC UR8, c[0x0][0x214] ;  /* 0x0000850000087ab9 */ /* 0x000fe20000000800 */
[----:B------:R-:W-:Y:S02]  /*0db0*/  LOP3.LUT R6, R5, UR32, R6, 0x96, !PT ;  /* 0x0000002005067c12 */ /* 0x000fe4000f8e9606 */
[----:B------:R-:W-:-:S13]  /*0dc0*/  ISETP.GE.AND P1, PT, R9, UR8, PT ;  /* 0x0000000809007c0c */ /* 0x000fda000bf26270 */
[----:B------:R-:W-:Y:S05]  /*0dd0*/  @P1 EXIT ;  /* 0x000000000000194d */ /* 0x000fea0003800000 */
[----:B------:R-:W-:Y:S01]  /*0de0*/  SHF.R.S32.HI R80, RZ, 0x2, R80 ;  /* 0x00000002ff507819 */ /* 0x000fe20000011450 */
[----:B------:R-:W-:Y:S01]  /*0df0*/  IMAD R8, R82, -0x326172a9, RZ ;  /* 0xcd9e8d5752087824 */ /* 0x000fe200078e02ff */
[----:B0-----:R-:W-:Y:S01]  /*0e00*/  LOP3.LUT R3, R14, 0x60, RZ, 0xc0, !PT ;  /* 0x000000600e037812 */ /* 0x001fe200078ec0ff */
[----:B------:R-:W-:Y:S01]  /*0e10*/  IMAD.HI.U32 R7, R6, -0x326172a9, RZ ;  /* 0xcd9e8d5706077827 */ /* 0x000fe200078e00ff */
[----:B------:R-:W-:Y:S01]  /*0e20*/  LOP3.LUT R2, R80, 0x7f, RZ, 0xc0, !PT ;  /* 0x0000007f50027812 */ /* 0x000fe200078ec0ff */
[----:B------:R-:W-:Y:S01]  /*0e30*/  ULDC.64 UR8, c[0x0][0x270] ;  /* 0x00009c0000087ab9 */ /* 0x000fe20000000a00 */
[----:B------:R-:W-:Y:S01]  /*0e40*/  SHF.R.U32.HI R80, RZ, 0x2, R80 ;  /* 0x00000002ff507819 */ /* 0x000fe20000011650 */
[----:B------:R-:W-:Y:S01]  /*0e50*/  UISETP.NE.U32.AND UP0, UPT, UR8, URZ, UPT ;  /* 0x0000003f0800728c */ /* 0x000fe2000bf05070 */
[----:B------:R-:W-:Y:S01]  /*0e60*/  VIADDMNMX R3, R2, -R3, RZ, !PT ;  /* 0x8000000302037246 */ /* 0x000fe200078001ff */
[----:B------:R-:W-:Y:S01]  /*0e70*/  IMAD R6, R6, -0x326172a9, RZ ;  /* 0xcd9e8d5706067824 */ /* 0x000fe200078e02ff */
[----:B------:R-:W-:Y:S01]  /*0e80*/  LOP3.LUT R80, R80, 0x3fffffe0, RZ, 0xc0, !PT ;  /* 0x3fffffe050507812 */ /* 0x000fe200078ec0ff */
[----:B------:R-:W-:Y:S01]  /*0e90*/  IMAD.MOV.U32 R117, RZ, RZ, 0x1 ;  /* 0x00000001ff757424 */ /* 0x000fe200078e00ff */
[----:B------:R-:W-:Y:S01]  /*0ea0*/  VIMNMX R3, R3, 0x20, PT ;  /* 0x0000002003037848 */ /* 0x000fe20003fe0100 */
[----:B------:R-:W-:Y:S01]  /*0eb0*/  ULDC.U8 UR8, c[0x0][0x2a0] ;  /* 0x0000a80000087ab9 */ /* 0x000fe20000000000 */
[----:B------:R-:W-:Y:S01]  /*0ec0*/  SHF.L.U32 R4, R14, 0x5, RZ ;  /* 0x000000050e047819 */ /* 0x000fe200000006ff */
[----:B------:R-:W-:Y:S01]  /*0ed0*/  UISETP.NE.AND.EX UP0, UPT, UR9, URZ, UPT, UP0 ;  /* 0x0000003f0900728c */ /* 0x000fe2000bf05300 */
[----:B------:R-:W-:Y:S01]  /*0ee0*/  LOP3.LUT R8, R7, UR33, R8, 0x96, !PT ;  /* 0x0000002107087c12 */ /* 0x000fe2000f8e9608 */
[----:B------:R-:W-:Y:S01]  /*0ef0*/  IMAD.IADD R3, R3, 0x1, R80 ;  /* 0x0000000103037824 */ /* 0x000fe200078e0250 */
[----:B------:R-:W-:Y:S01]  /*0f00*/  LOP3.LUT R5, R4, 0x3e0, RZ, 0xc0, !PT ;  /* 0x000003e004057812 */ /* 0x000fe200078ec0ff */
[----:B------:R-:W-:Y:S01]  /*0f10*/  IMAD R7, R81, -0x2daee0ad, RZ ;  /* 0xd2511f5351077824 */ /* 0x000fe200078e02ff */
[----:B------:R-:W-:Y:S01]  /*0f20*/  ULDC UR35, c[0x0][0x218] ;  /* 0x0000860000237ab9 */ /* 0x000fe20000000800 */
[----:B------:R-:W-:Y:S01]  /*0f30*/  IMAD.SHL.U32 R3, R3, 0x4, RZ ;  /* 0x0000000403037824 */ /* 0x000fe200078e00ff */
[----:B------:R-:W-:Y:S01]  /*0f40*/  VIADDMNMX R5, R2, -R5, RZ, !PT ;  /* 0x8000000502057246 */ /* 0x000fe200078001ff */
[C---:B------:R-:W-:Y:S01]  /*0f50*/  IMAD.HI.U32 R2, R83.reuse, -0x2daee0ad, RZ ;  /* 0xd2511f5353027827 */ /* 0x040fe200078e00ff */
[----:B------:R-:W-:Y:S01]  /*0f60*/  ULDC UR14, c[0x0][0x290] ;  /* 0x0000a400000e7ab9 */ /* 0x000fe20000000800 */
[----:B------:R-:W-:Y:S01]  /*0f70*/  UISETP.NE.AND UP1, UPT, UR8, URZ, UPT ;  /* 0x0000003f0800728c */ /* 0x000fe2000bf25270 */
[----:B------:R-:W-:Y:S01]  /*0f80*/  I2FP.F32.U32 R3, R3 ;  /* 0x0000000300037245 */ /* 0x000fe20000201000 */
[----:B------:R-:W-:Y:S01]  /*0f90*/  IMAD R4, R83, -0x2daee0ad, RZ ;  /* 0xd2511f5353047824 */ /* 0x000fe200078e02ff */
[----:B------:R-:W-:Y:S01]  /*0fa0*/  VIMNMX R5, R5, 0x20, PT ;  /* 0x0000002005057848 */ /* 0x000fe20003fe0100 */
[----:B------:R-:W-:Y:S01]  /*0fb0*/  ULDC.64 UR10, c[0x0][0x238] ;  /* 0x00008e00000a7ab9 */ /* 0x000fe20000000a00 */
[----:B------:R-:W-:Y:S01]  /*0fc0*/  LOP3.LUT R7, R2, UR34, R7, 0x96, !PT ;  /* 0x0000002202077c12 */ /* 0x000fe2000f8e9607 */
[----:B------:R-:W-:Y:S01]  /*0fd0*/  IMAD.MOV.U32 R2, RZ, RZ, RZ ;  /* 0x000000ffff027224 */ /* 0x000fe200078e00ff */
[----:B------:R-:W0:Y:S01]  /*0fe0*/  MUFU.RCP R3, R3 ;  /* 0x0000000300037308 */ /* 0x000e220000001000 */
[----:B------:R-:W-:Y:S01]  /*0ff0*/  IADD3 R80, R80, R5, RZ ;  /* 0x0000000550507210 */ /* 0x000fe20007ffe0ff */
[----:B------:R-:W-:Y:S01]  /*1000*/  ULDC.64 UR12, c[0x0][0x240] ;  /* 0x00009000000c7ab9 */ /* 0x000fe20000000a00 */
[----:B------:R-:W-:Y:S01]  /*1010*/  LOP3.LUT R5, R0, 0x3, RZ, 0xc0, !PT ;  /* 0x0000000300057812 */ /* 0x000fe200078ec0ff */
[----:B------:R-:W-:Y:S01]  /*1020*/  ULDC.64 UR16, c[0x0][0x210] ;  /* 0x0000840000107ab9 */ /* 0x000fe20000000a00 */
[----:B------:R-:W-:-:S07]  /*1030*/  SHF.L.U32 R0, R80, 0x2, RZ ;  /* 0x0000000250007819 */ /* 0x000fce00000006ff */
.L_x_28041:
[----:B------:R-:W-:Y:S01]  /*1040*/  PLOP3.LUT P1, PT, PT, PT, UP0, 0x80, 0x0 ;  /* 0x000000000000781c */ /* 0x000fe20003f2f008 */
[----:B------:R-:W-:Y:S01]  /*1050*/  IMAD.MOV.U32 R128, RZ, RZ, 0x4 ;  /* 0x00000004ff807424 */ /* 0x000fe200078e00ff */
[----:B------:R-:W-:Y:S01]  /*1060*/  @UP0 ULDC.64 UR8, c[0x0][0x270] ;  /* 0x00009c0000080ab9 */ /* 0x000fe20000000a00 */
[----:B------:R-:W-:-:S10]  /*1070*/  IMAD.MOV.U32 R116, RZ, RZ, 0x3f800000 ;  /* 0x3f800000ff747424 */ /* 0x000fd400078e00ff */
[----:B------:R-:W-:Y:S01]  /*1080*/  @P1 IMAD.WIDE R128, R9, R128, UR8 ;  /* 0x0000000809801e25 */ /* 0x000fe2000f8e0280 */
[----:B------:R-:W-:-:S13]  /*1090*/  PLOP3.LUT P1, PT, PT, PT, UP0, 0x80, 0x0 ;  /* 0x000000000000781c */ /* 0x000fda0003f2f008 */
        /* <DEDUP_REMOVED lines=30> */
.L_x_27787:
[----:B------:R-:W-:-:S07]  /*1280*/  IMAD.MOV.U32 R128, RZ, RZ, R6 ;  /* 0x000000ffff807224 */ /* 0x000fce00078e0006 */
.L_x_27788:
[----:B------:R-:W-:Y:S05]  /*1290*/  BSYNC B1 ;  /* 0x0000000000017941 */ /* 0x000fea0003800000 */
.L_x_27786:
        /* <DEDUP_REMOVED lines=16> */
.L_x_27792:
[----:B------:R-:W-:Y:S05]  /*13a0*/  BSYNC B2 ;  /* 0x0000000000027941 */ /* 0x000fea0003800000 */
.L_x_27791:
        /* <DEDUP_REMOVED lines=36> */
[----:B------:R-:W-:-:S05]  /*15f0*/  LOP3.LUT R4, R133, UR31, R6, 0x96, !PT ;  /* 0x0000001f85047c12 */ /* 0x000fca000f8e9606 */
[----:B------:R-:W-:-:S05]  /*1600*/  IMAD.WIDE.U32 R4, R4, -0x2daee0ad, RZ ;  /* 0xd2511f5304047825 */ /* 0x000fca00078e00ff */
[----:B------:R-:W-:Y:S01]  /*1610*/  LOP3.LUT R7, R5, UR34, R130, 0x96, !PT ;  /* 0x0000002205077c12 */ /* 0x000fe2000f8e9682 */
[----:B------:R-:W-:-:S04]  /*1620*/  IMAD.WIDE.U32 R130, R131, -0x326172a9, RZ ;  /* 0xcd9e8d5783827825 */ /* 0x000fc800078e00ff */
[----:B------:R-:W-:Y:S01]  /*1630*/  IMAD.MOV.U32 R6, RZ, RZ, R130 ;  /* 0x000000ffff067224 */ /* 0x000fe200078e0082 */
[----:B------:R-:W-:Y:S01]  /*1640*/  LOP3.LUT R8, R131, UR33, R132, 0x96, !PT ;  /* 0x0000002183087c12 */ /* 0x000fe2000f8e9684 */
[----:B------:R-:W-:-:S07]  /*1650*/  IMAD.MOV.U32 R130, RZ, RZ, RZ ;  /* 0x000000ffff827224 */ /* 0x000fce00078e00ff */
.L_x_27790:
[----:B------:R-:W-:Y:S05]  /*1660*/  BSYNC B1 ;  /* 0x0000000000017941 */ /* 0x000fea0003800000 */
.L_x_27789:
[----:B------:R-:W1:Y:S01]  /*1670*/  LDC R127, c[0x0][0x298] ;  /* 0x0000a600ff7f7b82 */ /* 0x000e620000000800 */
[----:B------:R-:W-:Y:S01]  /*1680*/  ISETP.NE.U32.AND P1, PT, R118, RZ, PT ;  /* 0x000000ff7600720c */ /* 0x000fe20003f25070 */
[----:B-----5:R-:W-:Y:S01]  /*1690*/  FMUL.FTZ R84, R84, R116 ;  /* 0x0000007454547220 */ /* 0x020fe20000410000 */
[----:B------:R-:W-:Y:S01]  /*16a0*/  I2FP.F32.U32 R128, R128 ;  /* 0x0000008000807245 */ /* 0x000fe20000201000 */
[----:B------:R-:W-:Y:S01]  /*16b0*/  BSSY B1, `(.L_x_27793) ;  /* 0x0000015000017945 */ /* 0x000fe20003800000 */
[----:B------:R-:W-:Y:S01]  /*16c0*/  ISETP.NE.AND.EX P1, PT, R119, RZ, PT, P1 ;  /* 0x000000ff7700720c */ /* 0x000fe20003f25310 */
[----:B------:R-:W-:Y:S01]  /*16d0*/  HFMA2.MMA R119, -RZ, RZ, 0.1171875, 0 ;  /* 0x2f800000ff777435 */ /* 0x000fe200000001ff */
[C---:B------:R-:W-:Y:S01]  /*16e0*/  ISETP.NE.AND P3, PT, R130.reuse, 0x1, PT ;  /* 0x000000018200780c */ /* 0x040fe20003f65270 */
[----:B------:R-:W2:Y:S01]  /*16f0*/  LDC R118, c[0x0][0x294] ;  /* 0x0000a500ff767b82 */ /* 0x000ea20000000800 */
[----:B------:R-:W-:-:S07]  /*1700*/  VIADD R129, R130, 0x1 ;  /* 0x0000000182817836 */ /* 0x000fce0000000000 */
[----:B------:R-:W-:Y:S01]  /*1710*/  FFMA.FTZ R5, R128, R119, 1.1641532182693481445e-10 ;  /* 0x2f00000080057423 */ /* 0x000fe20000010077 */
[----:B-1----:R-:W-:-:S04]  /*1720*/  FMUL.FTZ R84, R84, R127 ;  /* 0x0000007f54547220 */ /* 0x002fc80000410000 */
[----:B--2---:R-:W-:-:S04]  /*1730*/  FSETP.GTU.FTZ.AND P2, PT, R5, R118, PT ;  /* 0x000000760500720b */ /* 0x004fc80003f5c000 */
        /* <DEDUP_REMOVED lines=11> */
.L_x_27794:
[----:B------:R-:W-:-:S07]  /*17f0*/  IMAD.MOV.U32 R5, RZ, RZ, R6 ;  /* 0x000000ffff057224 */ /* 0x000fce00078e0006 */
.L_x_27795:
[----:B------:R-:W-:Y:S05]  /*1800*/  BSYNC B1 ;  /* 0x0000000000017941 */ /* 0x000fea0003800000 */
.L_x_27793:
        /* <DEDUP_REMOVED lines=16> */
.L_x_27799:
[----:B------:R-:W-:Y:S05]  /*1910*/  BSYNC B2 ;  /* 0x0000000000027941 */ /* 0x000fea0003800000 */
.L_x_27798:
        /* <DEDUP_REMOVED lines=43> */
[----:B------:R-:W-:-:S10]  /*1bd0*/  IMAD.MOV.U32 R6, RZ, RZ, R128 ;  /* 0x000000ffff067224 */ /* 0x000fd400078e0080 */
.L_x_27797:
[----:B------:R-:W-:Y:S05]  /*1be0*/  BSYNC B1 ;  /* 0x0000000000017941 */ /* 0x000fea0003800000 */
.L_x_27796:
        /* <DEDUP_REMOVED lines=19> */
.L_x_27801:
[----:B------:R-:W-:-:S07]  /*1d20*/  IMAD.MOV.U32 R5, RZ, RZ, R6 ;  /* 0x000000ffff057224 */ /* 0x000fce00078e0006 */
.L_x_27802:
[----:B------:R-:W-:Y:S05]  /*1d30*/  BSYNC B1 ;  /* 0x0000000000017941 */ /* 0x000fea0003800000 */
.L_x_27800:
        /* <DEDUP_REMOVED lines=16> */
.L_x_27806:
[----:B------:R-:W-:Y:S05]  /*1e40*/  BSYNC B2 ;  /* 0x0000000000027941 */ /* 0x000fea0003800000 */
.L_x_27805:
        /* <DEDUP_REMOVED lines=42> */
[----:B------:R-:W-:Y:S01]  /*20f0*/  HFMA2.MMA R130, -RZ, RZ, 0, 0 ;  /* 0x00000000ff827435 */ /* 0x000fe200000001ff */
[----:B------:R-:W-:-:S10]  /*2100*/  LOP3.LUT R8, R131, UR33, R128, 0x96, !PT ;  /* 0x0000002183087c12 */ /* 0x000fd4000f8e9680 */
.L_x_27804:
[----:B------:R-:W-:Y:S05]  /*2110*/  BSYNC B1 ;  /* 0x0000000000017941 */ /* 0x000fea0003800000 */
.L_x_27803:
        /* <DEDUP_REMOVED lines=19> */
.L_x_27808:
[----:B------:R-:W-:-:S07]  /*2250*/  IMAD.MOV.U32 R128, RZ, RZ, R6 ;  /* 0x000000ffff807224 */ /* 0x000fce00078e0006 */
.L_x_27809:
[----:B------:R-:W-:Y:S05]  /*2260*/  BSYNC B1 ;  /* 0x0000000000017941 */ /* 0x000fea0003800000 */
.L_x_27807:
        /* <DEDUP_REMOVED lines=16> */
.L_x_27813:
[----:B------:R-:W-:Y:S05]  /*2370*/  BSYNC B2 ;  /* 0x0000000000027941 */ /* 0x000fea0003800000 */
.L_x_27812:
        /* <DEDUP_REMOVED lines=41> */
[----:B------:R-:W-:Y:S01]  /*2610*/  LOP3.LUT R8, R131, UR33, R6, 0x96, !PT ;  /* 0x0000002183087c12 */ /* 0x000fe2000f8e9606 */
[----:B------:R-:W-:-:S07]  /*2620*/  IMAD.MOV.U32 R6, RZ, RZ, R130 ;  /* 0x000000ffff067224 */ /* 0x000fce00078e0082 */
.L_x_27811:
[----:B------:R-:W-:Y:S05]  /*2630*/  BSYNC B1 ;  /* 0x0000000000017941 */ /* 0x000fea0003800000 */
.L_x_27810:
        /* <DEDUP_REMOVED lines=14> */
[----:B------:R-:W-:Y:S02]  /*2720*/  LEA R130, P1, R126, UR12, 0x2 ;  /* 0x0000000c7e827c11 */ /* 0x000fe4000f8210ff */
[----:B------:R-:W-:Y:S01]  /*2730*/  IADD3 R133, R118, R133, RZ ;  /* 0x0000008576857210 */ /* 0x000fe20007ffe0ff */
[----:B------:R1:W-:Y:S01]  /*2740*/  STG.E.128 desc[UR4][R128.64], R84 ;  /* 0x0000005480007986 */ /* 0x0003e2000c101d04 */
[C---:B------:R-:W-:Y:S01]  /*2750*/  LEA.HI.X R131, R126.reuse, UR13, RZ, 0x2, P1 ;  /* 0x0000000d7e837c11 */ /* 0x040fe200088f14ff */
[----:B------:R-:W-:-:S04]  /*2760*/  VIADD R118, R126, 0x80 ;  /* 0x000000807e767836 */ /* 0x000fc80000000000 */
[----:B------:R1:W-:Y:S04]  /*2770*/  STG.E desc[UR4][R130.64], R133 ;  /* 0x0000008582007986 */ /* 0x0003e8000c101904 */
.L_x_27785:
[----:B------:R-:W-:Y:S05]  /*2780*/  BSYNC B0 ;  /* 0x0000000000007941 */ /* 0x000fea0003800000 */
.L_x_27784:
[----:B------:R-:W-:Y:S01]  /*2790*/  ISETP.NE.AND P1, PT, R125, RZ, PT ;  /* 0x000000ff7d00720c */ /* 0x000fe20003f25270 */
[----:B------:R-:W-:-:S12]  /*27a0*/  BSSY B0, `(.L_x_27814) ;  /* 0x0000167000007945 */ /* 0x000fd80003800000 */
[----:B------:R-:W-:Y:S05]  /*27b0*/  @!P1 BRA `(.L_x_27815) ;  /* 0x0000001400949947 */ /* 0x000fea0003800000 */
[----:B------:R-:W2:Y:S08]  /*27c0*/  LDC.64 R88, c[0x0][0x220] ;  /* 0x00008800ff587b82 */ /* 0x000eb00000000a00 */
[----:B-1----:R-:W1:Y:S01]  /*27d0*/  LDC.64 R128, c[0x0][0x230] ;  /* 0x00008c00ff807b82 */ /* 0x002e620000000a00 */
[----:B--2---:R-:W-:-:S06]  /*27e0*/  IMAD.WIDE.U32 R88, R118, 0x10, R88 ;  /* 0x0000001076587825 */ /* 0x004fcc00078e0058 */
        /* <DEDUP_REMOVED lines=18> */
.L_x_27817:
[----:B------:R-:W-:-:S07]  /*2910*/  MOV R130, R6 ;  /* 0x0000000600827202 */ /* 0x000fce0000000f00 */
.L_x_27818:
[----:B------:R-:W-:Y:S05]  /*2920*/  BSYNC B1 ;  /* 0x0000000000017941 */ /* 0x000fea0003800000 */
.L_x_27816:
        /* <DEDUP_REMOVED lines=16> */
.L_x_27822:
[----:B------:R-:W-:Y:S05]  /*2a30*/  BSYNC B2 ;  /* 0x0000000000027941 */ /* 0x000fea0003800000 */
.L_x_27821:
        /* <DEDUP_REMOVED lines=41> */
[----:B------:R-:W-:Y:S01]  /*2cd0*/  IMAD.MOV.U32 R6, RZ, RZ, R132 ;  /* 0x000000ffff067224 */ /* 0x000fe200078e0084 */
[----:B------:R-:W-:-:S11]  /*2ce0*/  HFMA2.MMA R132, -RZ, RZ, 0, 0 ;  /* 0x00000000ff847435 */ /* 0x000fd600000001ff */
.L_x_27820:
[----:B------:R-:W-:Y:S05]  /*2cf0*/  BSYNC B1 ;  /* 0x0000000000017941 */ /* 0x000fea0003800000 */
.L_x_27819:
[----:B------:R-:W1:Y:S01]  /*2d00*/  LDC R127, c[0x0][0x298] ;  /* 0x0000a600ff7f7b82 */ /* 0x000e620000000800 */
[----:B------:R-:W-:Y:S01]  /*2d10*/  ISETP.NE.U32.AND P1, PT, R128, RZ, PT ;  /* 0x000000ff8000720c */ /* 0x000fe20003f25070 */
[----:B------:R-:W-:Y:S01]  /*2d20*/  IMAD.MOV.U32 R128, RZ, RZ, 0x2f800000 ;  /* 0x2f800000ff807424 */ /* 0x000fe200078e00ff */
[----:B------:R-:W-:Y:S01]  /*2d30*/  I2FP.F32.U32 R5, R130 ;  /* 0x0000008200057245 */ /* 0x000fe20000201000 */
[----:B-----5:R-:W-:Y:S01]  /*2d40*/  FMUL.FTZ R88, R88, R116 ;  /* 0x0000007458587220 */ /* 0x020fe20000410000 */
[C---:B------:R-:W-:Y:S01]  /*2d50*/  ISETP.NE.AND P3, PT, R132.reuse, 0x1, PT ;  /* 0x000000018400780c */ /* 0x040fe20003f65270 */
[----:B------:R-:W-:Y:S01]  /*2d60*/  BSSY B1, `(.L_x_27823) ;  /* 0x0000013000017945 */ /* 0x000fe20003800000 */
[----:B------:R-:W-:Y:S01]  /*2d70*/  ISETP.NE.AND.EX P1, PT, R129, RZ, PT, P1 ;  /* 0x000000ff8100720c */ /* 0x000fe20003f25310 */
[----:B------:R-:W2:Y:S01]  /*2d80*/  LDC R119, c[0x0][0x294] ;  /* 0x0000a500ff777b82 */ /* 0x000ea20000000800 */
[----:B------:R-:W-:Y:S01]  /*2d90*/  FFMA.FTZ R130, R5, R128, 1.1641532182693481445e-10 ;  /* 0x2f00000005827423 */ /* 0x000fe20000010080 */
[----:B------:R-:W-:-:S02]  /*2da0*/  VIADD R129, R132, 0x1 ;  /* 0x0000000184817836 */ /* 0x000fc40000000000 */
[----:B-1----:R-:W-:Y:S02]  /*2db0*/  FMUL.FTZ R88, R88, R127 ;  /* 0x0000007f58587220 */ /* 0x002fe40000410000 */
[----:B--2---:R-:W-:-:S04]  /*2dc0*/  FSETP.GTU.FTZ.AND P2, PT, R130, R119, PT ;  /* 0x000000778200720b */ /* 0x004fc80003f5c000 */
        /* <DEDUP_REMOVED lines=11> */
.L_x_27824:
[----:B------:R-:W-:-:S07]  /*2e80*/  MOV R5, R6 ;  /* 0x0000000600057202 */ /* 0x000fce0000000f00 */
.L_x_27825:
[----:B------:R-:W-:Y:S05]  /*2e90*/  BSYNC B1 ;  /* 0x0000000000017941 */ /* 0x000fea0003800000 */
.L_x_27823:
        /* <DEDUP_REMOVED lines=16> */
.L_x_27829:
[----:B------:R-:W-:Y:S05]  /*2fa0*/  BSYNC B2 ;  /* 0x0000000000027941 */ /* 0x000fea0003800000 */
.L_x_27828:
        /* <DEDUP_REMOVED lines=44> */
.L_x_27827:
[----:B------:R-:W-:Y:S05]  /*3270*/  BSYNC B1 ;  /* 0x0000000000017941 */ /* 0x000fea0003800000 */
.L_x_27826:
[----:B------:R-:W-:Y:S01]  /*3280*/  I2FP.F32.U32 R5, R5 ;  /* 0x0000000500057245 */ /* 0x000fe20000201000 */
[----:B------:R-:W-:Y:S01]  /*3290*/  BSSY B1, `(.L_x_27830) ;  /* 0x0000013000017945 */ /* 0x000fe20003800000 */
[C---:B------:R-:W-:Y:S01]  /*32a0*/  ISETP.NE.AND P4, PT, R129.reuse, 0x1, PT ;  /* 0x000000018100780c */ /* 0x040fe20003f85270 */
[----:B------:R-:W-:Y:S02]  /*32b0*/  VIADD R131, R129, 0x1 ;  /* 0x0000000181837836 */ /* 0x000fe40000000000 */
[----:B------:R-:W-:-:S05]  /*32c0*/  FFMA.FTZ R130, R5, R128, 1.1641532182693481445e-10 ;  /* 0x2f00000005827423 */ /* 0x000fca0000010080 */
[----:B------:R-:W-:Y:S01]  /*32d0*/  FSETP.GTU.FTZ.AND P3, PT, R130, R119, PT ;  /* 0x000000778200720b */ /* 0x000fe20003f7c000 */
        /* <DEDUP_REMOVED lines=13> */
.L_x_27831:
[----:B------:R-:W-:-:S07]  /*33b0*/  MOV R5, R6 ;  /* 0x0000000600057202 */ /* 0x000fce0000000f00 */
.L_x_27832:
[----:B------:R-:W-:Y:S05]  /*33c0*/  BSYNC B1 ;  /* 0x0000000000017941 */ /* 0x000fea0003800000 */
.L_x_27830:
        /* <DEDUP_REMOVED lines=16> */
.L_x_27836:
[----:B------:R-:W-:Y:S05]  /*34d0*/  BSYNC B2 ;  /* 0x0000000000027941 */ /* 0x000fea0003800000 */
.L_x_27835:
        /* <DEDUP_REMOVED lines=44> */
.L_x_27834:
[----:B------:R-:W-:Y:S05]  /*37a0*/  BSYNC B1 ;  /* 0x0000000000017941 */ /* 0x000fea0003800000 */
.L_x_27833:
[----:B------:R-:W-:Y:S01]  /*37b0*/  I2FP.F32.U32 R5, R5 ;  /* 0x0000000500057245 */ /* 0x000fe20000201000 */
[----:B------:R-:W-:Y:S01]  /*37c0*/  FMUL.FTZ R90, R90, R116 ;  /* 0x000000745a5a7220 */ /* 0x000fe20000410000 */
[----:B------:R-:W-:Y:S01]  /*37d0*/  ISETP.NE.AND P5, PT, R131, 0x1, PT ;  /* 0x000000018300780c */ /* 0x000fe20003fa5270 */
[----:B------:R-:W-:Y:S02]  /*37e0*/  BSSY B1, `(.L_x_27837) ;  /* 0x0000011000017945 */ /* 0x000fe40003800000 */
[----:B------:R-:W-:Y:S01]  /*37f0*/  FFMA.FTZ R130, R5, R128, 1.1641532182693481445e-10 ;  /* 0x2f00000005827423 */ /* 0x000fe20000010080 */
[----:B------:R-:W-:Y:S01]  /*3800*/  FMUL.FTZ R90, R90, R127 ;  /* 0x0000007f5a5a7220 */ /* 0x000fe20000410000 */
[----:B------:R-:W-:-:S03]  /*3810*/  VIADD R5, R131, 0x1 ;  /* 0x0000000183057836 */ /* 0x000fc60000000000 */
        /* <DEDUP_REMOVED lines=12> */
.L_x_27838:
[----:B------:R-:W-:-:S07]  /*38e0*/  MOV R129, R6 ;  /* 0x0000000600817202 */ /* 0x000fce0000000f00 */
.L_x_27839:
[----:B------:R-:W-:Y:S05]  /*38f0*/  BSYNC B1 ;  /* 0x0000000000017941 */ /* 0x000fea0003800000 */
.L_x_27837:
        /* <DEDUP_REMOVED lines=16> */
.L_x_27843:
[----:B------:R-:W-:Y:S05]  /*3a00*/  BSYNC B2 ;  /* 0x0000000000027941 */ /* 0x000fea0003800000 */
.L_x_27842:
        /* <DEDUP_REMOVED lines=42> */
[----:B------:R-:W-:-:S07]  /*3cb0*/  IMAD.MOV.U32 R6, RZ, RZ, R130 ;  /* 0x000000ffff067224 */ /* 0x000fce00078e0082 */
.L_x_27841:
[----:B------:R-:W-:Y:S05]  /*3cc0*/  BSYNC B1 ;  /* 0x0000000000017941 */ /* 0x000fea0003800000 */
.L_x_27840:
[----:B------:R-:W-:Y:S01]  /*3cd0*/  I2FP.F32.U32 R129, R129 ;  /* 0x0000008100817245 */ /* 0x000fe20000201000 */
[----:B------:R-:W-:-:S04]  /*3ce0*/  FMUL.FTZ R130, R91, R116 ;  /* 0x000000745b827220 */ /* 0x000fc80000410000 */
[----:B------:R-:W-:Y:S01]  /*3cf0*/  FFMA.FTZ R128, R129, R128, 1.1641532182693481445e-10 ;  /* 0x2f00000081807423 */ /* 0x000fe20000010080 */
[----:B------:R-:W-:Y:S01]  /*3d00*/  FMUL.FTZ R130, R130, R127 ;  /* 0x0000007f82827220 */ /* 0x000fe20000410000 */
[----:B------:R-:W-:-:S03]  /*3d10*/  SEL R127, RZ, 0x100, P3 ;  /* 0x00000100ff7f7807 */ /* 0x000fc60001800000 */
[----:B------:R-:W-:-:S04]  /*3d20*/  FSETP.GTU.FTZ.AND P5, PT, R128, R119, PT ;  /* 0x000000778000720b */ /* 0x000fc80003fbc000 */
[----:B------:R-:W-:Y:S02]  /*3d30*/  FSEL R91, R130, RZ, !P5 ;  /* 0x000000ff825b7208 */ /* 0x000fe40006800000 */
[----:B------:R-:W-:Y:S02]  /*3d40*/  SEL R130, RZ, 0x10000, P4 ;  /* 0x00010000ff827807 */ /* 0x000fe40002000000 */
[----:B------:R-:W-:Y:S01]  /*3d50*/  SEL R119, RZ, 0x1000000, P5 ;  /* 0x01000000ff777807 */ /* 0x000fe20002800000 */
[----:B------:R-:W-:Y:S01]  /*3d60*/  @P1 FADD.FTZ R91, R83, R91 ;  /* 0x0000005b535b1221 */ /* 0x000fe20000010000 */
[----:B------:R-:W-:Y:S02]  /*3d70*/  LEA R128, P1, R118, UR10, 0x4 ;  /* 0x0000000a76807c11 */ /* 0x000fe4000f8220ff */
[----:B------:R-:W-:Y:S02]  /*3d80*/  IADD3 R119, R127, R119, R130 ;  /* 0x000000777f777210 */ /* 0x000fe40007ffe082 */
[----:B------:R-:W-:-:S02]  /*3d90*/  SEL R130, RZ, 0x1, P2 ;  /* 0x00000001ff827807 */ /* 0x000fc40001000000 */
[----:B------:R-:W-:-:S03]  /*3da0*/  LEA.HI.X R129, R118, UR11, RZ, 0x4, P1 ;  /* 0x0000000b76817c11 */ /* 0x000fc600088f24ff */
[----:B------:R-:W-:Y:S01]  /*3db0*/  IMAD.IADD R119, R119, 0x1, R130 ;  /* 0x0000000177777824 */ /* 0x000fe200078e0282 */
[C---:B------:R-:W-:Y:S01]  /*3dc0*/  LEA R130, P1, R118.reuse, UR12, 0x2 ;  /* 0x0000000c76827c11 */ /* 0x040fe2000f8210ff */
[----:B------:R2:W-:Y:S03]  /*3dd0*/  STG.E.128 desc[UR4][R128.64], R88 ;  /* 0x0000005880007986 */ /* 0x0005e6000c101d04 */
[C---:B------:R-:W-:Y:S01]  /*3de0*/  LEA.HI.X R131, R118.reuse, UR13, RZ, 0x2, P1 ;  /* 0x0000000d76837c11 */ /* 0x040fe200088f14ff */
[----:B------:R-:W-:-:S04]  /*3df0*/  VIADD R118, R118, 0x80 ;  /* 0x0000008076767836 */ /* 0x000fc80000000000 */
[----:B------:R2:W-:Y:S04]  /*3e00*/  STG.E desc[UR4][R130.64], R119 ;  /* 0x0000007782007986 */ /* 0x0005e8000c101904 */
.L_x_27815:
[----:B------:R-:W-:Y:S05]  /*3e10*/  BSYNC B0 ;  /* 0x0000000000007941 */ /* 0x000fea0003800000 */
.L_x_27814:
[----:B------:R-:W-:Y:S01]  /*3e20*/  ISETP.NE.AND P1, PT, R124, RZ, PT ;  /* 0x000000ff7c00720c */ /* 0x000fe20003f25270 */
[----:B------:R-:W-:-:S12]  /*3e30*/  BSSY B0, `(.L_x_27844) ;  /* 0x0000167000007945 */ /* 0x000fd80003800000 */
[----:B------:R-:W-:Y:S05]  /*3e40*/  @!P1 BRA `(.L_x_27845) ;  /* 0x0000001400949947 */ /* 0x000fea0003800000 */
[----:B------:R-:W3:Y:S08]  /*3e50*/  LDC.64 R92, c[0x0][0x220] ;  /* 0x00008800ff5c7b82 */ /* 0x000ef00000000a00 */
[----:B-12---:R-:W1:Y:S01]  /*3e60*/  LDC.64 R128, c[0x0][0x230] ;  /* 0x00008c00ff807b82 */ /* 0x006e620000000a00 */
[----:B---3--:R-:W-:-:S06]  /*3e70*/  IMAD.WIDE.U32 R92, R118, 0x10, R92 ;  /* 0x00000010765c7825 */ /* 0x008fcc00078e005c */
        /* <DEDUP_REMOVED lines=18> */
.L_x_27847:
[----:B------:R-:W-:-:S07]  /*3fa0*/  IMAD.MOV.U32 R130, RZ, RZ, R6 ;  /* 0x000000ffff827224 */ /* 0x000fce00078e0006 */
.L_x_27848:
[----:B------:R-:W-:Y:S05]  /*3fb0*/  BSYNC B1 ;  /* 0x0000000000017941 */ /* 0x000fea0003800000 */
.L_x_27846:
        /* <DEDUP_REMOVED lines=16> */
.L_x_27852:
[----:B------:R-:W-:Y:S05]  /*40c0*/  BSYNC B2 ;  /* 0x0000000000027941 */ /* 0x000fea0003800000 */
.L_x_27851:
        /* <DEDUP_REMOVED lines=43> */
.L_x_27850:
[----:B------:R-:W-:Y:S05]  /*4380*/  BSYNC B1 ;  /* 0x0000000000017941 */ /* 0x000fea0003800000 */
.L_x_27849:
        /* <DEDUP_REMOVED lines=10> */
[----:B------:R-:W-:Y:S01]  /*4430*/  IADD3 R129, R132, 0x1, RZ ;  /* 0x0000000184817810 */ /* 0x000fe20007ffe0ff */
[----:B-1----:R-:W-:-:S03]  /*4440*/  FMUL.FTZ R92, R92, R127 ;  /* 0x0000007f5c5c7220 */ /* 0x002fc60000410000 */
[----:B--2---:R-:W-:-:S04]  /*4450*/  FSETP.GTU.FTZ.AND P2, PT, R130, R119, PT ;  /* 0x000000778200720b */ /* 0x004fc80003f5c000 */
        /* <DEDUP_REMOVED lines=11> */
.L_x_27854:
[----:B------:R-:W-:-:S07]  /*4510*/  IMAD.MOV.U32 R5, RZ, RZ, R6 ;  /* 0x000000ffff057224 */ /* 0x000fce00078e0006 */
.L_x_27855:
[----:B------:R-:W-:Y:S05]  /*4520*/  BSYNC B1 ;  /* 0x0000000000017941 */ /* 0x000fea0003800000 */
.L_x_27853:
        /* <DEDUP_REMOVED lines=16> */
.L_x_27859:
[----:B------:R-:W-:Y:S05]  /*4630*/  BSYNC B2 ;  /* 0x0000000000027941 */ /* 0x000fea0003800000 */
.L_x_27858:
        /* <DEDUP_REMOVED lines=40> */
[----:B------:R-:W-:Y:S01]  /*48c0*/  IMAD.WIDE.U32 R130, R131, -0x326172a9, RZ ;  /* 0xcd9e8d5783827825 */ /* 0x000fe200078e00ff */
[----:B------:R-:W-:-:S04]  /*48d0*/  MOV R4, R132 ;  /* 0x0000008400047202 */ /* 0x000fc80000000f00 */
[----:B------:R-:W-:Y:S01]  /*48e0*/  LOP3.LUT R8, R131, UR33, R6, 0x96, !PT ;  /* 0x0000002183087c12 */ /* 0x000fe2000f8e9606 */
[----:B------:R-:W-:-:S07]  /*48f0*/  IMAD.MOV.U32 R6, RZ, RZ, R130 ;  /* 0x000000ffff067224 */ /* 0x000fce00078e0082 */
.L_x_27857:
[----:B------:R-:W-:Y:S05]  /*4900*/  BSYNC B1 ;  /* 0x0000000000017941 */ /* 0x000fea0003800000 */
.L_x_27856:
[----:B------:R-:W-:Y:S01]  /*4910*/  I2FP.F32.U32 R5, R5 ;  /* 0x0000000500057245 */ /* 0x000fe20000201000 */
[----:B------:R-:W-:Y:S01]  /*4920*/  BSSY B1, `(.L_x_27860) ;  /* 0x0000013000017945 */ /* 0x000fe20003800000 */
[C---:B------:R-:W-:Y:S02]  /*4930*/  ISETP.NE.AND P4, PT, R129.reuse, 0x1, PT ;  /* 0x000000018100780c */ /* 0x040fe40003f85270 */
[----:B------:R-:W-:Y:S01]  /*4940*/  IADD3 R131, R129, 0x1, RZ ;  /* 0x0000000181837810 */ /* 0x000fe20007ffe0ff */
[----:B------:R-:W-:-:S05]  /*4950*/  FFMA.FTZ R130, R5, R128, 1.1641532182693481445e-10 ;  /* 0x2f00000005827423 */ /* 0x000fca0000010080 */
[----:B------:R-:W-:Y:S01]  /*4960*/  FSETP.GTU.FTZ.AND P3, PT, R130, R119, PT ;  /* 0x000000778200720b */ /* 0x000fe20003f7c000 */
        /* <DEDUP_REMOVED lines=13> */
.L_x_27861:
[----:B------:R-:W-:-:S07]  /*4a40*/  IMAD.MOV.U32 R5, RZ, RZ, R6 ;  /* 0x000000ffff057224 */ /* 0x000fce00078e0006 */
.L_x_27862:
[----:B------:R-:W-:Y:S05]  /*4a50*/  BSYNC B1 ;  /* 0x0000000000017941 */ /* 0x000fea0003800000 */
.L_x_27860:
        /* <DEDUP_REMOVED lines=16> */
.L_x_27866:
[----:B------:R-:W-:Y:S05]  /*4b60*/  BSYNC B2 ;  /* 0x0000000000027941 */ /* 0x000fea0003800000 */
.L_x_27865:
        /* <DEDUP_REMOVED lines=42> */
[----:B------:R-:W-:Y:S02]  /*4e10*/  IMAD.MOV.U32 R6, RZ, RZ, R130 ;  /* 0x000000ffff067224 */ /* 0x000fe400078e0082 */
[----:B------:R-:W-:-:S07]  /*4e20*/  IMAD.MOV.U32 R131, RZ, RZ, RZ ;  /* 0x000000ffff837224 */ /* 0x000fce00078e00ff */
.L_x_27864:
[----:B------:R-:W-:Y:S05]  /*4e30*/  BSYNC B1 ;  /* 0x0000000000017941 */ /* 0x000fea0003800000 */
.L_x_27863:
[----:B------:R-:W-:Y:S01]  /*4e40*/  I2FP.F32.U32 R5, R5 ;  /* 0x0000000500057245 */ /* 0x000fe20000201000 */
[----:B------:R-:W-:Y:S01]  /*4e50*/  FMUL.FTZ R94, R94, R116 ;  /* 0x000000745e5e7220 */ /* 0x000fe20000410000 */
[----:B------:R-:W-:Y:S01]  /*4e60*/  ISETP.NE.AND P5, PT, R131, 0x1, PT ;  /* 0x000000018300780c */ /* 0x000fe20003fa5270 */
[----:B------:R-:W-:Y:S02]  /*4e70*/  BSSY B1, `(.L_x_27867) ;  /* 0x0000011000017945 */ /* 0x000fe40003800000 */
[----:B------:R-:W-:Y:S01]  /*4e80*/  FFMA.FTZ R130, R5, R128, 1.1641532182693481445e-10 ;  /* 0x2f00000005827423 */ /* 0x000fe20000010080 */
[----:B------:R-:W-:Y:S01]  /*4e90*/  FMUL.FTZ R94, R94, R127 ;  /* 0x0000007f5e5e7220 */ /* 0x000fe20000410000 */
[----:B------:R-:W-:-:S03]  /*4ea0*/  IADD3 R5, R131, 0x1, RZ ;  /* 0x0000000183057810 */ /* 0x000fc60007ffe0ff */
        /* <DEDUP_REMOVED lines=12> */
.L_x_27868:
[----:B------:R-:W-:-:S07]  /*4f70*/  IMAD.MOV.U32 R129, RZ, RZ, R6 ;  /* 0x000000ffff817224 */ /* 0x000fce00078e0006 */
.L_x_27869:
[----:B------:R-:W-:Y:S05]  /*4f80*/  BSYNC B1 ;  /* 0x0000000000017941 */ /* 0x000fea0003800000 */
.L_x_27867:
        /* <DEDUP_REMOVED lines=16> */
.L_x_27873:
[----:B------:R-:W-:Y:S05]  /*5090*/  BSYNC B2 ;  /* 0x0000000000027941 */ /* 0x000fea0003800000 */
.L_x_27872:
        /* <DEDUP_REMOVED lines=43> */
.L_x_27871:
[----:B------:R-:W-:Y:S05]  /*5350*/  BSYNC B1 ;  /* 0x0000000000017941 */ /* 0x000fea0003800000 */
.L_x_27870:
        /* <DEDUP_REMOVED lines=17> */
[C---:B------:R-:W-:Y:S02]  /*5470*/  LEA.HI.X R131, R118.reuse, UR13, RZ, 0x2, P1 ;  /* 0x0000000d76837c11 */ /* 0x040fe400088f14ff */
[----:B------:R-:W-:-:S03]  /*5480*/  IADD3 R118, R118, 0x80, RZ ;  /* 0x0000008076767810 */ /* 0x000fc60007ffe0ff */
[----:B------:R3:W-:Y:S04]  /*5490*/  STG.E desc[UR4][R130.64], R119 ;  /* 0x0000007782007986 */ /* 0x0007e8000c101904 */
.L_x_27845:
[----:B------:R-:W-:Y:S05]  /*54a0*/  BSYNC B0 ;  /* 0x0000000000007941 */ /* 0x000fea0003800000 */
.L_x_27844:
[----:B------:R-:W-:Y:S01]  /*54b0*/  ISETP.NE.AND P1, PT, R123, RZ, PT ;  /* 0x000000ff7b00720c */ /* 0x000fe20003f25270 */
[----:B------:R-:W-:-:S12]  /*54c0*/  BSSY B0, `(.L_x_27874) ;  /* 0x0000167000007945 */ /* 0x000fd80003800000 */
[----:B------:R-:W-:Y:S05]  /*54d0*/  @!P1 BRA `(.L_x_27875) ;  /* 0x0000001400949947 */ /* 0x000fea0003800000 */
[----:B------:R-:W4:Y:S08]  /*54e0*/  LDC.64 R96, c[0x0][0x220] ;  /* 0x00008800ff607b82 */ /* 0x000f300000000a00 */
[----:B-123--:R-:W1:Y:S01]  /*54f0*/  LDC.64 R128, c[0x0][0x230] ;  /* 0x00008c00ff807b82 */ /* 0x00ee620000000a00 */
[----:B----4-:R-:W-:-:S06]  /*5500*/  IMAD.WIDE.U32 R96, R118, 0x10, R96 ;  /* 0x0000001076607825 */ /* 0x010fcc00078e0060 */
        /* <DEDUP_REMOVED lines=18> */
.L_x_27877:
[----:B------:R-:W-:-:S07]  /*5630*/  IMAD.MOV.U32 R130, RZ, RZ, R6 ;  /* 0x000000ffff827224 */ /* 0x000fce00078e0006 */
.L_x_27878:
[----:B------:R-:W-:Y:S05]  /*5640*/  BSYNC B1 ;  /* 0x0000000000017941 */ /* 0x000fea0003800000 */
.L_x_27876:
        /* <DEDUP_REMOVED lines=16> */
.L_x_27882:
[----:B------:R-:W-:Y:S05]  /*5750*/  BSYNC B2 ;  /* 0x0000000000027941 */ /* 0x000fea0003800000 */
.L_x_27881:
        /* <DEDUP_REMOVED lines=43> */
.L_x_27880:
[----:B------:R-:W-:Y:S05]  /*5a10*/  BSYNC B1 ;  /* 0x0000000000017941 */ /* 0x000fea0003800000 */
.L_x_27879:
        /* <DEDUP_REMOVED lines=24> */
.L_x_27884:
[----:B------:R-:W-:-:S07]  /*5ba0*/  MOV R5, R6 ;  /* 0x0000000600057202 */ /* 0x000fce0000000f00 */
.L_x_27885:
[----:B------:R-:W-:Y:S05]  /*5bb0*/  BSYNC B1 ;  /* 0x0000000000017941 */ /* 0x000fea0003800000 */
.L_x_27883:
        /* <DEDUP_REMOVED lines=16> */
.L_x_27889:
[----:B------:R-:W-:Y:S05]  /*5cc0*/  BSYNC B2 ;  /* 0x0000000000027941 */ /* 0x000fea0003800000 */
.L_x_27888:
        /* <DEDUP_REMOVED lines=44> */
.L_x_27887:
[----:B------:R-:W-:Y:S05]  /*5f90*/  BSYNC B1 ;  /* 0x0000000000017941 */ /* 0x000fea0003800000 */
.L_x_27886:
        /* <DEDUP_REMOVED lines=19> */
.L_x_27891:
[----:B------:R-:W-:-:S07]  /*60d0*/  IMAD.MOV.U32 R5, RZ, RZ, R6 ;  /* 0x000000ffff057224 */ /* 0x000fce00078e0006 */
.L_x_27892:
[----:B------:R-:W-:Y:S05]  /*60e0*/  BSYNC B1 ;  /* 0x0000000000017941 */ /* 0x000fea0003800000 */
.L_x_27890:
        /* <DEDUP_REMOVED lines=16> */
.L_x_27896:
[----:B------:R-:W-:Y:S05]  /*61f0*/  BSYNC B2 ;  /* 0x0000000000027941 */ /* 0x000fea0003800000 */
.L_x_27895:
        /* <DEDUP_REMOVED lines=44> */
.L_x_27894:
[----:B------:R-:W-:Y:S05]  /*64c0*/  BSYNC B1 ;  /* 0x0000000000017941 */ /* 0x000fea0003800000 */
.L_x_27893:
        /* <DEDUP_REMOVED lines=19> */
.L_x_27898:
[----:B------:R-:W-:-:S07]  /*6600*/  MOV R129, R6 ;  /* 0x0000000600817202 */ /* 0x000fce0000000f00 */
.L_x_27899:
[----:B------:R-:W-:Y:S05]  /*6610*/  BSYNC B1 ;  /* 0x0000000000017941 */ /* 0x000fea0003800000 */
.L_x_27897:
        /* <DEDUP_REMOVED lines=16> */
.L_x_27903:
[----:B------:R-:W-:Y:S05]  /*6720*/  BSYNC B2 ;  /* 0x0000000000027941 */ /* 0x000fea0003800000 */
.L_x_27902:
        /* <DEDUP_REMOVED lines=43> */
.L_x_27901:
[----:B------:R-:W-:Y:S05]  /*69e0*/  BSYNC B1 ;  /* 0x0000000000017941 */ /* 0x000fea0003800000 */
.L_x_27900:
        /* <DEDUP_REMOVED lines=13> */
[C---:B------:R-:W-:Y:S02]  /*6ac0*/  LEA.HI.X R129, R118.reuse, UR11, RZ, 0x4, P1 ;  /* 0x0000000b76817c11 */ /* 0x040fe400088f24ff */
[----:B------:R-:W-:Y:S02]  /*6ad0*/  IADD3 R119, R119, R130, RZ ;  /* 0x0000008277777210 */ /* 0x000fe40007ffe0ff */
[C---:B------:R-:W-:Y:S01]  /*6ae0*/  LEA R130, P1, R118.reuse, UR12, 0x2 ;  /* 0x0000000c76827c11 */ /* 0x040fe2000f8210ff */
[----:B------:R4:W-:Y:S03]  /*6af0*/  STG.E.128 desc[UR4][R128.64], R96 ;  /* 0x0000006080007986 */ /* 0x0009e6000c101d04 */
[C---:B------:R-:W-:Y:S01]  /*6b00*/  LEA.HI.X R131, R118.reuse, UR13, RZ, 0x2, P1 ;  /* 0x0000000d76837c11 */ /* 0x040fe200088f14ff */
[----:B------:R-:W-:-:S04]  /*6b10*/  VIADD R118, R118, 0x80 ;  /* 0x0000008076767836 */ /* 0x000fc80000000000 */
[----:B------:R4:W-:Y:S04]  /*6b20*/  STG.E desc[UR4][R130.64], R119 ;  /* 0x0000007782007986 */ /* 0x0009e8000c101904 */
.L_x_27875:
[----:B------:R-:W-:Y:S05]  /*6b30*/  BSYNC B0 ;  /* 0x0000000000007941 */ /* 0x000fea0003800000 */
.L_x_27874:
[----:B------:R-:W-:Y:S01]  /*6b40*/  ISETP.NE.AND P1, PT, R122, RZ, PT ;  /* 0x000000ff7a00720c */ /* 0x000fe20003f25270 */
[----:B------:R-:W-:-:S12]  /*6b50*/  BSSY B0, `(.L_x_27904) ;  /* 0x0000167000007945 */ /* 0x000fd80003800000 */
[----:B------:R-:W-:Y:S05]  /*6b60*/  @!P1 BRA `(.L_x_27905) ;  /* 0x0000001400949947 */ /* 0x000fea0003800000 */
[----:B------:R-:W0:Y:S08]  /*6b70*/  LDC.64 R100, c[0x0][0x220] ;  /* 0x00008800ff647b82 */ /* 0x000e300000000a00 */
[----:B-1234-:R-:W1:Y:S01]  /*6b80*/  LDC.64 R128, c[0x0][0x230] ;  /* 0x00008c00ff807b82 */ /* 0x01ee620000000a00 */
        /* <DEDUP_REMOVED lines=19> */
.L_x_27907:
[----:B------:R-:W-:-:S07]  /*6cc0*/  MOV R130, R6 ;  /* 0x0000000600827202 */ /* 0x000fce0000000f00 */
.L_x_27908:
[----:B------:R-:W-:Y:S05]  /*6cd0*/  BSYNC B1 ;  /* 0x0000000000017941 */ /* 0x000fea0003800000 */
.L_x_27906:
        /* <DEDUP_REMOVED lines=16> */
.L_x_27912:
[----:B------:R-:W-:Y:S05]  /*6de0*/  BSYNC B2 ;  /* 0x0000000000027941 */ /* 0x000fea0003800000 */
.L_x_27911:
        /* <DEDUP_REMOVED lines=43> */
.L_x_27910:
[----:B------:R-:W-:Y:S05]  /*70a0*/  BSYNC B1 ;  /* 0x0000000000017941 */ /* 0x000fea0003800000 */
.L_x_27909:
[----:B------:R-:W0:Y:S01]  /*70b0*/  LDC R127, c[0x0][0x298] ;  /* 0x0000a600ff7f7b82 */ /* 0x000e220000000800 */
[----:B------:R-:W-:Y:S01]  /*70c0*/  ISETP.NE.U32.AND P1, PT, R128, RZ, PT ;  /* 0x000000ff8000720c */ /* 0x000fe20003f25070 */
[----:B------:R-:W-:Y:S01]  /*70d0*/  HFMA2.MMA R128, -RZ, RZ, 0.1171875, 0 ;  /* 0x2f800000ff807435 */ /* 0x000fe200000001ff */
[----:B------:R-:W-:Y:S01]  /*70e0*/  I2FP.F32.U32 R5, R130 ;  /* 0x0000008200057245 */ /* 0x000fe20000201000 */
[----:B-----5:R-:W-:Y:S01]  /*70f0*/  FMUL.FTZ R100, R100, R116 ;  /* 0x0000007464647220 */ /* 0x020fe20000410000 */
[C---:B------:R-:W-:Y:S01]  /*7100*/  ISETP.NE.AND P3, PT, R132.reuse, 0x1, PT ;  /* 0x000000018400780c */ /* 0x040fe20003f65270 */
[----:B------:R-:W-:Y:S01]  /*7110*/  BSSY B1, `(.L_x_27913) ;  /* 0x0000013000017945 */ /* 0x000fe20003800000 */
[----:B------:R-:W-:Y:S01]  /*7120*/  ISETP.NE.AND.EX P1, PT, R129, RZ, PT, P1 ;  /* 0x000000ff8100720c */ /* 0x000fe20003f25310 */
[----:B------:R-:W1:Y:S01]  /*7130*/  LDC R119, c[0x0][0x294] ;  /* 0x0000a500ff777b82 */ /* 0x000e620000000800 */
[----:B------:R-:W-:-:S03]  /*7140*/  VIADD R129, R132, 0x1 ;  /* 0x0000000184817836 */ /* 0x000fc60000000000 */
        /* <DEDUP_REMOVED lines=14> */
.L_x_27914:
[----:B------:R-:W-:-:S07]  /*7230*/  IMAD.MOV.U32 R5, RZ, RZ, R6 ;  /* 0x000000ffff057224 */ /* 0x000fce00078e0006 */
.L_x_27915:
[----:B------:R-:W-:Y:S05]  /*7240*/  BSYNC B1 ;  /* 0x0000000000017941 */ /* 0x000fea0003800000 */
.L_x_27913:
        /* <DEDUP_REMOVED lines=16> */
.L_x_27919:
[----:B------:R-:W-:Y:S05]  /*7350*/  BSYNC B2 ;  /* 0x0000000000027941 */ /* 0x000fea0003800000 */
.L_x_27918:
        /* <DEDUP_REMOVED lines=44> */
.L_x_27917:
[----:B------:R-:W-:Y:S05]  /*7620*/  BSYNC B1 ;  /* 0x0000000000017941 */ /* 0x000fea0003800000 */
.L_x_27916:
        /* <DEDUP_REMOVED lines=19> */
.L_x_27921:
[----:B------:R-:W-:-:S07]  /*7760*/  MOV R5, R6 ;  /* 0x0000000600057202 */ /* 0x000fce0000000f00 */
.L_x_27922:
[----:B------:R-:W-:Y:S05]  /*7770*/  BSYNC B1 ;  /* 0x0000000000017941 */ /* 0x000fea0003800000 */
.L_x_27920:
        /* <DEDUP_REMOVED lines=16> */
.L_x_27926:
[----:B------:R-:W-:Y:S05]  /*7880*/  BSYNC B2 ;  /* 0x0000000000027941 */ /* 0x000fea0003800000 */
.L_x_27925:
        /* <DEDUP_REMOVED lines=42> */
[----:B------:R-:W-:Y:S01]  /*7b30*/  HFMA2.MMA R131, -RZ, RZ, 0, 0 ;  /* 0x00000000ff837435 */ /* 0x000fe200000001ff */
[----:B------:R-:W-:-:S10]  /*7b40*/  IMAD.MOV.U32 R6, RZ, RZ, R130 ;  /* 0x000000ffff067224 */ /* 0x000fd400078e0082 */
.L_x_27924:
[----:B------:R-:W-:Y:S05]  /*7b50*/  BSYNC B1 ;  /* 0x0000000000017941 */ /* 0x000fea0003800000 */
.L_x_27923:
        /* <DEDUP_REMOVED lines=19> */
.L_x_27928:
[----:B------:R-:W-:-:S07]  /*7c90*/  IMAD.MOV.U32 R129, RZ, RZ, R6 ;  /* 0x000000ffff817224 */ /* 0x000fce00078e0006 */
.L_x_27929:
[----:B------:R-:W-:Y:S05]  /*7ca0*/  BSYNC B1 ;  /* 0x0000000000017941 */ /* 0x000fea0003800000 */
.L_x_27927:
        /* <DEDUP_REMOVED lines=16> */
.L_x_27933:
[----:B------:R-:W-:Y:S05]  /*7db0*/  BSYNC B2 ;  /* 0x0000000000027941 */ /* 0x000fea0003800000 */
.L_x_27932:
        /* <DEDUP_REMOVED lines=43> */
.L_x_27931:
[----:B------:R-:W-:Y:S05]  /*8070*/  BSYNC B1 ;  /* 0x0000000000017941 */ /* 0x000fea0003800000 */
.L_x_27930:
        /* <DEDUP_REMOVED lines=20> */
.L_x_27905:
[----:B------:R-:W-:Y:S05]  /*81c0*/  BSYNC B0 ;  /* 0x0000000000007941 */ /* 0x000fea0003800000 */
.L_x_27904:
        /* <DEDUP_REMOVED lines=24> */
.L_x_27937:
[----:B------:R-:W-:-:S07]  /*8350*/  IMAD.MOV.U32 R130, RZ, RZ, R6 ;  /* 0x000000ffff827224 */ /* 0x000fce00078e0006 */
.L_x_27938:
[----:B------:R-:W-:Y:S05]  /*8360*/  BSYNC B1 ;  /* 0x0000000000017941 */ /* 0x000fea0003800000 */
.L_x_27936:
        /* <DEDUP_REMOVED lines=16> */
.L_x_27942:
[----:B------:R-:W-:Y:S05]  /*8470*/  BSYNC B2 ;  /* 0x0000000000027941 */ /* 0x000fea0003800000 */
.L_x_27941:
        /* <DEDUP_REMOVED lines=43> */
.L_x_27940:
[----:B------:R-:W-:Y:S05]  /*8730*/  BSYNC B1 ;  /* 0x0000000000017941 */ /* 0x000fea0003800000 */
.L_x_27939:
[----:B------:R-:W0:Y:S01]  /*8740*/  LDC R127, c[0x0][0x298] ;  /* 0x0000a600ff7f7b82 */ /* 0x000e220000000800 */
[----:B------:R-:W-:Y:S01]  /*8750*/  ISETP.NE.U32.AND P1, PT, R128, RZ, PT ;  /* 0x000000ff8000720c */ /* 0x000fe20003f25070 */
[----:B------:R-:W-:Y:S01]  /*8760*/  IMAD.MOV.U32 R128, RZ, RZ, 0x2f800000 ;  /* 0x2f800000ff807424 */ /* 0x000fe200078e00ff */
[----:B------:R-:W-:Y:S01]  /*8770*/  I2FP.F32.U32 R5, R130 ;  /* 0x0000008200057245 */ /* 0x000fe20000201000 */
[----:B-----5:R-:W-:Y:S01]  /*8780*/  FMUL.FTZ R104, R104, R116 ;  /* 0x0000007468687220 */ /* 0x020fe20000410000 */
[C---:B------:R-:W-:Y:S01]  /*8790*/  ISETP.NE.AND P3, PT, R132.reuse, 0x1, PT ;  /* 0x000000018400780c */ /* 0x040fe20003f65270 */
[----:B------:R-:W-:Y:S01]  /*87a0*/  BSSY B1, `(.L_x_27943) ;  /* 0x0000013000017945 */ /* 0x000fe20003800000 */
[----:B------:R-:W-:Y:S01]  /*87b0*/  ISETP.NE.AND.EX P1, PT, R129, RZ, PT, P1 ;  /* 0x000000ff8100720c */ /* 0x000fe20003f25310 */
[----:B------:R-:W1:Y:S01]  /*87c0*/  LDC R119, c[0x0][0x294] ;  /* 0x0000a500ff777b82 */ /* 0x000e620000000800 */
[----:B------:R-:W-:Y:S01]  /*87d0*/  FFMA.FTZ R130, R5, R128, 1.1641532182693481445e-10 ;  /* 0x2f00000005827423 */ /* 0x000fe20000010080 */
[----:B------:R-:W-:Y:S01]  /*87e0*/  IADD3 R129, R132, 0x1, RZ ;  /* 0x0000000184817810 */ /* 0x000fe20007ffe0ff */
[----:B0-----:R-:W-:-:S03]  /*87f0*/  FMUL.FTZ R104, R104, R127 ;  /* 0x0000007f68687220 */ /* 0x001fc60000410000 */
        /* <DEDUP_REMOVED lines=12> */
.L_x_27944:
[----:B------:R-:W-:-:S07]  /*88c0*/  MOV R5, R6 ;  /* 0x0000000600057202 */ /* 0x000fce0000000f00 */
.L_x_27945:
[----:B------:R-:W-:Y:S05]  /*88d0*/  BSYNC B1 ;  /* 0x0000000000017941 */ /* 0x000fea0003800000 */
.L_x_27943:
        /* <DEDUP_REMOVED lines=16> */
.L_x_27949:
[----:B------:R-:W-:Y:S05]  /*89e0*/  BSYNC B2 ;  /* 0x0000000000027941 */ /* 0x000fea0003800000 */
.L_x_27948:
        /* <DEDUP_REMOVED lines=44> */
.L_x_27947:
[----:B------:R-:W-:Y:S05]  /*8cb0*/  BSYNC B1 ;  /* 0x0000000000017941 */ /* 0x000fea0003800000 */
.L_x_27946:
        /* <DEDUP_REMOVED lines=19> */
.L_x_27951:
[----:B------:R-:W-:-:S07]  /*8df0*/  IMAD.MOV.U32 R5, RZ, RZ, R6 ;  /* 0x000000ffff057224 */ /* 0x000fce00078e0006 */
.L_x_27952:
[----:B------:R-:W-:Y:S05]  /*8e00*/  BSYNC B1 ;  /* 0x0000000000017941 */ /* 0x000fea0003800000 */
.L_x_27950:
        /* <DEDUP_REMOVED lines=16> */
.L_x_27956:
[----:B------:R-:W-:Y:S05]  /*8f10*/  BSYNC B2 ;  /* 0x0000000000027941 */ /* 0x000fea0003800000 */
.L_x_27955:
        /* <DEDUP_REMOVED lines=44> */
.L_x_27954:
[----:B------:R-:W-:Y:S05]  /*91e0*/  BSYNC B1 ;  /* 0x0000000000017941 */ /* 0x000fea0003800000 */
.L_x_27953:
        /* <DEDUP_REMOVED lines=19> */
.L_x_27958:
[----:B------:R-:W-:-:S07]  /*9320*/  MOV R129, R6 ;  /* 0x0000000600817202 */ /* 0x000fce0000000f00 */
.L_x_27959:
[----:B------:R-:W-:Y:S05]  /*9330*/  BSYNC B1 ;  /* 0x0000000000017941 */ /* 0x000fea0003800000 */
.L_x_27957:
        /* <DEDUP_REMOVED lines=16> */
.L_x_27963:
[----:B------:R-:W-:Y:S05]  /*9440*/  BSYNC B2 ;  /* 0x0000000000027941 */ /* 0x000fea0003800000 */
.L_x_27962:
        /* <DEDUP_REMOVED lines=43> */
.L_x_27961:
[----:B------:R-:W-:Y:S05]  /*9700*/  BSYNC B1 ;  /* 0x0000000000017941 */ /* 0x000fea0003800000 */
.L_x_27960:
        /* <DEDUP_REMOVED lines=20> */
.L_x_27935:
[----:B------:R-:W-:Y:S05]  /*9850*/  BSYNC B0 ;  /* 0x0000000000007941 */ /* 0x000fea0003800000 */
.L_x_27934:
        /* <DEDUP_REMOVED lines=24> */
.L_x_27967:
[----:B------:R-:W-:-:S07]  /*99e0*/  MOV R130, R6 ;  /* 0x0000000600827202 */ /* 0x000fce0000000f00 */
.L_x_27968:
[----:B------:R-:W-:Y:S05]  /*99f0*/  BSYNC B1 ;  /* 0x0000000000017941 */ /* 0x000fea0003800000 */
.L_x_27966:
        /* <DEDUP_REMOVED lines=16> */
.L_x_27972:
[----:B------:R-:W-:Y:S05]  /*9b00*/  BSYNC B2 ;  /* 0x0000000000027941 */ /* 0x000fea0003800000 */
.L_x_27971:
        /* <DEDUP_REMOVED lines=43> */
.L_x_27970:
[----:B------:R-:W-:Y:S05]  /*9dc0*/  BSYNC B1 ;  /* 0x0000000000017941 */ /* 0x000fea0003800000 */
.L_x_27969:
        /* <DEDUP_REMOVED lines=24> */
.L_x_27974:
[----:B------:R-:W-:-:S07]  /*9f50*/  IMAD.MOV.U32 R5, RZ, RZ, R6 ;  /* 0x000000ffff057224 */ /* 0x000fce00078e0006 */
.L_x_27975:
[----:B------:R-:W-:Y:S05]  /*9f60*/  BSYNC B1 ;  /* 0x0000000000017941 */ /* 0x000fea0003800000 */
.L_x_27973:
        /* <DEDUP_REMOVED lines=16> */
.L_x_27979:
[----:B------:R-:W-:Y:S05]  /*a070*/  BSYNC B2 ;  /* 0x0000000000027941 */ /* 0x000fea0003800000 */
.L_x_27978:
        /* <DEDUP_REMOVED lines=44> */
.L_x_27977:
[----:B------:R-:W-:Y:S05]  /*a340*/  BSYNC B1 ;  /* 0x0000000000017941 */ /* 0x000fea0003800000 */
.L_x_27976:
        /* <DEDUP_REMOVED lines=19> */
.L_x_27981:
[----:B------:R-:W-:-:S07]  /*a480*/  MOV R5, R6 ;  /* 0x0000000600057202 */ /* 0x000fce0000000f00 */
.L_x_27982:
[----:B------:R-:W-:Y:S05]  /*a490*/  BSYNC B1 ;  /* 0x0000000000017941 */ /* 0x000fea0003800000 */
.L_x_27980:
        /* <DEDUP_REMOVED lines=16> */
.L_x_27986:
[----:B------:R-:W-:Y:S05]  /*a5a0*/  BSYNC B2 ;  /* 0x0000000000027941 */ /* 0x000fea0003800000 */
.L_x_27985:
        /* <DEDUP_REMOVED lines=44> */
.L_x_27984:
[----:B------:R-:W-:Y:S05]  /*a870*/  BSYNC B1 ;  /* 0x0000000000017941 */ /* 0x000fea0003800000 */
.L_x_27983:
        /* <DEDUP_REMOVED lines=19> */
.L_x_27988:
[----:B------:R-:W-:-:S07]  /*a9b0*/  IMAD.MOV.U32 R129, RZ, RZ, R6 ;  /* 0x000000ffff817224 */ /* 0x000fce00078e0006 */
.L_x_27989:
[----:B------:R-:W-:Y:S05]  /*a9c0*/  BSYNC B1 ;  /* 0x0000000000017941 */ /* 0x000fea0003800000 */
.L_x_27987:
        /* <DEDUP_REMOVED lines=16> */
.L_x_27993:
[----:B------:R-:W-:Y:S05]  /*aad0*/  BSYNC B2 ;  /* 0x0000000000027941 */ /* 0x000fea0003800000 */
.L_x_27992:
        /* <DEDUP_REMOVED lines=43> */
.L_x_27991:
[----:B------:R-:W-:Y:S05]  /*ad90*/  BSYNC B1 ;  /* 0x0000000000017941 */ /* 0x000fea0003800000 */
.L_x_27990:
        /* <DEDUP_REMOVED lines=20> */
.L_x_27965:
[----:B------:R-:W-:Y:S05]  /*aee0*/  BSYNC B0 ;  /* 0x0000000000007941 */ /* 0x000fea0003800000 */
.L_x_27964:
        /* <DEDUP_REMOVED lines=24> */
.L_x_27997:
[----:B------:R-:W-:-:S07]  /*b070*/  IMAD.MOV.U32 R130, RZ, RZ, R6 ;  /* 0x000000ffff827224 */ /* 0x000fce00078e0006 */
.L_x_27998:
[----:B------:R-:W-:Y:S05]  /*b080*/  BSYNC B1 ;  /* 0x0000000000017941 */ /* 0x000fea0003800000 */
.L_x_27996:
        /* <DEDUP_REMOVED lines=16> */
.L_x_28002:
[----:B------:R-:W-:Y:S05]  /*b190*/  BSYNC B2 ;  /* 0x0000000000027941 */ /* 0x000fea0003800000 */
.L_x_28001:
        /* <DEDUP_REMOVED lines=43> */
.L_x_28000:
[----:B------:R-:W-:Y:S05]  /*b450*/  BSYNC B1 ;  /* 0x0000000000017941 */ /* 0x000fea0003800000 */
.L_x_27999:
        /* <DEDUP_REMOVED lines=24> */
.L_x_28004:
[----:B------:R-:W-:-:S07]  /*b5e0*/  MOV R5, R6 ;  /* 0x0000000600057202 */ /* 0x000fce0000000f00 */
.L_x_28005:
[----:B------:R-:W-:Y:S05]  /*b5f0*/  BSYNC B1 ;  /* 0x0000000000017941 */ /* 0x000fea0003800000 */
.L_x_28003:
        /* <DEDUP_REMOVED lines=16> */
.L_x_28009:
[----:B------:R-:W-:Y:S05]  /*b700*/  BSYNC B2 ;  /* 0x0000000000027941 */ /* 0x000fea0003800000 */
.L_x_28008:
        /* <DEDUP_REMOVED lines=44> */
.L_x_28007:
[----:B------:R-:W-:Y:S05]  /*b9d0*/  BSYNC B1 ;  /* 0x0000000000017941 */ /* 0x000fea0003800000 */
.L_x_28006:
        /* <DEDUP_REMOVED lines=19> */
.L_x_28011:
[----:B------:R-:W-:-:S07]  /*bb10*/  IMAD.MOV.U32 R5, RZ, RZ, R6 ;  /* 0x000000ffff057224 */ /* 0x000fce00078e0006 */
.L_x_28012:
[----:B------:R-:W-:Y:S05]  /*bb20*/  BSYNC B1 ;  /* 0x0000000000017941 */ /* 0x000fea0003800000 */
.L_x_28010:
        /* <DEDUP_REMOVED lines=16> */
.L_x_28016:
[----:B------:R-:W-:Y:S05]  /*bc30*/  BSYNC B2 ;  /* 0x0000000000027941 */ /* 0x000fea0003800000 */
.L_x_28015:
        /* <DEDUP_REMOVED lines=44> */
.L_x_28014:
[----:B------:R-:W-:Y:S05]  /*bf00*/  BSYNC B1 ;  /* 0x0000000000017941 */ /* 0x000fea0003800000 */
.L_x_28013:
        /* <DEDUP_REMOVED lines=19> */
.L_x_28018:
[----:B------:R-:W-:-:S07]  /*c040*/  MOV R129, R6 ;  /* 0x0000000600817202 */ /* 0x000fce0000000f00 */
.L_x_28019:
[----:B------:R-:W-:Y:S05]  /*c050*/  BSYNC B1 ;  /* 0x0000000000017941 */ /* 0x000fea0003800000 */
.L_x_28017:
        /* <DEDUP_REMOVED lines=16> */
.L_x_28023:
[----:B------:R-:W-:Y:S05]  /*c160*/  BSYNC B2 ;  /* 0x0000000000027941 */ /* 0x000fea0003800000 */
.L_x_28022:
        /* <DEDUP_REMOVED lines=43> */
.L_x_28021:
[----:B------:R-:W-:Y:S05]  /*c420*/  BSYNC B1 ;  /* 0x0000000000017941 */ /* 0x000fea0003800000 */
.L_x_28020:
        /* <DEDUP_REMOVED lines=14> */
[----:B------:R-:W-:Y:S02]  /*c510*/  LEA R130, P1, R118, UR12, 0x2 ;  /* 0x0000000c76827c11 */ /* 0x000fe4000f8210ff */
[----:B------:R-:W-:Y:S01]  /*c520*/  IADD3 R133, R116, R133, RZ ;  /* 0x0000008574857210 */ /* 0x000fe20007ffe0ff */
[----:B------:R0:W-:Y:S01]  /*c530*/  STG.E.128 desc[UR4][R128.64], R112 ;  /* 0x0000007080007986 */ /* 0x0001e2000c101d04 */
[----:B------:R-:W-:-:S05]  /*c540*/  LEA.HI.X R131, R118, UR13, RZ, 0x2, P1 ;  /* 0x0000000d76837c11 */ /* 0x000fca00088f14ff */
[----:B------:R0:W-:Y:S04]  /*c550*/  STG.E desc[UR4][R130.64], R133 ;  /* 0x0000008582007986 */ /* 0x0001e8000c101904 */
.L_x_27995:
[----:B------:R-:W-:Y:S05]  /*c560*/  BSYNC B0 ;  /* 0x0000000000007941 */ /* 0x000fea0003800000 */
.L_x_27994:
[----:B-----5:R-:W-:Y:S01]  /*c570*/  FADD.FTZ R116, RZ, R84 ;  /* 0x00000054ff747221 */ /* 0x020fe20000010000 */
[C---:B------:R-:W-:Y:S01]  /*c580*/  ISETP.GT.U32.AND P1, PT, R10.reuse, 0xff, PT ;  /* 0x000000ff0a00780c */ /* 0x040fe20003f24070 */
[----:B------:R-:W-:Y:S01]  /*c590*/  UMOV UR8, 0xffffffff ;  /* 0xffffffff00087882 */ /* 0x000fe20000000000 */
[C---:B------:R-:W-:Y:S01]  /*c5a0*/  ISETP.GT.U32.AND P2, PT, R10.reuse, 0x27f, PT ;  /* 0x0000027f0a00780c */ /* 0x040fe20003f44070 */
[----:B0-234-:R-:W-:Y:S01]  /*c5b0*/  FADD.FTZ R119, R85, R116 ;  /* 0x0000007455777221 */ /* 0x01dfe20000010000 */
[----:B------:R-:W-:Y:S02]  /*c5c0*/  P2R R118, PR, RZ, 0x2 ;  /* 0x00000002ff767803 */ /* 0x000fe40000000000 */
[----:B------:R-:W-:Y:S01]  /*c5d0*/  ISETP.GT.U32.AND P3, PT, R10, 0x2ff, PT ;  /* 0x000002ff0a00780c */ /* 0x000fe20003f64070 */
[----:B------:R-:W-:Y:S01]  /*c5e0*/  FADD.FTZ R116, R86, R119 ;  /* 0x0000007756747221 */ /* 0x000fe20000010000 */
[C---:B------:R-:W-:Y:S02]  /*c5f0*/  ISETP.GT.U32.AND P4, PT, R10.reuse, 0x37f, PT ;  /* 0x0000037f0a00780c */ /* 0x040fe40003f84070 */
[----:B------:R-:W-:Y:S01]  /*c600*/  LOP3.LUT P6, RZ, R117, 0xff, RZ, 0xc0, !PT ;  /* 0x000000ff75ff7812 */ /* 0x000fe200078cc0ff */
[----:B------:R-:W-:Y:S01]  /*c610*/  FADD.FTZ R116, R87, R116 ;  /* 0x0000007457747221 */ /* 0x000fe20000010000 */
[----:B------:R-:W-:-:S02]  /*c620*/  ISETP.GT.U32.AND P5, PT, R10, 0x3ff, PT ;  /* 0x000003ff0a00780c */ /* 0x000fc40003fa4070 */
[----:B-1----:R-:W-:Y:S02]  /*c630*/  SHF.R.U32.HI R128, RZ, 0x5, R14 ;  /* 0x00000005ff807819 */ /* 0x002fe4000001160e */
[----:B------:R-:W-:Y:S02]  /*c640*/  FSEL R119, R116, RZ, P0 ;  /* 0x000000ff74777208 */ /* 0x000fe40000000000 */
[----:B------:R-:W-:-:S03]  /*c650*/  P2R R129, PR, RZ, 0x40 ;  /* 0x00000040ff817803 */ /* 0x000fc60000000000 */
        /* <DEDUP_REMOVED lines=125> */
.L_x_28052:
        /* <DEDUP_REMOVED lines=8> */
[----:B------:R-:W-:-:S05]  /*ceb0*/  @!P1 IADD3 R116, R127, R128, RZ ;  /* 0x000000807f749210 */ /* 0x000fca0007ffe0ff */
[----:B------:R-:W-:-:S05]  /*cec0*/  @!P1 IMAD R116, R116, 0x8, R117 ;  /* 0x0000000874749824 */ /* 0x000fca00078e0275 */
[----:B------:R1:W-:Y:S01]  /*ced0*/  @!P1 STS.64 [R116], R118 ;  /* 0x0000007674009388 */ /* 0x0003e20000000a00 */
[----:B------:R-:W-:-:S13]  /*cee0*/  ISETP.GT.U32.AND P1, PT, R130, 0x3, PT ;  /* 0x000000038200780c */ /* 0x000fda0003f24070 */
[----:B------:R-:W2:Y:S01]  /*cef0*/  @!P1 S2R R117, SR_CgaCtaId ;  /* 0x0000000000759919 */ /* 0x000ea20000008800 */
[----:B-1----:R-:W-:Y:S01]  /*cf00*/  @!P1 MOV R116, 0x400 ;  /* 0x0000040000749802 */ /* 0x002fe20000000f00 */
[----:B------:R-:W-:Y:S01]  /*cf10*/  HFMA2.MMA R118, -RZ, RZ, 0, 0 ;  /* 0x00000000ff767435 */ /* 0x000fe200000001ff */
[----:B------:R-:W-:Y:S01]  /*cf20*/  @!P1 IADD3 R127, R127, R130, RZ ;  /* 0x000000827f7f9210 */ /* 0x000fe20007ffe0ff */
[----:B------:R-:W-:Y:S04]  /*cf30*/  BAR.SYNC.DEFER_BLOCKING 0x0 ;  /* 0x0000000000007b1d */ /* 0x000fe80000010000 */
[----:B------:R-:W-:Y:S02]  /*cf40*/  @!P1 IMAD.MOV.U32 R118, RZ, RZ, R0 ;  /* 0x000000ffff769224 */ /* 0x000fe400078e0000 */
[----:B------:R-:W-:Y:S03]  /*cf50*/  BSSY B0, `(.L_x_28025) ;  /* 0x0000049000007945 */ /* 0x000fe60003800000 */
[----:B------:R-:W-:Y:S01]  /*cf60*/  SHFL.DOWN PT, R119, R118, 0x2, 0x1f ;  /* 0x08401f0076777f89 */ /* 0x000fe200000e0000 */
[----:B------:R-:W-:-:S02]  /*cf70*/  I2FP.F32.S32 R133, R118 ;  /* 0x0000007600857245 */ /* 0x000fc40000201400 */
[----:B--2---:R-:W-:-:S05]  /*cf80*/  @!P1 LEA R116, R117, R116, 0x18 ;  /* 0x0000007475749211 */ /* 0x004fca00078ec0ff */
[----:B------:R-:W-:Y:S01]  /*cf90*/  @!P1 IMAD R127, R127, 0x8, R116 ;  /* 0x000000087f7f9824 */ /* 0x000fe200078e0274 */
[----:B------:R-:W-:-:S06]  /*cfa0*/  CS2R R116, SRZ ;  /* 0x0000000000747805 */ /* 0x000fcc000001ff00 */
[----:B------:R-:W1:Y:S01]  /*cfb0*/  @!P1 LDS.64 R116, [R127] ;  /* 0x000000007f749984 */ /* 0x000e620000000a00 */
[----:B------:R-:W-:-:S03]  /*cfc0*/  PLOP3.LUT P1, PT, PT, PT, UP1, 0x40, 0x0 ;  /* 0x000000000000781c */ /* 0x000fc60003f2e818 */
[----:B-1----:R-:W1:Y:S02]  /*cfd0*/  SHFL.DOWN PT, R131, R116, 0x2, 0x1f ;  /* 0x08401f0074837f89 */ /* 0x002e6400000e0000 */
[----:B-1----:R-:W-:-:S04]  /*cfe0*/  FADD.FTZ R130, -R131, R116 ;  /* 0x0000007483827221 */ /* 0x002fc80000010100 */
[----:B0-----:R-:W-:Y:S01]  /*cff0*/  FMUL.FTZ R132, R130, R130 ;  /* 0x0000008282847220 */ /* 0x001fe20000410000 */
[----:B------:R-:W-:Y:S02]  /*d000*/  IADD3 R130, R119, R118, RZ ;  /* 0x0000007677827210 */ /* 0x000fe40007ffe0ff */
[----:B------:R-:W-:Y:S01]  /*d010*/  I2FP.F32.S32 R119, R119 ;  /* 0x0000007700777245 */ /* 0x000fe20000201400 */
[----:B------:R-:W-:Y:S02]  /*d020*/  FMUL.FTZ R132, R132, R133 ;  /* 0x0000008584847220 */ /* 0x000fe40000410000 */
[----:B------:R-:W0:Y:S02]  /*d030*/  SHFL.DOWN PT, R127, R130, 0x1, 0x1f ;  /* 0x08201f00827f7f89 */ /* 0x000e2400000e0000 */
[-C--:B------:R-:W-:Y:S01]  /*d040*/  FMUL.FTZ R134, R131, R119.reuse ;  /* 0x0000007783867220 */ /* 0x080fe20000410000 */
[----:B------:R-:W-:-:S03]  /*d050*/  FMUL.FTZ R132, R132, R119 ;  /* 0x0000007784847220 */ /* 0x000fc60000410000 */
[----:B------:R-:W-:Y:S02]  /*d060*/  FFMA.FTZ R133, R133, R116, R134 ;  /* 0x0000007485857223 */ /* 0x000fe40000010086 */
[----:B------:R-:W1:Y:S01]  /*d070*/  SHFL.DOWN PT, R116, R117, 0x2, 0x1f ;  /* 0x08401f0075747f89 */ /* 0x000e6200000e0000 */
[----:B0-----:R-:W-:Y:S01]  /*d080*/  IMAD.IADD R131, R130, 0x1, R127 ;  /* 0x0000000182837824 */ /* 0x001fe200078e027f */
[----:B------:R-:W-:-:S04]  /*d090*/  I2FP.F32.S32 R127, R127 ;  /* 0x0000007f007f7245 */ /* 0x000fc80000201400 */
[----:B------:R-:W-:Y:S01]  /*d0a0*/  I2FP.F32.S32 R131, R131 ;  /* 0x0000008300837245 */ /* 0x000fe20000201400 */
[----:B-1----:R-:W-:Y:S01]  /*d0b0*/  FADD.FTZ R119, R116, R117 ;  /* 0x0000007574777221 */ /* 0x002fe20000010000 */
[----:B------:R-:W-:-:S04]  /*d0c0*/  I2FP.F32.S32 R116, R130 ;  /* 0x0000008200747245 */ /* 0x000fc80000201400 */
[----:B------:R-:W-:Y:S08]  /*d0d0*/  MUFU.RCP R131, R131 ;  /* 0x0000008300837308 */ /* 0x000ff00000001000 */
[----:B------:R-:W0:Y:S02]  /*d0e0*/  MUFU.RCP R118, R116 ;  /* 0x0000007400767308 */ /* 0x000e240000001000 */
        /* <DEDUP_REMOVED lines=8> */
[----:B------:R-:W-:-:S04]  /*d170*/  FFMA.FTZ R116, R116, R133, R127 ;  /* 0x0000008574747223 */ /* 0x000fc8000001007f */
[----:B------:R-:W-:Y:S02]  /*d180*/  FMUL.FTZ R118, R131, R116 ;  /* 0x0000007483767220 */ /* 0x000fe40000410000 */
[----:B------:R-:W0:Y:S04]  /*d190*/  SHFL.DOWN PT, R116, R119, 0x1, 0x1f ;  /* 0x08201f0077747f89 */ /* 0x000e2800000e0000 */
        /* <DEDUP_REMOVED lines=8> */
[----:B------:R-:W1:Y:S01]  /*d220*/  @!P1 LDC.64 R118, c[0x0][0x258] ;  /* 0x00009600ff769b82 */ /* 0x000e620000000a00 */
[----:B0-----:R-:W-:-:S04]  /*d230*/  FFMA.FTZ R116, R131, UR14, R116 ;  /* 0x0000000e83747c23 */ /* 0x001fc80008010074 */
[----:B------:R-:W-:-:S03]  /*d240*/  FADD.FTZ R127, R116, R127 ;  /* 0x0000007f747f7221 */ /* 0x000fc60000010000 */
[----:B------:R-:W0:Y:S03]  /*d250*/  @!P1 LDC.64 R116, c[0x0][0x250] ;  /* 0x00009400ff749b82 */ /* 0x000e260000000a00 */
[----:B------:R-:W2:Y:S01]  /*d260*/  MUFU.RSQ R127, R127 ;  /* 0x0000007f007f7308 */ /* 0x000ea20000001400 */
[----:B-1----:R-:W-:-:S04]  /*d270*/  @!P1 IMAD.WIDE R118, R9, 0x4, R118 ;  /* 0x0000000409769825 */ /* 0x002fc800078e0276 */
[----:B0-----:R-:W-:-:S05]  /*d280*/  @!P1 IMAD.WIDE R116, R9, 0x4, R116 ;  /* 0x0000000409749825 */ /* 0x001fca00078e0274 */
[----:B------:R0:W-:Y:S04]  /*d290*/  @!P1 STG.E desc[UR4][R116.64], R133 ;  /* 0x0000008574009986 */ /* 0x0001e8000c101904 */
[----:B--2---:R0:W-:Y:S01]  /*d2a0*/  @!P1 STG.E desc[UR4][R118.64], R127 ;  /* 0x0000007f76009986 */ /* 0x0041e2000c101904 */
[----:B------:R-:W-:-:S04]  /*d2b0*/  PLOP3.LUT P1, PT, PT, PT, UP1, 0x40, 0x0 ;  /* 0x000000000000781c */ /* 0x000fc80003f2e818 */
[----:B------:R-:W-:Y:S01]  /*d2c0*/  FSEL R128, R133, RZ, P1 ;  /* 0x000000ff85807208 */ /* 0x000fe20000800000 */
[----:B------:R-:W-:Y:S08]  /*d2d0*/  @!P0 BRA `(.L_x_28026) ;  /* 0x0000000000408947 */ /* 0x000ff00003800000 */
[----:B0-----:R-:W0:Y:S01]  /*d2e0*/  LDC.64 R116, c[0x0][0x2b8] ;  /* 0x0000ae00ff747b82 */ /* 0x001e220000000a00 */
        /* <DEDUP_REMOVED lines=15> */
.L_x_28026:
[----:B------:R-:W-:Y:S05]  /*d3e0*/  BSYNC B0 ;  /* 0x0000000000007941 */ /* 0x000fea0003800000 */
.L_x_28025:
[----:B------:R-:W-:Y:S01]  /*d3f0*/  ISETP.NE.AND P1, PT, R125, RZ, PT ;  /* 0x000000ff7d00720c */ /* 0x000fe20003f25270 */
        /* <DEDUP_REMOVED lines=16> */
[----:B------:R-:W-:-:S04]  /*d500*/  VIADD R126, R126, 0x80 ;  /* 0x000000807e7e7836 */ /* 0x000fc80000000000 */
[----:B------:R2:W-:Y:S03]  /*d510*/  STG.E.128 desc[UR4][R130.64], R116 ;  /* 0x0000007482007986 */ /* 0x0005e6000c101d04 */
.L_x_28028:
[----:B------:R-:W-:Y:S05]  /*d520*/  BSYNC B0 ;  /* 0x0000000000007941 */ /* 0x000fea0003800000 */
.L_x_28027:
[----:B------:R-:W-:Y:S01]  /*d530*/  ISETP.NE.AND P1, PT, R124, RZ, PT ;  /* 0x000000ff7c00720c */ /* 0x000fe20003f25270 */
[----:B------:R-:W-:-:S12]  /*d540*/  BSSY B0, `(.L_x_28029) ;  /* 0x0000012000007945 */ /* 0x000fd80003800000 */
[----:B------:R-:W-:Y:S05]  /*d550*/  @!P1 BRA `(.L_x_28030) ;  /* 0x0000000000409947 */ /* 0x000fea0003800000 */
[----:B012---:R-:W0:Y:S01]  /*d560*/  LDC.64 R116, c[0x0][0x2b8] ;  /* 0x0000ae00ff747b82 */ /* 0x007e220000000a00 */
        /* <DEDUP_REMOVED lines=15> */
.L_x_28030:
[----:B------:R-:W-:Y:S05]  /*d660*/  BSYNC B0 ;  /* 0x0000000000007941 */ /* 0x000fea0003800000 */
.L_x_28029:
[----:B------:R-:W-:Y:S01]  /*d670*/  ISETP.NE.AND P1, PT, R123, RZ, PT ;  /* 0x000000ff7b00720c */ /* 0x000fe20003f25270 */
        /* <DEDUP_REMOVED lines=18> */
.L_x_28032:
[----:B------:R-:W-:Y:S05]  /*d7a0*/  BSYNC B0 ;  /* 0x0000000000007941 */ /* 0x000fea0003800000 */
.L_x_28031:
[----:B------:R-:W-:Y:S01]  /*d7b0*/  ISETP.NE.AND P1, PT, R122, RZ, PT ;  /* 0x000000ff7a00720c */ /* 0x000fe20003f25270 */
        /* <DEDUP_REMOVED lines=18> */
.L_x_28034:
[----:B------:R-:W-:Y:S05]  /*d8e0*/  BSYNC B0 ;  /* 0x0000000000007941 */ /* 0x000fea0003800000 */
.L_x_28033:
        /* <DEDUP_REMOVED lines=19> */
.L_x_28036:
[----:B------:R-:W-:Y:S05]  /*da20*/  BSYNC B0 ;  /* 0x0000000000007941 */ /* 0x000fea0003800000 */
.L_x_28035:
        /* <DEDUP_REMOVED lines=19> */
.L_x_28038:
[----:B------:R-:W-:Y:S05]  /*db60*/  BSYNC B0 ;  /* 0x0000000000007941 */ /* 0x000fea0003800000 */
.L_x_28037:
        /* <DEDUP_REMOVED lines=9> */
[----:B------:R-:W0:Y:S01]  /*dc00*/  LDC.64 R116, c[0x0][0x2b8] ;  /* 0x0000ae00ff747b82 */ /* 0x000e220000000a00 */
        /* <DEDUP_REMOVED lines=8> */
.L_x_28040:
[----:B------:R-:W-:Y:S05]  /*dc90*/  BSYNC B0 ;  /* 0x0000000000007941 */ /* 0x000fea0003800000 */
.L_x_28039:
[----:B------:R-:W-:Y:S01]  /*dca0*/  ISETP.NE.AND P1, PT, R129, RZ, PT ;  /* 0x000000ff8100720c */ /* 0x000fe20003f25270 */
[----:B------:R-:W-:-:S03]  /*dcb0*/  VIADD R9, R9, UR16 ;  /* 0x0000001009097c36 */ /* 0x000fc60008000000 */
[----:B01234-:R-:W-:Y:S02]  /*dcc0*/  SEL R117, RZ, 0x1, P1 ;  /* 0x00000001ff757807 */ /* 0x01ffe40000800000 */
[----:B------:R-:W-:-:S13]  /*dcd0*/  ISETP.GE.AND P1, PT, R9, UR17, PT ;  /* 0x0000001109007c0c */ /* 0x000fda000bf26270 */
[----:B------:R-:W-:Y:S05]  /*dce0*/  @!P1 BRA `(.L_x_28041) ;  /* 0xffffff3000d49947 */ /* 0x000fea000383ffff */
[----:B------:R-:W-:Y:S05]  /*dcf0*/  EXIT ;  /* 0x000000000000794d */ /* 0x000fea0003800000 */
.L_x_28024:
        /* <DEDUP_REMOVED lines=9> */
.L_x_28042:
[----:B------:R-:W-:Y:S01]  /*dd90*/  HFMA2.MMA R136, -RZ, RZ, 0, 1.1920928955078125e-07 ;  /* 0x00000002ff887435 */ /* 0x000fe200000001ff */
[----:B------:R-:W-:-:S05]  /*dda0*/  MOV R116, R133 ;  /* 0x0000008500747202 */ /* 0x000fca0000000f00 */
[----:B------:R-:W-:-:S04]  /*ddb0*/  FADD.FTZ R117, R119, R116 ;  /* 0x0000007477757221 */ /* 0x000fc80000010000 */
[----:B------:R-:W-:-:S07]  /*ddc0*/  IMAD.MOV.U32 R135, RZ, RZ, R117 ;  /* 0x000000ffff877224 */ /* 0x000fce00078e0075 */
[----:B------:R-:W-:Y:S05]  /*ddd0*/  WARPSYNC.COLLECTIVE R134, `(.L_x_28043) ;  /* 0x0000000086087348 */ /* 0x000fea0003c00000 */
[----:B------:R0:W1:Y:S02]  /*dde0*/  SHFL.BFLY P6, R133, R135, R136, R137 ;  /* 0x0c00008887857389 */ /* 0x00006400000c0089 */
[----:B01----:R-:W-:Y:S01]  /*ddf0*/  ENDCOLLECTIVE ;  /* 0x000000000000791b */ /* 0x003fe20003800000 */
.L_x_28043:
[----:B------:R-:W-:Y:S02]  /*de00*/  IMAD.MOV.U32 R136, RZ, RZ, 0x4 ;  /* 0x00000004ff887424 */ /* 0x000fe400078e00ff */
[----:B------:R-:W-:-:S04]  /*de10*/  IMAD.MOV.U32 R116, RZ, RZ, R133 ;  /* 0x000000ffff747224 */ /* 0x000fc800078e0085 */
[----:B------:R-:W-:-:S05]  /*de20*/  FADD.FTZ R130, R117, R116 ;  /* 0x0000007475827221 */ /* 0x000fca0000010000 */
[----:B------:R-:W-:-:S07]  /*de30*/  MOV R135, R130 ;  /* 0x0000008200877202 */ /* 0x000fce0000000f00 */
[----:B------:R-:W-:Y:S05]  /*de40*/  WARPSYNC.COLLECTIVE R134, `(.L_x_28044) ;  /* 0x0000000086087348 */ /* 0x000fea0003c00000 */
[----:B------:R0:W1:Y:S02]  /*de50*/  SHFL.BFLY P6, R133, R135, R136, R137 ;  /* 0x0c00008887857389 */ /* 0x00006400000c0089 */
[----:B01----:R-:W-:Y:S01]  /*de60*/  ENDCOLLECTIVE ;  /* 0x000000000000791b */ /* 0x003fe20003800000 */
.L_x_28044:
[----:B------:R-:W-:Y:S01]  /*de70*/  HFMA2.MMA R136, -RZ, RZ, 0, 4.76837158203125e-07 ;  /* 0x00000008ff887435 */ /* 0x000fe200000001ff */
[----:B------:R-:W-:-:S05]  /*de80*/  MOV R131, R133 ;  /* 0x0000008500837202 */ /* 0x000fca0000000f00 */
[----:B------:R-:W-:-:S04]  /*de90*/  FADD.FTZ R131, R130, R131 ;  /* 0x0000008382837221 */ /* 0x000fc80000010000 */
[----:B------:R-:W-:-:S07]  /*dea0*/  IMAD.MOV.U32 R135, RZ, RZ, R131 ;  /* 0x000000ffff877224 */ /* 0x000fce00078e0083 */
[----:B------:R-:W-:Y:S05]  /*deb0*/  WARPSYNC.COLLECTIVE R134, `(.L_x_28045) ;  /* 0x0000000086087348 */ /* 0x000fea0003c00000 */
[----:B------:R0:W1:Y:S02]  /*dec0*/  SHFL.BFLY P6, R133, R135, R136, R137 ;  /* 0x0c00008887857389 */ /* 0x00006400000c0089 */
[----:B01----:R-:W-:Y:S01]  /*ded0*/  ENDCOLLECTIVE ;  /* 0x000000000000791b */ /* 0x003fe20003800000 */
.L_x_28045:
[----:B------:R-:W-:Y:S02]  /*dee0*/  IMAD.MOV.U32 R136, RZ, RZ, 0x10 ;  /* 0x00000010ff887424 */ /* 0x000fe400078e00ff */
[----:B------:R-:W-:-:S04]  /*def0*/  IMAD.MOV.U32 R116, RZ, RZ, R133 ;  /* 0x000000ffff747224 */ /* 0x000fc800078e0085 */
[----:B------:R-:W-:-:S05]  /*df00*/  FADD.FTZ R132, R131, R116 ;  /* 0x0000007483847221 */ /* 0x000fca0000010000 */
[----:B------:R-:W-:-:S07]  /*df10*/  MOV R135, R132 ;  /* 0x0000008400877202 */ /* 0x000fce0000000f00 */
[----:B------:R-:W-:Y:S05]  /*df20*/  WARPSYNC.COLLECTIVE R134, `(.L_x_28046) ;  /* 0x0000000086087348 */ /* 0x000fea0003c00000 */
[----:B------:R0:W1:Y:S02]  /*df30*/  SHFL.BFLY P6, R133, R135, R136, R137 ;  /* 0x0c00008887857389 */ /* 0x00006400000c0089 */
[----:B01----:R-:W-:Y:S01]  /*df40*/  ENDCOLLECTIVE ;  /* 0x000000000000791b */ /* 0x003fe20003800000 */
.L_x_28046:
[----:B------:R-:W-:Y:S02]  /*df50*/  IMAD.MOV.U32 R136, RZ, RZ, 0x1 ;  /* 0x00000001ff887424 */ /* 0x000fe400078e00ff */
        /* <DEDUP_REMOVED lines=73> */
.L_x_28047:
[----:B------:R-:W-:Y:S01]  /*e3f0*/  HFMA2.MMA R136, -RZ, RZ, 0, 1.1920928955078125e-07 ;  /* 0x00000002ff887435 */ /* 0x000fe200000001ff */
[----:B------:R-:W-:-:S05]  /*e400*/  MOV R117, R133 ;  /* 0x0000008500757202 */ /* 0x000fca0000000f00 */
[----:B------:R-:W-:-:S04]  /*e410*/  FADD.FTZ R117, R116, R117 ;  /* 0x0000007574757221 */ /* 0x000fc80000010000 */
[----:B------:R-:W-:-:S07]  /*e420*/  IMAD.MOV.U32 R135, RZ, RZ, R117 ;  /* 0x000000ffff877224 */ /* 0x000fce00078e0075 */
[----:B------:R-:W-:Y:S05]  /*e430*/  WARPSYNC.COLLECTIVE R134, `(.L_x_28048) ;  /* 0x0000000086087348 */ /* 0x000fea0003c00000 */
[----:B------:R0:W1:Y:S02]  /*e440*/  SHFL.BFLY P6, R133, R135, R136, R137 ;  /* 0x0c00008887857389 */ /* 0x00006400000c0089 */
[----:B01----:R-:W-:Y:S01]  /*e450*/  ENDCOLLECTIVE ;  /* 0x000000000000791b */ /* 0x003fe20003800000 */
.L_x_28048:
[----:B------:R-:W-:Y:S02]  /*e460*/  IMAD.MOV.U32 R136, RZ, RZ, 0x4 ;  /* 0x00000004ff887424 */ /* 0x000fe400078e00ff */
[----:B------:R-:W-:-:S04]  /*e470*/  IMAD.MOV.U32 R130, RZ, RZ, R133 ;  /* 0x000000ffff827224 */ /* 0x000fc800078e0085 */
[----:B------:R-:W-:-:S05]  /*e480*/  FADD.FTZ R130, R117, R130 ;  /* 0x0000008275827221 */ /* 0x000fca0000010000 */
[----:B------:R-:W-:-:S07]  /*e490*/  MOV R135, R130 ;  /* 0x0000008200877202 */ /* 0x000fce0000000f00 */
[----:B------:R-:W-:Y:S05]  /*e4a0*/  WARPSYNC.COLLECTIVE R134, `(.L_x_28049) ;  /* 0x0000000086087348 */ /* 0x000fea0003c00000 */
[----:B------:R0:W1:Y:S02]  /*e4b0*/  SHFL.BFLY P6, R133, R135, R136, R137 ;  /* 0x0c00008887857389 */ /* 0x00006400000c0089 */
[----:B01----:R-:W-:Y:S01]  /*e4c0*/  ENDCOLLECTIVE ;  /* 0x000000000000791b */ /* 0x003fe20003800000 */
.L_x_28049:
[----:B------:R-:W-:Y:S01]  /*e4d0*/  HFMA2.MMA R136, -RZ, RZ, 0, 4.76837158203125e-07 ;  /* 0x00000008ff887435 */ /* 0x000fe200000001ff */
[----:B------:R-:W-:-:S05]  /*e4e0*/  MOV R119, R133 ;  /* 0x0000008500777202 */ /* 0x000fca0000000f00 */
[----:B------:R-:W-:-:S04]  /*e4f0*/  FADD.FTZ R119, R130, R119 ;  /* 0x0000007782777221 */ /* 0x000fc80000010000 */
[----:B------:R-:W-:-:S07]  /*e500*/  IMAD.MOV.U32 R135, RZ, RZ, R119 ;  /* 0x000000ffff877224 */ /* 0x000fce00078e0077 */
[----:B------:R-:W-:Y:S05]  /*e510*/  WARPSYNC.COLLECTIVE R134, `(.L_x_28050) ;  /* 0x0000000086087348 */ /* 0x000fea0003c00000 */
[----:B------:R0:W1:Y:S02]  /*e520*/  SHFL.BFLY P6, R133, R135, R136, R137 ;  /* 0x0c00008887857389 */ /* 0x00006400000c0089 */
[----:B01----:R-:W-:Y:S01]  /*e530*/  ENDCOLLECTIVE ;  /* 0x000000000000791b */ /* 0x003fe20003800000 */
.L_x_28050:
[----:B------:R-:W-:Y:S02]  /*e540*/  IMAD.MOV.U32 R136, RZ, RZ, 0x10 ;  /* 0x00000010ff887424 */ /* 0x000fe400078e00ff */
[----:B------:R-:W-:-:S04]  /*e550*/  IMAD.MOV.U32 R132, RZ, RZ, R133 ;  /* 0x000000ffff847224 */ /* 0x000fc800078e0085 */
[----:B------:R-:W-:-:S05]  /*e560*/  FADD.FTZ R132, R119, R132 ;  /* 0x0000008477847221 */ /* 0x000fca0000010000 */
[----:B------:R-:W-:-:S07]  /*e570*/  MOV R135, R132 ;  /* 0x0000008400877202 */ /* 0x000fce0000000f00 */
[----:B------:R-:W-:Y:S05]  /*e580*/  WARPSYNC.COLLECTIVE R134, `(.L_x_28051) ;  /* 0x0000000086087348 */ /* 0x000fea0003c00000 */
[----:B------:R0:W1:Y:S02]  /*e590*/  SHFL.BFLY P6, R133, R135, R136, R137 ;  /* 0x0c00008887857389 */ /* 0x00006400000c0089 */
[----:B01----:R-:W-:Y:S01]  /*e5a0*/  ENDCOLLECTIVE ;  /* 0x000000000000791b */ /* 0x003fe20003800000 */
.L_x_28051:
[----:B------:R-:W-:Y:S01]  /*e5b0*/  MOV R131, R133 ;  /* 0x0000008500837202 */ /* 0x000fe20000000f00 */
[----:B------:R-:W-:Y:S06]  /*e5c0*/  BRA `(.L_x_28052) ;  /* 0xffffffe800187947 */ /* 0x000fec000383ffff */
.L_x_28053:
        /* <DEDUP_REMOVED lines=11> */
.L_x_30336:


//--------------------- .text._ZN10layer_norm13ln_fwd_kernelINS_13Kernel_traitsIfffffjLj4096ELj1ELj1ELj4ELj16ENS_18Kernel_traits_baseILj4096EfffffjLj128EEEEELb1ELb0ELb0ELb1EEEvNS_9FwdParamsE --------------------------
	.section	.text._ZN10layer_norm13ln_fwd_kernelINS_13Kernel_traitsIfffffjLj4096ELj1ELj1ELj4ELj16ENS_18Kernel_traits_baseILj4096EfffffjLj128EEEEELb1ELb0ELb0ELb1EEEvNS_9FwdParamsE,"ax",@progbits
	.align	128
        .global         _ZN10layer_norm13ln_fwd_kernelINS_13Kernel_traitsIfffffjLj4096ELj1ELj1ELj4ELj16ENS_18Kernel_traits_baseILj4096EfffffjLj128EEEEELb1ELb0ELb0ELb1EEEvNS_9FwdParamsE
        .type           _ZN10layer_norm13ln_fwd_kernelINS_13Kernel_traitsIfffffjLj4096ELj1ELj1ELj4ELj16ENS_18Kernel_traits_baseILj4096EfffffjLj128EEEEELb1ELb0ELb0ELb1EEEvNS_9FwdParamsE,@function
        .size           _ZN10layer_norm13ln_fwd_kernelINS_13Kernel_traitsIfffffjLj4096ELj1ELj1ELj4ELj16ENS_18Kernel_traits_baseILj4096EfffffjLj128EEEEELb1ELb0ELb0ELb1EEEvNS_9FwdParamsE,(.L_x_30337 - _ZN10layer_norm13ln_fwd_kernelINS_13Kernel_traitsIfffffjLj4096ELj1ELj1ELj4ELj16ENS_18Kernel_traits_baseILj4096EfffffjLj128EEEEELb1ELb0ELb0ELb1EEEvNS_9FwdParamsE)
        .other          _ZN10layer_norm13ln_fwd_kernelINS_13Kernel_traitsIfffffjLj4096ELj1ELj1ELj4ELj16ENS_18Kernel_traits_baseILj4096EfffffjLj128EEEEELb1ELb0ELb0ELb1EEEvNS_9FwdParamsE,@"STO_CUDA_ENTRY STV_DEFAULT"
_ZN10layer_norm13ln_fwd_kernelINS_13Kernel_traitsIfffffjLj4096ELj1ELj1ELj4ELj16ENS_18Kernel_traits_baseILj4096EfffffjLj128EEEEELb1ELb0ELb0ELb1EEEvNS_9FwdParamsE:
.text._ZN10layer_norm13ln_fwd_kernelINS_13Kernel_traitsIfffffjLj4096ELj1ELj1ELj4ELj16ENS_18Kernel_traits_baseILj4096EfffffjLj128EEEEELb1ELb0ELb0ELb1EEEvNS_9FwdParamsE:
        /* <DEDUP_REMOVED lines=18> */
[----:B------:R-:W0:Y:S01]  /*0120*/  S2UR UR8, SR_CTAID.X ;  /* 0x00000000000879c3 */ /* 0x000e220000002500 */
[----:B------:R-:W-:Y:S02]  /*0130*/  CS2R R64, SRZ ;  /* 0x0000000000407805 */ /* 0x000fe4000001ff00 */
[----:B------:R-:W-:Y:S01]  /*0140*/  CS2R R66, SRZ ;  /* 0x0000000000427805 */ /* 0x000fe2000001ff00 */
[----:B--2---:R-:W-:Y:S01]  /*0150*/  IMAD.SHL.U32 R0, R106, 0x10, RZ ;  /* 0x000000106a007824 */ /* 0x004fe200078e00ff */
[----:B------:R-:W-:Y:S02]  /*0160*/  CS2R R60, SRZ ;  /* 0x00000000003c7805 */ /* 0x000fe4000001ff00 */
[----:B------:R-:W-:Y:S02]  /*0170*/  CS2R R62, SRZ ;  /* 0x00000000003e7805 */ /* 0x000fe4000001ff00 */
[----:B------:R-:W-:-:S02]  /*0180*/  CS2R R56, SRZ ;  /* 0x0000000000387805 */ /* 0x000fc4000001ff00 */
[----:B------:R-:W-:Y:S01]  /*0190*/  CS2R R58, SRZ ;  /* 0x00000000003a7805 */ /* 0x000fe2000001ff00 */
[----:B------:R-:W1:Y:S01]  /*01a0*/  LDC R109, c[0x0][RZ] ;  /* 0x00000000ff6d7b82 */ /* 0x000e620000000800 */
[----:B------:R-:W-:Y:S02]  /*01b0*/  LOP3.LUT R0, R0, 0x7f0, RZ, 0xc0, !PT ;  /* 0x000007f000007812 */ /* 0x000fe400078ec0ff */
        /* <DEDUP_REMOVED lines=10> */
[----:B0-----:R-:W-:Y:S01]  /*0260*/  LEA.HI R115, R106, UR8, RZ, 0x19 ;  /* 0x000000086a737c11 */ /* 0x001fe2000f8fc8ff */
[----:B-1----:R-:W-:Y:S01]  /*0270*/  IMAD R109, R109, UR8, R106 ;  /* 0x000000086d6d7c24 */ /* 0x002fe2000f8e026a */
        /* <DEDUP_REMOVED lines=86> */
[----:B------:R-:W-:Y:S01]  /*07e0*/  ULDC.64 UR8, c[0x0][0x270] ;  /* 0x00009c0000087ab9 */ /* 0x000fe20000000a00 */
[----:B------:R-:W-:Y:S01]  /*07f0*/  LOP3.LUT R116, R116, 0x3, RZ, 0xc0, !PT ;  /* 0x0000000374747812 */ /* 0x000fe200078ec0ff */
[----:B------:R-:W-:Y:S01]  /*0800*/  UISETP.NE.U32.AND UP0, UPT, UR8, URZ, UPT ;  /* 0x0000003f0800728c */ /* 0x000fe2000bf05070 */
[----:B------:R-:W-:Y:S01]  /*0810*/  IMAD R108, R108, -0x2daee0ad, RZ ;  /* 0xd2511f536c6c7824 */ /* 0x000fe200078e02ff */
[----:B------:R-:W-:Y:S01]  /*0820*/  LOP3.LUT R107, R0, UR30, R107, 0x96, !PT ;  /* 0x0000001e006b7c12 */ /* 0x000fe2000f8e966b */
[----:B------:R-:W-:Y:S01]  /*0830*/  IMAD.HI.U32 R69, R114, -0x2daee0ad, RZ ;  /* 0xd2511f5372457827 */ /* 0x000fe200078e00ff */
[----:B------:R-:W-:Y:S01]  /*0840*/  HFMA2.MMA R0, -RZ, RZ, 0, 5.9604644775390625e-08 ;  /* 0x00000001ff007435 */ /* 0x000fe200000001ff */
[----:B------:R-:W-:Y:S01]  /*0850*/  ULDC.U8 UR8, c[0x0][0x2a0] ;  /* 0x0000a80000087ab9 */ /* 0x000fe20000000000 */
[----:B------:R-:W-:Y:S01]  /*0860*/  UISETP.NE.AND.EX UP0, UPT, UR9, URZ, UPT, UP0 ;  /* 0x0000003f0900728c */ /* 0x000fe2000bf05300 */
[----:B------:R-:W-:Y:S01]  /*0870*/  IMAD R112, R112, -0x326172a9, RZ ;  /* 0xcd9e8d5770707824 */ /* 0x000fe200078e02ff */
[----:B------:R-:W-:Y:S01]  /*0880*/  LOP3.LUT R108, R69, UR31, R108, 0x96, !PT ;  /* 0x0000001f456c7c12 */ /* 0x000fe2000f8e966c */
[----:B------:R-:W-:Y:S01]  /*0890*/  IMAD R114, R114, -0x2daee0ad, RZ ;  /* 0xd2511f5372727824 */ /* 0x000fe200078e02ff */
[----:B------:R-:W-:Y:S01]  /*08a0*/  ULDC UR10, c[0x0][0x218] ;  /* 0x00008600000a7ab9 */ /* 0x000fe20000000800 */
[----:B------:R-:W-:Y:S01]  /*08b0*/  IMAD.MOV.U32 R113, RZ, RZ, RZ ;  /* 0x000000ffff717224 */ /* 0x000fe200078e00ff */
[----:B------:R-:W-:Y:S01]  /*08c0*/  UISETP.NE.AND UP1, UPT, UR8, URZ, UPT ;  /* 0x0000003f0800728c */ /* 0x000fe2000bf25270 */
[----:B------:R-:W-:Y:S01]  /*08d0*/  ULDC UR11, c[0x0][0x290] ;  /* 0x0000a400000b7ab9 */ /* 0x000fe20000000800 */
[----:B-1----:R-:W-:-:S09]  /*08e0*/  ULDC.64 UR12, c[0x0][0x210] ;  /* 0x00008400000c7ab9 */ /* 0x002fd20000000a00 */
.L_x_28279:
[----:B0-----:R-:W0:Y:S01]  /*08f0*/  LDC.64 R82, c[0x0][0x230] ;  /* 0x00008c00ff527b82 */ /* 0x001e220000000a00 */
[----:B------:R-:W-:Y:S01]  /*0900*/  IMAD R2, R115, UR10, RZ ;  /* 0x0000000a73027c24 */ /* 0x000fe2000f8e02ff */
[----:B------:R-:W-:Y:S01]  /*0910*/  PLOP3.LUT P1, PT, PT, PT, UP0, 0x80, 0x0 ;  /* 0x000000000000781c */ /* 0x000fe20003f2f008 */
[----:B------:R-:W-:Y:S01]  /*0920*/  @UP0 ULDC.64 UR8, c[0x0][0x270] ;  /* 0x00009c0000080ab9 */ /* 0x000fe20000000a00 */
[----:B------:R-:W-:Y:S02]  /*0930*/  LOP3.LUT R72, R106, 0x7f, RZ, 0xc0, !PT ;  /* 0x0000007f6a487812 */ /* 0x000fe400078ec0ff */
[----:B------:R-:W-:Y:S02]  /*0940*/  SHF.R.S32.HI R3, RZ, 0x1f, R2 ;  /* 0x0000001fff037819 */ /* 0x000fe40000011402 */
[----:B------:R-:W1:Y:S01]  /*0950*/  LDC.64 R100, c[0x0][0x220] ;  /* 0x00008800ff647b82 */ /* 0x000e620000000a00 */
[----:B------:R-:W-:Y:S02]  /*0960*/  PLOP3.LUT P2, PT, PT, PT, UP0, 0x80, 0x0 ;  /* 0x000000000000781c */ /* 0x000fe40003f4f008 */
[----:B------:R-:W-:Y:S01]  /*0970*/  LEA.HI R121, R3, R2, RZ, 0x2 ;  /* 0x0000000203797211 */ /* 0x000fe200078f10ff */
[----:B------:R-:W-:Y:S01]  /*0980*/  IMAD.U32 R3, RZ, RZ, UR9 ;  /* 0x00000009ff037e24 */ /* 0x000fe2000f8e00ff */
[----:B------:R-:W-:-:S02]  /*0990*/  MOV R2, UR8 ;  /* 0x0000000800027c02 */ /* 0x000fc40008000f00 */
[----:B------:R-:W-:Y:S02]  /*09a0*/  LEA.HI.SX32 R121, R121, R72, 0x1e ;  /* 0x0000004879797211 */ /* 0x000fe400078ff2ff */
[----:B------:R-:W-:Y:S01]  /*09b0*/  MOV R124, 0x3f800000 ;  /* 0x3f800000007c7802 */ /* 0x000fe20000000f00 */
[----:B------:R-:W-:-:S05]  /*09c0*/  @P1 IMAD.WIDE R2, R115, 0x4, R2 ;  /* 0x0000000473021825 */ /* 0x000fca00078e0202 */
[----:B-----5:R2:W5:Y:S01]  /*09d0*/  @P2 LDG.E R124, desc[UR4][R2.64] ;  /* 0x00000004027c2981 */ /* 0x020562000c1e1900 */
        /* <DEDUP_REMOVED lines=19> */
.L_x_28055:
[----:B------:R-:W-:-:S07]  /*0b10*/  IMAD.MOV.U32 R84, RZ, RZ, R112 ;  /* 0x000000ffff547224 */ /* 0x000fce00078e0070 */
.L_x_28056:
[----:B------:R-:W-:Y:S05]  /*0b20*/  BSYNC B0 ;  /* 0x0000000000007941 */ /* 0x000fea0003800000 */
.L_x_28054:
        /* <DEDUP_REMOVED lines=16> */
.L_x_28060:
[----:B------:R-:W-:Y:S05]  /*0c30*/  BSYNC B1 ;  /* 0x0000000000017941 */ /* 0x000fea0003800000 */
.L_x_28059:
        /* <DEDUP_REMOVED lines=44> */
.L_x_28058:
[----:B------:R-:W-:Y:S05]  /*0f00*/  BSYNC B0 ;  /* 0x0000000000007941 */ /* 0x000fea0003800000 */
.L_x_28057:
        /* <DEDUP_REMOVED lines=24> */
.L_x_28062:
[----:B------:R-:W-:-:S07]  /*1090*/  IMAD.MOV.U32 R82, RZ, RZ, R112 ;  /* 0x000000ffff527224 */ /* 0x000fce00078e0070 */
.L_x_28063:
[----:B------:R-:W-:Y:S05]  /*10a0*/  BSYNC B0 ;  /* 0x0000000000007941 */ /* 0x000fea0003800000 */
.L_x_28061:
        /* <DEDUP_REMOVED lines=16> */
.L_x_28067:
[----:B------:R-:W-:Y:S05]  /*11b0*/  BSYNC B1 ;  /* 0x0000000000017941 */ /* 0x000fea0003800000 */
.L_x_28066:
        /* <DEDUP_REMOVED lines=44> */
.L_x_28065:
[----:B------:R-:W-:Y:S05]  /*1480*/  BSYNC B0 ;  /* 0x0000000000007941 */ /* 0x000fea0003800000 */
.L_x_28064:
        /* <DEDUP_REMOVED lines=19> */
.L_x_28069:
[----:B------:R-:W-:-:S07]  /*15c0*/  MOV R82, R112 ;  /* 0x0000007000527202 */ /* 0x000fce0000000f00 */
.L_x_28070:
[----:B------:R-:W-:Y:S05]  /*15d0*/  BSYNC B0 ;  /* 0x0000000000007941 */ /* 0x000fea0003800000 */
.L_x_28068:
        /* <DEDUP_REMOVED lines=16> */
.L_x_28074:
[----:B------:R-:W-:Y:S05]  /*16e0*/  BSYNC B1 ;  /* 0x0000000000017941 */ /* 0x000fea0003800000 */
.L_x_28073:
        /* <DEDUP_REMOVED lines=44> */
.L_x_28072:
[----:B------:R-:W-:Y:S05]  /*19b0*/  BSYNC B0 ;  /* 0x0000000000007941 */ /* 0x000fea0003800000 */
.L_x_28071:
        /* <DEDUP_REMOVED lines=19> */
.L_x_28076:
[----:B------:R-:W-:-:S07]  /*1af0*/  IMAD.MOV.U32 R82, RZ, RZ, R112 ;  /* 0x000000ffff527224 */ /* 0x000fce00078e0070 */
.L_x_28077:
[----:B------:R-:W-:Y:S05]  /*1b00*/  BSYNC B0 ;  /* 0x0000000000007941 */ /* 0x000fea0003800000 */
.L_x_28075:
        /* <DEDUP_REMOVED lines=16> */
.L_x_28081:
[----:B------:R-:W-:Y:S05]  /*1c10*/  BSYNC B1 ;  /* 0x0000000000017941 */ /* 0x000fea0003800000 */
.L_x_28080:
        /* <DEDUP_REMOVED lines=44> */
.L_x_28079:
[----:B------:R-:W-:Y:S05]  /*1ee0*/  BSYNC B0 ;  /* 0x0000000000007941 */ /* 0x000fea0003800000 */
.L_x_28078:
[----:B------:R-:W-:Y:S01]  /*1ef0*/  I2FP.F32.U32 R77, R82 ;  /* 0x00000052004d7245 */ /* 0x000fe20000201000 */
[----:B------:R-:W0:Y:S01]  /*1f00*/  LDC.64 R2, c[0x0][0x238] ;  /* 0x00008e00ff027b82 */ /* 0x000e220000000a00 */
[----:B------:R-:W-:Y:S01]  /*1f10*/  FMUL.FTZ R75, R75, R124 ;  /* 0x0000007c4b4b7220 */ /* 0x000fe20000410000 */
[----:B------:R-:W-:Y:S02]  /*1f20*/  SEL R78, RZ, 0x100, P3 ;  /* 0x00000100ff4e7807 */ /* 0x000fe40001800000 */
[----:B------:R-:W-:Y:S01]  /*1f30*/  FFMA.FTZ R77, R77, R118, 1.1641532182693481445e-10 ;  /* 0x2f0000004d4d7423 */ /* 0x000fe20000010076 */
[----:B------:R-:W-:Y:S01]  /*1f40*/  FMUL.FTZ R75, R75, R122 ;  /* 0x0000007a4b4b7220 */ /* 0x000fe20000410000 */
[----:B------:R-:W-:Y:S02]  /*1f50*/  IADD3 R81, R121, 0x80, RZ ;  /* 0x0000008079517810 */ /* 0x000fe40007ffe0ff */
[----:B------:R-:W1:Y:S01]  /*1f60*/  LDC.64 R104, c[0x0][0x240] ;  /* 0x00009000ff687b82 */ /* 0x000e620000000a00 */
[----:B------:R-:W-:-:S02]  /*1f70*/  FSETP.GTU.FTZ.AND P5, PT, R77, R120, PT ;  /* 0x000000784d00720b */ /* 0x000fc40003fbc000 */
[----:B------:R-:W-:Y:S02]  /*1f80*/  SEL R77, RZ, 0x10000, P4 ;  /* 0x00010000ff4d7807 */ /* 0x000fe40002000000 */
[----:B------:R-:W-:Y:S02]  /*1f90*/  SEL R76, RZ, 0x1000000, P5 ;  /* 0x01000000ff4c7807 */ /* 0x000fe40002800000 */
[----:B------:R-:W-:Y:S01]  /*1fa0*/  FSEL R75, R75, RZ, !P5 ;  /* 0x000000ff4b4b7208 */ /* 0x000fe20006800000 */
[----:B------:R-:W2:Y:S01]  /*1fb0*/  @P0 LDC.64 R86, c[0x0][0x230] ;  /* 0x00008c00ff560b82 */ /* 0x000ea20000000a00 */
[----:B------:R-:W-:Y:S02]  /*1fc0*/  IADD3 R76, R78, R76, R77 ;  /* 0x0000004c4e4c7210 */ /* 0x000fe40007ffe04d */
[----:B------:R-:W-:Y:S01]  /*1fd0*/  SEL R77, RZ, 0x1, P2 ;  /* 0x00000001ff4d7807 */ /* 0x000fe20001000000 */
[----:B------:R-:W-:-:S04]  /*1fe0*/  @P1 FADD.FTZ R75, R71, R75 ;  /* 0x0000004b474b1221 */ /* 0x000fc80000010000 */
[----:B------:R-:W-:Y:S02]  /*1ff0*/  IMAD.IADD R89, R76, 0x1, R77 ;  /* 0x000000014c597824 */ /* 0x000fe400078e024d */
[----:B0-----:R-:W-:-:S04]  /*2000*/  IMAD.WIDE.U32 R82, R121, 0x10, R2 ;  /* 0x0000001079527825 */ /* 0x001fc800078e0002 */
[----:B------:R-:W-:Y:S01]  /*2010*/  IMAD.WIDE.U32 R76, R81, 0x10, R100 ;  /* 0x00000010514c7825 */ /* 0x000fe200078e0064 */
[----:B------:R0:W-:Y:S03]  /*2020*/  STG.E.128 desc[UR4][R82.64], R72 ;  /* 0x0000004852007986 */ /* 0x0001e6000c101d04 */
[----:B-1----:R-:W-:-:S05]  /*2030*/  IMAD.WIDE.U32 R84, R121, 0x4, R104 ;  /* 0x0000000479547825 */ /* 0x002fca00078e0068 */
[----:B------:R0:W-:Y:S01]  /*2040*/  STG.E desc[UR4][R84.64], R89 ;  /* 0x0000005954007986 */ /* 0x0001e2000c101904 */
[----:B--2---:R-:W-:-:S03]  /*2050*/  @P0 IMAD.WIDE.U32 R86, R81, 0x10, R86 ;  /* 0x0000001051560825 */ /* 0x004fc600078e0056 */
[----:B------:R-:W5:Y:S04]  /*2060*/  LDG.E.128 R76, desc[UR4][R76.64] ;  /* 0x000000044c4c7981 */ /* 0x000f68000c1e1d00 */
        /* <DEDUP_REMOVED lines=13> */
.L_x_28083:
[----:B------:R-:W-:-:S07]  /*2140*/  MOV R90, R112 ;  /* 0x00000070005a7202 */ /* 0x000fce0000000f00 */
.L_x_28084:
[----:B------:R-:W-:Y:S05]  /*2150*/  BSYNC B0 ;  /* 0x0000000000007941 */ /* 0x000fea0003800000 */
.L_x_28082:
        /* <DEDUP_REMOVED lines=16> */
.L_x_28088:
[----:B------:R-:W-:Y:S05]  /*2260*/  BSYNC B1 ;  /* 0x0000000000017941 */ /* 0x000fea0003800000 */
.L_x_28087:
        /* <DEDUP_REMOVED lines=44> */
.L_x_28086:
[----:B------:R-:W-:Y:S05]  /*2530*/  BSYNC B0 ;  /* 0x0000000000007941 */ /* 0x000fea0003800000 */
.L_x_28085:
        /* <DEDUP_REMOVED lines=19> */
.L_x_28090:
[----:B------:R-:W-:-:S07]  /*2670*/  IMAD.MOV.U32 R90, RZ, RZ, R112 ;  /* 0x000000ffff5a7224 */ /* 0x000fce00078e0070 */
.L_x_28091:
[----:B------:R-:W-:Y:S05]  /*2680*/  BSYNC B0 ;  /* 0x0000000000007941 */ /* 0x000fea0003800000 */
.L_x_28089:
        /* <DEDUP_REMOVED lines=16> */
.L_x_28095:
[----:B------:R-:W-:Y:S05]  /*2790*/  BSYNC B1 ;  /* 0x0000000000017941 */ /* 0x000fea0003800000 */
.L_x_28094:
        /* <DEDUP_REMOVED lines=44> */
.L_x_28093:
[----:B------:R-:W-:Y:S05]  /*2a60*/  BSYNC B0 ;  /* 0x0000000000007941 */ /* 0x000fea0003800000 */
.L_x_28092:
        /* <DEDUP_REMOVED lines=19> */
.L_x_28097:
[----:B------:R-:W-:-:S07]  /*2ba0*/  MOV R80, R112 ;  /* 0x0000007000507202 */ /* 0x000fce0000000f00 */
.L_x_28098:
[----:B------:R-:W-:Y:S05]  /*2bb0*/  BSYNC B0 ;  /* 0x0000000000007941 */ /* 0x000fea0003800000 */
.L_x_28096:
        /* <DEDUP_REMOVED lines=16> */
.L_x_28102:
[----:B------:R-:W-:Y:S05]  /*2cc0*/  BSYNC B1 ;  /* 0x0000000000017941 */ /* 0x000fea0003800000 */
.L_x_28101:
        /* <DEDUP_REMOVED lines=44> */
.L_x_28100:
[----:B------:R-:W-:Y:S05]  /*2f90*/  BSYNC B0 ;  /* 0x0000000000007941 */ /* 0x000fea0003800000 */
.L_x_28099:
        /* <DEDUP_REMOVED lines=19> */
.L_x_28104:
[----:B------:R-:W-:-:S07]  /*30d0*/  IMAD.MOV.U32 R80, RZ, RZ, R112 ;  /* 0x000000ffff507224 */ /* 0x000fce00078e0070 */
.L_x_28105:
[----:B------:R-:W-:Y:S05]  /*30e0*/  BSYNC B0 ;  /* 0x0000000000007941 */ /* 0x000fea0003800000 */
.L_x_28103:
        /* <DEDUP_REMOVED lines=16> */
.L_x_28109:
[----:B------:R-:W-:Y:S05]  /*31f0*/  BSYNC B1 ;  /* 0x0000000000017941 */ /* 0x000fea0003800000 */
.L_x_28108:
        /* <DEDUP_REMOVED lines=44> */
.L_x_28107:
[----:B------:R-:W-:Y:S05]  /*34c0*/  BSYNC B0 ;  /* 0x0000000000007941 */ /* 0x000fea0003800000 */
.L_x_28106:
[----:B------:R-:W-:Y:S01]  /*34d0*/  I2FP.F32.U32 R83, R80 ;  /* 0x0000005000537245 */ /* 0x000fe20000201000 */
[----:B------:R-:W0:Y:S01]  /*34e0*/  @P0 LDC.64 R90, c[0x0][0x230] ;  /* 0x00008c00ff5a0b82 */ /* 0x000e220000000a00 */
[----:B------:R-:W-:Y:S01]  /*34f0*/  FMUL.FTZ R79, R79, R124 ;  /* 0x0000007c4f4f7220 */ /* 0x000fe20000410000 */
[----:B------:R-:W-:Y:S01]  /*3500*/  SEL R82, RZ, 0x100, P3 ;  /* 0x00000100ff527807 */ /* 0x000fe20001800000 */
[----:B------:R-:W-:-:S04]  /*3510*/  IMAD.WIDE.U32 R86, R81, 0x10, R2 ;  /* 0x0000001051567825 */ /* 0x000fc800078e0002 */
[----:B------:R-:W-:Y:S01]  /*3520*/  FFMA.FTZ R83, R83, R118, 1.1641532182693481445e-10 ;  /* 0x2f00000053537423 */ /* 0x000fe20000010076 */
[----:B------:R-:W-:Y:S01]  /*3530*/  FMUL.FTZ R79, R79, R122 ;  /* 0x0000007a4f4f7220 */ /* 0x000fe20000410000 */
[----:B------:R-:W-:Y:S01]  /*3540*/  IADD3 R85, R121, 0x100, RZ ;  /* 0x0000010079557810 */ /* 0x000fe20007ffe0ff */
[----:B------:R-:W-:Y:S02]  /*3550*/  IMAD.WIDE.U32 R88, R81, 0x4, R104 ;  /* 0x0000000451587825 */ /* 0x000fe400078e0068 */
[----:B------:R-:W-:Y:S02]  /*3560*/  FSETP.GTU.FTZ.AND P5, PT, R83, R120, PT ;  /* 0x000000785300720b */ /* 0x000fe40003fbc000 */
[----:B------:R-:W-:Y:S02]  /*3570*/  SEL R83, RZ, 0x10000, P4 ;  /* 0x00010000ff537807 */ /* 0x000fe40002000000 */
[----:B------:R-:W-:Y:S02]  /*3580*/  SEL R80, RZ, 0x1000000, P5 ;  /* 0x01000000ff507807 */ /* 0x000fe40002800000 */
[----:B------:R-:W-:-:S02]  /*3590*/  FSEL R79, R79, RZ, !P5 ;  /* 0x000000ff4f4f7208 */ /* 0x000fc40006800000 */
[----:B------:R-:W-:Y:S02]  /*35a0*/  IADD3 R80, R82, R80, R83 ;  /* 0x0000005052507210 */ /* 0x000fe40007ffe053 */
[----:B------:R-:W-:Y:S01]  /*35b0*/  SEL R83, RZ, 0x1, P2 ;  /* 0x00000001ff537807 */ /* 0x000fe20001000000 */
[----:B------:R-:W-:-:S04]  /*35c0*/  @P1 FADD.FTZ R79, R71, R79 ;  /* 0x0000004f474f1221 */ /* 0x000fc80000010000 */
[----:B------:R-:W-:Y:S01]  /*35d0*/  IMAD.IADD R93, R80, 0x1, R83 ;  /* 0x00000001505d7824 */ /* 0x000fe200078e0253 */
[----:B------:R1:W-:Y:S01]  /*35e0*/  STG.E.128 desc[UR4][R86.64], R76 ;  /* 0x0000004c56007986 */ /* 0x0003e2000c101d04 */
[----:B------:R-:W-:-:S03]  /*35f0*/  IMAD.WIDE.U32 R80, R85, 0x10, R100 ;  /* 0x0000001055507825 */ /* 0x000fc600078e0064 */
[----:B------:R1:W-:Y:S01]  /*3600*/  STG.E desc[UR4][R88.64], R93 ;  /* 0x0000005d58007986 */ /* 0x0003e2000c101904 */
[----:B0-----:R-:W-:-:S03]  /*3610*/  @P0 IMAD.WIDE.U32 R90, R85, 0x10, R90 ;  /* 0x00000010555a0825 */ /* 0x001fc600078e005a */
        /* <DEDUP_REMOVED lines=14> */
.L_x_28111:
[----:B------:R-:W-:-:S07]  /*3700*/  MOV R94, R112 ;  /* 0x00000070005e7202 */ /* 0x000fce0000000f00 */
.L_x_28112:
[----:B------:R-:W-:Y:S05]  /*3710*/  BSYNC B0 ;  /* 0x0000000000007941 */ /* 0x000fea0003800000 */
.L_x_28110:
        /* <DEDUP_REMOVED lines=16> */
.L_x_28116:
[----:B------:R-:W-:Y:S05]  /*3820*/  BSYNC B1 ;  /* 0x0000000000017941 */ /* 0x000fea0003800000 */
.L_x_28115:
        /* <DEDUP_REMOVED lines=44> */
.L_x_28114:
[----:B------:R-:W-:Y:S05]  /*3af0*/  BSYNC B0 ;  /* 0x0000000000007941 */ /* 0x000fea0003800000 */
.L_x_28113:
        /* <DEDUP_REMOVED lines=19> */
.L_x_28118:
[----:B------:R-:W-:-:S07]  /*3c30*/  IMAD.MOV.U32 R94, RZ, RZ, R112 ;  /* 0x000000ffff5e7224 */ /* 0x000fce00078e0070 */
.L_x_28119:
[----:B------:R-:W-:Y:S05]  /*3c40*/  BSYNC B0 ;  /* 0x0000000000007941 */ /* 0x000fea0003800000 */
.L_x_28117:
        /* <DEDUP_REMOVED lines=16> */
.L_x_28123:
[----:B------:R-:W-:Y:S05]  /*3d50*/  BSYNC B1 ;  /* 0x0000000000017941 */ /* 0x000fea0003800000 */
.L_x_28122:
        /* <DEDUP_REMOVED lines=44> */
.L_x_28121:
[----:B------:R-:W-:Y:S05]  /*4020*/  BSYNC B0 ;  /* 0x0000000000007941 */ /* 0x000fea0003800000 */
.L_x_28120:
        /* <DEDUP_REMOVED lines=19> */
.L_x_28125:
[----:B------:R-:W-:-:S07]  /*4160*/  MOV R84, R112 ;  /* 0x0000007000547202 */ /* 0x000fce0000000f00 */
.L_x_28126:
[----:B------:R-:W-:Y:S05]  /*4170*/  BSYNC B0 ;  /* 0x0000000000007941 */ /* 0x000fea0003800000 */
.L_x_28124:
        /* <DEDUP_REMOVED lines=16> */
.L_x_28130:
[----:B------:R-:W-:Y:S05]  /*4280*/  BSYNC B1 ;  /* 0x0000000000017941 */ /* 0x000fea0003800000 */
.L_x_28129:
        /* <DEDUP_REMOVED lines=44> */
.L_x_28128:
[----:B------:R-:W-:Y:S05]  /*4550*/  BSYNC B0 ;  /* 0x0000000000007941 */ /* 0x000fea0003800000 */
.L_x_28127:
        /* <DEDUP_REMOVED lines=19> */
.L_x_28132:
[----:B------:R-:W-:-:S07]  /*4690*/  IMAD.MOV.U32 R84, RZ, RZ, R112 ;  /* 0x000000ffff547224 */ /* 0x000fce00078e0070 */
.L_x_28133:
[----:B------:R-:W-:Y:S05]  /*46a0*/  BSYNC B0 ;  /* 0x0000000000007941 */ /* 0x000fea0003800000 */
.L_x_28131:
        /* <DEDUP_REMOVED lines=16> */
.L_x_28137:
[----:B------:R-:W-:Y:S05]  /*47b0*/  BSYNC B1 ;  /* 0x0000000000017941 */ /* 0x000fea0003800000 */
.L_x_28136:
        /* <DEDUP_REMOVED lines=44> */
.L_x_28135:
[----:B------:R-:W-:Y:S05]  /*4a80*/  BSYNC B0 ;  /* 0x0000000000007941 */ /* 0x000fea0003800000 */
.L_x_28134:
        /* <DEDUP_REMOVED lines=35> */
.L_x_28139:
[----:B------:R-:W-:-:S07]  /*4cc0*/  MOV R88, R112 ;  /* 0x0000007000587202 */ /* 0x000fce0000000f00 */
.L_x_28140:
[----:B------:R-:W-:Y:S05]  /*4cd0*/  BSYNC B0 ;  /* 0x0000000000007941 */ /* 0x000fea0003800000 */
.L_x_28138:
        /* <DEDUP_REMOVED lines=16> */
.L_x_28144:
[----:B------:R-:W-:Y:S05]  /*4de0*/  BSYNC B1 ;  /* 0x0000000000017941 */ /* 0x000fea0003800000 */
.L_x_28143:
        /* <DEDUP_REMOVED lines=44> */
.L_x_28142:
[----:B------:R-:W-:Y:S05]  /*50b0*/  BSYNC B0 ;  /* 0x0000000000007941 */ /* 0x000fea0003800000 */
.L_x_28141:
        /* <DEDUP_REMOVED lines=19> */
.L_x_28146:
[----:B------:R-:W-:-:S07]  /*51f0*/  MOV R88, R112 ;  /* 0x0000007000587202 */ /* 0x000fce0000000f00 */
.L_x_28147:
[----:B------:R-:W-:Y:S05]  /*5200*/  BSYNC B0 ;  /* 0x0000000000007941 */ /* 0x000fea0003800000 */
.L_x_28145:
        /* <DEDUP_REMOVED lines=16> */
.L_x_28151:
[----:B------:R-:W-:Y:S05]  /*5310*/  BSYNC B1 ;  /* 0x0000000000017941 */ /* 0x000fea0003800000 */
.L_x_28150:
        /* <DEDUP_REMOVED lines=44> */
.L_x_28149:
[----:B------:R-:W-:Y:S05]  /*55e0*/  BSYNC B0 ;  /* 0x0000000000007941 */ /* 0x000fea0003800000 */
.L_x_28148:
        /* <DEDUP_REMOVED lines=19> */
.L_x_28153:
[----:B------:R-:W-:-:S07]  /*5720*/  MOV R88, R112 ;  /* 0x0000007000587202 */ /* 0x000fce0000000f00 */
.L_x_28154:
[----:B------:R-:W-:Y:S05]  /*5730*/  BSYNC B0 ;  /* 0x0000000000007941 */ /* 0x000fea0003800000 */
.L_x_28152:
        /* <DEDUP_REMOVED lines=16> */
.L_x_28158:
[----:B------:R-:W-:Y:S05]  /*5840*/  BSYNC B1 ;  /* 0x0000000000017941 */ /* 0x000fea0003800000 */
.L_x_28157:
        /* <DEDUP_REMOVED lines=44> */
.L_x_28156:
[----:B------:R-:W-:Y:S05]  /*5b10*/  BSYNC B0 ;  /* 0x0000000000007941 */ /* 0x000fea0003800000 */
.L_x_28155:
        /* <DEDUP_REMOVED lines=19> */
.L_x_28160:
[----:B------:R-:W-:-:S07]  /*5c50*/  MOV R88, R112 ;  /* 0x0000007000587202 */ /* 0x000fce0000000f00 */
.L_x_28161:
[----:B------:R-:W-:Y:S05]  /*5c60*/  BSYNC B0 ;  /* 0x0000000000007941 */ /* 0x000fea0003800000 */
.L_x_28159:
        /* <DEDUP_REMOVED lines=16> */
.L_x_28165:
[----:B------:R-:W-:Y:S05]  /*5d70*/  BSYNC B1 ;  /* 0x0000000000017941 */ /* 0x000fea0003800000 */
.L_x_28164:
        /* <DEDUP_REMOVED lines=44> */
.L_x_28163:
[----:B------:R-:W-:Y:S05]  /*6040*/  BSYNC B0 ;  /* 0x0000000000007941 */ /* 0x000fea0003800000 */
.L_x_28162:
[----:B------:R-:W-:Y:S01]  /*6050*/  I2FP.F32.U32 R89, R88 ;  /* 0x0000005800597245 */ /* 0x000fe20000201000 */
[----:B------:R-:W0:Y:S01]  /*6060*/  @P0 LDC.64 R96, c[0x0][0x230] ;  /* 0x00008c00ff600b82 */ /* 0x000e220000000a00 */
[----:B------:R-:W-:Y:S01]  /*6070*/  FMUL.FTZ R87, R87, R124 ;  /* 0x0000007c57577220 */ /* 0x000fe20000410000 */
[----:B------:R-:W-:Y:S01]  /*6080*/  SEL R90, RZ, 0x100, P3 ;  /* 0x00000100ff5a7807 */ /* 0x000fe20001800000 */
[----:B------:R-:W-:Y:S02]  /*6090*/  VIADD R125, R121, 0x200 ;  /* 0x00000200797d7836 */ /* 0x000fe40000000000 */
[----:B------:R-:W-:Y:S01]  /*60a0*/  FFMA.FTZ R89, R89, R118, 1.1641532182693481445e-10 ;  /* 0x2f00000059597423 */ /* 0x000fe20000010076 */
[----:B------:R-:W-:Y:S01]  /*60b0*/  FMUL.FTZ R87, R87, R122 ;  /* 0x0000007a57577220 */ /* 0x000fe20000410000 */
[----:B------:R-:W-:-:S03]  /*60c0*/  IMAD.WIDE.U32 R92, R123, 0x10, R2 ;  /* 0x000000107b5c7825 */ /* 0x000fc600078e0002 */
[----:B------:R-:W-:Y:S01]  /*60d0*/  FSETP.GTU.FTZ.AND P5, PT, R89, R120, PT ;  /* 0x000000785900720b */ /* 0x000fe20003fbc000 */
[----:B------:R-:W-:Y:S01]  /*60e0*/  IMAD.WIDE.U32 R94, R123, 0x4, R104 ;  /* 0x000000047b5e7825 */ /* 0x000fe200078e0068 */
[----:B------:R-:W-:Y:S02]  /*60f0*/  SEL R89, RZ, 0x10000, P4 ;  /* 0x00010000ff597807 */ /* 0x000fe40002000000 */
[----:B------:R-:W-:Y:S02]  /*6100*/  SEL R88, RZ, 0x1000000, P5 ;  /* 0x01000000ff587807 */ /* 0x000fe40002800000 */
[----:B------:R-:W-:Y:S02]  /*6110*/  FSEL R87, R87, RZ, !P5 ;  /* 0x000000ff57577208 */ /* 0x000fe40006800000 */
[----:B------:R-:W-:Y:S02]  /*6120*/  IADD3 R88, R90, R88, R89 ;  /* 0x000000585a587210 */ /* 0x000fe40007ffe059 */
[----:B------:R-:W-:Y:S01]  /*6130*/  SEL R89, RZ, 0x1, P2 ;  /* 0x00000001ff597807 */ /* 0x000fe20001000000 */
[----:B------:R-:W-:-:S03]  /*6140*/  @P1 FADD.FTZ R87, R71, R87 ;  /* 0x0000005747571221 */ /* 0x000fc60000010000 */
[----:B------:R-:W-:Y:S01]  /*6150*/  IADD3 R99, R88, R89, RZ ;  /* 0x0000005958637210 */ /* 0x000fe20007ffe0ff */
[C---:B------:R-:W-:Y:S01]  /*6160*/  IMAD.WIDE.U32 R88, R125.reuse, 0x10, R100 ;  /* 0x000000107d587825 */ /* 0x040fe200078e0064 */
[----:B------:R1:W-:Y:S03]  /*6170*/  STG.E.128 desc[UR4][R92.64], R84 ;  /* 0x000000545c007986 */ /* 0x0003e6000c101d04 */
[----:B0-----:R-:W-:Y:S01]  /*6180*/  @P0 IMAD.WIDE.U32 R96, R125, 0x10, R96 ;  /* 0x000000107d600825 */ /* 0x001fe200078e0060 */
[----:B------:R1:W-:Y:S04]  /*6190*/  STG.E desc[UR4][R94.64], R99 ;  /* 0x000000635e007986 */ /* 0x0003e8000c101904 */
        /* <DEDUP_REMOVED lines=14> */
.L_x_28167:
[----:B------:R-:W-:-:S07]  /*6280*/  IMAD.MOV.U32 R92, RZ, RZ, R112 ;  /* 0x000000ffff5c7224 */ /* 0x000fce00078e0070 */
.L_x_28168:
[----:B------:R-:W-:Y:S05]  /*6290*/  BSYNC B0 ;  /* 0x0000000000007941 */ /* 0x000fea0003800000 */
.L_x_28166:
        /* <DEDUP_REMOVED lines=16> */
.L_x_28172:
[----:B------:R-:W-:Y:S05]  /*63a0*/  BSYNC B1 ;  /* 0x0000000000017941 */ /* 0x000fea0003800000 */
.L_x_28171:
        /* <DEDUP_REMOVED lines=44> */
.L_x_28170:
[----:B------:R-:W-:Y:S05]  /*6670*/  BSYNC B0 ;  /* 0x0000000000007941 */ /* 0x000fea0003800000 */
.L_x_28169:
        /* <DEDUP_REMOVED lines=19> */
.L_x_28174:
[----:B------:R-:W-:-:S07]  /*67b0*/  IMAD.MOV.U32 R92, RZ, RZ, R112 ;  /* 0x000000ffff5c7224 */ /* 0x000fce00078e0070 */
.L_x_28175:
[----:B------:R-:W-:Y:S05]  /*67c0*/  BSYNC B0 ;  /* 0x0000000000007941 */ /* 0x000fea0003800000 */
.L_x_28173:
        /* <DEDUP_REMOVED lines=16> */
.L_x_28179:
[----:B------:R-:W-:Y:S05]  /*68d0*/  BSYNC B1 ;  /* 0x0000000000017941 */ /* 0x000fea0003800000 */
.L_x_28178:
        /* <DEDUP_REMOVED lines=44> */
.L_x_28177:
[----:B------:R-:W-:Y:S05]  /*6ba0*/  BSYNC B0 ;  /* 0x0000000000007941 */ /* 0x000fea0003800000 */
.L_x_28176:
        /* <DEDUP_REMOVED lines=19> */
.L_x_28181:
[----:B------:R-:W-:-:S07]  /*6ce0*/  IMAD.MOV.U32 R92, RZ, RZ, R112 ;  /* 0x000000ffff5c7224 */ /* 0x000fce00078e0070 */
.L_x_28182:
[----:B------:R-:W-:Y:S05]  /*6cf0*/  BSYNC B0 ;  /* 0x0000000000007941 */ /* 0x000fea0003800000 */
.L_x_28180:
        /* <DEDUP_REMOVED lines=16> */
.L_x_28186:
[----:B------:R-:W-:Y:S05]  /*6e00*/  BSYNC B1 ;  /* 0x0000000000017941 */ /* 0x000fea0003800000 */
.L_x_28185:
        /* <DEDUP_REMOVED lines=44> */
.L_x_28184:
[----:B------:R-:W-:Y:S05]  /*70d0*/  BSYNC B0 ;  /* 0x0000000000007941 */ /* 0x000fea0003800000 */
.L_x_28183:
        /* <DEDUP_REMOVED lines=19> */
.L_x_28188:
[----:B------:R-:W-:-:S07]  /*7210*/  IMAD.MOV.U32 R92, RZ, RZ, R112 ;  /* 0x000000ffff5c7224 */ /* 0x000fce00078e0070 */
.L_x_28189:
[----:B------:R-:W-:Y:S05]  /*7220*/  BSYNC B0 ;  /* 0x0000000000007941 */ /* 0x000fea0003800000 */
.L_x_28187:
        /* <DEDUP_REMOVED lines=16> */
.L_x_28193:
[----:B------:R-:W-:Y:S05]  /*7330*/  BSYNC B1 ;  /* 0x0000000000017941 */ /* 0x000fea0003800000 */
.L_x_28192:
        /* <DEDUP_REMOVED lines=44> */
.L_x_28191:
[----:B------:R-:W-:Y:S05]  /*7600*/  BSYNC B0 ;  /* 0x0000000000007941 */ /* 0x000fea0003800000 */
.L_x_28190:
        /* <DEDUP_REMOVED lines=35> */
.L_x_28195:
[----:B------:R-:W-:-:S07]  /*7840*/  MOV R96, R112 ;  /* 0x0000007000607202 */ /* 0x000fce0000000f00 */
.L_x_28196:
[----:B------:R-:W-:Y:S05]  /*7850*/  BSYNC B0 ;  /* 0x0000000000007941 */ /* 0x000fea0003800000 */
.L_x_28194:
        /* <DEDUP_REMOVED lines=16> */
.L_x_28200:
[----:B------:R-:W-:Y:S05]  /*7960*/  BSYNC B1 ;  /* 0x0000000000017941 */ /* 0x000fea0003800000 */
.L_x_28199:
        /* <DEDUP_REMOVED lines=44> */
.L_x_28198:
[----:B------:R-:W-:Y:S05]  /*7c30*/  BSYNC B0 ;  /* 0x0000000000007941 */ /* 0x000fea0003800000 */
.L_x_28197:
        /* <DEDUP_REMOVED lines=19> */
.L_x_28202:
[----:B------:R-:W-:-:S07]  /*7d70*/  MOV R96, R112 ;  /* 0x0000007000607202 */ /* 0x000fce0000000f00 */
.L_x_28203:
[----:B------:R-:W-:Y:S05]  /*7d80*/  BSYNC B0 ;  /* 0x0000000000007941 */ /* 0x000fea0003800000 */
.L_x_28201:
        /* <DEDUP_REMOVED lines=16> */
.L_x_28207:
[----:B------:R-:W-:Y:S05]  /*7e90*/  BSYNC B1 ;  /* 0x0000000000017941 */ /* 0x000fea0003800000 */
.L_x_28206:
        /* <DEDUP_REMOVED lines=44> */
.L_x_28205:
[----:B------:R-:W-:Y:S05]  /*8160*/  BSYNC B0 ;  /* 0x0000000000007941 */ /* 0x000fea0003800000 */
.L_x_28204:
        /* <DEDUP_REMOVED lines=19> */
.L_x_28209:
[----:B------:R-:W-:-:S07]  /*82a0*/  MOV R96, R112 ;  /* 0x0000007000607202 */ /* 0x000fce0000000f00 */
.L_x_28210:
[----:B------:R-:W-:Y:S05]  /*82b0*/  BSYNC B0 ;  /* 0x0000000000007941 */ /* 0x000fea0003800000 */
.L_x_28208:
        /* <DEDUP_REMOVED lines=16> */
.L_x_28214:
[----:B------:R-:W-:Y:S05]  /*83c0*/  BSYNC B1 ;  /* 0x0000000000017941 */ /* 0x000fea0003800000 */
.L_x_28213:
        /* <DEDUP_REMOVED lines=44> */
.L_x_28212:
[----:B------:R-:W-:Y:S05]  /*8690*/  BSYNC B0 ;  /* 0x0000000000007941 */ /* 0x000fea0003800000 */
.L_x_28211:
        /* <DEDUP_REMOVED lines=19> */
.L_x_28216:
[----:B------:R-:W-:-:S07]  /*87d0*/  MOV R96, R112 ;  /* 0x0000007000607202 */ /* 0x000fce0000000f00 */
.L_x_28217:
[----:B------:R-:W-:Y:S05]  /*87e0*/  BSYNC B0 ;  /* 0x0000000000007941 */ /* 0x000fea0003800000 */
.L_x_28215:
        /* <DEDUP_REMOVED lines=16> */
.L_x_28221:
[----:B------:R-:W-:Y:S05]  /*88f0*/  BSYNC B1 ;  /* 0x0000000000017941 */ /* 0x000fea0003800000 */
.L_x_28220:
        /* <DEDUP_REMOVED lines=44> */
.L_x_28219:
[----:B------:R-:W-:Y:S05]  /*8bc0*/  BSYNC B0 ;  /* 0x0000000000007941 */ /* 0x000fea0003800000 */
.L_x_28218:
[----:B------:R-:W-:Y:S01]  /*8bd0*/  I2FP.F32.U32 R99, R96 ;  /* 0x0000006000637245 */ /* 0x000fe20000201000 */
[----:B------:R-:W-:Y:S01]  /*8be0*/  FMUL.FTZ R95, R95, R124 ;  /* 0x0000007c5f5f7220 */ /* 0x000fe20000410000 */
[----:B------:R-:W0:Y:S01]  /*8bf0*/  @P0 LDC.64 R96, c[0x0][0x230] ;  /* 0x00008c00ff600b82 */ /* 0x000e220000000a00 */
[----:B------:R-:W-:Y:S01]  /*8c00*/  SEL R102, RZ, 0x100, P3 ;  /* 0x00000100ff667807 */ /* 0x000fe20001800000 */
[----:B------:R-:W-:-:S04]  /*8c10*/  IMAD.WIDE.U32 R128, R127, 0x4, R104 ;  /* 0x000000047f807825 */ /* 0x000fc800078e0068 */
[----:B------:R-:W-:Y:S01]  /*8c20*/  FFMA.FTZ R99, R99, R118, 1.1641532182693481445e-10 ;  /* 0x2f00000063637423 */ /* 0x000fe20000010076 */
[----:B------:R-:W-:Y:S01]  /*8c30*/  FMUL.FTZ R95, R95, R122 ;  /* 0x0000007a5f5f7220 */ /* 0x000fe20000410000 */
[----:B------:R-:W-:-:S03]  /*8c40*/  IADD3 R117, R121, 0x300, RZ ;  /* 0x0000030079757810 */ /* 0x000fc60007ffe0ff */
[----:B------:R-:W-:Y:S02]  /*8c50*/  FSETP.GTU.FTZ.AND P5, PT, R99, R120, PT ;  /* 0x000000786300720b */ /* 0x000fe40003fbc000 */
[----:B------:R-:W-:Y:S02]  /*8c60*/  SEL R99, RZ, 0x10000, P4 ;  /* 0x00010000ff637807 */ /* 0x000fe40002000000 */
[----:B------:R-:W-:Y:S02]  /*8c70*/  SEL R98, RZ, 0x1000000, P5 ;  /* 0x01000000ff627807 */ /* 0x000fe40002800000 */
[----:B------:R-:W-:Y:S02]  /*8c80*/  FSEL R95, R95, RZ, !P5 ;  /* 0x000000ff5f5f7208 */ /* 0x000fe40006800000 */
[----:B------:R-:W-:Y:S01]  /*8c90*/  IADD3 R98, R102, R98, R99 ;  /* 0x0000006266627210 */ /* 0x000fe20007ffe063 */
[----:B------:R-:W-:Y:S01]  /*8ca0*/  IMAD.WIDE.U32 R102, R127, 0x10, R2 ;  /* 0x000000107f667825 */ /* 0x000fe200078e0002 */
[----:B------:R-:W-:-:S03]  /*8cb0*/  SEL R99, RZ, 0x1, P2 ;  /* 0x00000001ff637807 */ /* 0x000fc60001000000 */
[----:B------:R-:W-:Y:S01]  /*8cc0*/  @P1 FADD.FTZ R95, R71, R95 ;  /* 0x0000005f475f1221 */ /* 0x000fe20000010000 */
[----:B------:R-:W-:Y:S01]  /*8cd0*/  IADD3 R119, R98, R99, RZ ;  /* 0x0000006362777210 */ /* 0x000fe20007ffe0ff */
[----:B0-----:R-:W-:-:S03]  /*8ce0*/  @P0 IMAD.WIDE.U32 R130, R117, 0x10, R96 ;  /* 0x0000001075820825 */ /* 0x001fc600078e0060 */
        /* <DEDUP_REMOVED lines=17> */
.L_x_28223:
[----:B------:R-:W-:-:S07]  /*8e00*/  MOV R102, R112 ;  /* 0x0000007000667202 */ /* 0x000fce0000000f00 */
.L_x_28224:
[----:B------:R-:W-:Y:S05]  /*8e10*/  BSYNC B0 ;  /* 0x0000000000007941 */ /* 0x000fea0003800000 */
.L_x_28222:
        /* <DEDUP_REMOVED lines=16> */
.L_x_28228:
[----:B------:R-:W-:Y:S05]  /*8f20*/  BSYNC B1 ;  /* 0x0000000000017941 */ /* 0x000fea0003800000 */
.L_x_28227:
        /* <DEDUP_REMOVED lines=44> */
.L_x_28226:
[----:B------:R-:W-:Y:S05]  /*91f0*/  BSYNC B0 ;  /* 0x0000000000007941 */ /* 0x000fea0003800000 */
.L_x_28225:
[----:B------:R-:W-:Y:S01]  /*9200*/  I2FP.F32.U32 R103, R102 ;  /* 0x0000006600677245 */ /* 0x000fe20000201000 */
[----:B-----5:R-:W-:Y:S01]  /*9210*/  FMUL.FTZ R119, R96, R124 ;  /* 0x0000007c60777220 */ /* 0x020fe20000410000 */
        /* <DEDUP_REMOVED lines=17> */
.L_x_28230:
[----:B------:R-:W-:-:S07]  /*9330*/  MOV R102, R112 ;  /* 0x0000007000667202 */ /* 0x000fce0000000f00 */
.L_x_28231:
[----:B------:R-:W-:Y:S05]  /*9340*/  BSYNC B0 ;  /* 0x0000000000007941 */ /* 0x000fea0003800000 */
.L_x_28229:
        /* <DEDUP_REMOVED lines=16> */
.L_x_28235:
[----:B------:R-:W-:Y:S05]  /*9450*/  BSYNC B1 ;  /* 0x0000000000017941 */ /* 0x000fea0003800000 */
.L_x_28234:
        /* <DEDUP_REMOVED lines=44> */
.L_x_28233:
[----:B------:R-:W-:Y:S05]  /*9720*/  BSYNC B0 ;  /* 0x0000000000007941 */ /* 0x000fea0003800000 */
.L_x_28232:
        /* <DEDUP_REMOVED lines=19> */
.L_x_28237:
[----:B------:R-:W-:-:S07]  /*9860*/  MOV R102, R112 ;  /* 0x0000007000667202 */ /* 0x000fce0000000f00 */
.L_x_28238:
[----:B------:R-:W-:Y:S05]  /*9870*/  BSYNC B0 ;  /* 0x0000000000007941 */ /* 0x000fea0003800000 */
.L_x_28236:
        /* <DEDUP_REMOVED lines=16> */
.L_x_28242:
[----:B------:R-:W-:Y:S05]  /*9980*/  BSYNC B1 ;  /* 0x0000000000017941 */ /* 0x000fea0003800000 */
.L_x_28241:
        /* <DEDUP_REMOVED lines=44> */
.L_x_28240:
[----:B------:R-:W-:Y:S05]  /*9c50*/  BSYNC B0 ;  /* 0x0000000000007941 */ /* 0x000fea0003800000 */
.L_x_28239:
        /* <DEDUP_REMOVED lines=19> */
.L_x_28244:
[----:B------:R-:W-:-:S07]  /*9d90*/  MOV R102, R112 ;  /* 0x0000007000667202 */ /* 0x000fce0000000f00 */
.L_x_28245:
[----:B------:R-:W-:Y:S05]  /*9da0*/  BSYNC B0 ;  /* 0x0000000000007941 */ /* 0x000fea0003800000 */
.L_x_28243:
        /* <DEDUP_REMOVED lines=16> */
.L_x_28249:
[----:B------:R-:W-:Y:S05]  /*9eb0*/  BSYNC B1 ;  /* 0x0000000000017941 */ /* 0x000fea0003800000 */
.L_x_28248:
        /* <DEDUP_REMOVED lines=44> */
.L_x_28247:
[----:B------:R-:W-:Y:S05]  /*a180*/  BSYNC B0 ;  /* 0x0000000000007941 */ /* 0x000fea0003800000 */
.L_x_28246:
[----:B------:R-:W-:Y:S01]  /*a190*/  I2FP.F32.U32 R119, R102 ;  /* 0x0000006600777245 */ /* 0x000fe20000201000 */
[----:B------:R-:W-:Y:S01]  /*a1a0*/  FMUL.FTZ R99, R99, R124 ;  /* 0x0000007c63637220 */ /* 0x000fe20000410000 */
[----:B------:R-:W0:Y:S01]  /*a1b0*/  @P0 LDC.64 R102, c[0x0][0x230] ;  /* 0x00008c00ff660b82 */ /* 0x000e220000000a00 */
[----:B------:R-:W-:Y:S01]  /*a1c0*/  SEL R126, RZ, 0x100, P3 ;  /* 0x00000100ff7e7807 */ /* 0x000fe20001800000 */
[----:B------:R-:W-:-:S04]  /*a1d0*/  IMAD.WIDE.U32 R130, R117, 0x4, R104 ;  /* 0x0000000475827825 */ /* 0x000fc800078e0068 */
[----:B------:R-:W-:Y:S01]  /*a1e0*/  FFMA.FTZ R119, R119, R118, 1.1641532182693481445e-10 ;  /* 0x2f00000077777423 */ /* 0x000fe20000010076 */
[----:B------:R-:W-:Y:S01]  /*a1f0*/  FMUL.FTZ R99, R99, R122 ;  /* 0x0000007a63637220 */ /* 0x000fe20000410000 */
[----:B------:R-:W-:-:S03]  /*a200*/  SEL R129, RZ, 0x1, P2 ;  /* 0x00000001ff817807 */ /* 0x000fc60001000000 */
[----:B------:R-:W-:Y:S02]  /*a210*/  FSETP.GTU.FTZ.AND P5, PT, R119, R120, PT ;  /* 0x000000787700720b */ /* 0x000fe40003fbc000 */
[----:B------:R-:W-:Y:S02]  /*a220*/  SEL R119, RZ, 0x10000, P4 ;  /* 0x00010000ff777807 */ /* 0x000fe40002000000 */
[----:B------:R-:W-:Y:S02]  /*a230*/  SEL R116, RZ, 0x1000000, P5 ;  /* 0x01000000ff747807 */ /* 0x000fe40002800000 */
[----:B------:R-:W-:Y:S02]  /*a240*/  FSEL R99, R99, RZ, !P5 ;  /* 0x000000ff63637208 */ /* 0x000fe40006800000 */
[----:B------:R-:W-:Y:S01]  /*a250*/  IADD3 R116, R126, R116, R119 ;  /* 0x000000747e747210 */ /* 0x000fe20007ffe077 */
[----:B------:R-:W-:Y:S02]  /*a260*/  VIADD R119, R121, 0x380 ;  /* 0x0000038079777836 */ /* 0x000fe40000000000 */
[----:B------:R-:W-:Y:S01]  /*a270*/  @P1 FADD.FTZ R99, R71, R99 ;  /* 0x0000006347631221 */ /* 0x000fe20000010000 */
[----:B------:R-:W-:Y:S01]  /*a280*/  IADD3 R135, R116, R129, RZ ;  /* 0x0000008174877210 */ /* 0x000fe20007ffe0ff */
[----:B------:R-:W-:-:S04]  /*a290*/  IMAD.WIDE.U32 R128, R117, 0x10, R2 ;  /* 0x0000001075807825 */ /* 0x000fc800078e0002 */
[C---:B------:R-:W-:Y:S01]  /*a2a0*/  IMAD.WIDE.U32 R100, R119.reuse, 0x10, R100 ;  /* 0x0000001077647825 */ /* 0x040fe200078e0064 */
[----:B------:R1:W-:Y:S03]  /*a2b0*/  STG.E.128 desc[UR4][R128.64], R96 ;  /* 0x0000006080007986 */ /* 0x0003e6000c101d04 */
[----:B0-----:R-:W-:Y:S01]  /*a2c0*/  @P0 IMAD.WIDE.U32 R132, R119, 0x10, R102 ;  /* 0x0000001077840825 */ /* 0x001fe200078e0066 */
        /* <DEDUP_REMOVED lines=15> */
.L_x_28251:
[----:B------:R-:W-:-:S07]  /*a3c0*/  IMAD.MOV.U32 R116, RZ, RZ, R112 ;  /* 0x000000ffff747224 */ /* 0x000fce00078e0070 */
.L_x_28252:
[----:B------:R-:W-:Y:S05]  /*a3d0*/  BSYNC B0 ;  /* 0x0000000000007941 */ /* 0x000fea0003800000 */
.L_x_28250:
        /* <DEDUP_REMOVED lines=16> */
.L_x_28256:
[----:B------:R-:W-:Y:S05]  /*a4e0*/  BSYNC B1 ;  /* 0x0000000000017941 */ /* 0x000fea0003800000 */
.L_x_28255:
        /* <DEDUP_REMOVED lines=44> */
.L_x_28254:
[----:B------:R-:W-:Y:S05]  /*a7b0*/  BSYNC B0 ;  /* 0x0000000000007941 */ /* 0x000fea0003800000 */
.L_x_28253:
        /* <DEDUP_REMOVED lines=19> */
.L_x_28258:
[----:B------:R-:W-:-:S07]  /*a8f0*/  IMAD.MOV.U32 R116, RZ, RZ, R112 ;  /* 0x000000ffff747224 */ /* 0x000fce00078e0070 */
.L_x_28259:
[----:B------:R-:W-:Y:S05]  /*a900*/  BSYNC B0 ;  /* 0x0000000000007941 */ /* 0x000fea0003800000 */
.L_x_28257:
        /* <DEDUP_REMOVED lines=16> */
.L_x_28263:
[----:B------:R-:W-:Y:S05]  /*aa10*/  BSYNC B1 ;  /* 0x0000000000017941 */ /* 0x000fea0003800000 */
.L_x_28262:
        /* <DEDUP_REMOVED lines=44> */
.L_x_28261:
[----:B------:R-:W-:Y:S05]  /*ace0*/  BSYNC B0 ;  /* 0x0000000000007941 */ /* 0x000fea0003800000 */
.L_x_28260:
        /* <DEDUP_REMOVED lines=19> */
.L_x_28265:
[----:B------:R-:W-:-:S07]  /*ae20*/  IMAD.MOV.U32 R116, RZ, RZ, R112 ;  /* 0x000000ffff747224 */ /* 0x000fce00078e0070 */
.L_x_28266:
[----:B------:R-:W-:Y:S05]  /*ae30*/  BSYNC B0 ;  /* 0x0000000000007941 */ /* 0x000fea0003800000 */
.L_x_28264:
        /* <DEDUP_REMOVED lines=16> */
.L_x_28270:
[----:B------:R-:W-:Y:S05]  /*af40*/  BSYNC B1 ;  /* 0x0000000000017941 */ /* 0x000fea0003800000 */
.L_x_28269:
        /* <DEDUP_REMOVED lines=44> */
.L_x_28268:
[----:B------:R-:W-:Y:S05]  /*b210*/  BSYNC B0 ;  /* 0x0000000000007941 */ /* 0x000fea0003800000 */
.L_x_28267:
        /* <DEDUP_REMOVED lines=19> */
.L_x_28272:
[----:B------:R-:W-:-:S07]  /*b350*/  IMAD.MOV.U32 R126, RZ, RZ, R112 ;  /* 0x000000ffff7e7224 */ /* 0x000fce00078e0070 */
.L_x_28273:
[----:B------:R-:W-:Y:S05]  /*b360*/  BSYNC B0 ;  /* 0x0000000000007941 */ /* 0x000fea0003800000 */
.L_x_28271:
        /* <DEDUP_REMOVED lines=16> */
.L_x_28277:
[----:B------:R-:W-:Y:S05]  /*b470*/  BSYNC B1 ;  /* 0x0000000000017941 */ /* 0x000fea0003800000 */
.L_x_28276:
        /* <DEDUP_REMOVED lines=44> */
.L_x_28275:
[----:B------:R-:W-:Y:S05]  /*b740*/  BSYNC B0 ;  /* 0x0000000000007941 */ /* 0x000fea0003800000 */
.L_x_28274:
[----:B------:R-:W-:Y:S01]  /*b750*/  FADD.FTZ R128, RZ, R72 ;  /* 0x00000048ff807221 */ /* 0x000fe20000010000 */
[----:B------:R-:W-:Y:S01]  /*b760*/  FMUL.FTZ R103, R103, R124 ;  /* 0x0000007c67677220 */ /* 0x000fe20000410000 */
[----:B------:R-:W-:Y:S02]  /*b770*/  UMOV UR8, 0xffffffff ;  /* 0xffffffff00087882 */ /* 0x000fe40000000000 */
[----:B------:R-:W-:Y:S01]  /*b780*/  FADD.FTZ R129, R73, R128 ;  /* 0x0000008049817221 */ /* 0x000fe20000010000 */
[----:B------:R-:W-:-:S03]  /*b790*/  FMUL.FTZ R103, R103, R122 ;  /* 0x0000007a67677220 */ /* 0x000fc60000410000 */
        /* <DEDUP_REMOVED lines=20> */
[----:B------:R-:W-:-:S03]  /*b8e0*/  FADD.FTZ R118, R92, R131 ;  /* 0x000000835c767221 */ /* 0x000fc60000010000 */
[----:B------:R-:W-:Y:S01]  /*b8f0*/  FSETP.GTU.FTZ.AND P4, PT, R129, R120, PT ;  /* 0x000000788100720b */ /* 0x000fe20003f9c000 */
[----:B------:R-:W-:Y:S01]  /*b900*/  FADD.FTZ R131, R93, R118 ;  /* 0x000000765d837221 */ /* 0x000fe20000010000 */
[----:B------:R-:W-:Y:S02]  /*b910*/  SEL R129, RZ, 0x10000, P3 ;  /* 0x00010000ff817807 */ /* 0x000fe40001800000 */
[----:B------:R-:W-:Y:S01]  /*b920*/  SEL R120, RZ, 0x100, P2 ;  /* 0x00000100ff787807 */ /* 0x000fe20001000000 */
[----:B------:R-:W-:Y:S01]  /*b930*/  FADD.FTZ R124, R94, R131 ;  /* 0x000000835e7c7221 */ /* 0x000fe20000010000 */
[----:B------:R-:W-:Y:S02]  /*b940*/  SEL R118, RZ, 0x1000000, P4 ;  /* 0x01000000ff767807 */ /* 0x000fe40002000000 */
[----:B------:R-:W-:Y:S01]  /*b950*/  FSEL R103, R103, RZ, !P4 ;  /* 0x000000ff67677208 */ /* 0x000fe20006000000 */
[----:B------:R-:W-:Y:S01]  /*b960*/  FADD.FTZ R131, R95, R124 ;  /* 0x0000007c5f837221 */ /* 0x000fe20000010000 */
[----:B------:R-:W-:-:S02]  /*b970*/  IADD3 R118, R120, R118, R129 ;  /* 0x0000007678767210 */ /* 0x000fc40007ffe081 */
[----:B------:R-:W-:Y:S01]  /*b980*/  SEL R129, RZ, 0x1, P0 ;  /* 0x00000001ff817807 */ /* 0x000fe20000000000 */
[----:B------:R-:W-:Y:S01]  /*b990*/  FADD.FTZ R120, R96, R131 ;  /* 0x0000008360787221 */ /* 0x000fe20000010000 */
[----:B------:R-:W-:Y:S01]  /*b9a0*/  @P1 FADD.FTZ R103, R71, R103 ;  /* 0x0000006747671221 */ /* 0x000fe20000010000 */
[C---:B------:R-:W-:Y:S01]  /*b9b0*/  IMAD.WIDE.U32 R130, R119.reuse, 0x4, R104 ;  /* 0x0000000477827825 */ /* 0x040fe200078e0068 */
[----:B------:R-:W-:Y:S02]  /*b9c0*/  IADD3 R133, R118, R129, RZ ;  /* 0x0000008176857210 */ /* 0x000fe40007ffe0ff */
[----:B------:R-:W-:Y:S01]  /*b9d0*/  LOP3.LUT P0, RZ, R0, 0xff, RZ, 0xc0, !PT ;  /* 0x000000ff00ff7812 */ /* 0x000fe2000780c0ff */
[----:B------:R-:W-:-:S04]  /*b9e0*/  IMAD.WIDE.U32 R128, R119, 0x10, R2 ;  /* 0x0000001077807825 */ /* 0x000fc800078e0002 */
[----:B------:R-:W-:Y:S01]  /*b9f0*/  FADD.FTZ R3, R97, R120 ;  /* 0x0000007861037221 */ /* 0x000fe20000010000 */
[----:B------:R-:W-:Y:S01]  /*ba00*/  LOP3.LUT P1, RZ, R106, 0x1f, RZ, 0xc0, !PT ;  /* 0x0000001f6aff7812 */ /* 0x000fe2000782c0ff */
[----:B------:R0:W-:Y:S02]  /*ba10*/  STG.E.128 desc[UR4][R128.64], R100 ;  /* 0x0000006480007986 */ /* 0x0001e4000c101d04 */
[----:B------:R-:W-:Y:S02]  /*ba20*/  FADD.FTZ R2, R98, R3 ;  /* 0x0000000362027221 */ /* 0x000fe40000010000 */
[----:B------:R0:W-:Y:S02]  /*ba30*/  STG.E desc[UR4][R130.64], R133 ;  /* 0x0000008582007986 */ /* 0x0001e4000c101904 */
[----:B------:R-:W-:-:S04]  /*ba40*/  FADD.FTZ R3, R99, R2 ;  /* 0x0000000263037221 */ /* 0x000fc80000010000 */
[----:B------:R-:W-:Y:S01]  /*ba50*/  FADD.FTZ R0, R100, R3 ;  /* 0x0000000364007221 */ /* 0x000fe20000010000 */
[----:B------:R-:W-:-:S03]  /*ba60*/  SHF.R.U32.HI R3, RZ, 0x5, R106 ;  /* 0x00000005ff037819 */ /* 0x000fc6000001166a */
[----:B------:R-:W-:Y:S01]  /*ba70*/  FADD.FTZ R105, R101, R0 ;  /* 0x0000000065697221 */ /* 0x000fe20000010000 */
[----:B------:R-:W-:-:S03]  /*ba80*/  LOP3.LUT R104, R3, 0x7fffffc, RZ, 0xc0, !PT ;  /* 0x07fffffc03687812 */ /* 0x000fc600078ec0ff */
[----:B------:R-:W-:Y:S02]  /*ba90*/  FADD.FTZ R0, R102, R105 ;  /* 0x0000006966007221 */ /* 0x000fe40000010000 */
        /* <DEDUP_REMOVED lines=87> */
.L_x_28290:
        /* <DEDUP_REMOVED lines=9> */
[C---:B------:R-:W-:Y:S01]  /*c0a0*/  @!P1 IADD3 R0, R104.reuse, R129, RZ ;  /* 0x0000008168009210 */ /* 0x040fe20007ffe0ff */
[----:B------:R-:W-:-:S03]  /*c0b0*/  @!P2 IMAD.IADD R104, R104, 0x1, R105 ;  /* 0x000000016868a824 */ /* 0x000fc600078e0269 */
[----:B------:R-:W-:Y:S01]  /*c0c0*/  @!P1 LEA R0, R0, R3, 0x3 ;  /* 0x0000000300009211 */ /* 0x000fe200078e18ff */
[----:B-1----:R-:W-:-:S05]  /*c0d0*/  FADD.FTZ R3, R120, R131 ;  /* 0x0000008378037221 */ /* 0x002fca0000010000 */
[----:B------:R-:W-:Y:S01]  /*c0e0*/  @!P1 STS.64 [R0], R2 ;  /* 0x0000000200009388 */ /* 0x000fe20000000a00 */
[----:B------:R-:W-:Y:S01]  /*c0f0*/  BAR.SYNC.DEFER_BLOCKING 0x0 ;  /* 0x0000000000007b1d */ /* 0x000fe20000010000 */
[----:B------:R-:W-:Y:S02]  /*c100*/  PLOP3.LUT P1, PT, PT, PT, UP1, 0x40, 0x0 ;  /* 0x000000000000781c */ /* 0x000fe40003f2e818 */
[----:B---3--:R-:W-:Y:S01]  /*c110*/  @!P2 LEA R135, R135, R118, 0x18 ;  /* 0x000000768787a211 */ /* 0x008fe200078ec0ff */
[----:B------:R-:W-:-:S03]  /*c120*/  HFMA2.MMA R118, -RZ, RZ, 0, 0 ;  /* 0x00000000ff767435 */ /* 0x000fc600000001ff */
[----:B0-----:R-:W-:Y:S02]  /*c130*/  @!P2 LEA R120, R104, R135, 0x3 ;  /* 0x000000876878a211 */ /* 0x001fe400078e18ff */
[----:B------:R-:W-:Y:S01]  /*c140*/  CS2R R104, SRZ ;  /* 0x0000000000687805 */ /* 0x000fe2000001ff00 */
[----:B------:R-:W-:-:S05]  /*c150*/  @!P2 IMAD.MOV.U32 R118, RZ, RZ, 0x400 ;  /* 0x00000400ff76a424 */ /* 0x000fca00078e00ff */
[----:B------:R-:W0:Y:S04]  /*c160*/  SHFL.DOWN PT, R131, R118, 0x2, 0x1f ;  /* 0x08401f0076837f89 */ /* 0x000e2800000e0000 */
[----:B------:R-:W1:Y:S01]  /*c170*/  @!P2 LDS.64 R104, [R120] ;  /* 0x000000007868a984 */ /* 0x000e620000000a00 */
[----:B------:R-:W-:Y:S02]  /*c180*/  PLOP3.LUT P2, PT, PT, PT, UP1, 0x40, 0x0 ;  /* 0x000000000000781c */ /* 0x000fe40003f4e818 */
[----:B0-----:R-:W-:Y:S02]  /*c190*/  IADD3 R2, R131, R118, RZ ;  /* 0x0000007683027210 */ /* 0x001fe40007ffe0ff */
[----:B------:R-:W-:Y:S02]  /*c1a0*/  I2FP.F32.S32 R124, R131 ;  /* 0x00000083007c7245 */ /* 0x000fe40000201400 */
[----:B------:R-:W-:Y:S01]  /*c1b0*/  I2FP.F32.S32 R3, R2 ;  /* 0x0000000200037245 */ /* 0x000fe20000201400 */
[----:B------:R-:W-:Y:S01]  /*c1c0*/  SHFL.DOWN PT, R137, R2, 0x1, 0x1f ;  /* 0x08201f0002897f89 */ /* 0x000fe200000e0000 */
[----:B------:R-:W-:-:S02]  /*c1d0*/  I2FP.F32.S32 R131, R118 ;  /* 0x0000007600837245 */ /* 0x000fc40000201400 */
[----:B------:R-:W0:Y:S01]  /*c1e0*/  MUFU.RCP R122, R3 ;  /* 0x00000003007a7308 */ /* 0x000e220000001000 */
[----:B-1----:R-:W1:Y:S04]  /*c1f0*/  SHFL.DOWN PT, R133, R104, 0x2, 0x1f ;  /* 0x08401f0068857f89 */ /* 0x002e6800000e0000 */
[----:B------:R-:W2:Y:S01]  /*c200*/  SHFL.DOWN PT, R0, R105, 0x2, 0x1f ;  /* 0x08401f0069007f89 */ /* 0x000ea200000e0000 */
[----:B-1----:R-:W-:-:S04]  /*c210*/  FMUL.FTZ R120, R133, R124 ;  /* 0x0000007c85787220 */ /* 0x002fc80000410000 */
[----:B------:R-:W-:Y:S01]  /*c220*/  FFMA.FTZ R135, R131, R104, R120 ;  /* 0x0000006883877223 */ /* 0x000fe20000010078 */
[----:B------:R-:W-:Y:S01]  /*c230*/  FADD.FTZ R104, -R133, R104 ;  /* 0x0000006885687221 */ /* 0x000fe20000010100 */
[----:B------:R-:W-:Y:S02]  /*c240*/  IADD3 R120, R2, R137, RZ ;  /* 0x0000008902787210 */ /* 0x000fe40007ffe0ff */
[----:B0-----:R-:W-:Y:S01]  /*c250*/  FMUL.FTZ R118, R122, R135 ;  /* 0x000000877a767220 */ /* 0x001fe20000410000 */
[----:B------:R-:W-:Y:S01]  /*c260*/  FMUL.FTZ R104, R104, R104 ;  /* 0x0000006868687220 */ /* 0x000fe20000410000 */
[----:B------:R-:W-:Y:S02]  /*c270*/  I2FP.F32.S32 R120, R120 ;  /* 0x0000007800787245 */ /* 0x000fe40000201400 */
[----:B------:R-:W-:Y:S01]  /*c280*/  I2FP.F32.S32 R137, R137 ;  /* 0x0000008900897245 */ /* 0x000fe20000201400 */
[----:B------:R-:W0:Y:S01]  /*c290*/  SHFL.DOWN PT, R135, R118, 0x1, 0x1f ;  /* 0x08201f0076877f89 */ /* 0x000e2200000e0000 */
[----:B------:R-:W-:Y:S01]  /*c2a0*/  FMUL.FTZ R104, R104, R131 ;  /* 0x0000008368687220 */ /* 0x000fe20000410000 */
[----:B--2---:R-:W-:Y:S01]  /*c2b0*/  FADD.FTZ R131, R0, R105 ;  /* 0x0000006900837221 */ /* 0x004fe20000010000 */
[----:B------:R-:W1:Y:S02]  /*c2c0*/  MUFU.RCP R120, R120 ;  /* 0x0000007800787308 */ /* 0x000e640000001000 */
[----:B------:R-:W-:-:S04]  /*c2d0*/  FMUL.FTZ R104, R104, R124 ;  /* 0x0000007c68687220 */ /* 0x000fc80000410000 */
        /* <DEDUP_REMOVED lines=8> */
[----:B------:R-:W0:Y:S01]  /*c360*/  SHFL.IDX PT, R0, R0, RZ, 0x1f ;  /* 0x00001fff00007589 */ /* 0x000e2200000e0000 */
[----:B--2---:R-:W-:Y:S02]  /*c370*/  FADD.FTZ R105, R104, R105 ;  /* 0x0000006968697221 */ /* 0x004fe40000010000 */
[----:B------:R-:W-:-:S04]  /*c380*/  FMUL.FTZ R118, R118, R137 ;  /* 0x0000008976767220 */ /* 0x000fc80000410000 */
[----:B------:R-:W-:Y:S02]  /*c390*/  FFMA.FTZ R105, R120, R118, R105 ;  /* 0x0000007678697223 */ /* 0x000fe40000010069 */
[----:B------:R-:W1:Y:S04]  /*c3a0*/  LDC R118, c[0x0][0x2d8] ;  /* 0x0000b600ff767b82 */ /* 0x000e680000000800 */
        /* <DEDUP_REMOVED lines=10> */
[--C-:B------:R-:W-:Y:S01]  /*c450*/  FADD.FTZ R120, R77, -R131.reuse ;  /* 0x800000834d787221 */ /* 0x100fe20000010000 */
        /* <DEDUP_REMOVED lines=24> */
[----:B------:R-:W-:Y:S01]  /*c5e0*/  FADD.FTZ R148, R93, -R131 ;  /* 0x800000835d947221 */ /* 0x000fe20000010000 */
[----:B-1----:R-:W-:Y:S01]  /*c5f0*/  FMUL.FTZ R81, R79, R72 ;  /* 0x000000484f517220 */ /* 0x002fe20000410000 */
[----:B0-----:R-:W-:-:S04]  /*c600*/  @!P1 IMAD.WIDE R2, R115, 0x4, R2 ;  /* 0x0000000473029825 */ /* 0x001fc800078e0202 */
[C---:B------:R-:W-:Y:S01]  /*c610*/  FMUL.FTZ R73, R79.reuse, R130 ;  /* 0x000000824f497220 */ /* 0x040fe20000410000 */
[----:B------:R-:W-:Y:S01]  /*c620*/  FMUL.FTZ R72, R79, R128 ;  /* 0x000000804f487220 */ /* 0x000fe20000410000 */
[--C-:B------:R-:W-:Y:S01]  /*c630*/  FADD.FTZ R94, R94, -R131.reuse ;  /* 0x800000835e5e7221 */ /* 0x100fe20000010000 */
[--C-:B------:R-:W-:Y:S01]  /*c640*/  FADD.FTZ R150, R95, -R131.reuse ;  /* 0x800000835f967221 */ /* 0x100fe20000010000 */
[--C-:B------:R-:W-:Y:S01]  /*c650*/  FADD.FTZ R152, R96, -R131.reuse ;  /* 0x8000008360987221 */ /* 0x100fe20000010000 */
[--C-:B------:R-:W-:Y:S01]  /*c660*/  FADD.FTZ R154, R97, -R131.reuse ;  /* 0x80000083619a7221 */ /* 0x100fe20000010000 */
[----:B------:R-:W-:Y:S01]  /*c670*/  FADD.FTZ R98, R98, -R131 ;  /* 0x8000008362627221 */ /* 0x000fe20000010000 */
[----:B--2---:R-:W-:-:S04]  /*c680*/  @!P1 IMAD.WIDE R76, R115, 0x4, R76 ;  /* 0x00000004734c9825 */ /* 0x004fc800078e024c */
[--C-:B------:R-:W-:Y:S01]  /*c690*/  FADD.FTZ R158, R101, -R131.reuse ;  /* 0x80000083659e7221 */ /* 0x100fe20000010000 */
[----:B------:R-:W-:Y:S01]  /*c6a0*/  FADD.FTZ R102, R102, -R131 ;  /* 0x8000008366667221 */ /* 0x000fe20000010000 */
[----:B------:R-:W-:Y:S01]  /*c6b0*/  IADD3 R103, R121, 0x80, RZ ;  /* 0x0000008079677810 */ /* 0x000fe20007ffe0ff */
        /* <DEDUP_REMOVED lines=8> */
[----:B------:R-:W-:-:S02]  /*c740*/  VIADD R105, R121, 0x100 ;  /* 0x0000010079697836 */ /* 0x000fc40000000000 */
[C---:B------:R-:W-:Y:S01]  /*c750*/  FMUL.FTZ R87, R79.reuse, R126 ;  /* 0x0000007e4f577220 */ /* 0x040fe20000410000 */
[C---:B------:R-:W-:Y:S01]  /*c760*/  FMUL.FTZ R86, R79.reuse, R78 ;  /* 0x0000004e4f567220 */ /* 0x040fe20000410000 */
[----:B------:R-:W-:Y:S01]  /*c770*/  FFMA.FTZ R74, R34, R73, R66 ;  /* 0x00000049224a7223 */ /* 0x000fe20000010042 */
[C---:B------:R-:W-:Y:S01]  /*c780*/  FMUL.FTZ R89, R79.reuse, R118 ;  /* 0x000000764f597220 */ /* 0x040fe20000410000 */
[----:B------:R-:W-:Y:S01]  /*c790*/  FMUL.FTZ R129, R79, R100 ;  /* 0x000000644f817220 */ /* 0x000fe20000410000 */
[----:B------:R1:W-:Y:S01]  /*c7a0*/  @!P1 STG.E desc[UR4][R76.64], R79 ;  /* 0x0000004f4c009986 */ /* 0x0003e2000c101904 */
        /* <DEDUP_REMOVED lines=18> */
[----:B------:R-:W-:Y:S01]  /*c8d0*/  FMUL.FTZ R118, R79, R160 ;  /* 0x000000a04f767220 */ /* 0x000fe20000410000 */
[----:B---3--:R-:W-:-:S04]  /*c8e0*/  IMAD.WIDE.U32 R100, R121, 0x10, R84 ;  /* 0x0000001079647825 */ /* 0x008fc800078e0054 */
[----:B------:R-:W-:Y:S01]  /*c8f0*/  FFMA.FTZ R75, R35, R132, R67 ;  /* 0x00000084234b7223 */ /* 0x000fe20000010043 */
[----:B------:R-:W-:Y:S01]  /*c900*/  FFMA.FTZ R72, R32, R81, R64 ;  /* 0x0000005120487223 */ /* 0x000fe20000010040 */
[----:B-1----:R-:W-:Y:S01]  /*c910*/  FFMA.FTZ R76, R28, R83, R60 ;  /* 0x000000531c4c7223 */ /* 0x002fe2000001003c */
        /* <DEDUP_REMOVED lines=12> */
[----:B------:R0:W-:Y:S01]  /*c9e0*/  STG.E.128 desc[UR4][R100.64], R72 ;  /* 0x0000004864007986 */ /* 0x0001e2000c101d04 */
[----:B------:R-:W-:-:S04]  /*c9f0*/  IMAD.WIDE.U32 R92, R125, 0x10, R84 ;  /* 0x000000107d5c7825 */ /* 0x000fc800078e0054 */
[----:B------:R-:W-:Y:S01]  /*ca00*/  FFMA.FTZ R91, R19, R126, R51 ;  /* 0x0000007e135b7223 */ /* 0x000fe20000010033 */
[----:B------:R-:W-:Y:S01]  /*ca10*/  FFMA.FTZ R90, R18, R139, R50 ;  /* 0x0000008b125a7223 */ /* 0x000fe20000010032 */
[----:B------:R1:W-:Y:S01]  /*ca20*/  STG.E.128 desc[UR4][R102.64], R76 ;  /* 0x0000004c66007986 */ /* 0x0003e2000c101d04 */
[--C-:B------:R-:W-:Y:S01]  /*ca30*/  IMAD.WIDE.U32 R94, R127, 0x10, R84.reuse ;  /* 0x000000107f5e7825 */ /* 0x100fe200078e0054 */
[----:B------:R-:W-:Y:S02]  /*ca40*/  IADD3 R115, R115, UR12, RZ ;  /* 0x0000000c73737c10 */ /* 0x000fe4000fffe0ff */
[----:B------:R2:W-:Y:S01]  /*ca50*/  STG.E.128 desc[UR4][R104.64], R80 ;  /* 0x0000005068007986 */ /* 0x0005e2000c101d04 */
[----:B------:R-:W-:Y:S01]  /*ca60*/  IMAD.WIDE.U32 R96, R117, 0x10, R84 ;  /* 0x0000001075607825 */ /* 0x000fe200078e0054 */
[----:B------:R-:W-:-:S03]  /*ca70*/  ISETP.GE.AND P1, PT, R115, UR13, PT ;  /* 0x0000000d73007c0c */ /* 0x000fc6000bf26270 */
[----:B------:R-:W-:-:S04]  /*ca80*/  IMAD.WIDE.U32 R98, R119, 0x10, R84 ;  /* 0x0000001077627825 */ /* 0x000fc800078e0054 */
        /* <DEDUP_REMOVED lines=19> */
[----:B------:R0:W-:Y:S04]  /*cbc0*/  STG.E.128 desc[UR4][R94.64], R72 ;  /* 0x000000485e007986 */ /* 0x0001e8000c101d04 */
[----:B------:R0:W-:Y:S04]  /*cbd0*/  STG.E.128 desc[UR4][R96.64], R76 ;  /* 0x0000004c60007986 */ /* 0x0001e8000c101d04 */
[----:B------:R0:W-:Y:S01]  /*cbe0*/  STG.E.128 desc[UR4][R98.64], R80 ;  /* 0x0000005062007986 */ /* 0x0001e2000c101d04 */
[----:B------:R-:W-:Y:S05]  /*cbf0*/  @!P1 BRA `(.L_x_28279) ;  /* 0xffffff3c003c9947 */ /* 0x000fea000383ffff */
[----:B------:R-:W-:Y:S05]  /*cc00*/  EXIT ;  /* 0x000000000000794d */ /* 0x000fea0003800000 */
.L_x_28278:
[----:B------:R-:W-:Y:S01]  /*cc10*/  HFMA2.MMA R135, -RZ, RZ, 0, 1.847743988037109375e-06 ;  /* 0x0000001fff877435 */ /* 0x000fe200000001ff */
[----:B------:R-:W-:Y:S01]  /*cc20*/  IMAD.MOV.U32 R133, RZ, RZ, R0 ;  /* 0x000000ffff857224 */ /* 0x000fe200078e0000 */
[----:B------:R-:W-:Y:S01]  /*cc30*/  MOV R124, 0x1 ;  /* 0x00000001007c7802 */ /* 0x000fe20000000f00 */
[----:B------:R-:W-:-:S08]  /*cc40*/  IMAD.MOV.U32 R122, RZ, RZ, -0x1 ;  /* 0xffffffffff7a7424 */ /* 0x000fd000078e00ff */
[----:B------:R-:W-:Y:S05]  /*cc50*/  WARPSYNC.COLLECTIVE R122, `(.L_x_28280) ;  /* 0x000000007a087348 */ /* 0x000fea0003c00000 */
[----:B------:R0:W1:Y:S02]  /*cc60*/  SHFL.BFLY P2, R131, R133, R124, R135 ;  /* 0x0c00007c85837389 */ /* 0x0000640000040087 */
[----:B01----:R-:W-:Y:S01]  /*cc70*/  ENDCOLLECTIVE ;  /* 0x000000000000791b */ /* 0x003fe20003800000 */
.L_x_28280:
[----:B------:R-:W-:Y:S01]  /*cc80*/  IMAD.MOV.U32 R124, RZ, RZ, 0x2 ;  /* 0x00000002ff7c7424 */ /* 0x000fe200078e00ff */
[----:B------:R-:W-:-:S05]  /*cc90*/  MOV R105, R131 ;  /* 0x0000008300697202 */ /* 0x000fca0000000f00 */
[----:B------:R-:W-:-:S05]  /*cca0*/  FADD.FTZ R105, R0, R105 ;  /* 0x0000006900697221 */ /* 0x000fca0000010000 */
[----:B------:R-:W-:-:S07]  /*ccb0*/  MOV R133, R105 ;  /* 0x0000006900857202 */ /* 0x000fce0000000f00 */
[----:B------:R-:W-:Y:S05]  /*ccc0*/  WARPSYNC.COLLECTIVE R122, `(.L_x_28281) ;  /* 0x000000007a087348 */ /* 0x000fea0003c00000 */
[----:B------:R0:W1:Y:S02]  /*ccd0*/  SHFL.BFLY P2, R131, R133, R124, R135 ;  /* 0x0c00007c85837389 */ /* 0x0000640000040087 */
[----:B01----:R-:W-:Y:S01]  /*cce0*/  ENDCOLLECTIVE ;  /* 0x000000000000791b */ /* 0x003fe20003800000 */
.L_x_28281:
[----:B------:R-:W-:Y:S01]  /*ccf0*/  IMAD.MOV.U32 R124, RZ, RZ, 0x4 ;  /* 0x00000004ff7c7424 */ /* 0x000fe200078e00ff */
[----:B------:R-:W-:-:S05]  /*cd00*/  MOV R2, R131 ;  /* 0x0000008300027202 */ /* 0x000fca0000000f00 */
[----:B------:R-:W-:-:S05]  /*cd10*/  FADD.FTZ R118, R105, R2 ;  /* 0x0000000269767221 */ /* 0x000fca0000010000 */
[----:B------:R-:W-:-:S07]  /*cd20*/  MOV R133, R118 ;  /* 0x0000007600857202 */ /* 0x000fce0000000f00 */
[----:B------:R-:W-:Y:S05]  /*cd30*/  WARPSYNC.COLLECTIVE R122, `(.L_x_28282) ;  /* 0x000000007a087348 */ /* 0x000fea0003c00000 */
[----:B------:R0:W1:Y:S02]  /*cd40*/  SHFL.BFLY P2, R131, R133, R124, R135 ;  /* 0x0c00007c85837389 */ /* 0x0000640000040087 */
[----:B01----:R-:W-:Y:S01]  /*cd50*/  ENDCOLLECTIVE ;  /* 0x000000000000791b */ /* 0x003fe20003800000 */
.L_x_28282:
[----:B------:R-:W-:Y:S01]  /*cd60*/  IMAD.MOV.U32 R124, RZ, RZ, 0x8 ;  /* 0x00000008ff7c7424 */ /* 0x000fe200078e00ff */
[----:B------:R-:W-:-:S05]  /*cd70*/  MOV R129, R131 ;  /* 0x0000008300817202 */ /* 0x000fca0000000f00 */
[----:B------:R-:W-:-:S05]  /*cd80*/  FADD.FTZ R129, R118, R129 ;  /* 0x0000008176817221 */ /* 0x000fca0000010000 */
[----:B------:R-:W-:-:S07]  /*cd90*/  MOV R133, R129 ;  /* 0x0000008100857202 */ /* 0x000fce0000000f00 */
[----:B------:R-:W-:Y:S05]  /*cda0*/  WARPSYNC.COLLECTIVE R122, `(.L_x_28283) ;  /* 0x000000007a087348 */ /* 0x000fea0003c00000 */
[----:B------:R0:W1:Y:S02]  /*cdb0*/  SHFL.BFLY P2, R131, R133, R124, R135 ;  /* 0x0c00007c85837389 */ /* 0x0000640000040087 */
[----:B01----:R-:W-:Y:S01]  /*cdc0*/  ENDCOLLECTIVE ;  /* 0x000000000000791b */ /* 0x003fe20003800000 */
.L_x_28283:
[----:B------:R-:W-:Y:S01]  /*cdd0*/  IMAD.MOV.U32 R124, RZ, RZ, 0x10 ;  /* 0x00000010ff7c7424 */ /* 0x000fe200078e00ff */
[----:B------:R-:W-:-:S05]  /*cde0*/  MOV R2, R131 ;  /* 0x0000008300027202 */ /* 0x000fca0000000f00 */
[----:B------:R-:W-:-:S05]  /*cdf0*/  FADD.FTZ R120, R129, R2 ;  /* 0x0000000281787221 */ /* 0x000fca0000010000 */
[----:B------:R-:W-:-:S07]  /*ce00*/  MOV R133, R120 ;  /* 0x0000007800857202 */ /* 0x000fce0000000f00 */
[----:B------:R-:W-:Y:S05]  /*ce10*/  WARPSYNC.COLLECTIVE R122, `(.L_x_28284) ;  /* 0x000000007a087348 */ /* 0x000fea0003c00000 */
[----:B------:R0:W1:Y:S02]  /*ce20*/  SHFL.BFLY P2, R131, R133, R124, R135 ;  /* 0x0c00007c85837389 */ /* 0x0000640000040087 */
[----:B01----:R-:W-:Y:S01]  /*ce30*/  ENDCOLLECTIVE ;  /* 0x000000000000791b */ /* 0x003fe20003800000 */
.L_x_28284:
        /* <DEDUP_REMOVED lines=71> */
.L_x_28285:
[----:B------:R-:W-:Y:S01]  /*d2b0*/  HFMA2.MMA R124, -RZ, RZ, 0, 1.1920928955078125e-07 ;  /* 0x00000002ff7c7435 */ /* 0x000fe200000001ff */
[----:B------:R-:W-:-:S04]  /*d2c0*/  IMAD.MOV.U32 R105, RZ, RZ, R131 ;  /* 0x000000ffff697224 */ /* 0x000fc800078e0083 */
[----:B------:R-:W-:-:S05]  /*d2d0*/  FADD.FTZ R105, R0, R105 ;  /* 0x0000006900697221 */ /* 0x000fca0000010000 */
[----:B------:R-:W-:-:S07]  /*d2e0*/  MOV R133, R105 ;  /* 0x0000006900857202 */ /* 0x000fce0000000f00 */
[----:B------:R-:W-:Y:S05]  /*d2f0*/  WARPSYNC.COLLECTIVE R122, `(.L_x_28286) ;  /* 0x000000007a087348 */ /* 0x000fea0003c00000 */
[----:B------:R0:W1:Y:S02]  /*d300*/  SHFL.BFLY P2, R131, R133, R124, R135 ;  /* 0x0c00007c85837389 */ /* 0x0000640000040087 */
[----:B01----:R-:W-:Y:S01]  /*d310*/  ENDCOLLECTIVE ;  /* 0x000000000000791b */ /* 0x003fe20003800000 */
.L_x_28286:
[----:B------:R-:W-:Y:S01]  /*d320*/  HFMA2.MMA R124, -RZ, RZ, 0, 2.384185791015625e-07 ;  /* 0x00000004ff7c7435 */ /* 0x000fe200000001ff */
[----:B------:R-:W-:-:S04]  /*d330*/  IMAD.MOV.U32 R118, RZ, RZ, R131 ;  /* 0x000000ffff767224 */ /* 0x000fc800078e0083 */
[----:B------:R-:W-:-:S05]  /*d340*/  FADD.FTZ R118, R105, R118 ;  /* 0x0000007669767221 */ /* 0x000fca0000010000 */
[----:B------:R-:W-:-:S07]  /*d350*/  MOV R133, R118 ;  /* 0x0000007600857202 */ /* 0x000fce0000000f00 */
[----:B------:R-:W-:Y:S05]  /*d360*/  WARPSYNC.COLLECTIVE R122, `(.L_x_28287) ;  /* 0x000000007a087348 */ /* 0x000fea0003c00000 */
[----:B------:R0:W1:Y:S02]  /*d370*/  SHFL.BFLY P2, R131, R133, R124, R135 ;  /* 0x0c00007c85837389 */ /* 0x0000640000040087 */
[----:B01----:R-:W-:Y:S01]  /*d380*/  ENDCOLLECTIVE ;  /* 0x000000000000791b */ /* 0x003fe20003800000 */
.L_x_28287:
[----:B------:R-:W-:Y:S01]  /*d390*/  HFMA2.MMA R124, -RZ, RZ, 0, 4.76837158203125e-07 ;  /* 0x00000008ff7c7435 */ /* 0x000fe200000001ff */
[----:B------:R-:W-:-:S04]  /*d3a0*/  IMAD.MOV.U32 R129, RZ, RZ, R131 ;  /* 0x000000ffff817224 */ /* 0x000fc800078e0083 */
[----:B------:R-:W-:-:S05]  /*d3b0*/  FADD.FTZ R129, R118, R129 ;  /* 0x0000008176817221 */ /* 0x000fca0000010000 */
[----:B------:R-:W-:-:S07]  /*d3c0*/  MOV R133, R129 ;  /* 0x0000008100857202 */ /* 0x000fce0000000f00 */
[----:B------:R-:W-:Y:S05]  /*d3d0*/  WARPSYNC.COLLECTIVE R122, `(.L_x_28288) ;  /* 0x000000007a087348 */ /* 0x000fea0003c00000 */
[----:B------:R0:W1:Y:S02]  /*d3e0*/  SHFL.BFLY P2, R131, R133, R124, R135 ;  /* 0x0c00007c85837389 */ /* 0x0000640000040087 */
[----:B01----:R-:W-:Y:S01]  /*d3f0*/  ENDCOLLECTIVE ;  /* 0x000000000000791b */ /* 0x003fe20003800000 */
.L_x_28288:
[----:B------:R-:W-:Y:S01]  /*d400*/  HFMA2.MMA R124, -RZ, RZ, 0, 9.5367431640625e-07 ;  /* 0x00000010ff7c7435 */ /* 0x000fe200000001ff */
[----:B------:R-:W-:-:S04]  /*d410*/  IMAD.MOV.U32 R120, RZ, RZ, R131 ;  /* 0x000000ffff787224 */ /* 0x000fc800078e0083 */
[----:B------:R-:W-:-:S05]  /*d420*/  FADD.FTZ R120, R129, R120 ;  /* 0x0000007881787221 */ /* 0x000fca0000010000 */
[----:B------:R-:W-:-:S07]  /*d430*/  MOV R133, R120 ;  /* 0x0000007800857202 */ /* 0x000fce0000000f00 */
[----:B------:R-:W-:Y:S05]  /*d440*/  WARPSYNC.COLLECTIVE R122, `(.L_x_28289) ;  /* 0x000000007a087348 */ /* 0x000fea0003c00000 */
[----:B------:R0:W1:Y:S02]  /*d450*/  SHFL.BFLY P2, R131, R133, R124, R135 ;  /* 0x0c00007c85837389 */ /* 0x0000640000040087 */
[----:B01----:R-:W-:Y:S01]  /*d460*/  ENDCOLLECTIVE ;  /* 0x000000000000791b */ /* 0x003fe20003800000 */
.L_x_28289:
[----:B------:R-:W-:Y:S05]  /*d470*/  BRA `(.L_x_28290) ;  /* 0xffffffe800e47947 */ /* 0x000fea000383ffff */
.L_x_28291:
        /* <DEDUP_REMOVED lines=16> */
.L_x_30337:


//--------------------- .text._ZN10layer_norm13ln_fwd_kernelINS_13Kernel_traitsIfffffjLj4096ELj1ELj1ELj4ELj16ENS_18Kernel_traits_baseILj4096EfffffjLj128EEEEELb1ELb0ELb1ELb0EEEvNS_9FwdParamsE --------------------------
	.section	.text._ZN10layer_norm13ln_fwd_kernelINS_13Kernel_traitsIfffffjLj4096ELj1ELj1ELj4ELj16ENS_18Kernel_traits_baseILj4096EfffffjLj128EEEEELb1ELb0ELb1ELb0EEEvNS_9FwdParamsE,"ax",@progbits
	.align	128
        .global         _ZN10layer_norm13ln_fwd_kernelINS_13Kernel_traitsIfffffjLj4096ELj1ELj1ELj4ELj16ENS_18Kernel_traits_baseILj4096EfffffjLj128EEEEELb1ELb0ELb1ELb0EEEvNS_9FwdParamsE
        .type           _ZN10layer_norm13ln_fwd_kernelINS_13Kernel_traitsIfffffjLj4096ELj1ELj1ELj4ELj16ENS_18Kernel_traits_baseILj4096EfffffjLj128EEEEELb1ELb0ELb1ELb0EEEvNS_9FwdParamsE,@function
        .size           _ZN10layer_norm13ln_fwd_kernelINS_13Kernel_traitsIfffffjLj4096ELj1ELj1ELj4ELj16ENS_18Kernel_traits_baseILj4096EfffffjLj128EEEEELb1ELb0ELb1ELb0EEEvNS_9FwdParamsE,(.L_x_30338 - _ZN10layer_norm13ln_fwd_kernelINS_13Kernel_traitsIfffffjLj4096ELj1ELj1ELj4ELj16ENS_18Kernel_traits_baseILj4096EfffffjLj128EEEEELb1ELb0ELb1ELb0EEEvNS_9FwdParamsE)
        .other          _ZN10layer_norm13ln_fwd_kernelINS_13Kernel_traitsIfffffjLj4096ELj1ELj1ELj4ELj16ENS_18Kernel_traits_baseILj4096EfffffjLj128EEEEELb1ELb0ELb1ELb0EEEvNS_9FwdParamsE,@"STO_CUDA_ENTRY STV_DEFAULT"
_ZN10layer_norm13ln_fwd_kernelINS_13Kernel_traitsIfffffjLj4096ELj1ELj1ELj4ELj16ENS_18Kernel_traits_baseILj4096EfffffjLj128EEEEELb1ELb0ELb1ELb0EEEvNS_9FwdParamsE:
.text._ZN10layer_norm13ln_fwd_kernelINS_13Kernel_traitsIfffffjLj4096ELj1ELj1ELj4ELj16ENS_18Kernel_traits_baseILj4096EfffffjLj128EEEEELb1ELb0ELb1ELb0EEEvNS_9FwdParamsE:
        /* <DEDUP_REMOVED lines=19> */
[----:B--2---:R-:W-:Y:S01]  /*0130*/  @P0 R2UR UR4, R2 ;  /* 0x00000000020402ca */ /* 0x004fe200000e0000 */
[----:B0-----:R-:W-:Y:S01]  /*0140*/  IMAD R2, R9, UR8, R0 ;  /* 0x0000000809027c24 */ /* 0x001fe2000f8e0200 */
[----:B------:R-:W-:-:S03]  /*0150*/  @P0 R2UR UR5, R3 ;  /* 0x00000000030502ca */ /* 0x000fc600000e0000 */
        /* <DEDUP_REMOVED lines=28> */
[----:B------:R-:W-:Y:S01]  /*0320*/  UIADD3 UR17, UR5, -0x126145ec, URZ ;  /* 0xed9eba1405117890 */ /* 0x000fe2000fffe03f */
[----:B------:R-:W-:Y:S02]  /*0330*/  LOP3.LUT R5, R0, 0x7f, RZ, 0xc0, !PT ;  /* 0x0000007f00057812 */ /* 0x000fe400078ec0ff */
[----:B------:R-:W-:Y:S01]  /*0340*/  IMAD.WIDE.U32 R6, R6, -0x2daee0ad, RZ ;  /* 0xd2511f5306067825 */ /* 0x000fe200078e00ff */
[----:B------:R-:W-:Y:S01]  /*0350*/  LOP3.LUT R13, R9, UR16, R14, 0x96, !PT ;  /* 0x00000010090d7c12 */ /* 0x000fe2000f8e960e */
[----:B------:R-:W-:Y:S01]  /*0360*/  UIADD3 UR19, UR5, -0x56f99767, URZ ;  /* 0xa906689905137890 */ /* 0x000fe2000fffe03f */
[----:B-1----:R-:W-:Y:S02]  /*0370*/  SHF.R.S32.HI R9, RZ, 0x1f, R80 ;  /* 0x0000001fff097819 */ /* 0x002fe40000011450 */
[----:B------:R-:W-:-:S02]  /*0380*/  MOV R11, R5 ;  /* 0x00000005000b7202 */ /* 0x000fc40000000f00 */
[----:B------:R-:W-:Y:S01]  /*0390*/  LOP3.LUT R14, R7, UR17, R12, 0x96, !PT ;  /* 0x00000011070e7c12 */ /* 0x000fe2000f8e960c */
[----:B------:R-:W-:Y:S01]  /*03a0*/  IMAD.WIDE.U32 R12, R13, -0x2daee0ad, RZ ;  /* 0xd2511f530d0c7825 */ /* 0x000fe200078e00ff */
[----:B------:R-:W-:Y:S02]  /*03b0*/  LEA.HI R80, R9, R80, RZ, 0x2 ;  /* 0x0000005009507211 */ /* 0x000fe400078f10ff */
[----:B------:R-:W-:Y:S02]  /*03c0*/  LOP3.LUT R7, R11, 0x7f, RZ, 0x3c, !PT ;  /* 0x0000007f0b077812 */ /* 0x000fe400078e3cff */
[----:B------:R-:W-:Y:S02]  /*03d0*/  LOP3.LUT R56, R13, UR19, R6, 0x96, !PT ;  /* 0x000000130d387c12 */ /* 0x000fe4000f8e9606 */
[----:B------:R-:W-:Y:S01]  /*03e0*/  LEA.HI.SX32 R6, R80, R7, 0x1e ;  /* 0x0000000750067211 */ /* 0x000fe200078ff2ff */
[----:B------:R-:W-:Y:S01]  /*03f0*/  UIADD3 UR18, UR4, 0x1715609d, URZ ;  /* 0x1715609d04127890 */ /* 0x000fe2000fffe03f */
[----:B------:R-:W-:-:S02]  /*0400*/  IMAD.WIDE.U32 R14, R14, -0x326172a9, RZ ;  /* 0xcd9e8d570e0e7825 */ /* 0x000fc400078e00ff */
        /* <DEDUP_REMOVED lines=12> */
[----:B------:R-:W-:Y:S01]  /*04d0*/  UIADD3 UR24, UR4, -0xe443238, URZ ;  /* 0xf1bbcdc804187890 */ /* 0x000fe2000fffe03f */
[----:B------:R-:W-:Y:S01]  /*04e0*/  LEA.HI R7, R0, UR8, RZ, 0x19 ;  /* 0x0000000800077c11 */ /* 0x000fe2000f8fc8ff */
[----:B------:R-:W-:-:S02]  /*04f0*/  UIADD3 UR25, UR5, -0x24c28bd8, URZ ;  /* 0xdb3d742805197890 */ /* 0x000fc4000fffe03f */
[----:B------:R-:W-:Y:S01]  /*0500*/  UIADD3 UR26, UR4, -0x700cb87f, URZ ;  /* 0x8ff34781041a7890 */ /* 0x000fe2000fffe03f */
        /* <DEDUP_REMOVED lines=19> */
.L_x_28293:
[----:B------:R-:W-:Y:S05]  /*0640*/  BSYNC B0 ;  /* 0x0000000000007941 */ /* 0x000fea0003800000 */
.L_x_28292:
        /* <DEDUP_REMOVED lines=14> */
.L_x_28295:
[----:B------:R-:W-:Y:S05]  /*0730*/  BSYNC B0 ;  /* 0x0000000000007941 */ /* 0x000fea0003800000 */
.L_x_28294:
        /* <DEDUP_REMOVED lines=14> */
.L_x_28297:
[----:B------:R-:W-:Y:S05]  /*0820*/  BSYNC B0 ;  /* 0x0000000000007941 */ /* 0x000fea0003800000 */
.L_x_28296:
        /* <DEDUP_REMOVED lines=14> */
.L_x_28299:
[----:B------:R-:W-:Y:S05]  /*0910*/  BSYNC B0 ;  /* 0x0000000000007941 */ /* 0x000fea0003800000 */
.L_x_28298:
        /* <DEDUP_REMOVED lines=14> */
.L_x_28301:
[----:B------:R-:W-:Y:S05]  /*0a00*/  BSYNC B0 ;  /* 0x0000000000007941 */ /* 0x000fea0003800000 */
.L_x_28300:
        /* <DEDUP_REMOVED lines=20> */
.L_x_28303:
[----:B------:R-:W-:Y:S05]  /*0b50*/  BSYNC B0 ;  /* 0x0000000000007941 */ /* 0x000fea0003800000 */
.L_x_28302:
[----:B------:R-:W-:Y:S01]  /*0b60*/  ISETP.GE.U32.AND P1, PT, R6, 0x380, PT ;  /* 0x000003800600780c */ /* 0x000fe20003f26070 */
[----:B0-----:R-:W-:Y:S01]  /*0b70*/  IMAD.HI.U32 R9, R83, -0x326172a9, RZ ;  /* 0xcd9e8d5753097827 */ /* 0x001fe200078e00ff */
[----:B------:R-:W-:Y:S01]  /*0b80*/  UIADD3 UR27, UR5, -0x695add53, URZ ;  /* 0x96a522ad051b7890 */ /* 0x000fe2000fffe03f */
[----:B------:R-:W-:Y:S01]  /*0b90*/  BSSY B0, `(.L_x_28304) ;  /* 0x0000011000007945 */ /* 0x000fe20003800000 */
[----:B------:R-:W-:Y:S01]  /*0ba0*/  P2R R133, PR, RZ, 0x2 ;  /* 0x00000002ff857803 */ /* 0x000fe20000000000 */
[----:B------:R-:W-:Y:S01]  /*0bb0*/  IMAD.HI.U32 R81, R82, -0x2daee0ad, RZ ;  /* 0xd2511f5352517827 */ /* 0x000fe200078e00ff */
[----:B------:R-:W-:-:S07]  /*0bc0*/  LOP3.LUT R84, R9, UR24, R14, 0x96, !PT ;  /* 0x0000001809547c12 */ /* 0x000fce000f8e960e */
        /* <DEDUP_REMOVED lines=13> */
.L_x_28305:
[----:B------:R-:W-:Y:S05]  /*0ca0*/  BSYNC B0 ;  /* 0x0000000000007941 */ /* 0x000fea0003800000 */
.L_x_28304:
[----:B------:R-:W-:Y:S01]  /*0cb0*/  ISETP.GE.U32.AND P1, PT, R6, 0x400, PT ;  /* 0x000004000600780c */ /* 0x000fe20003f26070 */
[----:B------:R-:W-:Y:S03]  /*0cc0*/  BSSY B0, `(.L_x_28306) ;  /* 0x000000e000007945 */ /* 0x000fe60003800000 */
[----:B------:R-:W-:-:S09]  /*0cd0*/  P2R R134, PR, RZ, 0x2 ;  /* 0x00000002ff867803 */ /* 0x000fd20000000000 */
[----:B------:R-:W-:Y:S05]  /*0ce0*/  @!P1 BRA `(.L_x_28307) ;  /* 0x00000000002c9947 */ /* 0x000fea0003800000 */
[----:B------:R-:W1:Y:S01]  /*0cf0*/  LDC.64 R76, c[0x0][0x260] ;  /* 0x00009800ff4c7b82 */ /* 0x000e620000000a00 */
[----:B------:R-:W-:Y:S01]  /*0d00*/  ULDC.64 UR8, c[0x0][0x2c8] ;  /* 0x0000b20000087ab9 */ /* 0x000fe20000000a00 */
[----:B------:R-:W-:Y:S02]  /*0d10*/  CS2R R74, SRZ ;  /* 0x00000000004a7805 */ /* 0x000fe4000001ff00 */
[----:B------:R-:W-:Y:S02]  /*0d20*/  ISETP.NE.U32.AND P1, PT, RZ, UR8, PT ;  /* 0x00000008ff007c0c */ /* 0x000fe4000bf25070 */
[----:B------:R-:W-:Y:S02]  /*0d30*/  CS2R R72, SRZ ;  /* 0x0000000000487805 */ /* 0x000fe4000001ff00 */
[----:B------:R-:W-:-:S13]  /*0d40*/  ISETP.NE.AND.EX P1, PT, RZ, UR9, PT, P1 ;  /* 0x00000009ff007c0c */ /* 0x000fda000bf25310 */
[C---:B0-----:R-:W-:Y:S01]  /*0d50*/  @P1 LEA R8, P2, R11.reuse, UR8, 0x4 ;  /* 0x000000080b081c11 */ /* 0x041fe2000f8420ff */
[----:B-1----:R-:W-:-:S03]  /*0d60*/  IMAD.WIDE.U32 R76, R11, 0x10, R76 ;  /* 0x000000100b4c7825 */ /* 0x002fc600078e004c */
[----:B------:R-:W-:-:S05]  /*0d70*/  @P1 LEA.HI.X R9, R11, UR9, RZ, 0x4, P2 ;  /* 0x000000090b091c11 */ /* 0x000fca00090f24ff */
[----:B------:R1:W5:Y:S04]  /*0d80*/  @P1 LDG.E.128 R72, desc[UR6][R8.64] ;  /* 0x0000000608481981 */ /* 0x000368000c1e1d00 */
[----:B------:R-:W5:Y:S02]  /*0d90*/  LDG.E.128 R76, desc[UR6][R76.64] ;  /* 0x000000064c4c7981 */ /* 0x000f64000c1e1d00 */
.L_x_28307:
[----:B------:R-:W-:Y:S05]  /*0da0*/  BSYNC B0 ;  /* 0x0000000000007941 */ /* 0x000fea0003800000 */
.L_x_28306:
[----:B------:R-:W-:Y:S01]  /*0db0*/  ULDC UR8, c[0x0][0x214] ;  /* 0x0000850000087ab9 */ /* 0x000fe20000000800 */
[----:B0-----:R-:W-:Y:S02]  /*0dc0*/  LOP3.LUT R14, R81, UR25, R12, 0x96, !PT ;  /* 0x00000019510e7c12 */ /* 0x001fe4000f8e960c */
[----:B------:R-:W-:-:S13]  /*0dd0*/  ISETP.GE.AND P1, PT, R7, UR8, PT ;  /* 0x0000000807007c0c */ /* 0x000fda000bf26270 */
[----:B------:R-:W-:Y:S05]  /*0de0*/  @P1 EXIT ;  /* 0x000000000000194d */ /* 0x000fea0003800000 */
[----:B------:R-:W-:Y:S01]  /*0df0*/  SHF.R.S32.HI R80, RZ, 0x2, R80 ;  /* 0x00000002ff507819 */ /* 0x000fe20000011450 */
[C---:B------:R-:W-:Y:S01]  /*0e00*/  IMAD.SHL.U32 R11, R0.reuse, 0x20, RZ ;  /* 0x00000020000b7824 */ /* 0x040fe200078e00ff */
[----:B-1----:R-:W-:Y:S01]  /*0e10*/  LOP3.LUT R9, R0, 0x60, RZ, 0xc0, !PT ;  /* 0x0000006000097812 */ /* 0x002fe200078ec0ff */
[----:B------:R-:W-:Y:S01]  /*0e20*/  IMAD R12, R82, -0x2daee0ad, RZ ;  /* 0xd2511f53520c7824 */ /* 0x000fe200078e02ff */
[----:B------:R-:W-:Y:S01]  /*0e30*/  LOP3.LUT R8, R80, 0x7f, RZ, 0xc0, !PT ;  /* 0x0000007f50087812 */ /* 0x000fe200078ec0ff */
[----:B------:R-:W-:Y:S01]  /*0e40*/  IMAD.HI.U32 R15, R84, -0x2daee0ad, RZ ;  /* 0xd2511f53540f7827 */ /* 0x000fe200078e00ff */
[----:B------:R-:W-:Y:S01]  /*0e50*/  SHF.R.U32.HI R80, RZ, 0x2, R80 ;  /* 0x00000002ff507819 */ /* 0x000fe20000011650 */
[----:B------:R-:W-:Y:S01]  /*0e60*/  ULDC.U8 UR8, c[0x0][0x2a0] ;  /* 0x0000a80000087ab9 */ /* 0x000fe20000000000 */
[----:B------:R-:W-:Y:S01]  /*0e70*/  VIADDMNMX R9, R8, -R9, RZ, !PT ;  /* 0x8000000908097246 */ /* 0x000fe200078001ff */
[----:B------:R-:W-:Y:S01]  /*0e80*/  IMAD.HI.U32 R81, R14, -0x326172a9, RZ ;  /* 0xcd9e8d570e517827 */ /* 0x000fe200078e00ff */
[----:B------:R-:W-:Y:S01]  /*0e90*/  LOP3.LUT R80, R80, 0x3fffffe0, RZ, 0xc0, !PT ;  /* 0x3fffffe050507812 */ /* 0x000fe200078ec0ff */
[----:B------:R-:W-:Y:S01]  /*0ea0*/  ULDC UR9, c[0x0][0x294] ;  /* 0x0000a50000097ab9 */ /* 0x000fe20000000800 */
[----:B------:R-:W-:Y:S01]  /*0eb0*/  VIMNMX R9, R9, 0x20, PT ;  /* 0x0000002009097848 */ /* 0x000fe20003fe0100 */
[----:B------:R-:W-:Y:S01]  /*0ec0*/  IMAD.MOV.U32 R121, RZ, RZ, 0x1 ;  /* 0x00000001ff797424 */ /* 0x000fe200078e00ff */
[----:B------:R-:W-:Y:S01]  /*0ed0*/  LOP3.LUT R11, R11, 0x3e0, RZ, 0xc0, !PT ;  /* 0x000003e00b0b7812 */ /* 0x000fe200078ec0ff */
[----:B------:R-:W-:Y:S01]  /*0ee0*/  ULDC UR12, c[0x0][0x290] ;  /* 0x0000a400000c7ab9 */ /* 0x000fe20000000800 */
[----:B------:R-:W-:Y:S01]  /*0ef0*/  LOP3.LUT R10, R10, 0x3, RZ, 0xc0, !PT ;  /* 0x000000030a0a7812 */ /* 0x000fe200078ec0ff */
[----:B------:R-:W-:Y:S01]  /*0f00*/  IMAD.IADD R9, R9, 0x1, R80 ;  /* 0x0000000109097824 */ /* 0x000fe200078e0250 */
[----:B------:R-:W-:Y:S01]  /*0f10*/  VIADDMNMX R11, R8, -R11, RZ, !PT ;  /* 0x8000000b080b7246 */ /* 0x000fe200078001ff */
[----:B------:R-:W-:Y:S01]  /*0f20*/  IMAD R8, R83, -0x326172a9, RZ ;  /* 0xcd9e8d5753087824 */ /* 0x000fe200078e02ff */
[----:B------:R-:W-:-:S02]  /*0f30*/  UISETP.NE.AND UP0, UPT, UR8, URZ, UPT ;  /* 0x0000003f0800728c */ /* 0x000fc4000bf05270 */
[----:B------:R-:W-:Y:S01]  /*0f40*/  SHF.L.U32 R9, R9, 0x2, RZ ;  /* 0x0000000209097819 */ /* 0x000fe200000006ff */
[----:B------:R-:W-:Y:S01]  /*0f50*/  ULDC.64 UR10, c[0x0][0x298] ;  /* 0x0000a600000a7ab9 */ /* 0x000fe20000000a00 */
[----:B------:R-:W-:Y:S01]  /*0f60*/  VIMNMX R13, R11, 0x20, PT ;  /* 0x000000200b0d7848 */ /* 0x000fe20003fe0100 */
[----:B------:R-:W-:Y:S01]  /*0f70*/  ULDC.64 UR14, c[0x0][0x210] ;  /* 0x00008400000e7ab9 */ /* 0x000fe20000000a00 */
[----:B------:R-:W-:Y:S02]  /*0f80*/  I2FP.F32.U32 R11, R9 ;  /* 0x00000009000b7245 */ /* 0x000fe40000201000 */
[----:B------:R-:W-:Y:S01]  /*0f90*/  LOP3.LUT R9, R15, UR27, R12, 0x96, !PT ;  /* 0x0000001b0f097c12 */ /* 0x000fe2000f8e960c */
[----:B------:R-:W-:Y:S01]  /*0fa0*/  IMAD.IADD R15, R80, 0x1, R13 ;  /* 0x00000001500f7824 */ /* 0x000fe200078e020d */
[----:B------:R-:W-:Y:S01]  /*0fb0*/  HFMA2.MMA R13, -RZ, RZ, 0, 0 ;  /* 0x00000000ff0d7435 */ /* 0x000fe200000001ff */
[----:B------:R-:W-:Y:S01]  /*0fc0*/  IMAD R12, R14, -0x326172a9, RZ ;  /* 0xcd9e8d570e0c7824 */ /* 0x000fe200078e02ff */
[----:B------:R-:W0:Y:S01]  /*0fd0*/  MUFU.RCP R11, R11 ;  /* 0x0000000b000b7308 */ /* 0x000e220000001000 */
[----:B------:R-:W-:Y:S01]  /*0fe0*/  LOP3.LUT R8, R81, UR26, R8, 0x96, !PT ;  /* 0x0000001a51087c12 */ /* 0x000fe2000f8e9608 */
[----:B------:R-:W-:-:S02]  /*0ff0*/  IMAD R14, R84, -0x2daee0ad, RZ ;  /* 0xd2511f53540e7824 */ /* 0x000fc400078e02ff */
[----:B------:R-:W-:-:S07]  /*1000*/  IMAD.SHL.U32 R15, R15, 0x4, RZ ;  /* 0x000000040f0f7824 */ /* 0x000fce00078e00ff */
.L_x_28643:
[----:B------:R-:W1:Y:S08]  /*1010*/  LDC.64 R122, c[0x0][0x280] ;  /* 0x0000a000ff7a7b82 */ /* 0x000e700000000a00 */
[----:B------:R-:W2:Y:S08]  /*1020*/  LDC R138, c[0x0][0x218] ;  /* 0x00008600ff8a7b82 */ /* 0x000eb00000000800 */
[----:B------:R-:W3:Y:S01]  /*1030*/  LDC.64 R140, c[0x0][0x288] ;  /* 0x0000a200ff8c7b82 */ /* 0x000ee20000000a00 */
[----:B-1----:R-:W-:-:S05]  /*1040*/  IMAD.WIDE R122, R7, 0x4, R122 ;  /* 0x00000004077a7825 */ /* 0x002fca00078e027a */
[----:B------:R-:W4:Y:S01]  /*1050*/  LDG.E R135, desc[UR6][R122.64] ;  /* 0x000000067a877981 */ /* 0x000f22000c1e1900 */
[C---:B--2---:R-:W-:Y:S02]  /*1060*/  IMAD R136, R7.reuse, R138, RZ ;  /* 0x0000008a07887224 */ /* 0x044fe400078e02ff */
[----:B------:R-:W-:Y:S02]  /*1070*/  IMAD.U32 R143, RZ, RZ, UR5 ;  /* 0x00000005ff8f7e24 */ /* 0x000fe4000f8e00ff */
[----:B---3--:R-:W-:Y:S01]  /*1080*/  IMAD.WIDE R140, R7, 0x4, R140 ;  /* 0x00000004078c7825 */ /* 0x008fe200078e028c */
[----:B------:R-:W-:Y:S03]  /*1090*/  BSSY B0, `(.L_x_28308) ;  /* 0x00001a5000007945 */ /* 0x000fe60003800000 */
[----:B------:R-:W-:Y:S01]  /*10a0*/  IMAD.U32 R144, RZ, RZ, UR4 ;  /* 0x00000004ff907e24 */ /* 0x000fe2000f8e00ff */
[----:B-----5:R1:W5:Y:S01]  /*10b0*/  LDG.E R120, desc[UR6][R140.64] ;  /* 0x000000068c787981 */ /* 0x020362000c1e1900 */
[----:B------:R-:W-:-:S02]  /*10c0*/  IADD3 R143, R143, 0x76cf5d0a, RZ ;  /* 0x76cf5d0a8f8f7810 */ /* 0x000fc40007ffe0ff */
[----:B------:R-:W-:Y:S02]  /*10d0*/  VIADD R144, R144, 0xdaa66d2b ;  /* 0xdaa66d2b90907836 */ /* 0x000fe40000000000 */
[----:B-1----:R-:W-:Y:S01]  /*10e0*/  IMAD.U32 R141, RZ, RZ, UR5 ;  /* 0x00000005ff8d7e24 */ /* 0x002fe2000f8e00ff */
[----:B------:R-:W-:-:S03]  /*10f0*/  SHF.R.S32.HI R140, RZ, 0x1f, R7 ;  /* 0x0000001fff8c7819 */ /* 0x000fc60000011407 */
[----:B------:R-:W-:Y:S01]  /*1100*/  VIADD R141, R141, 0xbb67ae85 ;  /* 0xbb67ae858d8d7836 */ /* 0x000fe20000000000 */
[----:B----4-:R-:W-:-:S13]  /*1110*/  ISETP.GE.AND P1, PT, R135, 0x1, PT ;  /* 0x000000018700780c */ /* 0x010fda0003f26270 */
[----:B------:R-:W-:-:S04]  /*1120*/  @P1 VIADD R137, R135, 0xffffffff ;  /* 0xffffffff87891836 */ /* 0x000fc80000000000 */
[----:B------:R-:W-:Y:S01]  /*1130*/  @P1 IMAD R139, R137, R138, RZ ;  /* 0x0000008a898b1224 */ /* 0x000fe200078e02ff */
[----:B------:R-:W-:-:S04]  /*1140*/  SHF.R.S32.HI R137, RZ, 0x1f, R136 ;  /* 0x0000001fff897819 */ /* 0x000fc80000011488 */
[----:B------:R-:W-:Y:S02]  /*1150*/  LEA.HI R136, R137, R136, RZ, 0x2 ;  /* 0x0000008889887211 */ /* 0x000fe400078f10ff */
[----:B------:R-:W-:Y:S02]  /*1160*/  @P1 SHF.R.S32.HI R142, RZ, 0x1f, R139 ;  /* 0x0000001fff8e1819 */ /* 0x000fe4000001148b */
[----:B------:R-:W-:Y:S02]  /*1170*/  LEA.HI.SX32 R136, R136, R5, 0x1e ;  /* 0x0000000588887211 */ /* 0x000fe400078ff2ff */
[----:B------:R-:W-:Y:S01]  /*1180*/  @P1 LEA.HI R142, R142, R139, RZ, 0x2 ;  /* 0x0000008b8e8e1211 */ /* 0x000fe200078f10ff */
[----:B------:R-:W-:Y:S01]  /*1190*/  IMAD.U32 R139, RZ, RZ, UR4 ;  /* 0x00000004ff8b7e24 */ /* 0x000fe2000f8e00ff */
[----:B------:R-:W-:Y:S02]  /*11a0*/  @P1 LOP3.LUT R5, R0, 0x7f, RZ, 0xc0, !PT ;  /* 0x0000007f00051812 */ /* 0x000fe400078ec0ff */
[----:B------:R-:W-:-:S02]  /*11b0*/  MOV R137, RZ ;  /* 0x000000ff00897202 */ /* 0x000fc40000000f00 */
[----:B------:R-:W-:Y:S02]  /*11c0*/  @P1 LEA.HI.SX32 R137, R142, R5, 0x1e ;  /* 0x000000058e891211 */ /* 0x000fe400078ff2ff */
[----:B------:R-:W-:Y:S02]  /*11d0*/  MOV R142, UR4 ;  /* 0x00000004008e7c02 */ /* 0x000fe40008000f00 */
[----:B------:R-:W-:-:S03]  /*11e0*/  IADD3 R139, R139, -0x61c88647, RZ ;  /* 0x9e3779b98b8b7810 */ /* 0x000fc60007ffe0ff */
[----:B------:R-:W-:Y:S01]  /*11f0*/  VIADD R142, R142, 0x3c6ef372 ;  /* 0x3c6ef3728e8e7836 */ /* 0x000fe20000000000 */
[----:B------:R-:W-:Y:S06]  /*1200*/  @!P0 BRA `(.L_x_28309) ;  /* 0x0000001800348947 */ /* 0x000fec0003800000 */
        /* <DEDUP_REMOVED lines=9> */
[----:B------:R-:W-:Y:S01]  /*12a0*/  ISETP.GT.AND P3, PT, R135, RZ, PT ;  /* 0x000000ff8700720c */ /* 0x000fe20003f64270 */
[----:B------:R-:W-:-:S12]  /*12b0*/  BSSY B1, `(.L_x_28310) ;  /* 0x000005b000017945 */ /* 0x000fd80003800000 */
        /* <DEDUP_REMOVED lines=17> */
.L_x_28313:
[----:B------:R-:W-:-:S07]  /*13d0*/  IMAD.MOV.U32 R124, RZ, RZ, R12 ;  /* 0x000000ffff7c7224 */ /* 0x000fce00078e000c */
.L_x_28314:
[----:B------:R-:W-:Y:S05]  /*13e0*/  BSYNC B2 ;  /* 0x0000000000027941 */ /* 0x000fea0003800000 */
.L_x_28312:
        /* <DEDUP_REMOVED lines=16> */
.L_x_28318:
[----:B------:R-:W-:Y:S05]  /*14f0*/  BSYNC B3 ;  /* 0x0000000000037941 */ /* 0x000fea0003800000 */
.L_x_28317:
        /* <DEDUP_REMOVED lines=44> */
.L_x_28316:
[----:B------:R-:W-:Y:S05]  /*17c0*/  BSYNC B2 ;  /* 0x0000000000027941 */ /* 0x000fea0003800000 */
.L_x_28315:
        /* <DEDUP_REMOVED lines=9> */
.L_x_28311:
[----:B------:R-:W-:Y:S05]  /*1860*/  BSYNC B1 ;  /* 0x0000000000017941 */ /* 0x000fea0003800000 */
.L_x_28310:
        /* <DEDUP_REMOVED lines=18> */
.L_x_28322:
[----:B------:R-:W-:-:S07]  /*1990*/  MOV R10, R12 ;  /* 0x0000000c000a7202 */ /* 0x000fce0000000f00 */
.L_x_28323:
[----:B------:R-:W-:Y:S05]  /*19a0*/  BSYNC B2 ;  /* 0x0000000000027941 */ /* 0x000fea0003800000 */
.L_x_28321:
        /* <DEDUP_REMOVED lines=16> */
.L_x_28327:
[----:B------:R-:W-:Y:S05]  /*1ab0*/  BSYNC B3 ;  /* 0x0000000000037941 */ /* 0x000fea0003800000 */
.L_x_28326:
        /* <DEDUP_REMOVED lines=44> */
.L_x_28325:
[----:B------:R-:W-:Y:S05]  /*1d80*/  BSYNC B2 ;  /* 0x0000000000027941 */ /* 0x000fea0003800000 */
.L_x_28324:
        /* <DEDUP_REMOVED lines=9> */
.L_x_28320:
[----:B------:R-:W-:Y:S05]  /*1e20*/  BSYNC B1 ;  /* 0x0000000000017941 */ /* 0x000fea0003800000 */
.L_x_28319:
        /* <DEDUP_REMOVED lines=18> */
.L_x_28331:
[----:B------:R-:W-:-:S07]  /*1f50*/  IMAD.MOV.U32 R10, RZ, RZ, R12 ;  /* 0x000000ffff0a7224 */ /* 0x000fce00078e000c */
.L_x_28332:
[----:B------:R-:W-:Y:S05]  /*1f60*/  BSYNC B2 ;  /* 0x0000000000027941 */ /* 0x000fea0003800000 */
.L_x_28330:
        /* <DEDUP_REMOVED lines=16> */
.L_x_28336:
[----:B------:R-:W-:Y:S05]  /*2070*/  BSYNC B3 ;  /* 0x0000000000037941 */ /* 0x000fea0003800000 */
.L_x_28335:
[----:B------:R-:W-:Y:S01]  /*2080*/  IMAD.HI.U32 R9, R2, -0x326172a9, RZ ;  /* 0xcd9e8d5702097827 */ /* 0x000fe200078e00ff */
        /* <DEDUP_REMOVED lines=43> */
.L_x_28334:
[----:B------:R-:W-:Y:S05]  /*2340*/  BSYNC B2 ;  /* 0x0000000000027941 */ /* 0x000fea0003800000 */
.L_x_28333:
        /* <DEDUP_REMOVED lines=9> */
.L_x_28329:
[----:B------:R-:W-:Y:S05]  /*23e0*/  BSYNC B1 ;  /* 0x0000000000017941 */ /* 0x000fea0003800000 */
.L_x_28328:
        /* <DEDUP_REMOVED lines=18> */
.L_x_28340:
[----:B------:R-:W-:-:S07]  /*2510*/  IMAD.MOV.U32 R87, RZ, RZ, R12 ;  /* 0x000000ffff577224 */ /* 0x000fce00078e000c */
.L_x_28341:
[----:B------:R-:W-:Y:S05]  /*2520*/  BSYNC B2 ;  /* 0x0000000000027941 */ /* 0x000fea0003800000 */
.L_x_28339:
        /* <DEDUP_REMOVED lines=16> */
.L_x_28345:
[----:B------:R-:W-:Y:S05]  /*2630*/  BSYNC B3 ;  /* 0x0000000000037941 */ /* 0x000fea0003800000 */
.L_x_28344:
        /* <DEDUP_REMOVED lines=44> */
.L_x_28343:
[----:B------:R-:W-:Y:S05]  /*2900*/  BSYNC B2 ;  /* 0x0000000000027941 */ /* 0x000fea0003800000 */
.L_x_28342:
        /* <DEDUP_REMOVED lines=9> */
.L_x_28338:
[----:B------:R-:W-:Y:S05]  /*29a0*/  BSYNC B1 ;  /* 0x0000000000017941 */ /* 0x000fea0003800000 */
.L_x_28337:
[----:B------:R-:W1:Y:S01]  /*29b0*/  LDC.64 R122, c[0x0][0x238] ;  /* 0x00008e00ff7a7b82 */ /* 0x000e620000000a00 */
[----:B------:R-:W-:Y:S01]  /*29c0*/  BSSY B1, `(.L_x_28346) ;  /* 0x000000f000017945 */ /* 0x000fe20003800000 */
[----:B-1----:R-:W-:-:S05]  /*29d0*/  IMAD.WIDE.U32 R122, R136, 0x10, R122 ;  /* 0x00000010887a7825 */ /* 0x002fca00078e007a */
[----:B------:R1:W-:Y:S01]  /*29e0*/  STG.E.128 desc[UR6][R122.64], R84 ;  /* 0x000000547a007986 */ /* 0x0003e2000c101d06 */
[----:B------:R-:W-:Y:S05]  /*29f0*/  @!P1 BRA `(.L_x_28347) ;  /* 0x00000000002c9947 */ /* 0x000fea0003800000 */
[----:B-1----:R-:W1:Y:S01]  /*2a00*/  LDC.64 R122, c[0x0][0x240] ;  /* 0x00009000ff7a7b82 */ /* 0x002e620000000a00 */
        /* <DEDUP_REMOVED lines=8> */
[----:B-1----:R-:W-:-:S05]  /*2a90*/  IMAD.WIDE.U32 R122, R137, 0x4, R122 ;  /* 0x00000004897a7825 */ /* 0x002fca00078e007a */
[----:B------:R2:W-:Y:S02]  /*2aa0*/  STG.E desc[UR6][R122.64], R145 ;  /* 0x000000917a007986 */ /* 0x0005e4000c101906 */
.L_x_28347:
[----:B------:R-:W-:Y:S05]  /*2ab0*/  BSYNC B1 ;  /* 0x0000000000017941 */ /* 0x000fea0003800000 */
.L_x_28346:
[----:B------:R-:W-:Y:S01]  /*2ac0*/  VIADD R136, R136, 0x80 ;  /* 0x0000008088887836 */ /* 0x000fe20000000000 */
[----:B------:R-:W-:-:S07]  /*2ad0*/  IADD3 R137, R137, 0x80, RZ ;  /* 0x0000008089897810 */ /* 0x000fce0007ffe0ff */
.L_x_28309:
[----:B------:R-:W-:Y:S05]  /*2ae0*/  BSYNC B0 ;  /* 0x0000000000007941 */ /* 0x000fea0003800000 */
.L_x_28308:
        /* <DEDUP_REMOVED lines=9> */
[----:B-----5:R2:W5:Y:S01]  /*2b80*/  @P1 LDG.E.128 R88, desc[UR6][R94.64] ;  /* 0x000000065e581981 */ /* 0x020562000c1e1d00 */
        /* <DEDUP_REMOVED lines=21> */
.L_x_28353:
[----:B------:R-:W-:-:S07]  /*2ce0*/  MOV R124, R12 ;  /* 0x0000000c007c7202 */ /* 0x000fce0000000f00 */
.L_x_28354:
[----:B------:R-:W-:Y:S05]  /*2cf0*/  BSYNC B2 ;  /* 0x0000000000027941 */ /* 0x000fea0003800000 */
.L_x_28352:
        /* <DEDUP_REMOVED lines=16> */
.L_x_28358:
[----:B------:R-:W-:Y:S05]  /*2e00*/  BSYNC B3 ;  /* 0x0000000000037941 */ /* 0x000fea0003800000 */
.L_x_28357:
        /* <DEDUP_REMOVED lines=44> */
.L_x_28356:
[----:B------:R-:W-:Y:S05]  /*30d0*/  BSYNC B2 ;  /* 0x0000000000027941 */ /* 0x000fea0003800000 */
.L_x_28355:
        /* <DEDUP_REMOVED lines=9> */
.L_x_28351:
[----:B------:R-:W-:Y:S05]  /*3170*/  BSYNC B1 ;  /* 0x0000000000017941 */ /* 0x000fea0003800000 */
.L_x_28350:
        /* <DEDUP_REMOVED lines=18> */
.L_x_28362:
[----:B------:R-:W-:-:S07]  /*32a0*/  IMAD.MOV.U32 R10, RZ, RZ, R12 ;  /* 0x000000ffff0a7224 */ /* 0x000fce00078e000c */
.L_x_28363:
[----:B------:R-:W-:Y:S05]  /*32b0*/  BSYNC B2 ;  /* 0x0000000000027941 */ /* 0x000fea0003800000 */
.L_x_28361:
        /* <DEDUP_REMOVED lines=16> */
.L_x_28367:
[----:B------:R-:W-:Y:S05]  /*33c0*/  BSYNC B3 ;  /* 0x0000000000037941 */ /* 0x000fea0003800000 */
.L_x_28366:
        /* <DEDUP_REMOVED lines=44> */
.L_x_28365:
[----:B------:R-:W-:Y:S05]  /*3690*/  BSYNC B2 ;  /* 0x0000000000027941 */ /* 0x000fea0003800000 */
.L_x_28364:
        /* <DEDUP_REMOVED lines=9> */
.L_x_28360:
[----:B------:R-:W-:Y:S05]  /*3730*/  BSYNC B1 ;  /* 0x0000000000017941 */ /* 0x000fea0003800000 */
.L_x_28359:
        /* <DEDUP_REMOVED lines=18> */
.L_x_28371:
[----:B------:R-:W-:-:S07]  /*3860*/  IMAD.MOV.U32 R10, RZ, RZ, R12 ;  /* 0x000000ffff0a7224 */ /* 0x000fce00078e000c */
.L_x_28372:
[----:B------:R-:W-:Y:S05]  /*3870*/  BSYNC B2 ;  /* 0x0000000000027941 */ /* 0x000fea0003800000 */
.L_x_28370:
        /* <DEDUP_REMOVED lines=16> */
.L_x_28376:
[----:B------:R-:W-:Y:S05]  /*3980*/  BSYNC B3 ;  /* 0x0000000000037941 */ /* 0x000fea0003800000 */
.L_x_28375:
        /* <DEDUP_REMOVED lines=44> */
.L_x_28374:
[----:B------:R-:W-:Y:S05]  /*3c50*/  BSYNC B2 ;  /* 0x0000000000027941 */ /* 0x000fea0003800000 */
.L_x_28373:
        /* <DEDUP_REMOVED lines=9> */
.L_x_28369:
[----:B------:R-:W-:Y:S05]  /*3cf0*/  BSYNC B1 ;  /* 0x0000000000017941 */ /* 0x000fea0003800000 */
.L_x_28368:
        /* <DEDUP_REMOVED lines=18> */
.L_x_28380:
[----:B------:R-:W-:-:S07]  /*3e20*/  MOV R95, R12 ;  /* 0x0000000c005f7202 */ /* 0x000fce0000000f00 */
.L_x_28381:
[----:B------:R-:W-:Y:S05]  /*3e30*/  BSYNC B2 ;  /* 0x0000000000027941 */ /* 0x000fea0003800000 */
.L_x_28379:
        /* <DEDUP_REMOVED lines=16> */
.L_x_28385:
[----:B------:R-:W-:Y:S05]  /*3f40*/  BSYNC B3 ;  /* 0x0000000000037941 */ /* 0x000fea0003800000 */
.L_x_28384:
        /* <DEDUP_REMOVED lines=44> */
.L_x_28383:
[----:B------:R-:W-:Y:S05]  /*4210*/  BSYNC B2 ;  /* 0x0000000000027941 */ /* 0x000fea0003800000 */
.L_x_28382:
        /* <DEDUP_REMOVED lines=9> */
.L_x_28378:
[----:B------:R-:W-:Y:S05]  /*42b0*/  BSYNC B1 ;  /* 0x0000000000017941 */ /* 0x000fea0003800000 */
.L_x_28377:
[----:B------:R-:W1:Y:S01]  /*42c0*/  LDC.64 R122, c[0x0][0x238] ;  /* 0x00008e00ff7a7b82 */ /* 0x000e620000000a00 */
[----:B------:R-:W-:Y:S01]  /*42d0*/  BSSY B1, `(.L_x_28386) ;  /* 0x000000f000017945 */ /* 0x000fe20003800000 */
[----:B-1----:R-:W-:-:S05]  /*42e0*/  IMAD.WIDE.U32 R122, R136, 0x10, R122 ;  /* 0x00000010887a7825 */ /* 0x002fca00078e007a */
[----:B------:R1:W-:Y:S01]  /*42f0*/  STG.E.128 desc[UR6][R122.64], R92 ;  /* 0x0000005c7a007986 */ /* 0x0003e2000c101d06 */
[----:B------:R-:W-:Y:S05]  /*4300*/  @!P1 BRA `(.L_x_28387) ;  /* 0x00000000002c9947 */ /* 0x000fea0003800000 */
[----:B-1----:R-:W1:Y:S01]  /*4310*/  LDC.64 R122, c[0x0][0x240] ;  /* 0x00009000ff7a7b82 */ /* 0x002e620000000a00 */
[----:B------:R-:W-:Y:S02]  /*4320*/  SHF.L.U32 R146, R126, 0x10, RZ ;  /* 0x000000107e927819 */ /* 0x000fe400000006ff */
[----:B------:R-:W-:Y:S02]  /*4330*/  LOP3.LUT R145, R127, 0xffff, RZ, 0xc0, !PT ;  /* 0x0000ffff7f917812 */ /* 0x000fe400078ec0ff */
[----:B------:R-:W-:Y:S02]  /*4340*/  LOP3.LUT R146, R146, 0xff0000, RZ, 0xc0, !PT ;  /* 0x00ff000092927812 */ /* 0x000fe400078ec0ff */
[----:B------:R-:W-:-:S03]  /*4350*/  LOP3.LUT R148, R125, 0xff, RZ, 0xc0, !PT ;  /* 0x000000ff7d947812 */ /* 0x000fc600078ec0ff */
[----:B------:R-:W-:Y:S01]  /*4360*/  IMAD R145, R145, 0x1000000, R146 ;  /* 0x0100000091917824 */ /* 0x000fe200078e0292 */
[----:B------:R-:W-:-:S03]  /*4370*/  LOP3.LUT R146, R124, 0xff, RZ, 0xc0, !PT ;  /* 0x000000ff7c927812 */ /* 0x000fc600078ec0ff */
[----:B------:R-:W-:-:S05]  /*4380*/  IMAD R145, R148, 0x100, R145 ;  /* 0x0000010094917824 */ /* 0x000fca00078e0291 */
[----:B------:R-:W-:Y:S01]  /*4390*/  IADD3 R145, R145, R146, RZ ;  /* 0x0000009291917210 */ /* 0x000fe20007ffe0ff */
[----:B-1----:R-:W-:-:S05]  /*43a0*/  IMAD.WIDE.U32 R122, R137, 0x4, R122 ;  /* 0x00000004897a7825 */ /* 0x002fca00078e007a */
[----:B------:R2:W-:Y:S02]  /*43b0*/  STG.E desc[UR6][R122.64], R145 ;  /* 0x000000917a007986 */ /* 0x0005e4000c101906 */
.L_x_28387:
[----:B------:R-:W-:Y:S05]  /*43c0*/  BSYNC B1 ;  /* 0x0000000000017941 */ /* 0x000fea0003800000 */
.L_x_28386:
[----:B------:R-:W-:Y:S02]  /*43d0*/  VIADD R136, R136, 0x80 ;  /* 0x0000008088887836 */ /* 0x000fe40000000000 */
[----:B------:R-:W-:-:S07]  /*43e0*/  VIADD R137, R137, 0x80 ;  /* 0x0000008089897836 */ /* 0x000fce0000000000 */
.L_x_28349:
[----:B------:R-:W-:Y:S05]  /*43f0*/  BSYNC B0 ;  /* 0x0000000000007941 */ /* 0x000fea0003800000 */
.L_x_28348:
        /* <DEDUP_REMOVED lines=31> */
.L_x_28393:
[----:B------:R-:W-:-:S07]  /*45f0*/  IMAD.MOV.U32 R124, RZ, RZ, R12 ;  /* 0x000000ffff7c7224 */ /* 0x000fce00078e000c */
.L_x_28394:
[----:B------:R-:W-:Y:S05]  /*4600*/  BSYNC B2 ;  /* 0x0000000000027941 */ /* 0x000fea0003800000 */
.L_x_28392:
        /* <DEDUP_REMOVED lines=16> */
.L_x_28398:
[----:B------:R-:W-:Y:S05]  /*4710*/  BSYNC B3 ;  /* 0x0000000000037941 */ /* 0x000fea0003800000 */
.L_x_28397:
        /* <DEDUP_REMOVED lines=44> */
.L_x_28396:
[----:B------:R-:W-:Y:S05]  /*49e0*/  BSYNC B2 ;  /* 0x0000000000027941 */ /* 0x000fea0003800000 */
.L_x_28395:
        /* <DEDUP_REMOVED lines=9> */
.L_x_28391:
[----:B------:R-:W-:Y:S05]  /*4a80*/  BSYNC B1 ;  /* 0x0000000000017941 */ /* 0x000fea0003800000 */
.L_x_28390:
        /* <DEDUP_REMOVED lines=18> */
.L_x_28402:
[----:B------:R-:W-:-:S07]  /*4bb0*/  IMAD.MOV.U32 R10, RZ, RZ, R12 ;  /* 0x000000ffff0a7224 */ /* 0x000fce00078e000c */
.L_x_28403:
[----:B------:R-:W-:Y:S05]  /*4bc0*/  BSYNC B2 ;  /* 0x0000000000027941 */ /* 0x000fea0003800000 */
.L_x_28401:
        /* <DEDUP_REMOVED lines=16> */
.L_x_28407:
[----:B------:R-:W-:Y:S05]  /*4cd0*/  BSYNC B3 ;  /* 0x0000000000037941 */ /* 0x000fea0003800000 */
.L_x_28406:
        /* <DEDUP_REMOVED lines=44> */
.L_x_28405:
[----:B------:R-:W-:Y:S05]  /*4fa0*/  BSYNC B2 ;  /* 0x0000000000027941 */ /* 0x000fea0003800000 */
.L_x_28404:
        /* <DEDUP_REMOVED lines=9> */
.L_x_28400:
[----:B------:R-:W-:Y:S05]  /*5040*/  BSYNC B1 ;  /* 0x0000000000017941 */ /* 0x000fea0003800000 */
.L_x_28399:
        /* <DEDUP_REMOVED lines=18> */
.L_x_28411:
[----:B------:R-:W-:-:S07]  /*5170*/  MOV R10, R12 ;  /* 0x0000000c000a7202 */ /* 0x000fce0000000f00 */
.L_x_28412:
[----:B------:R-:W-:Y:S05]  /*5180*/  BSYNC B2 ;  /* 0x0000000000027941 */ /* 0x000fea0003800000 */
.L_x_28410:
        /* <DEDUP_REMOVED lines=16> */
.L_x_28416:
[----:B------:R-:W-:Y:S05]  /*5290*/  BSYNC B3 ;  /* 0x0000000000037941 */ /* 0x000fea0003800000 */
.L_x_28415:
        /* <DEDUP_REMOVED lines=44> */
.L_x_28414:
[----:B------:R-:W-:Y:S05]  /*5560*/  BSYNC B2 ;  /* 0x0000000000027941 */ /* 0x000fea0003800000 */
.L_x_28413:
        /* <DEDUP_REMOVED lines=9> */
.L_x_28409:
[----:B------:R-:W-:Y:S05]  /*5600*/  BSYNC B1 ;  /* 0x0000000000017941 */ /* 0x000fea0003800000 */
.L_x_28408:
        /* <DEDUP_REMOVED lines=18> */
.L_x_28420:
[----:B------:R-:W-:-:S07]  /*5730*/  IMAD.MOV.U32 R99, RZ, RZ, R12 ;  /* 0x000000ffff637224 */ /* 0x000fce00078e000c */
.L_x_28421:
[----:B------:R-:W-:Y:S05]  /*5740*/  BSYNC B2 ;  /* 0x0000000000027941 */ /* 0x000fea0003800000 */
.L_x_28419:
        /* <DEDUP_REMOVED lines=16> */
.L_x_28425:
[----:B------:R-:W-:Y:S05]  /*5850*/  BSYNC B3 ;  /* 0x0000000000037941 */ /* 0x000fea0003800000 */
.L_x_28424:
        /* <DEDUP_REMOVED lines=9> */
[----:B------:R-:W-:Y:S01]  /*58f0*/  LOP3.LUT R8, R149, R8, R141, 0x96, !PT ;  /* 0x0000000895087212 */ /* 0x000fe200078e968d */
[----:B------:R-:W-:-:S03]  /*5900*/  HFMA2.MMA R10, -RZ, RZ, 0, 0 ;  /* 0x00000000ff0a7435 */ /* 0x000fc600000001ff */
        /* <DEDUP_REMOVED lines=33> */
.L_x_28423:
[----:B------:R-:W-:Y:S05]  /*5b20*/  BSYNC B2 ;  /* 0x0000000000027941 */ /* 0x000fea0003800000 */
.L_x_28422:
        /* <DEDUP_REMOVED lines=9> */
.L_x_28418:
[----:B------:R-:W-:Y:S05]  /*5bc0*/  BSYNC B1 ;  /* 0x0000000000017941 */ /* 0x000fea0003800000 */
.L_x_28417:
        /* <DEDUP_REMOVED lines=14> */
[----:B-1----:R-:W-:-:S05]  /*5cb0*/  IMAD.WIDE.U32 R122, R137, 0x4, R122 ;  /* 0x00000004897a7825 */ /* 0x002fca00078e007a */
[----:B------:R2:W-:Y:S02]  /*5cc0*/  STG.E desc[UR6][R122.64], R145 ;  /* 0x000000917a007986 */ /* 0x0005e4000c101906 */
.L_x_28427:
[----:B------:R-:W-:Y:S05]  /*5cd0*/  BSYNC B1 ;  /* 0x0000000000017941 */ /* 0x000fea0003800000 */
.L_x_28426:
[----:B------:R-:W-:Y:S01]  /*5ce0*/  IADD3 R136, R136, 0x80, RZ ;  /* 0x0000008088887810 */ /* 0x000fe20007ffe0ff */
[----:B------:R-:W-:-:S07]  /*5cf0*/  VIADD R137, R137, 0x80 ;  /* 0x0000008089897836 */ /* 0x000fce0000000000 */
.L_x_28389:
[----:B------:R-:W-:Y:S05]  /*5d00*/  BSYNC B0 ;  /* 0x0000000000007941 */ /* 0x000fea0003800000 */
.L_x_28388:
        /* <DEDUP_REMOVED lines=31> */
.L_x_28433:
[----:B------:R-:W-:-:S07]  /*5f00*/  IMAD.MOV.U32 R124, RZ, RZ, R12 ;  /* 0x000000ffff7c7224 */ /* 0x000fce00078e000c */
.L_x_28434:
[----:B------:R-:W-:Y:S05]  /*5f10*/  BSYNC B2 ;  /* 0x0000000000027941 */ /* 0x000fea0003800000 */
.L_x_28432:
        /* <DEDUP_REMOVED lines=16> */
.L_x_28438:
[----:B------:R-:W-:Y:S05]  /*6020*/  BSYNC B3 ;  /* 0x0000000000037941 */ /* 0x000fea0003800000 */
.L_x_28437:
        /* <DEDUP_REMOVED lines=44> */
.L_x_28436:
[----:B------:R-:W-:Y:S05]  /*62f0*/  BSYNC B2 ;  /* 0x0000000000027941 */ /* 0x000fea0003800000 */
.L_x_28435:
        /* <DEDUP_REMOVED lines=9> */
.L_x_28431:
[----:B------:R-:W-:Y:S05]  /*6390*/  BSYNC B1 ;  /* 0x0000000000017941 */ /* 0x000fea0003800000 */
.L_x_28430:
        /* <DEDUP_REMOVED lines=18> */
.L_x_28442:
[----:B------:R-:W-:-:S07]  /*64c0*/  MOV R10, R12 ;  /* 0x0000000c000a7202 */ /* 0x000fce0000000f00 */
.L_x_28443:
[----:B------:R-:W-:Y:S05]  /*64d0*/  BSYNC B2 ;  /* 0x0000000000027941 */ /* 0x000fea0003800000 */
.L_x_28441:
        /* <DEDUP_REMOVED lines=16> */
.L_x_28447:
[----:B------:R-:W-:Y:S05]  /*65e0*/  BSYNC B3 ;  /* 0x0000000000037941 */ /* 0x000fea0003800000 */
.L_x_28446:
        /* <DEDUP_REMOVED lines=44> */
.L_x_28445:
[----:B------:R-:W-:Y:S05]  /*68b0*/  BSYNC B2 ;  /* 0x0000000000027941 */ /* 0x000fea0003800000 */
.L_x_28444:
        /* <DEDUP_REMOVED lines=9> */
.L_x_28440:
[----:B------:R-:W-:Y:S05]  /*6950*/  BSYNC B1 ;  /* 0x0000000000017941 */ /* 0x000fea0003800000 */
.L_x_28439:
        /* <DEDUP_REMOVED lines=18> */
.L_x_28451:
[----:B------:R-:W-:-:S07]  /*6a80*/  IMAD.MOV.U32 R10, RZ, RZ, R12 ;  /* 0x000000ffff0a7224 */ /* 0x000fce00078e000c */
.L_x_28452:
[----:B------:R-:W-:Y:S05]  /*6a90*/  BSYNC B2 ;  /* 0x0000000000027941 */ /* 0x000fea0003800000 */
.L_x_28450:
        /* <DEDUP_REMOVED lines=16> */
.L_x_28456:
[----:B------:R-:W-:Y:S05]  /*6ba0*/  BSYNC B3 ;  /* 0x0000000000037941 */ /* 0x000fea0003800000 */
.L_x_28455:
        /* <DEDUP_REMOVED lines=44> */
.L_x_28454:
[----:B------:R-:W-:Y:S05]  /*6e70*/  BSYNC B2 ;  /* 0x0000000000027941 */ /* 0x000fea0003800000 */
.L_x_28453:
        /* <DEDUP_REMOVED lines=9> */
.L_x_28449:
[----:B------:R-:W-:Y:S05]  /*6f10*/  BSYNC B1 ;  /* 0x0000000000017941 */ /* 0x000fea0003800000 */
.L_x_28448:
        /* <DEDUP_REMOVED lines=18> */
.L_x_28460:
[----:B------:R-:W-:-:S07]  /*7040*/  IMAD.MOV.U32 R103, RZ, RZ, R12 ;  /* 0x000000ffff677224 */ /* 0x000fce00078e000c */
.L_x_28461:
[----:B------:R-:W-:Y:S05]  /*7050*/  BSYNC B2 ;  /* 0x0000000000027941 */ /* 0x000fea0003800000 */
.L_x_28459:
        /* <DEDUP_REMOVED lines=16> */
.L_x_28465:
[----:B------:R-:W-:Y:S05]  /*7160*/  BSYNC B3 ;  /* 0x0000000000037941 */ /* 0x000fea0003800000 */
.L_x_28464:
        /* <DEDUP_REMOVED lines=44> */
.L_x_28463:
[----:B------:R-:W-:Y:S05]  /*7430*/  BSYNC B2 ;  /* 0x0000000000027941 */ /* 0x000fea0003800000 */
.L_x_28462:
        /* <DEDUP_REMOVED lines=9> */
.L_x_28458:
[----:B------:R-:W-:Y:S05]  /*74d0*/  BSYNC B1 ;  /* 0x0000000000017941 */ /* 0x000fea0003800000 */
.L_x_28457:
        /* <DEDUP_REMOVED lines=16> */
.L_x_28467:
[----:B------:R-:W-:Y:S05]  /*75e0*/  BSYNC B1 ;  /* 0x0000000000017941 */ /* 0x000fea0003800000 */
.L_x_28466:
[----:B------:R-:W-:Y:S01]  /*75f0*/  VIADD R136, R136, 0x80 ;  /* 0x0000008088887836 */ /* 0x000fe20000000000 */
[----:B------:R-:W-:-:S07]  /*7600*/  IADD3 R137, R137, 0x80, RZ ;  /* 0x0000008089897810 */ /* 0x000fce0007ffe0ff */
.L_x_28429:
[----:B------:R-:W-:Y:S05]  /*7610*/  BSYNC B0 ;  /* 0x0000000000007941 */ /* 0x000fea0003800000 */
.L_x_28428:
        /* <DEDUP_REMOVED lines=31> */
.L_x_28473:
[----:B------:R-:W-:-:S07]  /*7810*/  MOV R124, R12 ;  /* 0x0000000c007c7202 */ /* 0x000fce0000000f00 */
.L_x_28474:
[----:B------:R-:W-:Y:S05]  /*7820*/  BSYNC B2 ;  /* 0x0000000000027941 */ /* 0x000fea0003800000 */
.L_x_28472:
        /* <DEDUP_REMOVED lines=16> */
.L_x_28478:
[----:B------:R-:W-:Y:S05]  /*7930*/  BSYNC B3 ;  /* 0x0000000000037941 */ /* 0x000fea0003800000 */
.L_x_28477:
        /* <DEDUP_REMOVED lines=44> */
.L_x_28476:
[----:B------:R-:W-:Y:S05]  /*7c00*/  BSYNC B2 ;  /* 0x0000000000027941 */ /* 0x000fea0003800000 */
.L_x_28475:
        /* <DEDUP_REMOVED lines=9> */
.L_x_28471:
[----:B------:R-:W-:Y:S05]  /*7ca0*/  BSYNC B1 ;  /* 0x0000000000017941 */ /* 0x000fea0003800000 */
.L_x_28470:
        /* <DEDUP_REMOVED lines=18> */
.L_x_28482:
[----:B------:R-:W-:-:S07]  /*7dd0*/  IMAD.MOV.U32 R10, RZ, RZ, R12 ;  /* 0x000000ffff0a7224 */ /* 0x000fce00078e000c */
.L_x_28483:
[----:B------:R-:W-:Y:S05]  /*7de0*/  BSYNC B2 ;  /* 0x0000000000027941 */ /* 0x000fea0003800000 */
.L_x_28481:
        /* <DEDUP_REMOVED lines=16> */
.L_x_28487:
[----:B------:R-:W-:Y:S05]  /*7ef0*/  BSYNC B3 ;  /* 0x0000000000037941 */ /* 0x000fea0003800000 */
.L_x_28486:
        /* <DEDUP_REMOVED lines=44> */
.L_x_28485:
[----:B------:R-:W-:Y:S05]  /*81c0*/  BSYNC B2 ;  /* 0x0000000000027941 */ /* 0x000fea0003800000 */
.L_x_28484:
        /* <DEDUP_REMOVED lines=9> */
.L_x_28480:
[----:B------:R-:W-:Y:S05]  /*8260*/  BSYNC B1 ;  /* 0x0000000000017941 */ /* 0x000fea0003800000 */
.L_x_28479:
        /* <DEDUP_REMOVED lines=18> */
.L_x_28491:
[----:B------:R-:W-:-:S07]  /*8390*/  IMAD.MOV.U32 R10, RZ, RZ, R12 ;  /* 0x000000ffff0a7224 */ /* 0x000fce00078e000c */
.L_x_28492:
[----:B------:R-:W-:Y:S05]  /*83a0*/  BSYNC B2 ;  /* 0x0000000000027941 */ /* 0x000fea0003800000 */
.L_x_28490:
        /* <DEDUP_REMOVED lines=16> */
.L_x_28496:
[----:B------:R-:W-:Y:S05]  /*84b0*/  BSYNC B3 ;  /* 0x0000000000037941 */ /* 0x000fea0003800000 */
.L_x_28495:
        /* <DEDUP_REMOVED lines=44> */
.L_x_28494:
[----:B------:R-:W-:Y:S05]  /*8780*/  BSYNC B2 ;  /* 0x0000000000027941 */ /* 0x000fea0003800000 */
.L_x_28493:
        /* <DEDUP_REMOVED lines=9> */
.L_x_28489:
[----:B------:R-:W-:Y:S05]  /*8820*/  BSYNC B1 ;  /* 0x0000000000017941 */ /* 0x000fea0003800000 */
.L_x_28488:
        /* <DEDUP_REMOVED lines=18> */
.L_x_28500:
[----:B------:R-:W-:-:S07]  /*8950*/  IMAD.MOV.U32 R107, RZ, RZ, R12 ;  /* 0x000000ffff6b7224 */ /* 0x000fce00078e000c */
.L_x_28501:
[----:B------:R-:W-:Y:S05]  /*8960*/  BSYNC B2 ;  /* 0x0000000000027941 */ /* 0x000fea0003800000 */
.L_x_28499:
        /* <DEDUP_REMOVED lines=16> */
.L_x_28505:
[----:B------:R-:W-:Y:S05]  /*8a70*/  BSYNC B3 ;  /* 0x0000000000037941 */ /* 0x000fea0003800000 */
.L_x_28504:
        /* <DEDUP_REMOVED lines=44> */
.L_x_28503:
[----:B------:R-:W-:Y:S05]  /*8d40*/  BSYNC B2 ;  /* 0x0000000000027941 */ /* 0x000fea0003800000 */
.L_x_28502:
        /* <DEDUP_REMOVED lines=9> */
.L_x_28498:
[----:B------:R-:W-:Y:S05]  /*8de0*/  BSYNC B1 ;  /* 0x0000000000017941 */ /* 0x000fea0003800000 */
.L_x_28497:
        /* <DEDUP_REMOVED lines=16> */
.L_x_28507:
[----:B------:R-:W-:Y:S05]  /*8ef0*/  BSYNC B1 ;  /* 0x0000000000017941 */ /* 0x000fea0003800000 */
.L_x_28506:
[----:B------:R-:W-:Y:S01]  /*8f00*/  VIADD R136, R136, 0x80 ;  /* 0x0000008088887836 */ /* 0x000fe20000000000 */
[----:B------:R-:W-:-:S07]  /*8f10*/  IADD3 R137, R137, 0x80, RZ ;  /* 0x0000008089897810 */ /* 0x000fce0007ffe0ff */
.L_x_28469:
[----:B------:R-:W-:Y:S05]  /*8f20*/  BSYNC B0 ;  /* 0x0000000000007941 */ /* 0x000fea0003800000 */
.L_x_28468:
        /* <DEDUP_REMOVED lines=31> */
.L_x_28513:
[----:B------:R-:W-:-:S07]  /*9120*/  MOV R124, R12 ;  /* 0x0000000c007c7202 */ /* 0x000fce0000000f00 */
.L_x_28514:
[----:B------:R-:W-:Y:S05]  /*9130*/  BSYNC B2 ;  /* 0x0000000000027941 */ /* 0x000fea0003800000 */
.L_x_28512:
        /* <DEDUP_REMOVED lines=16> */
.L_x_28518:
[----:B------:R-:W-:Y:S05]  /*9240*/  BSYNC B3 ;  /* 0x0000000000037941 */ /* 0x000fea0003800000 */
.L_x_28517:
        /* <DEDUP_REMOVED lines=44> */
.L_x_28516:
[----:B------:R-:W-:Y:S05]  /*9510*/  BSYNC B2 ;  /* 0x0000000000027941 */ /* 0x000fea0003800000 */
.L_x_28515:
        /* <DEDUP_REMOVED lines=9> */
.L_x_28511:
[----:B------:R-:W-:Y:S05]  /*95b0*/  BSYNC B1 ;  /* 0x0000000000017941 */ /* 0x000fea0003800000 */
.L_x_28510:
        /* <DEDUP_REMOVED lines=18> */
.L_x_28522:
[----:B------:R-:W-:-:S07]  /*96e0*/  IMAD.MOV.U32 R10, RZ, RZ, R12 ;  /* 0x000000ffff0a7224 */ /* 0x000fce00078e000c */
.L_x_28523:
[----:B------:R-:W-:Y:S05]  /*96f0*/  BSYNC B2 ;  /* 0x0000000000027941 */ /* 0x000fea0003800000 */
.L_x_28521:
        /* <DEDUP_REMOVED lines=16> */
.L_x_28527:
[----:B------:R-:W-:Y:S05]  /*9800*/  BSYNC B3 ;  /* 0x0000000000037941 */ /* 0x000fea0003800000 */
.L_x_28526:
        /* <DEDUP_REMOVED lines=44> */
.L_x_28525:
[----:B------:R-:W-:Y:S05]  /*9ad0*/  BSYNC B2 ;  /* 0x0000000000027941 */ /* 0x000fea0003800000 */
.L_x_28524:
        /* <DEDUP_REMOVED lines=9> */
.L_x_28520:
[----:B------:R-:W-:Y:S05]  /*9b70*/  BSYNC B1 ;  /* 0x0000000000017941 */ /* 0x000fea0003800000 */
.L_x_28519:
        /* <DEDUP_REMOVED lines=18> */
.L_x_28531:
[----:B------:R-:W-:-:S07]  /*9ca0*/  MOV R10, R12 ;  /* 0x0000000c000a7202 */ /* 0x000fce0000000f00 */
.L_x_28532:
[----:B------:R-:W-:Y:S05]  /*9cb0*/  BSYNC B2 ;  /* 0x0000000000027941 */ /* 0x000fea0003800000 */
.L_x_28530:
        /* <DEDUP_REMOVED lines=16> */
.L_x_28536:
[----:B------:R-:W-:Y:S05]  /*9dc0*/  BSYNC B3 ;  /* 0x0000000000037941 */ /* 0x000fea0003800000 */
.L_x_28535:
        /* <DEDUP_REMOVED lines=44> */
.L_x_28534:
[----:B------:R-:W-:Y:S05]  /*a090*/  BSYNC B2 ;  /* 0x0000000000027941 */ /* 0x000fea0003800000 */
.L_x_28533:
        /* <DEDUP_REMOVED lines=9> */
.L_x_28529:
[----:B------:R-:W-:Y:S05]  /*a130*/  BSYNC B1 ;  /* 0x0000000000017941 */ /* 0x000fea0003800000 */
.L_x_28528:
        /* <DEDUP_REMOVED lines=18> */
.L_x_28540:
[----:B------:R-:W-:-:S07]  /*a260*/  IMAD.MOV.U32 R111, RZ, RZ, R12 ;  /* 0x000000ffff6f7224 */ /* 0x000fce00078e000c */
.L_x_28541:
[----:B------:R-:W-:Y:S05]  /*a270*/  BSYNC B2 ;  /* 0x0000000000027941 */ /* 0x000fea0003800000 */
.L_x_28539:
        /* <DEDUP_REMOVED lines=16> */
.L_x_28545:
[----:B------:R-:W-:Y:S05]  /*a380*/  BSYNC B3 ;  /* 0x0000000000037941 */ /* 0x000fea0003800000 */
.L_x_28544:
        /* <DEDUP_REMOVED lines=44> */
.L_x_28543:
[----:B------:R-:W-:Y:S05]  /*a650*/  BSYNC B2 ;  /* 0x0000000000027941 */ /* 0x000fea0003800000 */
.L_x_28542:
        /* <DEDUP_REMOVED lines=9> */
.L_x_28538:
[----:B------:R-:W-:Y:S05]  /*a6f0*/  BSYNC B1 ;  /* 0x0000000000017941 */ /* 0x000fea0003800000 */
.L_x_28537:
        /* <DEDUP_REMOVED lines=16> */
.L_x_28547:
[----:B------:R-:W-:Y:S05]  /*a800*/  BSYNC B1 ;  /* 0x0000000000017941 */ /* 0x000fea0003800000 */
.L_x_28546:
[----:B------:R-:W-:Y:S01]  /*a810*/  VIADD R136, R136, 0x80 ;  /* 0x0000008088887836 */ /* 0x000fe20000000000 */
[----:B------:R-:W-:-:S07]  /*a820*/  IADD3 R137, R137, 0x80, RZ ;  /* 0x0000008089897810 */ /* 0x000fce0007ffe0ff */
.L_x_28509:
[----:B------:R-:W-:Y:S05]  /*a830*/  BSYNC B0 ;  /* 0x0000000000007941 */ /* 0x000fea0003800000 */
.L_x_28508:
        /* <DEDUP_REMOVED lines=31> */
.L_x_28553:
[----:B------:R-:W-:-:S07]  /*aa30*/  MOV R124, R12 ;  /* 0x0000000c007c7202 */ /* 0x000fce0000000f00 */
.L_x_28554:
[----:B------:R-:W-:Y:S05]  /*aa40*/  BSYNC B2 ;  /* 0x0000000000027941 */ /* 0x000fea0003800000 */
.L_x_28552:
        /* <DEDUP_REMOVED lines=16> */
.L_x_28558:
[----:B------:R-:W-:Y:S05]  /*ab50*/  BSYNC B3 ;  /* 0x0000000000037941 */ /* 0x000fea0003800000 */
.L_x_28557:
        /* <DEDUP_REMOVED lines=44> */
.L_x_28556:
[----:B------:R-:W-:Y:S05]  /*ae20*/  BSYNC B2 ;  /* 0x0000000000027941 */ /* 0x000fea0003800000 */
.L_x_28555:
        /* <DEDUP_REMOVED lines=9> */
.L_x_28551:
[----:B------:R-:W-:Y:S05]  /*aec0*/  BSYNC B1 ;  /* 0x0000000000017941 */ /* 0x000fea0003800000 */
.L_x_28550:
        /* <DEDUP_REMOVED lines=18> */
.L_x_28562:
[----:B------:R-:W-:-:S07]  /*aff0*/  IMAD.MOV.U32 R10, RZ, RZ, R12 ;  /* 0x000000ffff0a7224 */ /* 0x000fce00078e000c */
.L_x_28563:
[----:B------:R-:W-:Y:S05]  /*b000*/  BSYNC B2 ;  /* 0x0000000000027941 */ /* 0x000fea0003800000 */
.L_x_28561:
        /* <DEDUP_REMOVED lines=16> */
.L_x_28567:
[----:B------:R-:W-:Y:S05]  /*b110*/  BSYNC B3 ;  /* 0x0000000000037941 */ /* 0x000fea0003800000 */
.L_x_28566:
        /* <DEDUP_REMOVED lines=44> */
.L_x_28565:
[----:B------:R-:W-:Y:S05]  /*b3e0*/  BSYNC B2 ;  /* 0x0000000000027941 */ /* 0x000fea0003800000 */
.L_x_28564:
        /* <DEDUP_REMOVED lines=9> */
.L_x_28560:
[----:B------:R-:W-:Y:S05]  /*b480*/  BSYNC B1 ;  /* 0x0000000000017941 */ /* 0x000fea0003800000 */
.L_x_28559:
        /* <DEDUP_REMOVED lines=18> */
.L_x_28571:
[----:B------:R-:W-:-:S07]  /*b5b0*/  MOV R10, R12 ;  /* 0x0000000c000a7202 */ /* 0x000fce0000000f00 */
.L_x_28572:
[----:B------:R-:W-:Y:S05]  /*b5c0*/  BSYNC B2 ;  /* 0x0000000000027941 */ /* 0x000fea0003800000 */
.L_x_28570:
        /* <DEDUP_REMOVED lines=16> */
.L_x_28576:
[----:B------:R-:W-:Y:S05]  /*b6d0*/  BSYNC B3 ;  /* 0x0000000000037941 */ /* 0x000fea0003800000 */
.L_x_28575:
        /* <DEDUP_REMOVED lines=44> */
.L_x_28574:
[----:B------:R-:W-:Y:S05]  /*b9a0*/  BSYNC B2 ;  /* 0x0000000000027941 */ /* 0x000fea0003800000 */
.L_x_28573:
        /* <DEDUP_REMOVED lines=9> */
.L_x_28569:
[----:B------:R-:W-:Y:S05]  /*ba40*/  BSYNC B1 ;  /* 0x0000000000017941 */ /* 0x000fea0003800000 */
.L_x_28568:
        /* <DEDUP_REMOVED lines=18> */
.L_x_28580:
[----:B------:R-:W-:-:S07]  /*bb70*/  IMAD.MOV.U32 R115, RZ, RZ, R12 ;  /* 0x000000ffff737224 */ /* 0x000fce00078e000c */
.L_x_28581:
[----:B------:R-:W-:Y:S05]  /*bb80*/  BSYNC B2 ;  /* 0x0000000000027941 */ /* 0x000fea0003800000 */
.L_x_28579:
        /* <DEDUP_REMOVED lines=16> */
.L_x_28585:
[----:B------:R-:W-:Y:S05]  /*bc90*/  BSYNC B3 ;  /* 0x0000000000037941 */ /* 0x000fea0003800000 */
.L_x_28584:
        /* <DEDUP_REMOVED lines=44> */
.L_x_28583:
[----:B------:R-:W-:Y:S05]  /*bf60*/  BSYNC B2 ;  /* 0x0000000000027941 */ /* 0x000fea0003800000 */
.L_x_28582:
        /* <DEDUP_REMOVED lines=9> */
.L_x_28578:
[----:B------:R-:W-:Y:S05]  /*c000*/  BSYNC B1 ;  /* 0x0000000000017941 */ /* 0x000fea0003800000 */
.L_x_28577:
        /* <DEDUP_REMOVED lines=16> */
.L_x_28587:
[----:B------:R-:W-:Y:S05]  /*c110*/  BSYNC B1 ;  /* 0x0000000000017941 */ /* 0x000fea0003800000 */
.L_x_28586:
[----:B------:R-:W-:Y:S01]  /*c120*/  VIADD R136, R136, 0x80 ;  /* 0x0000008088887836 */ /* 0x000fe20000000000 */
[----:B------:R-:W-:-:S07]  /*c130*/  IADD3 R137, R137, 0x80, RZ ;  /* 0x0000008089897810 */ /* 0x000fce0007ffe0ff */
.L_x_28549:
[----:B------:R-:W-:Y:S05]  /*c140*/  BSYNC B0 ;  /* 0x0000000000007941 */ /* 0x000fea0003800000 */
.L_x_28548:
        /* <DEDUP_REMOVED lines=31> */
.L_x_28593:
[----:B------:R-:W-:-:S07]  /*c340*/  MOV R124, R12 ;  /* 0x0000000c007c7202 */ /* 0x000fce0000000f00 */
.L_x_28594:
[----:B------:R-:W-:Y:S05]  /*c350*/  BSYNC B2 ;  /* 0x0000000000027941 */ /* 0x000fea0003800000 */
.L_x_28592:
        /* <DEDUP_REMOVED lines=16> */
.L_x_28598:
[----:B------:R-:W-:Y:S05]  /*c460*/  BSYNC B3 ;  /* 0x0000000000037941 */ /* 0x000fea0003800000 */
.L_x_28597:
        /* <DEDUP_REMOVED lines=44> */
.L_x_28596:
[----:B------:R-:W-:Y:S05]  /*c730*/  BSYNC B2 ;  /* 0x0000000000027941 */ /* 0x000fea0003800000 */
.L_x_28595:
        /* <DEDUP_REMOVED lines=9> */
.L_x_28591:
[----:B------:R-:W-:Y:S05]  /*c7d0*/  BSYNC B1 ;  /* 0x0000000000017941 */ /* 0x000fea0003800000 */
.L_x_28590:
        /* <DEDUP_REMOVED lines=18> */
.L_x_28602:
[----:B------:R-:W-:-:S07]  /*c900*/  IMAD.MOV.U32 R10, RZ, RZ, R12 ;  /* 0x000000ffff0a7224 */ /* 0x000fce00078e000c */
.L_x_28603:
[----:B------:R-:W-:Y:S05]  /*c910*/  BSYNC B2 ;  /* 0x0000000000027941 */ /* 0x000fea0003800000 */
.L_x_28601:
        /* <DEDUP_REMOVED lines=16> */
.L_x_28607:
[----:B------:R-:W-:Y:S05]  /*ca20*/  BSYNC B3 ;  /* 0x0000000000037941 */ /* 0x000fea0003800000 */
.L_x_28606:
        /* <DEDUP_REMOVED lines=44> */
.L_x_28605:
[----:B------:R-:W-:Y:S05]  /*ccf0*/  BSYNC B2 ;  /* 0x0000000000027941 */ /* 0x000fea0003800000 */
.L_x_28604:
        /* <DEDUP_REMOVED lines=9> */
.L_x_28600:
[----:B------:R-:W-:Y:S05]  /*cd90*/  BSYNC B1 ;  /* 0x0000000000017941 */ /* 0x000fea0003800000 */
.L_x_28599:
        /* <DEDUP_REMOVED lines=18> */
.L_x_28611:
[----:B------:R-:W-:-:S07]  /*cec0*/  MOV R10, R12 ;  /* 0x0000000c000a7202 */ /* 0x000fce0000000f00 */
.L_x_28612:
[----:B------:R-:W-:Y:S05]  /*ced0*/  BSYNC B2 ;  /* 0x0000000000027941 */ /* 0x000fea0003800000 */
.L_x_28610:
        /* <DEDUP_REMOVED lines=16> */
.L_x_28616:
[----:B------:R-:W-:Y:S05]  /*cfe0*/  BSYNC B3 ;  /* 0x0000000000037941 */ /* 0x000fea0003800000 */
.L_x_28615:
        /* <DEDUP_REMOVED lines=44> */
.L_x_28614:
[----:B------:R-:W-:Y:S05]  /*d2b0*/  BSYNC B2 ;  /* 0x0000000000027941 */ /* 0x000fea0003800000 */
.L_x_28613:
        /* <DEDUP_REMOVED lines=9> */
.L_x_28609:
[----:B------:R-:W-:Y:S05]  /*d350*/  BSYNC B1 ;  /* 0x0000000000017941 */ /* 0x000fea0003800000 */
.L_x_28608:
        /* <DEDUP_REMOVED lines=18> */
.L_x_28620:
[----:B------:R-:W-:-:S07]  /*d480*/  IMAD.MOV.U32 R119, RZ, RZ, R12 ;  /* 0x000000ffff777224 */ /* 0x000fce00078e000c */
.L_x_28621:
[----:B------:R-:W-:Y:S05]  /*d490*/  BSYNC B2 ;  /* 0x0000000000027941 */ /* 0x000fea0003800000 */
.L_x_28619:
        /* <DEDUP_REMOVED lines=16> */
.L_x_28625:
[----:B------:R-:W-:Y:S05]  /*d5a0*/  BSYNC B3 ;  /* 0x0000000000037941 */ /* 0x000fea0003800000 */
.L_x_28624:
        /* <DEDUP_REMOVED lines=44> */
.L_x_28623:
[----:B------:R-:W-:Y:S05]  /*d870*/  BSYNC B2 ;  /* 0x0000000000027941 */ /* 0x000fea0003800000 */
.L_x_28622:
        /* <DEDUP_REMOVED lines=9> */
.L_x_28618:
[----:B------:R-:W-:Y:S05]  /*d910*/  BSYNC B1 ;  /* 0x0000000000017941 */ /* 0x000fea0003800000 */
.L_x_28617:
[----:B------:R-:W1:Y:S02]  /*d920*/  LDC.64 R122, c[0x0][0x238] ;  /* 0x00008e00ff7a7b82 */ /* 0x000e640000000a00 */
[----:B-1----:R-:W-:-:S05]  /*d930*/  IMAD.WIDE.U32 R122, R136, 0x10, R122 ;  /* 0x00000010887a7825 */ /* 0x002fca00078e007a */
[----:B------:R3:W-:Y:S01]  /*d940*/  STG.E.128 desc[UR6][R122.64], R116 ;  /* 0x000000747a007986 */ /* 0x0007e2000c101d06 */
[----:B------:R-:W-:Y:S05]  /*d950*/  @!P1 BRA `(.L_x_28589) ;  /* 0x00000000002c9947 */ /* 0x000fea0003800000 */
[----:B---3--:R-:W1:Y:S01]  /*d960*/  LDC.64 R122, c[0x0][0x240] ;  /* 0x00009000ff7a7b82 */ /* 0x008e620000000a00 */
        /* <DEDUP_REMOVED lines=10> */
.L_x_28589:
[----:B------:R-:W-:Y:S05]  /*da10*/  BSYNC B0 ;  /* 0x0000000000007941 */ /* 0x000fea0003800000 */
.L_x_28588:
[----:B-1234-:R-:W-:Y:S01]  /*da20*/  FADD.FTZ R122, RZ, R84 ;  /* 0x00000054ff7a7221 */ /* 0x01efe20000010000 */
        /* <DEDUP_REMOVED lines=10> */
[----:B------:R-:W-:-:S02]  /*dad0*/  LOP3.LUT P6, RZ, R0, 0x1f, RZ, 0xc0, !PT ;  /* 0x0000001f00ff7812 */ /* 0x000fc400078cc0ff */
[----:B------:R-:W-:Y:S02]  /*dae0*/  P2R R135, PR, RZ, 0x20 ;  /* 0x00000020ff877803 */ /* 0x000fe40000000000 */
        /* <DEDUP_REMOVED lines=31> */
[----:B------:R-:W-:Y:S02]  /*dce0*/  FADD.FTZ R122, R116, R137 ;  /* 0x00000089747a7221 */ /* 0x000fe40000010000 */
[----:B------:R-:W-:Y:S01]  /*dcf0*/  @!P5 VIADD R136, R136, 0x4 ;  /* 0x000000048888d836 */ /* 0x000fe20000000000 */
[----:B------:R-:W-:Y:S01]  /*dd00*/  ISETP.GT.U32.AND P5, PT, R6, 0x3ff, PT ;  /* 0x000003ff0600780c */ /* 0x000fe20003fa4070 */
[----:B------:R-:W-:-:S04]  /*dd10*/  FADD.FTZ R139, R117, R122 ;  /* 0x0000007a758b7221 */ /* 0x000fc80000010000 */
[----:B------:R-:W-:-:S08]  /*dd20*/  FADD.FTZ R122, R118, R139 ;  /* 0x0000008b767a7221 */ /* 0x000fd00000010000 */
[----:B------:R-:W-:Y:S01]  /*dd30*/  @P5 FADD.FTZ R137, R119, R122 ;  /* 0x0000007a77895221 */ /* 0x000fe20000010000 */
[----:B------:R-:W-:Y:S06]  /*dd40*/  BRA.DIV UR8, `(.L_x_28626) ;  /* 0x0000001608407947 */ /* 0x000fec000b800000 */
[----:B------:R-:W1:Y:S01]  /*dd50*/  SHFL.BFLY PT, R122, R137, 0x1, 0x1f ;  /* 0x0c201f00897a7f89 */ /* 0x000e6200000e0000 */
[----:B------:R-:W-:Y:S02]  /*dd60*/  P2R R145, PR, RZ, 0x20 ;  /* 0x00000020ff917803 */ /* 0x000fe40000000000 */
[----:B------:R-:W-:Y:S02]  /*dd70*/  ISETP.NE.AND P5, PT, R141, RZ, PT ;  /* 0x000000ff8d00720c */ /* 0x000fe40003fa5270 */
[----:B------:R-:W-:Y:S01]  /*dd80*/  ISETP.NE.AND P6, PT, R146, RZ, PT ;  /* 0x000000ff9200720c */ /* 0x000fe20003fc5270 */
        /* <DEDUP_REMOVED lines=85> */
.L_x_28654:
[C---:B------:R-:W-:Y:S01]  /*e2e0*/  LOP3.LUT P1, RZ, R0.reuse, 0x1f, RZ, 0xc0, !PT ;  /* 0x0000001f00ff7812 */ /* 0x040fe2000782c0ff */
[----:B------:R-:W-:Y:S05]  /*e2f0*/  WARPSYNC.ALL ;  /* 0x0000000000007948 */ /* 0x000fea0003800000 */
[----:B------:R-:W-:Y:S01]  /*e300*/  LOP3.LUT R121, R123, 0x3, RZ, 0xc0, !PT ;  /* 0x000000037b797812 */ /* 0x000fe200078ec0ff */
[----:B-1----:R-:W-:Y:S01]  /*e310*/  FADD.FTZ R123, R139, R146 ;  /* 0x000000928b7b7221 */ /* 0x002fe20000010000 */
[----:B0-----:R-:W-:-:S05]  /*e320*/  LOP3.LUT R139, R0, 0x1f, RZ, 0xc0, !PT ;  /* 0x0000001f008b7812 */ /* 0x001fca00078ec0ff */
[----:B------:R-:W0:Y:S01]  /*e330*/  @!P1 S2R R142, SR_CgaCtaId ;  /* 0x00000000008e9919 */ /* 0x000e220000008800 */
[----:B------:R-:W-:-:S04]  /*e340*/  @!P1 MOV R137, 0x400 ;  /* 0x0000040000899802 */ /* 0x000fc80000000f00 */
[----:B0-----:R-:W-:Y:S02]  /*e350*/  @!P1 LEA R142, R142, R137, 0x18 ;  /* 0x000000898e8e9211 */ /* 0x001fe400078ec0ff */
[----:B------:R-:W-:-:S05]  /*e360*/  @!P1 IADD3 R137, R136, R121, RZ ;  /* 0x0000007988899210 */ /* 0x000fca0007ffe0ff */
[----:B------:R-:W-:-:S05]  /*e370*/  @!P1 IMAD R137, R137, 0x8, R142 ;  /* 0x0000000889899824 */ /* 0x000fca00078e028e */
[----:B------:R0:W-:Y:S01]  /*e380*/  @!P1 STS.64 [R137], R122 ;  /* 0x0000007a89009388 */ /* 0x0001e20000000a00 */
[----:B------:R-:W-:Y:S01]  /*e390*/  ISETP.GT.U32.AND P1, PT, R139, 0x3, PT ;  /* 0x000000038b00780c */ /* 0x000fe20003f24070 */
[----:B------:R-:W-:Y:S01]  /*e3a0*/  BAR.SYNC.DEFER_BLOCKING 0x0 ;  /* 0x0000000000007b1d */ /* 0x000fe20000010000 */
[----:B------:R-:W-:-:S11]  /*e3b0*/  LOP3.LUT P2, RZ, R121, 0x1f, R0, 0xf8, !PT ;  /* 0x0000001f79ff7812 */ /* 0x000fd6000784f800 */
[----:B------:R-:W-:Y:S02]  /*e3c0*/  @!P1 MOV R121, 0x400 ;  /* 0x0000040000799802 */ /* 0x000fe40000000f00 */
[----:B------:R-:W-:Y:S01]  /*e3d0*/  @!P1 IADD3 R136, R136, R139, RZ ;  /* 0x0000008b88889210 */ /* 0x000fe20007ffe0ff */
[----:B------:R-:W-:Y:S01]  /*e3e0*/  IMAD.MOV.U32 R139, RZ, RZ, RZ ;  /* 0x000000ffff8b7224 */ /* 0x000fe200078e00ff */
[----:B------:R-:W-:Y:S01]  /*e3f0*/  BSSY B0, `(.L_x_28627) ;  /* 0x00000df000007945 */ /* 0x000fe20003800000 */
[----:B------:R-:W-:-:S05]  /*e400*/  @!P1 IMAD.MOV.U32 R139, RZ, RZ, R15 ;  /* 0x000000ffff8b9224 */ /* 0x000fca00078e000f */
[----:B------:R-:W-:Y:S01]  /*e410*/  I2FP.F32.S32 R151, R139 ;  /* 0x0000008b00977245 */ /* 0x000fe20000201400 */
[----:B0-----:R-:W0:Y:S02]  /*e420*/  @!P2 LDC.64 R122, c[0x0][0x250] ;  /* 0x00009400ff7aab82 */ /* 0x001e240000000a00 */
[C---:B0-----:R-:W-:Y:S02]  /*e430*/  @!P2 LEA R142, P3, R7.reuse, R122, 0x2 ;  /* 0x0000007a078ea211 */ /* 0x041fe400078610ff */
[----:B------:R-:W0:Y:S02]  /*e440*/  @!P1 S2R R122, SR_CgaCtaId ;  /* 0x00000000007a9919 */ /* 0x000e240000008800 */
[----:B------:R-:W-:Y:S02]  /*e450*/  @!P2 LEA.HI.X R143, R7, R123, R140, 0x2, P3 ;  /* 0x0000007b078fa211 */ /* 0x000fe400018f148c */
[----:B0-----:R-:W-:Y:S02]  /*e460*/  @!P1 LEA R121, R122, R121, 0x18 ;  /* 0x000000797a799211 */ /* 0x001fe400078ec0ff */
[----:B------:R-:W-:-:S02]  /*e470*/  CS2R R122, SRZ ;  /* 0x00000000007a7805 */ /* 0x000fc4000001ff00 */
[----:B------:R-:W-:Y:S02]  /*e480*/  @!P1 LEA R141, R136, R121, 0x3 ;  /* 0x00000079888d9211 */ /* 0x000fe400078e18ff */
[----:B------:R-:W0:Y:S03]  /*e490*/  @!P2 LDC.64 R136, c[0x0][0x258] ;  /* 0x00009600ff88ab82 */ /* 0x000e260000000a00 */
[----:B------:R-:W1:Y:S01]  /*e4a0*/  @!P1 LDS.64 R122, [R141] ;  /* 0x000000008d7a9984 */ /* 0x000e620000000a00 */
[----:B0-----:R-:W-:-:S03]  /*e4b0*/  @!P2 LEA R144, P1, R7, R136, 0x2 ;  /* 0x000000880790a211 */ /* 0x001fc600078210ff */
[----:B------:R-:W0:Y:S01]  /*e4c0*/  SHFL.DOWN PT, R136, R139, 0x2, 0x1f ;  /* 0x08401f008b887f89 */ /* 0x000e2200000e0000 */
[----:B------:R-:W-:Y:S02]  /*e4d0*/  @!P2 LEA.HI.X R145, R7, R137, R140, 0x2, P1 ;  /* 0x000000890791a211 */ /* 0x000fe400008f148c */
[----:B------:R-:W-:Y:S01]  /*e4e0*/  PLOP3.LUT P1, PT, PT, PT, UP0, 0x40, 0x0 ;  /* 0x000000000000781c */ /* 0x000fe20003f2e808 */
[----:B-1----:R-:W1:Y:S01]  /*e4f0*/  SHFL.DOWN PT, R149, R122, 0x2, 0x1f ;  /* 0x08401f007a957f89 */ /* 0x002e6200000e0000 */
[----:B0-----:R-:W-:Y:S02]  /*e500*/  IADD3 R148, R136, R139, RZ ;  /* 0x0000008b88947210 */ /* 0x001fe40007ffe0ff */
[----:B------:R-:W-:Y:S02]  /*e510*/  I2FP.F32.S32 R147, R136 ;  /* 0x0000008800937245 */ /* 0x000fe40000201400 */
[----:B------:R-:W-:Y:S01]  /*e520*/  I2FP.F32.S32 R121, R148 ;  /* 0x0000009400797245 */ /* 0x000fe20000201400 */
[----:B------:R-:W0:Y:S03]  /*e530*/  SHFL.DOWN PT, R153, R148, 0x1, 0x1f ;  /* 0x08201f0094997f89 */ /* 0x000e2600000e0000 */
[----:B------:R-:W2:Y:S01]  /*e540*/  MUFU.RCP R137, R121 ;  /* 0x0000007900897308 */ /* 0x000ea20000001000 */
[----:B-1----:R-:W-:-:S04]  /*e550*/  FMUL.FTZ R136, R149, R147 ;  /* 0x0000009395887220 */ /* 0x002fc80000410000 */
[----:B------:R-:W-:Y:S01]  /*e560*/  FFMA.FTZ R136, R151, R122, R136 ;  /* 0x0000007a97887223 */ /* 0x000fe20000010088 */
[----:B------:R-:W-:-:S03]  /*e570*/  FADD.FTZ R122, -R149, R122 ;  /* 0x0000007a957a7221 */ /* 0x000fc60000010100 */
[----:B--2---:R-:W-:Y:S01]  /*e580*/  FMUL.FTZ R146, R137, R136 ;  /* 0x0000008889927220 */ /* 0x004fe20000410000 */
[----:B------:R-:W-:Y:S01]  /*e590*/  FMUL.FTZ R122, R122, R122 ;  /* 0x0000007a7a7a7220 */ /* 0x000fe20000410000 */
[----:B0-----:R-:W-:-:S03]  /*e5a0*/  I2FP.F32.S32 R140, R153 ;  /* 0x00000099008c7245 */ /* 0x001fc60000201400 */
[----:B------:R-:W0:Y:S01]  /*e5b0*/  SHFL.DOWN PT, R141, R146, 0x1, 0x1f ;  /* 0x08201f00928d7f89 */ /* 0x000e2200000e0000 */
[----:B------:R-:W-:Y:S01]  /*e5c0*/  FMUL.FTZ R122, R122, R151 ;  /* 0x000000977a7a7220 */ /* 0x000fe20000410000 */
[----:B------:R-:W-:-:S03]  /*e5d0*/  IMAD.IADD R136, R148, 0x1, R153 ;  /* 0x0000000194887824 */ /* 0x000fc600078e0299 */
[----:B------:R-:W-:Y:S02]  /*e5e0*/  FMUL.FTZ R122, R122, R147 ;  /* 0x000000937a7a7220 */ /* 0x000fe40000410000 */
[----:B------:R-:W-:-:S06]  /*e5f0*/  I2FP.F32.S32 R136, R136 ;  /* 0x0000008800887245 */ /* 0x000fcc0000201400 */
[----:B------:R-:W1:Y:S01]  /*e600*/  MUFU.RCP R136, R136 ;  /* 0x0000008800887308 */ /* 0x000e620000001000 */
[----:B0-----:R-:W-:Y:S01]  /*e610*/  FMUL.FTZ R150, R141, R140 ;  /* 0x0000008c8d967220 */ /* 0x001fe20000410000 */
[----:B------:R-:W-:-:S03]  /*e620*/  FADD.FTZ R141, R146, -R141 ;  /* 0x8000008d928d7221 */ /* 0x000fc60000010000 */
[----:B------:R-:W-:Y:S01]  /*e630*/  FFMA.FTZ R139, R121, R146, R150 ;  /* 0x00000092798b7223 */ /* 0x000fe20000010096 */
[----:B------:R-:W-:Y:S01]  /*e640*/  FMUL.FTZ R146, R141, R141 ;  /* 0x0000008d8d927220 */ /* 0x000fe20000410000 */
[----:B------:R-:W0:Y:S02]  /*e650*/  SHFL.DOWN PT, R150, R123, 0x2, 0x1f ;  /* 0x08401f007b967f89 */ /* 0x000e2400000e0000 */
[----:B-1----:R-:W-:Y:S01]  /*e660*/  FMUL.FTZ R139, R136, R139 ;  /* 0x0000008b888b7220 */ /* 0x002fe20000410000 */
[----:B------:R-:W-:-:S04]  /*e670*/  FMUL.FTZ R121, R121, R146 ;  /* 0x0000009279797220 */ /* 0x000fc80000410000 */
[----:B------:R-:W-:Y:S01]  /*e680*/  FMUL.FTZ R121, R121, R140 ;  /* 0x0000008c79797220 */ /* 0x000fe20000410000 */
[----:B------:R-:W1:Y:S01]  /*e690*/  SHFL.IDX PT, R139, R139, RZ, 0x1f ;  /* 0x00001fff8b8b7589 */ /* 0x000e6200000e0000 */
[----:B0-----:R-:W-:Y:S02]  /*e6a0*/  FADD.FTZ R150, R150, R123 ;  /* 0x0000007b96967221 */ /* 0x001fe40000010000 */
[----:B------:R-:W0:Y:S02]  /*e6b0*/  LDC R123, c[0x0][0x2d8] ;  /* 0x0000b600ff7b7b82 */ /* 0x000e240000000800 */
[----:B------:R-:W-:Y:S01]  /*e6c0*/  FFMA.FTZ R122, R137, R122, R150 ;  /* 0x0000007a897a7223 */ /* 0x000fe20000010096 */
[----:B-1----:R-:W-:-:S04]  /*e6d0*/  FMUL.FTZ R148, R139, R139 ;  /* 0x0000008b8b947220 */ /* 0x002fc80000410000 */
[----:B------:R-:W1:Y:S01]  /*e6e0*/  SHFL.DOWN PT, R137, R122, 0x1, 0x1f ;  /* 0x08201f007a897f89 */ /* 0x000e6200000e0000 */
[----:B------:R-:W-:-:S03]  /*e6f0*/  FSEL R148, R148, RZ, !P1 ;  /* 0x000000ff94947208 */ /* 0x000fc60004800000 */
[----:B------:R-:W-:Y:S01]  /*e700*/  @!P2 STG.E desc[UR6][R142.64], R139 ;  /* 0x0000008b8e00a986 */ /* 0x000fe2000c101906 */
[----:B-----5:R-:W-:Y:S01]  /*e710*/  ISETP.GE.AND P1, PT, R120, 0x1, PT ;  /* 0x000000017800780c */ /* 0x020fe20003f26270 */
[----:B-1----:R-:W-:-:S04]  /*e720*/  FADD.FTZ R137, R122, R137 ;  /* 0x000000897a897221 */ /* 0x002fc80000010000 */
[----:B------:R-:W-:-:S05]  /*e730*/  FFMA.FTZ R121, R136, R121, R137 ;  /* 0x0000007988797223 */ /* 0x000fca0000010089 */
[----:B------:R-:W0:Y:S02]  /*e740*/  SHFL.IDX PT, R136, R121, RZ, 0x1f ;  /* 0x00001fff79887589 */ /* 0x000e2400000e0000 */
[----:B0-----:R-:W-:-:S04]  /*e750*/  FFMA.FTZ R123, R136, UR12, R123 ;  /* 0x0000000c887b7c23 */ /* 0x001fc8000801007b */
[----:B------:R-:W-:-:S04]  /*e760*/  FADD.FTZ R123, R123, R148 ;  /* 0x000000947b7b7221 */ /* 0x000fc80000010000 */
[----:B------:R-:W0:Y:S02]  /*e770*/  MUFU.RSQ R136, R123 ;  /* 0x0000007b00887308 */ /* 0x000e240000001400 */
[----:B0-----:R0:W-:Y:S01]  /*e780*/  @!P2 STG.E desc[UR6][R144.64], R136 ;  /* 0x000000889000a986 */ /* 0x0011e2000c101906 */
[----:B------:R-:W-:Y:S05]  /*e790*/  @!P1 BRA `(.L_x_28628) ;  /* 0x0000000800909947 */ /* 0x000fea0003800000 */
        /* <DEDUP_REMOVED lines=10> */
[----:B------:R-:W1:Y:S01]  /*e840*/  LDC.64 R138, c[0x0][0x2b8] ;  /* 0x0000ae00ff8a7b82 */ /* 0x000e620000000a00 */
        /* <DEDUP_REMOVED lines=12> */
[----:B-1----:R-:W-:-:S04]  /*e910*/  IMAD.WIDE.U32 R138, R140, 0x10, R138 ;  /* 0x000000108c8a7825 */ /* 0x002fc800078e008a */
[----:B------:R-:W-:Y:S01]  /*e920*/  VIADD R140, R140, 0x80 ;  /* 0x000000808c8c7836 */ /* 0x000fe20000000000 */
[----:B------:R1:W-:Y:S06]  /*e930*/  STG.E.128 desc[UR6][R138.64], R120 ;  /* 0x000000788a007986 */ /* 0x0003ec000c101d06 */
.L_x_28630:
[----:B------:R-:W-:Y:S05]  /*e940*/  BSYNC B1 ;  /* 0x0000000000017941 */ /* 0x000fea0003800000 */
.L_x_28629:
[----:B------:R-:W-:Y:S01]  /*e950*/  ISETP.NE.AND P1, PT, R128, RZ, PT ;  /* 0x000000ff8000720c */ /* 0x000fe20003f25270 */
[----:B------:R-:W-:-:S12]  /*e960*/  BSSY B1, `(.L_x_28631) ;  /* 0x0000012000017945 */ /* 0x000fd80003800000 */
[----:B------:R-:W-:Y:S05]  /*e970*/  @!P1 BRA `(.L_x_28632) ;  /* 0x0000000000409947 */ /* 0x000fea0003800000 */
[----:B-1----:R-:W1:Y:S01]  /*e980*/  LDC.64 R138, c[0x0][0x2b8] ;  /* 0x0000ae00ff8a7b82 */ /* 0x002e620000000a00 */
        /* <DEDUP_REMOVED lines=15> */
.L_x_28632:
[----:B------:R-:W-:Y:S05]  /*ea80*/  BSYNC B1 ;  /* 0x0000000000017941 */ /* 0x000fea0003800000 */
.L_x_28631:
[----:B------:R-:W-:Y:S01]  /*ea90*/  ISETP.NE.AND P1, PT, R129, RZ, PT ;  /* 0x000000ff8100720c */ /* 0x000fe20003f25270 */
[----:B------:R-:W-:-:S12]  /*eaa0*/  BSSY B1, `(.L_x_28633) ;  /* 0x0000012000017945 */ /* 0x000fd80003800000 */
[----:B------:R-:W-:Y:S05]  /*eab0*/  @!P1 BRA `(.L_x_28634) ;  /* 0x0000000000409947 */ /* 0x000fea0003800000 */
[----:B-12---:R-:W1:Y:S01]  /*eac0*/  LDC.64 R138, c[0x0][0x2b8] ;  /* 0x0000ae00ff8a7b82 */ /* 0x006e620000000a00 */
        /* <DEDUP_REMOVED lines=15> */
.L_x_28634:
[----:B------:R-:W-:Y:S05]  /*ebc0*/  BSYNC B1 ;  /* 0x0000000000017941 */ /* 0x000fea0003800000 */
.L_x_28633:
[----:B------:R-:W-:Y:S01]  /*ebd0*/  ISETP.NE.AND P1, PT, R130, RZ, PT ;  /* 0x000000ff8200720c */ /* 0x000fe20003f25270 */
[----:B------:R-:W-:-:S12]  /*ebe0*/  BSSY B1, `(.L_x_28635) ;  /* 0x0000012000017945 */ /* 0x000fd80003800000 */
[----:B------:R-:W-:Y:S05]  /*ebf0*/  @!P1 BRA `(.L_x_28636) ;  /* 0x0000000000409947 */ /* 0x000fea0003800000 */
[----:B-123--:R-:W1:Y:S01]  /*ec00*/  LDC.64 R138, c[0x0][0x2b8] ;  /* 0x0000ae00ff8a7b82 */ /* 0x00ee620000000a00 */
        /* <DEDUP_REMOVED lines=15> */
.L_x_28636:
[----:B------:R-:W-:Y:S05]  /*ed00*/  BSYNC B1 ;  /* 0x0000000000017941 */ /* 0x000fea0003800000 */
.L_x_28635:
[----:B------:R-:W-:Y:S01]  /*ed10*/  ISETP.NE.AND P1, PT, R131, RZ, PT ;  /* 0x000000ff8300720c */ /* 0x000fe20003f25270 */
[----:B------:R-:W-:-:S12]  /*ed20*/  BSSY B1, `(.L_x_28637) ;  /* 0x0000012000017945 */ /* 0x000fd80003800000 */
[----:B------:R-:W-:Y:S05]  /*ed30*/  @!P1 BRA `(.L_x_28638) ;  /* 0x0000000000409947 */ /* 0x000fea0003800000 */
[----:B-1234-:R-:W1:Y:S01]  /*ed40*/  LDC.64 R138, c[0x0][0x2b8] ;  /* 0x0000ae00ff8a7b82 */ /* 0x01ee620000000a00 */
        /* <DEDUP_REMOVED lines=15> */
.L_x_28638:
[----:B------:R-:W-:Y:S05]  /*ee40*/  BSYNC B1 ;  /* 0x0000000000017941 */ /* 0x000fea0003800000 */
.L_x_28637:
        /* <DEDUP_REMOVED lines=19> */
.L_x_28640:
[----:B------:R-:W-:Y:S05]  /*ef80*/  BSYNC B1 ;  /* 0x0000000000017941 */ /* 0x000fea0003800000 */
.L_x_28639:
        /* <DEDUP_REMOVED lines=19> */
.L_x_28642:
[----:B------:R-:W-:Y:S05]  /*f0c0*/  BSYNC B1 ;  /* 0x0000000000017941 */ /* 0x000fea0003800000 */
.L_x_28641:
[----:B------:R-:W-:-:S13]  /*f0d0*/  ISETP.NE.AND P1, PT, R134, RZ, PT ;  /* 0x000000ff8600720c */ /* 0x000fda0003f25270 */
        /* <DEDUP_REMOVED lines=9> */
[----:B0-----:R-:W-:Y:S01]  /*f170*/  FMUL.FTZ R136, R136, R143 ;  /* 0x0000008f88887220 */ /* 0x001fe20000410000 */
[----:B-1----:R-:W-:-:S04]  /*f180*/  IMAD.WIDE.U32 R140, R140, 0x10, R120 ;  /* 0x000000108c8c7825 */ /* 0x002fc800078e0078 */
[----:B------:R-:W-:Y:S01]  /*f190*/  FFMA.FTZ R120, R76, R123, R72 ;  /* 0x0000007b4c787223 */ /* 0x000fe20000010048 */
[----:B------:R-:W-:Y:S01]  /*f1a0*/  FFMA.FTZ R121, R77, R122, R73 ;  /* 0x0000007a4d797223 */ /* 0x000fe20000010049 */
[----:B------:R-:W-:Y:S01]  /*f1b0*/  FFMA.FTZ R123, R79, R136, R75 ;  /* 0x000000884f7b7223 */ /* 0x000fe2000001004b */
[----:B------:R-:W-:-:S05]  /*f1c0*/  FFMA.FTZ R122, R78, R137, R74 ;  /* 0x000000894e7a7223 */ /* 0x000fca000001004a */
[----:B------:R0:W-:Y:S02]  /*f1d0*/  STG.E.128 desc[UR6][R140.64], R120 ;  /* 0x000000788c007986 */ /* 0x0001e4000c101d06 */
.L_x_28628:
[----:B------:R-:W-:Y:S05]  /*f1e0*/  BSYNC B0 ;  /* 0x0000000000007941 */ /* 0x000fea0003800000 */
.L_x_28627:
[----:B------:R-:W-:Y:S02]  /*f1f0*/  ISETP.NE.AND P1, PT, R135, RZ, PT ;  /* 0x000000ff8700720c */ /* 0x000fe40003f25270 */
[----:B------:R-:W-:Y:S02]  /*f200*/  IADD3 R7, R7, UR14, RZ ;  /* 0x0000000e07077c10 */ /* 0x000fe4000fffe0ff */
[----:B01234-:R-:W-:Y:S02]  /*f210*/  SEL R121, RZ, 0x1, P1 ;  /* 0x00000001ff797807 */ /* 0x01ffe40000800000 */
[----:B------:R-:W-:-:S13]  /*f220*/  ISETP.GE.AND P1, PT, R7, UR15, PT ;  /* 0x0000000f07007c0c */ /* 0x000fda000bf26270 */
[----:B------:R-:W-:Y:S05]  /*f230*/  @!P1 BRA `(.L_x_28643) ;  /* 0xffffff1c00749947 */ /* 0x000fea000383ffff */
[----:B------:R-:W-:Y:S05]  /*f240*/  EXIT ;  /* 0x000000000000794d */ /* 0x000fea0003800000 */
.L_x_28626:
[----:B------:R-:W-:Y:S01]  /*f250*/  HFMA2.MMA R149, -RZ, RZ, 0, 5.9604644775390625e-08 ;  /* 0x00000001ff957435 */ /* 0x000fe200000001ff */
[----:B------:R-:W-:Y:S01]  /*f260*/  IMAD.MOV.U32 R148, RZ, RZ, R137 ;  /* 0x000000ffff947224 */ /* 0x000fe200078e0089 */
[----:B------:R-:W-:Y:S01]  /*f270*/  MOV R145, 0xffffffff ;  /* 0xffffffff00917802 */ /* 0x000fe20000000f00 */
[----:B------:R-:W-:Y:S01]  /*f280*/  IMAD.MOV.U32 R150, RZ, RZ, 0x1f ;  /* 0x0000001fff967424 */ /* 0x000fe200078e00ff */
[----:B------:R-:W-:Y:S02]  /*f290*/  P2R R144, PR, RZ, 0x20 ;  /* 0x00000020ff907803 */ /* 0x000fe40000000000 */
[----:B------:R-:W-:-:S13]  /*f2a0*/  ISETP.NE.AND P5, PT, R141, RZ, PT ;  /* 0x000000ff8d00720c */ /* 0x000fda0003fa5270 */
[----:B0----5:R-:W-:Y:S05]  /*f2b0*/  WARPSYNC.COLLECTIVE R145, `(.L_x_28644) ;  /* 0x0000000091087348 */ /* 0x021fea0003c00000 */
[----:B------:R1:W2:Y:S02]  /*f2c0*/  SHFL.BFLY P6, R147, R148, R149, R150 ;  /* 0x0c00009594937389 */ /* 0x0002a400000c0096 */
[----:B012--5:R-:W-:Y:S01]  /*f2d0*/  ENDCOLLECTIVE ;  /* 0x000000000000791b */ /* 0x027fe20003800000 */
.L_x_28644:
[----:B------:R-:W-:Y:S02]  /*f2e0*/  IMAD.MOV.U32 R149, RZ, RZ, 0x2 ;  /* 0x00000002ff957424 */ /* 0x000fe400078e00ff */
[----:B------:R-:W-:-:S04]  /*f2f0*/  IMAD.MOV.U32 R122, RZ, RZ, R147 ;  /* 0x000000ffff7a7224 */ /* 0x000fc800078e0093 */
[----:B------:R-:W-:-:S05]  /*f300*/  FADD.FTZ R139, R137, R122 ;  /* 0x0000007a898b7221 */ /* 0x000fca0000010000 */
[----:B------:R-:W-:-:S07]  /*f310*/  MOV R148, R139 ;  /* 0x0000008b00947202 */ /* 0x000fce0000000f00 */
[----:B------:R-:W-:Y:S05]  /*f320*/  WARPSYNC.COLLECTIVE R145, `(.L_x_28645) ;  /* 0x0000000091087348 */ /* 0x000fea0003c00000 */
[----:B------:R0:W1:Y:S02]  /*f330*/  SHFL.BFLY P6, R147, R148, R149, R150 ;  /* 0x0c00009594937389 */ /* 0x00006400000c0096 */
[----:B01----:R-:W-:Y:S01]  /*f340*/  ENDCOLLECTIVE ;  /* 0x000000000000791b */ /* 0x003fe20003800000 */
.L_x_28645:
[----:B------:R-:W-:Y:S01]  /*f350*/  HFMA2.MMA R149, -RZ, RZ, 0, 2.384185791015625e-07 ;  /* 0x00000004ff957435 */ /* 0x000fe200000001ff */
[----:B------:R-:W-:-:S05]  /*f360*/  MOV R122, R147 ;  /* 0x00000093007a7202 */ /* 0x000fca0000000f00 */
[----:B------:R-:W-:-:S04]  /*f370*/  FADD.FTZ R141, R139, R122 ;  /* 0x0000007a8b8d7221 */ /* 0x000fc80000010000 */
[----:B------:R-:W-:-:S07]  /*f380*/  IMAD.MOV.U32 R148, RZ, RZ, R141 ;  /* 0x000000ffff947224 */ /* 0x000fce00078e008d */
[----:B------:R-:W-:Y:S05]  /*f390*/  WARPSYNC.COLLECTIVE R145, `(.L_x_28646) ;  /* 0x0000000091087348 */ /* 0x000fea0003c00000 */
[----:B------:R0:W1:Y:S02]  /*f3a0*/  SHFL.BFLY P6, R147, R148, R149, R150 ;  /* 0x0c00009594937389 */ /* 0x00006400000c0096 */
[----:B01----:R-:W-:Y:S01]  /*f3b0*/  ENDCOLLECTIVE ;  /* 0x000000000000791b */ /* 0x003fe20003800000 */
.L_x_28646:
[----:B------:R-:W-:Y:S02]  /*f3c0*/  IMAD.MOV.U32 R149, RZ, RZ, 0x8 ;  /* 0x00000008ff957424 */ /* 0x000fe400078e00ff */
[----:B------:R-:W-:-:S04]  /*f3d0*/  IMAD.MOV.U32 R122, RZ, RZ, R147 ;  /* 0x000000ffff7a7224 */ /* 0x000fc800078e0093 */
[----:B------:R-:W-:-:S05]  /*f3e0*/  FADD.FTZ R142, R141, R122 ;  /* 0x0000007a8d8e7221 */ /* 0x000fca0000010000 */
[----:B------:R-:W-:-:S07]  /*f3f0*/  MOV R148, R142 ;  /* 0x0000008e00947202 */ /* 0x000fce0000000f00 */
[----:B------:R-:W-:Y:S05]  /*f400*/  WARPSYNC.COLLECTIVE R145, `(.L_x_28647) ;  /* 0x0000000091087348 */ /* 0x000fea0003c00000 */
[----:B------:R0:W1:Y:S02]  /*f410*/  SHFL.BFLY P6, R147, R148, R149, R150 ;  /* 0x0c00009594937389 */ /* 0x00006400000c0096 */
[----:B01----:R-:W-:Y:S01]  /*f420*/  ENDCOLLECTIVE ;  /* 0x000000000000791b */ /* 0x003fe20003800000 */
.L_x_28647:
[----:B------:R-:W-:Y:S01]  /*f430*/  HFMA2.MMA R149, -RZ, RZ, 0, 9.5367431640625e-07 ;  /* 0x00000010ff957435 */ /* 0x000fe200000001ff */
[----:B------:R-:W-:-:S05]  /*f440*/  MOV R121, R147 ;  /* 0x0000009300797202 */ /* 0x000fca0000000f00 */
[----:B------:R-:W-:-:S04]  /*f450*/  FADD.FTZ R143, R142, R121 ;  /* 0x000000798e8f7221 */ /* 0x000fc80000010000 */
[----:B------:R-:W-:-:S07]  /*f460*/  IMAD.MOV.U32 R148, RZ, RZ, R143 ;  /* 0x000000ffff947224 */ /* 0x000fce00078e008f */
[----:B------:R-:W-:Y:S05]  /*f470*/  WARPSYNC.COLLECTIVE R145, `(.L_x_28648) ;  /* 0x0000000091087348 */ /* 0x000fea0003c00000 */
[----:B------:R0:W1:Y:S02]  /*f480*/  SHFL.BFLY P6, R147, R148, R149, R150 ;  /* 0x0c00009594937389 */ /* 0x00006400000c0096 */
[----:B01----:R-:W-:Y:S01]  /*f490*/  ENDCOLLECTIVE ;  /* 0x000000000000791b */ /* 0x003fe20003800000 */
.L_x_28648:
        /* <DEDUP_REMOVED lines=75> */
.L_x_28649:
[----:B------:R-:W-:Y:S01]  /*f950*/  HFMA2.MMA R149, -RZ, RZ, 0, 1.1920928955078125e-07 ;  /* 0x00000002ff957435 */ /* 0x000fe200000001ff */
[----:B------:R-:W-:-:S05]  /*f960*/  MOV R142, R147 ;  /* 0x00000093008e7202 */ /* 0x000fca0000000f00 */
[----:B------:R-:W-:-:S04]  /*f970*/  FADD.FTZ R142, R121, R142 ;  /* 0x0000008e798e7221 */ /* 0x000fc80000010000 */
[----:B------:R-:W-:-:S07]  /*f980*/  IMAD.MOV.U32 R148, RZ, RZ, R142 ;  /* 0x000000ffff947224 */ /* 0x000fce00078e008e */
[----:B------:R-:W-:Y:S05]  /*f990*/  WARPSYNC.COLLECTIVE R145, `(.L_x_28650) ;  /* 0x0000000091087348 */ /* 0x000fea0003c00000 */
[----:B------:R0:W1:Y:S02]  /*f9a0*/  SHFL.BFLY P6, R147, R148, R149, R150 ;  /* 0x0c00009594937389 */ /* 0x00006400000c0096 */
[----:B01----:R-:W-:Y:S01]  /*f9b0*/  ENDCOLLECTIVE ;  /* 0x000000000000791b */ /* 0x003fe20003800000 */
.L_x_28650:
[----:B------:R-:W-:Y:S02]  /*f9c0*/  IMAD.MOV.U32 R149, RZ, RZ, 0x4 ;  /* 0x00000004ff957424 */ /* 0x000fe400078e00ff */
[----:B------:R-:W-:-:S04]  /*f9d0*/  IMAD.MOV.U32 R137, RZ, RZ, R147 ;  /* 0x000000ffff897224 */ /* 0x000fc800078e0093 */
[----:B------:R-:W-:-:S05]  /*f9e0*/  FADD.FTZ R137, R142, R137 ;  /* 0x000000898e897221 */ /* 0x000fca0000010000 */
[----:B------:R-:W-:-:S07]  /*f9f0*/  MOV R148, R137 ;  /* 0x0000008900947202 */ /* 0x000fce0000000f00 */
[----:B------:R-:W-:Y:S05]  /*fa00*/  WARPSYNC.COLLECTIVE R145, `(.L_x_28651) ;  /* 0x0000000091087348 */ /* 0x000fea0003c00000 */
[----:B------:R0:W1:Y:S02]  /*fa10*/  SHFL.BFLY P6, R147, R148, R149, R150 ;  /* 0x0c00009594937389 */ /* 0x00006400000c0096 */
[----:B01----:R-:W-:Y:S01]  /*fa20*/  ENDCOLLECTIVE ;  /* 0x000000000000791b */ /* 0x003fe20003800000 */
.L_x_28651:
[----:B------:R-:W-:Y:S01]  /*fa30*/  HFMA2.MMA R149, -RZ, RZ, 0, 4.76837158203125e-07 ;  /* 0x00000008ff957435 */ /* 0x000fe200000001ff */
[----:B------:R-:W-:-:S05]  /*fa40*/  MOV R144, R147 ;  /* 0x0000009300907202 */ /* 0x000fca0000000f00 */
[----:B------:R-:W-:-:S04]  /*fa50*/  FADD.FTZ R144, R137, R144 ;  /* 0x0000009089907221 */ /* 0x000fc80000010000 */
[----:B------:R-:W-:-:S07]  /*fa60*/  IMAD.MOV.U32 R148, RZ, RZ, R144 ;  /* 0x000000ffff947224 */ /* 0x000fce00078e0090 */
[----:B------:R-:W-:Y:S05]  /*fa70*/  WARPSYNC.COLLECTIVE R145, `(.L_x_28652) ;  /* 0x0000000091087348 */ /* 0x000fea0003c00000 */
[----:B------:R0:W1:Y:S02]  /*fa80*/  SHFL.BFLY P6, R147, R148, R149, R150 ;  /* 0x0c00009594937389 */ /* 0x00006400000c0096 */
[----:B01----:R-:W-:Y:S01]  /*fa90*/  ENDCOLLECTIVE ;  /* 0x000000000000791b */ /* 0x003fe20003800000 */
.L_x_28652:
[----:B------:R-:W-:Y:S02]  /*faa0*/  IMAD.MOV.U32 R149, RZ, RZ, 0x10 ;  /* 0x00000010ff957424 */ /* 0x000fe400078e00ff */
[----:B------:R-:W-:-:S04]  /*fab0*/  IMAD.MOV.U32 R139, RZ, RZ, R147 ;  /* 0x000000ffff8b7224 */ /* 0x000fc800078e0093 */
[----:B------:R-:W-:-:S05]  /*fac0*/  FADD.FTZ R139, R144, R139 ;  /* 0x0000008b908b7221 */ /* 0x000fca0000010000 */
[----:B------:R-:W-:-:S07]  /*fad0*/  MOV R148, R139 ;  /* 0x0000008b00947202 */ /* 0x000fce0000000f00 */
[----:B------:R-:W-:Y:S05]  /*fae0*/  WARPSYNC.COLLECTIVE R145, `(.L_x_28653) ;  /* 0x0000000091087348 */ /* 0x000fea0003c00000 */
[----:B------:R0:W1:Y:S02]  /*faf0*/  SHFL.BFLY P6, R147, R148, R149, R150 ;  /* 0x0c00009594937389 */ /* 0x00006400000c0096 */
[----:B01----:R-:W-:Y:S01]  /*fb00*/  ENDCOLLECTIVE ;  /* 0x000000000000791b */ /* 0x003fe20003800000 */
.L_x_28653:
[----:B------:R-:W-:Y:S01]  /*fb10*/  MOV R146, R147 ;  /* 0x0000009300927202 */ /* 0x000fe20000000f00 */
[----:B------:R-:W-:Y:S06]  /*fb20*/  BRA `(.L_x_28654) ;  /* 0xffffffe400ec7947 */ /* 0x000fec000383ffff */
.L_x_28655:
        /* <DEDUP_REMOVED lines=13> */
.L_x_30338:


//--------------------- .text._ZN10layer_norm13ln_fwd_kernelINS_13Kernel_traitsIfffffjLj4096ELj1ELj1ELj4ELj16ENS_18Kernel_traits_baseILj4096EfffffjLj128EEEEELb1ELb0ELb1ELb1EEEvNS_9FwdParamsE --------------------------
	.section	.text._ZN10layer_norm13ln_fwd_kernelINS_13Kernel_traitsIfffffjLj4096ELj1ELj1ELj4ELj16ENS_18Kernel_traits_baseILj4096EfffffjLj128EEEEELb1ELb0ELb1ELb1EEEvNS_9FwdParamsE,"ax",@progbits
	.align	128
        .global         _ZN10layer_norm13ln_fwd_kernelINS_13Kernel_traitsIfffffjLj4096ELj1ELj1ELj4ELj16ENS_18Kernel_traits_baseILj4096EfffffjLj128EEEEELb1ELb0ELb1ELb1EEEvNS_9FwdParamsE
        .type           _ZN10layer_norm13ln_fwd_kernelINS_13Kernel_traitsIfffffjLj4096ELj1ELj1ELj4ELj16ENS_18Kernel_traits_baseILj4096EfffffjLj128EEEEELb1ELb0ELb1ELb1EEEvNS_9FwdParamsE,@function
        .size           _ZN10layer_norm13ln_fwd_kernelINS_13Kernel_traitsIfffffjLj4096ELj1ELj1ELj4ELj16ENS_18Kernel_traits_baseILj4096EfffffjLj128EEEEELb1ELb0ELb1ELb1EEEvNS_9FwdParamsE,(.L_x_30339 - _ZN10layer_norm13ln_fwd_kernelINS_13Kernel_traitsIfffffjLj4096ELj1ELj1ELj4ELj16ENS_18Kernel_traits_baseILj4096EfffffjLj128EEEEELb1ELb0ELb1ELb1EEEvNS_9FwdParamsE)
        .other          _ZN10layer_norm13ln_fwd_kernelINS_13Kernel_traitsIfffffjLj4096ELj1ELj1ELj4ELj16ENS_18Kernel_traits_baseILj4096EfffffjLj128EEEEELb1ELb0ELb1ELb1EEEvNS_9FwdParamsE,@"STO_CUDA_ENTRY STV_DEFAULT"
_ZN10layer_norm13ln_fwd_kernelINS_13Kernel_traitsIfffffjLj4096ELj1ELj1ELj4ELj16ENS_18Kernel_traits_baseILj4096EfffffjLj128EEEEELb1ELb0ELb1ELb1EEEvNS_9FwdParamsE:
.text._ZN10layer_norm13ln_fwd_kernelINS_13Kernel_traitsIfffffjLj4096ELj1ELj1ELj4ELj16ENS_18Kernel_traits_baseILj4096EfffffjLj128EEEEELb1ELb0ELb1ELb1EEEvNS_9FwdParamsE:
        /* <DEDUP_REMOVED lines=37> */
[----:B----4-:R-:W-:-:S02]  /*0250*/  @P0 R2UR UR4, R4 ;  /* 0x00000000040402ca */ /* 0x010fc400000e0000 */
        /* <DEDUP_REMOVED lines=20> */
[----:B------:R-:W-:Y:S01]  /*03a0*/  SHF.L.U32 R0, R2, 0x4, RZ ;  /* 0x0000000402007819 */ /* 0x000fe200000006ff */
[----:B------:R-:W-:Y:S01]  /*03b0*/  IMAD.WIDE.U32 R4, R111, -0x2daee0ad, RZ ;  /* 0xd2511f536f047825 */ /* 0x000fe200078e00ff */
[----:B------:R-:W-:Y:S01]  /*03c0*/  UIADD3 UR29, UR5, 0x1fd5c5a3, URZ ;  /* 0x1fd5c5a3051d7890 */ /* 0x000fe2000fffe03f */
[----:B------:R-:W-:Y:S01]  /*03d0*/  ISETP.NE.AND.EX P0, PT, RZ, UR11, PT, P0 ;  /* 0x0000000bff007c0c */ /* 0x000fe2000bf05300 */
[----:B------:R-:W-:Y:S01]  /*03e0*/  UIADD3 UR30, UR4, -0xe443238, URZ ;  /* 0xf1bbcdc8041e7890 */ /* 0x000fe2000fffe03f */
[----:B------:R-:W-:Y:S01]  /*03f0*/  IMAD.WIDE.U32 R8, R8, -0x2daee0ad, RZ ;  /* 0xd2511f5308087825 */ /* 0x000fe200078e00ff */
[----:B------:R-:W-:Y:S01]  /*0400*/  LOP3.LUT R5, R5, UR5, RZ, 0x3c, !PT ;  /* 0x0000000505057c12 */ /* 0x000fe2000f8e3cff */
[----:B------:R-:W-:Y:S01]  /*0410*/  UIADD3 UR28, UR4, 0x5384540f, URZ ;  /* 0x5384540f041c7890 */ /* 0x000fe2000fffe03f */
[----:B------:R-:W-:Y:S01]  /*0420*/  LOP3.LUT R0, R0, 0x7f0, RZ, 0xc0, !PT ;  /* 0x000007f000007812 */ /* 0x000fe200078ec0ff */
[----:B------:R-:W-:Y:S01]  /*0430*/  UIADD3 UR31, UR5, -0x24c28bd8, URZ ;  /* 0xdb3d7428051f7890 */ /* 0x000fe2000fffe03f */
[----:B------:R-:W-:Y:S01]  /*0440*/  LOP3.LUT R10, R9, UR17, R4, 0x96, !PT ;  /* 0x00000011090a7c12 */ /* 0x000fe2000f8e9604 */
[----:B------:R-:W-:Y:S01]  /*0450*/  IMAD.WIDE.U32 R4, R5, -0x326172a9, RZ ;  /* 0xcd9e8d5705047825 */ /* 0x000fe200078e00ff */
[----:B------:R-:W-:-:S03]  /*0460*/  IADD3 R68, P1, R0, UR12, RZ ;  /* 0x0000000c00447c10 */ /* 0x000fc6000ff3e0ff */
[----:B------:R-:W-:Y:S01]  /*0470*/  IMAD.WIDE.U32 R10, R10, -0x326172a9, RZ ;  /* 0xcd9e8d570a0a7825 */ /* 0x000fe200078e00ff */
[----:B------:R-:W-:-:S03]  /*0480*/  LOP3.LUT R5, R5, UR16, R6, 0x96, !PT ;  /* 0x0000001005057c12 */ /* 0x000fc6000f8e9606 */
[----:B------:R-:W-:Y:S01]  /*0490*/  IMAD.X R69, RZ, RZ, UR13, P1 ;  /* 0x0000000dff457e24 */ /* 0x000fe200088e06ff */
        /* <DEDUP_REMOVED lines=23> */
[----:B------:R-:W-:-:S04]  /*0610*/  LOP3.LUT R109, R5, UR28, R6, 0x96, !PT ;  /* 0x0000001c056d7c12 */ /* 0x000fc8000f8e9606 */
[----:B------:R-:W-:Y:S01]  /*0620*/  LOP3.LUT R116, R3, UR30, R4, 0x96, !PT ;  /* 0x0000001e03747c12 */ /* 0x000fe2000f8e9604 */
[----:B------:R-:W-:Y:S01]  /*0630*/  IMAD.HI.U32 R3, R109, -0x2daee0ad, RZ ;  /* 0xd2511f536d037827 */ /* 0x000fe200078e00ff */
[----:B------:R-:W-:-:S04]  /*0640*/  IADD3 R4, P2, R0, UR10, RZ ;  /* 0x0000000a00047c10 */ /* 0x000fc8000ff5e0ff */
[----:B------:R-:W-:Y:S01]  /*0650*/  LOP3.LUT R114, R3, UR31, R8, 0x96, !PT ;  /* 0x0000001f03727c12 */ /* 0x000fe2000f8e9608 */
[----:B------:R-:W-:Y:S01]  /*0660*/  IMAD.X R5, RZ, RZ, UR11, P2 ;  /* 0x0000000bff057e24 */ /* 0x000fe200090e06ff */
[----:B------:R-:W-:-:S04]  /*0670*/  LEA.HI R3, R2, UR8, RZ, 0x19 ;  /* 0x0000000802037c11 */ /* 0x000fc8000f8fc8ff */
        /* <DEDUP_REMOVED lines=38> */
.L_x_28963:
[----:B--2---:R-:W0:Y:S08]  /*08e0*/  LDC.64 R76, c[0x0][0x280] ;  /* 0x0000a000ff4c7b82 */ /* 0x004e300000000a00 */
        /* <DEDUP_REMOVED lines=47> */
.L_x_28659:
[----:B------:R-:W-:-:S07]  /*0be0*/  MOV R85, R114 ;  /* 0x0000007200557202 */ /* 0x000fce0000000f00 */
.L_x_28660:
[----:B------:R-:W-:Y:S05]  /*0bf0*/  BSYNC B1 ;  /* 0x0000000000017941 */ /* 0x000fea0003800000 */
.L_x_28658:
        /* <DEDUP_REMOVED lines=16> */
.L_x_28664:
[----:B------:R-:W-:Y:S05]  /*0d00*/  BSYNC B2 ;  /* 0x0000000000027941 */ /* 0x000fea0003800000 */
.L_x_28663:
        /* <DEDUP_REMOVED lines=44> */
.L_x_28662:
[----:B------:R-:W-:Y:S05]  /*0fd0*/  BSYNC B1 ;  /* 0x0000000000017941 */ /* 0x000fea0003800000 */
.L_x_28661:
        /* <DEDUP_REMOVED lines=9> */
.L_x_28657:
[----:B------:R-:W-:Y:S05]  /*1070*/  BSYNC B0 ;  /* 0x0000000000007941 */ /* 0x000fea0003800000 */
.L_x_28656:
        /* <DEDUP_REMOVED lines=18> */
.L_x_28668:
[----:B------:R-:W-:-:S07]  /*11a0*/  IMAD.MOV.U32 R77, RZ, RZ, R114 ;  /* 0x000000ffff4d7224 */ /* 0x000fce00078e0072 */
.L_x_28669:
[----:B------:R-:W-:Y:S05]  /*11b0*/  BSYNC B1 ;  /* 0x0000000000017941 */ /* 0x000fea0003800000 */
.L_x_28667:
        /* <DEDUP_REMOVED lines=16> */
.L_x_28673:
[----:B------:R-:W-:Y:S05]  /*12c0*/  BSYNC B2 ;  /* 0x0000000000027941 */ /* 0x000fea0003800000 */
.L_x_28672:
        /* <DEDUP_REMOVED lines=44> */
.L_x_28671:
[----:B------:R-:W-:Y:S05]  /*1590*/  BSYNC B1 ;  /* 0x0000000000017941 */ /* 0x000fea0003800000 */
.L_x_28670:
        /* <DEDUP_REMOVED lines=9> */
.L_x_28666:
[----:B------:R-:W-:Y:S05]  /*1630*/  BSYNC B0 ;  /* 0x0000000000007941 */ /* 0x000fea0003800000 */
.L_x_28665:
        /* <DEDUP_REMOVED lines=18> */
.L_x_28677:
[----:B------:R-:W-:-:S07]  /*1760*/  MOV R86, R114 ;  /* 0x0000007200567202 */ /* 0x000fce0000000f00 */
.L_x_28678:
[----:B------:R-:W-:Y:S05]  /*1770*/  BSYNC B1 ;  /* 0x0000000000017941 */ /* 0x000fea0003800000 */
.L_x_28676:
        /* <DEDUP_REMOVED lines=16> */
.L_x_28682:
[----:B------:R-:W-:Y:S05]  /*1880*/  BSYNC B2 ;  /* 0x0000000000027941 */ /* 0x000fea0003800000 */
.L_x_28681:
        /* <DEDUP_REMOVED lines=44> */
.L_x_28680:
[----:B------:R-:W-:Y:S05]  /*1b50*/  BSYNC B1 ;  /* 0x0000000000017941 */ /* 0x000fea0003800000 */
.L_x_28679:
        /* <DEDUP_REMOVED lines=9> */
.L_x_28675:
[----:B------:R-:W-:Y:S05]  /*1bf0*/  BSYNC B0 ;  /* 0x0000000000007941 */ /* 0x000fea0003800000 */
.L_x_28674:
        /* <DEDUP_REMOVED lines=18> */
.L_x_28686:
[----:B------:R-:W-:-:S07]  /*1d20*/  IMAD.MOV.U32 R79, RZ, RZ, R114 ;  /* 0x000000ffff4f7224 */ /* 0x000fce00078e0072 */
.L_x_28687:
[----:B------:R-:W-:Y:S05]  /*1d30*/  BSYNC B1 ;  /* 0x0000000000017941 */ /* 0x000fea0003800000 */
.L_x_28685:
        /* <DEDUP_REMOVED lines=16> */
.L_x_28691:
[----:B------:R-:W-:Y:S05]  /*1e40*/  BSYNC B2 ;  /* 0x0000000000027941 */ /* 0x000fea0003800000 */
.L_x_28690:
        /* <DEDUP_REMOVED lines=44> */
.L_x_28689:
[----:B------:R-:W-:Y:S05]  /*2110*/  BSYNC B1 ;  /* 0x0000000000017941 */ /* 0x000fea0003800000 */
.L_x_28688:
        /* <DEDUP_REMOVED lines=9> */
.L_x_28684:
[----:B------:R-:W-:Y:S05]  /*21b0*/  BSYNC B0 ;  /* 0x0000000000007941 */ /* 0x000fea0003800000 */
.L_x_28683:
        /* <DEDUP_REMOVED lines=21> */
.L_x_28693:
[----:B------:R-:W-:Y:S05]  /*2310*/  BSYNC B0 ;  /* 0x0000000000007941 */ /* 0x000fea0003800000 */
.L_x_28692:
[----:B--2---:R-:W-:Y:S01]  /*2320*/  @P3 IMAD.WIDE.U32 R82, R84, 0x10, R82 ;  /* 0x0000001054523825 */ /* 0x004fe200078e0052 */
[----:B------:R-:W0:Y:S04]  /*2330*/  @P0 LDG.E.128 R68, desc[UR6][R86.64] ;  /* 0x0000000656440981 */ /* 0x000e28000c1e1d00 */
[----:B-----5:R2:W5:Y:S01]  /*2340*/  @P3 LDG.E.128 R72, desc[UR6][R82.64] ;  /* 0x0000000652483981 */ /* 0x020562000c1e1d00 */
[----:B------:R-:W-:Y:S01]  /*2350*/  @!P4 ISETP.NE.U32.AND P1, PT, R124, RZ, PT ;  /* 0x000000ff7c00c20c */ /* 0x000fe20003f25070 */
[----:B------:R-:W-:Y:S01]  /*2360*/  BSSY B0, `(.L_x_28694) ;  /* 0x000005a000007945 */ /* 0x000fe20003800000 */
[----:B-1----:R-:W-:Y:S02]  /*2370*/  @!P4 IMAD.MOV.U32 R89, RZ, RZ, R88 ;  /* 0x000000ffff59c224 */ /* 0x002fe400078e0058 */
[----:B------:R-:W-:-:S04]  /*2380*/  @!P4 ISETP.NE.AND.EX P1, PT, R125, RZ, PT, P1 ;  /* 0x000000ff7d00c20c */ /* 0x000fc80003f25310 */
[----:B0-----:R-:W-:Y:S01]  /*2390*/  @!P4 FSEL R80, R68, RZ, P1 ;  /* 0x000000ff4450c208 */ /* 0x001fe20000800000 */
        /* <DEDUP_REMOVED lines=13> */
.L_x_28697:
[----:B------:R-:W-:-:S07]  /*2470*/  MOV R90, R114 ;  /* 0x00000072005a7202 */ /* 0x000fce0000000f00 */
.L_x_28698:
[----:B------:R-:W-:Y:S05]  /*2480*/  BSYNC B1 ;  /* 0x0000000000017941 */ /* 0x000fea0003800000 */
.L_x_28696:
        /* <DEDUP_REMOVED lines=16> */
.L_x_28702:
[----:B------:R-:W-:Y:S05]  /*2590*/  BSYNC B2 ;  /* 0x0000000000027941 */ /* 0x000fea0003800000 */
.L_x_28701:
        /* <DEDUP_REMOVED lines=44> */
.L_x_28700:
[----:B------:R-:W-:Y:S05]  /*2860*/  BSYNC B1 ;  /* 0x0000000000017941 */ /* 0x000fea0003800000 */
.L_x_28699:
        /* <DEDUP_REMOVED lines=9> */
.L_x_28695:
[----:B------:R-:W-:Y:S05]  /*2900*/  BSYNC B0 ;  /* 0x0000000000007941 */ /* 0x000fea0003800000 */
.L_x_28694:
        /* <DEDUP_REMOVED lines=18> */
.L_x_28706:
[----:B------:R-:W-:-:S07]  /*2a30*/  IMAD.MOV.U32 R81, RZ, RZ, R114 ;  /* 0x000000ffff517224 */ /* 0x000fce00078e0072 */
.L_x_28707:
[----:B------:R-:W-:Y:S05]  /*2a40*/  BSYNC B1 ;  /* 0x0000000000017941 */ /* 0x000fea0003800000 */
.L_x_28705:
        /* <DEDUP_REMOVED lines=16> */
.L_x_28711:
[----:B------:R-:W-:Y:S05]  /*2b50*/  BSYNC B2 ;  /* 0x0000000000027941 */ /* 0x000fea0003800000 */
.L_x_28710:
        /* <DEDUP_REMOVED lines=44> */
.L_x_28709:
[----:B------:R-:W-:Y:S05]  /*2e20*/  BSYNC B1 ;  /* 0x0000000000017941 */ /* 0x000fea0003800000 */
.L_x_28708:
        /* <DEDUP_REMOVED lines=9> */
.L_x_28704:
[----:B------:R-:W-:Y:S05]  /*2ec0*/  BSYNC B0 ;  /* 0x0000000000007941 */ /* 0x000fea0003800000 */
.L_x_28703:
        /* <DEDUP_REMOVED lines=18> */
.L_x_28715:
[----:B------:R-:W-:-:S07]  /*2ff0*/  MOV R82, R114 ;  /* 0x0000007200527202 */ /* 0x000fce0000000f00 */
.L_x_28716:
[----:B------:R-:W-:Y:S05]  /*3000*/  BSYNC B1 ;  /* 0x0000000000017941 */ /* 0x000fea0003800000 */
.L_x_28714:
        /* <DEDUP_REMOVED lines=16> */
.L_x_28720:
[----:B------:R-:W-:Y:S05]  /*3110*/  BSYNC B2 ;  /* 0x0000000000027941 */ /* 0x000fea0003800000 */
.L_x_28719:
        /* <DEDUP_REMOVED lines=44> */
.L_x_28718:
[----:B------:R-:W-:Y:S05]  /*33e0*/  BSYNC B1 ;  /* 0x0000000000017941 */ /* 0x000fea0003800000 */
.L_x_28717:
        /* <DEDUP_REMOVED lines=9> */
.L_x_28713:
[----:B------:R-:W-:Y:S05]  /*3480*/  BSYNC B0 ;  /* 0x0000000000007941 */ /* 0x000fea0003800000 */
.L_x_28712:
        /* <DEDUP_REMOVED lines=18> */
.L_x_28724:
[----:B------:R-:W-:-:S07]  /*35b0*/  IMAD.MOV.U32 R83, RZ, RZ, R114 ;  /* 0x000000ffff537224 */ /* 0x000fce00078e0072 */
.L_x_28725:
[----:B------:R-:W-:Y:S05]  /*35c0*/  BSYNC B1 ;  /* 0x0000000000017941 */ /* 0x000fea0003800000 */
.L_x_28723:
        /* <DEDUP_REMOVED lines=16> */
.L_x_28729:
[----:B------:R-:W-:Y:S05]  /*36d0*/  BSYNC B2 ;  /* 0x0000000000027941 */ /* 0x000fea0003800000 */
.L_x_28728:
        /* <DEDUP_REMOVED lines=44> */
.L_x_28727:
[----:B------:R-:W-:Y:S05]  /*39a0*/  BSYNC B1 ;  /* 0x0000000000017941 */ /* 0x000fea0003800000 */
.L_x_28726:
        /* <DEDUP_REMOVED lines=9> */
.L_x_28722:
[----:B------:R-:W-:Y:S05]  /*3a40*/  BSYNC B0 ;  /* 0x0000000000007941 */ /* 0x000fea0003800000 */
.L_x_28721:
        /* <DEDUP_REMOVED lines=13> */
[----:B------:R-:W-:Y:S02]  /*3b20*/  LOP3.LUT R96, R95, 0xff0000, RZ, 0xc0, !PT ;  /* 0x00ff00005f607812 */ /* 0x000fe400078ec0ff */
[----:B------:R-:W-:Y:S02]  /*3b30*/  LOP3.LUT R95, R118, 0xff, RZ, 0xc0, !PT ;  /* 0x000000ff765f7812 */ /* 0x000fe400078ec0ff */
[----:B------:R-:W-:-:S05]  /*3b40*/  LEA R85, R85, R96, 0x18 ;  /* 0x0000006055557211 */ /* 0x000fca00078ec0ff */
[----:B------:R-:W-:-:S05]  /*3b50*/  IMAD R98, R98, 0x100, R85 ;  /* 0x0000010062627824 */ /* 0x000fca00078e0255 */
[----:B------:R-:W-:Y:S01]  /*3b60*/  IADD3 R95, R98, R95, RZ ;  /* 0x0000005f625f7210 */ /* 0x000fe20007ffe0ff */
[----:B0-----:R-:W-:-:S05]  /*3b70*/  IMAD.WIDE.U32 R84, R84, 0x4, R86 ;  /* 0x0000000454547825 */ /* 0x001fca00078e0056 */
[----:B------:R0:W-:Y:S02]  /*3b80*/  STG.E desc[UR6][R84.64], R95 ;  /* 0x0000005f54007986 */ /* 0x0001e4000c101906 */
.L_x_28731:
[----:B------:R-:W-:Y:S05]  /*3b90*/  BSYNC B0 ;  /* 0x0000000000007941 */ /* 0x000fea0003800000 */
.L_x_28730:
        /* <DEDUP_REMOVED lines=21> */
.L_x_28735:
[----:B------:R-:W-:-:S07]  /*3cf0*/  MOV R84, R114 ;  /* 0x0000007200547202 */ /* 0x000fce0000000f00 */
.L_x_28736:
[----:B------:R-:W-:Y:S05]  /*3d00*/  BSYNC B1 ;  /* 0x0000000000017941 */ /* 0x000fea0003800000 */
.L_x_28734:
        /* <DEDUP_REMOVED lines=16> */
.L_x_28740:
[----:B------:R-:W-:Y:S05]  /*3e10*/  BSYNC B2 ;  /* 0x0000000000027941 */ /* 0x000fea0003800000 */
.L_x_28739:
        /* <DEDUP_REMOVED lines=44> */
.L_x_28738:
[----:B------:R-:W-:Y:S05]  /*40e0*/  BSYNC B1 ;  /* 0x0000000000017941 */ /* 0x000fea0003800000 */
.L_x_28737:
        /* <DEDUP_REMOVED lines=9> */
.L_x_28733:
[----:B------:R-:W-:Y:S05]  /*4180*/  BSYNC B0 ;  /* 0x0000000000007941 */ /* 0x000fea0003800000 */
.L_x_28732:
        /* <DEDUP_REMOVED lines=18> */
.L_x_28744:
[----:B------:R-:W-:-:S07]  /*42b0*/  IMAD.MOV.U32 R85, RZ, RZ, R114 ;  /* 0x000000ffff557224 */ /* 0x000fce00078e0072 */
.L_x_28745:
[----:B------:R-:W-:Y:S05]  /*42c0*/  BSYNC B1 ;  /* 0x0000000000017941 */ /* 0x000fea0003800000 */
.L_x_28743:
        /* <DEDUP_REMOVED lines=16> */
.L_x_28749:
[----:B------:R-:W-:Y:S05]  /*43d0*/  BSYNC B2 ;  /* 0x0000000000027941 */ /* 0x000fea0003800000 */
.L_x_28748:
        /* <DEDUP_REMOVED lines=44> */
.L_x_28747:
[----:B------:R-:W-:Y:S05]  /*46a0*/  BSYNC B1 ;  /* 0x0000000000017941 */ /* 0x000fea0003800000 */
.L_x_28746:
        /* <DEDUP_REMOVED lines=9> */
.L_x_28742:
[----:B------:R-:W-:Y:S05]  /*4740*/  BSYNC B0 ;  /* 0x0000000000007941 */ /* 0x000fea0003800000 */
.L_x_28741:
        /* <DEDUP_REMOVED lines=18> */
.L_x_28753:
[----:B------:R-:W-:-:S07]  /*4870*/  MOV R86, R114 ;  /* 0x0000007200567202 */ /* 0x000fce0000000f00 */
.L_x_28754:
[----:B------:R-:W-:Y:S05]  /*4880*/  BSYNC B1 ;  /* 0x0000000000017941 */ /* 0x000fea0003800000 */
.L_x_28752:
        /* <DEDUP_REMOVED lines=16> */
.L_x_28758:
[----:B------:R-:W-:Y:S05]  /*4990*/  BSYNC B2 ;  /* 0x0000000000027941 */ /* 0x000fea0003800000 */
.L_x_28757:
        /* <DEDUP_REMOVED lines=44> */
.L_x_28756:
[----:B------:R-:W-:Y:S05]  /*4c60*/  BSYNC B1 ;  /* 0x0000000000017941 */ /* 0x000fea0003800000 */
.L_x_28755:
        /* <DEDUP_REMOVED lines=9> */
.L_x_28751:
[----:B------:R-:W-:Y:S05]  /*4d00*/  BSYNC B0 ;  /* 0x0000000000007941 */ /* 0x000fea0003800000 */
.L_x_28750:
        /* <DEDUP_REMOVED lines=18> */
.L_x_28762:
[----:B------:R-:W-:-:S07]  /*4e30*/  IMAD.MOV.U32 R87, RZ, RZ, R114 ;  /* 0x000000ffff577224 */ /* 0x000fce00078e0072 */
.L_x_28763:
[----:B------:R-:W-:Y:S05]  /*4e40*/  BSYNC B1 ;  /* 0x0000000000017941 */ /* 0x000fea0003800000 */
.L_x_28761:
        /* <DEDUP_REMOVED lines=16> */
.L_x_28767:
[----:B------:R-:W-:Y:S05]  /*4f50*/  BSYNC B2 ;  /* 0x0000000000027941 */ /* 0x000fea0003800000 */
.L_x_28766:
        /* <DEDUP_REMOVED lines=44> */
.L_x_28765:
[----:B------:R-:W-:Y:S05]  /*5220*/  BSYNC B1 ;  /* 0x0000000000017941 */ /* 0x000fea0003800000 */
.L_x_28764:
        /* <DEDUP_REMOVED lines=9> */
.L_x_28760:
[----:B------:R-:W-:Y:S05]  /*52c0*/  BSYNC B0 ;  /* 0x0000000000007941 */ /* 0x000fea0003800000 */
.L_x_28759:
        /* <DEDUP_REMOVED lines=20> */
.L_x_28769:
[----:B------:R-:W-:Y:S05]  /*5410*/  BSYNC B0 ;  /* 0x0000000000007941 */ /* 0x000fea0003800000 */
.L_x_28768:
        /* <DEDUP_REMOVED lines=21> */
.L_x_28773:
[----:B------:R-:W-:-:S07]  /*5570*/  MOV R88, R114 ;  /* 0x0000007200587202 */ /* 0x000fce0000000f00 */
.L_x_28774:
[----:B------:R-:W-:Y:S05]  /*5580*/  BSYNC B1 ;  /* 0x0000000000017941 */ /* 0x000fea0003800000 */
.L_x_28772:
        /* <DEDUP_REMOVED lines=16> */
.L_x_28778:
[----:B------:R-:W-:Y:S05]  /*5690*/  BSYNC B2 ;  /* 0x0000000000027941 */ /* 0x000fea0003800000 */
.L_x_28777:
        /* <DEDUP_REMOVED lines=44> */
.L_x_28776:
[----:B------:R-:W-:Y:S05]  /*5960*/  BSYNC B1 ;  /* 0x0000000000017941 */ /* 0x000fea0003800000 */
.L_x_28775:
        /* <DEDUP_REMOVED lines=9> */
.L_x_28771:
[----:B------:R-:W-:Y:S05]  /*5a00*/  BSYNC B0 ;  /* 0x0000000000007941 */ /* 0x000fea0003800000 */
.L_x_28770:
        /* <DEDUP_REMOVED lines=18> */
.L_x_28782:
[----:B------:R-:W-:-:S07]  /*5b30*/  IMAD.MOV.U32 R89, RZ, RZ, R114 ;  /* 0x000000ffff597224 */ /* 0x000fce00078e0072 */
.L_x_28783:
[----:B------:R-:W-:Y:S05]  /*5b40*/  BSYNC B1 ;  /* 0x0000000000017941 */ /* 0x000fea0003800000 */
.L_x_28781:
        /* <DEDUP_REMOVED lines=16> */
.L_x_28787:
[----:B------:R-:W-:Y:S05]  /*5c50*/  BSYNC B2 ;  /* 0x0000000000027941 */ /* 0x000fea0003800000 */
.L_x_28786:
        /* <DEDUP_REMOVED lines=44> */
.L_x_28785:
[----:B------:R-:W-:Y:S05]  /*5f20*/  BSYNC B1 ;  /* 0x0000000000017941 */ /* 0x000fea0003800000 */
.L_x_28784:
        /* <DEDUP_REMOVED lines=9> */
.L_x_28780:
[----:B------:R-:W-:Y:S05]  /*5fc0*/  BSYNC B0 ;  /* 0x0000000000007941 */ /* 0x000fea0003800000 */
.L_x_28779:
        /* <DEDUP_REMOVED lines=18> */
.L_x_28791:
[----:B------:R-:W-:-:S07]  /*60f0*/  MOV R90, R114 ;  /* 0x00000072005a7202 */ /* 0x000fce0000000f00 */
.L_x_28792:
[----:B------:R-:W-:Y:S05]  /*6100*/  BSYNC B1 ;  /* 0x0000000000017941 */ /* 0x000fea0003800000 */
.L_x_28790:
        /* <DEDUP_REMOVED lines=16> */
.L_x_28796:
[----:B------:R-:W-:Y:S05]  /*6210*/  BSYNC B2 ;  /* 0x0000000000027941 */ /* 0x000fea0003800000 */
.L_x_28795:
        /* <DEDUP_REMOVED lines=44> */
.L_x_28794:
[----:B------:R-:W-:Y:S05]  /*64e0*/  BSYNC B1 ;  /* 0x0000000000017941 */ /* 0x000fea0003800000 */
.L_x_28793:
        /* <DEDUP_REMOVED lines=9> */
.L_x_28789:
[----:B------:R-:W-:Y:S05]  /*6580*/  BSYNC B0 ;  /* 0x0000000000007941 */ /* 0x000fea0003800000 */
.L_x_28788:
        /* <DEDUP_REMOVED lines=18> */
.L_x_28800:
[----:B------:R-:W-:-:S07]  /*66b0*/  IMAD.MOV.U32 R91, RZ, RZ, R114 ;  /* 0x000000ffff5b7224 */ /* 0x000fce00078e0072 */
.L_x_28801:
[----:B------:R-:W-:Y:S05]  /*66c0*/  BSYNC B1 ;  /* 0x0000000000017941 */ /* 0x000fea0003800000 */
.L_x_28799:
        /* <DEDUP_REMOVED lines=16> */
.L_x_28805:
[----:B------:R-:W-:Y:S05]  /*67d0*/  BSYNC B2 ;  /* 0x0000000000027941 */ /* 0x000fea0003800000 */
.L_x_28804:
        /* <DEDUP_REMOVED lines=44> */
.L_x_28803:
[----:B------:R-:W-:Y:S05]  /*6aa0*/  BSYNC B1 ;  /* 0x0000000000017941 */ /* 0x000fea0003800000 */
.L_x_28802:
        /* <DEDUP_REMOVED lines=9> */
.L_x_28798:
[----:B------:R-:W-:Y:S05]  /*6b40*/  BSYNC B0 ;  /* 0x0000000000007941 */ /* 0x000fea0003800000 */
.L_x_28797:
        /* <DEDUP_REMOVED lines=20> */
.L_x_28807:
[----:B------:R-:W-:Y:S05]  /*6c90*/  BSYNC B0 ;  /* 0x0000000000007941 */ /* 0x000fea0003800000 */
.L_x_28806:
        /* <DEDUP_REMOVED lines=21> */
.L_x_28811:
[----:B------:R-:W-:-:S07]  /*6df0*/  MOV R92, R114 ;  /* 0x00000072005c7202 */ /* 0x000fce0000000f00 */
.L_x_28812:
[----:B------:R-:W-:Y:S05]  /*6e00*/  BSYNC B1 ;  /* 0x0000000000017941 */ /* 0x000fea0003800000 */
.L_x_28810:
        /* <DEDUP_REMOVED lines=16> */
.L_x_28816:
[----:B------:R-:W-:Y:S05]  /*6f10*/  BSYNC B2 ;  /* 0x0000000000027941 */ /* 0x000fea0003800000 */
.L_x_28815:
        /* <DEDUP_REMOVED lines=44> */
.L_x_28814:
[----:B------:R-:W-:Y:S05]  /*71e0*/  BSYNC B1 ;  /* 0x0000000000017941 */ /* 0x000fea0003800000 */
.L_x_28813:
        /* <DEDUP_REMOVED lines=9> */
.L_x_28809:
[----:B------:R-:W-:Y:S05]  /*7280*/  BSYNC B0 ;  /* 0x0000000000007941 */ /* 0x000fea0003800000 */
.L_x_28808:
        /* <DEDUP_REMOVED lines=18> */
.L_x_28820:
[----:B------:R-:W-:-:S07]  /*73b0*/  IMAD.MOV.U32 R93, RZ, RZ, R114 ;  /* 0x000000ffff5d7224 */ /* 0x000fce00078e0072 */
.L_x_28821:
[----:B------:R-:W-:Y:S05]  /*73c0*/  BSYNC B1 ;  /* 0x0000000000017941 */ /* 0x000fea0003800000 */
.L_x_28819:
        /* <DEDUP_REMOVED lines=16> */
.L_x_28825:
[----:B------:R-:W-:Y:S05]  /*74d0*/  BSYNC B2 ;  /* 0x0000000000027941 */ /* 0x000fea0003800000 */
.L_x_28824:
        /* <DEDUP_REMOVED lines=44> */
.L_x_28823:
[----:B------:R-:W-:Y:S05]  /*77a0*/  BSYNC B1 ;  /* 0x0000000000017941 */ /* 0x000fea0003800000 */
.L_x_28822:
        /* <DEDUP_REMOVED lines=9> */
.L_x_28818:
[----:B------:R-:W-:Y:S05]  /*7840*/  BSYNC B0 ;  /* 0x0000000000007941 */ /* 0x000fea0003800000 */
.L_x_28817:
        /* <DEDUP_REMOVED lines=18> */
.L_x_28829:
[----:B------:R-:W-:-:S07]  /*7970*/  MOV R94, R114 ;  /* 0x00000072005e7202 */ /* 0x000fce0000000f00 */
.L_x_28830:
[----:B------:R-:W-:Y:S05]  /*7980*/  BSYNC B1 ;  /* 0x0000000000017941 */ /* 0x000fea0003800000 */
.L_x_28828:
        /* <DEDUP_REMOVED lines=16> */
.L_x_28834:
[----:B------:R-:W-:Y:S05]  /*7a90*/  BSYNC B2 ;  /* 0x0000000000027941 */ /* 0x000fea0003800000 */
.L_x_28833:
        /* <DEDUP_REMOVED lines=44> */
.L_x_28832:
[----:B------:R-:W-:Y:S05]  /*7d60*/  BSYNC B1 ;  /* 0x0000000000017941 */ /* 0x000fea0003800000 */
.L_x_28831:
        /* <DEDUP_REMOVED lines=9> */
.L_x_28827:
[----:B------:R-:W-:Y:S05]  /*7e00*/  BSYNC B0 ;  /* 0x0000000000007941 */ /* 0x000fea0003800000 */
.L_x_28826:
        /* <DEDUP_REMOVED lines=18> */
.L_x_28838:
[----:B------:R-:W-:-:S07]  /*7f30*/  IMAD.MOV.U32 R95, RZ, RZ, R114 ;  /* 0x000000ffff5f7224 */ /* 0x000fce00078e0072 */
.L_x_28839:
[----:B------:R-:W-:Y:S05]  /*7f40*/  BSYNC B1 ;  /* 0x0000000000017941 */ /* 0x000fea0003800000 */
.L_x_28837:
        /* <DEDUP_REMOVED lines=16> */
.L_x_28843:
[----:B------:R-:W-:Y:S05]  /*8050*/  BSYNC B2 ;  /* 0x0000000000027941 */ /* 0x000fea0003800000 */
.L_x_28842:
        /* <DEDUP_REMOVED lines=44> */
.L_x_28841:
[----:B------:R-:W-:Y:S05]  /*8320*/  BSYNC B1 ;  /* 0x0000000000017941 */ /* 0x000fea0003800000 */
.L_x_28840:
        /* <DEDUP_REMOVED lines=9> */
.L_x_28836:
[----:B------:R-:W-:Y:S05]  /*83c0*/  BSYNC B0 ;  /* 0x0000000000007941 */ /* 0x000fea0003800000 */
.L_x_28835:
        /* <DEDUP_REMOVED lines=20> */
.L_x_28845:
[----:B------:R-:W-:Y:S05]  /*8510*/  BSYNC B0 ;  /* 0x0000000000007941 */ /* 0x000fea0003800000 */
.L_x_28844:
        /* <DEDUP_REMOVED lines=21> */
.L_x_28849:
[----:B------:R-:W-:-:S07]  /*8670*/  MOV R96, R114 ;  /* 0x0000007200607202 */ /* 0x000fce0000000f00 */
.L_x_28850:
[----:B------:R-:W-:Y:S05]  /*8680*/  BSYNC B1 ;  /* 0x0000000000017941 */ /* 0x000fea0003800000 */
.L_x_28848:
        /* <DEDUP_REMOVED lines=16> */
.L_x_28854:
[----:B------:R-:W-:Y:S05]  /*8790*/  BSYNC B2 ;  /* 0x0000000000027941 */ /* 0x000fea0003800000 */
.L_x_28853:
        /* <DEDUP_REMOVED lines=44> */
.L_x_28852:
[----:B------:R-:W-:Y:S05]  /*8a60*/  BSYNC B1 ;  /* 0x0000000000017941 */ /* 0x000fea0003800000 */
.L_x_28851:
        /* <DEDUP_REMOVED lines=9> */
.L_x_28847:
[----:B------:R-:W-:Y:S05]  /*8b00*/  BSYNC B0 ;  /* 0x0000000000007941 */ /* 0x000fea0003800000 */
.L_x_28846:
        /* <DEDUP_REMOVED lines=18> */
.L_x_28858:
[----:B------:R-:W-:-:S07]  /*8c30*/  IMAD.MOV.U32 R97, RZ, RZ, R114 ;  /* 0x000000ffff617224 */ /* 0x000fce00078e0072 */
.L_x_28859:
[----:B------:R-:W-:Y:S05]  /*8c40*/  BSYNC B1 ;  /* 0x0000000000017941 */ /* 0x000fea0003800000 */
.L_x_28857:
        /* <DEDUP_REMOVED lines=16> */
.L_x_28863:
[----:B------:R-:W-:Y:S05]  /*8d50*/  BSYNC B2 ;  /* 0x0000000000027941 */ /* 0x000fea0003800000 */
.L_x_28862:
        /* <DEDUP_REMOVED lines=44> */
.L_x_28861:
[----:B------:R-:W-:Y:S05]  /*9020*/  BSYNC B1 ;  /* 0x0000000000017941 */ /* 0x000fea0003800000 */
.L_x_28860:
        /* <DEDUP_REMOVED lines=9> */
.L_x_28856:
[----:B------:R-:W-:Y:S05]  /*90c0*/  BSYNC B0 ;  /* 0x0000000000007941 */ /* 0x000fea0003800000 */
.L_x_28855:
        /* <DEDUP_REMOVED lines=18> */
.L_x_28867:
[----:B------:R-:W-:-:S07]  /*91f0*/  MOV R98, R114 ;  /* 0x0000007200627202 */ /* 0x000fce0000000f00 */
.L_x_28868:
[----:B------:R-:W-:Y:S05]  /*9200*/  BSYNC B1 ;  /* 0x0000000000017941 */ /* 0x000fea0003800000 */
.L_x_28866:
        /* <DEDUP_REMOVED lines=16> */
.L_x_28872:
[----:B------:R-:W-:Y:S05]  /*9310*/  BSYNC B2 ;  /* 0x0000000000027941 */ /* 0x000fea0003800000 */
.L_x_28871:
        /* <DEDUP_REMOVED lines=44> */
.L_x_28870:
[----:B------:R-:W-:Y:S05]  /*95e0*/  BSYNC B1 ;  /* 0x0000000000017941 */ /* 0x000fea0003800000 */
.L_x_28869:
        /* <DEDUP_REMOVED lines=9> */
.L_x_28865:
[----:B------:R-:W-:Y:S05]  /*9680*/  BSYNC B0 ;  /* 0x0000000000007941 */ /* 0x000fea0003800000 */
.L_x_28864:
        /* <DEDUP_REMOVED lines=18> */
.L_x_28876:
[----:B------:R-:W-:-:S07]  /*97b0*/  IMAD.MOV.U32 R99, RZ, RZ, R114 ;  /* 0x000000ffff637224 */ /* 0x000fce00078e0072 */
.L_x_28877:
[----:B------:R-:W-:Y:S05]  /*97c0*/  BSYNC B1 ;  /* 0x0000000000017941 */ /* 0x000fea0003800000 */
.L_x_28875:
        /* <DEDUP_REMOVED lines=16> */
.L_x_28881:
[----:B------:R-:W-:Y:S05]  /*98d0*/  BSYNC B2 ;  /* 0x0000000000027941 */ /* 0x000fea0003800000 */
.L_x_28880:
        /* <DEDUP_REMOVED lines=44> */
.L_x_28879:
[----:B------:R-:W-:Y:S05]  /*9ba0*/  BSYNC B1 ;  /* 0x0000000000017941 */ /* 0x000fea0003800000 */
.L_x_28878:
        /* <DEDUP_REMOVED lines=9> */
.L_x_28874:
[----:B------:R-:W-:Y:S05]  /*9c40*/  BSYNC B0 ;  /* 0x0000000000007941 */ /* 0x000fea0003800000 */
.L_x_28873:
        /* <DEDUP_REMOVED lines=20> */
.L_x_28883:
[----:B------:R-:W-:Y:S05]  /*9d90*/  BSYNC B0 ;  /* 0x0000000000007941 */ /* 0x000fea0003800000 */
.L_x_28882:
[----:B--2---:R-:W-:Y:S01]  /*9da0*/  @P3 IMAD.WIDE.U32 R102, R106, 0x10, R102 ;  /* 0x000000106a663825 */ /* 0x004fe200078e0066 */
[----:B------:R-:W2:Y:S04]  /*9db0*/  @P0 LDG.E.128 R68, desc[UR6][R130.64] ;  /* 0x0000000682440981 */ /* 0x000ea8000c1e1d00 */
[----:B-----5:R1:W5:Y:S01]  /*9dc0*/  @P3 LDG.E.128 R72, desc[UR6][R102.64] ;  /* 0x0000000666483981 */ /* 0x020362000c1e1d00 */
[----:B------:R-:W-:Y:S01]  /*9dd0*/  @!P4 ISETP.NE.U32.AND P1, PT, R124, RZ, PT ;  /* 0x000000ff7c00c20c */ /* 0x000fe20003f25070 */
[----:B------:R-:W-:Y:S01]  /*9de0*/  BSSY B0, `(.L_x_28884) ;  /* 0x000005a000007945 */ /* 0x000fe20003800000 */
[----:B------:R-:W-:Y:S02]  /*9df0*/  @!P4 IMAD.MOV.U32 R129, RZ, RZ, R113 ;  /* 0x000000ffff81c224 */ /* 0x000fe400078e0071 */
        /* <DEDUP_REMOVED lines=15> */
.L_x_28887:
[----:B------:R-:W-:-:S07]  /*9ef0*/  MOV R100, R114 ;  /* 0x0000007200647202 */ /* 0x000fce0000000f00 */
.L_x_28888:
[----:B------:R-:W-:Y:S05]  /*9f00*/  BSYNC B1 ;  /* 0x0000000000017941 */ /* 0x000fea0003800000 */
.L_x_28886:
        /* <DEDUP_REMOVED lines=11> */
[----:B0-----:R-:W-:Y:S02]  /*9fc0*/  @!P1 IADD3 R101, R115, 0x1, RZ ;  /* 0x0000000173659810 */ /* 0x001fe40007ffe0ff */
[----:B------:R-:W-:Y:S02]  /*9fd0*/  @!P1 MOV R112, RZ ;  /* 0x000000ff00709202 */ /* 0x000fe40000000f00 */
[----:B------:R-:W-:-:S13]  /*9fe0*/  ISETP.NE.AND P5, PT, R110, RZ, !P1 ;  /* 0x000000ff6e00720c */ /* 0x000fda0004fa5270 */
[----:B------:R-:W-:-:S04]  /*9ff0*/  @P5 IMAD.MOV R101, RZ, RZ, R115 ;  /* 0x000000ffff655224 */ /* 0x000fc800078e0273 */
[----:B------:R-:W-:-:S07]  /*a000*/  @!P1 IMAD.MOV.U32 R115, RZ, RZ, R101 ;  /* 0x000000ffff739224 */ /* 0x000fce00078e0065 */
.L_x_28892:
[----:B------:R-:W-:Y:S05]  /*a010*/  BSYNC B2 ;  /* 0x0000000000027941 */ /* 0x000fea0003800000 */
.L_x_28891:
[----:B0-----:R-:W-:Y:S01]  /*a020*/  IMAD.HI.U32 R101, R110, -0x326172a9, RZ ;  /* 0xcd9e8d576e657827 */ /* 0x001fe200078e00ff */
        /* <DEDUP_REMOVED lines=43> */
.L_x_28890:
[----:B------:R-:W-:Y:S05]  /*a2e0*/  BSYNC B1 ;  /* 0x0000000000017941 */ /* 0x000fea0003800000 */
.L_x_28889:
[----:B------:R-:W-:Y:S01]  /*a2f0*/  I2FP.F32.U32 R100, R100 ;  /* 0x0000006400647245 */ /* 0x000fe20000201000 */
[----:B0-----:R-:W-:Y:S02]  /*a300*/  IMAD.MOV.U32 R101, RZ, RZ, 0x2f800000 ;  /* 0x2f800000ff657424 */ /* 0x001fe400078e00ff */
[----:B-----5:R-:W-:Y:S02]  /*a310*/  FMUL.FTZ R102, R72, UR11 ;  /* 0x0000000b48667c20 */ /* 0x020fe40008410000 */
[----:B------:R-:W-:Y:S02]  /*a320*/  FFMA.FTZ R100, R100, R101, 1.1641532182693481445e-10 ;  /* 0x2f00000064647423 */ /* 0x000fe40000010065 */
[----:B------:R-:W-:-:S03]  /*a330*/  FMUL.FTZ R102, R102, UR10 ;  /* 0x0000000a66667c20 */ /* 0x000fc60008410000 */
[----:B------:R-:W-:-:S04]  /*a340*/  FSETP.GTU.FTZ.AND P1, PT, R100, UR9, PT ;  /* 0x0000000964007c0b */ /* 0x000fc8000bf3c000 */
[----:B------:R-:W-:Y:S02]  /*a350*/  FSEL R100, R102, RZ, !P1 ;  /* 0x000000ff66647208 */ /* 0x000fe40004800000 */
[----:B------:R-:W-:-:S03]  /*a360*/  SEL R118, RZ, 0x1, P1 ;  /* 0x00000001ff767807 */ /* 0x000fc60000800000 */
[----:B------:R-:W-:-:S07]  /*a370*/  @P0 FADD.FTZ R100, R68, R100 ;  /* 0x0000006444640221 */ /* 0x000fce0000010000 */
.L_x_28885:
[----:B------:R-:W-:Y:S05]  /*a380*/  BSYNC B0 ;  /* 0x0000000000007941 */ /* 0x000fea0003800000 */
.L_x_28884:
[----:B------:R-:W-:Y:S01]  /*a390*/  @!P4 ISETP.NE.U32.AND P1, PT, R124, RZ, PT ;  /* 0x000000ff7c00c20c */ /* 0x000fe20003f25070 */
[----:B------:R-:W-:Y:S01]  /*a3a0*/  BSSY B0, `(.L_x_28893) ;  /* 0x000005a000007945 */ /* 0x000fe20003800000 */
[----:B------:R-:W-:Y:S02]  /*a3b0*/  @!P4 MOV R103, R129 ;  /* 0x000000810067c202 */ /* 0x000fe40000000f00 */
[----:B------:R-:W-:-:S04]  /*a3c0*/  @!P4 ISETP.NE.AND.EX P1, PT, R125, RZ, PT, P1 ;  /* 0x000000ff7d00c20c */ /* 0x000fc80003f25310 */
[----:B0-----:R-:W-:Y:S01]  /*a3d0*/  @!P4 FSEL R101, R69, RZ, P1 ;  /* 0x000000ff4565c208 */ /* 0x001fe20000800000 */
        /* <DEDUP_REMOVED lines=13> */
.L_x_28896:
[----:B------:R-:W-:-:S07]  /*a4b0*/  IMAD.MOV.U32 R101, RZ, RZ, R114 ;  /* 0x000000ffff657224 */ /* 0x000fce00078e0072 */
.L_x_28897:
[----:B------:R-:W-:Y:S05]  /*a4c0*/  BSYNC B1 ;  /* 0x0000000000017941 */ /* 0x000fea0003800000 */
.L_x_28895:
        /* <DEDUP_REMOVED lines=16> */
.L_x_28901:
[----:B------:R-:W-:Y:S05]  /*a5d0*/  BSYNC B2 ;  /* 0x0000000000027941 */ /* 0x000fea0003800000 */
.L_x_28900:
        /* <DEDUP_REMOVED lines=44> */
.L_x_28899:
[----:B------:R-:W-:Y:S05]  /*a8a0*/  BSYNC B1 ;  /* 0x0000000000017941 */ /* 0x000fea0003800000 */
.L_x_28898:
        /* <DEDUP_REMOVED lines=9> */
.L_x_28894:
[----:B------:R-:W-:Y:S05]  /*a940*/  BSYNC B0 ;  /* 0x0000000000007941 */ /* 0x000fea0003800000 */
.L_x_28893:
        /* <DEDUP_REMOVED lines=18> */
.L_x_28905:
[----:B------:R-:W-:-:S07]  /*aa70*/  MOV R102, R114 ;  /* 0x0000007200667202 */ /* 0x000fce0000000f00 */
.L_x_28906:
[----:B------:R-:W-:Y:S05]  /*aa80*/  BSYNC B1 ;  /* 0x0000000000017941 */ /* 0x000fea0003800000 */
.L_x_28904:
        /* <DEDUP_REMOVED lines=16> */
.L_x_28910:
[----:B------:R-:W-:Y:S05]  /*ab90*/  BSYNC B2 ;  /* 0x0000000000027941 */ /* 0x000fea0003800000 */
.L_x_28909:
        /* <DEDUP_REMOVED lines=44> */
.L_x_28908:
[----:B------:R-:W-:Y:S05]  /*ae60*/  BSYNC B1 ;  /* 0x0000000000017941 */ /* 0x000fea0003800000 */
.L_x_28907:
        /* <DEDUP_REMOVED lines=9> */
.L_x_28903:
[----:B------:R-:W-:Y:S05]  /*af00*/  BSYNC B0 ;  /* 0x0000000000007941 */ /* 0x000fea0003800000 */
.L_x_28902:
        /* <DEDUP_REMOVED lines=18> */
.L_x_28914:
[----:B------:R-:W-:-:S07]  /*b030*/  IMAD.MOV.U32 R103, RZ, RZ, R114 ;  /* 0x000000ffff677224 */ /* 0x000fce00078e0072 */
.L_x_28915:
[----:B------:R-:W-:Y:S05]  /*b040*/  BSYNC B1 ;  /* 0x0000000000017941 */ /* 0x000fea0003800000 */
.L_x_28913:
        /* <DEDUP_REMOVED lines=16> */
.L_x_28919:
[----:B------:R-:W-:Y:S05]  /*b150*/  BSYNC B2 ;  /* 0x0000000000027941 */ /* 0x000fea0003800000 */
.L_x_28918:
        /* <DEDUP_REMOVED lines=44> */
.L_x_28917:
[----:B------:R-:W-:Y:S05]  /*b420*/  BSYNC B1 ;  /* 0x0000000000017941 */ /* 0x000fea0003800000 */
.L_x_28916:
        /* <DEDUP_REMOVED lines=9> */
.L_x_28912:
[----:B------:R-:W-:Y:S05]  /*b4c0*/  BSYNC B0 ;  /* 0x0000000000007941 */ /* 0x000fea0003800000 */
.L_x_28911:
        /* <DEDUP_REMOVED lines=20> */
.L_x_28921:
[----:B------:R-:W-:Y:S05]  /*b610*/  BSYNC B0 ;  /* 0x0000000000007941 */ /* 0x000fea0003800000 */
.L_x_28920:
        /* <DEDUP_REMOVED lines=21> */
.L_x_28925:
[----:B------:R-:W-:-:S07]  /*b770*/  MOV R104, R114 ;  /* 0x0000007200687202 */ /* 0x000fce0000000f00 */
.L_x_28926:
[----:B------:R-:W-:Y:S05]  /*b780*/  BSYNC B1 ;  /* 0x0000000000017941 */ /* 0x000fea0003800000 */
.L_x_28924:
        /* <DEDUP_REMOVED lines=16> */
.L_x_28930:
[----:B------:R-:W-:Y:S05]  /*b890*/  BSYNC B2 ;  /* 0x0000000000027941 */ /* 0x000fea0003800000 */
.L_x_28929:
        /* <DEDUP_REMOVED lines=44> */
.L_x_28928:
[----:B------:R-:W-:Y:S05]  /*bb60*/  BSYNC B1 ;  /* 0x0000000000017941 */ /* 0x000fea0003800000 */
.L_x_28927:
        /* <DEDUP_REMOVED lines=9> */
.L_x_28923:
[----:B------:R-:W-:Y:S05]  /*bc00*/  BSYNC B0 ;  /* 0x0000000000007941 */ /* 0x000fea0003800000 */
.L_x_28922:
        /* <DEDUP_REMOVED lines=18> */
.L_x_28934:
[----:B------:R-:W-:-:S07]  /*bd30*/  IMAD.MOV.U32 R105, RZ, RZ, R114 ;  /* 0x000000ffff697224 */ /* 0x000fce00078e0072 */
.L_x_28935:
[----:B------:R-:W-:Y:S05]  /*bd40*/  BSYNC B1 ;  /* 0x0000000000017941 */ /* 0x000fea0003800000 */
.L_x_28933:
        /* <DEDUP_REMOVED lines=16> */
.L_x_28939:
[----:B------:R-:W-:Y:S05]  /*be50*/  BSYNC B2 ;  /* 0x0000000000027941 */ /* 0x000fea0003800000 */
.L_x_28938:
        /* <DEDUP_REMOVED lines=44> */
.L_x_28937:
[----:B------:R-:W-:Y:S05]  /*c120*/  BSYNC B1 ;  /* 0x0000000000017941 */ /* 0x000fea0003800000 */
.L_x_28936:
        /* <DEDUP_REMOVED lines=9> */
.L_x_28932:
[----:B------:R-:W-:Y:S05]  /*c1c0*/  BSYNC B0 ;  /* 0x0000000000007941 */ /* 0x000fea0003800000 */
.L_x_28931:
        /* <DEDUP_REMOVED lines=18> */
.L_x_28943:
[----:B------:R-:W-:-:S07]  /*c2f0*/  MOV R106, R114 ;  /* 0x00000072006a7202 */ /* 0x000fce0000000f00 */
.L_x_28944:
[----:B------:R-:W-:Y:S05]  /*c300*/  BSYNC B1 ;  /* 0x0000000000017941 */ /* 0x000fea0003800000 */
.L_x_28942:
        /* <DEDUP_REMOVED lines=16> */
.L_x_28948:
[----:B------:R-:W-:Y:S05]  /*c410*/  BSYNC B2 ;  /* 0x0000000000027941 */ /* 0x000fea0003800000 */
.L_x_28947:
        /* <DEDUP_REMOVED lines=44> */
.L_x_28946:
[----:B------:R-:W-:Y:S05]  /*c6e0*/  BSYNC B1 ;  /* 0x0000000000017941 */ /* 0x000fea0003800000 */
.L_x_28945:
        /* <DEDUP_REMOVED lines=9> */
.L_x_28941:
[----:B------:R-:W-:Y:S05]  /*c780*/  BSYNC B0 ;  /* 0x0000000000007941 */ /* 0x000fea0003800000 */
.L_x_28940:
        /* <DEDUP_REMOVED lines=18> */
.L_x_28952:
[----:B------:R-:W-:-:S07]  /*c8b0*/  IMAD.MOV.U32 R107, RZ, RZ, R114 ;  /* 0x000000ffff6b7224 */ /* 0x000fce00078e0072 */
.L_x_28953:
[----:B------:R-:W-:Y:S05]  /*c8c0*/  BSYNC B1 ;  /* 0x0000000000017941 */ /* 0x000fea0003800000 */
.L_x_28951:
        /* <DEDUP_REMOVED lines=16> */
.L_x_28957:
[----:B------:R-:W-:Y:S05]  /*c9d0*/  BSYNC B2 ;  /* 0x0000000000027941 */ /* 0x000fea0003800000 */
.L_x_28956:
        /* <DEDUP_REMOVED lines=44> */
.L_x_28955:
[----:B------:R-:W-:Y:S05]  /*cca0*/  BSYNC B1 ;  /* 0x0000000000017941 */ /* 0x000fea0003800000 */
.L_x_28954:
        /* <DEDUP_REMOVED lines=9> */
.L_x_28950:
[----:B------:R-:W-:Y:S05]  /*cd40*/  BSYNC B0 ;  /* 0x0000000000007941 */ /* 0x000fea0003800000 */
.L_x_28949:
[----:B------:R-:W-:Y:S01]  /*cd50*/  FADD.FTZ R124, RZ, R76 ;  /* 0x0000004cff7c7221 */ /* 0x000fe20000010000 */
[----:B------:R-:W-:Y:S01]  /*cd60*/  IMAD.WIDE.U32 R130, R133, 0x10, R122 ;  /* 0x0000001085827825 */ /* 0x000fe200078e007a */
[----:B------:R-:W-:Y:S01]  /*cd70*/  BSSY B0, `(.L_x_28958) ;  /* 0x0000030000007945 */ /* 0x000fe20003800000 */
[----:B------:R-:W-:Y:S02]  /*cd80*/  LOP3.LUT P0, RZ, R0, 0xff, RZ, 0xc0, !PT ;  /* 0x000000ff00ff7812 */ /* 0x000fe4000780c0ff */
[----:B------:R-:W-:Y:S01]  /*cd90*/  FADD.FTZ R125, R124, R77 ;  /* 0x0000004d7c7d7221 */ /* 0x000fe20000010000 */
[----:B------:R-:W-:Y:S01]  /*cda0*/  LOP3.LUT P1, RZ, R2, 0x1f, RZ, 0xc0, !PT ;  /* 0x0000001f02ff7812 */ /* 0x000fe2000782c0ff */
        /* <DEDUP_REMOVED lines=44> */
.L_x_28959:
[----:B------:R-:W-:Y:S05]  /*d070*/  BSYNC B0 ;  /* 0x0000000000007941 */ /* 0x000fea0003800000 */
.L_x_28958:
        /* <DEDUP_REMOVED lines=88> */
.L_x_28974:
[----:B------:R-:W2:Y:S01]  /*d600*/  @!P1 S2R R129, SR_CgaCtaId ;  /* 0x0000000000819919 */ /* 0x000ea20000008800 */
[----:B------:R-:W-:Y:S01]  /*d610*/  @!P1 MOV R0, 0x400 ;  /* 0x0000040000009802 */ /* 0x000fe20000000f00 */
[----:B------:R-:W-:Y:S05]  /*d620*/  WARPSYNC.ALL ;  /* 0x0000000000007948 */ /* 0x000fea0003800000 */
[----:B------:R-:W-:Y:S01]  /*d630*/  LOP3.LUT R125, R123, 0x3, RZ, 0xc0, !PT ;  /* 0x000000037b7d7812 */ /* 0x000fe200078ec0ff */
[----:B-1----:R-:W-:Y:S01]  /*d640*/  FADD.FTZ R123, R132, R131 ;  /* 0x00000083847b7221 */ /* 0x002fe20000010000 */
        /* <DEDUP_REMOVED lines=63> */
[----:B---3--:R-:W-:-:S03]  /*da40*/  @!P1 LEA R124, P4, R3, R124, 0x2 ;  /* 0x0000007c037c9211 */ /* 0x008fc600078810ff */
        /* <DEDUP_REMOVED lines=47> */
[----:B------:R-:W-:Y:S01]  /*dd40*/  FMUL.FTZ R78, R0, R79 ;  /* 0x0000004f004e7220 */ /* 0x000fe20000410000 */
[----:B------:R-:W-:Y:S01]  /*dd50*/  LEA.HI.SX32 R85, R76, R117, 0x1e ;  /* 0x000000754c557211 */ /* 0x000fe200078ff2ff */
        /* <DEDUP_REMOVED lines=8> */
[----:B------:R-:W-:Y:S01]  /*dde0*/  FMUL.FTZ R99, R0, R137 ;  /* 0x0000008900637220 */ /* 0x000fe20000410000 */
        /* <DEDUP_REMOVED lines=29> */
[C---:B------:R-:W-:Y:S01]  /*dfc0*/  VIADD R97, R85.reuse, 0x80 ;  /* 0x0000008055617836 */ /* 0x040fe20000000000 */
[C---:B------:R-:W-:Y:S01]  /*dfd0*/  IADD3 R107, R85.reuse, 0x100, RZ ;  /* 0x00000100556b7810 */ /* 0x040fe20007ffe0ff */
[----:B------:R0:W-:Y:S01]  /*dfe0*/  STG.E.128 desc[UR6][R80.64], R76 ;  /* 0x0000004c50007986 */ /* 0x0001e2000c101d06 */
[C---:B------:R-:W-:Y:S01]  /*dff0*/  IADD3 R99, R85.reuse, 0x200, RZ ;  /* 0x0000020055637810 */ /* 0x040fe20007ffe0ff */
[C---:B------:R-:W-:Y:S01]  /*e000*/  VIADD R101, R85.reuse, 0x280 ;  /* 0x0000028055657836 */ /* 0x040fe20000000000 */
[----:B------:R-:W-:Y:S01]  /*e010*/  IADD3 R103, R85, 0x300, RZ ;  /* 0x0000030055677810 */ /* 0x000fe20007ffe0ff */
[----:B------:R-:W-:Y:S01]  /*e020*/  FFMA.FTZ R93, R29, R84, R61 ;  /* 0x000000541d5d7223 */ /* 0x000fe2000001003d */
[----:B------:R-:W-:Y:S01]  /*e030*/  FFMA.FTZ R92, R28, R89, R60 ;  /* 0x000000591c5c7223 */ /* 0x000fe2000001003c */
[----:B------:R-:W-:Y:S01]  /*e040*/  FFMA.FTZ R89, R25, R96, R57 ;  /* 0x0000006019597223 */ /* 0x000fe20000010039 */
[----:B------:R-:W-:-:S04]  /*e050*/  IMAD.WIDE.U32 R106, R107, 0x10, R104 ;  /* 0x000000106b6a7825 */ /* 0x000fc800078e0068 */
[----:B------:R-:W-:-:S04]  /*e060*/  IMAD.WIDE.U32 R98, R99, 0x10, R104 ;  /* 0x0000001063627825 */ /* 0x000fc800078e0068 */
[----:B------:R-:W-:-:S04]  /*e070*/  IMAD.WIDE.U32 R100, R101, 0x10, R104 ;  /* 0x0000001065647825 */ /* 0x000fc800078e0068 */
[----:B0-----:R-:W-:Y:S01]  /*e080*/  FFMA.FTZ R78, R22, R135, R54 ;  /* 0x00000087164e7223 */ /* 0x001fe20000010036 */
[C---:B------:R-:W-:Y:S02]  /*e090*/  VIADD R77, R85.reuse, 0x180 ;  /* 0x00000180554d7836 */ /* 0x040fe40000000000 */
[----:B------:R-:W-:Y:S01]  /*e0a0*/  FFMA.FTZ R76, R20, R83, R52 ;  /* 0x00000053144c7223 */ /* 0x000fe20000010034 */
[----:B------:R-:W-:Y:S02]  /*e0b0*/  VIADD R79, R85, 0x380 ;  /* 0x00000380554f7836 */ /* 0x000fe40000000000 */
[----:B------:R-:W-:Y:S01]  /*e0c0*/  FFMA.FTZ R80, R16, R87, R48 ;  /* 0x0000005710507223 */ /* 0x000fe20000010030 */
[----:B------:R-:W-:-:S04]  /*e0d0*/  IMAD.WIDE.U32 R84, R97, 0x10, R104 ;  /* 0x0000001061547825 */ /* 0x000fc800078e0068 */
[----:B------:R-:W-:Y:S01]  /*e0e0*/  FFMA.FTZ R83, R19, R134, R51 ;  /* 0x0000008613537223 */ /* 0x000fe20000010033 */
[----:B------:R-:W-:Y:S01]  /*e0f0*/  FFMA.FTZ R81, R17, R130, R49 ;  /* 0x0000008211517223 */ /* 0x000fe20000010031 */
[----:B------:R-:W-:Y:S01]  /*e100*/  FFMA.FTZ R87, R15, R86, R47 ;  /* 0x000000560f577223 */ /* 0x000fe2000001002f */
[----:B------:R-:W-:-:S04]  /*e110*/  IMAD.WIDE.U32 R96, R77, 0x10, R104 ;  /* 0x000000104d607825 */ /* 0x000fc800078e0068 */
[----:B------:R-:W-:Y:S01]  /*e120*/  FFMA.FTZ R77, R21, R82, R53 ;  /* 0x00000052154d7223 */ /* 0x000fe20000010035 */
[----:B------:R0:W-:Y:S01]  /*e130*/  STG.E.128 desc[UR6][R84.64], R92 ;  /* 0x0000005c54007986 */ /* 0x0001e2000c101d06 */
[----:B------:R-:W-:Y:S01]  /*e140*/  FFMA.FTZ R82, R18, R137, R50 ;  /* 0x0000008912527223 */ /* 0x000fe20000010032 */
[----:B------:R-:W-:-:S04]  /*e150*/  IMAD.WIDE.U32 R102, R103, 0x10, R104 ;  /* 0x0000001067667825 */ /* 0x000fc800078e0068 */
[----:B------:R-:W-:Y:S01]  /*e160*/  FFMA.FTZ R86, R14, R133, R46 ;  /* 0x000000850e567223 */ /* 0x000fe2000001002e */
[----:B------:R1:W-:Y:S01]  /*e170*/  STG.E.128 desc[UR6][R106.64], R88 ;  /* 0x000000586a007986 */ /* 0x0003e2000c101d06 */
[----:B------:R-:W-:-:S04]  /*e180*/  IMAD.WIDE.U32 R104, R79, 0x10, R104 ;  /* 0x000000104f687825 */ /* 0x000fc800078e0068 */
[----:B------:R-:W-:-:S05]  /*e190*/  FFMA.FTZ R79, R23, R132, R55 ;  /* 0x00000084174f7223 */ /* 0x000fca0000010037 */
[----:B------:R2:W-:Y:S04]  /*e1a0*/  STG.E.128 desc[UR6][R96.64], R76 ;  /* 0x0000004c60007986 */ /* 0x0005e8000c101d06 */
[----:B------:R2:W-:Y:S01]  /*e1b0*/  STG.E.128 desc[UR6][R98.64], R80 ;  /* 0x0000005062007986 */ /* 0x0005e2000c101d06 */
        /* <DEDUP_REMOVED lines=13> */
.L_x_28962:
[----:B------:R-:W-:Y:S05]  /*e290*/  BSYNC B0 ;  /* 0x0000000000007941 */ /* 0x000fea0003800000 */
.L_x_28961:
[----:B------:R-:W-:Y:S02]  /*e2a0*/  IADD3 R3, R3, UR14, RZ ;  /* 0x0000000e03037c10 */ /* 0x000fe4000fffe0ff */
[----:B------:R-:W-:Y:S02]  /*e2b0*/  SEL R0, RZ, 0x1, P0 ;  /* 0x00000001ff007807 */ /* 0x000fe40000000000 */
[----:B------:R-:W-:-:S13]  /*e2c0*/  ISETP.GE.AND P1, PT, R3, UR15, PT ;  /* 0x0000000f03007c0c */ /* 0x000fda000bf26270 */
[----:B------:R-:W-:Y:S05]  /*e2d0*/  @!P1 BRA `(.L_x_28963) ;  /* 0xffffff2400809947 */ /* 0x000fea000383ffff */
[----:B------:R-:W-:Y:S05]  /*e2e0*/  EXIT ;  /* 0x000000000000794d */ /* 0x000fea0003800000 */
.L_x_28960:
[----:B------:R-:W-:Y:S01]  /*e2f0*/  IMAD.MOV.U32 R136, RZ, RZ, R0 ;  /* 0x000000ffff887224 */ /* 0x000fe200078e0000 */
[----:B------:R-:W-:Y:S01]  /*e300*/  MOV R135, 0x1 ;  /* 0x0000000100877802 */ /* 0x000fe20000000f00 */
[----:B------:R-:W-:Y:S01]  /*e310*/  IMAD.MOV.U32 R138, RZ, RZ, 0x1f ;  /* 0x0000001fff8a7424 */ /* 0x000fe200078e00ff */
[----:B------:R-:W-:-:S07]  /*e320*/  MOV R133, 0xffffffff ;  /* 0xffffffff00857802 */ /* 0x000fce0000000f00 */
[----:B0----5:R-:W-:Y:S05]  /*e330*/  WARPSYNC.COLLECTIVE R133, `(.L_x_28964) ;  /* 0x0000000085087348 */ /* 0x021fea0003c00000 */
[----:B------:R1:W2:Y:S02]  /*e340*/  SHFL.BFLY P3, R134, R136, R135, R138 ;  /* 0x0c00008788867389 */ /* 0x0002a4000006008a */
[----:B012--5:R-:W-:Y:S01]  /*e350*/  ENDCOLLECTIVE ;  /* 0x000000000000791b */ /* 0x027fe20003800000 */
.L_x_28964:
[----:B------:R-:W-:Y:S02]  /*e360*/  IMAD.MOV.U32 R135, RZ, RZ, 0x2 ;  /* 0x00000002ff877424 */ /* 0x000fe400078e00ff */
[----:B------:R-:W-:-:S04]  /*e370*/  IMAD.MOV.U32 R125, RZ, RZ, R134 ;  /* 0x000000ffff7d7224 */ /* 0x000fc800078e0086 */
[----:B------:R-:W-:-:S05]  /*e380*/  FADD.FTZ R125, R0, R125 ;  /* 0x0000007d007d7221 */ /* 0x000fca0000010000 */
[----:B------:R-:W-:-:S07]  /*e390*/  MOV R136, R125 ;  /* 0x0000007d00887202 */ /* 0x000fce0000000f00 */
[----:B------:R-:W-:Y:S05]  /*e3a0*/  WARPSYNC.COLLECTIVE R133, `(.L_x_28965) ;  /* 0x0000000085087348 */ /* 0x000fea0003c00000 */
[----:B------:R0:W1:Y:S02]  /*e3b0*/  SHFL.BFLY P3, R134, R136, R135, R138 ;  /* 0x0c00008788867389 */ /* 0x000064000006008a */
[----:B01----:R-:W-:Y:S01]  /*e3c0*/  ENDCOLLECTIVE ;  /* 0x000000000000791b */ /* 0x003fe20003800000 */
.L_x_28965:
[----:B------:R-:W-:Y:S01]  /*e3d0*/  HFMA2.MMA R135, -RZ, RZ, 0, 2.384185791015625e-07 ;  /* 0x00000004ff877435 */ /* 0x000fe200000001ff */
[----:B------:R-:W-:-:S05]  /*e3e0*/  MOV R122, R134 ;  /* 0x00000086007a7202 */ /* 0x000fca0000000f00 */
[----:B------:R-:W-:-:S04]  /*e3f0*/  FADD.FTZ R129, R125, R122 ;  /* 0x0000007a7d817221 */ /* 0x000fc80000010000 */
[----:B------:R-:W-:-:S07]  /*e400*/  IMAD.MOV.U32 R136, RZ, RZ, R129 ;  /* 0x000000ffff887224 */ /* 0x000fce00078e0081 */
[----:B------:R-:W-:Y:S05]  /*e410*/  WARPSYNC.COLLECTIVE R133, `(.L_x_28966) ;  /* 0x0000000085087348 */ /* 0x000fea0003c00000 */
[----:B------:R0:W1:Y:S02]  /*e420*/  SHFL.BFLY P3, R134, R136, R135, R138 ;  /* 0x0c00008788867389 */ /* 0x000064000006008a */
[----:B01----:R-:W-:Y:S01]  /*e430*/  ENDCOLLECTIVE ;  /* 0x000000000000791b */ /* 0x003fe20003800000 */
.L_x_28966:
[----:B------:R-:W-:Y:S02]  /*e440*/  IMAD.MOV.U32 R135, RZ, RZ, 0x8 ;  /* 0x00000008ff877424 */ /* 0x000fe400078e00ff */
[----:B------:R-:W-:-:S04]  /*e450*/  IMAD.MOV.U32 R122, RZ, RZ, R134 ;  /* 0x000000ffff7a7224 */ /* 0x000fc800078e0086 */
[----:B------:R-:W-:-:S05]  /*e460*/  FADD.FTZ R130, R129, R122 ;  /* 0x0000007a81827221 */ /* 0x000fca0000010000 */
[----:B------:R-:W-:-:S07]  /*e470*/  MOV R136, R130 ;  /* 0x0000008200887202 */ /* 0x000fce0000000f00 */
[----:B------:R-:W-:Y:S05]  /*e480*/  WARPSYNC.COLLECTIVE R133, `(.L_x_28967) ;  /* 0x0000000085087348 */ /* 0x000fea0003c00000 */
[----:B------:R0:W1:Y:S02]  /*e490*/  SHFL.BFLY P3, R134, R136, R135, R138 ;  /* 0x0c00008788867389 */ /* 0x000064000006008a */
[----:B01----:R-:W-:Y:S01]  /*e4a0*/  ENDCOLLECTIVE ;  /* 0x000000000000791b */ /* 0x003fe20003800000 */
.L_x_28967:
[----:B------:R-:W-:Y:S01]  /*e4b0*/  HFMA2.MMA R135, -RZ, RZ, 0, 9.5367431640625e-07 ;  /* 0x00000010ff877435 */ /* 0x000fe200000001ff */
[----:B------:R-:W-:-:S05]  /*e4c0*/  MOV R131, R134 ;  /* 0x0000008600837202 */ /* 0x000fca0000000f00 */
[----:B------:R-:W-:-:S04]  /*e4d0*/  FADD.FTZ R131, R130, R131 ;  /* 0x0000008382837221 */ /* 0x000fc80000010000 */
[----:B------:R-:W-:-:S07]  /*e4e0*/  IMAD.MOV.U32 R136, RZ, RZ, R131 ;  /* 0x000000ffff887224 */ /* 0x000fce00078e0083 */
[----:B------:R-:W-:Y:S05]  /*e4f0*/  WARPSYNC.COLLECTIVE R133, `(.L_x_28968) ;  /* 0x0000000085087348 */ /* 0x000fea0003c00000 */
[----:B------:R0:W1:Y:S02]  /*e500*/  SHFL.BFLY P3, R134, R136, R135, R138 ;  /* 0x0c00008788867389 */ /* 0x000064000006008a */
[----:B01----:R-:W-:Y:S01]  /*e510*/  ENDCOLLECTIVE ;  /* 0x000000000000791b */ /* 0x003fe20003800000 */
.L_x_28968:
        /* <DEDUP_REMOVED lines=72> */
.L_x_28969:
[----:B------:R-:W-:Y:S01]  /*e9a0*/  HFMA2.MMA R135, -RZ, RZ, 0, 1.1920928955078125e-07 ;  /* 0x00000002ff877435 */ /* 0x000fe200000001ff */
[----:B------:R-:W-:-:S05]  /*e9b0*/  MOV R125, R134 ;  /* 0x00000086007d7202 */ /* 0x000fca0000000f00 */
[----:B------:R-:W-:-:S04]  /*e9c0*/  FADD.FTZ R125, R0, R125 ;  /* 0x0000007d007d7221 */ /* 0x000fc80000010000 */
[----:B------:R-:W-:-:S07]  /*e9d0*/  IMAD.MOV.U32 R136, RZ, RZ, R125 ;  /* 0x000000ffff887224 */ /* 0x000fce00078e007d */
[----:B------:R-:W-:Y:S05]  /*e9e0*/  WARPSYNC.COLLECTIVE R133, `(.L_x_28970) ;  /* 0x0000000085087348 */ /* 0x000fea0003c00000 */
[----:B------:R0:W1:Y:S02]  /*e9f0*/  SHFL.BFLY P3, R134, R136, R135, R138 ;  /* 0x0c00008788867389 */ /* 0x000064000006008a */
[----:B01----:R-:W-:Y:S01]  /*ea00*/  ENDCOLLECTIVE ;  /* 0x000000000000791b */ /* 0x003fe20003800000 */
.L_x_28970:
[----:B------:R-:W-:Y:S02]  /*ea10*/  IMAD.MOV.U32 R135, RZ, RZ, 0x4 ;  /* 0x00000004ff877424 */ /* 0x000fe400078e00ff */
[----:B------:R-:W-:-:S04]  /*ea20*/  IMAD.MOV.U32 R130, RZ, RZ, R134 ;  /* 0x000000ffff827224 */ /* 0x000fc800078e0086 */
[----:B------:R-:W-:-:S05]  /*ea30*/  FADD.FTZ R130, R125, R130 ;  /* 0x000000827d827221 */ /* 0x000fca0000010000 */
[----:B------:R-:W-:-:S07]  /*ea40*/  MOV R136, R130 ;  /* 0x0000008200887202 */ /* 0x000fce0000000f00 */
[----:B------:R-:W-:Y:S05]  /*ea50*/  WARPSYNC.COLLECTIVE R133, `(.L_x_28971) ;  /* 0x0000000085087348 */ /* 0x000fea0003c00000 */
[----:B------:R0:W1:Y:S02]  /*ea60*/  SHFL.BFLY P3, R134, R136, R135, R138 ;  /* 0x0c00008788867389 */ /* 0x000064000006008a */
[----:B01----:R-:W-:Y:S01]  /*ea70*/  ENDCOLLECTIVE ;  /* 0x000000000000791b */ /* 0x003fe20003800000 */
.L_x_28971:
[----:B------:R-:W-:Y:S01]  /*ea80*/  HFMA2.MMA R135, -RZ, RZ, 0, 4.76837158203125e-07 ;  /* 0x00000008ff877435 */ /* 0x000fe200000001ff */
[----:B------:R-:W-:-:S05]  /*ea90*/  MOV R129, R134 ;  /* 0x0000008600817202 */ /* 0x000fca0000000f00 */
[----:B------:R-:W-:-:S04]  /*eaa0*/  FADD.FTZ R129, R130, R129 ;  /* 0x0000008182817221 */ /* 0x000fc80000010000 */
[----:B------:R-:W-:-:S07]  /*eab0*/  IMAD.MOV.U32 R136, RZ, RZ, R129 ;  /* 0x000000ffff887224 */ /* 0x000fce00078e0081 */
[----:B------:R-:W-:Y:S05]  /*eac0*/  WARPSYNC.COLLECTIVE R133, `(.L_x_28972) ;  /* 0x0000000085087348 */ /* 0x000fea0003c00000 */
[----:B------:R0:W1:Y:S02]  /*ead0*/  SHFL.BFLY P3, R134, R136, R135, R138 ;  /* 0x0c00008788867389 */ /* 0x000064000006008a */
[----:B01----:R-:W-:Y:S01]  /*eae0*/  ENDCOLLECTIVE ;  /* 0x000000000000791b */ /* 0x003fe20003800000 */
.L_x_28972:
[----:B------:R-:W-:Y:S02]  /*eaf0*/  IMAD.MOV.U32 R135, RZ, RZ, 0x10 ;  /* 0x00000010ff877424 */ /* 0x000fe400078e00ff */
[----:B------:R-:W-:-:S04]  /*eb00*/  IMAD.MOV.U32 R132, RZ, RZ, R134 ;  /* 0x000000ffff847224 */ /* 0x000fc800078e0086 */
[----:B------:R-:W-:-:S05]  /*eb10*/  FADD.FTZ R132, R129, R132 ;  /* 0x0000008481847221 */ /* 0x000fca0000010000 */
[----:B------:R-:W-:-:S07]  /*eb20*/  MOV R136, R132 ;  /* 0x0000008400887202 */ /* 0x000fce0000000f00 */
[----:B------:R-:W-:Y:S05]  /*eb30*/  WARPSYNC.COLLECTIVE R133, `(.L_x_28973) ;  /* 0x0000000085087348 */ /* 0x000fea0003c00000 */
[----:B------:R0:W1:Y:S02]  /*eb40*/  SHFL.BFLY P3, R134, R136, R135, R138 ;  /* 0x0c00008788867389 */ /* 0x000064000006008a */
[----:B01----:R-:W-:Y:S01]  /*eb50*/  ENDCOLLECTIVE ;  /* 0x000000000000791b */ /* 0x003fe20003800000 */
.L_x_28973:
[----:B------:R-:W-:Y:S01]  /*eb60*/  MOV R131, R134 ;  /* 0x0000008600837202 */ /* 0x000fe20000000f00 */
[----:B------:R-:W-:Y:S06]  /*eb70*/  BRA `(.L_x_28974) ;  /* 0xffffffe800a07947 */ /* 0x000fec000383ffff */
.L_x_28975:
        /* <DEDUP_REMOVED lines=16> */
.L_x_30339:


//--------------------- .text._ZN10layer_norm13ln_fwd_kernelINS_13Kernel_traitsIfffffjLj4096ELj1ELj1ELj4ELj16ENS_18Kernel_traits_baseILj4096EfffffjLj128EEEEELb1ELb1ELb0ELb0EEEvNS_9FwdParamsE --------------------------
	.section	.text._ZN10layer_norm13ln_fwd_kernelINS_13Kernel_traitsIfffffjLj4096ELj1ELj1ELj4ELj16ENS_18Kernel_traits_baseILj4096EfffffjLj128EEEEELb1ELb1ELb0ELb0EEEvNS_9FwdParamsE,"ax",@progbits
	.align	128
        .global         _ZN10layer_norm13ln_fwd_kernelINS_13Kernel_traitsIfffffjLj4096ELj1ELj1ELj4ELj16ENS_18Kernel_traits_baseILj4096EfffffjLj128EEEEELb1ELb1ELb0ELb0EEEvNS_9FwdParamsE
        .type           _ZN10layer_norm13ln_fwd_kernelINS_13Kernel_traitsIfffffjLj4096ELj1ELj1ELj4ELj16ENS_18Kernel_traits_baseILj4096EfffffjLj128EEEEELb1ELb1ELb0ELb0EEEvNS_9FwdParamsE,@function
        .size           _ZN10layer_norm13ln_fwd_kernelINS_13Kernel_traitsIfffffjLj4096ELj1ELj1ELj4ELj16ENS_18Kernel_traits_baseILj4096EfffffjLj128EEEEELb1ELb1ELb0ELb0EEEvNS_9FwdParamsE,(.L_x_30340 - _ZN10layer_norm13ln_fwd_kernelINS_13Kernel_traitsIfffffjLj4096ELj1ELj1ELj4ELj16ENS_18Kernel_traits_baseILj4096EfffffjLj128EEEEELb1ELb1ELb0ELb0EEEvNS_9FwdParamsE)
        .other          _ZN10layer_norm13ln_fwd_kernelINS_13Kernel_traitsIfffffjLj4096ELj1ELj1ELj4ELj16ENS_18Kernel_traits_baseILj4096EfffffjLj128EEEEELb1ELb1ELb0ELb0EEEvNS_9FwdParamsE,@"STO_CUDA_ENTRY STV_DEFAULT"
_ZN10layer_norm13ln_fwd_kernelINS_13Kernel_traitsIfffffjLj4096ELj1ELj1ELj4ELj16ENS_18Kernel_traits_baseILj4096EfffffjLj128EEEEELb1ELb1ELb0ELb0EEEvNS_9FwdParamsE:
.text._ZN10layer_norm13ln_fwd_kernelINS_13Kernel_traitsIfffffjLj4096ELj1ELj1ELj4ELj16ENS_18Kernel_traits_baseILj4096EfffffjLj128EEEEELb1ELb1ELb0ELb0EEEvNS_9FwdParamsE:
        /* <DEDUP_REMOVED lines=10> */
[----:B------:R-:W-:-:S06]  /*00a0*/  ULDC UR5, c[0x0][0x218] ;  /* 0x0000860000057ab9 */ /* 0x000fcc0000000800 */
        /* <DEDUP_REMOVED lines=8> */
[----:B------:R-:W-:Y:S01]  /*0130*/  USHF.R.S32.HI UR4, URZ, 0x1f, UR5 ;  /* 0x0000001f3f047899 */ /* 0x000fe20008011405 */
[----:B------:R-:W-:-:S03]  /*0140*/  LOP3.LUT R11, R148, 0x7f, RZ, 0xc0, !PT ;  /* 0x0000007f940b7812 */ /* 0x000fc600078ec0ff */
[----:B------:R-:W-:Y:S01]  /*0150*/  ULEA.HI UR4, UR4, UR5, URZ, 0x2 ;  /* 0x0000000504047291 */ /* 0x000fe2000f8f103f */
[----:B------:R-:W-:Y:S01]  /*0160*/  LOP3.LUT R144, R11, 0x7f, RZ, 0x3c, !PT ;  /* 0x0000007f0b907812 */ /* 0x000fe200078e3cff */
[----:B------:R-:W-:Y:S01]  /*0170*/  BSSY B0, `(.L_x_28976) ;  /* 0x000004d000007945 */ /* 0x000fe20003800000 */
[----:B------:R-:W-:Y:S02]  /*0180*/  LEA.HI R143, R148, UR26, RZ, 0x19 ;  /* 0x0000001a948f7c11 */ /* 0x000fe4000f8fc8ff */
[----:B---3--:R-:W-:Y:S02]  /*0190*/  @P0 R2UR UR6, R2 ;  /* 0x00000000020602ca */ /* 0x008fe400000e0000 */
[----:B------:R-:W-:Y:S02]  /*01a0*/  @P0 R2UR UR7, R3 ;  /* 0x00000000030702ca */ /* 0x000fe400000e0000 */
[----:B----4-:R-:W-:-:S05]  /*01b0*/  @P0 IADD3 R0, P1, R4, R7, RZ ;  /* 0x0000000704000210 */ /* 0x010fca0007f3e0ff */
        /* <DEDUP_REMOVED lines=24> */
[----:B------:R-:W-:Y:S02]  /*0340*/  MOV R7, UR4 ;  /* 0x0000000400077c02 */ /* 0x000fe40008000f00 */
[----:B------:R-:W-:Y:S02]  /*0350*/  LOP3.LUT R2, R9, UR5, R4, 0x96, !PT ;  /* 0x0000000509027c12 */ /* 0x000fe4000f8e9604 */
[----:B------:R-:W-:Y:S01]  /*0360*/  LEA.HI.SX32 R144, R7, R144, 0x1e ;  /* 0x0000009007907211 */ /* 0x000fe200078ff2ff */
[----:B------:R-:W-:Y:S01]  /*0370*/  UIADD3 UR15, UR6, 0x78dde6e4, URZ ;  /* 0x78dde6e4060f7890 */ /* 0x000fe2000fffe03f */
[----:B------:R-:W-:Y:S01]  /*0380*/  IMAD.WIDE.U32 R4, R5, -0x326172a9, RZ ;  /* 0xcd9e8d5705047825 */ /* 0x000fe200078e00ff */
[----:B------:R-:W-:Y:S01]  /*0390*/  UIADD3 UR16, UR7, -0x126145ec, URZ ;  /* 0xed9eba1407107890 */ /* 0x000fe2000fffe03f */
[----:B------:R-:W-:-:S02]  /*03a0*/  LOP3.LUT P0, RZ, R144, 0xffffff80, RZ, 0xc0, !PT ;  /* 0xffffff8090ff7812 */ /* 0x000fc4000780c0ff */
[----:B------:R-:W-:Y:S01]  /*03b0*/  IMAD.WIDE.U32 R2, R2, -0x2daee0ad, RZ ;  /* 0xd2511f5302027825 */ /* 0x000fe200078e00ff */
[----:B------:R-:W-:-:S04]  /*03c0*/  LOP3.LUT R7, R5, UR15, R8, 0x96, !PT ;  /* 0x0000000f05077c12 */ /* 0x000fc8000f8e9608 */
[----:B------:R-:W-:Y:S01]  /*03d0*/  LOP3.LUT R8, R3, UR16, R6, 0x96, !PT ;  /* 0x0000001003087c12 */ /* 0x000fe2000f8e9606 */
[----:B------:R-:W-:Y:S01]  /*03e0*/  UIADD3 UR17, UR6, 0x1715609d, URZ ;  /* 0x1715609d06117890 */ /* 0x000fe2000fffe03f */
[----:B------:R-:W-:Y:S01]  /*03f0*/  IMAD.WIDE.U32 R6, R7, -0x2daee0ad, RZ ;  /* 0xd2511f5307067825 */ /* 0x000fe200078e00ff */
[----:B------:R-:W-:Y:S01]  /*0400*/  UIADD3 UR18, UR7, -0x56f99767, URZ ;  /* 0xa906689907127890 */ /* 0x000fe2000fffe03f */
[----:B------:R-:W-:Y:S02]  /*0410*/  ISETP.GE.U32.AND P6, PT, R144, 0x100, PT ;  /* 0x000001009000780c */ /* 0x000fe40003fc6070 */
[----:B------:R-:W-:Y:S01]  /*0420*/  IMAD.WIDE.U32 R8, R8, -0x326172a9, RZ ;  /* 0xcd9e8d5708087825 */ /* 0x000fe200078e00ff */
[C---:B------:R-:W-:Y:S01]  /*0430*/  ISETP.GE.U32.AND P5, PT, R144.reuse, 0x180, PT ;  /* 0x000001809000780c */ /* 0x040fe20003fa6070 */
[----:B------:R-:W-:Y:S01]  /*0440*/  UIADD3 UR19, UR6, -0x4ab325aa, URZ ;  /* 0xb54cda5606137890 */ /* 0x000fe2000fffe03f */
[C---:B------:R-:W-:Y:S01]  /*0450*/  ISETP.GE.U32.AND P4, PT, R144.reuse, 0x200, PT ;  /* 0x000002009000780c */ /* 0x040fe20003f86070 */
[----:B------:R-:W-:Y:S01]  /*0460*/  UIADD3 UR20, UR7, 0x646e171e, URZ ;  /* 0x646e171e07147890 */ /* 0x000fe2000fffe03f */
[----:B------:R-:W-:Y:S01]  /*0470*/  ISETP.GE.U32.AND P3, PT, R144, 0x280, PT ;  /* 0x000002809000780c */ /* 0x000fe20003f66070 */
[----:B------:R-:W-:-:S02]  /*0480*/  UIADD3 UR21, UR6, 0x5384540f, URZ ;  /* 0x5384540f06157890 */ /* 0x000fc4000fffe03f */
[----:B------:R-:W-:Y:S02]  /*0490*/  UIADD3 UR22, UR7, 0x1fd5c5a3, URZ ;  /* 0x1fd5c5a307167890 */ /* 0x000fe4000fffe03f */
[----:B------:R-:W-:Y:S02]  /*04a0*/  UIADD3 UR23, UR6, -0xe443238, URZ ;  /* 0xf1bbcdc806177890 */ /* 0x000fe4000fffe03f */
[----:B------:R-:W-:Y:S02]  /*04b0*/  UIADD3 UR24, UR7, -0x24c28bd8, URZ ;  /* 0xdb3d742807187890 */ /* 0x000fe4000fffe03f */
[----:B------:R-:W-:Y:S01]  /*04c0*/  UIADD3 UR25, UR7, -0x695add53, URZ ;  /* 0x96a522ad07197890 */ /* 0x000fe2000fffe03f */
[----:B------:R-:W-:Y:S02]  /*04d0*/  P2R R157, PR, RZ, 0x40 ;  /* 0x00000040ff9d7803 */ /* 0x000fe40000000000 */
[----:B------:R-:W-:Y:S02]  /*04e0*/  P2R R156, PR, RZ, 0x20 ;  /* 0x00000020ff9c7803 */ /* 0x000fe40000000000 */
[----:B------:R-:W-:-:S02]  /*04f0*/  P2R R158, PR, RZ, 0x10 ;  /* 0x00000010ff9e7803 */ /* 0x000fc40000000000 */
[----:B------:R-:W-:Y:S02]  /*0500*/  LOP3.LUT R12, R7, UR18, R2, 0x96, !PT ;  /* 0x00000012070c7c12 */ /* 0x000fe4000f8e9602 */
[----:B------:R-:W-:Y:S02]  /*0510*/  P2R R159, PR, RZ, 0x8 ;  /* 0x00000008ff9f7803 */ /* 0x000fe40000000000 */
[----:B------:R-:W-:Y:S01]  /*0520*/  LOP3.LUT R10, R9, UR17, R4, 0x96, !PT ;  /* 0x00000011090a7c12 */ /* 0x000fe2000f8e9604 */
        /* <DEDUP_REMOVED lines=17> */
.L_x_28977:
[----:B------:R-:W-:Y:S05]  /*0640*/  BSYNC B0 ;  /* 0x0000000000007941 */ /* 0x000fea0003800000 */
.L_x_28976:
        /* <DEDUP_REMOVED lines=17> */
[----:B------:R-:W-:-:S07]  /*0760*/  VIADD R11, R11, 0x80 ;  /* 0x000000800b0b7836 */ /* 0x000fce0000000000 */
.L_x_28979:
[----:B------:R-:W-:Y:S05]  /*0770*/  BSYNC B0 ;  /* 0x0000000000007941 */ /* 0x000fea0003800000 */
.L_x_28978:
        /* <DEDUP_REMOVED lines=18> */
.L_x_28981:
[----:B------:R-:W-:Y:S05]  /*08a0*/  BSYNC B0 ;  /* 0x0000000000007941 */ /* 0x000fea0003800000 */
.L_x_28980:
        /* <DEDUP_REMOVED lines=18> */
.L_x_28983:
[----:B------:R-:W-:Y:S05]  /*09d0*/  BSYNC B0 ;  /* 0x0000000000007941 */ /* 0x000fea0003800000 */
.L_x_28982:
        /* <DEDUP_REMOVED lines=18> */
.L_x_28985:
[----:B------:R-:W-:Y:S05]  /*0b00*/  BSYNC B0 ;  /* 0x0000000000007941 */ /* 0x000fea0003800000 */
.L_x_28984:
[----:B------:R-:W-:Y:S01]  /*0b10*/  ISETP.GE.U32.AND P1, PT, R144, 0x300, PT ;  /* 0x000003009000780c */ /* 0x000fe20003f26070 */
[----:B0123--:R-:W-:Y:S01]  /*0b20*/  IMAD.WIDE.U32 R4, R12, -0x326172a9, RZ ;  /* 0xcd9e8d570c047825 */ /* 0x00ffe200078e00ff */
        /* <DEDUP_REMOVED lines=21> */
[----:B------:R-:W-:-:S07]  /*0c80*/  VIADD R11, R11, 0x80 ;  /* 0x000000800b0b7836 */ /* 0x000fce0000000000 */
.L_x_28987:
[----:B------:R-:W-:Y:S05]  /*0c90*/  BSYNC B0 ;  /* 0x0000000000007941 */ /* 0x000fea0003800000 */
.L_x_28986:
[----:B------:R-:W-:Y:S01]  /*0ca0*/  ISETP.GE.U32.AND P1, PT, R144, 0x380, PT ;  /* 0x000003809000780c */ /* 0x000fe20003f26070 */
[----:B0-----:R-:W-:Y:S01]  /*0cb0*/  IMAD.WIDE.U32 R6, R10, -0x2daee0ad, RZ ;  /* 0xd2511f530a067825 */ /* 0x001fe200078e00ff */
        /* <DEDUP_REMOVED lines=22> */
.L_x_28989:
[----:B------:R-:W-:Y:S05]  /*0e20*/  BSYNC B0 ;  /* 0x0000000000007941 */ /* 0x000fea0003800000 */
.L_x_28988:
[----:B------:R-:W-:Y:S01]  /*0e30*/  ISETP.GE.U32.AND P1, PT, R144, 0x400, PT ;  /* 0x000004009000780c */ /* 0x000fe20003f26070 */
[----:B------:R-:W-:Y:S01]  /*0e40*/  BSSY B0, `(.L_x_28990) ;  /* 0x0000014000007945 */ /* 0x000fe20003800000 */
[----:B------:R-:W-:Y:S02]  /*0e50*/  IMAD.HI.U32 R107, R142, -0x326172a9, RZ ;  /* 0xcd9e8d578e6b7827 */ /* 0x000fe400078e00ff */
[----:B------:R-:W-:Y:S02]  /*0e60*/  P2R R162, PR, RZ, 0x2 ;  /* 0x00000002ffa27803 */ /* 0x000fe40000000000 */
[----:B0-----:R-:W-:-:S07]  /*0e70*/  IMAD.HI.U32 R5, R141, -0x2daee0ad, RZ ;  /* 0xd2511f538d057827 */ /* 0x001fce00078e00ff */
        /* <DEDUP_REMOVED lines=8> */
[----:B------:R-:W-:-:S04]  /*0f00*/  ISETP.NE.U32.AND P1, PT, RZ, UR26, PT ;  /* 0x0000001aff007c0c */ /* 0x000fc8000bf25070 */
[----:B------:R-:W-:-:S13]  /*0f10*/  ISETP.NE.AND.EX P1, PT, RZ, UR27, PT, P1 ;  /* 0x0000001bff007c0c */ /* 0x000fda000bf25310 */
[C---:B------:R-:W-:Y:S01]  /*0f20*/  @P1 LEA R2, P2, R11.reuse, UR26, 0x4 ;  /* 0x0000001a0b021c11 */ /* 0x040fe2000f8420ff */
[----:B0-----:R-:W-:-:S03]  /*0f30*/  IMAD.WIDE.U32 R12, R11, 0x10, R12 ;  /* 0x000000100b0c7825 */ /* 0x001fc600078e000c */
[----:B------:R-:W-:Y:S02]  /*0f40*/  @P1 LEA.HI.X R3, R11, UR27, RZ, 0x4, P2 ;  /* 0x0000001b0b031c11 */ /* 0x000fe400090f24ff */
[----:B------:R-:W5:Y:S04]  /*0f50*/  LDG.E.128 R8, desc[UR8][R8.64] ;  /* 0x0000000808087981 */ /* 0x000f68000c1e1d00 */
[----:B------:R0:W5:Y:S04]  /*0f60*/  @P1 LDG.E.128 R16, desc[UR8][R2.64] ;  /* 0x0000000802101981 */ /* 0x000168000c1e1d00 */
[----:B------:R-:W5:Y:S02]  /*0f70*/  LDG.E.128 R12, desc[UR8][R12.64] ;  /* 0x000000080c0c7981 */ /* 0x000f64000c1e1d00 */
.L_x_28991:
[----:B------:R-:W-:Y:S05]  /*0f80*/  BSYNC B0 ;  /* 0x0000000000007941 */ /* 0x000fea0003800000 */
.L_x_28990:
[----:B------:R-:W-:Y:S01]  /*0f90*/  ULDC UR26, c[0x0][0x214] ;  /* 0x00008500001a7ab9 */ /* 0x000fe20000000800 */
[----:B------:R-:W-:Y:S01]  /*0fa0*/  UIADD3 UR33, UR6, -0x700cb87f, URZ ;  /* 0x8ff3478106217890 */ /* 0x000fe2000fffe03f */
[----:B------:R-:W-:Y:S02]  /*0fb0*/  ISETP.GE.AND P1, PT, R143, UR26, PT ;  /* 0x0000001a8f007c0c */ /* 0x000fe4000bf26270 */
[----:B------:R-:W-:Y:S02]  /*0fc0*/  LOP3.LUT R107, R107, UR23, R104, 0x96, !PT ;  /* 0x000000176b6b7c12 */ /* 0x000fe4000f8e9668 */
[----:B------:R-:W-:-:S09]  /*0fd0*/  LOP3.LUT R5, R5, UR24, R6, 0x96, !PT ;  /* 0x0000001805057c12 */ /* 0x000fd2000f8e9606 */
[----:B------:R-:W-:Y:S05]  /*0fe0*/  @P1 EXIT ;  /* 0x000000000000194d */ /* 0x000fea0003800000 */
[----:B0-----:R-:W-:Y:S01]  /*0ff0*/  LOP3.LUT R2, R148, 0x60, RZ, 0xc0, !PT ;  /* 0x0000006094027812 */ /* 0x001fe200078ec0ff */
[----:B------:R-:W-:Y:S01]  /*1000*/  USHF.R.S32.HI UR4, URZ, 0x2, UR4 ;  /* 0x000000023f047899 */ /* 0x000fe20008011404 */
[----:B------:R-:W-:Y:S01]  /*1010*/  IMAD R142, R142, -0x326172a9, RZ ;  /* 0xcd9e8d578e8e7824 */ /* 0x000fe200078e02ff */
[----:B------:R-:W-:Y:S01]  /*1020*/  LOP3.LUT R139, R0, 0x3, RZ, 0xc0, !PT ;  /* 0x00000003008b7812 */ /* 0x000fe200078ec0ff */
[----:B------:R-:W-:Y:S01]  /*1030*/  IMAD.HI.U32 R3, R5, -0x326172a9, RZ ;  /* 0xcd9e8d5705037827 */ /* 0x000fe200078e00ff */
[----:B------:R-:W-:Y:S01]  /*1040*/  ULOP3.LUT UR26, UR4, 0x7f, URZ, 0xc0, !UPT ;  /* 0x0000007f041a7892 */ /* 0x000fe2000f8ec03f */
[----:B------:R-:W-:Y:S01]  /*1050*/  HFMA2.MMA R136, -RZ, RZ, 0, 0 ;  /* 0x00000000ff887435 */ /* 0x000fe200000001ff */
[----:B------:R-:W-:Y:S01]  /*1060*/  USHF.R.U32.HI UR4, URZ, 0x2, UR4 ;  /* 0x000000023f047899 */ /* 0x000fe20008011604 */
[----:B------:R-:W-:Y:S01]  /*1070*/  IMAD.MOV R2, RZ, RZ, -R2 ;  /* 0x000000ffff027224 */ /* 0x000fe200078e0a02 */
[----:B------:R-:W-:Y:S01]  /*1080*/  LOP3.LUT R142, R3, UR33, R142, 0x96, !PT ;  /* 0x00000021038e7c12 */ /* 0x000fe2000f8e968e */
[----:B------:R-:W-:Y:S01]  /*1090*/  IMAD.SHL.U32 R3, R148, 0x20, RZ ;  /* 0x0000002094037824 */ /* 0x000fe200078e00ff */
[----:B------:R-:W-:Y:S01]  /*10a0*/  ULOP3.LUT UR4, UR4, 0x3fffffe0, URZ, 0xc0, !UPT ;  /* 0x3fffffe004047892 */ /* 0x000fe2000f8ec03f */
[----:B------:R-:W-:Y:S01]  /*10b0*/  IMAD R141, R141, -0x2daee0ad, RZ ;  /* 0xd2511f538d8d7824 */ /* 0x000fe200078e02ff */
[----:B------:R-:W-:Y:S01]  /*10c0*/  VIADDMNMX R2, R2, UR26, RZ, !PT ;  /* 0x0000001a02027c46 */ /* 0x000fe2000f8001ff */
[----:B------:R-:W-:Y:S01]  /*10d0*/  IMAD.HI.U32 R4, R107, -0x2daee0ad, RZ ;  /* 0xd2511f536b047827 */ /* 0x000fe200078e00ff */
[----:B------:R-:W-:Y:S01]  /*10e0*/  LOP3.LUT R3, R3, 0x3e0, RZ, 0xc0, !PT ;  /* 0x000003e003037812 */ /* 0x000fe200078ec0ff */
[----:B------:R-:W-:Y:S01]  /*10f0*/  ULDC.64 UR28, c[0x0][0x270] ;  /* 0x00009c00001c7ab9 */ /* 0x000fe20000000a00 */
[----:B------:R-:W-:Y:S01]  /*1100*/  VIMNMX R2, R2, 0x20, PT ;  /* 0x0000002002027848 */ /* 0x000fe20003fe0100 */
[----:B------:R-:W-:Y:S01]  /*1110*/  UISETP.NE.U32.AND UP0, UPT, UR28, URZ, UPT ;  /* 0x0000003f1c00728c */ /* 0x000fe2000bf05070 */
[----:B------:R-:W-:Y:S01]  /*1120*/  IADD3 R3, RZ, -R3, RZ ;  /* 0x80000003ff037210 */ /* 0x000fe20007ffe0ff */
[----:B------:R-:W-:Y:S01]  /*1130*/  IMAD R140, R5, -0x326172a9, RZ ;  /* 0xcd9e8d57058c7824 */ /* 0x000fe200078e02ff */
[----:B------:R-:W-:Y:S01]  /*1140*/  LOP3.LUT R141, R4, UR25, R141, 0x96, !PT ;  /* 0x00000019048d7c12 */ /* 0x000fe2000f8e968d */
[----:B------:R-:W-:Y:S01]  /*1150*/  VIADD R2, R2, UR4 ;  /* 0x0000000402027c36 */ /* 0x000fe20008000000 */
[----:B------:R-:W-:Y:S01]  /*1160*/  MOV R0, R3 ;  /* 0x0000000300007202 */ /* 0x000fe20000000f00 */
[----:B------:R-:W-:Y:S01]  /*1170*/  IMAD.MOV.U32 R4, RZ, RZ, 0x1 ;  /* 0x00000001ff047424 */ /* 0x000fe200078e00ff */
[----:B------:R-:W-:Y:S01]  /*1180*/  ULDC.U8 UR27, c[0x0][0x2a0] ;  /* 0x0000a800001b7ab9 */ /* 0x000fe20000000000 */
[----:B------:R-:W-:Y:S01]  /*1190*/  IMAD.SHL.U32 R2, R2, 0x4, RZ ;  /* 0x0000000402027824 */ /* 0x000fe200078e00ff */
[----:B------:R-:W-:Y:S01]  /*11a0*/  VIADDMNMX R0, R0, UR26, RZ, !PT ;  /* 0x0000001a00007c46 */ /* 0x000fe2000f8001ff */
[----:B------:R-:W-:Y:S01]  /*11b0*/  IMAD R138, R107, -0x2daee0ad, RZ ;  /* 0xd2511f536b8a7824 */ /* 0x000fe200078e02ff */
[----:B------:R-:W-:-:S02]  /*11c0*/  UISETP.NE.AND.EX UP0, UPT, UR29, URZ, UPT, UP0 ;  /* 0x0000003f1d00728c */ /* 0x000fc4000bf05300 */
[----:B------:R-:W-:Y:S01]  /*11d0*/  I2FP.F32.U32 R2, R2 ;  /* 0x0000000200027245 */ /* 0x000fe20000201000 */
[----:B------:R-:W-:Y:S01]  /*11e0*/  ULDC UR36, c[0x0][0x218] ;  /* 0x0000860000247ab9 */ /* 0x000fe20000000800 */
[----:B------:R-:W-:Y:S01]  /*11f0*/  VIMNMX R0, R0, 0x20, PT ;  /* 0x0000002000007848 */ /* 0x000fe20003fe0100 */
[----:B------:R-:W-:Y:S01]  /*1200*/  ULDC UR32, c[0x0][0x290] ;  /* 0x0000a40000207ab9 */ /* 0x000fe20000000800 */
[----:B------:R0:W1:Y:S01]  /*1210*/  MUFU.RCP R137, R2 ;  /* 0x0000000200897308 */ /* 0x0000620000001000 */
[----:B------:R-:W-:Y:S02]  /*1220*/  UISETP.NE.AND UP1, UPT, UR27, URZ, UPT ;  /* 0x0000003f1b00728c */ /* 0x000fe4000bf25270 */
[----:B------:R-:W-:Y:S01]  /*1230*/  VIADD R3, R0, UR4 ;  /* 0x0000000400037c36 */ /* 0x000fe20008000000 */
[----:B------:R-:W-:Y:S01]  /*1240*/  PRMT R0, R4, 0x7610, R0 ;  /* 0x0000761004007816 */ /* 0x000fe20000000000 */
[----:B------:R-:W-:Y:S01]  /*1250*/  ULDC.64 UR28, c[0x0][0x238] ;  /* 0x00008e00001c7ab9 */ /* 0x000fe20000000a00 */
[----:B------:R-:W-:Y:S01]  /*1260*/  ULDC.64 UR30, c[0x0][0x240] ;  /* 0x00009000001e7ab9 */ /* 0x000fe20000000a00 */
[----:B------:R-:W-:Y:S01]  /*1270*/  IMAD.SHL.U32 R3, R3, 0x4, RZ ;  /* 0x0000000403037824 */ /* 0x000fe200078e00ff */
[----:B------:R-:W-:-:S06]  /*1280*/  ULDC.64 UR34, c[0x0][0x210] ;  /* 0x0000840000227ab9 */ /* 0x000fcc0000000a00 */
.L_x_29249:
[----:B------:R-:W-:Y:S01]  /*1290*/  PLOP3.LUT P1, PT, PT, PT, UP0, 0x80, 0x0 ;  /* 0x000000000000781c */ /* 0x000fe20003f2f008 */
[----:B-1234-:R-:W-:Y:S01]  /*12a0*/  IMAD.MOV.U32 R152, RZ, RZ, 0x4 ;  /* 0x00000004ff987424 */ /* 0x01efe200078e00ff */
[----:B------:R-:W-:Y:S01]  /*12b0*/  @UP0 ULDC.64 UR26, c[0x0][0x270] ;  /* 0x00009c00001a0ab9 */ /* 0x000fe20000000a00 */
[----:B------:R-:W-:-:S10]  /*12c0*/  MOV R149, 0x3f800000 ;  /* 0x3f80000000957802 */ /* 0x000fd40000000f00 */
[----:B------:R-:W-:Y:S01]  /*12d0*/  @P1 IMAD.WIDE R152, R143, R152, UR26 ;  /* 0x0000001a8f981e25 */ /* 0x000fe2000f8e0298 */
[----:B------:R-:W-:-:S13]  /*12e0*/  PLOP3.LUT P1, PT, PT, PT, UP0, 0x80, 0x0 ;  /* 0x000000000000781c */ /* 0x000fda0003f2f008 */
[----:B-----5:R2:W5:Y:S01]  /*12f0*/  @P1 LDG.E R149, desc[UR8][R152.64] ;  /* 0x0000000898951981 */ /* 0x020562000c1e1900 */
[----:B0-----:R-:W-:Y:S01]  /*1300*/  IMAD R2, R143, UR36, RZ ;  /* 0x000000248f027c24 */ /* 0x001fe2000f8e02ff */
[----:B------:R-:W-:Y:S04]  /*1310*/  BSSY B0, `(.L_x_28992) ;  /* 0x000016a000007945 */ /* 0x000fe80003800000 */
[----:B------:R-:W-:-:S04]  /*1320*/  SHF.R.S32.HI R151, RZ, 0x1f, R2 ;  /* 0x0000001fff977819 */ /* 0x000fc80000011402 */
[----:B------:R-:W-:Y:S02]  /*1330*/  LEA.HI R2, R151, R2, RZ, 0x2 ;  /* 0x0000000297027211 */ /* 0x000fe400078f10ff */
[----:B------:R-:W-:-:S04]  /*1340*/  LOP3.LUT R151, R148, 0x7f, RZ, 0xc0, !PT ;  /* 0x0000007f94977812 */ /* 0x000fc800078ec0ff */
[----:B------:R-:W-:-:S05]  /*1350*/  LEA.HI.SX32 R2, R2, R151, 0x1e ;  /* 0x0000009702027211 */ /* 0x000fca00078ff2ff */
[----:B------:R-:W-:Y:S01]  /*1360*/  IMAD.MOV.U32 R150, RZ, RZ, R2 ;  /* 0x000000ffff967224 */ /* 0x000fe200078e0002 */
[----:B--2---:R-:W-:Y:S06]  /*1370*/  @!P0 BRA `(.L_x_28993) ;  /* 0x00000014008c8947 */ /* 0x004fec0003800000 */
[----:B------:R-:W0:Y:S08]  /*1380*/  LDC.64 R124, c[0x0][0x220] ;  /* 0x00008800ff7c7b82 */ /* 0x000e300000000a00 */
[----:B------:R-:W2:Y:S01]  /*1390*/  LDC.64 R154, c[0x0][0x230] ;  /* 0x00008c00ff9a7b82 */ /* 0x000ea20000000a00 */
[----:B0-----:R-:W-:-:S06]  /*13a0*/  IMAD.WIDE.U32 R124, R2, 0x10, R124 ;  /* 0x00000010027c7825 */ /* 0x001fcc00078e007c */
        /* <DEDUP_REMOVED lines=18> */
.L_x_28995:
[----:B------:R-:W-:-:S07]  /*14d0*/  MOV R152, R140 ;  /* 0x0000008c00987202 */ /* 0x000fce0000000f00 */
.L_x_28996:
[----:B------:R-:W-:Y:S05]  /*14e0*/  BSYNC B1 ;  /* 0x0000000000017941 */ /* 0x000fea0003800000 */
.L_x_28994:
        /* <DEDUP_REMOVED lines=16> */
.L_x_29000:
[----:B------:R-:W-:Y:S05]  /*15f0*/  BSYNC B2 ;  /* 0x0000000000027941 */ /* 0x000fea0003800000 */
.L_x_28999:
        /* <DEDUP_REMOVED lines=42> */
.L_x_28998:
[----:B------:R-:W-:Y:S05]  /*18a0*/  BSYNC B1 ;  /* 0x0000000000017941 */ /* 0x000fea0003800000 */
.L_x_28997:
[----:B------:R-:W0:Y:S01]  /*18b0*/  LDC R150, c[0x0][0x298] ;  /* 0x0000a600ff967b82 */ /* 0x000e220000000800 */
[----:B------:R-:W-:Y:S01]  /*18c0*/  I2FP.F32.U32 R139, R152 ;  /* 0x00000098008b7245 */ /* 0x000fe20000201000 */
[----:B------:R-:W-:Y:S01]  /*18d0*/  HFMA2.MMA R152, -RZ, RZ, 0.1171875, 0 ;  /* 0x2f800000ff987435 */ /* 0x000fe200000001ff */
[----:B-----5:R-:W-:Y:S01]  /*18e0*/  FMUL.FTZ R163, R124, R149 ;  /* 0x000000957ca37220 */ /* 0x020fe20000410000 */
[----:B------:R-:W-:Y:S01]  /*18f0*/  ISETP.NE.U32.AND P1, PT, R154, RZ, PT ;  /* 0x000000ff9a00720c */ /* 0x000fe20003f25070 */
[----:B------:R-:W-:Y:S01]  /*1900*/  BSSY B1, `(.L_x_29001) ;  /* 0x0000015000017945 */ /* 0x000fe20003800000 */
[----:B------:R-:W-:Y:S02]  /*1910*/  ISETP.NE.AND P3, PT, R153, 0x1, PT ;  /* 0x000000019900780c */ /* 0x000fe40003f65270 */
[----:B------:R-:W2:Y:S01]  /*1920*/  LDC R151, c[0x0][0x294] ;  /* 0x0000a500ff977b82 */ /* 0x000ea20000000800 */
[----:B------:R-:W-:Y:S01]  /*1930*/  ISETP.NE.AND.EX P1, PT, R155, RZ, PT, P1 ;  /* 0x000000ff9b00720c */ /* 0x000fe20003f25310 */
[----:B------:R-:W-:-:S02]  /*1940*/  VIADD R155, R153, 0x1 ;  /* 0x00000001999b7836 */ /* 0x000fc40000000000 */
[----:B------:R-:W-:Y:S01]  /*1950*/  FFMA.FTZ R124, R139, R152, 1.1641532182693481445e-10 ;  /* 0x2f0000008b7c7423 */ /* 0x000fe20000010098 */
[----:B0-----:R-:W-:-:S04]  /*1960*/  FMUL.FTZ R163, R163, R150 ;  /* 0x00000096a3a37220 */ /* 0x001fc80000410000 */
[----:B--2---:R-:W-:-:S04]  /*1970*/  FSETP.GTU.FTZ.AND P2, PT, R124, R151, PT ;  /* 0x000000977c00720b */ /* 0x004fc80003f5c000 */
        /* <DEDUP_REMOVED lines=12> */
.L_x_29002:
[----:B------:R-:W-:-:S07]  /*1a40*/  IMAD.MOV.U32 R163, RZ, RZ, R140 ;  /* 0x000000ffffa37224 */ /* 0x000fce00078e008c */
.L_x_29003:
[----:B------:R-:W-:Y:S05]  /*1a50*/  BSYNC B1 ;  /* 0x0000000000017941 */ /* 0x000fea0003800000 */
.L_x_29001:
        /* <DEDUP_REMOVED lines=16> */
.L_x_29007:
[----:B------:R-:W-:Y:S05]  /*1b60*/  BSYNC B2 ;  /* 0x0000000000027941 */ /* 0x000fea0003800000 */
.L_x_29006:
        /* <DEDUP_REMOVED lines=41> */
[----:B------:R-:W-:-:S07]  /*1e00*/  LOP3.LUT R141, R139, UR25, R154, 0x96, !PT ;  /* 0x000000198b8d7c12 */ /* 0x000fce000f8e969a */
.L_x_29005:
[----:B------:R-:W-:Y:S05]  /*1e10*/  BSYNC B1 ;  /* 0x0000000000017941 */ /* 0x000fea0003800000 */
.L_x_29004:
[----:B------:R-:W-:Y:S01]  /*1e20*/  I2FP.F32.U32 R139, R163 ;  /* 0x000000a3008b7245 */ /* 0x000fe20000201000 */
[----:B------:R-:W-:Y:S01]  /*1e30*/  FMUL.FTZ R125, R125, R149 ;  /* 0x000000957d7d7220 */ /* 0x000fe20000410000 */
[----:B------:R-:W-:Y:S01]  /*1e40*/  ISETP.NE.AND P4, PT, R155, 0x1, PT ;  /* 0x000000019b00780c */ /* 0x000fe20003f85270 */
[----:B------:R-:W-:Y:S02]  /*1e50*/  BSSY B1, `(.L_x_29008) ;  /* 0x0000012000017945 */ /* 0x000fe40003800000 */
[----:B------:R-:W-:Y:S01]  /*1e60*/  FFMA.FTZ R154, R139, R152, 1.1641532182693481445e-10 ;  /* 0x2f0000008b9a7423 */ /* 0x000fe20000010098 */
[----:B------:R-:W-:-:S04]  /*1e70*/  FMUL.FTZ R125, R125, R150 ;  /* 0x000000967d7d7220 */ /* 0x000fc80000410000 */
        /* <DEDUP_REMOVED lines=14> */
.L_x_29009:
[----:B------:R-:W-:-:S07]  /*1f60*/  MOV R153, R140 ;  /* 0x0000008c00997202 */ /* 0x000fce0000000f00 */
.L_x_29010:
[----:B------:R-:W-:Y:S05]  /*1f70*/  BSYNC B1 ;  /* 0x0000000000017941 */ /* 0x000fea0003800000 */
.L_x_29008:
        /* <DEDUP_REMOVED lines=16> */
.L_x_29014:
[----:B------:R-:W-:Y:S05]  /*2080*/  BSYNC B2 ;  /* 0x0000000000027941 */ /* 0x000fea0003800000 */
.L_x_29013:
        /* <DEDUP_REMOVED lines=41> */
[----:B------:R-:W-:-:S07]  /*2320*/  IMAD.MOV.U32 R154, RZ, RZ, RZ ;  /* 0x000000ffff9a7224 */ /* 0x000fce00078e00ff */
.L_x_29012:
[----:B------:R-:W-:Y:S05]  /*2330*/  BSYNC B1 ;  /* 0x0000000000017941 */ /* 0x000fea0003800000 */
.L_x_29011:
        /* <DEDUP_REMOVED lines=20> */
.L_x_29016:
[----:B------:R-:W-:-:S07]  /*2480*/  IMAD.MOV.U32 R153, RZ, RZ, R140 ;  /* 0x000000ffff997224 */ /* 0x000fce00078e008c */
.L_x_29017:
[----:B------:R-:W-:Y:S05]  /*2490*/  BSYNC B1 ;  /* 0x0000000000017941 */ /* 0x000fea0003800000 */
.L_x_29015:
        /* <DEDUP_REMOVED lines=16> */
.L_x_29021:
[----:B------:R-:W-:Y:S05]  /*25a0*/  BSYNC B2 ;  /* 0x0000000000027941 */ /* 0x000fea0003800000 */
.L_x_29020:
        /* <DEDUP_REMOVED lines=41> */
[----:B------:R-:W-:-:S11]  /*2840*/  HFMA2.MMA R139, -RZ, RZ, 0, 0 ;  /* 0x00000000ff8b7435 */ /* 0x000fd600000001ff */
.L_x_29019:
[----:B------:R-:W-:Y:S05]  /*2850*/  BSYNC B1 ;  /* 0x0000000000017941 */ /* 0x000fea0003800000 */
.L_x_29018:
[----:B------:R-:W-:Y:S01]  /*2860*/  I2FP.F32.U32 R153, R153 ;  /* 0x0000009900997245 */ /* 0x000fe20000201000 */
[----:B------:R-:W-:Y:S01]  /*2870*/  FMUL.FTZ R127, R127, R149 ;  /* 0x000000957f7f7220 */ /* 0x000fe20000410000 */
[----:B------:R-:W-:Y:S02]  /*2880*/  SEL R163, RZ, 0x100, P3 ;  /* 0x00000100ffa37807 */ /* 0x000fe40001800000 */
[----:B------:R-:W-:Y:S01]  /*2890*/  SEL R165, RZ, 0x1, P2 ;  /* 0x00000001ffa57807 */ /* 0x000fe20001000000 */
[----:B------:R-:W-:Y:S01]  /*28a0*/  FFMA.FTZ R152, R153, R152, 1.1641532182693481445e-10 ;  /* 0x2f00000099987423 */ /* 0x000fe20000010098 */
[----:B------:R-:W-:-:S04]  /*28b0*/  FMUL.FTZ R127, R127, R150 ;  /* 0x000000967f7f7220 */ /* 0x000fc80000410000 */
[----:B------:R-:W-:Y:S02]  /*28c0*/  FSETP.GTU.FTZ.AND P5, PT, R152, R151, PT ;  /* 0x000000979800720b */ /* 0x000fe40003fbc000 */
[----:B------:R-:W-:Y:S02]  /*28d0*/  SEL R151, RZ, 0x10000, P4 ;  /* 0x00010000ff977807 */ /* 0x000fe40002000000 */
[----:B------:R-:W-:-:S05]  /*28e0*/  FSEL R150, R127, RZ, !P5 ;  /* 0x000000ff7f967208 */ /* 0x000fca0006800000 */
[----:B------:R-:W-:Y:S01]  /*28f0*/  FMUL.FTZ R127, R95, R150 ;  /* 0x000000965f7f7220 */ /* 0x000fe20000410000 */
[----:B------:R-:W-:-:S03]  /*2900*/  SEL R150, RZ, 0x1000000, P5 ;  /* 0x01000000ff967807 */ /* 0x000fc60002800000 */
[----:B------:R-:W-:Y:S01]  /*2910*/  @P1 FADD.FTZ R127, R7, R127 ;  /* 0x0000007f077f1221 */ /* 0x000fe20000010000 */
[C---:B------:R-:W-:Y:S02]  /*2920*/  LEA R152, P1, R2.reuse, UR28, 0x4 ;  /* 0x0000001c02987c11 */ /* 0x040fe4000f8220ff */
[----:B------:R-:W-:Y:S02]  /*2930*/  IADD3 R150, R163, R150, R151 ;  /* 0x00000096a3967210 */ /* 0x000fe40007ffe097 */
[C---:B------:R-:W-:Y:S02]  /*2940*/  LEA.HI.X R153, R2.reuse, UR29, RZ, 0x4, P1 ;  /* 0x0000001d02997c11 */ /* 0x040fe400088f24ff */
[----:B------:R-:W-:Y:S01]  /*2950*/  LEA R154, P1, R2, UR30, 0x2 ;  /* 0x0000001e029a7c11 */ /* 0x000fe2000f8210ff */
[----:B------:R-:W-:Y:S02]  /*2960*/  IMAD.IADD R165, R150, 0x1, R165 ;  /* 0x0000000196a57824 */ /* 0x000fe400078e02a5 */
[----:B------:R0:W-:Y:S01]  /*2970*/  STG.E.128 desc[UR8][R152.64], R124 ;  /* 0x0000007c98007986 */ /* 0x0001e2000c101d08 */
[C---:B------:R-:W-:Y:S01]  /*2980*/  LEA.HI.X R155, R2.reuse, UR31, RZ, 0x2, P1 ;  /* 0x0000001f029b7c11 */ /* 0x040fe200088f14ff */
[----:B------:R-:W-:-:S04]  /*2990*/  VIADD R150, R2, 0x80 ;  /* 0x0000008002967836 */ /* 0x000fc80000000000 */
[----:B------:R0:W-:Y:S04]  /*29a0*/  STG.E desc[UR8][R154.64], R165 ;  /* 0x000000a59a007986 */ /* 0x0001e8000c101908 */
.L_x_28993:
[----:B------:R-:W-:Y:S05]  /*29b0*/  BSYNC B0 ;  /* 0x0000000000007941 */ /* 0x000fea0003800000 */
.L_x_28992:
[----:B------:R-:W-:Y:S01]  /*29c0*/  ISETP.NE.AND P1, PT, R157, RZ, PT ;  /* 0x000000ff9d00720c */ /* 0x000fe20003f25270 */
[----:B------:R-:W-:-:S12]  /*29d0*/  BSSY B0, `(.L_x_29022) ;  /* 0x0000165000007945 */ /* 0x000fd80003800000 */
[----:B------:R-:W-:Y:S05]  /*29e0*/  @!P1 BRA `(.L_x_29023) ;  /* 0x00000014008c9947 */ /* 0x000fea0003800000 */
[----:B------:R-:W2:Y:S08]  /*29f0*/  LDC.64 R120, c[0x0][0x220] ;  /* 0x00008800ff787b82 */ /* 0x000eb00000000a00 */
[----:B0-----:R-:W0:Y:S01]  /*2a00*/  LDC.64 R154, c[0x0][0x230] ;  /* 0x00008c00ff9a7b82 */ /* 0x001e220000000a00 */
        /* <DEDUP_REMOVED lines=19> */
.L_x_29025:
[----:B------:R-:W-:-:S07]  /*2b40*/  IMAD.MOV.U32 R164, RZ, RZ, R140 ;  /* 0x000000ffffa47224 */ /* 0x000fce00078e008c */
.L_x_29026:
[----:B------:R-:W-:Y:S05]  /*2b50*/  BSYNC B1 ;  /* 0x0000000000017941 */ /* 0x000fea0003800000 */
.L_x_29024:
        /* <DEDUP_REMOVED lines=16> */
.L_x_29030:
[----:B------:R-:W-:Y:S05]  /*2c60*/  BSYNC B2 ;  /* 0x0000000000027941 */ /* 0x000fea0003800000 */
.L_x_29029:
        /* <DEDUP_REMOVED lines=42> */
.L_x_29028:
[----:B------:R-:W-:Y:S05]  /*2f10*/  BSYNC B1 ;  /* 0x0000000000017941 */ /* 0x000fea0003800000 */
.L_x_29027:
        /* <DEDUP_REMOVED lines=8> */
[----:B------:R-:W2:Y:S01]  /*2fa0*/  LDC R152, c[0x0][0x294] ;  /* 0x0000a500ff987b82 */ /* 0x000ea20000000800 */
[----:B------:R-:W-:Y:S01]  /*2fb0*/  ISETP.NE.AND.EX P1, PT, R155, RZ, PT, P1 ;  /* 0x000000ff9b00720c */ /* 0x000fe20003f25310 */
[----:B0-----:R-:W-:Y:S01]  /*2fc0*/  FMUL.FTZ R120, R120, R151 ;  /* 0x0000009778787220 */ /* 0x001fe20000410000 */
[----:B--2---:R-:W-:-:S04]  /*2fd0*/  FSETP.GTU.FTZ.AND P2, PT, R139, R152, PT ;  /* 0x000000988b00720b */ /* 0x004fc80003f5c000 */
        /* <DEDUP_REMOVED lines=13> */
.L_x_29032:
[----:B------:R-:W-:-:S07]  /*30b0*/  MOV R164, R140 ;  /* 0x0000008c00a47202 */ /* 0x000fce0000000f00 */
.L_x_29033:
[----:B------:R-:W-:Y:S05]  /*30c0*/  BSYNC B1 ;  /* 0x0000000000017941 */ /* 0x000fea0003800000 */
.L_x_29031:
        /* <DEDUP_REMOVED lines=16> */
.L_x_29037:
[----:B------:R-:W-:Y:S05]  /*31d0*/  BSYNC B2 ;  /* 0x0000000000027941 */ /* 0x000fea0003800000 */
.L_x_29036:
        /* <DEDUP_REMOVED lines=42> */
.L_x_29035:
[----:B------:R-:W-:Y:S05]  /*3480*/  BSYNC B1 ;  /* 0x0000000000017941 */ /* 0x000fea0003800000 */
.L_x_29034:
        /* <DEDUP_REMOVED lines=20> */
.L_x_29039:
[----:B------:R-:W-:-:S07]  /*35d0*/  IMAD.MOV.U32 R163, RZ, RZ, R140 ;  /* 0x000000ffffa37224 */ /* 0x000fce00078e008c */
.L_x_29040:
[----:B------:R-:W-:Y:S05]  /*35e0*/  BSYNC B1 ;  /* 0x0000000000017941 */ /* 0x000fea0003800000 */
.L_x_29038:
        /* <DEDUP_REMOVED lines=16> */
.L_x_29044:
[----:B------:R-:W-:Y:S05]  /*36f0*/  BSYNC B2 ;  /* 0x0000000000027941 */ /* 0x000fea0003800000 */
.L_x_29043:
        /* <DEDUP_REMOVED lines=41> */
[----:B------:R-:W-:-:S07]  /*3990*/  LOP3.LUT R141, R139, UR25, R154, 0x96, !PT ;  /* 0x000000198b8d7c12 */ /* 0x000fce000f8e969a */
.L_x_29042:
[----:B------:R-:W-:Y:S05]  /*39a0*/  BSYNC B1 ;  /* 0x0000000000017941 */ /* 0x000fea0003800000 */
.L_x_29041:
        /* <DEDUP_REMOVED lines=20> */
.L_x_29046:
[----:B------:R-:W-:-:S07]  /*3af0*/  IMAD.MOV.U32 R163, RZ, RZ, R140 ;  /* 0x000000ffffa37224 */ /* 0x000fce00078e008c */
.L_x_29047:
[----:B------:R-:W-:Y:S05]  /*3b00*/  BSYNC B1 ;  /* 0x0000000000017941 */ /* 0x000fea0003800000 */
.L_x_29045:
        /* <DEDUP_REMOVED lines=16> */
.L_x_29051:
[----:B------:R-:W-:Y:S05]  /*3c10*/  BSYNC B2 ;  /* 0x0000000000027941 */ /* 0x000fea0003800000 */
.L_x_29050:
        /* <DEDUP_REMOVED lines=42> */
.L_x_29049:
[----:B------:R-:W-:Y:S05]  /*3ec0*/  BSYNC B1 ;  /* 0x0000000000017941 */ /* 0x000fea0003800000 */
.L_x_29048:
[----:B------:R-:W-:Y:S02]  /*3ed0*/  I2FP.F32.U32 R154, R163 ;  /* 0x000000a3009a7245 */ /* 0x000fe40000201000 */
[----:B------:R-:W-:Y:S02]  /*3ee0*/  SEL R164, RZ, 0x10000, P4 ;  /* 0x00010000ffa47807 */ /* 0x000fe40002000000 */
[----:B------:R-:W-:Y:S01]  /*3ef0*/  SEL R163, RZ, 0x100, P3 ;  /* 0x00000100ffa37807 */ /* 0x000fe20001800000 */
[----:B------:R-:W-:Y:S01]  /*3f00*/  FFMA.FTZ R153, R154, R153, 1.1641532182693481445e-10 ;  /* 0x2f0000009a997423 */ /* 0x000fe20000010099 */
[----:B------:R-:W-:Y:S01]  /*3f10*/  FMUL.FTZ R154, R123, R149 ;  /* 0x000000957b9a7220 */ /* 0x000fe20000410000 */
[----:B------:R-:W-:-:S03]  /*3f20*/  SEL R166, RZ, 0x1, P2 ;  /* 0x00000001ffa67807 */ /* 0x000fc60001000000 */
[----:B------:R-:W-:Y:S01]  /*3f30*/  FMUL.FTZ R154, R154, R151 ;  /* 0x000000979a9a7220 */ /* 0x000fe20000410000 */
[----:B------:R-:W-:-:S04]  /*3f40*/  FSETP.GTU.FTZ.AND P5, PT, R153, R152, PT ;  /* 0x000000989900720b */ /* 0x000fc80003fbc000 */
        /* <DEDUP_REMOVED lines=13> */
.L_x_29023:
[----:B------:R-:W-:Y:S05]  /*4020*/  BSYNC B0 ;  /* 0x0000000000007941 */ /* 0x000fea0003800000 */
.L_x_29022:
[----:B------:R-:W-:Y:S01]  /*4030*/  ISETP.NE.AND P1, PT, R156, RZ, PT ;  /* 0x000000ff9c00720c */ /* 0x000fe20003f25270 */
[----:B------:R-:W-:-:S12]  /*4040*/  BSSY B0, `(.L_x_29052) ;  /* 0x0000165000007945 */ /* 0x000fd80003800000 */
[----:B------:R-:W-:Y:S05]  /*4050*/  @!P1 BRA `(.L_x_29053) ;  /* 0x00000014008c9947 */ /* 0x000fea0003800000 */
[----:B------:R-:W3:Y:S08]  /*4060*/  LDC.64 R128, c[0x0][0x220] ;  /* 0x00008800ff807b82 */ /* 0x000ef00000000a00 */
[----:B0-2---:R-:W0:Y:S01]  /*4070*/  LDC.64 R154, c[0x0][0x230] ;  /* 0x00008c00ff9a7b82 */ /* 0x005e220000000a00 */
        /* <DEDUP_REMOVED lines=19> */
.L_x_29055:
[----:B------:R-:W-:-:S07]  /*41b0*/  IMAD.MOV.U32 R164, RZ, RZ, R140 ;  /* 0x000000ffffa47224 */ /* 0x000fce00078e008c */
.L_x_29056:
[----:B------:R-:W-:Y:S05]  /*41c0*/  BSYNC B1 ;  /* 0x0000000000017941 */ /* 0x000fea0003800000 */
.L_x_29054:
        /* <DEDUP_REMOVED lines=16> */
.L_x_29060:
[----:B------:R-:W-:Y:S05]  /*42d0*/  BSYNC B2 ;  /* 0x0000000000027941 */ /* 0x000fea0003800000 */
.L_x_29059:
        /* <DEDUP_REMOVED lines=42> */
.L_x_29058:
[----:B------:R-:W-:Y:S05]  /*4580*/  BSYNC B1 ;  /* 0x0000000000017941 */ /* 0x000fea0003800000 */
.L_x_29057:
        /* <DEDUP_REMOVED lines=25> */
.L_x_29062:
[----:B------:R-:W-:-:S07]  /*4720*/  IMAD.MOV.U32 R164, RZ, RZ, R140 ;  /* 0x000000ffffa47224 */ /* 0x000fce00078e008c */
.L_x_29063:
[----:B------:R-:W-:Y:S05]  /*4730*/  BSYNC B1 ;  /* 0x0000000000017941 */ /* 0x000fea0003800000 */
.L_x_29061:
        /* <DEDUP_REMOVED lines=16> */
.L_x_29067:
[----:B------:R-:W-:Y:S05]  /*4840*/  BSYNC B2 ;  /* 0x0000000000027941 */ /* 0x000fea0003800000 */
.L_x_29066:
        /* <DEDUP_REMOVED lines=42> */
.L_x_29065:
[----:B------:R-:W-:Y:S05]  /*4af0*/  BSYNC B1 ;  /* 0x0000000000017941 */ /* 0x000fea0003800000 */
.L_x_29064:
        /* <DEDUP_REMOVED lines=20> */
.L_x_29069:
[----:B------:R-:W-:-:S07]  /*4c40*/  MOV R163, R140 ;  /* 0x0000008c00a37202 */ /* 0x000fce0000000f00 */
.L_x_29070:
[----:B------:R-:W-:Y:S05]  /*4c50*/  BSYNC B1 ;  /* 0x0000000000017941 */ /* 0x000fea0003800000 */
.L_x_29068:
        /* <DEDUP_REMOVED lines=16> */
.L_x_29074:
[----:B------:R-:W-:Y:S05]  /*4d60*/  BSYNC B2 ;  /* 0x0000000000027941 */ /* 0x000fea0003800000 */
.L_x_29073:
        /* <DEDUP_REMOVED lines=42> */
.L_x_29072:
[----:B------:R-:W-:Y:S05]  /*5010*/  BSYNC B1 ;  /* 0x0000000000017941 */ /* 0x000fea0003800000 */
.L_x_29071:
        /* <DEDUP_REMOVED lines=20> */
.L_x_29076:
[----:B------:R-:W-:-:S07]  /*5160*/  IMAD.MOV.U32 R163, RZ, RZ, R140 ;  /* 0x000000ffffa37224 */ /* 0x000fce00078e008c */
.L_x_29077:
[----:B------:R-:W-:Y:S05]  /*5170*/  BSYNC B1 ;  /* 0x0000000000017941 */ /* 0x000fea0003800000 */
.L_x_29075:
        /* <DEDUP_REMOVED lines=16> */
.L_x_29081:
[----:B------:R-:W-:Y:S05]  /*5280*/  BSYNC B2 ;  /* 0x0000000000027941 */ /* 0x000fea0003800000 */
.L_x_29080:
        /* <DEDUP_REMOVED lines=42> */
.L_x_29079:
[----:B------:R-:W-:Y:S05]  /*5530*/  BSYNC B1 ;  /* 0x0000000000017941 */ /* 0x000fea0003800000 */
.L_x_29078:
        /* <DEDUP_REMOVED lines=21> */
.L_x_29053:
[----:B------:R-:W-:Y:S05]  /*5690*/  BSYNC B0 ;  /* 0x0000000000007941 */ /* 0x000fea0003800000 */
.L_x_29052:
[----:B------:R-:W-:Y:S01]  /*56a0*/  ISETP.NE.AND P1, PT, R158, RZ, PT ;  /* 0x000000ff9e00720c */ /* 0x000fe20003f25270 */
[----:B------:R-:W-:-:S12]  /*56b0*/  BSSY B0, `(.L_x_29082) ;  /* 0x0000165000007945 */ /* 0x000fd80003800000 */
[----:B------:R-:W-:Y:S05]  /*56c0*/  @!P1 BRA `(.L_x_29083) ;  /* 0x00000014008c9947 */ /* 0x000fea0003800000 */
[----:B------:R-:W4:Y:S08]  /*56d0*/  LDC.64 R104, c[0x0][0x220] ;  /* 0x00008800ff687b82 */ /* 0x000f300000000a00 */
[----:B0-23--:R-:W0:Y:S01]  /*56e0*/  LDC.64 R154, c[0x0][0x230] ;  /* 0x00008c00ff9a7b82 */ /* 0x00de220000000a00 */
        /* <DEDUP_REMOVED lines=19> */
.L_x_29085:
[----:B------:R-:W-:-:S07]  /*5820*/  MOV R164, R140 ;  /* 0x0000008c00a47202 */ /* 0x000fce0000000f00 */
.L_x_29086:
[----:B------:R-:W-:Y:S05]  /*5830*/  BSYNC B1 ;  /* 0x0000000000017941 */ /* 0x000fea0003800000 */
.L_x_29084:
        /* <DEDUP_REMOVED lines=16> */
.L_x_29090:
[----:B------:R-:W-:Y:S05]  /*5940*/  BSYNC B2 ;  /* 0x0000000000027941 */ /* 0x000fea0003800000 */
.L_x_29089:
        /* <DEDUP_REMOVED lines=42> */
.L_x_29088:
[----:B------:R-:W-:Y:S05]  /*5bf0*/  BSYNC B1 ;  /* 0x0000000000017941 */ /* 0x000fea0003800000 */
.L_x_29087:
        /* <DEDUP_REMOVED lines=25> */
.L_x_29092:
[----:B------:R-:W-:-:S07]  /*5d90*/  MOV R164, R140 ;  /* 0x0000008c00a47202 */ /* 0x000fce0000000f00 */
.L_x_29093:
[----:B------:R-:W-:Y:S05]  /*5da0*/  BSYNC B1 ;  /* 0x0000000000017941 */ /* 0x000fea0003800000 */
.L_x_29091:
        /* <DEDUP_REMOVED lines=16> */
.L_x_29097:
[----:B------:R-:W-:Y:S05]  /*5eb0*/  BSYNC B2 ;  /* 0x0000000000027941 */ /* 0x000fea0003800000 */
.L_x_29096:
        /* <DEDUP_REMOVED lines=42> */
.L_x_29095:
[----:B------:R-:W-:Y:S05]  /*6160*/  BSYNC B1 ;  /* 0x0000000000017941 */ /* 0x000fea0003800000 */
.L_x_29094:
        /* <DEDUP_REMOVED lines=20> */
.L_x_29099:
[----:B------:R-:W-:-:S07]  /*62b0*/  IMAD.MOV.U32 R163, RZ, RZ, R140 ;  /* 0x000000ffffa37224 */ /* 0x000fce00078e008c */
.L_x_29100:
[----:B------:R-:W-:Y:S05]  /*62c0*/  BSYNC B1 ;  /* 0x0000000000017941 */ /* 0x000fea0003800000 */
.L_x_29098:
        /* <DEDUP_REMOVED lines=16> */
.L_x_29104:
[----:B------:R-:W-:Y:S05]  /*63d0*/  BSYNC B2 ;  /* 0x0000000000027941 */ /* 0x000fea0003800000 */
.L_x_29103:
        /* <DEDUP_REMOVED lines=42> */
.L_x_29102:
[----:B------:R-:W-:Y:S05]  /*6680*/  BSYNC B1 ;  /* 0x0000000000017941 */ /* 0x000fea0003800000 */
.L_x_29101:
        /* <DEDUP_REMOVED lines=20> */
.L_x_29106:
[----:B------:R-:W-:-:S07]  /*67d0*/  MOV R163, R140 ;  /* 0x0000008c00a37202 */ /* 0x000fce0000000f00 */
.L_x_29107:
[----:B------:R-:W-:Y:S05]  /*67e0*/  BSYNC B1 ;  /* 0x0000000000017941 */ /* 0x000fea0003800000 */
.L_x_29105:
        /* <DEDUP_REMOVED lines=16> */
.L_x_29111:
[----:B------:R-:W-:Y:S05]  /*68f0*/  BSYNC B2 ;  /* 0x0000000000027941 */ /* 0x000fea0003800000 */
.L_x_29110:
        /* <DEDUP_REMOVED lines=42> */
.L_x_29109:
[----:B------:R-:W-:Y:S05]  /*6ba0*/  BSYNC B1 ;  /* 0x0000000000017941 */ /* 0x000fea0003800000 */
.L_x_29108:
        /* <DEDUP_REMOVED lines=21> */
.L_x_29083:
[----:B------:R-:W-:Y:S05]  /*6d00*/  BSYNC B0 ;  /* 0x0000000000007941 */ /* 0x000fea0003800000 */
.L_x_29082:
[----:B------:R-:W-:Y:S01]  /*6d10*/  ISETP.NE.AND P1, PT, R159, RZ, PT ;  /* 0x000000ff9f00720c */ /* 0x000fe20003f25270 */
[----:B------:R-:W-:-:S12]  /*6d20*/  BSSY B0, `(.L_x_29112) ;  /* 0x0000165000007945 */ /* 0x000fd80003800000 */
[----:B------:R-:W-:Y:S05]  /*6d30*/  @!P1 BRA `(.L_x_29113) ;  /* 0x00000014008c9947 */ /* 0x000fea0003800000 */
[----:B------:R-:W1:Y:S08]  /*6d40*/  LDC.64 R108, c[0x0][0x220] ;  /* 0x00008800ff6c7b82 */ /* 0x000e700000000a00 */
[----:B0-234-:R-:W0:Y:S01]  /*6d50*/  LDC.64 R154, c[0x0][0x230] ;  /* 0x00008c00ff9a7b82 */ /* 0x01de220000000a00 */
        /* <DEDUP_REMOVED lines=19> */
.L_x_29115:
[----:B------:R-:W-:-:S07]  /*6e90*/  IMAD.MOV.U32 R164, RZ, RZ, R140 ;  /* 0x000000ffffa47224 */ /* 0x000fce00078e008c */
.L_x_29116:
[----:B------:R-:W-:Y:S05]  /*6ea0*/  BSYNC B1 ;  /* 0x0000000000017941 */ /* 0x000fea0003800000 */
.L_x_29114:
        /* <DEDUP_REMOVED lines=16> */
.L_x_29120:
[----:B------:R-:W-:Y:S05]  /*6fb0*/  BSYNC B2 ;  /* 0x0000000000027941 */ /* 0x000fea0003800000 */
.L_x_29119:
        /* <DEDUP_REMOVED lines=42> */
.L_x_29118:
[----:B------:R-:W-:Y:S05]  /*7260*/  BSYNC B1 ;  /* 0x0000000000017941 */ /* 0x000fea0003800000 */
.L_x_29117:
        /* <DEDUP_REMOVED lines=10> */
[----:B0-----:R-:W-:-:S04]  /*7310*/  FMUL.FTZ R108, R108, R151 ;  /* 0x000000976c6c7220 */ /* 0x001fc80000410000 */
[----:B-1----:R-:W-:-:S04]  /*7320*/  FSETP.GTU.FTZ.AND P2, PT, R139, R152, PT ;  /* 0x000000988b00720b */ /* 0x002fc80003f5c000 */
        /* <DEDUP_REMOVED lines=13> */
.L_x_29122:
[----:B------:R-:W-:-:S07]  /*7400*/  IMAD.MOV.U32 R164, RZ, RZ, R140 ;  /* 0x000000ffffa47224 */ /* 0x000fce00078e008c */
.L_x_29123:
[----:B------:R-:W-:Y:S05]  /*7410*/  BSYNC B1 ;  /* 0x0000000000017941 */ /* 0x000fea0003800000 */
.L_x_29121:
        /* <DEDUP_REMOVED lines=16> */
.L_x_29127:
[----:B------:R-:W-:Y:S05]  /*7520*/  BSYNC B2 ;  /* 0x0000000000027941 */ /* 0x000fea0003800000 */
.L_x_29126:
        /* <DEDUP_REMOVED lines=42> */
.L_x_29125:
[----:B------:R-:W-:Y:S05]  /*77d0*/  BSYNC B1 ;  /* 0x0000000000017941 */ /* 0x000fea0003800000 */
.L_x_29124:
        /* <DEDUP_REMOVED lines=20> */
.L_x_29129:
[----:B------:R-:W-:-:S07]  /*7920*/  MOV R163, R140 ;  /* 0x0000008c00a37202 */ /* 0x000fce0000000f00 */
.L_x_29130:
[----:B------:R-:W-:Y:S05]  /*7930*/  BSYNC B1 ;  /* 0x0000000000017941 */ /* 0x000fea0003800000 */
.L_x_29128:
        /* <DEDUP_REMOVED lines=16> */
.L_x_29134:
[----:B------:R-:W-:Y:S05]  /*7a40*/  BSYNC B2 ;  /* 0x0000000000027941 */ /* 0x000fea0003800000 */
.L_x_29133:
        /* <DEDUP_REMOVED lines=42> */
.L_x_29132:
[----:B------:R-:W-:Y:S05]  /*7cf0*/  BSYNC B1 ;  /* 0x0000000000017941 */ /* 0x000fea0003800000 */
.L_x_29131:
        /* <DEDUP_REMOVED lines=20> */
.L_x_29136:
[----:B------:R-:W-:-:S07]  /*7e40*/  IMAD.MOV.U32 R163, RZ, RZ, R140 ;  /* 0x000000ffffa37224 */ /* 0x000fce00078e008c */
.L_x_29137:
[----:B------:R-:W-:Y:S05]  /*7e50*/  BSYNC B1 ;  /* 0x0000000000017941 */ /* 0x000fea0003800000 */
.L_x_29135:
        /* <DEDUP_REMOVED lines=16> */
.L_x_29141:
[----:B------:R-:W-:Y:S05]  /*7f60*/  BSYNC B2 ;  /* 0x0000000000027941 */ /* 0x000fea0003800000 */
.L_x_29140:
        /* <DEDUP_REMOVED lines=42> */
.L_x_29139:
[----:B------:R-:W-:Y:S05]  /*8210*/  BSYNC B1 ;  /* 0x0000000000017941 */ /* 0x000fea0003800000 */
.L_x_29138:
        /* <DEDUP_REMOVED lines=21> */
.L_x_29113:
[----:B------:R-:W-:Y:S05]  /*8370*/  BSYNC B0 ;  /* 0x0000000000007941 */ /* 0x000fea0003800000 */
.L_x_29112:
        /* <DEDUP_REMOVED lines=24> */
.L_x_29145:
[----:B------:R-:W-:-:S07]  /*8500*/  MOV R164, R140 ;  /* 0x0000008c00a47202 */ /* 0x000fce0000000f00 */
.L_x_29146:
[----:B------:R-:W-:Y:S05]  /*8510*/  BSYNC B1 ;  /* 0x0000000000017941 */ /* 0x000fea0003800000 */
.L_x_29144:
        /* <DEDUP_REMOVED lines=16> */
.L_x_29150:
[----:B------:R-:W-:Y:S05]  /*8620*/  BSYNC B2 ;  /* 0x0000000000027941 */ /* 0x000fea0003800000 */
.L_x_29149:
        /* <DEDUP_REMOVED lines=42> */
.L_x_29148:
[----:B------:R-:W-:Y:S05]  /*88d0*/  BSYNC B1 ;  /* 0x0000000000017941 */ /* 0x000fea0003800000 */
.L_x_29147:
        /* <DEDUP_REMOVED lines=9> */
[----:B------:R-:W-:Y:S01]  /*8970*/  ISETP.NE.AND.EX P1, PT, R155, RZ, PT, P1 ;  /* 0x000000ff9b00720c */ /* 0x000fe20003f25310 */
[----:B0-----:R-:W-:Y:S01]  /*8980*/  FMUL.FTZ R112, R112, R151 ;  /* 0x0000009770707220 */ /* 0x001fe20000410000 */
[----:B-1----:R-:W-:-:S04]  /*8990*/  FSETP.GTU.FTZ.AND P2, PT, R139, R152, PT ;  /* 0x000000988b00720b */ /* 0x002fc80003f5c000 */
        /* <DEDUP_REMOVED lines=13> */
.L_x_29152:
[----:B------:R-:W-:-:S07]  /*8a70*/  MOV R164, R140 ;  /* 0x0000008c00a47202 */ /* 0x000fce0000000f00 */
.L_x_29153:
[----:B------:R-:W-:Y:S05]  /*8a80*/  BSYNC B1 ;  /* 0x0000000000017941 */ /* 0x000fea0003800000 */
.L_x_29151:
        /* <DEDUP_REMOVED lines=16> */
.L_x_29157:
[----:B------:R-:W-:Y:S05]  /*8b90*/  BSYNC B2 ;  /* 0x0000000000027941 */ /* 0x000fea0003800000 */
.L_x_29156:
        /* <DEDUP_REMOVED lines=42> */
.L_x_29155:
[----:B------:R-:W-:Y:S05]  /*8e40*/  BSYNC B1 ;  /* 0x0000000000017941 */ /* 0x000fea0003800000 */
.L_x_29154:
        /* <DEDUP_REMOVED lines=20> */
.L_x_29159:
[----:B------:R-:W-:-:S07]  /*8f90*/  IMAD.MOV.U32 R163, RZ, RZ, R140 ;  /* 0x000000ffffa37224 */ /* 0x000fce00078e008c */
.L_x_29160:
[----:B------:R-:W-:Y:S05]  /*8fa0*/  BSYNC B1 ;  /* 0x0000000000017941 */ /* 0x000fea0003800000 */
.L_x_29158:
        /* <DEDUP_REMOVED lines=16> */
.L_x_29164:
[----:B------:R-:W-:Y:S05]  /*90b0*/  BSYNC B2 ;  /* 0x0000000000027941 */ /* 0x000fea0003800000 */
.L_x_29163:
        /* <DEDUP_REMOVED lines=42> */
.L_x_29162:
[----:B------:R-:W-:Y:S05]  /*9360*/  BSYNC B1 ;  /* 0x0000000000017941 */ /* 0x000fea0003800000 */
.L_x_29161:
        /* <DEDUP_REMOVED lines=20> */
.L_x_29166:
[----:B------:R-:W-:-:S07]  /*94b0*/  MOV R163, R140 ;  /* 0x0000008c00a37202 */ /* 0x000fce0000000f00 */
.L_x_29167:
[----:B------:R-:W-:Y:S05]  /*94c0*/  BSYNC B1 ;  /* 0x0000000000017941 */ /* 0x000fea0003800000 */
.L_x_29165:
        /* <DEDUP_REMOVED lines=16> */
.L_x_29171:
[----:B------:R-:W-:Y:S05]  /*95d0*/  BSYNC B2 ;  /* 0x0000000000027941 */ /* 0x000fea0003800000 */
.L_x_29170:
        /* <DEDUP_REMOVED lines=42> */
.L_x_29169:
[----:B------:R-:W-:Y:S05]  /*9880*/  BSYNC B1 ;  /* 0x0000000000017941 */ /* 0x000fea0003800000 */
.L_x_29168:
        /* <DEDUP_REMOVED lines=21> */
.L_x_29143:
[----:B------:R-:W-:Y:S05]  /*99e0*/  BSYNC B0 ;  /* 0x0000000000007941 */ /* 0x000fea0003800000 */
.L_x_29142:
        /* <DEDUP_REMOVED lines=24> */
.L_x_29175:
[----:B------:R-:W-:-:S07]  /*9b70*/  IMAD.MOV.U32 R164, RZ, RZ, R140 ;  /* 0x000000ffffa47224 */ /* 0x000fce00078e008c */
.L_x_29176:
[----:B------:R-:W-:Y:S05]  /*9b80*/  BSYNC B1 ;  /* 0x0000000000017941 */ /* 0x000fea0003800000 */
.L_x_29174:
        /* <DEDUP_REMOVED lines=16> */
.L_x_29180:
[----:B------:R-:W-:Y:S05]  /*9c90*/  BSYNC B2 ;  /* 0x0000000000027941 */ /* 0x000fea0003800000 */
.L_x_29179:
        /* <DEDUP_REMOVED lines=42> */
.L_x_29178:
[----:B------:R-:W-:Y:S05]  /*9f40*/  BSYNC B1 ;  /* 0x0000000000017941 */ /* 0x000fea0003800000 */
.L_x_29177:
        /* <DEDUP_REMOVED lines=25> */
.L_x_29182:
[----:B------:R-:W-:-:S07]  /*a0e0*/  IMAD.MOV.U32 R164, RZ, RZ, R140 ;  /* 0x000000ffffa47224 */ /* 0x000fce00078e008c */
.L_x_29183:
[----:B------:R-:W-:Y:S05]  /*a0f0*/  BSYNC B1 ;  /* 0x0000000000017941 */ /* 0x000fea0003800000 */
.L_x_29181:
        /* <DEDUP_REMOVED lines=16> */
.L_x_29187:
[----:B------:R-:W-:Y:S05]  /*a200*/  BSYNC B2 ;  /* 0x0000000000027941 */ /* 0x000fea0003800000 */
.L_x_29186:
        /* <DEDUP_REMOVED lines=42> */
.L_x_29185:
[----:B------:R-:W-:Y:S05]  /*a4b0*/  BSYNC B1 ;  /* 0x0000000000017941 */ /* 0x000fea0003800000 */
.L_x_29184:
        /* <DEDUP_REMOVED lines=20> */
.L_x_29189:
[----:B------:R-:W-:-:S07]  /*a600*/  MOV R163, R140 ;  /* 0x0000008c00a37202 */ /* 0x000fce0000000f00 */
.L_x_29190:
[----:B------:R-:W-:Y:S05]  /*a610*/  BSYNC B1 ;  /* 0x0000000000017941 */ /* 0x000fea0003800000 */
.L_x_29188:
        /* <DEDUP_REMOVED lines=16> */
.L_x_29194:
[----:B------:R-:W-:Y:S05]  /*a720*/  BSYNC B2 ;  /* 0x0000000000027941 */ /* 0x000fea0003800000 */
.L_x_29193:
        /* <DEDUP_REMOVED lines=42> */
.L_x_29192:
[----:B------:R-:W-:Y:S05]  /*a9d0*/  BSYNC B1 ;  /* 0x0000000000017941 */ /* 0x000fea0003800000 */
.L_x_29191:
        /* <DEDUP_REMOVED lines=20> */
.L_x_29196:
[----:B------:R-:W-:-:S07]  /*ab20*/  IMAD.MOV.U32 R163, RZ, RZ, R140 ;  /* 0x000000ffffa37224 */ /* 0x000fce00078e008c */
.L_x_29197:
[----:B------:R-:W-:Y:S05]  /*ab30*/  BSYNC B1 ;  /* 0x0000000000017941 */ /* 0x000fea0003800000 */
.L_x_29195:
        /* <DEDUP_REMOVED lines=16> */
.L_x_29201:
[----:B------:R-:W-:Y:S05]  /*ac40*/  BSYNC B2 ;  /* 0x0000000000027941 */ /* 0x000fea0003800000 */
.L_x_29200:
        /* <DEDUP_REMOVED lines=42> */
.L_x_29199:
[----:B------:R-:W-:Y:S05]  /*aef0*/  BSYNC B1 ;  /* 0x0000000000017941 */ /* 0x000fea0003800000 */
.L_x_29198:
        /* <DEDUP_REMOVED lines=21> */
.L_x_29173:
[----:B------:R-:W-:Y:S05]  /*b050*/  BSYNC B0 ;  /* 0x0000000000007941 */ /* 0x000fea0003800000 */
.L_x_29172:
        /* <DEDUP_REMOVED lines=24> */
.L_x_29205:
[----:B------:R-:W-:-:S07]  /*b1e0*/  MOV R164, R140 ;  /* 0x0000008c00a47202 */ /* 0x000fce0000000f00 */
.L_x_29206:
[----:B------:R-:W-:Y:S05]  /*b1f0*/  BSYNC B1 ;  /* 0x0000000000017941 */ /* 0x000fea0003800000 */
.L_x_29204:
        /* <DEDUP_REMOVED lines=16> */
.L_x_29210:
[----:B------:R-:W-:Y:S05]  /*b300*/  BSYNC B2 ;  /* 0x0000000000027941 */ /* 0x000fea0003800000 */
.L_x_29209:
        /* <DEDUP_REMOVED lines=42> */
.L_x_29208:
[----:B------:R-:W-:Y:S05]  /*b5b0*/  BSYNC B1 ;  /* 0x0000000000017941 */ /* 0x000fea0003800000 */
.L_x_29207:
        /* <DEDUP_REMOVED lines=25> */
.L_x_29212:
[----:B------:R-:W-:-:S07]  /*b750*/  MOV R164, R140 ;  /* 0x0000008c00a47202 */ /* 0x000fce0000000f00 */
.L_x_29213:
[----:B------:R-:W-:Y:S05]  /*b760*/  BSYNC B1 ;  /* 0x0000000000017941 */ /* 0x000fea0003800000 */
.L_x_29211:
        /* <DEDUP_REMOVED lines=16> */
.L_x_29217:
[----:B------:R-:W-:Y:S05]  /*b870*/  BSYNC B2 ;  /* 0x0000000000027941 */ /* 0x000fea0003800000 */
.L_x_29216:
        /* <DEDUP_REMOVED lines=42> */
.L_x_29215:
[----:B------:R-:W-:Y:S05]  /*bb20*/  BSYNC B1 ;  /* 0x0000000000017941 */ /* 0x000fea0003800000 */
.L_x_29214:
        /* <DEDUP_REMOVED lines=20> */
.L_x_29219:
[----:B------:R-:W-:-:S07]  /*bc70*/  IMAD.MOV.U32 R163, RZ, RZ, R140 ;  /* 0x000000ffffa37224 */ /* 0x000fce00078e008c */
.L_x_29220:
[----:B------:R-:W-:Y:S05]  /*bc80*/  BSYNC B1 ;  /* 0x0000000000017941 */ /* 0x000fea0003800000 */
.L_x_29218:
        /* <DEDUP_REMOVED lines=16> */
.L_x_29224:
[----:B------:R-:W-:Y:S05]  /*bd90*/  BSYNC B2 ;  /* 0x0000000000027941 */ /* 0x000fea0003800000 */
.L_x_29223:
        /* <DEDUP_REMOVED lines=42> */
.L_x_29222:
[----:B------:R-:W-:Y:S05]  /*c040*/  BSYNC B1 ;  /* 0x0000000000017941 */ /* 0x000fea0003800000 */
.L_x_29221:
        /* <DEDUP_REMOVED lines=20> */
.L_x_29226:
[----:B------:R-:W-:-:S07]  /*c190*/  MOV R163, R140 ;  /* 0x0000008c00a37202 */ /* 0x000fce0000000f00 */
.L_x_29227:
[----:B------:R-:W-:Y:S05]  /*c1a0*/  BSYNC B1 ;  /* 0x0000000000017941 */ /* 0x000fea0003800000 */
.L_x_29225:
        /* <DEDUP_REMOVED lines=16> */
.L_x_29231:
[----:B------:R-:W-:Y:S05]  /*c2b0*/  BSYNC B2 ;  /* 0x0000000000027941 */ /* 0x000fea0003800000 */
.L_x_29230:
        /* <DEDUP_REMOVED lines=42> */
.L_x_29229:
[----:B------:R-:W-:Y:S05]  /*c560*/  BSYNC B1 ;  /* 0x0000000000017941 */ /* 0x000fea0003800000 */
.L_x_29228:
[C---:B------:R-:W-:Y:S01]  /*c570*/  LEA R154, P5, R150.reuse, UR28, 0x4 ;  /* 0x0000001c969a7c11 */ /* 0x040fe2000f8a20ff */
[----:B------:R-:W-:Y:S01]  /*c580*/  FMUL.FTZ R166, R135, R149 ;  /* 0x0000009587a67220 */ /* 0x000fe20000410000 */
[----:B------:R-:W-:Y:S02]  /*c590*/  SEL R167, RZ, 0x100, P3 ;  /* 0x00000100ffa77807 */ /* 0x000fe40001800000 */
[----:B------:R-:W-:Y:S01]  /*c5a0*/  LEA.HI.X R155, R150, UR29, RZ, 0x4, P5 ;  /* 0x0000001d969b7c11 */ /* 0x000fe2000a8f24ff */
[----:B------:R-:W-:Y:S01]  /*c5b0*/  FMUL.FTZ R166, R166, R151 ;  /* 0x00000097a6a67220 */ /* 0x000fe20000410000 */
[C---:B------:R-:W-:Y:S02]  /*c5c0*/  LEA R164, P5, R150.reuse, UR30, 0x2 ;  /* 0x0000001e96a47c11 */ /* 0x040fe4000f8a10ff */
[----:B------:R-:W-:Y:S02]  /*c5d0*/  SEL R168, RZ, 0x10000, P4 ;  /* 0x00010000ffa87807 */ /* 0x000fe40002000000 */
[----:B------:R-:W-:-:S02]  /*c5e0*/  LEA.HI.X R165, R150, UR31, RZ, 0x2, P5 ;  /* 0x0000001f96a57c11 */ /* 0x000fc4000a8f14ff */
[----:B------:R-:W-:-:S05]  /*c5f0*/  I2FP.F32.U32 R150, R163 ;  /* 0x000000a300967245 */ /* 0x000fca0000201000 */
[----:B------:R-:W-:Y:S01]  /*c600*/  FFMA.FTZ R153, R150, R153, 1.1641532182693481445e-10 ;  /* 0x2f00000096997423 */ /* 0x000fe20000010099 */
[----:B------:R-:W-:-:S04]  /*c610*/  SEL R150, RZ, 0x1, P2 ;  /* 0x00000001ff967807 */ /* 0x000fc80001000000 */
[----:B------:R-:W-:-:S04]  /*c620*/  FSETP.GTU.FTZ.AND P3, PT, R153, R152, PT ;  /* 0x000000989900720b */ /* 0x000fc80003f7c000 */
[----:B------:R-:W-:Y:S02]  /*c630*/  FSEL R166, R166, RZ, !P3 ;  /* 0x000000ffa6a67208 */ /* 0x000fe40005800000 */
[----:B------:R-:W-:-:S03]  /*c640*/  SEL R149, RZ, 0x1000000, P3 ;  /* 0x01000000ff957807 */ /* 0x000fc60001800000 */
[----:B------:R-:W-:Y:S01]  /*c650*/  FMUL.FTZ R135, R11, R166 ;  /* 0x000000a60b877220 */ /* 0x000fe20000410000 */
[----:B------:R-:W-:-:S03]  /*c660*/  IADD3 R149, R167, R149, R168 ;  /* 0x00000095a7957210 */ /* 0x000fc60007ffe0a8 */
[----:B------:R-:W-:Y:S02]  /*c670*/  @P1 FADD.FTZ R135, R7, R135 ;  /* 0x0000008707871221 */ /* 0x000fe40000010000 */
[----:B------:R-:W-:-:S03]  /*c680*/  IMAD.IADD R149, R149, 0x1, R150 ;  /* 0x0000000195957824 */ /* 0x000fc600078e0296 */
[----:B------:R0:W-:Y:S04]  /*c690*/  STG.E.128 desc[UR8][R154.64], R132 ;  /* 0x000000849a007986 */ /* 0x0001e8000c101d08 */
[----:B------:R0:W-:Y:S02]  /*c6a0*/  STG.E desc[UR8][R164.64], R149 ;  /* 0x00000095a4007986 */ /* 0x0001e4000c101908 */
.L_x_29203:
[----:B------:R-:W-:Y:S05]  /*c6b0*/  BSYNC B0 ;  /* 0x0000000000007941 */ /* 0x000fea0003800000 */
.L_x_29202:
[----:B------:R-:W-:Y:S01]  /*c6c0*/  FADD.FTZ R150, RZ, R124 ;  /* 0x0000007cff967221 */ /* 0x000fe20000010000 */
[C---:B------:R-:W-:Y:S01]  /*c6d0*/  ISETP.GT.U32.AND P1, PT, R144.reuse, 0xff, PT ;  /* 0x000000ff9000780c */ /* 0x040fe20003f24070 */
[----:B------:R-:W-:Y:S01]  /*c6e0*/  UMOV UR4, 0xffffffff ;  /* 0xffffffff00047882 */ /* 0x000fe20000000000 */
[C---:B------:R-:W-:Y:S01]  /*c6f0*/  ISETP.GT.U32.AND P2, PT, R144.reuse, 0x27f, PT ;  /* 0x0000027f9000780c */ /* 0x040fe20003f44070 */
[----:B0----5:R-:W-:Y:S01]  /*c700*/  FADD.FTZ R149, R125, R150 ;  /* 0x000000967d957221 */ /* 0x021fe20000010000 */
[----:B--234-:R-:W-:Y:S02]  /*c710*/  P2R R153, PR, RZ, 0x2 ;  /* 0x00000002ff997803 */ /* 0x01cfe40000000000 */
[----:B------:R-:W-:Y:S01]  /*c720*/  ISETP.GT.U32.AND P3, PT, R144, 0x2ff, PT ;  /* 0x000002ff9000780c */ /* 0x000fe20003f64070 */
[----:B------:R-:W-:Y:S01]  /*c730*/  FADD.FTZ R150, R126, R149 ;  /* 0x000000957e967221 */ /* 0x000fe20000010000 */
[----:B------:R-:W-:Y:S02]  /*c740*/  ISETP.GT.U32.AND P4, PT, R144, 0x37f, PT ;  /* 0x0000037f9000780c */ /* 0x000fe40003f84070 */
[----:B------:R-:W-:Y:S01]  /*c750*/  LOP3.LUT P6, RZ, R0, 0xff, RZ, 0xc0, !PT ;  /* 0x000000ff00ff7812 */ /* 0x000fe200078cc0ff */
[----:B------:R-:W-:Y:S01]  /*c760*/  FADD.FTZ R150, R127, R150 ;  /* 0x000000967f967221 */ /* 0x000fe20000010000 */
[----:B------:R-:W-:-:S02]  /*c770*/  ISETP.GT.U32.AND P5, PT, R144, 0x3ff, PT ;  /* 0x000003ff9000780c */ /* 0x000fc40003fa4070 */
[----:B------:R-:W-:Y:S02]  /*c780*/  SHF.R.U32.HI R152, RZ, 0x5, R148 ;  /* 0x00000005ff987819 */ /* 0x000fe40000011694 */
        /* <DEDUP_REMOVED lines=127> */
.L_x_29260:
[----:B------:R-:W-:Y:S01]  /*cf80*/  LOP3.LUT P1, RZ, R148, 0x1f, RZ, 0xc0, !PT ;  /* 0x0000001f94ff7812 */ /* 0x000fe2000782c0ff */
[----:B-1----:R-:W-:Y:S01]  /*cf90*/  FADD.FTZ R151, R166, R155 ;  /* 0x0000009ba6977221 */ /* 0x002fe20000010000 */
[----:B------:R-:W-:Y:S01]  /*cfa0*/  LOP3.LUT R152, R152, 0x3, RZ, 0xc0, !PT ;  /* 0x0000000398987812 */ /* 0x000fe200078ec0ff */
[----:B------:R-:W-:Y:S05]  /*cfb0*/  WARPSYNC.ALL ;  /* 0x0000000000007948 */ /* 0x000fea0003800000 */
[----:B------:R-:W-:-:S05]  /*cfc0*/  LOP3.LUT R154, R148, 0x1f, RZ, 0xc0, !PT ;  /* 0x0000001f949a7812 */ /* 0x000fca00078ec0ff */
[----:B------:R-:W1:Y:S01]  /*cfd0*/  @!P1 S2R R153, SR_CgaCtaId ;  /* 0x0000000000999919 */ /* 0x000e620000008800 */
[----:B------:R-:W-:-:S04]  /*cfe0*/  @!P1 MOV R0, 0x400 ;  /* 0x0000040000009802 */ /* 0x000fc80000000f00 */
[----:B-1----:R-:W-:Y:S01]  /*cff0*/  @!P1 LEA R153, R153, R0, 0x18 ;  /* 0x0000000099999211 */ /* 0x002fe200078ec0ff */
[----:B------:R-:W-:-:S05]  /*d000*/  @!P1 IMAD.IADD R0, R149, 0x1, R152 ;  /* 0x0000000195009824 */ /* 0x000fca00078e0298 */
[----:B------:R-:W-:-:S05]  /*d010*/  @!P1 LEA R0, R0, R153, 0x3 ;  /* 0x0000009900009211 */ /* 0x000fca00078e18ff */
[----:B------:R1:W-:Y:S01]  /*d020*/  @!P1 STS.64 [R0], R150 ;  /* 0x0000009600009388 */ /* 0x0003e20000000a00 */
[----:B------:R-:W-:-:S13]  /*d030*/  ISETP.GT.U32.AND P1, PT, R154, 0x3, PT ;  /* 0x000000039a00780c */ /* 0x000fda0003f24070 */
[----:B-1----:R-:W1:Y:S01]  /*d040*/  @!P1 S2R R151, SR_CgaCtaId ;  /* 0x0000000000979919 */ /* 0x002e620000008800 */
[----:B------:R-:W-:Y:S01]  /*d050*/  @!P1 MOV R0, 0x400 ;  /* 0x0000040000009802 */ /* 0x000fe20000000f00 */
[----:B------:R-:W-:Y:S01]  /*d060*/  @!P1 IMAD.IADD R149, R149, 0x1, R154 ;  /* 0x0000000195959824 */ /* 0x000fe200078e029a */
[----:B------:R-:W-:Y:S01]  /*d070*/  BSSY B0, `(.L_x_29233) ;  /* 0x000004c000007945 */ /* 0x000fe20003800000 */
[----:B------:R-:W-:Y:S01]  /*d080*/  BAR.SYNC.DEFER_BLOCKING 0x0 ;  /* 0x0000000000007b1d */ /* 0x000fe20000010000 */
[----:B-1----:R-:W-:Y:S02]  /*d090*/  @!P1 LEA R0, R151, R0, 0x18 ;  /* 0x0000000097009211 */ /* 0x002fe400078ec0ff */
[----:B------:R-:W-:Y:S02]  /*d0a0*/  CS2R R150, SRZ ;  /* 0x0000000000967805 */ /* 0x000fe4000001ff00 */
[----:B------:R-:W-:Y:S01]  /*d0b0*/  @!P1 LEA R149, R149, R0, 0x3 ;  /* 0x0000000095959211 */ /* 0x000fe200078e18ff */
[----:B------:R-:W-:Y:S01]  /*d0c0*/  IMAD.MOV.U32 R0, RZ, RZ, RZ ;  /* 0x000000ffff007224 */ /* 0x000fe200078e00ff */
[----:B------:R-:W-:-:S03]  /*d0d0*/  @!P1 MOV R0, R3 ;  /* 0x0000000300009202 */ /* 0x000fc60000000f00 */
[----:B------:R-:W-:Y:S01]  /*d0e0*/  @!P1 LDS.64 R150, [R149] ;  /* 0x0000000095969984 */ /* 0x000fe20000000a00 */
[----:B------:R-:W-:-:S03]  /*d0f0*/  PLOP3.LUT P1, PT, PT, PT, UP1, 0x40, 0x0 ;  /* 0x000000000000781c */ /* 0x000fc60003f2e818 */
[----:B------:R-:W1:Y:S02]  /*d100*/  SHFL.DOWN PT, R153, R0, 0x2, 0x1f ;  /* 0x08401f0000997f89 */ /* 0x000e6400000e0000 */
[----:B-1----:R-:W-:Y:S01]  /*d110*/  IMAD.IADD R154, R153, 0x1, R0 ;  /* 0x00000001999a7824 */ /* 0x002fe200078e0200 */
[----:B0-----:R-:W-:Y:S02]  /*d120*/  I2FP.F32.S32 R166, R153 ;  /* 0x0000009900a67245 */ /* 0x001fe40000201400 */
[----:B------:R-:W-:Y:S02]  /*d130*/  I2FP.F32.S32 R153, R0 ;  /* 0x0000000000997245 */ /* 0x000fe40000201400 */
[----:B------:R-:W0:Y:S01]  /*d140*/  SHFL.DOWN PT, R167, R154, 0x1, 0x1f ;  /* 0x08201f009aa77f89 */ /* 0x000e2200000e0000 */
[----:B------:R-:W-:-:S04]  /*d150*/  I2FP.F32.S32 R163, R154 ;  /* 0x0000009a00a37245 */ /* 0x000fc80000201400 */
[----:B------:R-:W1:Y:S01]  /*d160*/  MUFU.RCP R165, R163 ;  /* 0x000000a300a57308 */ /* 0x000e620000001000 */
[----:B------:R-:W2:Y:S01]  /*d170*/  SHFL.DOWN PT, R155, R150, 0x2, 0x1f ;  /* 0x08401f00969b7f89 */ /* 0x000ea200000e0000 */
[-C--:B0-----:R-:W-:Y:S02]  /*d180*/  IADD3 R0, R154, R167.reuse, RZ ;  /* 0x000000a79a007210 */ /* 0x081fe40007ffe0ff */
[----:B------:R-:W-:Y:S02]  /*d190*/  I2FP.F32.S32 R167, R167 ;  /* 0x000000a700a77245 */ /* 0x000fe40000201400 */
[----:B------:R-:W-:Y:S01]  /*d1a0*/  I2FP.F32.S32 R0, R0 ;  /* 0x0000000000007245 */ /* 0x000fe20000201400 */
[----:B--2---:R-:W-:-:S03]  /*d1b0*/  FMUL.FTZ R168, R155, R166 ;  /* 0x000000a69ba87220 */ /* 0x004fc60000410000 */
[----:B------:R0:W2:Y:S01]  /*d1c0*/  MUFU.RCP R169, R0 ;  /* 0x0000000000a97308 */ /* 0x0000a20000001000 */
[----:B------:R-:W-:Y:S01]  /*d1d0*/  FFMA.FTZ R168, R153, R150, R168 ;  /* 0x0000009699a87223 */ /* 0x000fe200000100a8 */
[----:B------:R-:W-:-:S03]  /*d1e0*/  FADD.FTZ R150, -R155, R150 ;  /* 0x000000969b967221 */ /* 0x000fc60000010100 */
[----:B-1----:R-:W-:Y:S01]  /*d1f0*/  FMUL.FTZ R168, R165, R168 ;  /* 0x000000a8a5a87220 */ /* 0x002fe20000410000 */
[----:B------:R-:W-:Y:S01]  /*d200*/  FMUL.FTZ R150, R150, R150 ;  /* 0x0000009696967220 */ /* 0x000fe20000410000 */
[----:B0-----:R-:W0:Y:S03]  /*d210*/  SHFL.DOWN PT, R0, R151, 0x2, 0x1f ;  /* 0x08401f0097007f89 */ /* 0x001e2600000e0000 */
[----:B------:R-:W-:Y:S01]  /*d220*/  FMUL.FTZ R150, R150, R153 ;  /* 0x0000009996967220 */ /* 0x000fe20000410000 */
[----:B------:R-:W1:Y:S03]  /*d230*/  SHFL.DOWN PT, R149, R168, 0x1, 0x1f ;  /* 0x08201f00a8957f89 */ /* 0x000e6600000e0000 */
[----:B------:R-:W-:Y:S01]  /*d240*/  FMUL.FTZ R150, R150, R166 ;  /* 0x000000a696967220 */ /* 0x000fe20000410000 */
[----:B0-----:R-:W-:-:S04]  /*d250*/  FADD.FTZ R0, R0, R151 ;  /* 0x0000009700007221 */ /* 0x001fc80000010000 */
[----:B------:R-:W-:Y:S01]  /*d260*/  FFMA.FTZ R0, R165, R150, R0 ;  /* 0x00000096a5007223 */ /* 0x000fe20000010000 */
[----:B-1----:R-:W-:Y:S01]  /*d270*/  FMUL.FTZ R170, R149, R167 ;  /* 0x000000a795aa7220 */ /* 0x002fe20000410000 */
[----:B------:R-:W-:-:S03]  /*d280*/  FADD.FTZ R149, R168, -R149 ;  /* 0x80000095a8957221 */ /* 0x000fc60000010000 */
[----:B------:R-:W0:Y:S01]  /*d290*/  SHFL.DOWN PT, R153, R0, 0x1, 0x1f ;  /* 0x08201f0000997f89 */ /* 0x000e2200000e0000 */
[----:B------:R-:W-:Y:S01]  /*d2a0*/  FFMA.FTZ R170, R163, R168, R170 ;  /* 0x000000a8a3aa7223 */ /* 0x000fe200000100aa */
[----:B------:R-:W-:Y:S02]  /*d2b0*/  FMUL.FTZ R150, R149, R149 ;  /* 0x0000009595967220 */ /* 0x000fe40000410000 */
[----:B------:R-:W1:Y:S01]  /*d2c0*/  LDC R149, c[0x0][0x2d8] ;  /* 0x0000b600ff957b82 */ /* 0x000e620000000800 */
[----:B--2---:R-:W-:Y:S01]  /*d2d0*/  FMUL.FTZ R170, R169, R170 ;  /* 0x000000aaa9aa7220 */ /* 0x004fe20000410000 */
[----:B------:R-:W-:-:S04]  /*d2e0*/  FMUL.FTZ R150, R163, R150 ;  /* 0x00000096a3967220 */ /* 0x000fc80000410000 */
[----:B------:R-:W2:Y:S01]  /*d2f0*/  SHFL.IDX PT, R171, R170, RZ, 0x1f ;  /* 0x00001fffaaab7589 */ /* 0x000ea200000e0000 */
[----:B------:R-:W-:Y:S01]  /*d300*/  FMUL.FTZ R167, R150, R167 ;  /* 0x000000a796a77220 */ /* 0x000fe20000410000 */
[----:B0-----:R-:W-:-:S04]  /*d310*/  FADD.FTZ R150, R0, R153 ;  /* 0x0000009900967221 */ /* 0x001fc80000010000 */
[----:B------:R-:W-:-:S05]  /*d320*/  FFMA.FTZ R167, R169, R167, R150 ;  /* 0x000000a7a9a77223 */ /* 0x000fca0000010096 */
[----:B------:R-:W1:Y:S01]  /*d330*/  SHFL.IDX PT, R150, R167, RZ, 0x1f ;  /* 0x00001fffa7967589 */ /* 0x000e6200000e0000 */
[----:B--2---:R-:W-:-:S05]  /*d340*/  FMUL.FTZ R154, R171, R171 ;  /* 0x000000abab9a7220 */ /* 0x004fca0000410000 */
[----:B------:R-:W-:Y:S02]  /*d350*/  FSEL R154, R154, RZ, !P1 ;  /* 0x000000ff9a9a7208 */ /* 0x000fe40004800000 */
[----:B------:R-:W-:-:S13]  /*d360*/  LOP3.LUT P1, RZ, R152, 0x1f, R148, 0xf8, !PT ;  /* 0x0000001f98ff7812 */ /* 0x000fda000782f894 */
[----:B------:R-:W0:Y:S01]  /*d370*/  @!P1 LDC.64 R152, c[0x0][0x258] ;  /* 0x00009600ff989b82 */ /* 0x000e220000000a00 */
[----:B-1----:R-:W-:-:S04]  /*d380*/  FFMA.FTZ R149, R150, UR32, R149 ;  /* 0x0000002096957c23 */ /* 0x002fc80008010095 */
[----:B------:R-:W-:-:S03]  /*d390*/  FADD.FTZ R0, R149, R154 ;  /* 0x0000009a95007221 */ /* 0x000fc60000010000 */
[----:B------:R-:W1:Y:S03]  /*d3a0*/  @!P1 LDC.64 R150, c[0x0][0x250] ;  /* 0x00009400ff969b82 */ /* 0x000e660000000a00 */
[----:B------:R-:W2:Y:S01]  /*d3b0*/  MUFU.RSQ R0, R0 ;  /* 0x0000000000007308 */ /* 0x000ea20000001400 */
[----:B0-----:R-:W-:-:S04]  /*d3c0*/  @!P1 IMAD.WIDE R152, R143, 0x4, R152 ;  /* 0x000000048f989825 */ /* 0x001fc800078e0298 */
[----:B-1----:R-:W-:-:S05]  /*d3d0*/  @!P1 IMAD.WIDE R150, R143, 0x4, R150 ;  /* 0x000000048f969825 */ /* 0x002fca00078e0296 */
        /* <DEDUP_REMOVED lines=21> */
.L_x_29234:
[----:B------:R-:W-:Y:S05]  /*d530*/  BSYNC B0 ;  /* 0x0000000000007941 */ /* 0x000fea0003800000 */
.L_x_29233:
        /* <DEDUP_REMOVED lines=19> */
.L_x_29236:
[----:B------:R-:W-:Y:S05]  /*d670*/  BSYNC B0 ;  /* 0x0000000000007941 */ /* 0x000fea0003800000 */
.L_x_29235:
        /* <DEDUP_REMOVED lines=19> */
.L_x_29238:
[----:B------:R-:W-:Y:S05]  /*d7b0*/  BSYNC B0 ;  /* 0x0000000000007941 */ /* 0x000fea0003800000 */
.L_x_29237:
        /* <DEDUP_REMOVED lines=19> */
.L_x_29240:
[----:B------:R-:W-:Y:S05]  /*d8f0*/  BSYNC B0 ;  /* 0x0000000000007941 */ /* 0x000fea0003800000 */
.L_x_29239:
        /* <DEDUP_REMOVED lines=19> */
.L_x_29242:
[----:B------:R-:W-:Y:S05]  /*da30*/  BSYNC B0 ;  /* 0x0000000000007941 */ /* 0x000fea0003800000 */
.L_x_29241:
        /* <DEDUP_REMOVED lines=19> */
.L_x_29244:
[----:B------:R-:W-:Y:S05]  /*db70*/  BSYNC B0 ;  /* 0x0000000000007941 */ /* 0x000fea0003800000 */
.L_x_29243:
        /* <DEDUP_REMOVED lines=19> */
.L_x_29246:
[----:B------:R-:W-:Y:S05]  /*dcb0*/  BSYNC B0 ;  /* 0x0000000000007941 */ /* 0x000fea0003800000 */
.L_x_29245:
        /* <DEDUP_REMOVED lines=18> */
.L_x_29248:
[----:B------:R-:W-:Y:S05]  /*dde0*/  BSYNC B0 ;  /* 0x0000000000007941 */ /* 0x000fea0003800000 */
.L_x_29247:
[----:B------:R-:W-:Y:S02]  /*ddf0*/  ISETP.NE.AND P1, PT, R164, RZ, PT ;  /* 0x000000ffa400720c */ /* 0x000fe40003f25270 */
[----:B------:R-:W-:Y:S02]  /*de00*/  IADD3 R143, R143, UR34, RZ ;  /* 0x000000228f8f7c10 */ /* 0x000fe4000fffe0ff */
[----:B0-----:R-:W-:Y:S02]  /*de10*/  SEL R0, RZ, 0x1, P1 ;  /* 0x00000001ff007807 */ /* 0x001fe40000800000 */
[----:B------:R-:W-:-:S13]  /*de20*/  ISETP.GE.AND P1, PT, R143, UR35, PT ;  /* 0x000000238f007c0c */ /* 0x000fda000bf26270 */
[----:B------:R-:W-:Y:S05]  /*de30*/  @!P1 BRA `(.L_x_29249) ;  /* 0xffffff3400149947 */ /* 0x000fea000383ffff */
[----:B------:R-:W-:Y:S05]  /*de40*/  EXIT ;  /* 0x000000000000794d */ /* 0x000fea0003800000 */
.L_x_29232:
[----:B------:R-:W-:Y:S01]  /*de50*/  HFMA2.MMA R169, -RZ, RZ, 0, 5.9604644775390625e-08 ;  /* 0x00000001ffa97435 */ /* 0x000fe200000001ff */
[----:B------:R-:W-:Y:S01]  /*de60*/  IMAD.MOV.U32 R168, RZ, RZ, R151 ;  /* 0x000000ffffa87224 */ /* 0x000fe200078e0097 */
[----:B------:R-:W-:Y:S01]  /*de70*/  MOV R165, 0xffffffff ;  /* 0xffffffff00a57802 */ /* 0x000fe20000000f00 */
[----:B------:R-:W-:Y:S01]  /*de80*/  IMAD.MOV.U32 R170, RZ, RZ, 0x1f ;  /* 0x0000001fffaa7424 */ /* 0x000fe200078e00ff */
[----:B------:R-:W-:Y:S02]  /*de90*/  P2R R166, PR, RZ, 0x20 ;  /* 0x00000020ffa67803 */ /* 0x000fe40000000000 */
[----:B------:R-:W-:-:S13]  /*dea0*/  ISETP.NE.AND P5, PT, R153, RZ, PT ;  /* 0x000000ff9900720c */ /* 0x000fda0003fa5270 */
[----:B-1----:R-:W-:Y:S05]  /*deb0*/  WARPSYNC.COLLECTIVE R165, `(.L_x_29250) ;  /* 0x00000000a5087348 */ /* 0x002fea0003c00000 */
[----:B------:R0:W2:Y:S02]  /*dec0*/  SHFL.BFLY P6, R167, R168, R169, R170 ;  /* 0x0c0000a9a8a77389 */ /* 0x0000a400000c00aa */
[----:B012---:R-:W-:Y:S01]  /*ded0*/  ENDCOLLECTIVE ;  /* 0x000000000000791b */ /* 0x007fe20003800000 */
.L_x_29250:
[----:B------:R-:W-:Y:S02]  /*dee0*/  IMAD.MOV.U32 R169, RZ, RZ, 0x2 ;  /* 0x00000002ffa97424 */ /* 0x000fe400078e00ff */
[----:B------:R-:W-:-:S04]  /*def0*/  IMAD.MOV.U32 R0, RZ, RZ, R167 ;  /* 0x000000ffff007224 */ /* 0x000fc800078e00a7 */
[----:B------:R-:W-:-:S05]  /*df00*/  FADD.FTZ R153, R151, R0 ;  /* 0x0000000097997221 */ /* 0x000fca0000010000 */
[----:B------:R-:W-:-:S07]  /*df10*/  MOV R168, R153 ;  /* 0x0000009900a87202 */ /* 0x000fce0000000f00 */
[----:B------:R-:W-:Y:S05]  /*df20*/  WARPSYNC.COLLECTIVE R165, `(.L_x_29251) ;  /* 0x00000000a5087348 */ /* 0x000fea0003c00000 */
[----:B------:R0:W1:Y:S02]  /*df30*/  SHFL.BFLY P6, R167, R168, R169, R170 ;  /* 0x0c0000a9a8a77389 */ /* 0x00006400000c00aa */
[----:B01----:R-:W-:Y:S01]  /*df40*/  ENDCOLLECTIVE ;  /* 0x000000000000791b */ /* 0x003fe20003800000 */
.L_x_29251:
[----:B------:R-:W-:Y:S01]  /*df50*/  HFMA2.MMA R169, -RZ, RZ, 0, 2.384185791015625e-07 ;  /* 0x00000004ffa97435 */ /* 0x000fe200000001ff */
[----:B------:R-:W-:-:S05]  /*df60*/  MOV R0, R167 ;  /* 0x000000a700007202 */ /* 0x000fca0000000f00 */
[----:B------:R-:W-:-:S04]  /*df70*/  FADD.FTZ R154, R153, R0 ;  /* 0x00000000999a7221 */ /* 0x000fc80000010000 */
[----:B------:R-:W-:-:S07]  /*df80*/  IMAD.MOV.U32 R168, RZ, RZ, R154 ;  /* 0x000000ffffa87224 */ /* 0x000fce00078e009a */
[----:B------:R-:W-:Y:S05]  /*df90*/  WARPSYNC.COLLECTIVE R165, `(.L_x_29252) ;  /* 0x00000000a5087348 */ /* 0x000fea0003c00000 */
[----:B------:R0:W1:Y:S02]  /*dfa0*/  SHFL.BFLY P6, R167, R168, R169, R170 ;  /* 0x0c0000a9a8a77389 */ /* 0x00006400000c00aa */
[----:B01----:R-:W-:Y:S01]  /*dfb0*/  ENDCOLLECTIVE ;  /* 0x000000000000791b */ /* 0x003fe20003800000 */
.L_x_29252:
[----:B------:R-:W-:Y:S02]  /*dfc0*/  IMAD.MOV.U32 R169, RZ, RZ, 0x8 ;  /* 0x00000008ffa97424 */ /* 0x000fe400078e00ff */
[----:B------:R-:W-:-:S04]  /*dfd0*/  IMAD.MOV.U32 R155, RZ, RZ, R167 ;  /* 0x000000ffff9b7224 */ /* 0x000fc800078e00a7 */
[----:B------:R-:W-:-:S05]  /*dfe0*/  FADD.FTZ R155, R154, R155 ;  /* 0x0000009b9a9b7221 */ /* 0x000fca0000010000 */
[----:B------:R-:W-:-:S07]  /*dff0*/  MOV R168, R155 ;  /* 0x0000009b00a87202 */ /* 0x000fce0000000f00 */
[----:B------:R-:W-:Y:S05]  /*e000*/  WARPSYNC.COLLECTIVE R165, `(.L_x_29253) ;  /* 0x00000000a5087348 */ /* 0x000fea0003c00000 */
[----:B------:R0:W1:Y:S02]  /*e010*/  SHFL.BFLY P6, R167, R168, R169, R170 ;  /* 0x0c0000a9a8a77389 */ /* 0x00006400000c00aa */
[----:B01----:R-:W-:Y:S01]  /*e020*/  ENDCOLLECTIVE ;  /* 0x000000000000791b */ /* 0x003fe20003800000 */
.L_x_29253:
[----:B------:R-:W-:Y:S01]  /*e030*/  HFMA2.MMA R169, -RZ, RZ, 0, 9.5367431640625e-07 ;  /* 0x00000010ffa97435 */ /* 0x000fe200000001ff */
[----:B------:R-:W-:-:S05]  /*e040*/  MOV R0, R167 ;  /* 0x000000a700007202 */ /* 0x000fca0000000f00 */
[----:B------:R-:W-:-:S04]  /*e050*/  FADD.FTZ R163, R155, R0 ;  /* 0x000000009ba37221 */ /* 0x000fc80000010000 */
[----:B------:R-:W-:-:S07]  /*e060*/  IMAD.MOV.U32 R168, RZ, RZ, R163 ;  /* 0x000000ffffa87224 */ /* 0x000fce00078e00a3 */
[----:B------:R-:W-:Y:S05]  /*e070*/  WARPSYNC.COLLECTIVE R165, `(.L_x_29254) ;  /* 0x00000000a5087348 */ /* 0x000fea0003c00000 */
[----:B------:R0:W1:Y:S02]  /*e080*/  SHFL.BFLY P6, R167, R168, R169, R170 ;  /* 0x0c0000a9a8a77389 */ /* 0x00006400000c00aa */
[----:B01----:R-:W-:Y:S01]  /*e090*/  ENDCOLLECTIVE ;  /* 0x000000000000791b */ /* 0x003fe20003800000 */
.L_x_29254:
        /* <DEDUP_REMOVED lines=75> */
.L_x_29255:
[----:B------:R-:W-:Y:S01]  /*e550*/  HFMA2.MMA R169, -RZ, RZ, 0, 1.1920928955078125e-07 ;  /* 0x00000002ffa97435 */ /* 0x000fe200000001ff */
[----:B------:R-:W-:-:S05]  /*e560*/  MOV R151, R167 ;  /* 0x000000a700977202 */ /* 0x000fca0000000f00 */
[----:B------:R-:W-:-:S04]  /*e570*/  FADD.FTZ R151, R0, R151 ;  /* 0x0000009700977221 */ /* 0x000fc80000010000 */
[----:B------:R-:W-:-:S07]  /*e580*/  IMAD.MOV.U32 R168, RZ, RZ, R151 ;  /* 0x000000ffffa87224 */ /* 0x000fce00078e0097 */
[----:B------:R-:W-:Y:S05]  /*e590*/  WARPSYNC.COLLECTIVE R165, `(.L_x_29256) ;  /* 0x00000000a5087348 */ /* 0x000fea0003c00000 */
[----:B------:R0:W1:Y:S02]  /*e5a0*/  SHFL.BFLY P6, R167, R168, R169, R170 ;  /* 0x0c0000a9a8a77389 */ /* 0x00006400000c00aa */
[----:B01----:R-:W-:Y:S01]  /*e5b0*/  ENDCOLLECTIVE ;  /* 0x000000000000791b */ /* 0x003fe20003800000 */
.L_x_29256:
[----:B------:R-:W-:Y:S02]  /*e5c0*/  IMAD.MOV.U32 R169, RZ, RZ, 0x4 ;  /* 0x00000004ffa97424 */ /* 0x000fe400078e00ff */
[----:B------:R-:W-:-:S04]  /*e5d0*/  IMAD.MOV.U32 R154, RZ, RZ, R167 ;  /* 0x000000ffff9a7224 */ /* 0x000fc800078e00a7 */
[----:B------:R-:W-:-:S05]  /*e5e0*/  FADD.FTZ R154, R151, R154 ;  /* 0x0000009a979a7221 */ /* 0x000fca0000010000 */
[----:B------:R-:W-:-:S07]  /*e5f0*/  MOV R168, R154 ;  /* 0x0000009a00a87202 */ /* 0x000fce0000000f00 */
[----:B------:R-:W-:Y:S05]  /*e600*/  WARPSYNC.COLLECTIVE R165, `(.L_x_29257) ;  /* 0x00000000a5087348 */ /* 0x000fea0003c00000 */
[----:B------:R0:W1:Y:S02]  /*e610*/  SHFL.BFLY P6, R167, R168, R169, R170 ;  /* 0x0c0000a9a8a77389 */ /* 0x00006400000c00aa */
[----:B01----:R-:W-:Y:S01]  /*e620*/  ENDCOLLECTIVE ;  /* 0x000000000000791b */ /* 0x003fe20003800000 */
.L_x_29257:
[----:B------:R-:W-:Y:S01]  /*e630*/  HFMA2.MMA R169, -RZ, RZ, 0, 4.76837158203125e-07 ;  /* 0x00000008ffa97435 */ /* 0x000fe200000001ff */
[----:B------:R-:W-:-:S05]  /*e640*/  MOV R153, R167 ;  /* 0x000000a700997202 */ /* 0x000fca0000000f00 */
[----:B------:R-:W-:-:S04]  /*e650*/  FADD.FTZ R153, R154, R153 ;  /* 0x000000999a997221 */ /* 0x000fc80000010000 */
[----:B------:R-:W-:-:S07]  /*e660*/  IMAD.MOV.U32 R168, RZ, RZ, R153 ;  /* 0x000000ffffa87224 */ /* 0x000fce00078e0099 */
[----:B------:R-:W-:Y:S05]  /*e670*/  WARPSYNC.COLLECTIVE R165, `(.L_x_29258) ;  /* 0x00000000a5087348 */ /* 0x000fea0003c00000 */
[----:B------:R0:W1:Y:S02]  /*e680*/  SHFL.BFLY P6, R167, R168, R169, R170 ;  /* 0x0c0000a9a8a77389 */ /* 0x00006400000c00aa */
[----:B01----:R-:W-:Y:S01]  /*e690*/  ENDCOLLECTIVE ;  /* 0x000000000000791b */ /* 0x003fe20003800000 */
.L_x_29258:
[----:B------:R-:W-:Y:S02]  /*e6a0*/  IMAD.MOV.U32 R169, RZ, RZ, 0x10 ;  /* 0x00000010ffa97424 */ /* 0x000fe400078e00ff */
[----:B------:R-:W-:-:S04]  /*e6b0*/  IMAD.MOV.U32 R166, RZ, RZ, R167 ;  /* 0x000000ffffa67224 */ /* 0x000fc800078e00a7 */
[----:B------:R-:W-:-:S05]  /*e6c0*/  FADD.FTZ R166, R153, R166 ;  /* 0x000000a699a67221 */ /* 0x000fca0000010000 */
[----:B------:R-:W-:-:S07]  /*e6d0*/  MOV R168, R166 ;  /* 0x000000a600a87202 */ /* 0x000fce0000000f00 */
[----:B------:R-:W-:Y:S05]  /*e6e0*/  WARPSYNC.COLLECTIVE R165, `(.L_x_29259) ;  /* 0x00000000a5087348 */ /* 0x000fea0003c00000 */
[----:B------:R0:W1:Y:S02]  /*e6f0*/  SHFL.BFLY P6, R167, R168, R169, R170 ;  /* 0x0c0000a9a8a77389 */ /* 0x00006400000c00aa */
[----:B01----:R-:W-:Y:S01]  /*e700*/  ENDCOLLECTIVE ;  /* 0x000000000000791b */ /* 0x003fe20003800000 */
.L_x_29259:
[----:B------:R-:W-:Y:S01]  /*e710*/  MOV R155, R167 ;  /* 0x000000a7009b7202 */ /* 0x000fe20000000f00 */
[----:B------:R-:W-:Y:S06]  /*e720*/  BRA `(.L_x_29260) ;  /* 0xffffffe800147947 */ /* 0x000fec000383ffff */
.L_x_29261:
        /* <DEDUP_REMOVED lines=13> */
.L_x_30340:


//--------------------- .text._ZN10layer_norm13ln_fwd_kernelINS_13Kernel_traitsIfffffjLj4096ELj1ELj1ELj4ELj16ENS_18Kernel_traits_baseILj4096EfffffjLj128EEEEELb1ELb1ELb0ELb1EEEvNS_9FwdParamsE --------------------------
	.section	.text._ZN10layer_norm13ln_fwd_kernelINS_13Kernel_traitsIfffffjLj4096ELj1ELj1ELj4ELj16ENS_18Kernel_traits_baseILj4096EfffffjLj128EEEEELb1ELb1ELb0ELb1EEEvNS_9FwdParamsE,"ax",@progbits
	.align	128
        .global         _ZN10layer_norm13ln_fwd_kernelINS_13Kernel_traitsIfffffjLj4096ELj1ELj1ELj4ELj16ENS_18Kernel_traits_baseILj4096EfffffjLj128EEEEELb1ELb1ELb0ELb1EEEvNS_9FwdParamsE
        .type           _ZN10layer_norm13ln_fwd_kernelINS_13Kernel_traitsIfffffjLj4096ELj1ELj1ELj4ELj16ENS_18Kernel_traits_baseILj4096EfffffjLj128EEEEELb1ELb1ELb0ELb1EEEvNS_9FwdParamsE,@function
        .size           _ZN10layer_norm13ln_fwd_kernelINS_13Kernel_traitsIfffffjLj4096ELj1ELj1ELj4ELj16ENS_18Kernel_traits_baseILj4096EfffffjLj128EEEEELb1ELb1ELb0ELb1EEEvNS_9FwdParamsE,(.L_x_30341 - _ZN10layer_norm13ln_fwd_kernelINS_13Kernel_traitsIfffffjLj4096ELj1ELj1ELj4ELj16ENS_18Kernel_traits_baseILj4096EfffffjLj128EEEEELb1ELb1ELb0ELb1EEEvNS_9FwdParamsE)
        .other          _ZN10layer_norm13ln_fwd_kernelINS_13Kernel_traitsIfffffjLj4096ELj1ELj1ELj4ELj16ENS_18Kernel_traits_baseILj4096EfffffjLj128EEEEELb1ELb1ELb0ELb1EEEvNS_9FwdParamsE,@"STO_CUDA_ENTRY STV_DEFAULT"
_ZN10layer_norm13ln_fwd_kernelINS_13Kernel_traitsIfffffjLj4096ELj1ELj1ELj4ELj16ENS_18Kernel_traits_baseILj4096EfffffjLj128EEEEELb1ELb1ELb0ELb1EEEvNS_9FwdParamsE:
.text._ZN10layer_norm13ln_fwd_kernelINS_13Kernel_traitsIfffffjLj4096ELj1ELj1ELj4ELj16ENS_18Kernel_traits_baseILj4096EfffffjLj128EEEEELb1ELb1ELb0ELb1EEEvNS_9FwdParamsE:
        /* <DEDUP_REMOVED lines=92> */
[----:B------:R-:W-:Y:S01]  /*05c0*/  LOP3.LUT R8, R2, 0x7f0, RZ, 0xc0, !PT ;  /* 0x000007f002087812 */ /* 0x000fe200078ec0ff */
[----:B------:R-:W-:Y:S01]  /*05d0*/  UIADD3 UR30, UR6, -0xe443238, URZ ;  /* 0xf1bbcdc8061e7890 */ /* 0x000fe2000fffe03f */
[----:B------:R-:W-:Y:S01]  /*05e0*/  ISETP.NE.AND.EX P0, PT, RZ, UR11, PT, P0 ;  /* 0x0000000bff007c0c */ /* 0x000fe2000bf05300 */
[----:B------:R-:W-:Y:S01]  /*05f0*/  IMAD.HI.U32 R9, R141, -0x326172a9, RZ ;  /* 0xcd9e8d578d097827 */ /* 0x000fe200078e00ff */
[C---:B------:R-:W-:Y:S02]  /*0600*/  IADD3 R2, P1, R8.reuse, UR12, RZ ;  /* 0x0000000c08027c10 */ /* 0x040fe4000ff3e0ff */
[----:B------:R-:W-:-:S02]  /*0610*/  IADD3 R8, P2, R8, UR10, RZ ;  /* 0x0000000a08087c10 */ /* 0x000fc4000ff5e0ff */
        /* <DEDUP_REMOVED lines=12> */
[----:B------:R-:W-:-:S02]  /*06e0*/  LOP3.LUT R143, R142, 0x7f, RZ, 0xc0, !PT ;  /* 0x0000007f8e8f7812 */ /* 0x000fc400078ec0ff */
        /* <DEDUP_REMOVED lines=16> */
[----:B------:R-:W-:-:S02]  /*07f0*/  IMAD R141, R141, -0x326172a9, RZ ;  /* 0xcd9e8d578d8d7824 */ /* 0x000fc400078e02ff */
[----:B------:R-:W5:Y:S01]  /*0800*/  LDG.E.128 R100, desc[UR4][R2.64] ;  /* 0x0000000402647981 */ /* 0x000f62000c1e1d00 */
[----:B------:R-:W-:-:S03]  /*0810*/  UIADD3 UR15, UR7, -0x695add53, URZ ;  /* 0x96a522ad070f7890 */ /* 0x000fc6000fffe03f */
[----:B------:R-:W5:Y:S01]  /*0820*/  LDG.E.128 R96, desc[UR4][R2.64+0x800] ;  /* 0x0008000402607981 */ /* 0x000f62000c1e1d00 */
[----:B------:R-:W-:Y:S01]  /*0830*/  IMAD R140, R140, -0x2daee0ad, RZ ;  /* 0xd2511f538c8c7824 */ /* 0x000fe200078e02ff */
[----:B------:R-:W-:Y:S02]  /*0840*/  ULDC.64 UR8, c[0x0][0x270] ;  /* 0x00009c0000087ab9 */ /* 0x000fe40000000a00 */
[----:B------:R-:W5:Y:S04]  /*0850*/  LDG.E.128 R92, desc[UR4][R2.64+0x1000] ;  /* 0x00100004025c7981 */ /* 0x000f68000c1e1d00 */
[----:B------:R-:W5:Y:S04]  /*0860*/  LDG.E.128 R88, desc[UR4][R2.64+0x1800] ;  /* 0x0018000402587981 */ /* 0x000f68000c1e1d00 */
[----:B------:R-:W5:Y:S04]  /*0870*/  LDG.E.128 R84, desc[UR4][R2.64+0x2000] ;  /* 0x0020000402547981 */ /* 0x000f68000c1e1d00 */
[----:B------:R-:W5:Y:S04]  /*0880*/  LDG.E.128 R80, desc[UR4][R2.64+0x2800] ;  /* 0x0028000402507981 */ /* 0x000f68000c1e1d00 */
[----:B------:R-:W5:Y:S04]  /*0890*/  LDG.E.128 R76, desc[UR4][R2.64+0x3000] ;  /* 0x00300004024c7981 */ /* 0x000f68000c1e1d00 */
[----:B------:R0:W5:Y:S01]  /*08a0*/  LDG.E.128 R72, desc[UR4][R2.64+0x3800] ;  /* 0x0038000402487981 */ /* 0x000162000c1e1d00 */
[----:B------:R-:W-:Y:S01]  /*08b0*/  UISETP.NE.U32.AND UP0, UPT, UR8, URZ, UPT ;  /* 0x0000003f0800728c */ /* 0x000fe2000bf05070 */
[----:B------:R-:W-:Y:S01]  /*08c0*/  LOP3.LUT R149, R0, 0x3, RZ, 0xc0, !PT ;  /* 0x0000000300957812 */ /* 0x000fe200078ec0ff */
[----:B------:R-:W-:Y:S01]  /*08d0*/  IMAD.MOV.U32 R144, RZ, RZ, 0x1 ;  /* 0x00000001ff907424 */ /* 0x000fe200078e00ff */
[----:B------:R-:W-:Y:S01]  /*08e0*/  ULDC.U8 UR8, c[0x0][0x2a0] ;  /* 0x0000a80000087ab9 */ /* 0x000fe20000000000 */
[----:B------:R-:W-:Y:S01]  /*08f0*/  ULDC UR10, c[0x0][0x218] ;  /* 0x00008600000a7ab9 */ /* 0x000fe20000000800 */
[----:B------:R-:W-:Y:S01]  /*0900*/  ULDC UR11, c[0x0][0x290] ;  /* 0x0000a400000b7ab9 */ /* 0x000fe20000000800 */
[----:B------:R-:W-:Y:S01]  /*0910*/  ULDC.64 UR12, c[0x0][0x210] ;  /* 0x00008400000c7ab9 */ /* 0x000fe20000000a00 */
[----:B0-----:R-:W-:-:S04]  /*0920*/  IMAD.HI.U32 R2, R4, -0x326172a9, RZ ;  /* 0xcd9e8d5704027827 */ /* 0x001fc800078e00ff */
[----:B------:R-:W-:Y:S01]  /*0930*/  IMAD.HI.U32 R3, R12, -0x2daee0ad, RZ ;  /* 0xd2511f530c037827 */ /* 0x000fe200078e00ff */
[----:B------:R-:W-:Y:S01]  /*0940*/  LOP3.LUT R141, R2, UR14, R141, 0x96, !PT ;  /* 0x0000000e028d7c12 */ /* 0x000fe2000f8e968d */
[----:B------:R-:W-:Y:S02]  /*0950*/  HFMA2.MMA R2, -RZ, RZ, 0, 0 ;  /* 0x00000000ff027435 */ /* 0x000fe400000001ff */
[----:B------:R-:W-:Y:S01]  /*0960*/  IMAD R4, R4, -0x326172a9, RZ ;  /* 0xcd9e8d5704047824 */ /* 0x000fe200078e02ff */
[----:B------:R-:W-:Y:S01]  /*0970*/  LOP3.LUT R140, R3, UR15, R140, 0x96, !PT ;  /* 0x0000000f038c7c12 */ /* 0x000fe2000f8e968c */
[----:B------:R-:W-:Y:S01]  /*0980*/  IMAD R3, R12, -0x2daee0ad, RZ ;  /* 0xd2511f530c037824 */ /* 0x000fe200078e02ff */
[----:B------:R-:W-:Y:S02]  /*0990*/  UISETP.NE.AND.EX UP0, UPT, UR9, URZ, UPT, UP0 ;  /* 0x0000003f0900728c */ /* 0x000fe4000bf05300 */
[----:B------:R-:W-:-:S11]  /*09a0*/  UISETP.NE.AND UP1, UPT, UR8, URZ, UPT ;  /* 0x0000003f0800728c */ /* 0x000fd6000bf25270 */
.L_x_29487:
[----:B-1----:R-:W0:Y:S01]  /*09b0*/  LDC.64 R22, c[0x0][0x230] ;  /* 0x00008c00ff167b82 */ /* 0x002e220000000a00 */
[----:B------:R-:W-:Y:S01]  /*09c0*/  IMAD R0, R142, UR10, RZ ;  /* 0x0000000a8e007c24 */ /* 0x000fe2000f8e02ff */
[----:B------:R-:W-:Y:S01]  /*09d0*/  PLOP3.LUT P1, PT, PT, PT, UP0, 0x80, 0x0 ;  /* 0x000000000000781c */ /* 0x000fe20003f2f008 */
[----:B------:R-:W-:Y:S01]  /*09e0*/  IMAD.MOV.U32 R13, RZ, RZ, 0x4 ;  /* 0x00000004ff0d7424 */ /* 0x000fe200078e00ff */
[----:B------:R-:W-:Y:S01]  /*09f0*/  PLOP3.LUT P2, PT, PT, PT, UP0, 0x80, 0x0 ;  /* 0x000000000000781c */ /* 0x000fe20003f4f008 */
[----:B------:R-:W-:Y:S01]  /*0a00*/  @UP0 ULDC.64 UR8, c[0x0][0x270] ;  /* 0x00009c0000080ab9 */ /* 0x000fe20000000a00 */
[----:B------:R-:W-:Y:S02]  /*0a10*/  SHF.R.S32.HI R9, RZ, 0x1f, R0 ;  /* 0x0000001fff097819 */ /* 0x000fe40000011400 */
[----:B------:R-:W1:Y:S01]  /*0a20*/  LDC.64 R136, c[0x0][0x220] ;  /* 0x00008800ff887b82 */ /* 0x000e620000000a00 */
[----:B------:R-:W-:Y:S02]  /*0a30*/  MOV R148, 0x3f800000 ;  /* 0x3f80000000947802 */ /* 0x000fe40000000f00 */
[----:B------:R-:W-:-:S04]  /*0a40*/  LEA.HI R0, R9, R0, RZ, 0x2 ;  /* 0x0000000009007211 */ /* 0x000fc800078f10ff */
[----:B------:R-:W-:Y:S01]  /*0a50*/  LEA.HI.SX32 R0, R0, R143, 0x1e ;  /* 0x0000008f00007211 */ /* 0x000fe200078ff2ff */
[----:B------:R-:W-:-:S05]  /*0a60*/  @P1 IMAD.WIDE R12, R142, R13, UR8 ;  /* 0x000000088e0c1e25 */ /* 0x000fca000f8e020d */
        /* <DEDUP_REMOVED lines=20> */
.L_x_29263:
[----:B------:R-:W-:-:S07]  /*0bb0*/  IMAD.MOV.U32 R12, RZ, RZ, R4 ;  /* 0x000000ffff0c7224 */ /* 0x000fce00078e0004 */
.L_x_29264:
[----:B------:R-:W-:Y:S05]  /*0bc0*/  BSYNC B0 ;  /* 0x0000000000007941 */ /* 0x000fea0003800000 */
.L_x_29262:
        /* <DEDUP_REMOVED lines=16> */
.L_x_29268:
[----:B------:R-:W-:Y:S05]  /*0cd0*/  BSYNC B1 ;  /* 0x0000000000017941 */ /* 0x000fea0003800000 */
.L_x_29267:
        /* <DEDUP_REMOVED lines=44> */
.L_x_29266:
[----:B------:R-:W-:Y:S05]  /*0fa0*/  BSYNC B0 ;  /* 0x0000000000007941 */ /* 0x000fea0003800000 */
.L_x_29265:
        /* <DEDUP_REMOVED lines=25> */
.L_x_29270:
[----:B------:R-:W-:-:S07]  /*1140*/  IMAD.MOV.U32 R8, RZ, RZ, R4 ;  /* 0x000000ffff087224 */ /* 0x000fce00078e0004 */
.L_x_29271:
[----:B------:R-:W-:Y:S05]  /*1150*/  BSYNC B0 ;  /* 0x0000000000007941 */ /* 0x000fea0003800000 */
.L_x_29269:
        /* <DEDUP_REMOVED lines=16> */
.L_x_29275:
[----:B------:R-:W-:Y:S05]  /*1260*/  BSYNC B1 ;  /* 0x0000000000017941 */ /* 0x000fea0003800000 */
.L_x_29274:
        /* <DEDUP_REMOVED lines=44> */
.L_x_29273:
[----:B------:R-:W-:Y:S05]  /*1530*/  BSYNC B0 ;  /* 0x0000000000007941 */ /* 0x000fea0003800000 */
.L_x_29272:
        /* <DEDUP_REMOVED lines=20> */
.L_x_29277:
[----:B------:R-:W-:-:S07]  /*1680*/  MOV R8, R4 ;  /* 0x0000000400087202 */ /* 0x000fce0000000f00 */
.L_x_29278:
[----:B------:R-:W-:Y:S05]  /*1690*/  BSYNC B0 ;  /* 0x0000000000007941 */ /* 0x000fea0003800000 */
.L_x_29276:
        /* <DEDUP_REMOVED lines=16> */
.L_x_29282:
[----:B------:R-:W-:Y:S05]  /*17a0*/  BSYNC B1 ;  /* 0x0000000000017941 */ /* 0x000fea0003800000 */
.L_x_29281:
        /* <DEDUP_REMOVED lines=44> */
.L_x_29280:
[----:B------:R-:W-:Y:S05]  /*1a70*/  BSYNC B0 ;  /* 0x0000000000007941 */ /* 0x000fea0003800000 */
.L_x_29279:
        /* <DEDUP_REMOVED lines=20> */
.L_x_29284:
[----:B------:R-:W-:-:S07]  /*1bc0*/  IMAD.MOV.U32 R8, RZ, RZ, R4 ;  /* 0x000000ffff087224 */ /* 0x000fce00078e0004 */
.L_x_29285:
[----:B------:R-:W-:Y:S05]  /*1bd0*/  BSYNC B0 ;  /* 0x0000000000007941 */ /* 0x000fea0003800000 */
.L_x_29283:
        /* <DEDUP_REMOVED lines=16> */
.L_x_29289:
[----:B------:R-:W-:Y:S05]  /*1ce0*/  BSYNC B1 ;  /* 0x0000000000017941 */ /* 0x000fea0003800000 */
.L_x_29288:
        /* <DEDUP_REMOVED lines=44> */
.L_x_29287:
[----:B------:R-:W-:Y:S05]  /*1fb0*/  BSYNC B0 ;  /* 0x0000000000007941 */ /* 0x000fea0003800000 */
.L_x_29286:
[----:B------:R-:W-:Y:S01]  /*1fc0*/  I2FP.F32.U32 R10, R8 ;  /* 0x00000008000a7245 */ /* 0x000fe20000201000 */
[----:B------:R-:W0:Y:S01]  /*1fd0*/  LDC.64 R160, c[0x0][0x238] ;  /* 0x00008e00ffa07b82 */ /* 0x000e220000000a00 */
[----:B------:R-:W-:-:S03]  /*1fe0*/  SEL R12, RZ, 0x10000, P4 ;  /* 0x00010000ff0c7807 */ /* 0x000fc60002000000 */
[----:B------:R-:W-:Y:S01]  /*1ff0*/  FFMA.FTZ R13, R10, R147, 1.1641532182693481445e-10 ;  /* 0x2f0000000a0d7423 */ /* 0x000fe20000010093 */
[----:B------:R-:W-:-:S03]  /*2000*/  FMUL.FTZ R10, R11, R148 ;  /* 0x000000940b0a7220 */ /* 0x000fc60000410000 */
[----:B------:R-:W1:Y:S01]  /*2010*/  @P0 LDC.64 R8, c[0x0][0x230] ;  /* 0x00008c00ff080b82 */ /* 0x000e620000000a00 */
[----:B------:R-:W-:Y:S01]  /*2020*/  FSETP.GTU.FTZ.AND P5, PT, R13, R146, PT ;  /* 0x000000920d00720b */ /* 0x000fe20003fbc000 */
[----:B------:R-:W-:Y:S01]  /*2030*/  FMUL.FTZ R10, R10, R145 ;  /* 0x000000910a0a7220 */ /* 0x000fe20000410000 */
[----:B------:R-:W-:Y:S02]  /*2040*/  SEL R13, RZ, 0x100, P3 ;  /* 0x00000100ff0d7807 */ /* 0x000fe40001800000 */
[----:B------:R-:W-:Y:S02]  /*2050*/  SEL R11, RZ, 0x1000000, P5 ;  /* 0x01000000ff0b7807 */ /* 0x000fe40002800000 */
[----:B------:R-:W-:Y:S01]  /*2060*/  FSEL R10, R10, RZ, !P5 ;  /* 0x000000ff0a0a7208 */ /* 0x000fe20006800000 */
[----:B------:R-:W2:Y:S01]  /*2070*/  LDC.64 R158, c[0x0][0x240] ;  /* 0x00009000ff9e7b82 */ /* 0x000ea20000000a00 */
[----:B------:R-:W-:Y:S02]  /*2080*/  IADD3 R11, R13, R11, R12 ;  /* 0x0000000b0d0b7210 */ /* 0x000fe40007ffe00c */
[C---:B------:R-:W-:Y:S01]  /*2090*/  IADD3 R13, R0.reuse, 0x80, RZ ;  /* 0x00000080000d7810 */ /* 0x040fe20007ffe0ff */
[----:B------:R-:W-:Y:S01]  /*20a0*/  FMUL.FTZ R35, R71, R10 ;  /* 0x0000000a47237220 */ /* 0x000fe20000410000 */
[----:B------:R-:W-:Y:S01]  /*20b0*/  SEL R12, RZ, 0x1, P2 ;  /* 0x00000001ff0c7807 */ /* 0x000fe20001000000 */
[----:B0-----:R-:W-:-:S04]  /*20c0*/  IMAD.WIDE.U32 R14, R0, 0x10, R160 ;  /* 0x00000010000e7825 */ /* 0x001fc800078e00a0 */
[----:B------:R-:W-:Y:S01]  /*20d0*/  @P1 FADD.FTZ R35, R39, R35 ;  /* 0x0000002327231221 */ /* 0x000fe20000010000 */
[----:B------:R-:W-:-:S04]  /*20e0*/  IMAD.IADD R21, R11, 0x1, R12 ;  /* 0x000000010b157824 */ /* 0x000fc800078e020c */
        /* <DEDUP_REMOVED lines=9> */
[----:B------:R-:W-:Y:S01]  /*2180*/  IADD3 R20, R22, 0x1, RZ ;  /* 0x0000000116147810 */ /* 0x000fe20007ffe0ff */
[----:B------:R-:W1:Y:S02]  /*2190*/  S2R R150, SR_TID.X ;  /* 0x0000000000967919 */ /* 0x000e640000002100 */
[----:B-1----:R-:W-:-:S08]  /*21a0*/  LOP3.LUT R143, R150, 0x7f, RZ, 0xc0, !PT ;  /* 0x0000007f968f7812 */ /* 0x002fd000078ec0ff */
        /* <DEDUP_REMOVED lines=9> */
.L_x_29291:
[----:B------:R-:W-:-:S07]  /*2240*/  MOV R12, R4 ;  /* 0x00000004000c7202 */ /* 0x000fce0000000f00 */
.L_x_29292:
[----:B------:R-:W-:Y:S05]  /*2250*/  BSYNC B0 ;  /* 0x0000000000007941 */ /* 0x000fea0003800000 */
.L_x_29290:
        /* <DEDUP_REMOVED lines=16> */
.L_x_29296:
[----:B------:R-:W-:Y:S05]  /*2360*/  BSYNC B1 ;  /* 0x0000000000017941 */ /* 0x000fea0003800000 */
.L_x_29295:
        /* <DEDUP_REMOVED lines=44> */
.L_x_29294:
[----:B------:R-:W-:Y:S05]  /*2630*/  BSYNC B0 ;  /* 0x0000000000007941 */ /* 0x000fea0003800000 */
.L_x_29293:
        /* <DEDUP_REMOVED lines=20> */
.L_x_29298:
[----:B------:R-:W-:-:S07]  /*2780*/  IMAD.MOV.U32 R8, RZ, RZ, R4 ;  /* 0x000000ffff087224 */ /* 0x000fce00078e0004 */
.L_x_29299:
[----:B------:R-:W-:Y:S05]  /*2790*/  BSYNC B0 ;  /* 0x0000000000007941 */ /* 0x000fea0003800000 */
.L_x_29297:
        /* <DEDUP_REMOVED lines=16> */
.L_x_29303:
[----:B------:R-:W-:Y:S05]  /*28a0*/  BSYNC B1 ;  /* 0x0000000000017941 */ /* 0x000fea0003800000 */
.L_x_29302:
        /* <DEDUP_REMOVED lines=44> */
.L_x_29301:
[----:B------:R-:W-:Y:S05]  /*2b70*/  BSYNC B0 ;  /* 0x0000000000007941 */ /* 0x000fea0003800000 */
.L_x_29300:
        /* <DEDUP_REMOVED lines=20> */
.L_x_29305:
[----:B------:R-:W-:-:S07]  /*2cc0*/  MOV R8, R4 ;  /* 0x0000000400087202 */ /* 0x000fce0000000f00 */
.L_x_29306:
[----:B------:R-:W-:Y:S05]  /*2cd0*/  BSYNC B0 ;  /* 0x0000000000007941 */ /* 0x000fea0003800000 */
.L_x_29304:
        /* <DEDUP_REMOVED lines=16> */
.L_x_29310:
[----:B------:R-:W-:Y:S05]  /*2de0*/  BSYNC B1 ;  /* 0x0000000000017941 */ /* 0x000fea0003800000 */
.L_x_29309:
        /* <DEDUP_REMOVED lines=44> */
.L_x_29308:
[----:B------:R-:W-:Y:S05]  /*30b0*/  BSYNC B0 ;  /* 0x0000000000007941 */ /* 0x000fea0003800000 */
.L_x_29307:
        /* <DEDUP_REMOVED lines=20> */
.L_x_29312:
[----:B------:R-:W-:-:S07]  /*3200*/  IMAD.MOV.U32 R8, RZ, RZ, R4 ;  /* 0x000000ffff087224 */ /* 0x000fce00078e0004 */
.L_x_29313:
[----:B------:R-:W-:Y:S05]  /*3210*/  BSYNC B0 ;  /* 0x0000000000007941 */ /* 0x000fea0003800000 */
.L_x_29311:
        /* <DEDUP_REMOVED lines=16> */
.L_x_29317:
[----:B------:R-:W-:Y:S05]  /*3320*/  BSYNC B1 ;  /* 0x0000000000017941 */ /* 0x000fea0003800000 */
.L_x_29316:
        /* <DEDUP_REMOVED lines=44> */
.L_x_29315:
[----:B------:R-:W-:Y:S05]  /*35f0*/  BSYNC B0 ;  /* 0x0000000000007941 */ /* 0x000fea0003800000 */
.L_x_29314:
[----:B------:R-:W-:Y:S02]  /*3600*/  I2FP.F32.U32 R10, R8 ;  /* 0x00000008000a7245 */ /* 0x000fe40000201000 */
[----:B------:R-:W0:Y:S01]  /*3610*/  @P0 LDC.64 R8, c[0x0][0x230] ;  /* 0x00008c00ff080b82 */ /* 0x000e220000000a00 */
[----:B------:R-:W-:Y:S02]  /*3620*/  SEL R12, RZ, 0x10000, P4 ;  /* 0x00010000ff0c7807 */ /* 0x000fe40002000000 */
[----:B------:R-:W-:Y:S01]  /*3630*/  FFMA.FTZ R15, R10, R147, 1.1641532182693481445e-10 ;  /* 0x2f0000000a0f7423 */ /* 0x000fe20000010093 */
[----:B------:R-:W-:Y:S01]  /*3640*/  FMUL.FTZ R10, R11, R148 ;  /* 0x000000940b0a7220 */ /* 0x000fe20000410000 */
[----:B------:R-:W-:Y:S02]  /*3650*/  SEL R14, RZ, 0x100, P3 ;  /* 0x00000100ff0e7807 */ /* 0x000fe40001800000 */
[----:B------:R-:W-:Y:S01]  /*3660*/  IADD3 R151, R0, 0x100, RZ ;  /* 0x0000010000977810 */ /* 0x000fe20007ffe0ff */
[----:B------:R-:W-:Y:S01]  /*3670*/  FMUL.FTZ R10, R10, R145 ;  /* 0x000000910a0a7220 */ /* 0x000fe20000410000 */
[----:B------:R-:W-:-:S04]  /*3680*/  FSETP.GTU.FTZ.AND P5, PT, R15, R146, PT ;  /* 0x000000920f00720b */ /* 0x000fc80003fbc000 */
[----:B------:R-:W-:Y:S02]  /*3690*/  SEL R11, RZ, 0x1000000, P5 ;  /* 0x01000000ff0b7807 */ /* 0x000fe40002800000 */
[----:B------:R-:W-:Y:S02]  /*36a0*/  FSEL R10, R10, RZ, !P5 ;  /* 0x000000ff0a0a7208 */ /* 0x000fe40006800000 */
[----:B------:R-:W-:Y:S01]  /*36b0*/  IADD3 R11, R14, R11, R12 ;  /* 0x0000000b0e0b7210 */ /* 0x000fe20007ffe00c */
[----:B------:R-:W-:Y:S01]  /*36c0*/  IMAD.WIDE.U32 R14, R13, 0x10, R160 ;  /* 0x000000100d0e7825 */ /* 0x000fe200078e00a0 */
[----:B------:R-:W-:-:S03]  /*36d0*/  SEL R12, RZ, 0x1, P2 ;  /* 0x00000001ff0c7807 */ /* 0x000fc60001000000 */
[----:B------:R-:W-:Y:S02]  /*36e0*/  FMUL.FTZ R31, R67, R10 ;  /* 0x0000000a431f7220 */ /* 0x000fe40000410000 */
[----:B------:R-:W-:Y:S02]  /*36f0*/  IMAD.IADD R19, R11, 0x1, R12 ;  /* 0x000000010b137824 */ /* 0x000fe400078e020c */
[----:B------:R-:W-:Y:S01]  /*3700*/  @P1 FADD.FTZ R31, R39, R31 ;  /* 0x0000001f271f1221 */ /* 0x000fe20000010000 */
[----:B0-----:R-:W-:-:S04]  /*3710*/  @P0 IMAD.WIDE.U32 R16, R151, 0x10, R8 ;  /* 0x0000001097100825 */ /* 0x001fc800078e0008 */
[----:B------:R-:W-:Y:S01]  /*3720*/  IMAD.WIDE.U32 R12, R13, 0x4, R158 ;  /* 0x000000040d0c7825 */ /* 0x000fe200078e009e */
[----:B------:R0:W-:Y:S03]  /*3730*/  STG.E.128 desc[UR4][R14.64], R28 ;  /* 0x0000001c0e007986 */ /* 0x0001e6000c101d04 */
        /* <DEDUP_REMOVED lines=16> */
.L_x_29319:
[----:B------:R-:W-:-:S07]  /*3840*/  MOV R12, R4 ;  /* 0x00000004000c7202 */ /* 0x000fce0000000f00 */
.L_x_29320:
[----:B------:R-:W-:Y:S05]  /*3850*/  BSYNC B0 ;  /* 0x0000000000007941 */ /* 0x000fea0003800000 */
.L_x_29318:
        /* <DEDUP_REMOVED lines=16> */
.L_x_29324:
[----:B------:R-:W-:Y:S05]  /*3960*/  BSYNC B1 ;  /* 0x0000000000017941 */ /* 0x000fea0003800000 */
.L_x_29323:
        /* <DEDUP_REMOVED lines=44> */
.L_x_29322:
[----:B------:R-:W-:Y:S05]  /*3c30*/  BSYNC B0 ;  /* 0x0000000000007941 */ /* 0x000fea0003800000 */
.L_x_29321:
[----:B------:R-:W-:Y:S01]  /*3c40*/  I2FP.F32.U32 R12, R12 ;  /* 0x0000000c000c7245 */ /* 0x000fe20000201000 */
[----:B-----5:R-:W-:Y:S01]  /*3c50*/  FMUL.FTZ R8, R8, R148 ;  /* 0x0000009408087220 */ /* 0x020fe20000410000 */
        /* <DEDUP_REMOVED lines=18> */
.L_x_29326:
[----:B------:R-:W-:-:S07]  /*3d80*/  MOV R8, R4 ;  /* 0x0000000400087202 */ /* 0x000fce0000000f00 */
.L_x_29327:
[----:B------:R-:W-:Y:S05]  /*3d90*/  BSYNC B0 ;  /* 0x0000000000007941 */ /* 0x000fea0003800000 */
.L_x_29325:
        /* <DEDUP_REMOVED lines=16> */
.L_x_29331:
[----:B------:R-:W-:Y:S05]  /*3ea0*/  BSYNC B1 ;  /* 0x0000000000017941 */ /* 0x000fea0003800000 */
.L_x_29330:
        /* <DEDUP_REMOVED lines=44> */
.L_x_29329:
[----:B------:R-:W-:Y:S05]  /*4170*/  BSYNC B0 ;  /* 0x0000000000007941 */ /* 0x000fea0003800000 */
.L_x_29328:
        /* <DEDUP_REMOVED lines=20> */
.L_x_29333:
[----:B------:R-:W-:-:S07]  /*42c0*/  MOV R8, R4 ;  /* 0x0000000400087202 */ /* 0x000fce0000000f00 */
.L_x_29334:
[----:B------:R-:W-:Y:S05]  /*42d0*/  BSYNC B0 ;  /* 0x0000000000007941 */ /* 0x000fea0003800000 */
.L_x_29332:
        /* <DEDUP_REMOVED lines=16> */
.L_x_29338:
[----:B------:R-:W-:Y:S05]  /*43e0*/  BSYNC B1 ;  /* 0x0000000000017941 */ /* 0x000fea0003800000 */
.L_x_29337:
        /* <DEDUP_REMOVED lines=44> */
.L_x_29336:
[----:B------:R-:W-:Y:S05]  /*46b0*/  BSYNC B0 ;  /* 0x0000000000007941 */ /* 0x000fea0003800000 */
.L_x_29335:
        /* <DEDUP_REMOVED lines=20> */
.L_x_29340:
[----:B------:R-:W-:-:S07]  /*4800*/  MOV R8, R4 ;  /* 0x0000000400087202 */ /* 0x000fce0000000f00 */
.L_x_29341:
[----:B------:R-:W-:Y:S05]  /*4810*/  BSYNC B0 ;  /* 0x0000000000007941 */ /* 0x000fea0003800000 */
.L_x_29339:
        /* <DEDUP_REMOVED lines=16> */
.L_x_29345:
[----:B------:R-:W-:Y:S05]  /*4920*/  BSYNC B1 ;  /* 0x0000000000017941 */ /* 0x000fea0003800000 */
.L_x_29344:
        /* <DEDUP_REMOVED lines=44> */
.L_x_29343:
[----:B------:R-:W-:Y:S05]  /*4bf0*/  BSYNC B0 ;  /* 0x0000000000007941 */ /* 0x000fea0003800000 */
.L_x_29342:
[----:B------:R-:W-:Y:S02]  /*4c00*/  I2FP.F32.U32 R10, R8 ;  /* 0x00000008000a7245 */ /* 0x000fe40000201000 */
[----:B------:R-:W0:Y:S01]  /*4c10*/  @P0 LDC.64 R8, c[0x0][0x230] ;  /* 0x00008c00ff080b82 */ /* 0x000e220000000a00 */
[----:B------:R-:W-:Y:S02]  /*4c20*/  SEL R12, RZ, 0x10000, P4 ;  /* 0x00010000ff0c7807 */ /* 0x000fe40002000000 */
[----:B------:R-:W-:Y:S01]  /*4c30*/  FFMA.FTZ R13, R10, R147, 1.1641532182693481445e-10 ;  /* 0x2f0000000a0d7423 */ /* 0x000fe20000010093 */
[----:B------:R-:W-:Y:S01]  /*4c40*/  FMUL.FTZ R10, R11, R148 ;  /* 0x000000940b0a7220 */ /* 0x000fe20000410000 */
[----:B------:R-:W-:-:S03]  /*4c50*/  IADD3 R152, R0, 0x180, RZ ;  /* 0x0000018000987810 */ /* 0x000fc60007ffe0ff */
[----:B------:R-:W-:Y:S01]  /*4c60*/  FSETP.GTU.FTZ.AND P5, PT, R13, R146, PT ;  /* 0x000000920d00720b */ /* 0x000fe20003fbc000 */
[----:B------:R-:W-:Y:S01]  /*4c70*/  FMUL.FTZ R10, R10, R145 ;  /* 0x000000910a0a7220 */ /* 0x000fe20000410000 */
[----:B------:R-:W-:Y:S02]  /*4c80*/  SEL R13, RZ, 0x100, P3 ;  /* 0x00000100ff0d7807 */ /* 0x000fe40001800000 */
[----:B------:R-:W-:Y:S02]  /*4c90*/  SEL R11, RZ, 0x1000000, P5 ;  /* 0x01000000ff0b7807 */ /* 0x000fe40002800000 */
[----:B------:R-:W-:Y:S02]  /*4ca0*/  FSEL R10, R10, RZ, !P5 ;  /* 0x000000ff0a0a7208 */ /* 0x000fe40006800000 */
[----:B------:R-:W-:Y:S02]  /*4cb0*/  IADD3 R11, R13, R11, R12 ;  /* 0x0000000b0d0b7210 */ /* 0x000fe40007ffe00c */
[----:B------:R-:W-:Y:S01]  /*4cc0*/  IADD3 R13, R0, 0x100, RZ ;  /* 0x00000100000d7810 */ /* 0x000fe20007ffe0ff */
[----:B------:R-:W-:Y:S01]  /*4cd0*/  FMUL.FTZ R27, R63, R10 ;  /* 0x0000000a3f1b7220 */ /* 0x000fe20000410000 */
[----:B------:R-:W-:-:S03]  /*4ce0*/  SEL R12, RZ, 0x1, P2 ;  /* 0x00000001ff0c7807 */ /* 0x000fc60001000000 */
[----:B------:R-:W-:-:S04]  /*4cf0*/  IMAD.WIDE.U32 R14, R13, 0x10, R160 ;  /* 0x000000100d0e7825 */ /* 0x000fc800078e00a0 */
[----:B------:R-:W-:Y:S01]  /*4d00*/  @P1 FADD.FTZ R27, R39, R27 ;  /* 0x0000001b271b1221 */ /* 0x000fe20000010000 */
[----:B------:R-:W-:Y:S02]  /*4d10*/  IMAD.IADD R19, R11, 0x1, R12 ;  /* 0x000000010b137824 */ /* 0x000fe400078e020c */
[----:B0-----:R-:W-:Y:S02]  /*4d20*/  @P0 IMAD.WIDE.U32 R16, R152, 0x10, R8 ;  /* 0x0000001098100825 */ /* 0x001fe400078e0008 */
[----:B------:R0:W-:Y:S02]  /*4d30*/  STG.E.128 desc[UR4][R14.64], R24 ;  /* 0x000000180e007986 */ /* 0x0001e4000c101d04 */
        /* <DEDUP_REMOVED lines=17> */
.L_x_29347:
[----:B------:R-:W-:-:S07]  /*4e50*/  MOV R20, R4 ;  /* 0x0000000400147202 */ /* 0x000fce0000000f00 */
.L_x_29348:
[----:B------:R-:W-:Y:S05]  /*4e60*/  BSYNC B0 ;  /* 0x0000000000007941 */ /* 0x000fea0003800000 */
.L_x_29346:
        /* <DEDUP_REMOVED lines=16> */
.L_x_29352:
[----:B------:R-:W-:Y:S05]  /*4f70*/  BSYNC B1 ;  /* 0x0000000000017941 */ /* 0x000fea0003800000 */
.L_x_29351:
        /* <DEDUP_REMOVED lines=44> */
.L_x_29350:
[----:B------:R-:W-:Y:S05]  /*5240*/  BSYNC B0 ;  /* 0x0000000000007941 */ /* 0x000fea0003800000 */
.L_x_29349:
        /* <DEDUP_REMOVED lines=20> */
.L_x_29354:
[----:B------:R-:W-:-:S07]  /*5390*/  MOV R8, R4 ;  /* 0x0000000400087202 */ /* 0x000fce0000000f00 */
.L_x_29355:
[----:B------:R-:W-:Y:S05]  /*53a0*/  BSYNC B0 ;  /* 0x0000000000007941 */ /* 0x000fea0003800000 */
.L_x_29353:
        /* <DEDUP_REMOVED lines=16> */
.L_x_29359:
[----:B------:R-:W-:Y:S05]  /*54b0*/  BSYNC B1 ;  /* 0x0000000000017941 */ /* 0x000fea0003800000 */
.L_x_29358:
        /* <DEDUP_REMOVED lines=44> */
.L_x_29357:
[----:B------:R-:W-:Y:S05]  /*5780*/  BSYNC B0 ;  /* 0x0000000000007941 */ /* 0x000fea0003800000 */
.L_x_29356:
        /* <DEDUP_REMOVED lines=20> */
.L_x_29361:
[----:B------:R-:W-:-:S07]  /*58d0*/  MOV R18, R4 ;  /* 0x0000000400127202 */ /* 0x000fce0000000f00 */
.L_x_29362:
[----:B------:R-:W-:Y:S05]  /*58e0*/  BSYNC B0 ;  /* 0x0000000000007941 */ /* 0x000fea0003800000 */
.L_x_29360:
        /* <DEDUP_REMOVED lines=16> */
.L_x_29366:
[----:B------:R-:W-:Y:S05]  /*59f0*/  BSYNC B1 ;  /* 0x0000000000017941 */ /* 0x000fea0003800000 */
.L_x_29365:
        /* <DEDUP_REMOVED lines=44> */
.L_x_29364:
[----:B------:R-:W-:Y:S05]  /*5cc0*/  BSYNC B0 ;  /* 0x0000000000007941 */ /* 0x000fea0003800000 */
.L_x_29363:
        /* <DEDUP_REMOVED lines=20> */
.L_x_29368:
[----:B------:R-:W-:-:S07]  /*5e10*/  MOV R10, R4 ;  /* 0x00000004000a7202 */ /* 0x000fce0000000f00 */
.L_x_29369:
[----:B------:R-:W-:Y:S05]  /*5e20*/  BSYNC B0 ;  /* 0x0000000000007941 */ /* 0x000fea0003800000 */
.L_x_29367:
        /* <DEDUP_REMOVED lines=16> */
.L_x_29373:
[----:B------:R-:W-:Y:S05]  /*5f30*/  BSYNC B1 ;  /* 0x0000000000017941 */ /* 0x000fea0003800000 */
.L_x_29372:
        /* <DEDUP_REMOVED lines=44> */
.L_x_29371:
[----:B------:R-:W-:Y:S05]  /*6200*/  BSYNC B0 ;  /* 0x0000000000007941 */ /* 0x000fea0003800000 */
.L_x_29370:
[----:B------:R-:W-:Y:S01]  /*6210*/  I2FP.F32.U32 R8, R10 ;  /* 0x0000000a00087245 */ /* 0x000fe20000201000 */
[----:B------:R-:W-:Y:S01]  /*6220*/  FMUL.FTZ R10, R11, R148 ;  /* 0x000000940b0a7220 */ /* 0x000fe20000410000 */
[----:B------:R-:W-:Y:S02]  /*6230*/  SEL R12, RZ, 0x10000, P4 ;  /* 0x00010000ff0c7807 */ /* 0x000fe40002000000 */
[----:B------:R-:W-:Y:S01]  /*6240*/  SEL R13, RZ, 0x100, P3 ;  /* 0x00000100ff0d7807 */ /* 0x000fe20001800000 */
[----:B------:R-:W-:Y:S01]  /*6250*/  FFMA.FTZ R11, R8, R147, 1.1641532182693481445e-10 ;  /* 0x2f000000080b7423 */ /* 0x000fe20000010093 */
[----:B------:R-:W-:Y:S01]  /*6260*/  FMUL.FTZ R10, R10, R145 ;  /* 0x000000910a0a7220 */ /* 0x000fe20000410000 */
[----:B------:R-:W0:Y:S01]  /*6270*/  @P0 LDC.64 R8, c[0x0][0x230] ;  /* 0x00008c00ff080b82 */ /* 0x000e220000000a00 */
[----:B------:R-:W-:Y:S02]  /*6280*/  IADD3 R19, R0, 0x180, RZ ;  /* 0x0000018000137810 */ /* 0x000fe40007ffe0ff */
[----:B------:R-:W-:-:S02]  /*6290*/  FSETP.GTU.FTZ.AND P5, PT, R11, R146, PT ;  /* 0x000000920b00720b */ /* 0x000fc40003fbc000 */
[----:B------:R-:W-:Y:S01]  /*62a0*/  IADD3 R153, R0, 0x200, RZ ;  /* 0x0000020000997810 */ /* 0x000fe20007ffe0ff */
[----:B------:R-:W-:Y:S01]  /*62b0*/  IMAD.WIDE.U32 R14, R19, 0x10, R160 ;  /* 0x00000010130e7825 */ /* 0x000fe200078e00a0 */
[----:B------:R-:W-:Y:S02]  /*62c0*/  FSEL R10, R10, RZ, !P5 ;  /* 0x000000ff0a0a7208 */ /* 0x000fe40006800000 */
[----:B------:R-:W-:-:S03]  /*62d0*/  SEL R11, RZ, 0x1000000, P5 ;  /* 0x01000000ff0b7807 */ /* 0x000fc60002800000 */
[----:B------:R-:W-:Y:S01]  /*62e0*/  FMUL.FTZ R23, R59, R10 ;  /* 0x0000000a3b177220 */ /* 0x000fe20000410000 */
[----:B------:R-:W-:Y:S01]  /*62f0*/  IADD3 R11, R13, R11, R12 ;  /* 0x0000000b0d0b7210 */ /* 0x000fe20007ffe00c */
[----:B------:R-:W-:Y:S01]  /*6300*/  IMAD.WIDE.U32 R12, R19, 0x4, R158 ;  /* 0x00000004130c7825 */ /* 0x000fe200078e009e */
[----:B------:R-:W-:-:S03]  /*6310*/  SEL R10, RZ, 0x1, P2 ;  /* 0x00000001ff0a7807 */ /* 0x000fc60001000000 */
[----:B------:R-:W-:Y:S02]  /*6320*/  @P1 FADD.FTZ R23, R39, R23 ;  /* 0x0000001727171221 */ /* 0x000fe40000010000 */
[----:B------:R-:W-:-:S03]  /*6330*/  IMAD.IADD R17, R11, 0x1, R10 ;  /* 0x000000010b117824 */ /* 0x000fc600078e020a */
[----:B------:R1:W-:Y:S01]  /*6340*/  STG.E.128 desc[UR4][R14.64], R20 ;  /* 0x000000140e007986 */ /* 0x0003e2000c101d04 */
[----:B------:R-:W-:-:S03]  /*6350*/  IMAD.WIDE.U32 R10, R153, 0x10, R136 ;  /* 0x00000010990a7825 */ /* 0x000fc600078e0088 */
[----:B------:R1:W-:Y:S01]  /*6360*/  STG.E desc[UR4][R12.64], R17 ;  /* 0x000000110c007986 */ /* 0x0003e2000c101904 */
[----:B0-----:R-:W-:-:S05]  /*6370*/  @P0 IMAD.WIDE.U32 R8, R153, 0x10, R8 ;  /* 0x0000001099080825 */ /* 0x001fca00078e0008 */
        /* <DEDUP_REMOVED lines=14> */
.L_x_29375:
[----:B------:R-:W-:-:S07]  /*6460*/  MOV R138, R4 ;  /* 0x00000004008a7202 */ /* 0x000fce0000000f00 */
.L_x_29376:
[----:B------:R-:W-:Y:S05]  /*6470*/  BSYNC B0 ;  /* 0x0000000000007941 */ /* 0x000fea0003800000 */
.L_x_29374:
        /* <DEDUP_REMOVED lines=16> */
.L_x_29380:
[----:B------:R-:W-:Y:S05]  /*6580*/  BSYNC B1 ;  /* 0x0000000000017941 */ /* 0x000fea0003800000 */
.L_x_29379:
        /* <DEDUP_REMOVED lines=44> */
.L_x_29378:
[----:B------:R-:W-:Y:S05]  /*6850*/  BSYNC B0 ;  /* 0x0000000000007941 */ /* 0x000fea0003800000 */
.L_x_29377:
        /* <DEDUP_REMOVED lines=20> */
.L_x_29382:
[----:B------:R-:W-:-:S07]  /*69a0*/  MOV R8, R4 ;  /* 0x0000000400087202 */ /* 0x000fce0000000f00 */
.L_x_29383:
[----:B------:R-:W-:Y:S05]  /*69b0*/  BSYNC B0 ;  /* 0x0000000000007941 */ /* 0x000fea0003800000 */
.L_x_29381:
        /* <DEDUP_REMOVED lines=16> */
.L_x_29387:
[----:B------:R-:W-:Y:S05]  /*6ac0*/  BSYNC B1 ;  /* 0x0000000000017941 */ /* 0x000fea0003800000 */
.L_x_29386:
        /* <DEDUP_REMOVED lines=44> */
.L_x_29385:
[----:B------:R-:W-:Y:S05]  /*6d90*/  BSYNC B0 ;  /* 0x0000000000007941 */ /* 0x000fea0003800000 */
.L_x_29384:
        /* <DEDUP_REMOVED lines=20> */
.L_x_29389:
[----:B------:R-:W-:-:S07]  /*6ee0*/  MOV R138, R4 ;  /* 0x00000004008a7202 */ /* 0x000fce0000000f00 */
.L_x_29390:
[----:B------:R-:W-:Y:S05]  /*6ef0*/  BSYNC B0 ;  /* 0x0000000000007941 */ /* 0x000fea0003800000 */
.L_x_29388:
        /* <DEDUP_REMOVED lines=16> */
.L_x_29394:
[----:B------:R-:W-:Y:S05]  /*7000*/  BSYNC B1 ;  /* 0x0000000000017941 */ /* 0x000fea0003800000 */
.L_x_29393:
        /* <DEDUP_REMOVED lines=44> */
.L_x_29392:
[----:B------:R-:W-:Y:S05]  /*72d0*/  BSYNC B0 ;  /* 0x0000000000007941 */ /* 0x000fea0003800000 */
.L_x_29391:
        /* <DEDUP_REMOVED lines=20> */
.L_x_29396:
[----:B------:R-:W-:-:S07]  /*7420*/  MOV R10, R4 ;  /* 0x00000004000a7202 */ /* 0x000fce0000000f00 */
.L_x_29397:
[----:B------:R-:W-:Y:S05]  /*7430*/  BSYNC B0 ;  /* 0x0000000000007941 */ /* 0x000fea0003800000 */
.L_x_29395:
        /* <DEDUP_REMOVED lines=16> */
.L_x_29401:
[----:B------:R-:W-:Y:S05]  /*7540*/  BSYNC B1 ;  /* 0x0000000000017941 */ /* 0x000fea0003800000 */
.L_x_29400:
        /* <DEDUP_REMOVED lines=44> */
.L_x_29399:
[----:B------:R-:W-:Y:S05]  /*7810*/  BSYNC B0 ;  /* 0x0000000000007941 */ /* 0x000fea0003800000 */
.L_x_29398:
[----:B------:R-:W-:Y:S01]  /*7820*/  I2FP.F32.U32 R8, R10 ;  /* 0x0000000a00087245 */ /* 0x000fe20000201000 */
[----:B------:R-:W-:Y:S01]  /*7830*/  FMUL.FTZ R10, R11, R148 ;  /* 0x000000940b0a7220 */ /* 0x000fe20000410000 */
[----:B------:R-:W-:Y:S01]  /*7840*/  SEL R11, RZ, 0x100, P3 ;  /* 0x00000100ff0b7807 */ /* 0x000fe20001800000 */
[C---:B------:R-:W-:Y:S01]  /*7850*/  VIADD R154, R0.reuse, 0x280 ;  /* 0x00000280009a7836 */ /* 0x040fe20000000000 */
[----:B------:R-:W-:Y:S01]  /*7860*/  IADD3 R15, R0, 0x200, RZ ;  /* 0x00000200000f7810 */ /* 0x000fe20007ffe0ff */
[----:B------:R-:W-:Y:S01]  /*7870*/  FFMA.FTZ R9, R8, R147, 1.1641532182693481445e-10 ;  /* 0x2f00000008097423 */ /* 0x000fe20000010093 */
[----:B------:R-:W-:Y:S01]  /*7880*/  FMUL.FTZ R10, R10, R145 ;  /* 0x000000910a0a7220 */ /* 0x000fe20000410000 */
[----:B------:R-:W-:-:S03]  /*7890*/  SEL R14, RZ, 0x1, P2 ;  /* 0x00000001ff0e7807 */ /* 0x000fc60001000000 */
[----:B------:R-:W-:Y:S02]  /*78a0*/  FSETP.GTU.FTZ.AND P5, PT, R9, R146, PT ;  /* 0x000000920900720b */ /* 0x000fe40003fbc000 */
[----:B------:R-:W-:Y:S02]  /*78b0*/  SEL R9, RZ, 0x10000, P4 ;  /* 0x00010000ff097807 */ /* 0x000fe40002000000 */
[----:B------:R-:W-:Y:S02]  /*78c0*/  SEL R8, RZ, 0x1000000, P5 ;  /* 0x01000000ff087807 */ /* 0x000fe40002800000 */
[----:B------:R-:W-:Y:S02]  /*78d0*/  FSEL R10, R10, RZ, !P5 ;  /* 0x000000ff0a0a7208 */ /* 0x000fe40006800000 */
[----:B------:R-:W-:Y:S02]  /*78e0*/  IADD3 R13, R11, R8, R9 ;  /* 0x000000080b0d7210 */ /* 0x000fe40007ffe009 */
[----:B------:R-:W0:Y:S01]  /*78f0*/  @P0 LDC.64 R8, c[0x0][0x230] ;  /* 0x00008c00ff080b82 */ /* 0x000e220000000a00 */
[----:B------:R-:W-:Y:S01]  /*7900*/  FMUL.FTZ R19, R55, R10 ;  /* 0x0000000a37137220 */ /* 0x000fe20000410000 */
[----:B------:R-:W-:Y:S01]  /*7910*/  IMAD.WIDE.U32 R10, R15, 0x10, R160 ;  /* 0x000000100f0a7825 */ /* 0x000fe200078e00a0 */
[----:B------:R-:W-:-:S03]  /*7920*/  IADD3 R13, R13, R14, RZ ;  /* 0x0000000e0d0d7210 */ /* 0x000fc60007ffe0ff */
[----:B------:R-:W-:-:S05]  /*7930*/  @P1 FADD.FTZ R19, R39, R19 ;  /* 0x0000001327131221 */ /* 0x000fca0000010000 */
[----:B------:R1:W-:Y:S01]  /*7940*/  STG.E.128 desc[UR4][R10.64], R16 ;  /* 0x000000100a007986 */ /* 0x0003e2000c101d04 */
[----:B0-----:R-:W-:-:S04]  /*7950*/  @P0 IMAD.WIDE.U32 R8, R154, 0x10, R8 ;  /* 0x000000109a080825 */ /* 0x001fc800078e0008 */
[----:B-1----:R-:W-:-:S05]  /*7960*/  IMAD.WIDE.U32 R10, R15, 0x4, R158 ;  /* 0x000000040f0a7825 */ /* 0x002fca00078e009e */
        /* <DEDUP_REMOVED lines=16> */
.L_x_29403:
[----:B------:R-:W-:-:S07]  /*7a70*/  MOV R138, R4 ;  /* 0x00000004008a7202 */ /* 0x000fce0000000f00 */
.L_x_29404:
[----:B------:R-:W-:Y:S05]  /*7a80*/  BSYNC B0 ;  /* 0x0000000000007941 */ /* 0x000fea0003800000 */
.L_x_29402:
        /* <DEDUP_REMOVED lines=16> */
.L_x_29408:
[----:B------:R-:W-:Y:S05]  /*7b90*/  BSYNC B1 ;  /* 0x0000000000017941 */ /* 0x000fea0003800000 */
.L_x_29407:
        /* <DEDUP_REMOVED lines=44> */
.L_x_29406:
[----:B------:R-:W-:Y:S05]  /*7e60*/  BSYNC B0 ;  /* 0x0000000000007941 */ /* 0x000fea0003800000 */
.L_x_29405:
        /* <DEDUP_REMOVED lines=20> */
.L_x_29410:
[----:B------:R-:W-:-:S07]  /*7fb0*/  MOV R8, R4 ;  /* 0x0000000400087202 */ /* 0x000fce0000000f00 */
.L_x_29411:
[----:B------:R-:W-:Y:S05]  /*7fc0*/  BSYNC B0 ;  /* 0x0000000000007941 */ /* 0x000fea0003800000 */
.L_x_29409:
        /* <DEDUP_REMOVED lines=16> */
.L_x_29415:
[----:B------:R-:W-:Y:S05]  /*80d0*/  BSYNC B1 ;  /* 0x0000000000017941 */ /* 0x000fea0003800000 */
.L_x_29414:
        /* <DEDUP_REMOVED lines=44> */
.L_x_29413:
[----:B------:R-:W-:Y:S05]  /*83a0*/  BSYNC B0 ;  /* 0x0000000000007941 */ /* 0x000fea0003800000 */
.L_x_29412:
        /* <DEDUP_REMOVED lines=20> */
.L_x_29417:
[----:B------:R-:W-:-:S07]  /*84f0*/  MOV R138, R4 ;  /* 0x00000004008a7202 */ /* 0x000fce0000000f00 */
.L_x_29418:
[----:B------:R-:W-:Y:S05]  /*8500*/  BSYNC B0 ;  /* 0x0000000000007941 */ /* 0x000fea0003800000 */
.L_x_29416:
        /* <DEDUP_REMOVED lines=16> */
.L_x_29422:
[----:B------:R-:W-:Y:S05]  /*8610*/  BSYNC B1 ;  /* 0x0000000000017941 */ /* 0x000fea0003800000 */
.L_x_29421:
        /* <DEDUP_REMOVED lines=44> */
.L_x_29420:
[----:B------:R-:W-:Y:S05]  /*88e0*/  BSYNC B0 ;  /* 0x0000000000007941 */ /* 0x000fea0003800000 */
.L_x_29419:
        /* <DEDUP_REMOVED lines=20> */
.L_x_29424:
[----:B------:R-:W-:-:S07]  /*8a30*/  MOV R10, R4 ;  /* 0x00000004000a7202 */ /* 0x000fce0000000f00 */
.L_x_29425:
[----:B------:R-:W-:Y:S05]  /*8a40*/  BSYNC B0 ;  /* 0x0000000000007941 */ /* 0x000fea0003800000 */
.L_x_29423:
        /* <DEDUP_REMOVED lines=16> */
.L_x_29429:
[----:B------:R-:W-:Y:S05]  /*8b50*/  BSYNC B1 ;  /* 0x0000000000017941 */ /* 0x000fea0003800000 */
.L_x_29428:
        /* <DEDUP_REMOVED lines=44> */
.L_x_29427:
[----:B------:R-:W-:Y:S05]  /*8e20*/  BSYNC B0 ;  /* 0x0000000000007941 */ /* 0x000fea0003800000 */
.L_x_29426:
        /* <DEDUP_REMOVED lines=12> */
[----:B------:R-:W-:Y:S01]  /*8ef0*/  IADD3 R10, R11, R9, R10 ;  /* 0x000000090b0a7210 */ /* 0x000fe20007ffe00a */
[----:B------:R-:W-:Y:S01]  /*8f00*/  IMAD.WIDE.U32 R8, R139, 0x10, R160 ;  /* 0x000000108b087825 */ /* 0x000fe200078e00a0 */
[----:B------:R-:W-:-:S03]  /*8f10*/  SEL R11, RZ, 0x1, P2 ;  /* 0x00000001ff0b7807 */ /* 0x000fc60001000000 */
        /* <DEDUP_REMOVED lines=22> */
.L_x_29431:
[----:B------:R-:W-:-:S07]  /*9080*/  MOV R149, R4 ;  /* 0x0000000400957202 */ /* 0x000fce0000000f00 */
.L_x_29432:
[----:B------:R-:W-:Y:S05]  /*9090*/  BSYNC B0 ;  /* 0x0000000000007941 */ /* 0x000fea0003800000 */
.L_x_29430:
        /* <DEDUP_REMOVED lines=16> */
.L_x_29436:
[----:B------:R-:W-:Y:S05]  /*91a0*/  BSYNC B1 ;  /* 0x0000000000017941 */ /* 0x000fea0003800000 */
.L_x_29435:
        /* <DEDUP_REMOVED lines=41> */
[----:B------:R-:W-:Y:S01]  /*9440*/  IMAD.MOV.U32 R139, RZ, RZ, RZ ;  /* 0x000000ffff8b7224 */ /* 0x000fe200078e00ff */
[----:B------:R-:W-:Y:S02]  /*9450*/  LOP3.LUT R141, R157, UR14, R162, 0x96, !PT ;  /* 0x0000000e9d8d7c12 */ /* 0x000fe4000f8e96a2 */
[----:B------:R-:W-:-:S07]  /*9460*/  MOV R4, R156 ;  /* 0x0000009c00047202 */ /* 0x000fce0000000f00 */
.L_x_29434:
[----:B------:R-:W-:Y:S05]  /*9470*/  BSYNC B0 ;  /* 0x0000000000007941 */ /* 0x000fea0003800000 */
.L_x_29433:
        /* <DEDUP_REMOVED lines=20> */
.L_x_29438:
[----:B------:R-:W-:-:S07]  /*95c0*/  MOV R149, R4 ;  /* 0x0000000400957202 */ /* 0x000fce0000000f00 */
.L_x_29439:
[----:B------:R-:W-:Y:S05]  /*95d0*/  BSYNC B0 ;  /* 0x0000000000007941 */ /* 0x000fea0003800000 */
.L_x_29437:
        /* <DEDUP_REMOVED lines=16> */
.L_x_29443:
[----:B------:R-:W-:Y:S05]  /*96e0*/  BSYNC B1 ;  /* 0x0000000000017941 */ /* 0x000fea0003800000 */
.L_x_29442:
        /* <DEDUP_REMOVED lines=40> */
[----:B------:R-:W-:Y:S02]  /*9970*/  MOV R3, R138 ;  /* 0x0000008a00037202 */ /* 0x000fe40000000f00 */
[----:B------:R-:W-:Y:S01]  /*9980*/  MOV R4, R156 ;  /* 0x0000009c00047202 */ /* 0x000fe20000000f00 */
[----:B------:R-:W-:Y:S01]  /*9990*/  IMAD.MOV.U32 R156, RZ, RZ, RZ ;  /* 0x000000ffff9c7224 */ /* 0x000fe200078e00ff */
[----:B------:R-:W-:-:S07]  /*99a0*/  LOP3.LUT R141, R157, UR14, R162, 0x96, !PT ;  /* 0x0000000e9d8d7c12 */ /* 0x000fce000f8e96a2 */
.L_x_29441:
[----:B------:R-:W-:Y:S05]  /*99b0*/  BSYNC B0 ;  /* 0x0000000000007941 */ /* 0x000fea0003800000 */
.L_x_29440:
        /* <DEDUP_REMOVED lines=20> */
.L_x_29445:
[----:B------:R-:W-:-:S07]  /*9b00*/  MOV R149, R4 ;  /* 0x0000000400957202 */ /* 0x000fce0000000f00 */
.L_x_29446:
[----:B------:R-:W-:Y:S05]  /*9b10*/  BSYNC B0 ;  /* 0x0000000000007941 */ /* 0x000fea0003800000 */
.L_x_29444:
        /* <DEDUP_REMOVED lines=16> */
.L_x_29450:
[----:B------:R-:W-:Y:S05]  /*9c20*/  BSYNC B1 ;  /* 0x0000000000017941 */ /* 0x000fea0003800000 */
.L_x_29449:
        /* <DEDUP_REMOVED lines=40> */
[----:B------:R-:W-:-:S04]  /*9eb0*/  MOV R3, R138 ;  /* 0x0000008a00037202 */ /* 0x000fc80000000f00 */
[----:B------:R-:W-:Y:S01]  /*9ec0*/  LOP3.LUT R141, R157, UR14, R162, 0x96, !PT ;  /* 0x0000000e9d8d7c12 */ /* 0x000fe2000f8e96a2 */
[----:B------:R-:W-:Y:S01]  /*9ed0*/  IMAD.MOV.U32 R162, RZ, RZ, RZ ;  /* 0x000000ffffa27224 */ /* 0x000fe200078e00ff */
[----:B------:R-:W-:-:S07]  /*9ee0*/  MOV R4, R156 ;  /* 0x0000009c00047202 */ /* 0x000fce0000000f00 */
.L_x_29448:
[----:B------:R-:W-:Y:S05]  /*9ef0*/  BSYNC B0 ;  /* 0x0000000000007941 */ /* 0x000fea0003800000 */
.L_x_29447:
        /* <DEDUP_REMOVED lines=20> */
.L_x_29452:
[----:B------:R-:W-:-:S07]  /*a040*/  MOV R149, R4 ;  /* 0x0000000400957202 */ /* 0x000fce0000000f00 */
.L_x_29453:
[----:B------:R-:W-:Y:S05]  /*a050*/  BSYNC B0 ;  /* 0x0000000000007941 */ /* 0x000fea0003800000 */
.L_x_29451:
        /* <DEDUP_REMOVED lines=16> */
.L_x_29457:
[----:B------:R-:W-:Y:S05]  /*a160*/  BSYNC B1 ;  /* 0x0000000000017941 */ /* 0x000fea0003800000 */
.L_x_29456:
        /* <DEDUP_REMOVED lines=44> */
.L_x_29455:
[----:B------:R-:W-:Y:S05]  /*a430*/  BSYNC B0 ;  /* 0x0000000000007941 */ /* 0x000fea0003800000 */
.L_x_29454:
        /* <DEDUP_REMOVED lines=11> */
[----:B------:R-:W-:Y:S01]  /*a4f0*/  IMAD.WIDE.U32 R138, R149, 0x10, R160 ;  /* 0x00000010958a7825 */ /* 0x000fe200078e00a0 */
[----:B------:R-:W-:-:S03]  /*a500*/  IADD3 R156, R162, R156, R163 ;  /* 0x0000009ca29c7210 */ /* 0x000fc60007ffe0a3 */
[----:B------:R-:W-:Y:S01]  /*a510*/  @P1 FADD.FTZ R11, R39, R11 ;  /* 0x0000000b270b1221 */ /* 0x000fe20000010000 */
[----:B------:R-:W-:-:S04]  /*a520*/  SEL R163, RZ, 0x1, P2 ;  /* 0x00000001ffa37807 */ /* 0x000fc80001000000 */
[----:B------:R0:W-:Y:S01]  /*a530*/  STG.E.128 desc[UR4][R138.64], R8 ;  /* 0x000000088a007986 */ /* 0x0001e2000c101d04 */
[----:B------:R-:W-:Y:S01]  /*a540*/  IADD3 R163, R156, R163, RZ ;  /* 0x000000a39ca37210 */ /* 0x000fe20007ffe0ff */
[----:B------:R-:W-:Y:S02]  /*a550*/  VIADD R156, R0, 0x380 ;  /* 0x00000380009c7836 */ /* 0x000fe40000000000 */
        /* <DEDUP_REMOVED lines=19> */
.L_x_29459:
[----:B------:R-:W-:-:S07]  /*a690*/  MOV R149, R4 ;  /* 0x0000000400957202 */ /* 0x000fce0000000f00 */
.L_x_29460:
[----:B------:R-:W-:Y:S05]  /*a6a0*/  BSYNC B0 ;  /* 0x0000000000007941 */ /* 0x000fea0003800000 */
.L_x_29458:
        /* <DEDUP_REMOVED lines=16> */
.L_x_29464:
[----:B------:R-:W-:Y:S05]  /*a7b0*/  BSYNC B1 ;  /* 0x0000000000017941 */ /* 0x000fea0003800000 */
.L_x_29463:
        /* <DEDUP_REMOVED lines=40> */
[----:B------:R-:W-:-:S03]  /*aa40*/  IMAD.WIDE.U32 R162, R4, -0x326172a9, RZ ;  /* 0xcd9e8d5704a27825 */ /* 0x000fc600078e00ff */
[----:B------:R-:W-:Y:S01]  /*aa50*/  MOV R4, R162 ;  /* 0x000000a200047202 */ /* 0x000fe20000000f00 */
[----:B------:R-:W-:Y:S01]  /*aa60*/  IMAD.MOV.U32 R162, RZ, RZ, RZ ;  /* 0x000000ffffa27224 */ /* 0x000fe200078e00ff */
[----:B------:R-:W-:-:S07]  /*aa70*/  LOP3.LUT R141, R163, UR14, R164, 0x96, !PT ;  /* 0x0000000ea38d7c12 */ /* 0x000fce000f8e96a4 */
.L_x_29462:
[----:B------:R-:W-:Y:S05]  /*aa80*/  BSYNC B0 ;  /* 0x0000000000007941 */ /* 0x000fea0003800000 */
.L_x_29461:
        /* <DEDUP_REMOVED lines=20> */
.L_x_29466:
[----:B------:R-:W-:-:S07]  /*abd0*/  MOV R149, R4 ;  /* 0x0000000400957202 */ /* 0x000fce0000000f00 */
.L_x_29467:
[----:B------:R-:W-:Y:S05]  /*abe0*/  BSYNC B0 ;  /* 0x0000000000007941 */ /* 0x000fea0003800000 */
.L_x_29465:
        /* <DEDUP_REMOVED lines=16> */
.L_x_29471:
[----:B------:R-:W-:Y:S05]  /*acf0*/  BSYNC B1 ;  /* 0x0000000000017941 */ /* 0x000fea0003800000 */
.L_x_29470:
        /* <DEDUP_REMOVED lines=44> */
.L_x_29469:
[----:B------:R-:W-:Y:S05]  /*afc0*/  BSYNC B0 ;  /* 0x0000000000007941 */ /* 0x000fea0003800000 */
.L_x_29468:
[----:B------:R-:W-:Y:S01]  /*afd0*/  I2FP.F32.U32 R162, R149 ;  /* 0x0000009500a27245 */ /* 0x000fe20000201000 */
[----:B------:R-:W-:Y:S01]  /*afe0*/  BSSY B0, `(.L_x_29472) ;  /* 0x0000014000007945 */ /* 0x000fe20003800000 */
[----:B------:R-:W-:-:S03]  /*aff0*/  ISETP.NE.AND P3, PT, R157, 0x1, PT ;  /* 0x000000019d00780c */ /* 0x000fc60003f65270 */
        /* <DEDUP_REMOVED lines=17> */
.L_x_29473:
[----:B------:R-:W-:-:S07]  /*b110*/  MOV R149, R4 ;  /* 0x0000000400957202 */ /* 0x000fce0000000f00 */
.L_x_29474:
[----:B------:R-:W-:Y:S05]  /*b120*/  BSYNC B0 ;  /* 0x0000000000007941 */ /* 0x000fea0003800000 */
.L_x_29472:
        /* <DEDUP_REMOVED lines=16> */
.L_x_29478:
[----:B------:R-:W-:Y:S05]  /*b230*/  BSYNC B1 ;  /* 0x0000000000017941 */ /* 0x000fea0003800000 */
.L_x_29477:
        /* <DEDUP_REMOVED lines=44> */
.L_x_29476:
[----:B------:R-:W-:Y:S05]  /*b500*/  BSYNC B0 ;  /* 0x0000000000007941 */ /* 0x000fea0003800000 */
.L_x_29475:
        /* <DEDUP_REMOVED lines=20> */
.L_x_29480:
[----:B------:R-:W-:-:S07]  /*b650*/  MOV R157, R4 ;  /* 0x00000004009d7202 */ /* 0x000fce0000000f00 */
.L_x_29481:
[----:B------:R-:W-:Y:S05]  /*b660*/  BSYNC B0 ;  /* 0x0000000000007941 */ /* 0x000fea0003800000 */
.L_x_29479:
        /* <DEDUP_REMOVED lines=16> */
.L_x_29485:
[----:B------:R-:W-:Y:S05]  /*b770*/  BSYNC B1 ;  /* 0x0000000000017941 */ /* 0x000fea0003800000 */
.L_x_29484:
        /* <DEDUP_REMOVED lines=44> */
.L_x_29483:
[----:B------:R-:W-:Y:S05]  /*ba40*/  BSYNC B0 ;  /* 0x0000000000007941 */ /* 0x000fea0003800000 */
.L_x_29482:
        /* <DEDUP_REMOVED lines=15> */
[----:B------:R-:W-:Y:S02]  /*bb40*/  LOP3.LUT P0, RZ, R144, 0xff, RZ, 0xc0, !PT ;  /* 0x000000ff90ff7812 */ /* 0x000fe4000780c0ff */
[----:B------:R-:W-:Y:S01]  /*bb50*/  IADD3 R145, R145, R146, RZ ;  /* 0x0000009291917210 */ /* 0x000fe20007ffe0ff */
        /* <DEDUP_REMOVED lines=34> */
[----:B------:R-:W-:Y:S01]  /*bd80*/  FADD.FTZ R144, R136, R145 ;  /* 0x0000009188907221 */ /* 0x000fe20000010000 */
[----:B------:R-:W-:-:S03]  /*bd90*/  @!P0 IADD3 R146, R146, 0x4, RZ ;  /* 0x0000000492928810 */ /* 0x000fc60007ffe0ff */
        /* <DEDUP_REMOVED lines=88> */
.L_x_29498:
[----:B------:R-:W2:Y:S01]  /*c320*/  @!P1 S2R R158, SR_CgaCtaId ;  /* 0x00000000009e9919 */ /* 0x000ea20000008800 */
[----:B------:R-:W-:Y:S01]  /*c330*/  LOP3.LUT R159, R150, 0x1f, RZ, 0xc0, !PT ;  /* 0x0000001f969f7812 */ /* 0x000fe200078ec0ff */
[----:B-1----:R-:W-:Y:S01]  /*c340*/  FADD.FTZ R145, R161, R164 ;  /* 0x000000a4a1917221 */ /* 0x002fe20000010000 */
[----:B------:R-:W-:Y:S01]  /*c350*/  LOP3.LUT R147, R147, 0x3, RZ, 0xc0, !PT ;  /* 0x0000000393937812 */ /* 0x000fe200078ec0ff */
[----:B------:R-:W-:Y:S05]  /*c360*/  WARPSYNC.ALL ;  /* 0x0000000000007948 */ /* 0x000fea0003800000 */
[----:B------:R-:W-:Y:S02]  /*c370*/  ISETP.GT.U32.AND P2, PT, R159, 0x3, PT ;  /* 0x000000039f00780c */ /* 0x000fe40003f44070 */
[----:B------:R-:W-:-:S11]  /*c380*/  @!P1 MOV R157, 0x400 ;  /* 0x00000400009d9802 */ /* 0x000fd60000000f00 */
[----:B------:R-:W1:Y:S01]  /*c390*/  @!P2 S2R R148, SR_CgaCtaId ;  /* 0x000000000094a919 */ /* 0x000e620000008800 */
[----:B--2---:R-:W-:Y:S01]  /*c3a0*/  @!P1 LEA R158, R158, R157, 0x18 ;  /* 0x0000009d9e9e9211 */ /* 0x004fe200078ec0ff */
[C---:B------:R-:W-:Y:S01]  /*c3b0*/  @!P1 IMAD.IADD R157, R146.reuse, 0x1, R147 ;  /* 0x00000001929d9824 */ /* 0x040fe200078e0293 */
[----:B------:R-:W-:Y:S02]  /*c3c0*/  @!P2 IADD3 R146, R146, R159, RZ ;  /* 0x0000009f9292a210 */ /* 0x000fe40007ffe0ff */
[----:B------:R-:W-:Y:S02]  /*c3d0*/  @!P2 MOV R159, 0x400 ;  /* 0x00000400009fa802 */ /* 0x000fe40000000f00 */
[----:B------:R-:W-:Y:S01]  /*c3e0*/  @!P1 LEA R157, R157, R158, 0x3 ;  /* 0x0000009e9d9d9211 */ /* 0x000fe200078e18ff */
[----:B------:R-:W-:-:S04]  /*c3f0*/  HFMA2.MMA R158, -RZ, RZ, 0, 0 ;  /* 0x00000000ff9e7435 */ /* 0x000fc800000001ff */
[----:B------:R2:W-:Y:S01]  /*c400*/  @!P1 STS.64 [R157], R144 ;  /* 0x000000909d009388 */ /* 0x0005e20000000a00 */
[----:B------:R-:W-:Y:S01]  /*c410*/  BAR.SYNC.DEFER_BLOCKING 0x0 ;  /* 0x0000000000007b1d */ /* 0x000fe20000010000 */
[----:B------:R-:W-:Y:S02]  /*c420*/  @!P2 MOV R158, 0x400 ;  /* 0x00000400009ea802 */ /* 0x000fe40000000f00 */
[----:B------:R-:W-:Y:S02]  /*c430*/  LOP3.LUT P1, RZ, R147, 0x1f, R150, 0xf8, !PT ;  /* 0x0000001f93ff7812 */ /* 0x000fe4000782f896 */
[----:B------:R-:W-:Y:S02]  /*c440*/  I2FP.F32.S32 R160, R158 ;  /* 0x0000009e00a07245 */ /* 0x000fe40000201400 */
[----:B-1----:R-:W-:Y:S02]  /*c450*/  @!P2 LEA R159, R148, R159, 0x18 ;  /* 0x0000009f949fa211 */ /* 0x002fe400078ec0ff */
[----:B--2---:R-:W-:Y:S01]  /*c460*/  CS2R R144, SRZ ;  /* 0x0000000000907805 */ /* 0x004fe2000001ff00 */
[----:B------:R-:W1:Y:S02]  /*c470*/  SHFL.DOWN PT, R157, R158, 0x2, 0x1f ;  /* 0x08401f009e9d7f89 */ /* 0x000e6400000e0000 */
[----:B------:R-:W-:-:S05]  /*c480*/  @!P2 IMAD R159, R146, 0x8, R159 ;  /* 0x00000008929fa824 */ /* 0x000fca00078e029f */
[----:B------:R-:W0:Y:S01]  /*c490*/  @!P2 LDS.64 R144, [R159] ;  /* 0x000000009f90a984 */ /* 0x000e220000000a00 */
[----:B------:R-:W-:Y:S02]  /*c4a0*/  PLOP3.LUT P2, PT, PT, PT, UP1, 0x40, 0x0 ;  /* 0x000000000000781c */ /* 0x000fe40003f4e818 */
[----:B-1----:R-:W-:Y:S01]  /*c4b0*/  I2FP.F32.S32 R148, R157 ;  /* 0x0000009d00947245 */ /* 0x002fe20000201400 */
[----:B------:R-:W-:Y:S01]  /*c4c0*/  IMAD.IADD R146, R157, 0x1, R158 ;  /* 0x000000019d927824 */ /* 0x000fe200078e029e */
[----:B0-----:R-:W0:Y:S04]  /*c4d0*/  SHFL.DOWN PT, R161, R144, 0x2, 0x1f ;  /* 0x08401f0090a17f89 */ /* 0x001e2800000e0000 */
[----:B------:R-:W1:Y:S01]  /*c4e0*/  SHFL.DOWN PT, R158, R145, 0x2, 0x1f ;  /* 0x08401f00919e7f89 */ /* 0x000e6200000e0000 */
[C---:B0-----:R-:W-:Y:S01]  /*c4f0*/  FADD.FTZ R157, -R161.reuse, R144 ;  /* 0x00000090a19d7221 */ /* 0x041fe20000010100 */
[----:B------:R-:W-:-:S03]  /*c500*/  FMUL.FTZ R161, R161, R148 ;  /* 0x00000094a1a17220 */ /* 0x000fc60000410000 */
[----:B------:R-:W-:Y:S01]  /*c510*/  FMUL.FTZ R157, R157, R157 ;  /* 0x0000009d9d9d7220 */ /* 0x000fe20000410000 */
[----:B------:R-:W-:Y:S01]  /*c520*/  FFMA.FTZ R162, R160, R144, R161 ;  /* 0x00000090a0a27223 */ /* 0x000fe200000100a1 */
[----:B-1----:R-:W-:Y:S02]  /*c530*/  FADD.FTZ R158, R158, R145 ;  /* 0x000000919e9e7221 */ /* 0x002fe40000010000 */
[----:B------:R-:W-:Y:S01]  /*c540*/  FMUL.FTZ R159, R157, R160 ;  /* 0x000000a09d9f7220 */ /* 0x000fe20000410000 */
[----:B------:R-:W-:-:S03]  /*c550*/  I2FP.F32.S32 R157, R146 ;  /* 0x00000092009d7245 */ /* 0x000fc60000201400 */
[----:B------:R-:W-:Y:S01]  /*c560*/  FMUL.FTZ R148, R159, R148 ;  /* 0x000000949f947220 */ /* 0x000fe20000410000 */
[----:B------:R-:W0:Y:S01]  /*c570*/  MUFU.RCP R163, R157 ;  /* 0x0000009d00a37308 */ /* 0x000e220000001000 */
[----:B------:R-:W1:Y:S01]  /*c580*/  SHFL.DOWN PT, R159, R146, 0x1, 0x1f ;  /* 0x08201f00929f7f89 */ /* 0x000e6200000e0000 */
[C---:B0-----:R-:W-:Y:S01]  /*c590*/  FMUL.FTZ R144, R163.reuse, R162 ;  /* 0x000000a2a3907220 */ /* 0x041fe20000410000 */
[----:B------:R-:W-:-:S04]  /*c5a0*/  FFMA.FTZ R163, R163, R148, R158 ;  /* 0x00000094a3a37223 */ /* 0x000fc8000001009e */
[----:B------:R-:W0:Y:S01]  /*c5b0*/  SHFL.DOWN PT, R161, R144, 0x1, 0x1f ;  /* 0x08201f0090a17f89 */ /* 0x000e2200000e0000 */
[----:B-1----:R-:W-:-:S03]  /*c5c0*/  IADD3 R158, R146, R159, RZ ;  /* 0x0000009f929e7210 */ /* 0x002fc60007ffe0ff */
[----:B------:R-:W1:Y:S01]  /*c5d0*/  SHFL.DOWN PT, R148, R163, 0x1, 0x1f ;  /* 0x08201f00a3947f89 */ /* 0x000e6200000e0000 */
[----:B------:R-:W-:Y:S02]  /*c5e0*/  I2FP.F32.S32 R159, R159 ;  /* 0x0000009f009f7245 */ /* 0x000fe40000201400 */
[----:B------:R-:W-:-:S04]  /*c5f0*/  I2FP.F32.S32 R158, R158 ;  /* 0x0000009e009e7245 */ /* 0x000fc80000201400 */
[----:B------:R-:W2:Y:S01]  /*c600*/  MUFU.RCP R145, R158 ;  /* 0x0000009e00917308 */ /* 0x000ea20000001000 */
[----:B0-----:R-:W-:Y:S01]  /*c610*/  FADD.FTZ R160, R144, -R161 ;  /* 0x800000a190a07221 */ /* 0x001fe20000010000 */
[----:B------:R-:W-:-:S03]  /*c620*/  FMUL.FTZ R146, R161, R159 ;  /* 0x0000009fa1927220 */ /* 0x000fc60000410000 */
[----:B------:R-:W-:Y:S01]  /*c630*/  FMUL.FTZ R160, R160, R160 ;  /* 0x000000a0a0a07220 */ /* 0x000fe20000410000 */
[----:B-1----:R-:W-:Y:S01]  /*c640*/  FADD.FTZ R148, R163, R148 ;  /* 0x00000094a3947221 */ /* 0x002fe20000010000 */
[C---:B------:R-:W-:Y:S02]  /*c650*/  FFMA.FTZ R146, R157.reuse, R144, R146 ;  /* 0x000000909d927223 */ /* 0x040fe40000010092 */
[----:B------:R-:W-:Y:S01]  /*c660*/  FMUL.FTZ R160, R157, R160 ;  /* 0x000000a09da07220 */ /* 0x000fe20000410000 */
[----:B------:R-:W0:Y:S01]  /*c670*/  LDC R144, c[0x0][0x2d8] ;  /* 0x0000b600ff907b82 */ /* 0x000e220000000800 */
[----:B--2---:R-:W-:Y:S02]  /*c680*/  FMUL.FTZ R157, R145, R146 ;  /* 0x00000092919d7220 */ /* 0x004fe40000410000 */
[----:B------:R-:W-:-:S04]  /*c690*/  FMUL.FTZ R160, R160, R159 ;  /* 0x0000009fa0a07220 */ /* 0x000fc80000410000 */
[----:B------:R-:W-:Y:S01]  /*c6a0*/  FFMA.FTZ R148, R145, R160, R148 ;  /* 0x000000a091947223 */ /* 0x000fe20000010094 */
[----:B------:R-:W-:Y:S01]  /*c6b0*/  SHFL.IDX PT, R157, R157, RZ, 0x1f ;  /* 0x00001fff9d9d7589 */ /* 0x000fe200000e0000 */
[----:B------:R-:W1:Y:S03]  /*c6c0*/  @!P1 LDC.64 R158, c[0x0][0x250] ;  /* 0x00009400ff9e9b82 */ /* 0x000e660000000a00 */
[----:B------:R-:W0:Y:S05]  /*c6d0*/  SHFL.IDX PT, R145, R148, RZ, 0x1f ;  /* 0x00001fff94917589 */ /* 0x000e2a00000e0000 */
[----:B------:R-:W2:Y:S08]  /*c6e0*/  @!P1 LDC.64 R146, c[0x0][0x258] ;  /* 0x00009600ff929b82 */ /* 0x000eb00000000a00 */
[----:B------:R-:W3:Y:S01]  /*c6f0*/  LDC.64 R160, c[0x0][0x2b8] ;  /* 0x0000ae00ffa07b82 */ /* 0x000ee20000000a00 */
[----:B-1----:R-:W-:-:S04]  /*c700*/  @!P1 IMAD.WIDE R158, R142, 0x4, R158 ;  /* 0x000000048e9e9825 */ /* 0x002fc800078e029e */
[----:B0-----:R-:W-:Y:S01]  /*c710*/  FFMA.FTZ R144, R145, UR11, R144 ;  /* 0x0000000b91907c23 */ /* 0x001fe20008010090 */
[----:B------:R-:W-:Y:S01]  /*c720*/  FMUL.FTZ R145, R157, R157 ;  /* 0x0000009d9d917220 */ /* 0x000fe20000410000 */
[----:B------:R-:W-:Y:S01]  /*c730*/  @!P1 STG.E desc[UR4][R158.64], R157 ;  /* 0x0000009d9e009986 */ /* 0x000fe2000c101904 */
[----:B--2---:R-:W-:-:S03]  /*c740*/  @!P1 IMAD.WIDE R146, R142, 0x4, R146 ;  /* 0x000000048e929825 */ /* 0x004fc600078e0292 */
[----:B------:R-:W-:Y:S01]  /*c750*/  FSEL R145, R145, RZ, !P2 ;  /* 0x000000ff91917208 */ /* 0x000fe20005000000 */
[----:B------:R-:W-:-:S04]  /*c760*/  VIADD R142, R142, UR12 ;  /* 0x0000000c8e8e7c36 */ /* 0x000fc80008000000 */
[----:B------:R-:W-:-:S06]  /*c770*/  FADD.FTZ R144, R144, R145 ;  /* 0x0000009190907221 */ /* 0x000fcc0000010000 */
[----:B------:R-:W0:Y:S02]  /*c780*/  MUFU.RSQ R144, R144 ;  /* 0x0000009000907308 */ /* 0x000e240000001400 */
[----:B0-----:R0:W-:Y:S01]  /*c790*/  @!P1 STG.E desc[UR4][R146.64], R144 ;  /* 0x0000009092009986 */ /* 0x0011e2000c101904 */
[----:B------:R-:W-:-:S04]  /*c7a0*/  PLOP3.LUT P1, PT, PT, PT, UP1, 0x40, 0x0 ;  /* 0x000000000000781c */ /* 0x000fc80003f2e818 */
[----:B------:R-:W-:Y:S02]  /*c7b0*/  FSEL R145, R157, RZ, P1 ;  /* 0x000000ff9d917208 */ /* 0x000fe40000800000 */
[----:B------:R-:W-:-:S03]  /*c7c0*/  ISETP.GE.AND P1, PT, R142, UR13, PT ;  /* 0x0000000d8e007c0c */ /* 0x000fc6000bf26270 */
[--C-:B------:R-:W-:Y:S01]  /*c7d0*/  FADD.FTZ R165, R35, -R145.reuse ;  /* 0x8000009123a57221 */ /* 0x100fe20000010000 */
[--C-:B------:R-:W-:Y:S01]  /*c7e0*/  FADD.FTZ R35, R33, -R145.reuse ;  /* 0x8000009121237221 */ /* 0x100fe20000010000 */
[--C-:B------:R-:W-:Y:S01]  /*c7f0*/  FADD.FTZ R33, R32, -R145.reuse ;  /* 0x8000009120217221 */ /* 0x100fe20000010000 */
[----:B------:R-:W-:Y:S01]  /*c800*/  FADD.FTZ R163, R34, -R145 ;  /* 0x8000009122a37221 */ /* 0x000fe20000010000 */
[C---:B------:R-:W-:Y:S01]  /*c810*/  FMUL.FTZ R34, R144.reuse, R165 ;  /* 0x000000a590227220 */ /* 0x040fe20000410000 */
[C---:B------:R-:W-:Y:S01]  /*c820*/  FMUL.FTZ R32, R144.reuse, R35 ;  /* 0x0000002390207220 */ /* 0x040fe20000410000 */
[C---:B0-----:R-:W-:Y:S01]  /*c830*/  FMUL.FTZ R147, R144.reuse, R33 ;  /* 0x0000002190937220 */ /* 0x041fe20000410000 */
[----:B------:R-:W-:Y:S01]  /*c840*/  FMUL.FTZ R163, R144, R163 ;  /* 0x000000a390a37220 */ /* 0x000fe20000410000 */
[----:B------:R-:W-:Y:S01]  /*c850*/  FFMA.FTZ R35, R103, R34, R135 ;  /* 0x0000002267237223 */ /* 0x000fe20000010087 */
[----:B------:R-:W-:Y:S01]  /*c860*/  FFMA.FTZ R33, R101, R32, R133 ;  /* 0x0000002065217223 */ /* 0x000fe20000010085 */
[----:B------:R-:W-:Y:S01]  /*c870*/  FFMA.FTZ R32, R100, R147, R132 ;  /* 0x0000009364207223 */ /* 0x000fe20000010084 */
[----:B------:R-:W-:Y:S01]  /*c880*/  FFMA.FTZ R34, R102, R163, R134 ;  /* 0x000000a366227223 */ /* 0x000fe20000010086 */
[----:B---3--:R-:W-:-:S04]  /*c890*/  IMAD.WIDE.U32 R146, R0, 0x10, R160 ;  /* 0x0000001000927825 */ /* 0x008fc800078e00a0 */
[--C-:B------:R-:W-:Y:S01]  /*c8a0*/  FADD.FTZ R28, R28, -R145.reuse ;  /* 0x800000911c1c7221 */ /* 0x100fe20000010000 */
[--C-:B------:R-:W-:Y:S01]  /*c8b0*/  FADD.FTZ R29, R29, -R145.reuse ;  /* 0x800000911d1d7221 */ /* 0x100fe20000010000 */
[--C-:B------:R-:W-:Y:S01]  /*c8c0*/  FADD.FTZ R30, R30, -R145.reuse ;  /* 0x800000911e1e7221 */ /* 0x100fe20000010000 */
[--C-:B------:R-:W-:Y:S01]  /*c8d0*/  FADD.FTZ R31, R31, -R145.reuse ;  /* 0x800000911f1f7221 */ /* 0x100fe20000010000 */
[--C-:B------:R-:W-:Y:S01]  /*c8e0*/  FADD.FTZ R26, R26, -R145.reuse ;  /* 0x800000911a1a7221 */ /* 0x100fe20000010000 */
[--C-:B------:R-:W-:Y:S01]  /*c8f0*/  FADD.FTZ R27, R27, -R145.reuse ;  /* 0x800000911b1b7221 */ /* 0x100fe20000010000 */
[--C-:B------:R-:W-:Y:S01]  /*c900*/  FADD.FTZ R17, R17, -R145.reuse ;  /* 0x8000009111117221 */ /* 0x100fe20000010000 */
[----:B------:R0:W-:Y:S01]  /*c910*/  STG.E.128 desc[UR4][R146.64], R32 ;  /* 0x0000002092007986 */ /* 0x0001e2000c101d04 */
[--C-:B------:R-:W-:Y:S01]  /*c920*/  FADD.FTZ R12, R12, -R145.reuse ;  /* 0x800000910c0c7221 */ /* 0x100fe20000010000 */
[--C-:B------:R-:W-:Y:S01]  /*c930*/  FADD.FTZ R13, R13, -R145.reuse ;  /* 0x800000910d0d7221 */ /* 0x100fe20000010000 */
[--C-:B------:R-:W-:Y:S01]  /*c940*/  FADD.FTZ R8, R8, -R145.reuse ;  /* 0x8000009108087221 */ /* 0x100fe20000010000 */
[--C-:B------:R-:W-:Y:S01]  /*c950*/  FADD.FTZ R9, R9, -R145.reuse ;  /* 0x8000009109097221 */ /* 0x100fe20000010000 */
[--C-:B------:R-:W-:Y:S01]  /*c960*/  FADD.FTZ R10, R10, -R145.reuse ;  /* 0x800000910a0a7221 */ /* 0x100fe20000010000 */
[--C-:B------:R-:W-:Y:S01]  /*c970*/  FADD.FTZ R11, R11, -R145.reuse ;  /* 0x800000910b0b7221 */ /* 0x100fe20000010000 */
[----:B------:R-:W-:Y:S01]  /*c980*/  IADD3 R0, R0, 0x80, RZ ;  /* 0x0000008000007810 */ /* 0x000fe20007ffe0ff */
        /* <DEDUP_REMOVED lines=10> */
[----:B0-----:R-:W-:Y:S01]  /*ca30*/  FMUL.FTZ R33, R144, R29 ;  /* 0x0000001d90217220 */ /* 0x001fe20000410000 */
        /* <DEDUP_REMOVED lines=60> */
[----:B------:R-:W-:Y:S01]  /*ce00*/  SEL R0, RZ, 0x1, P0 ;  /* 0x00000001ff007807 */ /* 0x000fe20000000000 */
        /* <DEDUP_REMOVED lines=11> */
[----:B------:R0:W-:Y:S04]  /*cec0*/  STG.E.128 desc[UR4][R144.64], R16 ;  /* 0x0000001090007986 */ /* 0x0001e8000c101d04 */
[----:B------:R1:W-:Y:S04]  /*ced0*/  STG.E.128 desc[UR4][R152.64], R20 ;  /* 0x0000001498007986 */ /* 0x0003e8000c101d04 */
[----:B------:R1:W-:Y:S01]  /*cee0*/  STG.E.128 desc[UR4][R156.64], R24 ;  /* 0x000000189c007986 */ /* 0x0003e2000c101d04 */
[----:B0-----:R-:W-:Y:S01]  /*cef0*/  PRMT R144, R0, 0x7610, R144 ;  /* 0x0000761000907816 */ /* 0x001fe20000000090 */
[----:B------:R-:W-:Y:S06]  /*cf00*/  @!P1 BRA `(.L_x_29487) ;  /* 0xffffff3800a89947 */ /* 0x000fec000383ffff */
[----:B------:R-:W-:Y:S05]  /*cf10*/  EXIT ;  /* 0x000000000000794d */ /* 0x000fea0003800000 */
.L_x_29486:
[----:B------:R-:W-:Y:S01]  /*cf20*/  HFMA2.MMA R158, -RZ, RZ, 0, 5.9604644775390625e-08 ;  /* 0x00000001ff9e7435 */ /* 0x000fe200000001ff */
[----:B------:R-:W-:Y:S01]  /*cf30*/  MOV R165, R145 ;  /* 0x0000009100a57202 */ /* 0x000fe20000000f00 */
[----:B------:R-:W-:Y:S01]  /*cf40*/  IMAD.MOV.U32 R157, RZ, RZ, 0x1f ;  /* 0x0000001fff9d7424 */ /* 0x000fe200078e00ff */
[----:B------:R-:W-:-:S08]  /*cf50*/  MOV R148, 0xffffffff ;  /* 0xffffffff00947802 */ /* 0x000fd00000000f00 */
[----:B------:R-:W-:Y:S05]  /*cf60*/  WARPSYNC.COLLECTIVE R148, `(.L_x_29488) ;  /* 0x0000000094087348 */ /* 0x000fea0003c00000 */
[----:B------:R0:W1:Y:S02]  /*cf70*/  SHFL.BFLY P2, R163, R165, R158, R157 ;  /* 0x0c00009ea5a37389 */ /* 0x000064000004009d */
[----:B01----:R-:W-:Y:S01]  /*cf80*/  ENDCOLLECTIVE ;  /* 0x000000000000791b */ /* 0x003fe20003800000 */
.L_x_29488:
[----:B------:R-:W-:Y:S01]  /*cf90*/  HFMA2.MMA R158, -RZ, RZ, 0, 1.1920928955078125e-07 ;  /* 0x00000002ff9e7435 */ /* 0x000fe200000001ff */
[----:B------:R-:W-:-:S05]  /*cfa0*/  MOV R144, R163 ;  /* 0x000000a300907202 */ /* 0x000fca0000000f00 */
[----:B------:R-:W-:-:S04]  /*cfb0*/  FADD.FTZ R159, R145, R144 ;  /* 0x00000090919f7221 */ /* 0x000fc80000010000 */
[----:B------:R-:W-:-:S07]  /*cfc0*/  IMAD.MOV.U32 R165, RZ, RZ, R159 ;  /* 0x000000ffffa57224 */ /* 0x000fce00078e009f */
[----:B------:R-:W-:Y:S05]  /*cfd0*/  WARPSYNC.COLLECTIVE R148, `(.L_x_29489) ;  /* 0x0000000094087348 */ /* 0x000fea0003c00000 */
[----:B------:R0:W1:Y:S02]  /*cfe0*/  SHFL.BFLY P2, R163, R165, R158, R157 ;  /* 0x0c00009ea5a37389 */ /* 0x000064000004009d */
[----:B01----:R-:W-:Y:S01]  /*cff0*/  ENDCOLLECTIVE ;  /* 0x000000000000791b */ /* 0x003fe20003800000 */
.L_x_29489:
[----:B------:R-:W-:Y:S01]  /*d000*/  HFMA2.MMA R158, -RZ, RZ, 0, 2.384185791015625e-07 ;  /* 0x00000004ff9e7435 */ /* 0x000fe200000001ff */
[----:B------:R-:W-:-:S05]  /*d010*/  MOV R144, R163 ;  /* 0x000000a300907202 */ /* 0x000fca0000000f00 */
[----:B------:R-:W-:-:S04]  /*d020*/  FADD.FTZ R160, R159, R144 ;  /* 0x000000909fa07221 */ /* 0x000fc80000010000 */
[----:B------:R-:W-:-:S07]  /*d030*/  IMAD.MOV.U32 R165, RZ, RZ, R160 ;  /* 0x000000ffffa57224 */ /* 0x000fce00078e00a0 */
[----:B------:R-:W-:Y:S05]  /*d040*/  WARPSYNC.COLLECTIVE R148, `(.L_x_29490) ;  /* 0x0000000094087348 */ /* 0x000fea0003c00000 */
[----:B------:R0:W1:Y:S02]  /*d050*/  SHFL.BFLY P2, R163, R165, R158, R157 ;  /* 0x0c00009ea5a37389 */ /* 0x000064000004009d */
[----:B01----:R-:W-:Y:S01]  /*d060*/  ENDCOLLECTIVE ;  /* 0x000000000000791b */ /* 0x003fe20003800000 */
.L_x_29490:
[----:B------:R-:W-:Y:S01]  /*d070*/  HFMA2.MMA R158, -RZ, RZ, 0, 4.76837158203125e-07 ;  /* 0x00000008ff9e7435 */ /* 0x000fe200000001ff */
[----:B------:R-:W-:-:S05]  /*d080*/  MOV R161, R163 ;  /* 0x000000a300a17202 */ /* 0x000fca0000000f00 */
[----:B------:R-:W-:-:S04]  /*d090*/  FADD.FTZ R161, R160, R161 ;  /* 0x000000a1a0a17221 */ /* 0x000fc80000010000 */
[----:B------:R-:W-:-:S07]  /*d0a0*/  IMAD.MOV.U32 R165, RZ, RZ, R161 ;  /* 0x000000ffffa57224 */ /* 0x000fce00078e00a1 */
[----:B------:R-:W-:Y:S05]  /*d0b0*/  WARPSYNC.COLLECTIVE R148, `(.L_x_29491) ;  /* 0x0000000094087348 */ /* 0x000fea0003c00000 */
[----:B------:R0:W1:Y:S02]  /*d0c0*/  SHFL.BFLY P2, R163, R165, R158, R157 ;  /* 0x0c00009ea5a37389 */ /* 0x000064000004009d */
[----:B01----:R-:W-:Y:S01]  /*d0d0*/  ENDCOLLECTIVE ;  /* 0x000000000000791b */ /* 0x003fe20003800000 */
.L_x_29491:
[----:B------:R-:W-:Y:S01]  /*d0e0*/  HFMA2.MMA R158, -RZ, RZ, 0, 9.5367431640625e-07 ;  /* 0x00000010ff9e7435 */ /* 0x000fe200000001ff */
[----:B------:R-:W-:-:S05]  /*d0f0*/  MOV R144, R163 ;  /* 0x000000a300907202 */ /* 0x000fca0000000f00 */
[----:B------:R-:W-:-:S04]  /*d100*/  FADD.FTZ R162, R161, R144 ;  /* 0x00000090a1a27221 */ /* 0x000fc80000010000 */
[----:B------:R-:W-:-:S07]  /*d110*/  IMAD.MOV.U32 R165, RZ, RZ, R162 ;  /* 0x000000ffffa57224 */ /* 0x000fce00078e00a2 */
[----:B------:R-:W-:Y:S05]  /*d120*/  WARPSYNC.COLLECTIVE R148, `(.L_x_29492) ;  /* 0x0000000094087348 */ /* 0x000fea0003c00000 */
[----:B------:R0:W1:Y:S02]  /*d130*/  SHFL.BFLY P2, R163, R165, R158, R157 ;  /* 0x0c00009ea5a37389 */ /* 0x000064000004009d */
[----:B01----:R-:W-:Y:S01]  /*d140*/  ENDCOLLECTIVE ;  /* 0x000000000000791b */ /* 0x003fe20003800000 */
.L_x_29492:
[----:B------:R-:W-:Y:S02]  /*d150*/  IMAD.MOV.U32 R158, RZ, RZ, 0x1 ;  /* 0x00000001ff9e7424 */ /* 0x000fe400078e00ff */
        /* <DEDUP_REMOVED lines=71> */
.L_x_29493:
[----:B------:R-:W-:Y:S01]  /*d5d0*/  HFMA2.MMA R158, -RZ, RZ, 0, 1.1920928955078125e-07 ;  /* 0x00000002ff9e7435 */ /* 0x000fe200000001ff */
[----:B------:R-:W-:-:S05]  /*d5e0*/  MOV R160, R163 ;  /* 0x000000a300a07202 */ /* 0x000fca0000000f00 */
[----:B------:R-:W-:-:S04]  /*d5f0*/  FADD.FTZ R160, R145, R160 ;  /* 0x000000a091a07221 */ /* 0x000fc80000010000 */
[----:B------:R-:W-:-:S07]  /*d600*/  IMAD.MOV.U32 R165, RZ, RZ, R160 ;  /* 0x000000ffffa57224 */ /* 0x000fce00078e00a0 */
[----:B------:R-:W-:Y:S05]  /*d610*/  WARPSYNC.COLLECTIVE R148, `(.L_x_29494) ;  /* 0x0000000094087348 */ /* 0x000fea0003c00000 */
[----:B------:R0:W1:Y:S02]  /*d620*/  SHFL.BFLY P2, R163, R165, R158, R157 ;  /* 0x0c00009ea5a37389 */ /* 0x000064000004009d */
[----:B01----:R-:W-:Y:S01]  /*d630*/  ENDCOLLECTIVE ;  /* 0x000000000000791b */ /* 0x003fe20003800000 */
.L_x_29494:
[----:B------:R-:W-:Y:S01]  /*d640*/  HFMA2.MMA R158, -RZ, RZ, 0, 2.384185791015625e-07 ;  /* 0x00000004ff9e7435 */ /* 0x000fe200000001ff */
[----:B------:R-:W-:-:S05]  /*d650*/  MOV R159, R163 ;  /* 0x000000a3009f7202 */ /* 0x000fca0000000f00 */
[----:B------:R-:W-:-:S04]  /*d660*/  FADD.FTZ R159, R160, R159 ;  /* 0x0000009fa09f7221 */ /* 0x000fc80000010000 */
[----:B------:R-:W-:-:S07]  /*d670*/  IMAD.MOV.U32 R165, RZ, RZ, R159 ;  /* 0x000000ffffa57224 */ /* 0x000fce00078e009f */
[----:B------:R-:W-:Y:S05]  /*d680*/  WARPSYNC.COLLECTIVE R148, `(.L_x_29495) ;  /* 0x0000000094087348 */ /* 0x000fea0003c00000 */
[----:B------:R0:W1:Y:S02]  /*d690*/  SHFL.BFLY P2, R163, R165, R158, R157 ;  /* 0x0c00009ea5a37389 */ /* 0x000064000004009d */
[----:B01----:R-:W-:Y:S01]  /*d6a0*/  ENDCOLLECTIVE ;  /* 0x000000000000791b */ /* 0x003fe20003800000 */
.L_x_29495:
[----:B------:R-:W-:Y:S01]  /*d6b0*/  HFMA2.MMA R158, -RZ, RZ, 0, 4.76837158203125e-07 ;  /* 0x00000008ff9e7435 */ /* 0x000fe200000001ff */
[----:B------:R-:W-:-:S05]  /*d6c0*/  MOV R162, R163 ;  /* 0x000000a300a27202 */ /* 0x000fca0000000f00 */
[----:B------:R-:W-:-:S04]  /*d6d0*/  FADD.FTZ R162, R159, R162 ;  /* 0x000000a29fa27221 */ /* 0x000fc80000010000 */
[----:B------:R-:W-:-:S07]  /*d6e0*/  IMAD.MOV.U32 R165, RZ, RZ, R162 ;  /* 0x000000ffffa57224 */ /* 0x000fce00078e00a2 */
[----:B------:R-:W-:Y:S05]  /*d6f0*/  WARPSYNC.COLLECTIVE R148, `(.L_x_29496) ;  /* 0x0000000094087348 */ /* 0x000fea0003c00000 */
[----:B------:R0:W1:Y:S02]  /*d700*/  SHFL.BFLY P2, R163, R165, R158, R157 ;  /* 0x0c00009ea5a37389 */ /* 0x000064000004009d */
[----:B01----:R-:W-:Y:S01]  /*d710*/  ENDCOLLECTIVE ;  /* 0x000000000000791b */ /* 0x003fe20003800000 */
.L_x_29496:
[----:B------:R-:W-:Y:S01]  /*d720*/  HFMA2.MMA R158, -RZ, RZ, 0, 9.5367431640625e-07 ;  /* 0x00000010ff9e7435 */ /* 0x000fe200000001ff */
[----:B------:R-:W-:-:S05]  /*d730*/  MOV R161, R163 ;  /* 0x000000a300a17202 */ /* 0x000fca0000000f00 */
[----:B------:R-:W-:-:S04]  /*d740*/  FADD.FTZ R161, R162, R161 ;  /* 0x000000a1a2a17221 */ /* 0x000fc80000010000 */
[----:B------:R-:W-:-:S07]  /*d750*/  IMAD.MOV.U32 R165, RZ, RZ, R161 ;  /* 0x000000ffffa57224 */ /* 0x000fce00078e00a1 */
[----:B------:R-:W-:Y:S05]  /*d760*/  WARPSYNC.COLLECTIVE R148, `(.L_x_29497) ;  /* 0x0000000094087348 */ /* 0x000fea0003c00000 */
[----:B------:R0:W1:Y:S02]  /*d770*/  SHFL.BFLY P2, R163, R165, R158, R157 ;  /* 0x0c00009ea5a37389 */ /* 0x000064000004009d */
[----:B01----:R-:W-:Y:S01]  /*d780*/  ENDCOLLECTIVE ;  /* 0x000000000000791b */ /* 0x003fe20003800000 */
.L_x_29497:
[----:B------:R-:W-:Y:S01]  /*d790*/  MOV R164, R163 ;  /* 0x000000a300a47202 */ /* 0x000fe20000000f00 */
[----:B------:R-:W-:Y:S06]  /*d7a0*/  BRA `(.L_x_29498) ;  /* 0xffffffe800dc7947 */ /* 0x000fec000383ffff */
.L_x_29499:
        /* <DEDUP_REMOVED lines=13> */
.L_x_30341:


//--------------------- .text._ZN10layer_norm13ln_fwd_kernelINS_13Kernel_traitsIfffffjLj4096ELj1ELj1ELj4ELj16ENS_18Kernel_traits_baseILj4096EfffffjLj128EEEEELb1ELb1ELb1ELb0EEEvNS_9FwdParamsE --------------------------
	.section	.text._ZN10layer_norm13ln_fwd_kernelINS_13Kernel_traitsIfffffjLj4096ELj1ELj1ELj4ELj16ENS_18Kernel_traits_baseILj4096EfffffjLj128EEEEELb1ELb1ELb1ELb0EEEvNS_9FwdParamsE,"ax",@progbits
	.align	128
        .global         _ZN10layer_norm13ln_fwd_kernelINS_13Kernel_traitsIfffffjLj4096ELj1ELj1ELj4ELj16ENS_18Kernel_traits_baseILj4096EfffffjLj128EEEEELb1ELb1ELb1ELb0EEEvNS_9FwdParamsE
        .type           _ZN10layer_norm13ln_fwd_kernelINS_13Kernel_traitsIfffffjLj4096ELj1ELj1ELj4ELj16ENS_18Kernel_traits_baseILj4096EfffffjLj128EEEEELb1ELb1ELb1ELb0EEEvNS_9FwdParamsE,@function
        .size           _ZN10layer_norm13ln_fwd_kernelINS_13Kernel_traitsIfffffjLj4096ELj1ELj1ELj4ELj16ENS_18Kernel_traits_baseILj4096EfffffjLj128EEEEELb1ELb1ELb1ELb0EEEvNS_9FwdParamsE,(.L_x_30342 - _ZN10layer_norm13ln_fwd_kernelINS_13Kernel_traitsIfffffjLj4096ELj1ELj1ELj4ELj16ENS_18Kernel_traits_baseILj4096EfffffjLj128EEEEELb1ELb1ELb1ELb0EEEvNS_9FwdParamsE)
        .other          _ZN10layer_norm13ln_fwd_kernelINS_13Kernel_traitsIfffffjLj4096ELj1ELj1ELj4ELj16ENS_18Kernel_traits_baseILj4096EfffffjLj128EEEEELb1ELb1ELb1ELb0EEEvNS_9FwdParamsE,@"STO_CUDA_ENTRY STV_DEFAULT"
_ZN10layer_norm13ln_fwd_kernelINS_13Kernel_traitsIfffffjLj4096ELj1ELj1ELj4ELj16ENS_18Kernel_traits_baseILj4096EfffffjLj128EEEEELb1ELb1ELb1ELb0EEEvNS_9FwdParamsE:
.text._ZN10layer_norm13ln_fwd_kernelINS_13Kernel_traitsIfffffjLj4096ELj1ELj1ELj4ELj16ENS_18Kernel_traits_baseILj4096EfffffjLj128EEEEELb1ELb1ELb1ELb0EEEvNS_9FwdParamsE:
        /* <DEDUP_REMOVED lines=22> */
[----:B------:R-:W-:-:S04]  /*0160*/  MOV R105, R142 ;  /* 0x0000008e00697202 */ /* 0x000fc80000000f00 */
[----:B------:R-:W-:Y:S02]  /*0170*/  LOP3.LUT R141, R105, 0x7f, RZ, 0x3c, !PT ;  /* 0x0000007f698d7812 */ /* 0x000fe400078e3cff */
[----:B-1----:R-:W-:-:S04]  /*0180*/  SHF.R.S32.HI R0, RZ, 0x1f, R13 ;  /* 0x0000001fff007819 */ /* 0x002fc8000001140d */
[----:B------:R-:W-:-:S04]  /*0190*/  LEA.HI R104, R0, R13, RZ, 0x2 ;  /* 0x0000000d00687211 */ /* 0x000fc800078f10ff */
[----:B------:R-:W-:-:S04]  /*01a0*/  LEA.HI.SX32 R141, R104, R141, 0x1e ;  /* 0x0000008d688d7211 */ /* 0x000fc800078ff2ff */
[C---:B------:R-:W-:Y:S02]  /*01b0*/  ISETP.GE.U32.AND P6, PT, R141.reuse, 0x100, PT ;  /* 0x000001008d00780c */ /* 0x040fe40003fc6070 */
[C---:B------:R-:W-:Y:S02]  /*01c0*/  ISETP.GE.U32.AND P5, PT, R141.reuse, 0x180, PT ;  /* 0x000001808d00780c */ /* 0x040fe40003fa6070 */
[C---:B------:R-:W-:Y:S02]  /*01d0*/  ISETP.GE.U32.AND P4, PT, R141.reuse, 0x200, PT ;  /* 0x000002008d00780c */ /* 0x040fe40003f86070 */
[----:B------:R-:W-:Y:S02]  /*01e0*/  ISETP.GE.U32.AND P3, PT, R141, 0x280, PT ;  /* 0x000002808d00780c */ /* 0x000fe40003f66070 */
[----:B------:R-:W-:Y:S02]  /*01f0*/  P2R R171, PR, RZ, 0x40 ;  /* 0x00000040ffab7803 */ /* 0x000fe40000000000 */
[----:B------:R-:W-:-:S02]  /*0200*/  P2R R170, PR, RZ, 0x20 ;  /* 0x00000020ffaa7803 */ /* 0x000fc40000000000 */
[----:B------:R-:W-:Y:S02]  /*0210*/  P2R R169, PR, RZ, 0x10 ;  /* 0x00000010ffa97803 */ /* 0x000fe40000000000 */
[----:B------:R-:W-:Y:S02]  /*0220*/  P2R R168, PR, RZ, 0x8 ;  /* 0x00000008ffa87803 */ /* 0x000fe40000000000 */
        /* <DEDUP_REMOVED lines=13> */
[----:B------:R-:W-:Y:S01]  /*0300*/  LOP3.LUT P0, RZ, R141, 0xffffff80, RZ, 0xc0, !PT ;  /* 0xffffff808dff7812 */ /* 0x000fe2000780c0ff */
[----:B------:R-:W-:Y:S01]  /*0310*/  UIADD3 UR17, UR5, -0x56f99767, URZ ;  /* 0xa906689905117890 */ /* 0x000fe2000fffe03f */
[--C-:B------:R-:W-:Y:S01]  /*0320*/  SHF.R.U32.HI R144, RZ, 0x2, R155.reuse ;  /* 0x00000002ff907819 */ /* 0x100fe2000001169b */
[----:B------:R-:W-:Y:S01]  /*0330*/  UIADD3 UR16, UR4, 0x1715609d, URZ ;  /* 0x1715609d04107890 */ /* 0x000fe2000fffe03f */
[----:B------:R-:W-:Y:S01]  /*0340*/  SHF.R.U64 R143, R154, 0x2, R155 ;  /* 0x000000029a8f7819 */ /* 0x000fe2000000129b */
[----:B------:R-:W-:Y:S02]  /*0350*/  UIADD3 UR18, UR4, -0x4ab325aa, URZ ;  /* 0xb54cda5604127890 */ /* 0x000fe4000fffe03f */
[----:B------:R-:W-:Y:S01]  /*0360*/  LOP3.LUT R8, R7, UR4, R144, 0x96, !PT ;  /* 0x0000000407087c12 */ /* 0x000fe2000f8e9690 */
[----:B------:R-:W-:Y:S01]  /*0370*/  UIADD3 UR19, UR5, 0x646e171e, URZ ;  /* 0x646e171e05137890 */ /* 0x000fe2000fffe03f */
        /* <DEDUP_REMOVED lines=8> */
[----:B------:R-:W-:Y:S01]  /*0400*/  IMAD.WIDE.U32 R4, R5, -0x326172a9, RZ ;  /* 0xcd9e8d5705047825 */ /* 0x000fe200078e00ff */
[----:B------:R-:W-:Y:S02]  /*0410*/  UIADD3 UR24, UR4, -0x700cb87f, URZ ;  /* 0x8ff3478104187890 */ /* 0x000fe4000fffe03f */
[----:B------:R-:W-:Y:S01]  /*0420*/  UIADD3 UR25, UR5, -0x695add53, URZ ;  /* 0x96a522ad05197890 */ /* 0x000fe2000fffe03f */
        /* <DEDUP_REMOVED lines=36> */
.L_x_29501:
[----:B------:R-:W-:Y:S05]  /*0670*/  BSYNC B0 ;  /* 0x0000000000007941 */ /* 0x000fea0003800000 */
.L_x_29500:
        /* <DEDUP_REMOVED lines=18> */
.L_x_29503:
[----:B------:R-:W-:Y:S05]  /*07a0*/  BSYNC B0 ;  /* 0x0000000000007941 */ /* 0x000fea0003800000 */
.L_x_29502:
        /* <DEDUP_REMOVED lines=18> */
.L_x_29505:
[----:B------:R-:W-:Y:S05]  /*08d0*/  BSYNC B0 ;  /* 0x0000000000007941 */ /* 0x000fea0003800000 */
.L_x_29504:
        /* <DEDUP_REMOVED lines=18> */
.L_x_29507:
[----:B------:R-:W-:Y:S05]  /*0a00*/  BSYNC B0 ;  /* 0x0000000000007941 */ /* 0x000fea0003800000 */
.L_x_29506:
        /* <DEDUP_REMOVED lines=18> */
.L_x_29509:
[----:B------:R-:W-:Y:S05]  /*0b30*/  BSYNC B0 ;  /* 0x0000000000007941 */ /* 0x000fea0003800000 */
.L_x_29508:
        /* <DEDUP_REMOVED lines=24> */
.L_x_29511:
[----:B------:R-:W-:Y:S05]  /*0cc0*/  BSYNC B0 ;  /* 0x0000000000007941 */ /* 0x000fea0003800000 */
.L_x_29510:
        /* <DEDUP_REMOVED lines=24> */
.L_x_29513:
[----:B------:R-:W-:Y:S05]  /*0e50*/  BSYNC B0 ;  /* 0x0000000000007941 */ /* 0x000fea0003800000 */
.L_x_29512:
[----:B------:R-:W-:Y:S01]  /*0e60*/  ISETP.GE.U32.AND P1, PT, R141, 0x400, PT ;  /* 0x000004008d00780c */ /* 0x000fe20003f26070 */
[----:B------:R-:W-:Y:S01]  /*0e70*/  BSSY B0, `(.L_x_29514) ;  /* 0x0000013000007945 */ /* 0x000fe20003800000 */
[----:B------:R-:W-:Y:S02]  /*0e80*/  IMAD.HI.U32 R107, R151, -0x2daee0ad, RZ ;  /* 0xd2511f53976b7827 */ /* 0x000fe400078e00ff */
[----:B------:R-:W-:-:S09]  /*0e90*/  P2R R174, PR, RZ, 0x2 ;  /* 0x00000002ffae7803 */ /* 0x000fd20000000000 */
[----:B------:R-:W-:Y:S05]  /*0ea0*/  @!P1 BRA `(.L_x_29515) ;  /* 0x00000000003c9947 */ /* 0x000fea0003800000 */
[----:B------:R-:W-:Y:S01]  /*0eb0*/  ULDC.64 UR26, c[0x0][0x278] ;  /* 0x00009e00001a7ab9 */ /* 0x000fe20000000a00 */
[----:B------:R-:W1:Y:S01]  /*0ec0*/  LDC.64 R8, c[0x0][0x260] ;  /* 0x00009800ff087b82 */ /* 0x000e620000000a00 */
[C---:B0-----:R-:W-:Y:S02]  /*0ed0*/  LEA R4, P1, R105.reuse, UR26, 0x4 ;  /* 0x0000001a69047c11 */ /* 0x041fe4000f8220ff */
        /* <DEDUP_REMOVED lines=8> */
[----:B-1----:R-:W-:-:S03]  /*0f60*/  IMAD.WIDE.U32 R8, R105, 0x10, R8 ;  /* 0x0000001069087825 */ /* 0x002fc600078e0008 */
[----:B------:R-:W-:-:S03]  /*0f70*/  @P1 LEA.HI.X R103, R105, UR27, RZ, 0x4, P2 ;  /* 0x0000001b69671c11 */ /* 0x000fc600090f24ff */
[----:B------:R-:W5:Y:S04]  /*0f80*/  LDG.E.128 R8, desc[UR6][R8.64] ;  /* 0x0000000608087981 */ /* 0x000f68000c1e1d00 */
[----:B------:R1:W5:Y:S02]  /*0f90*/  @P1 LDG.E.128 R12, desc[UR6][R102.64] ;  /* 0x00000006660c1981 */ /* 0x000364000c1e1d00 */
.L_x_29515:
[----:B------:R-:W-:Y:S05]  /*0fa0*/  BSYNC B0 ;  /* 0x0000000000007941 */ /* 0x000fea0003800000 */
.L_x_29514:
        /* <DEDUP_REMOVED lines=9> */
[----:B------:R-:W-:Y:S01]  /*1040*/  IMAD R153, R153, -0x326172a9, RZ ;  /* 0xcd9e8d5799997824 */ /* 0x000fe200078e02ff */
[----:B------:R-:W-:Y:S01]  /*1050*/  SHF.R.U32.HI R104, RZ, 0x2, R104 ;  /* 0x00000002ff687819 */ /* 0x000fe20000011668 */
[----:B------:R-:W-:Y:S01]  /*1060*/  HFMA2.MMA R146, -RZ, RZ, 0, 0 ;  /* 0x00000000ff927435 */ /* 0x000fe200000001ff */
[----:B------:R-:W-:Y:S01]  /*1070*/  VIADDMNMX R101, R0, -R101, RZ, !PT ;  /* 0x8000006500657246 */ /* 0x000fe200078001ff */
[----:B------:R-:W-:Y:S01]  /*1080*/  IMAD R156, R107, -0x326172a9, RZ ;  /* 0xcd9e8d576b9c7824 */ /* 0x000fe200078e02ff */
[----:B------:R-:W-:Y:S01]  /*1090*/  LOP3.LUT R104, R104, 0x3fffffe0, RZ, 0xc0, !PT ;  /* 0x3fffffe068687812 */ /* 0x000fe200078ec0ff */
[----:B------:R-:W-:Y:S01]  /*10a0*/  ULDC.U8 UR26, c[0x0][0x2a0] ;  /* 0x0000a800001a7ab9 */ /* 0x000fe20000000000 */
[----:B------:R-:W-:Y:S01]  /*10b0*/  VIMNMX R101, R101, 0x20, PT ;  /* 0x0000002065657848 */ /* 0x000fe20003fe0100 */
[----:B------:R-:W-:Y:S01]  /*10c0*/  ULDC UR27, c[0x0][0x294] ;  /* 0x0000a500001b7ab9 */ /* 0x000fe20000000800 */
[----:B-1----:R-:W-:Y:S01]  /*10d0*/  LOP3.LUT R103, R100, 0x3e0, RZ, 0xc0, !PT ;  /* 0x000003e064677812 */ /* 0x002fe200078ec0ff */
[----:B------:R-:W-:Y:S01]  /*10e0*/  IMAD.HI.U32 R100, R107, -0x326172a9, RZ ;  /* 0xcd9e8d576b647827 */ /* 0x000fe200078e00ff */
[----:B------:R-:W-:Y:S01]  /*10f0*/  LOP3.LUT R154, R154, 0x3, RZ, 0xc0, !PT ;  /* 0x000000039a9a7812 */ /* 0x000fe200078ec0ff */
[----:B------:R-:W-:Y:S01]  /*1100*/  ULDC UR30, c[0x0][0x290] ;  /* 0x0000a400001e7ab9 */ /* 0x000fe20000000800 */
[----:B------:R-:W-:Y:S01]  /*1110*/  VIADDMNMX R103, R0, -R103, RZ, !PT ;  /* 0x8000006700677246 */ /* 0x000fe200078001ff */
[----:B------:R-:W-:Y:S01]  /*1120*/  IMAD.IADD R101, R101, 0x1, R104 ;  /* 0x0000000165657824 */ /* 0x000fe200078e0268 */
[----:B------:R-:W-:Y:S01]  /*1130*/  LOP3.LUT R153, R100, UR24, R153, 0x96, !PT ;  /* 0x0000001864997c12 */ /* 0x000fe2000f8e9699 */
[C---:B------:R-:W-:Y:S01]  /*1140*/  IMAD.HI.U32 R0, R152.reuse, -0x2daee0ad, RZ ;  /* 0xd2511f5398007827 */ /* 0x040fe200078e00ff */
[----:B------:R-:W-:Y:S01]  /*1150*/  VIMNMX R103, R103, 0x20, PT ;  /* 0x0000002067677848 */ /* 0x000fe20003fe0100 */
[----:B------:R-:W-:Y:S01]  /*1160*/  UISETP.NE.AND UP0, UPT, UR26, URZ, UPT ;  /* 0x0000003f1a00728c */ /* 0x000fe2000bf05270 */
[----:B------:R-:W-:Y:S01]  /*1170*/  SHF.L.U32 R101, R101, 0x2, RZ ;  /* 0x0000000265657819 */ /* 0x000fe200000006ff */
[----:B------:R-:W-:Y:S01]  /*1180*/  IMAD R152, R152, -0x2daee0ad, RZ ;  /* 0xd2511f5398987824 */ /* 0x000fe200078e02ff */
[----:B------:R-:W-:Y:S01]  /*1190*/  LOP3.LUT R151, R0, UR25, R151, 0x96, !PT ;  /* 0x0000001900977c12 */ /* 0x000fe2000f8e9697 */
[----:B------:R-:W-:Y:S01]  /*11a0*/  IMAD.IADD R103, R104, 0x1, R103 ;  /* 0x0000000168677824 */ /* 0x000fe200078e0267 */
[----:B------:R-:W-:Y:S01]  /*11b0*/  I2FP.F32.U32 R101, R101 ;  /* 0x0000006500657245 */ /* 0x000fe20000201000 */
[----:B------:R-:W-:Y:S01]  /*11c0*/  IMAD.MOV.U32 R0, RZ, RZ, 0x1 ;  /* 0x00000001ff007424 */ /* 0x000fe200078e00ff */
[----:B------:R-:W-:Y:S01]  /*11d0*/  ULDC.64 UR28, c[0x0][0x298] ;  /* 0x0000a600001c7ab9 */ /* 0x000fe20000000a00 */
[----:B------:R-:W-:Y:S01]  /*11e0*/  IMAD.SHL.U32 R147, R103, 0x4, RZ ;  /* 0x0000000467937824 */ /* 0x000fe200078e00ff */
[----:B------:R1:W2:Y:S01]  /*11f0*/  MUFU.RCP R145, R101 ;  /* 0x0000006500917308 */ /* 0x0002a20000001000 */
[----:B------:R-:W-:-:S05]  /*1200*/  ULDC.64 UR32, c[0x0][0x210] ;  /* 0x0000840000207ab9 */ /* 0x000fca0000000a00 */
.L_x_29851:
[----:B01234-:R-:W3:Y:S08]  /*1210*/  LDC.64 R138, c[0x0][0x280] ;  /* 0x0000a000ff8a7b82 */ /* 0x01fef00000000a00 */
[----:B------:R-:W4:Y:S08]  /*1220*/  LDC.64 R158, c[0x0][0x288] ;  /* 0x0000a200ff9e7b82 */ /* 0x000f300000000a00 */
[----:B------:R-:W0:Y:S01]  /*1230*/  LDC R137, c[0x0][0x218] ;  /* 0x00008600ff897b82 */ /* 0x000e220000000800 */
[----:B---3--:R-:W-:-:S06]  /*1240*/  IMAD.WIDE R138, R140, 0x4, R138 ;  /* 0x000000048c8a7825 */ /* 0x008fcc00078e028a */
[----:B------:R3:W2:Y:S01]  /*1250*/  LDG.E R139, desc[UR6][R138.64] ;  /* 0x000000068a8b7981 */ /* 0x0006a2000c1e1900 */
[----:B----4-:R-:W-:-:S05]  /*1260*/  IMAD.WIDE R158, R140, 0x4, R158 ;  /* 0x000000048c9e7825 */ /* 0x010fca00078e029e */
[----:B-----5:R4:W5:Y:S01]  /*1270*/  LDG.E R136, desc[UR6][R158.64] ;  /* 0x000000069e887981 */ /* 0x020962000c1e1900 */
[----:B------:R-:W-:Y:S01]  /*1280*/  BSSY B0, `(.L_x_29516) ;  /* 0x000019d000007945 */ /* 0x000fe20003800000 */
[----:B0-----:R-:W-:Y:S01]  /*1290*/  IMAD R157, R140, R137, RZ ;  /* 0x000000898c9d7224 */ /* 0x001fe200078e02ff */
[----:B---3--:R-:W-:-:S04]  /*12a0*/  SHF.R.S32.HI R138, RZ, 0x1f, R140 ;  /* 0x0000001fff8a7819 */ /* 0x008fc8000001148c */
        /* <DEDUP_REMOVED lines=8> */
[----:B------:R-:W-:Y:S02]  /*1330*/  @P1 LOP3.LUT R142, R2, 0x7f, RZ, 0xc0, !PT ;  /* 0x0000007f028e1812 */ /* 0x000fe400078ec0ff */
[----:B------:R-:W-:Y:S02]  /*1340*/  MOV R157, RZ ;  /* 0x000000ff009d7202 */ /* 0x000fe40000000f00 */
[----:B------:R-:W-:Y:S01]  /*1350*/  @P1 LEA.HI.SX32 R157, R165, R142, 0x1e ;  /* 0x0000008ea59d1211 */ /* 0x000fe200078ff2ff */
[----:B----4-:R-:W-:Y:S06]  /*1360*/  @!P0 BRA `(.L_x_29517) ;  /* 0x0000001800388947 */ /* 0x010fec0003800000 */
[----:B------:R-:W0:Y:S08]  /*1370*/  LDC.64 R158, c[0x0][0x230] ;  /* 0x00008c00ff9e7b82 */ /* 0x000e300000000a00 */
[----:B------:R-:W2:Y:S01]  /*1380*/  @P1 LDC.64 R106, c[0x0][0x220] ;  /* 0x00008800ff6a1b82 */ /* 0x000ea20000000a00 */
[----:B0-----:R-:W-:-:S04]  /*1390*/  ISETP.NE.U32.AND P2, PT, R158, RZ, PT ;  /* 0x000000ff9e00720c */ /* 0x001fc80003f45070 */
[----:B------:R-:W-:Y:S02]  /*13a0*/  ISETP.NE.AND.EX P2, PT, R159, RZ, PT, P2 ;  /* 0x000000ff9f00720c */ /* 0x000fe40003f45320 */
[----:B------:R-:W-:Y:S01]  /*13b0*/  ISETP.GT.AND P3, PT, R139, RZ, PT ;  /* 0x000000ff8b00720c */ /* 0x000fe20003f64270 */
[----:B--2---:R-:W-:Y:S01]  /*13c0*/  @P1 IMAD.WIDE.U32 R106, R157, 0x10, R106 ;  /* 0x000000109d6a1825 */ /* 0x004fe200078e006a */
[----:B------:R-:W-:Y:S04]  /*13d0*/  BSSY B1, `(.L_x_29518) ;  /* 0x0000060000017945 */ /* 0x000fe80003800000 */
[----:B------:R0:W5:Y:S05]  /*13e0*/  @P1 LDG.E.128 R160, desc[UR6][R106.64] ;  /* 0x000000066aa01981 */ /* 0x00016a000c1e1d00 */
[----:B------:R-:W2:Y:S02]  /*13f0*/  @P2 LDC.64 R166, c[0x0][0x230] ;  /* 0x00008c00ffa62b82 */ /* 0x000ea40000000a00 */
[----:B--2---:R-:W-:-:S05]  /*1400*/  @P2 IMAD.WIDE.U32 R166, R164, 0x10, R166 ;  /* 0x00000010a4a62825 */ /* 0x004fca00078e00a6 */
[----:B-1----:R-:W2:Y:S01]  /*1410*/  @P2 LDG.E.128 R100, desc[UR6][R166.64] ;  /* 0x00000006a6642981 */ /* 0x002ea2000c1e1d00 */
[----:B------:R-:W-:Y:S01]  /*1420*/  @!P3 ISETP.NE.U32.AND P4, PT, R158, RZ, PT ;  /* 0x000000ff9e00b20c */ /* 0x000fe20003f85070 */
[----:B0-----:R-:W-:-:S03]  /*1430*/  @!P3 IMAD.MOV.U32 R106, RZ, RZ, R154 ;  /* 0x000000ffff6ab224 */ /* 0x001fc600078e009a */
        /* <DEDUP_REMOVED lines=15> */
.L_x_29521:
[----:B------:R-:W-:-:S07]  /*1530*/  MOV R155, R156 ;  /* 0x0000009c009b7202 */ /* 0x000fce0000000f00 */
.L_x_29522:
[----:B------:R-:W-:Y:S05]  /*1540*/  BSYNC B2 ;  /* 0x0000000000027941 */ /* 0x000fea0003800000 */
.L_x_29520:
        /* <DEDUP_REMOVED lines=16> */
.L_x_29526:
[----:B------:R-:W-:Y:S05]  /*1650*/  BSYNC B3 ;  /* 0x0000000000037941 */ /* 0x000fea0003800000 */
.L_x_29525:
        /* <DEDUP_REMOVED lines=39> */
[----:B------:R-:W-:Y:S02]  /*18d0*/  IMAD.MOV.U32 R152, RZ, RZ, R106 ;  /* 0x000000ffff987224 */ /* 0x000fe400078e006a */
[----:B------:R-:W-:-:S03]  /*18e0*/  IMAD.WIDE.U32 R106, R153, -0x326172a9, RZ ;  /* 0xcd9e8d57996a7825 */ /* 0x000fc600078e00ff */
[----:B------:R-:W-:Y:S01]  /*18f0*/  MOV R156, R106 ;  /* 0x0000006a009c7202 */ /* 0x000fe20000000f00 */
[----:B------:R-:W-:Y:S01]  /*1900*/  IMAD.MOV.U32 R106, RZ, RZ, RZ ;  /* 0x000000ffff6a7224 */ /* 0x000fe200078e00ff */
[----:B------:R-:W-:-:S07]  /*1910*/  LOP3.LUT R153, R107, UR24, R104, 0x96, !PT ;  /* 0x000000186b997c12 */ /* 0x000fce000f8e9668 */
.L_x_29524:
[----:B------:R-:W-:Y:S05]  /*1920*/  BSYNC B2 ;  /* 0x0000000000027941 */ /* 0x000fea0003800000 */
.L_x_29523:
        /* <DEDUP_REMOVED lines=10> */
.L_x_29519:
[----:B------:R-:W-:Y:S05]  /*19d0*/  BSYNC B1 ;  /* 0x0000000000017941 */ /* 0x000fea0003800000 */
.L_x_29518:
        /* <DEDUP_REMOVED lines=18> */
.L_x_29530:
[----:B------:R-:W-:-:S07]  /*1b00*/  IMAD.MOV.U32 R105, RZ, RZ, R156 ;  /* 0x000000ffff697224 */ /* 0x000fce00078e009c */
.L_x_29531:
[----:B------:R-:W-:Y:S05]  /*1b10*/  BSYNC B2 ;  /* 0x0000000000027941 */ /* 0x000fea0003800000 */
.L_x_29529:
        /* <DEDUP_REMOVED lines=16> */
.L_x_29535:
[----:B------:R-:W-:Y:S05]  /*1c20*/  BSYNC B3 ;  /* 0x0000000000037941 */ /* 0x000fea0003800000 */
.L_x_29534:
        /* <DEDUP_REMOVED lines=40> */
[----:B------:R-:W-:-:S04]  /*1eb0*/  IMAD.WIDE.U32 R166, R167, -0x326172a9, RZ ;  /* 0xcd9e8d57a7a67825 */ /* 0x000fc800078e00ff */
[----:B------:R-:W-:Y:S01]  /*1ec0*/  IMAD.MOV.U32 R156, RZ, RZ, R166 ;  /* 0x000000ffff9c7224 */ /* 0x000fe200078e00a6 */
[----:B------:R-:W-:-:S07]  /*1ed0*/  LOP3.LUT R153, R167, UR24, R106, 0x96, !PT ;  /* 0x00000018a7997c12 */ /* 0x000fce000f8e966a */
.L_x_29533:
[----:B------:R-:W-:Y:S05]  /*1ee0*/  BSYNC B2 ;  /* 0x0000000000027941 */ /* 0x000fea0003800000 */
.L_x_29532:
        /* <DEDUP_REMOVED lines=10> */
.L_x_29528:
[----:B------:R-:W-:Y:S05]  /*1f90*/  BSYNC B1 ;  /* 0x0000000000017941 */ /* 0x000fea0003800000 */
.L_x_29527:
        /* <DEDUP_REMOVED lines=18> */
.L_x_29539:
[----:B------:R-:W-:-:S07]  /*20c0*/  MOV R149, R156 ;  /* 0x0000009c00957202 */ /* 0x000fce0000000f00 */
.L_x_29540:
[----:B------:R-:W-:Y:S05]  /*20d0*/  BSYNC B2 ;  /* 0x0000000000027941 */ /* 0x000fea0003800000 */
.L_x_29538:
        /* <DEDUP_REMOVED lines=16> */
.L_x_29544:
[----:B------:R-:W-:Y:S05]  /*21e0*/  BSYNC B3 ;  /* 0x0000000000037941 */ /* 0x000fea0003800000 */
.L_x_29543:
        /* <DEDUP_REMOVED lines=42> */
[----:B------:R-:W-:-:S07]  /*2490*/  LOP3.LUT R153, R167, UR24, R106, 0x96, !PT ;  /* 0x00000018a7997c12 */ /* 0x000fce000f8e966a */
.L_x_29542:
[----:B------:R-:W-:Y:S05]  /*24a0*/  BSYNC B2 ;  /* 0x0000000000027941 */ /* 0x000fea0003800000 */
.L_x_29541:
        /* <DEDUP_REMOVED lines=10> */
.L_x_29537:
[----:B------:R-:W-:Y:S05]  /*2550*/  BSYNC B1 ;  /* 0x0000000000017941 */ /* 0x000fea0003800000 */
.L_x_29536:
        /* <DEDUP_REMOVED lines=18> */
.L_x_29548:
[----:B------:R-:W-:-:S07]  /*2680*/  IMAD.MOV.U32 R107, RZ, RZ, R156 ;  /* 0x000000ffff6b7224 */ /* 0x000fce00078e009c */
.L_x_29549:
[----:B------:R-:W-:Y:S05]  /*2690*/  BSYNC B2 ;  /* 0x0000000000027941 */ /* 0x000fea0003800000 */
.L_x_29547:
        /* <DEDUP_REMOVED lines=16> */
.L_x_29553:
[----:B------:R-:W-:Y:S05]  /*27a0*/  BSYNC B3 ;  /* 0x0000000000037941 */ /* 0x000fea0003800000 */
.L_x_29552:
        /* <DEDUP_REMOVED lines=43> */
.L_x_29551:
[----:B------:R-:W-:Y:S05]  /*2a60*/  BSYNC B2 ;  /* 0x0000000000027941 */ /* 0x000fea0003800000 */
.L_x_29550:
        /* <DEDUP_REMOVED lines=10> */
.L_x_29546:
[----:B------:R-:W-:Y:S05]  /*2b10*/  BSYNC B1 ;  /* 0x0000000000017941 */ /* 0x000fea0003800000 */
.L_x_29545:
        /* <DEDUP_REMOVED lines=9> */
[----:B------:R-:W-:-:S05]  /*2bb0*/  LOP3.LUT R159, R148, 0xff, RZ, 0xc0, !PT ;  /* 0x000000ff949f7812 */ /* 0x000fca00078ec0ff */
[----:B------:R-:W-:Y:S01]  /*2bc0*/  IMAD R158, R159, 0x100, R158 ;  /* 0x000001009f9e7824 */ /* 0x000fe200078e029e */
[----:B------:R-:W-:-:S04]  /*2bd0*/  LOP3.LUT R159, R155, 0xff, RZ, 0xc0, !PT ;  /* 0x000000ff9b9f7812 */ /* 0x000fc800078ec0ff */
[----:B------:R-:W-:Y:S02]  /*2be0*/  IADD3 R165, R158, R159, RZ ;  /* 0x0000009f9ea57210 */ /* 0x000fe40007ffe0ff */
[----:B------:R-:W0:Y:S02]  /*2bf0*/  LDC.64 R158, c[0x0][0x240] ;  /* 0x00009000ff9e7b82 */ /* 0x000e240000000a00 */
[----:B0-----:R-:W-:-:S05]  /*2c00*/  IMAD.WIDE.U32 R158, R157, 0x4, R158 ;  /* 0x000000049d9e7825 */ /* 0x001fca00078e009e */
[----:B------:R1:W-:Y:S02]  /*2c10*/  STG.E desc[UR6][R158.64], R165 ;  /* 0x000000a59e007986 */ /* 0x0003e4000c101906 */
.L_x_29555:
[----:B------:R-:W-:Y:S05]  /*2c20*/  BSYNC B1 ;  /* 0x0000000000017941 */ /* 0x000fea0003800000 */
.L_x_29554:
[----:B------:R-:W-:Y:S02]  /*2c30*/  VIADD R164, R164, 0x80 ;  /* 0x00000080a4a47836 */ /* 0x000fe40000000000 */
[----:B------:R-:W-:-:S07]  /*2c40*/  VIADD R157, R157, 0x80 ;  /* 0x000000809d9d7836 */ /* 0x000fce0000000000 */
.L_x_29517:
[----:B------:R-:W-:Y:S05]  /*2c50*/  BSYNC B0 ;  /* 0x0000000000007941 */ /* 0x000fea0003800000 */
.L_x_29516:
[----:B------:R-:W-:Y:S01]  /*2c60*/  ISETP.NE.AND P2, PT, R171, RZ, PT ;  /* 0x000000ffab00720c */ /* 0x000fe20003f45270 */
[----:B------:R-:W-:-:S12]  /*2c70*/  BSSY B0, `(.L_x_29556) ;  /* 0x0000190000007945 */ /* 0x000fd80003800000 */
[----:B------:R-:W-:Y:S05]  /*2c80*/  @!P2 BRA `(.L_x_29557) ;  /* 0x000000180038a947 */ /* 0x000fea0003800000 */
[----:B01----:R-:W0:Y:S08]  /*2c90*/  LDC.64 R158, c[0x0][0x230] ;  /* 0x00008c00ff9e7b82 */ /* 0x003e300000000a00 */
[----:B------:R-:W1:Y:S01]  /*2ca0*/  @P1 LDC.64 R108, c[0x0][0x220] ;  /* 0x00008800ff6c1b82 */ /* 0x000e620000000a00 */
[----:B0-----:R-:W-:-:S04]  /*2cb0*/  ISETP.NE.U32.AND P2, PT, R158, RZ, PT ;  /* 0x000000ff9e00720c */ /* 0x001fc80003f45070 */
[----:B------:R-:W-:Y:S01]  /*2cc0*/  ISETP.NE.AND.EX P2, PT, R159, RZ, PT, P2 ;  /* 0x000000ff9f00720c */ /* 0x000fe20003f45320 */
[----:B-1----:R-:W-:Y:S01]  /*2cd0*/  @P1 IMAD.WIDE.U32 R110, R157, 0x10, R108 ;  /* 0x000000109d6e1825 */ /* 0x002fe200078e006c */
[----:B------:R-:W-:Y:S01]  /*2ce0*/  ISETP.GT.AND P3, PT, R139, RZ, PT ;  /* 0x000000ff8b00720c */ /* 0x000fe20003f64270 */
[----:B------:R-:W-:Y:S03]  /*2cf0*/  BSSY B1, `(.L_x_29558) ;  /* 0x0000060000017945 */ /* 0x000fe60003800000 */
[----:B-----5:R0:W5:Y:S07]  /*2d00*/  @P1 LDG.E.128 R160, desc[UR6][R110.64] ;  /* 0x000000066ea01981 */ /* 0x02016e000c1e1d00 */
        /* <DEDUP_REMOVED lines=20> */
.L_x_29561:
[----:B------:R-:W-:-:S07]  /*2e50*/  IMAD.MOV.U32 R155, RZ, RZ, R156 ;  /* 0x000000ffff9b7224 */ /* 0x000fce00078e009c */
.L_x_29562:
[----:B------:R-:W-:Y:S05]  /*2e60*/  BSYNC B2 ;  /* 0x0000000000027941 */ /* 0x000fea0003800000 */
.L_x_29560:
        /* <DEDUP_REMOVED lines=16> */
.L_x_29566:
[----:B------:R-:W-:Y:S05]  /*2f70*/  BSYNC B3 ;  /* 0x0000000000037941 */ /* 0x000fea0003800000 */
.L_x_29565:
        /* <DEDUP_REMOVED lines=40> */
[----:B------:R-:W-:-:S04]  /*3200*/  IMAD.WIDE.U32 R110, R153, -0x326172a9, RZ ;  /* 0xcd9e8d57996e7825 */ /* 0x000fc800078e00ff */
[----:B------:R-:W-:Y:S01]  /*3210*/  IMAD.MOV.U32 R156, RZ, RZ, R110 ;  /* 0x000000ffff9c7224 */ /* 0x000fe200078e006e */
[----:B------:R-:W-:Y:S01]  /*3220*/  HFMA2.MMA R110, -RZ, RZ, 0, 0 ;  /* 0x00000000ff6e7435 */ /* 0x000fe200000001ff */
[----:B------:R-:W-:-:S10]  /*3230*/  LOP3.LUT R153, R111, UR24, R108, 0x96, !PT ;  /* 0x000000186f997c12 */ /* 0x000fd4000f8e966c */
.L_x_29564:
[----:B------:R-:W-:Y:S05]  /*3240*/  BSYNC B2 ;  /* 0x0000000000027941 */ /* 0x000fea0003800000 */
.L_x_29563:
        /* <DEDUP_REMOVED lines=10> */
.L_x_29559:
[----:B------:R-:W-:Y:S05]  /*32f0*/  BSYNC B1 ;  /* 0x0000000000017941 */ /* 0x000fea0003800000 */
.L_x_29558:
        /* <DEDUP_REMOVED lines=18> */
.L_x_29570:
[----:B------:R-:W-:-:S07]  /*3420*/  IMAD.MOV.U32 R109, RZ, RZ, R156 ;  /* 0x000000ffff6d7224 */ /* 0x000fce00078e009c */
.L_x_29571:
[----:B------:R-:W-:Y:S05]  /*3430*/  BSYNC B2 ;  /* 0x0000000000027941 */ /* 0x000fea0003800000 */
.L_x_29569:
        /* <DEDUP_REMOVED lines=16> */
.L_x_29575:
[----:B------:R-:W-:Y:S05]  /*3540*/  BSYNC B3 ;  /* 0x0000000000037941 */ /* 0x000fea0003800000 */
.L_x_29574:
        /* <DEDUP_REMOVED lines=43> */
.L_x_29573:
[----:B------:R-:W-:Y:S05]  /*3800*/  BSYNC B2 ;  /* 0x0000000000027941 */ /* 0x000fea0003800000 */
.L_x_29572:
        /* <DEDUP_REMOVED lines=10> */
.L_x_29568:
[----:B------:R-:W-:Y:S05]  /*38b0*/  BSYNC B1 ;  /* 0x0000000000017941 */ /* 0x000fea0003800000 */
.L_x_29567:
        /* <DEDUP_REMOVED lines=18> */
.L_x_29579:
[----:B------:R-:W-:-:S07]  /*39e0*/  IMAD.MOV.U32 R149, RZ, RZ, R156 ;  /* 0x000000ffff957224 */ /* 0x000fce00078e009c */
.L_x_29580:
[----:B------:R-:W-:Y:S05]  /*39f0*/  BSYNC B2 ;  /* 0x0000000000027941 */ /* 0x000fea0003800000 */
.L_x_29578:
        /* <DEDUP_REMOVED lines=16> */
.L_x_29584:
[----:B------:R-:W-:Y:S05]  /*3b00*/  BSYNC B3 ;  /* 0x0000000000037941 */ /* 0x000fea0003800000 */
.L_x_29583:
        /* <DEDUP_REMOVED lines=43> */
.L_x_29582:
[----:B------:R-:W-:Y:S05]  /*3dc0*/  BSYNC B2 ;  /* 0x0000000000027941 */ /* 0x000fea0003800000 */
.L_x_29581:
        /* <DEDUP_REMOVED lines=10> */
.L_x_29577:
[----:B------:R-:W-:Y:S05]  /*3e70*/  BSYNC B1 ;  /* 0x0000000000017941 */ /* 0x000fea0003800000 */
.L_x_29576:
        /* <DEDUP_REMOVED lines=18> */
.L_x_29588:
[----:B------:R-:W-:-:S07]  /*3fa0*/  MOV R111, R156 ;  /* 0x0000009c006f7202 */ /* 0x000fce0000000f00 */
.L_x_29589:
[----:B------:R-:W-:Y:S05]  /*3fb0*/  BSYNC B2 ;  /* 0x0000000000027941 */ /* 0x000fea0003800000 */
.L_x_29587:
        /* <DEDUP_REMOVED lines=16> */
.L_x_29593:
[----:B------:R-:W-:Y:S05]  /*40c0*/  BSYNC B3 ;  /* 0x0000000000037941 */ /* 0x000fea0003800000 */
.L_x_29592:
        /* <DEDUP_REMOVED lines=43> */
.L_x_29591:
[----:B------:R-:W-:Y:S05]  /*4380*/  BSYNC B2 ;  /* 0x0000000000027941 */ /* 0x000fea0003800000 */
.L_x_29590:
        /* <DEDUP_REMOVED lines=10> */
.L_x_29586:
[----:B------:R-:W-:Y:S05]  /*4430*/  BSYNC B1 ;  /* 0x0000000000017941 */ /* 0x000fea0003800000 */
.L_x_29585:
        /* <DEDUP_REMOVED lines=16> */
.L_x_29595:
[----:B------:R-:W-:Y:S05]  /*4540*/  BSYNC B1 ;  /* 0x0000000000017941 */ /* 0x000fea0003800000 */
.L_x_29594:
[----:B------:R-:W-:Y:S01]  /*4550*/  IADD3 R164, R164, 0x80, RZ ;  /* 0x00000080a4a47810 */ /* 0x000fe20007ffe0ff */
[----:B------:R-:W-:-:S07]  /*4560*/  VIADD R157, R157, 0x80 ;  /* 0x000000809d9d7836 */ /* 0x000fce0000000000 */
.L_x_29557:
[----:B------:R-:W-:Y:S05]  /*4570*/  BSYNC B0 ;  /* 0x0000000000007941 */ /* 0x000fea0003800000 */
.L_x_29556:
        /* <DEDUP_REMOVED lines=31> */
.L_x_29601:
[----:B------:R-:W-:-:S07]  /*4770*/  IMAD.MOV.U32 R155, RZ, RZ, R156 ;  /* 0x000000ffff9b7224 */ /* 0x000fce00078e009c */
.L_x_29602:
[----:B------:R-:W-:Y:S05]  /*4780*/  BSYNC B2 ;  /* 0x0000000000027941 */ /* 0x000fea0003800000 */
.L_x_29600:
        /* <DEDUP_REMOVED lines=16> */
.L_x_29606:
[----:B------:R-:W-:Y:S05]  /*4890*/  BSYNC B3 ;  /* 0x0000000000037941 */ /* 0x000fea0003800000 */
.L_x_29605:
        /* <DEDUP_REMOVED lines=44> */
.L_x_29604:
[----:B------:R-:W-:Y:S05]  /*4b60*/  BSYNC B2 ;  /* 0x0000000000027941 */ /* 0x000fea0003800000 */
.L_x_29603:
        /* <DEDUP_REMOVED lines=10> */
.L_x_29599:
[----:B------:R-:W-:Y:S05]  /*4c10*/  BSYNC B1 ;  /* 0x0000000000017941 */ /* 0x000fea0003800000 */
.L_x_29598:
        /* <DEDUP_REMOVED lines=18> */
.L_x_29610:
[----:B------:R-:W-:-:S07]  /*4d40*/  MOV R113, R156 ;  /* 0x0000009c00717202 */ /* 0x000fce0000000f00 */
.L_x_29611:
[----:B------:R-:W-:Y:S05]  /*4d50*/  BSYNC B2 ;  /* 0x0000000000027941 */ /* 0x000fea0003800000 */
.L_x_29609:
        /* <DEDUP_REMOVED lines=16> */
.L_x_29615:
[----:B------:R-:W-:Y:S05]  /*4e60*/  BSYNC B3 ;  /* 0x0000000000037941 */ /* 0x000fea0003800000 */
.L_x_29614:
        /* <DEDUP_REMOVED lines=37> */
[----:B------:R-:W-:-:S04]  /*50c0*/  HFMA2.MMA R115, -RZ, RZ, 0, 0 ;  /* 0x00000000ff737435 */ /* 0x000fc800000001ff */
[----:B------:R-:W-:-:S05]  /*50d0*/  IMAD.WIDE.U32 R152, R152, -0x2daee0ad, RZ ;  /* 0xd2511f5398987825 */ /* 0x000fca00078e00ff */
[----:B------:R-:W-:Y:S01]  /*50e0*/  LOP3.LUT R151, R153, UR25, R166, 0x96, !PT ;  /* 0x0000001999977c12 */ /* 0x000fe2000f8e96a6 */
[----:B------:R-:W-:-:S04]  /*50f0*/  IMAD.WIDE.U32 R166, R167, -0x326172a9, RZ ;  /* 0xcd9e8d57a7a67825 */ /* 0x000fc800078e00ff */
[----:B------:R-:W-:Y:S01]  /*5100*/  IMAD.MOV.U32 R156, RZ, RZ, R166 ;  /* 0x000000ffff9c7224 */ /* 0x000fe200078e00a6 */
[----:B------:R-:W-:-:S07]  /*5110*/  LOP3.LUT R153, R167, UR24, R114, 0x96, !PT ;  /* 0x00000018a7997c12 */ /* 0x000fce000f8e9672 */
.L_x_29613:
[----:B------:R-:W-:Y:S05]  /*5120*/  BSYNC B2 ;  /* 0x0000000000027941 */ /* 0x000fea0003800000 */
.L_x_29612:
        /* <DEDUP_REMOVED lines=10> */
.L_x_29608:
[----:B------:R-:W-:Y:S05]  /*51d0*/  BSYNC B1 ;  /* 0x0000000000017941 */ /* 0x000fea0003800000 */
.L_x_29607:
        /* <DEDUP_REMOVED lines=18> */
.L_x_29619:
[----:B------:R-:W-:-:S07]  /*5300*/  IMAD.MOV.U32 R149, RZ, RZ, R156 ;  /* 0x000000ffff957224 */ /* 0x000fce00078e009c */
.L_x_29620:
[----:B------:R-:W-:Y:S05]  /*5310*/  BSYNC B2 ;  /* 0x0000000000027941 */ /* 0x000fea0003800000 */
.L_x_29618:
        /* <DEDUP_REMOVED lines=16> */
.L_x_29624:
[----:B------:R-:W-:Y:S05]  /*5420*/  BSYNC B3 ;  /* 0x0000000000037941 */ /* 0x000fea0003800000 */
.L_x_29623:
        /* <DEDUP_REMOVED lines=43> */
.L_x_29622:
[----:B------:R-:W-:Y:S05]  /*56e0*/  BSYNC B2 ;  /* 0x0000000000027941 */ /* 0x000fea0003800000 */
.L_x_29621:
        /* <DEDUP_REMOVED lines=10> */
.L_x_29617:
[----:B------:R-:W-:Y:S05]  /*5790*/  BSYNC B1 ;  /* 0x0000000000017941 */ /* 0x000fea0003800000 */
.L_x_29616:
        /* <DEDUP_REMOVED lines=18> */
.L_x_29628:
[----:B------:R-:W-:-:S07]  /*58c0*/  IMAD.MOV.U32 R115, RZ, RZ, R156 ;  /* 0x000000ffff737224 */ /* 0x000fce00078e009c */
.L_x_29629:
[----:B------:R-:W-:Y:S05]  /*58d0*/  BSYNC B2 ;  /* 0x0000000000027941 */ /* 0x000fea0003800000 */
.L_x_29627:
        /* <DEDUP_REMOVED lines=16> */
.L_x_29633:
[----:B------:R-:W-:Y:S05]  /*59e0*/  BSYNC B3 ;  /* 0x0000000000037941 */ /* 0x000fea0003800000 */
.L_x_29632:
        /* <DEDUP_REMOVED lines=43> */
.L_x_29631:
[----:B------:R-:W-:Y:S05]  /*5ca0*/  BSYNC B2 ;  /* 0x0000000000027941 */ /* 0x000fea0003800000 */
.L_x_29630:
        /* <DEDUP_REMOVED lines=10> */
.L_x_29626:
[----:B------:R-:W-:Y:S05]  /*5d50*/  BSYNC B1 ;  /* 0x0000000000017941 */ /* 0x000fea0003800000 */
.L_x_29625:
[----:B------:R-:W0:Y:S01]  /*5d60*/  LDC.64 R158, c[0x0][0x238] ;  /* 0x00008e00ff9e7b82 */ /* 0x000e220000000a00 */
[----:B------:R-:W-:Y:S01]  /*5d70*/  BSSY B1, `(.L_x_29634) ;  /* 0x000000f000017945 */ /* 0x000fe20003800000 */
[----:B0-----:R-:W-:-:S05]  /*5d80*/  IMAD.WIDE.U32 R158, R164, 0x10, R158 ;  /* 0x00000010a49e7825 */ /* 0x001fca00078e009e */
[----:B------:R0:W-:Y:S01]  /*5d90*/  STG.E.128 desc[UR6][R158.64], R112 ;  /* 0x000000709e007986 */ /* 0x0001e2000c101d06 */
[----:B------:R-:W-:Y:S05]  /*5da0*/  @!P1 BRA `(.L_x_29635) ;  /* 0x00000000002c9947 */ /* 0x000fea0003800000 */
[----:B0-----:R-:W-:-:S05]  /*5db0*/  IMAD.U32 R158, R149, 0x10000, RZ ;  /* 0x00010000959e7824 */ /* 0x001fca00078e00ff */
        /* <DEDUP_REMOVED lines=10> */
.L_x_29635:
[----:B------:R-:W-:Y:S05]  /*5e60*/  BSYNC B1 ;  /* 0x0000000000017941 */ /* 0x000fea0003800000 */
.L_x_29634:
[----:B------:R-:W-:Y:S01]  /*5e70*/  VIADD R164, R164, 0x80 ;  /* 0x00000080a4a47836 */ /* 0x000fe20000000000 */
[----:B------:R-:W-:-:S07]  /*5e80*/  IADD3 R157, R157, 0x80, RZ ;  /* 0x000000809d9d7810 */ /* 0x000fce0007ffe0ff */
.L_x_29597:
[----:B------:R-:W-:Y:S05]  /*5e90*/  BSYNC B0 ;  /* 0x0000000000007941 */ /* 0x000fea0003800000 */
.L_x_29596:
        /* <DEDUP_REMOVED lines=31> */
.L_x_29641:
[----:B------:R-:W-:-:S07]  /*6090*/  MOV R155, R156 ;  /* 0x0000009c009b7202 */ /* 0x000fce0000000f00 */
.L_x_29642:
[----:B------:R-:W-:Y:S05]  /*60a0*/  BSYNC B2 ;  /* 0x0000000000027941 */ /* 0x000fea0003800000 */
.L_x_29640:
        /* <DEDUP_REMOVED lines=16> */
.L_x_29646:
[----:B------:R-:W-:Y:S05]  /*61b0*/  BSYNC B3 ;  /* 0x0000000000037941 */ /* 0x000fea0003800000 */
.L_x_29645:
        /* <DEDUP_REMOVED lines=44> */
.L_x_29644:
[----:B------:R-:W-:Y:S05]  /*6480*/  BSYNC B2 ;  /* 0x0000000000027941 */ /* 0x000fea0003800000 */
.L_x_29643:
        /* <DEDUP_REMOVED lines=10> */
.L_x_29639:
[----:B------:R-:W-:Y:S05]  /*6530*/  BSYNC B1 ;  /* 0x0000000000017941 */ /* 0x000fea0003800000 */
.L_x_29638:
        /* <DEDUP_REMOVED lines=18> */
.L_x_29650:
[----:B------:R-:W-:-:S07]  /*6660*/  IMAD.MOV.U32 R117, RZ, RZ, R156 ;  /* 0x000000ffff757224 */ /* 0x000fce00078e009c */
.L_x_29651:
[----:B------:R-:W-:Y:S05]  /*6670*/  BSYNC B2 ;  /* 0x0000000000027941 */ /* 0x000fea0003800000 */
.L_x_29649:
        /* <DEDUP_REMOVED lines=16> */
.L_x_29655:
[----:B------:R-:W-:Y:S05]  /*6780*/  BSYNC B3 ;  /* 0x0000000000037941 */ /* 0x000fea0003800000 */
.L_x_29654:
        /* <DEDUP_REMOVED lines=43> */
.L_x_29653:
[----:B------:R-:W-:Y:S05]  /*6a40*/  BSYNC B2 ;  /* 0x0000000000027941 */ /* 0x000fea0003800000 */
.L_x_29652:
        /* <DEDUP_REMOVED lines=10> */
.L_x_29648:
[----:B------:R-:W-:Y:S05]  /*6af0*/  BSYNC B1 ;  /* 0x0000000000017941 */ /* 0x000fea0003800000 */
.L_x_29647:
        /* <DEDUP_REMOVED lines=18> */
.L_x_29659:
[----:B------:R-:W-:-:S07]  /*6c20*/  MOV R149, R156 ;  /* 0x0000009c00957202 */ /* 0x000fce0000000f00 */
.L_x_29660:
[----:B------:R-:W-:Y:S05]  /*6c30*/  BSYNC B2 ;  /* 0x0000000000027941 */ /* 0x000fea0003800000 */
.L_x_29658:
        /* <DEDUP_REMOVED lines=16> */
.L_x_29664:
[----:B------:R-:W-:Y:S05]  /*6d40*/  BSYNC B3 ;  /* 0x0000000000037941 */ /* 0x000fea0003800000 */
.L_x_29663:
        /* <DEDUP_REMOVED lines=43> */
.L_x_29662:
[----:B------:R-:W-:Y:S05]  /*7000*/  BSYNC B2 ;  /* 0x0000000000027941 */ /* 0x000fea0003800000 */
.L_x_29661:
        /* <DEDUP_REMOVED lines=10> */
.L_x_29657:
[----:B------:R-:W-:Y:S05]  /*70b0*/  BSYNC B1 ;  /* 0x0000000000017941 */ /* 0x000fea0003800000 */
.L_x_29656:
        /* <DEDUP_REMOVED lines=18> */
.L_x_29668:
[----:B------:R-:W-:-:S07]  /*71e0*/  IMAD.MOV.U32 R119, RZ, RZ, R156 ;  /* 0x000000ffff777224 */ /* 0x000fce00078e009c */
.L_x_29669:
[----:B------:R-:W-:Y:S05]  /*71f0*/  BSYNC B2 ;  /* 0x0000000000027941 */ /* 0x000fea0003800000 */
.L_x_29667:
        /* <DEDUP_REMOVED lines=16> */
.L_x_29673:
[----:B------:R-:W-:Y:S05]  /*7300*/  BSYNC B3 ;  /* 0x0000000000037941 */ /* 0x000fea0003800000 */
.L_x_29672:
        /* <DEDUP_REMOVED lines=43> */
.L_x_29671:
[----:B------:R-:W-:Y:S05]  /*75c0*/  BSYNC B2 ;  /* 0x0000000000027941 */ /* 0x000fea0003800000 */
.L_x_29670:
        /* <DEDUP_REMOVED lines=10> */
.L_x_29666:
[----:B------:R-:W-:Y:S05]  /*7670*/  BSYNC B1 ;  /* 0x0000000000017941 */ /* 0x000fea0003800000 */
.L_x_29665:
        /* <DEDUP_REMOVED lines=16> */
.L_x_29675:
[----:B------:R-:W-:Y:S05]  /*7780*/  BSYNC B1 ;  /* 0x0000000000017941 */ /* 0x000fea0003800000 */
.L_x_29674:
[----:B------:R-:W-:Y:S02]  /*7790*/  VIADD R164, R164, 0x80 ;  /* 0x00000080a4a47836 */ /* 0x000fe40000000000 */
[----:B------:R-:W-:-:S07]  /*77a0*/  VIADD R157, R157, 0x80 ;  /* 0x000000809d9d7836 */ /* 0x000fce0000000000 */
.L_x_29637:
[----:B------:R-:W-:Y:S05]  /*77b0*/  BSYNC B0 ;  /* 0x0000000000007941 */ /* 0x000fea0003800000 */
.L_x_29636:
        /* <DEDUP_REMOVED lines=31> */
.L_x_29681:
[----:B------:R-:W-:-:S07]  /*79b0*/  IMAD.MOV.U32 R155, RZ, RZ, R156 ;  /* 0x000000ffff9b7224 */ /* 0x000fce00078e009c */
.L_x_29682:
[----:B------:R-:W-:Y:S05]  /*79c0*/  BSYNC B2 ;  /* 0x0000000000027941 */ /* 0x000fea0003800000 */
.L_x_29680:
        /* <DEDUP_REMOVED lines=16> */
.L_x_29686:
[----:B------:R-:W-:Y:S05]  /*7ad0*/  BSYNC B3 ;  /* 0x0000000000037941 */ /* 0x000fea0003800000 */
.L_x_29685:
        /* <DEDUP_REMOVED lines=44> */
.L_x_29684:
[----:B------:R-:W-:Y:S05]  /*7da0*/  BSYNC B2 ;  /* 0x0000000000027941 */ /* 0x000fea0003800000 */
.L_x_29683:
        /* <DEDUP_REMOVED lines=10> */
.L_x_29679:
[----:B------:R-:W-:Y:S05]  /*7e50*/  BSYNC B1 ;  /* 0x0000000000017941 */ /* 0x000fea0003800000 */
.L_x_29678:
        /* <DEDUP_REMOVED lines=18> */
.L_x_29690:
[----:B------:R-:W-:-:S07]  /*7f80*/  IMAD.MOV.U32 R121, RZ, RZ, R156 ;  /* 0x000000ffff797224 */ /* 0x000fce00078e009c */
.L_x_29691:
[----:B------:R-:W-:Y:S05]  /*7f90*/  BSYNC B2 ;  /* 0x0000000000027941 */ /* 0x000fea0003800000 */
.L_x_29689:
        /* <DEDUP_REMOVED lines=16> */
.L_x_29695:
[----:B------:R-:W-:Y:S05]  /*80a0*/  BSYNC B3 ;  /* 0x0000000000037941 */ /* 0x000fea0003800000 */
.L_x_29694:
        /* <DEDUP_REMOVED lines=43> */
.L_x_29693:
[----:B------:R-:W-:Y:S05]  /*8360*/  BSYNC B2 ;  /* 0x0000000000027941 */ /* 0x000fea0003800000 */
.L_x_29692:
        /* <DEDUP_REMOVED lines=10> */
.L_x_29688:
[----:B------:R-:W-:Y:S05]  /*8410*/  BSYNC B1 ;  /* 0x0000000000017941 */ /* 0x000fea0003800000 */
.L_x_29687:
        /* <DEDUP_REMOVED lines=18> */
.L_x_29699:
[----:B------:R-:W-:-:S07]  /*8540*/  IMAD.MOV.U32 R149, RZ, RZ, R156 ;  /* 0x000000ffff957224 */ /* 0x000fce00078e009c */
.L_x_29700:
[----:B------:R-:W-:Y:S05]  /*8550*/  BSYNC B2 ;  /* 0x0000000000027941 */ /* 0x000fea0003800000 */
.L_x_29698:
        /* <DEDUP_REMOVED lines=16> */
.L_x_29704:
[----:B------:R-:W-:Y:S05]  /*8660*/  BSYNC B3 ;  /* 0x0000000000037941 */ /* 0x000fea0003800000 */
.L_x_29703:
        /* <DEDUP_REMOVED lines=43> */
.L_x_29702:
[----:B------:R-:W-:Y:S05]  /*8920*/  BSYNC B2 ;  /* 0x0000000000027941 */ /* 0x000fea0003800000 */
.L_x_29701:
        /* <DEDUP_REMOVED lines=10> */
.L_x_29697:
[----:B------:R-:W-:Y:S05]  /*89d0*/  BSYNC B1 ;  /* 0x0000000000017941 */ /* 0x000fea0003800000 */
.L_x_29696:
        /* <DEDUP_REMOVED lines=18> */
.L_x_29708:
[----:B------:R-:W-:-:S07]  /*8b00*/  IMAD.MOV.U32 R123, RZ, RZ, R156 ;  /* 0x000000ffff7b7224 */ /* 0x000fce00078e009c */
.L_x_29709:
[----:B------:R-:W-:Y:S05]  /*8b10*/  BSYNC B2 ;  /* 0x0000000000027941 */ /* 0x000fea0003800000 */
.L_x_29707:
        /* <DEDUP_REMOVED lines=16> */
.L_x_29713:
[----:B------:R-:W-:Y:S05]  /*8c20*/  BSYNC B3 ;  /* 0x0000000000037941 */ /* 0x000fea0003800000 */
.L_x_29712:
        /* <DEDUP_REMOVED lines=43> */
.L_x_29711:
[----:B------:R-:W-:Y:S05]  /*8ee0*/  BSYNC B2 ;  /* 0x0000000000027941 */ /* 0x000fea0003800000 */
.L_x_29710:
        /* <DEDUP_REMOVED lines=10> */
.L_x_29706:
[----:B------:R-:W-:Y:S05]  /*8f90*/  BSYNC B1 ;  /* 0x0000000000017941 */ /* 0x000fea0003800000 */
.L_x_29705:
        /* <DEDUP_REMOVED lines=16> */
.L_x_29715:
[----:B------:R-:W-:Y:S05]  /*90a0*/  BSYNC B1 ;  /* 0x0000000000017941 */ /* 0x000fea0003800000 */
.L_x_29714:
[----:B------:R-:W-:Y:S01]  /*90b0*/  IADD3 R164, R164, 0x80, RZ ;  /* 0x00000080a4a47810 */ /* 0x000fe20007ffe0ff */
[----:B------:R-:W-:-:S07]  /*90c0*/  VIADD R157, R157, 0x80 ;  /* 0x000000809d9d7836 */ /* 0x000fce0000000000 */
.L_x_29677:
[----:B------:R-:W-:Y:S05]  /*90d0*/  BSYNC B0 ;  /* 0x0000000000007941 */ /* 0x000fea0003800000 */
.L_x_29676:
        /* <DEDUP_REMOVED lines=31> */
.L_x_29721:
[----:B------:R-:W-:-:S07]  /*92d0*/  IMAD.MOV.U32 R155, RZ, RZ, R156 ;  /* 0x000000ffff9b7224 */ /* 0x000fce00078e009c */
.L_x_29722:
[----:B------:R-:W-:Y:S05]  /*92e0*/  BSYNC B2 ;  /* 0x0000000000027941 */ /* 0x000fea0003800000 */
.L_x_29720:
        /* <DEDUP_REMOVED lines=16> */
.L_x_29726:
[----:B------:R-:W-:Y:S05]  /*93f0*/  BSYNC B3 ;  /* 0x0000000000037941 */ /* 0x000fea0003800000 */
.L_x_29725:
        /* <DEDUP_REMOVED lines=44> */
.L_x_29724:
[----:B------:R-:W-:Y:S05]  /*96c0*/  BSYNC B2 ;  /* 0x0000000000027941 */ /* 0x000fea0003800000 */
.L_x_29723:
        /* <DEDUP_REMOVED lines=10> */
.L_x_29719:
[----:B------:R-:W-:Y:S05]  /*9770*/  BSYNC B1 ;  /* 0x0000000000017941 */ /* 0x000fea0003800000 */
.L_x_29718:
        /* <DEDUP_REMOVED lines=18> */
.L_x_29730:
[----:B------:R-:W-:-:S07]  /*98a0*/  MOV R125, R156 ;  /* 0x0000009c007d7202 */ /* 0x000fce0000000f00 */
.L_x_29731:
[----:B------:R-:W-:Y:S05]  /*98b0*/  BSYNC B2 ;  /* 0x0000000000027941 */ /* 0x000fea0003800000 */
.L_x_29729:
        /* <DEDUP_REMOVED lines=16> */
.L_x_29735:
[----:B------:R-:W-:Y:S05]  /*99c0*/  BSYNC B3 ;  /* 0x0000000000037941 */ /* 0x000fea0003800000 */
.L_x_29734:
        /* <DEDUP_REMOVED lines=43> */
.L_x_29733:
[----:B------:R-:W-:Y:S05]  /*9c80*/  BSYNC B2 ;  /* 0x0000000000027941 */ /* 0x000fea0003800000 */
.L_x_29732:
        /* <DEDUP_REMOVED lines=10> */
.L_x_29728:
[----:B------:R-:W-:Y:S05]  /*9d30*/  BSYNC B1 ;  /* 0x0000000000017941 */ /* 0x000fea0003800000 */
.L_x_29727:
        /* <DEDUP_REMOVED lines=18> */
.L_x_29739:
[----:B------:R-:W-:-:S07]  /*9e60*/  MOV R149, R156 ;  /* 0x0000009c00957202 */ /* 0x000fce0000000f00 */
.L_x_29740:
[----:B------:R-:W-:Y:S05]  /*9e70*/  BSYNC B2 ;  /* 0x0000000000027941 */ /* 0x000fea0003800000 */
.L_x_29738:
        /* <DEDUP_REMOVED lines=16> */
.L_x_29744:
[----:B------:R-:W-:Y:S05]  /*9f80*/  BSYNC B3 ;  /* 0x0000000000037941 */ /* 0x000fea0003800000 */
.L_x_29743:
        /* <DEDUP_REMOVED lines=43> */
.L_x_29742:
[----:B------:R-:W-:Y:S05]  /*a240*/  BSYNC B2 ;  /* 0x0000000000027941 */ /* 0x000fea0003800000 */
.L_x_29741:
        /* <DEDUP_REMOVED lines=10> */
.L_x_29737:
[----:B------:R-:W-:Y:S05]  /*a2f0*/  BSYNC B1 ;  /* 0x0000000000017941 */ /* 0x000fea0003800000 */
.L_x_29736:
        /* <DEDUP_REMOVED lines=18> */
.L_x_29748:
[----:B------:R-:W-:-:S07]  /*a420*/  MOV R127, R156 ;  /* 0x0000009c007f7202 */ /* 0x000fce0000000f00 */
.L_x_29749:
[----:B------:R-:W-:Y:S05]  /*a430*/  BSYNC B2 ;  /* 0x0000000000027941 */ /* 0x000fea0003800000 */
.L_x_29747:
        /* <DEDUP_REMOVED lines=16> */
.L_x_29753:
[----:B------:R-:W-:Y:S05]  /*a540*/  BSYNC B3 ;  /* 0x0000000000037941 */ /* 0x000fea0003800000 */
.L_x_29752:
        /* <DEDUP_REMOVED lines=43> */
.L_x_29751:
[----:B------:R-:W-:Y:S05]  /*a800*/  BSYNC B2 ;  /* 0x0000000000027941 */ /* 0x000fea0003800000 */
.L_x_29750:
        /* <DEDUP_REMOVED lines=10> */
.L_x_29746:
[----:B------:R-:W-:Y:S05]  /*a8b0*/  BSYNC B1 ;  /* 0x0000000000017941 */ /* 0x000fea0003800000 */
.L_x_29745:
        /* <DEDUP_REMOVED lines=16> */
.L_x_29755:
[----:B------:R-:W-:Y:S05]  /*a9c0*/  BSYNC B1 ;  /* 0x0000000000017941 */ /* 0x000fea0003800000 */
.L_x_29754:
[----:B------:R-:W-:Y:S01]  /*a9d0*/  VIADD R164, R164, 0x80 ;  /* 0x00000080a4a47836 */ /* 0x000fe20000000000 */
[----:B------:R-:W-:-:S07]  /*a9e0*/  IADD3 R157, R157, 0x80, RZ ;  /* 0x000000809d9d7810 */ /* 0x000fce0007ffe0ff */
.L_x_29717:
[----:B------:R-:W-:Y:S05]  /*a9f0*/  BSYNC B0 ;  /* 0x0000000000007941 */ /* 0x000fea0003800000 */
.L_x_29716:
        /* <DEDUP_REMOVED lines=31> */
.L_x_29761:
[----:B------:R-:W-:-:S07]  /*abf0*/  MOV R155, R156 ;  /* 0x0000009c009b7202 */ /* 0x000fce0000000f00 */
.L_x_29762:
[----:B------:R-:W-:Y:S05]  /*ac00*/  BSYNC B2 ;  /* 0x0000000000027941 */ /* 0x000fea0003800000 */
.L_x_29760:
        /* <DEDUP_REMOVED lines=16> */
.L_x_29766:
[----:B------:R-:W-:Y:S05]  /*ad10*/  BSYNC B3 ;  /* 0x0000000000037941 */ /* 0x000fea0003800000 */
.L_x_29765:
        /* <DEDUP_REMOVED lines=44> */
.L_x_29764:
[----:B------:R-:W-:Y:S05]  /*afe0*/  BSYNC B2 ;  /* 0x0000000000027941 */ /* 0x000fea0003800000 */
.L_x_29763:
        /* <DEDUP_REMOVED lines=10> */
.L_x_29759:
[----:B------:R-:W-:Y:S05]  /*b090*/  BSYNC B1 ;  /* 0x0000000000017941 */ /* 0x000fea0003800000 */
.L_x_29758:
        /* <DEDUP_REMOVED lines=18> */
.L_x_29770:
[----:B------:R-:W-:-:S07]  /*b1c0*/  IMAD.MOV.U32 R129, RZ, RZ, R156 ;  /* 0x000000ffff817224 */ /* 0x000fce00078e009c */
.L_x_29771:
[----:B------:R-:W-:Y:S05]  /*b1d0*/  BSYNC B2 ;  /* 0x0000000000027941 */ /* 0x000fea0003800000 */
.L_x_29769:
        /* <DEDUP_REMOVED lines=16> */
.L_x_29775:
[----:B------:R-:W-:Y:S05]  /*b2e0*/  BSYNC B3 ;  /* 0x0000000000037941 */ /* 0x000fea0003800000 */
.L_x_29774:
        /* <DEDUP_REMOVED lines=43> */
.L_x_29773:
[----:B------:R-:W-:Y:S05]  /*b5a0*/  BSYNC B2 ;  /* 0x0000000000027941 */ /* 0x000fea0003800000 */
.L_x_29772:
        /* <DEDUP_REMOVED lines=10> */
.L_x_29768:
[----:B------:R-:W-:Y:S05]  /*b650*/  BSYNC B1 ;  /* 0x0000000000017941 */ /* 0x000fea0003800000 */
.L_x_29767:
        /* <DEDUP_REMOVED lines=18> */
.L_x_29779:
[----:B------:R-:W-:-:S07]  /*b780*/  IMAD.MOV.U32 R149, RZ, RZ, R156 ;  /* 0x000000ffff957224 */ /* 0x000fce00078e009c */
.L_x_29780:
[----:B------:R-:W-:Y:S05]  /*b790*/  BSYNC B2 ;  /* 0x0000000000027941 */ /* 0x000fea0003800000 */
.L_x_29778:
        /* <DEDUP_REMOVED lines=16> */
.L_x_29784:
[----:B------:R-:W-:Y:S05]  /*b8a0*/  BSYNC B3 ;  /* 0x0000000000037941 */ /* 0x000fea0003800000 */
.L_x_29783:
        /* <DEDUP_REMOVED lines=43> */
.L_x_29782:
[----:B------:R-:W-:Y:S05]  /*bb60*/  BSYNC B2 ;  /* 0x0000000000027941 */ /* 0x000fea0003800000 */
.L_x_29781:
        /* <DEDUP_REMOVED lines=10> */
.L_x_29777:
[----:B------:R-:W-:Y:S05]  /*bc10*/  BSYNC B1 ;  /* 0x0000000000017941 */ /* 0x000fea0003800000 */
.L_x_29776:
        /* <DEDUP_REMOVED lines=18> */
.L_x_29788:
[----:B------:R-:W-:-:S07]  /*bd40*/  IMAD.MOV.U32 R131, RZ, RZ, R156 ;  /* 0x000000ffff837224 */ /* 0x000fce00078e009c */
.L_x_29789:
[----:B------:R-:W-:Y:S05]  /*bd50*/  BSYNC B2 ;  /* 0x0000000000027941 */ /* 0x000fea0003800000 */
.L_x_29787:
        /* <DEDUP_REMOVED lines=16> */
.L_x_29793:
[----:B------:R-:W-:Y:S05]  /*be60*/  BSYNC B3 ;  /* 0x0000000000037941 */ /* 0x000fea0003800000 */
.L_x_29792:
        /* <DEDUP_REMOVED lines=43> */
.L_x_29791:
[----:B------:R-:W-:Y:S05]  /*c120*/  BSYNC B2 ;  /* 0x0000000000027941 */ /* 0x000fea0003800000 */
.L_x_29790:
        /* <DEDUP_REMOVED lines=10> */
.L_x_29786:
[----:B------:R-:W-:Y:S05]  /*c1d0*/  BSYNC B1 ;  /* 0x0000000000017941 */ /* 0x000fea0003800000 */
.L_x_29785:
        /* <DEDUP_REMOVED lines=16> */
.L_x_29795:
[----:B------:R-:W-:Y:S05]  /*c2e0*/  BSYNC B1 ;  /* 0x0000000000017941 */ /* 0x000fea0003800000 */
.L_x_29794:
[----:B------:R-:W-:Y:S01]  /*c2f0*/  IADD3 R164, R164, 0x80, RZ ;  /* 0x00000080a4a47810 */ /* 0x000fe20007ffe0ff */
[----:B------:R-:W-:-:S07]  /*c300*/  VIADD R157, R157, 0x80 ;  /* 0x000000809d9d7836 */ /* 0x000fce0000000000 */
.L_x_29757:
[----:B------:R-:W-:Y:S05]  /*c310*/  BSYNC B0 ;  /* 0x0000000000007941 */ /* 0x000fea0003800000 */
.L_x_29756:
        /* <DEDUP_REMOVED lines=31> */
.L_x_29801:
[----:B------:R-:W-:-:S07]  /*c510*/  IMAD.MOV.U32 R139, RZ, RZ, R156 ;  /* 0x000000ffff8b7224 */ /* 0x000fce00078e009c */
.L_x_29802:
[----:B------:R-:W-:Y:S05]  /*c520*/  BSYNC B2 ;  /* 0x0000000000027941 */ /* 0x000fea0003800000 */
.L_x_29800:
        /* <DEDUP_REMOVED lines=16> */
.L_x_29806:
[----:B------:R-:W-:Y:S05]  /*c630*/  BSYNC B3 ;  /* 0x0000000000037941 */ /* 0x000fea0003800000 */
.L_x_29805:
        /* <DEDUP_REMOVED lines=44> */
.L_x_29804:
[----:B------:R-:W-:Y:S05]  /*c900*/  BSYNC B2 ;  /* 0x0000000000027941 */ /* 0x000fea0003800000 */
.L_x_29803:
        /* <DEDUP_REMOVED lines=10> */
.L_x_29799:
[----:B------:R-:W-:Y:S05]  /*c9b0*/  BSYNC B1 ;  /* 0x0000000000017941 */ /* 0x000fea0003800000 */
.L_x_29798:
        /* <DEDUP_REMOVED lines=18> */
.L_x_29810:
[----:B------:R-:W-:-:S07]  /*cae0*/  MOV R133, R156 ;  /* 0x0000009c00857202 */ /* 0x000fce0000000f00 */
.L_x_29811:
[----:B------:R-:W-:Y:S05]  /*caf0*/  BSYNC B2 ;  /* 0x0000000000027941 */ /* 0x000fea0003800000 */
.L_x_29809:
        /* <DEDUP_REMOVED lines=16> */
.L_x_29815:
[----:B------:R-:W-:Y:S05]  /*cc00*/  BSYNC B3 ;  /* 0x0000000000037941 */ /* 0x000fea0003800000 */
.L_x_29814:
        /* <DEDUP_REMOVED lines=43> */
.L_x_29813:
[----:B------:R-:W-:Y:S05]  /*cec0*/  BSYNC B2 ;  /* 0x0000000000027941 */ /* 0x000fea0003800000 */
.L_x_29812:
        /* <DEDUP_REMOVED lines=10> */
.L_x_29808:
[----:B------:R-:W-:Y:S05]  /*cf70*/  BSYNC B1 ;  /* 0x0000000000017941 */ /* 0x000fea0003800000 */
.L_x_29807:
        /* <DEDUP_REMOVED lines=18> */
.L_x_29819:
[----:B------:R-:W-:-:S07]  /*d0a0*/  MOV R149, R156 ;  /* 0x0000009c00957202 */ /* 0x000fce0000000f00 */
.L_x_29820:
[----:B------:R-:W-:Y:S05]  /*d0b0*/  BSYNC B2 ;  /* 0x0000000000027941 */ /* 0x000fea0003800000 */
.L_x_29818:
        /* <DEDUP_REMOVED lines=16> */
.L_x_29824:
[----:B------:R-:W-:Y:S05]  /*d1c0*/  BSYNC B3 ;  /* 0x0000000000037941 */ /* 0x000fea0003800000 */
.L_x_29823:
        /* <DEDUP_REMOVED lines=43> */
.L_x_29822:
[----:B------:R-:W-:Y:S05]  /*d480*/  BSYNC B2 ;  /* 0x0000000000027941 */ /* 0x000fea0003800000 */
.L_x_29821:
        /* <DEDUP_REMOVED lines=10> */
.L_x_29817:
[----:B------:R-:W-:Y:S05]  /*d530*/  BSYNC B1 ;  /* 0x0000000000017941 */ /* 0x000fea0003800000 */
.L_x_29816:
        /* <DEDUP_REMOVED lines=18> */
.L_x_29828:
[----:B------:R-:W-:-:S07]  /*d660*/  MOV R135, R156 ;  /* 0x0000009c00877202 */ /* 0x000fce0000000f00 */
.L_x_29829:
[----:B------:R-:W-:Y:S05]  /*d670*/  BSYNC B2 ;  /* 0x0000000000027941 */ /* 0x000fea0003800000 */
.L_x_29827:
        /* <DEDUP_REMOVED lines=16> */
.L_x_29833:
[----:B------:R-:W-:Y:S05]  /*d780*/  BSYNC B3 ;  /* 0x0000000000037941 */ /* 0x000fea0003800000 */
.L_x_29832:
        /* <DEDUP_REMOVED lines=43> */
.L_x_29831:
[----:B------:R-:W-:Y:S05]  /*da40*/  BSYNC B2 ;  /* 0x0000000000027941 */ /* 0x000fea0003800000 */
.L_x_29830:
        /* <DEDUP_REMOVED lines=10> */
.L_x_29826:
[----:B------:R-:W-:Y:S05]  /*daf0*/  BSYNC B1 ;  /* 0x0000000000017941 */ /* 0x000fea0003800000 */
.L_x_29825:
[----:B------:R-:W0:Y:S02]  /*db00*/  LDC.64 R158, c[0x0][0x238] ;  /* 0x00008e00ff9e7b82 */ /* 0x000e240000000a00 */
[----:B0-----:R-:W-:-:S05]  /*db10*/  IMAD.WIDE.U32 R164, R164, 0x10, R158 ;  /* 0x00000010a4a47825 */ /* 0x001fca00078e009e */
[----:B------:R2:W-:Y:S01]  /*db20*/  STG.E.128 desc[UR6][R164.64], R132 ;  /* 0x00000084a4007986 */ /* 0x0005e2000c101d06 */
[----:B------:R-:W-:Y:S05]  /*db30*/  @!P1 BRA `(.L_x_29797) ;  /* 0x00000000002c9947 */ /* 0x000fea0003800000 */
[----:B------:R-:W-:-:S05]  /*db40*/  IMAD.U32 R139, R149, 0x10000, RZ ;  /* 0x00010000958b7824 */ /* 0x000fca00078e00ff */
        /* <DEDUP_REMOVED lines=10> */
.L_x_29797:
[----:B------:R-:W-:Y:S05]  /*dbf0*/  BSYNC B0 ;  /* 0x0000000000007941 */ /* 0x000fea0003800000 */
.L_x_29796:
[----:B01-3--:R-:W-:Y:S01]  /*dc00*/  FADD.FTZ R158, RZ, R104 ;  /* 0x00000068ff9e7221 */ /* 0x00bfe20000010000 */
[C---:B------:R-:W-:Y:S01]  /*dc10*/  ISETP.GT.U32.AND P1, PT, R141.reuse, 0xff, PT ;  /* 0x000000ff8d00780c */ /* 0x040fe20003f24070 */
[----:B------:R-:W-:Y:S01]  /*dc20*/  UMOV UR26, 0xffffffff ;  /* 0xffffffff001a7882 */ /* 0x000fe20000000000 */
[----:B------:R-:W-:Y:S01]  /*dc30*/  ISETP.GT.U32.AND P2, PT, R141, 0x27f, PT ;  /* 0x0000027f8d00780c */ /* 0x000fe20003f44070 */
[----:B------:R-:W-:Y:S01]  /*dc40*/  FADD.FTZ R139, R105, R158 ;  /* 0x0000009e698b7221 */ /* 0x000fe20000010000 */
[----:B--2---:R-:W-:Y:S02]  /*dc50*/  P2R R164, PR, RZ, 0x2 ;  /* 0x00000002ffa47803 */ /* 0x004fe40000000000 */
[C---:B------:R-:W-:Y:S01]  /*dc60*/  ISETP.GT.U32.AND P3, PT, R141.reuse, 0x2ff, PT ;  /* 0x000002ff8d00780c */ /* 0x040fe20003f64070 */
[----:B------:R-:W-:Y:S01]  /*dc70*/  FADD.FTZ R158, R106, R139 ;  /* 0x0000008b6a9e7221 */ /* 0x000fe20000010000 */
[----:B------:R-:W-:Y:S02]  /*dc80*/  ISETP.GT.U32.AND P4, PT, R141, 0x37f, PT ;  /* 0x0000037f8d00780c */ /* 0x000fe40003f84070 */
[----:B------:R-:W-:Y:S01]  /*dc90*/  LOP3.LUT P6, RZ, R0, 0xff, RZ, 0xc0, !PT ;  /* 0x000000ff00ff7812 */ /* 0x000fe200078cc0ff */
[----:B------:R-:W-:Y:S01]  /*dca0*/  FADD.FTZ R158, R107, R158 ;  /* 0x0000009e6b9e7221 */ /* 0x000fe20000010000 */
[----:B------:R-:W-:-:S02]  /*dcb0*/  SHF.R.U32.HI R157, RZ, 0x5, R2 ;  /* 0x00000005ff9d7819 */ /* 0x000fc40000011602 */
[----:B------:R-:W-:Y:S02]  /*dcc0*/  ISETP.GT.U32.AND P5, PT, R141, 0x3ff, PT ;  /* 0x000003ff8d00780c */ /* 0x000fe40003fa4070 */
        /* <DEDUP_REMOVED lines=127> */
.L_x_29862:
        /* <DEDUP_REMOVED lines=17> */
[----:B------:R-:W-:Y:S02]  /*e5d0*/  LOP3.LUT P1, RZ, R157, 0x1f, R2, 0xf8, !PT ;  /* 0x0000001f9dff7812 */ /* 0x000fe4000782f802 */
[----:B-1----:R-:W-:Y:S02]  /*e5e0*/  @!P2 LEA R0, R159, R0, 0x18 ;  /* 0x000000009f00a211 */ /* 0x002fe400078ec0ff */
[----:B------:R-:W-:-:S03]  /*e5f0*/  CS2R R158, SRZ ;  /* 0x00000000009e7805 */ /* 0x000fc6000001ff00 */
[----:B------:R-:W-:Y:S01]  /*e600*/  @!P2 IMAD R139, R139, 0x8, R0 ;  /* 0x000000088b8ba824 */ /* 0x000fe200078e0200 */
[----:B------:R-:W-:-:S04]  /*e610*/  HFMA2.MMA R0, -RZ, RZ, 0, 0 ;  /* 0x00000000ff007435 */ /* 0x000fc800000001ff */
[----:B------:R-:W1:Y:S02]  /*e620*/  @!P2 LDS.64 R158, [R139] ;  /* 0x000000008b9ea984 */ /* 0x000e640000000a00 */
[----:B------:R-:W-:-:S05]  /*e630*/  @!P2 IMAD.MOV.U32 R0, RZ, RZ, R147 ;  /* 0x000000ffff00a224 */ /* 0x000fca00078e0093 */
[----:B0-----:R-:W-:Y:S01]  /*e640*/  I2FP.F32.S32 R166, R0 ;  /* 0x0000000000a67245 */ /* 0x001fe20000201400 */
[----:B-1----:R-:W0:Y:S02]  /*e650*/  SHFL.DOWN PT, R165, R158, 0x2, 0x1f ;  /* 0x08401f009ea57f89 */ /* 0x002e2400000e0000 */
[----:B0-----:R-:W-:-:S04]  /*e660*/  FADD.FTZ R157, -R165, R158 ;  /* 0x0000009ea59d7221 */ /* 0x001fc80000010100 */
[----:B------:R-:W-:-:S04]  /*e670*/  FMUL.FTZ R157, R157, R157 ;  /* 0x0000009d9d9d7220 */ /* 0x000fc80000410000 */
[----:B------:R-:W-:Y:S02]  /*e680*/  FMUL.FTZ R167, R157, R166 ;  /* 0x000000a69da77220 */ /* 0x000fe40000410000 */
[----:B------:R-:W0:Y:S02]  /*e690*/  SHFL.DOWN PT, R157, R0, 0x2, 0x1f ;  /* 0x08401f00009d7f89 */ /* 0x000e2400000e0000 */
[----:B0-----:R-:W-:Y:S02]  /*e6a0*/  I2FP.F32.S32 R176, R157 ;  /* 0x0000009d00b07245 */ /* 0x001fe40000201400 */
[----:B------:R-:W-:-:S03]  /*e6b0*/  IADD3 R164, R157, R0, RZ ;  /* 0x000000009da47210 */ /* 0x000fc60007ffe0ff */
[----:B------:R-:W-:Y:S01]  /*e6c0*/  FMUL.FTZ R165, R165, R176 ;  /* 0x000000b0a5a57220 */ /* 0x000fe20000410000 */
[----:B------:R-:W-:Y:S01]  /*e6d0*/  I2FP.F32.S32 R139, R164 ;  /* 0x000000a4008b7245 */ /* 0x000fe20000201400 */
[----:B------:R-:W-:Y:S02]  /*e6e0*/  FMUL.FTZ R167, R167, R176 ;  /* 0x000000b0a7a77220 */ /* 0x000fe40000410000 */
[----:B------:R-:W-:Y:S01]  /*e6f0*/  FFMA.FTZ R166, R166, R158, R165 ;  /* 0x0000009ea6a67223 */ /* 0x000fe200000100a5 */
[----:B------:R-:W0:Y:S01]  /*e700*/  MUFU.RCP R157, R139 ;  /* 0x0000008b009d7308 */ /* 0x000e220000001000 */
[----:B------:R-:W1:Y:S02]  /*e710*/  SHFL.DOWN PT, R158, R159, 0x2, 0x1f ;  /* 0x08401f009f9e7f89 */ /* 0x000e6400000e0000 */
[----:B0-----:R-:W-:Y:S01]  /*e720*/  FMUL.FTZ R166, R157, R166 ;  /* 0x000000a69da67220 */ /* 0x001fe20000410000 */
[----:B-1----:R-:W-:-:S04]  /*e730*/  FADD.FTZ R158, R158, R159 ;  /* 0x0000009f9e9e7221 */ /* 0x002fc80000010000 */
[----:B------:R-:W-:Y:S02]  /*e740*/  FFMA.FTZ R167, R157, R167, R158 ;  /* 0x000000a79da77223 */ /* 0x000fe4000001009e */
[----:B------:R-:W0:Y:S02]  /*e750*/  SHFL.DOWN PT, R157, R164, 0x1, 0x1f ;  /* 0x08201f00a49d7f89 */ /* 0x000e2400000e0000 */
[----:B0-----:R-:W-:Y:S01]  /*e760*/  IMAD.IADD R158, R164, 0x1, R157 ;  /* 0x00000001a49e7824 */ /* 0x001fe200078e029d */
[----:B------:R-:W-:Y:S02]  /*e770*/  I2FP.F32.S32 R165, R157 ;  /* 0x0000009d00a57245 */ /* 0x000fe40000201400 */
[----:B------:R-:W0:Y:S02]  /*e780*/  SHFL.DOWN PT, R157, R166, 0x1, 0x1f ;  /* 0x08201f00a69d7f89 */ /* 0x000e2400000e0000 */
[----:B0-----:R-:W-:-:S04]  /*e790*/  FADD.FTZ R0, R166, -R157 ;  /* 0x8000009da6007221 */ /* 0x001fc80000010000 */
[----:B------:R-:W-:-:S04]  /*e7a0*/  FMUL.FTZ R0, R0, R0 ;  /* 0x0000000000007220 */ /* 0x000fc80000410000 */
[----:B------:R-:W-:-:S04]  /*e7b0*/  FMUL.FTZ R0, R139, R0 ;  /* 0x000000008b007220 */ /* 0x000fc80000410000 */
[-C--:B------:R-:W-:Y:S01]  /*e7c0*/  FMUL.FTZ R159, R0, R165.reuse ;  /* 0x000000a5009f7220 */ /* 0x080fe20000410000 */
[----:B------:R-:W-:Y:S02]  /*e7d0*/  FMUL.FTZ R0, R157, R165 ;  /* 0x000000a59d007220 */ /* 0x000fe40000410000 */
[----:B------:R-:W0:Y:S02]  /*e7e0*/  @!P1 LDC.64 R164, c[0x0][0x258] ;  /* 0x00009600ffa49b82 */ /* 0x000e240000000a00 */
[----:B------:R-:W-:Y:S01]  /*e7f0*/  FFMA.FTZ R176, R139, R166, R0 ;  /* 0x000000a68bb07223 */ /* 0x000fe20000010000 */
[----:B------:R-:W-:Y:S01]  /*e800*/  I2FP.F32.S32 R139, R158 ;  /* 0x0000009e008b7245 */ /* 0x000fe20000201400 */
[----:B------:R-:W1:Y:S05]  /*e810*/  SHFL.DOWN PT, R0, R167, 0x1, 0x1f ;  /* 0x08201f00a7007f89 */ /* 0x000e6a00000e0000 */
[----:B------:R-:W2:Y:S02]  /*e820*/  MUFU.RCP R139, R139 ;  /* 0x0000008b008b7308 */ /* 0x000ea40000001000 */
[----:B--2---:R-:W-:Y:S01]  /*e830*/  FMUL.FTZ R176, R139, R176 ;  /* 0x000000b08bb07220 */ /* 0x004fe20000410000 */
[----:B-1----:R-:W-:-:S04]  /*e840*/  FADD.FTZ R0, R167, R0 ;  /* 0x00000000a7007221 */ /* 0x002fc80000010000 */
[----:B------:R-:W1:Y:S01]  /*e850*/  SHFL.IDX PT, R177, R176, RZ, 0x1f ;  /* 0x00001fffb0b17589 */ /* 0x000e6200000e0000 */
[----:B------:R-:W-:Y:S02]  /*e860*/  FFMA.FTZ R157, R139, R159, R0 ;  /* 0x0000009f8b9d7223 */ /* 0x000fe40000010000 */
[----:B------:R-:W2:Y:S04]  /*e870*/  @!P1 LDC.64 R158, c[0x0][0x250] ;  /* 0x00009400ff9e9b82 */ /* 0x000ea80000000a00 */
[----:B------:R-:W3:Y:S04]  /*e880*/  SHFL.IDX PT, R157, R157, RZ, 0x1f ;  /* 0x00001fff9d9d7589 */ /* 0x000ee800000e0000 */
[----:B------:R-:W3:Y:S01]  /*e890*/  LDC R0, c[0x0][0x2d8] ;  /* 0x0000b600ff007b82 */ /* 0x000ee20000000800 */
[----:B-1----:R-:W-:Y:S01]  /*e8a0*/  FMUL.FTZ R139, R177, R177 ;  /* 0x000000b1b18b7220 */ /* 0x002fe20000410000 */
[----:B--2---:R-:W-:-:S04]  /*e8b0*/  @!P1 LEA R158, P2, R140, R158, 0x2 ;  /* 0x0000009e8c9e9211 */ /* 0x004fc800078410ff */
[C---:B------:R-:W-:Y:S02]  /*e8c0*/  @!P1 LEA.HI.X R159, R140.reuse, R159, R138, 0x2, P2 ;  /* 0x0000009f8c9f9211 */ /* 0x040fe400010f148a */
[----:B------:R-:W-:Y:S01]  /*e8d0*/  PLOP3.LUT P2, PT, PT, PT, UP0, 0x40, 0x0 ;  /* 0x000000000000781c */ /* 0x000fe20003f4e808 */
[----:B---3--:R-:W-:Y:S02]  /*e8e0*/  FFMA.FTZ R0, R157, UR30, R0 ;  /* 0x0000001e9d007c23 */ /* 0x008fe40008010000 */
[----:B------:R1:W-:Y:S01]  /*e8f0*/  @!P1 STG.E desc[UR6][R158.64], R177 ;  /* 0x000000b19e009986 */ /* 0x0003e2000c101906 */
[----:B------:R-:W-:Y:S02]  /*e900*/  FSEL R139, R139, RZ, !P2 ;  /* 0x000000ff8b8b7208 */ /* 0x000fe40005000000 */
[----:B0-----:R-:W-:-:S03]  /*e910*/  @!P1 LEA R164, P2, R140, R164, 0x2 ;  /* 0x000000a48ca49211 */ /* 0x001fc600078410ff */
[----:B------:R-:W-:Y:S01]  /*e920*/  FADD.FTZ R0, R0, R139 ;  /* 0x0000008b00007221 */ /* 0x000fe20000010000 */
[----:B------:R-:W-:-:S05]  /*e930*/  @!P1 LEA.HI.X R165, R140, R165, R138, 0x2, P2 ;  /* 0x000000a58ca59211 */ /* 0x000fca00010f148a */
[----:B------:R-:W0:Y:S02]  /*e940*/  MUFU.RSQ R0, R0 ;  /* 0x0000000000007308 */ /* 0x000e240000001400 */
        /* <DEDUP_REMOVED lines=21> */
[----:B------:R-:W-:Y:S02]  /*eaa0*/  FFMA.FTZ R139, R95, R164, R99 ;  /* 0x000000a45f8b7223 */ /* 0x000fe40000010063 */
[----:B------:R-:W0:Y:S01]  /*eab0*/  LDC.64 R164, c[0x0][0x2b8] ;  /* 0x0000ae00ffa47b82 */ /* 0x000e220000000a00 */
[----:B------:R-:W-:Y:S01]  /*eac0*/  FFMA.FTZ R136, R92, R137, R96 ;  /* 0x000000895c887223 */ /* 0x000fe20000010060 */
[----:B------:R-:W-:Y:S01]  /*ead0*/  FFMA.FTZ R137, R93, R138, R97 ;  /* 0x0000008a5d897223 */ /* 0x000fe20000010061 */
[----:B------:R-:W-:Y:S01]  /*eae0*/  FFMA.FTZ R138, R94, R159, R98 ;  /* 0x0000009f5e8a7223 */ /* 0x000fe20000010062 */
[----:B0-----:R-:W-:-:S04]  /*eaf0*/  IMAD.WIDE.U32 R164, R158, 0x10, R164 ;  /* 0x000000109ea47825 */ /* 0x001fc800078e00a4 */
[----:B------:R-:W-:Y:S01]  /*eb00*/  VIADD R158, R158, 0x80 ;  /* 0x000000809e9e7836 */ /* 0x000fe20000000000 */
[----:B------:R0:W-:Y:S06]  /*eb10*/  STG.E.128 desc[UR6][R164.64], R136 ;  /* 0x00000088a4007986 */ /* 0x0001ec000c101d06 */
.L_x_29838:
[----:B------:R-:W-:Y:S05]  /*eb20*/  BSYNC B1 ;  /* 0x0000000000017941 */ /* 0x000fea0003800000 */
.L_x_29837:
        /* <DEDUP_REMOVED lines=16> */
[C---:B0-----:R-:W-:Y:S01]  /*ec30*/  IMAD.WIDE.U32 R164, R158.reuse, 0x10, R164 ;  /* 0x000000109ea47825 */ /* 0x041fe200078e00a4 */
[----:B------:R-:W-:-:S04]  /*ec40*/  IADD3 R158, R158, 0x80, RZ ;  /* 0x000000809e9e7810 */ /* 0x000fc80007ffe0ff */
[----:B------:R1:W-:Y:S03]  /*ec50*/  STG.E.128 desc[UR6][R164.64], R136 ;  /* 0x00000088a4007986 */ /* 0x0003e6000c101d06 */
.L_x_29840:
[----:B------:R-:W-:Y:S05]  /*ec60*/  BSYNC B1 ;  /* 0x0000000000017941 */ /* 0x000fea0003800000 */
.L_x_29839:
        /* <DEDUP_REMOVED lines=19> */
.L_x_29842:
[----:B------:R-:W-:Y:S05]  /*eda0*/  BSYNC B1 ;  /* 0x0000000000017941 */ /* 0x000fea0003800000 */
.L_x_29841:
        /* <DEDUP_REMOVED lines=19> */
.L_x_29844:
[----:B------:R-:W-:Y:S05]  /*eee0*/  BSYNC B1 ;  /* 0x0000000000017941 */ /* 0x000fea0003800000 */
.L_x_29843:
        /* <DEDUP_REMOVED lines=19> */
.L_x_29846:
[----:B------:R-:W-:Y:S05]  /*f020*/  BSYNC B1 ;  /* 0x0000000000017941 */ /* 0x000fea0003800000 */
.L_x_29845:
        /* <DEDUP_REMOVED lines=19> */
.L_x_29848:
[----:B------:R-:W-:Y:S05]  /*f160*/  BSYNC B1 ;  /* 0x0000000000017941 */ /* 0x000fea0003800000 */
.L_x_29847:
        /* <DEDUP_REMOVED lines=19> */
.L_x_29850:
[----:B------:R-:W-:Y:S05]  /*f2a0*/  BSYNC B1 ;  /* 0x0000000000017941 */ /* 0x000fea0003800000 */
.L_x_29849:
        /* <DEDUP_REMOVED lines=17> */
.L_x_29836:
[----:B------:R-:W-:Y:S05]  /*f3c0*/  BSYNC B0 ;  /* 0x0000000000007941 */ /* 0x000fea0003800000 */
.L_x_29835:
[----:B------:R-:W-:Y:S02]  /*f3d0*/  ISETP.NE.AND P1, PT, R175, RZ, PT ;  /* 0x000000ffaf00720c */ /* 0x000fe40003f25270 */
[----:B------:R-:W-:Y:S02]  /*f3e0*/  IADD3 R140, R140, UR32, RZ ;  /* 0x000000208c8c7c10 */ /* 0x000fe4000fffe0ff */
[----:B------:R-:W-:Y:S02]  /*f3f0*/  SEL R0, RZ, 0x1, P1 ;  /* 0x00000001ff007807 */ /* 0x000fe40000800000 */
[----:B------:R-:W-:-:S13]  /*f400*/  ISETP.GE.AND P1, PT, R140, UR33, PT ;  /* 0x000000218c007c0c */ /* 0x000fda000bf26270 */
[----:B------:R-:W-:Y:S05]  /*f410*/  @!P1 BRA `(.L_x_29851) ;  /* 0xffffff1c007c9947 */ /* 0x000fea000383ffff */
[----:B------:R-:W-:Y:S05]  /*f420*/  EXIT ;  /* 0x000000000000794d */ /* 0x000fea0003800000 */
.L_x_29834:
[----:B------:R-:W-:Y:S01]  /*f430*/  IMAD.MOV.U32 R179, RZ, RZ, R159 ;  /* 0x000000ffffb37224 */ /* 0x000fe200078e009f */
[----:B------:R-:W-:Y:S01]  /*f440*/  MOV R178, 0x1 ;  /* 0x0000000100b27802 */ /* 0x000fe20000000f00 */
[----:B------:R-:W-:Y:S01]  /*f450*/  IMAD.MOV.U32 R181, RZ, RZ, 0x1f ;  /* 0x0000001fffb57424 */ /* 0x000fe200078e00ff */
[----:B------:R-:W-:Y:S02]  /*f460*/  MOV R176, 0xffffffff ;  /* 0xffffffff00b07802 */ /* 0x000fe40000000f00 */
[----:B------:R-:W-:Y:S02]  /*f470*/  P2R R180, PR, RZ, 0x20 ;  /* 0x00000020ffb47803 */ /* 0x000fe40000000000 */
[----:B------:R-:W-:-:S13]  /*f480*/  ISETP.NE.AND P5, PT, R164, RZ, PT ;  /* 0x000000ffa400720c */ /* 0x000fda0003fa5270 */
[----:B-----5:R-:W-:Y:S05]  /*f490*/  WARPSYNC.COLLECTIVE R176, `(.L_x_29852) ;  /* 0x00000000b0087348 */ /* 0x020fea0003c00000 */
[----:B------:R0:W1:Y:S02]  /*f4a0*/  SHFL.BFLY P6, R177, R179, R178, R181 ;  /* 0x0c0000b2b3b17389 */ /* 0x00006400000c00b5 */
[----:B01---5:R-:W-:Y:S01]  /*f4b0*/  ENDCOLLECTIVE ;  /* 0x000000000000791b */ /* 0x023fe20003800000 */
.L_x_29852:
[----:B------:R-:W-:Y:S02]  /*f4c0*/  IMAD.MOV.U32 R178, RZ, RZ, 0x2 ;  /* 0x00000002ffb27424 */ /* 0x000fe400078e00ff */
[----:B------:R-:W-:-:S04]  /*f4d0*/  IMAD.MOV.U32 R0, RZ, RZ, R177 ;  /* 0x000000ffff007224 */ /* 0x000fc800078e00b1 */
[----:B------:R-:W-:-:S05]  /*f4e0*/  FADD.FTZ R164, R159, R0 ;  /* 0x000000009fa47221 */ /* 0x000fca0000010000 */
[----:B------:R-:W-:-:S07]  /*f4f0*/  MOV R179, R164 ;  /* 0x000000a400b37202 */ /* 0x000fce0000000f00 */
[----:B------:R-:W-:Y:S05]  /*f500*/  WARPSYNC.COLLECTIVE R176, `(.L_x_29853) ;  /* 0x00000000b0087348 */ /* 0x000fea0003c00000 */
[----:B------:R0:W1:Y:S02]  /*f510*/  SHFL.BFLY P6, R177, R179, R178, R181 ;  /* 0x0c0000b2b3b17389 */ /* 0x00006400000c00b5 */
[----:B01----:R-:W-:Y:S01]  /*f520*/  ENDCOLLECTIVE ;  /* 0x000000000000791b */ /* 0x003fe20003800000 */
.L_x_29853:
[----:B------:R-:W-:Y:S01]  /*f530*/  HFMA2.MMA R178, -RZ, RZ, 0, 2.384185791015625e-07 ;  /* 0x00000004ffb27435 */ /* 0x000fe200000001ff */
[----:B------:R-:W-:-:S05]  /*f540*/  MOV R165, R177 ;  /* 0x000000b100a57202 */ /* 0x000fca0000000f00 */
[----:B------:R-:W-:-:S04]  /*f550*/  FADD.FTZ R165, R164, R165 ;  /* 0x000000a5a4a57221 */ /* 0x000fc80000010000 */
[----:B------:R-:W-:-:S07]  /*f560*/  IMAD.MOV.U32 R179, RZ, RZ, R165 ;  /* 0x000000ffffb37224 */ /* 0x000fce00078e00a5 */
[----:B------:R-:W-:Y:S05]  /*f570*/  WARPSYNC.COLLECTIVE R176, `(.L_x_29854) ;  /* 0x00000000b0087348 */ /* 0x000fea0003c00000 */
[----:B------:R0:W1:Y:S02]  /*f580*/  SHFL.BFLY P6, R177, R179, R178, R181 ;  /* 0x0c0000b2b3b17389 */ /* 0x00006400000c00b5 */
[----:B01----:R-:W-:Y:S01]  /*f590*/  ENDCOLLECTIVE ;  /* 0x000000000000791b */ /* 0x003fe20003800000 */
.L_x_29854:
[----:B------:R-:W-:Y:S02]  /*f5a0*/  IMAD.MOV.U32 R178, RZ, RZ, 0x8 ;  /* 0x00000008ffb27424 */ /* 0x000fe400078e00ff */
[----:B------:R-:W-:-:S04]  /*f5b0*/  IMAD.MOV.U32 R0, RZ, RZ, R177 ;  /* 0x000000ffff007224 */ /* 0x000fc800078e00b1 */
[----:B------:R-:W-:-:S05]  /*f5c0*/  FADD.FTZ R166, R165, R0 ;  /* 0x00000000a5a67221 */ /* 0x000fca0000010000 */
[----:B------:R-:W-:-:S07]  /*f5d0*/  MOV R179, R166 ;  /* 0x000000a600b37202 */ /* 0x000fce0000000f00 */
[----:B------:R-:W-:Y:S05]  /*f5e0*/  WARPSYNC.COLLECTIVE R176, `(.L_x_29855) ;  /* 0x00000000b0087348 */ /* 0x000fea0003c00000 */
[----:B------:R0:W1:Y:S02]  /*f5f0*/  SHFL.BFLY P6, R177, R179, R178, R181 ;  /* 0x0c0000b2b3b17389 */ /* 0x00006400000c00b5 */
[----:B01----:R-:W-:Y:S01]  /*f600*/  ENDCOLLECTIVE ;  /* 0x000000000000791b */ /* 0x003fe20003800000 */
.L_x_29855:
[----:B------:R-:W-:Y:S01]  /*f610*/  HFMA2.MMA R178, -RZ, RZ, 0, 9.5367431640625e-07 ;  /* 0x00000010ffb27435 */ /* 0x000fe200000001ff */
[----:B------:R-:W-:-:S05]  /*f620*/  MOV R167, R177 ;  /* 0x000000b100a77202 */ /* 0x000fca0000000f00 */
[----:B------:R-:W-:-:S04]  /*f630*/  FADD.FTZ R167, R166, R167 ;  /* 0x000000a7a6a77221 */ /* 0x000fc80000010000 */
[----:B------:R-:W-:-:S07]  /*f640*/  IMAD.MOV.U32 R179, RZ, RZ, R167 ;  /* 0x000000ffffb37224 */ /* 0x000fce00078e00a7 */
[----:B------:R-:W-:Y:S05]  /*f650*/  WARPSYNC.COLLECTIVE R176, `(.L_x_29856) ;  /* 0x00000000b0087348 */ /* 0x000fea0003c00000 */
[----:B------:R0:W1:Y:S02]  /*f660*/  SHFL.BFLY P6, R177, R179, R178, R181 ;  /* 0x0c0000b2b3b17389 */ /* 0x00006400000c00b5 */
[----:B01----:R-:W-:Y:S01]  /*f670*/  ENDCOLLECTIVE ;  /* 0x000000000000791b */ /* 0x003fe20003800000 */
.L_x_29856:
        /* <DEDUP_REMOVED lines=75> */
.L_x_29857:
[----:B------:R-:W-:Y:S01]  /*fb30*/  HFMA2.MMA R178, -RZ, RZ, 0, 1.1920928955078125e-07 ;  /* 0x00000002ffb27435 */ /* 0x000fe200000001ff */
[----:B------:R-:W-:-:S05]  /*fb40*/  MOV R159, R177 ;  /* 0x000000b1009f7202 */ /* 0x000fca0000000f00 */
[----:B------:R-:W-:-:S04]  /*fb50*/  FADD.FTZ R159, R0, R159 ;  /* 0x0000009f009f7221 */ /* 0x000fc80000010000 */
[----:B------:R-:W-:-:S07]  /*fb60*/  IMAD.MOV.U32 R179, RZ, RZ, R159 ;  /* 0x000000ffffb37224 */ /* 0x000fce00078e009f */
[----:B------:R-:W-:Y:S05]  /*fb70*/  WARPSYNC.COLLECTIVE R176, `(.L_x_29858) ;  /* 0x00000000b0087348 */ /* 0x000fea0003c00000 */
[----:B------:R0:W1:Y:S02]  /*fb80*/  SHFL.BFLY P6, R177, R179, R178, R181 ;  /* 0x0c0000b2b3b17389 */ /* 0x00006400000c00b5 */
[----:B01----:R-:W-:Y:S01]  /*fb90*/  ENDCOLLECTIVE ;  /* 0x000000000000791b */ /* 0x003fe20003800000 */
.L_x_29858:
[----:B------:R-:W-:Y:S02]  /*fba0*/  IMAD.MOV.U32 R178, RZ, RZ, 0x4 ;  /* 0x00000004ffb27424 */ /* 0x000fe400078e00ff */
[----:B------:R-:W-:-:S04]  /*fbb0*/  IMAD.MOV.U32 R164, RZ, RZ, R177 ;  /* 0x000000ffffa47224 */ /* 0x000fc800078e00b1 */
[----:B------:R-:W-:-:S05]  /*fbc0*/  FADD.FTZ R164, R159, R164 ;  /* 0x000000a49fa47221 */ /* 0x000fca0000010000 */
[----:B------:R-:W-:-:S07]  /*fbd0*/  MOV R179, R164 ;  /* 0x000000a400b37202 */ /* 0x000fce0000000f00 */
[----:B------:R-:W-:Y:S05]  /*fbe0*/  WARPSYNC.COLLECTIVE R176, `(.L_x_29859) ;  /* 0x00000000b0087348 */ /* 0x000fea0003c00000 */
[----:B------:R0:W1:Y:S02]  /*fbf0*/  SHFL.BFLY P6, R177, R179, R178, R181 ;  /* 0x0c0000b2b3b17389 */ /* 0x00006400000c00b5 */
[----:B01----:R-:W-:Y:S01]  /*fc00*/  ENDCOLLECTIVE ;  /* 0x000000000000791b */ /* 0x003fe20003800000 */
.L_x_29859:
[----:B------:R-:W-:Y:S01]  /*fc10*/  HFMA2.MMA R178, -RZ, RZ, 0, 4.76837158203125e-07 ;  /* 0x00000008ffb27435 */ /* 0x000fe200000001ff */
[----:B------:R-:W-:-:S05]  /*fc20*/  MOV R165, R177 ;  /* 0x000000b100a57202 */ /* 0x000fca0000000f00 */
[----:B------:R-:W-:-:S04]  /*fc30*/  FADD.FTZ R165, R164, R165 ;  /* 0x000000a5a4a57221 */ /* 0x000fc80000010000 */
[----:B------:R-:W-:-:S07]  /*fc40*/  IMAD.MOV.U32 R179, RZ, RZ, R165 ;  /* 0x000000ffffb37224 */ /* 0x000fce00078e00a5 */
[----:B------:R-:W-:Y:S05]  /*fc50*/  WARPSYNC.COLLECTIVE R176, `(.L_x_29860) ;  /* 0x00000000b0087348 */ /* 0x000fea0003c00000 */
[----:B------:R0:W1:Y:S02]  /*fc60*/  SHFL.BFLY P6, R177, R179, R178, R181 ;  /* 0x0c0000b2b3b17389 */ /* 0x00006400000c00b5 */
[----:B01----:R-:W-:Y:S01]  /*fc70*/  ENDCOLLECTIVE ;  /* 0x000000000000791b */ /* 0x003fe20003800000 */
.L_x_29860:
[----:B------:R-:W-:Y:S02]  /*fc80*/  IMAD.MOV.U32 R178, RZ, RZ, 0x10 ;  /* 0x00000010ffb27424 */ /* 0x000fe400078e00ff */
[----:B------:R-:W-:-:S04]  /*fc90*/  IMAD.MOV.U32 R166, RZ, RZ, R177 ;  /* 0x000000ffffa67224 */ /* 0x000fc800078e00b1 */
[----:B------:R-:W-:-:S05]  /*fca0*/  FADD.FTZ R166, R165, R166 ;  /* 0x000000a6a5a67221 */ /* 0x000fca0000010000 */
[----:B------:R-:W-:-:S07]  /*fcb0*/  MOV R179, R166 ;  /* 0x000000a600b37202 */ /* 0x000fce0000000f00 */
[----:B------:R-:W-:Y:S05]  /*fcc0*/  WARPSYNC.COLLECTIVE R176, `(.L_x_29861) ;  /* 0x00000000b0087348 */ /* 0x000fea0003c00000 */
[----:B------:R0:W1:Y:S02]  /*fcd0*/  SHFL.BFLY P6, R177, R179, R178, R181 ;  /* 0x0c0000b2b3b17389 */ /* 0x00006400000c00b5 */
[----:B01----:R-:W-:Y:S01]  /*fce0*/  ENDCOLLECTIVE ;  /* 0x000000000000791b */ /* 0x003fe20003800000 */
.L_x_29861:
[----:B------:R-:W-:Y:S01]  /*fcf0*/  MOV R167, R177 ;  /* 0x000000b100a77202 */ /* 0x000fe20000000f00 */
[----:B------:R-:W-:Y:S06]  /*fd00*/  BRA `(.L_x_29862) ;  /* 0xffffffe400ec7947 */ /* 0x000fec000383ffff */
.L_x_29863:
        /* <DEDUP_REMOVED lines=15> */
.L_x_30342:


//--------------------- .text._ZN10layer_norm13ln_fwd_kernelINS_13Kernel_traitsIfffffjLj4096ELj1ELj1ELj4ELj16ENS_18Kernel_traits_baseILj4096EfffffjLj128EEEEELb1ELb1ELb1ELb1EEEvNS_9FwdParamsE --------------------------
	.section	.text._ZN10layer_norm13ln_fwd_kernelINS_13Kernel_traitsIfffffjLj4096ELj1ELj1ELj4ELj16ENS_18Kernel_traits_baseILj4096EfffffjLj128EEEEELb1ELb1ELb1ELb1EEEvNS_9FwdParamsE,"ax",@progbits
	.align	128
        .global         _ZN10layer_norm13ln_fwd_kernelINS_13Kernel_traitsIfffffjLj4096ELj1ELj1ELj4ELj16ENS_18Kernel_traits_baseILj4096EfffffjLj128EEEEELb1ELb1ELb1ELb1EEEvNS_9FwdParamsE
        .type           _ZN10layer_norm13ln_fwd_kernelINS_13Kernel_traitsIfffffjLj4096ELj1ELj1ELj4ELj16ENS_18Kernel_traits_baseILj4096EfffffjLj128EEEEELb1ELb1ELb1ELb1EEEvNS_9FwdParamsE,@function
        .size           _ZN10layer_norm13ln_fwd_kernelINS_13Kernel_traitsIfffffjLj4096ELj1ELj1ELj4ELj16ENS_18Kernel_traits_baseILj4096EfffffjLj128EEEEELb1ELb1ELb1ELb1EEEvNS_9FwdParamsE,(.L_x_30343 - _ZN10layer_norm13ln_fwd_kernelINS_13Kernel_traitsIfffffjLj4096ELj1ELj1ELj4ELj16ENS_18Kernel_traits_baseILj4096EfffffjLj128EEEEELb1ELb1ELb1ELb1EEEvNS_9FwdParamsE)
        .other          _ZN10layer_norm13ln_fwd_kernelINS_13Kernel_traitsIfffffjLj4096ELj1ELj1ELj4ELj16ENS_18Kernel_traits_baseILj4096EfffffjLj128EEEEELb1ELb1ELb1ELb1EEEvNS_9FwdParamsE,@"STO_CUDA_ENTRY STV_DEFAULT"
_ZN10layer_norm13ln_fwd_kernelINS_13Kernel_traitsIfffffjLj4096ELj1ELj1ELj4ELj16ENS_18Kernel_traits_baseILj4096EfffffjLj128EEEEELb1ELb1ELb1ELb1EEEvNS_9FwdParamsE:
.text._ZN10layer_norm13ln_fwd_kernelINS_13Kernel_traitsIfffffjLj4096ELj1ELj1ELj4ELj16ENS_18Kernel_traits_baseILj4096EfffffjLj128EEEEELb1ELb1ELb1ELb1EEEvNS_9FwdParamsE:
        /* <DEDUP_REMOVED lines=8> */
[----:B------:R-:W0:Y:S01]  /*0080*/  LDC R5, c[0x0][0x2ec] ;  /* 0x0000bb00ff057b82 */ /* 0x000e220000000800 */
[----:B------:R-:W1:Y:S01]  /*0090*/  S2R R155, SR_TID.X ;  /* 0x00000000009b7919 */ /* 0x000e620000002100 */
[----:B------:R-:W-:Y:S01]  /*00a0*/  ULDC.64 UR10, c[0x0][0x2c8] ;  /* 0x0000b200000a7ab9 */ /* 0x000fe20000000a00 */
[----:B------:R-:W-:Y:S01]  /*00b0*/  ULDC.64 UR12, c[0x0][0x260] ;  /* 0x00009800000c7ab9 */ /* 0x000fe20000000a00 */
[----:B------:R-:W-:Y:S01]  /*00c0*/  ULDC UR9, c[0x0][0x214] ;  /* 0x0000850000097ab9 */ /* 0x000fe20000000800 */
[----:B------:R-:W-:-:S03]  /*00d0*/  ULDC.64 UR14, c[0x0][0x278] ;  /* 0x00009e00000e7ab9 */ /* 0x000fc60000000a00 */
[----:B------:R-:W2:Y:S01]  /*00e0*/  @P0 LDG.E.64 R2, desc[UR4][R2.64] ;  /* 0x0000000402020981 */ /* 0x000ea2000c1e1b00 */
[----:B------:R-:W3:Y:S03]  /*00f0*/  @P0 LDC R9, c[0x0][0x2f0] ;  /* 0x0000bc00ff090b82 */ /* 0x000ee60000000800 */
[----:B0-----:R-:W3:Y:S05]  /*0100*/  @P0 LDG.E.64 R6, desc[UR4][R4.64] ;  /* 0x0000000404060981 */ /* 0x001eea000c1e1b00 */
[----:B------:R-:W1:Y:S08]  /*0110*/  S2UR UR8, SR_CTAID.X ;  /* 0x00000000000879c3 */ /* 0x000e700000002500 */
[----:B------:R-:W1:Y:S02]  /*0120*/  LDC R0, c[0x0][RZ] ;  /* 0x00000000ff007b82 */ /* 0x000e640000000800 */
[----:B-1----:R-:W-:-:S02]  /*0130*/  IMAD R149, R0, UR8, R155 ;  /* 0x0000000800957c24 */ /* 0x002fc4000f8e029b */
        /* <DEDUP_REMOVED lines=64> */
[----:B------:R-:W-:-:S03]  /*0540*/  UIADD3 UR28, UR6, 0x5384540f, URZ ;  /* 0x5384540f061c7890 */ /* 0x000fc6000fffe03f */
[----:B------:R-:W-:Y:S01]  /*0550*/  IMAD.WIDE.U32 R10, R10, -0x326172a9, RZ ;  /* 0xcd9e8d570a0a7825 */ /* 0x000fe200078e00ff */
[----:B------:R-:W-:Y:S02]  /*0560*/  LOP3.LUT R107, R9, UR29, R2, 0x96, !PT ;  /* 0x0000001d096b7c12 */ /* 0x000fe4000f8e9602 */
[----:B------:R-:W-:Y:S02]  /*0570*/  ISETP.NE.U32.AND P0, PT, RZ, UR10, PT ;  /* 0x0000000aff007c0c */ /* 0x000fe4000bf05070 */
[----:B------:R-:W-:Y:S01]  /*0580*/  LOP3.LUT R106, R11, UR28, R6, 0x96, !PT ;  /* 0x0000001c0b6a7c12 */ /* 0x000fe2000f8e9606 */
[----:B------:R-:W-:Y:S01]  /*0590*/  UIADD3 UR30, UR6, -0xe443238, URZ ;  /* 0xf1bbcdc8061e7890 */ /* 0x000fe2000fffe03f */
[----:B------:R-:W-:Y:S01]  /*05a0*/  ISETP.NE.AND.EX P0, PT, RZ, UR11, PT, P0 ;  /* 0x0000000bff007c0c */ /* 0x000fe2000bf05300 */
[----:B------:R-:W-:Y:S01]  /*05b0*/  UIADD3 UR31, UR7, -0x24c28bd8, URZ ;  /* 0xdb3d7428071f7890 */ /* 0x000fe2000fffe03f */
[----:B------:R-:W-:Y:S01]  /*05c0*/  IMAD.HI.U32 R5, R107, -0x326172a9, RZ ;  /* 0xcd9e8d576b057827 */ /* 0x000fe200078e00ff */
[----:B------:R-:W-:-:S03]  /*05d0*/  IADD3 R6, P2, R0, UR10, RZ ;  /* 0x0000000a00067c10 */ /* 0x000fc6000ff5e0ff */
[----:B------:R-:W-:Y:S01]  /*05e0*/  IMAD.HI.U32 R3, R106, -0x2daee0ad, RZ ;  /* 0xd2511f536a037827 */ /* 0x000fe200078e00ff */
[----:B------:R-:W-:Y:S02]  /*05f0*/  LOP3.LUT R108, R5, UR30, R10, 0x96, !PT ;  /* 0x0000001e056c7c12 */ /* 0x000fe4000f8e960a */
[----:B------:R-:W-:Y:S02]  /*0600*/  CS2R R10, SRZ ;  /* 0x00000000000a7805 */ /* 0x000fe4000001ff00 */
[----:B------:R-:W-:Y:S02]  /*0610*/  IADD3.X R7, RZ, UR11, RZ, P2, !PT ;  /* 0x0000000bff077c10 */ /* 0x000fe400097fe4ff */
[----:B------:R-:W-:Y:S02]  /*0620*/  LOP3.LUT R146, R3, UR31, R8, 0x96, !PT ;  /* 0x0000001f03927c12 */ /* 0x000fe4000f8e9608 */
[----:B------:R-:W-:Y:S01]  /*0630*/  CS2R R8, SRZ ;  /* 0x0000000000087805 */ /* 0x000fe2000001ff00 */
[----:B------:R0:W5:Y:S05]  /*0640*/  @P0 LDG.E.128 R12, desc[UR4][R6.64+0x800] ;  /* 0x00080004060c0981 */ /* 0x00016a000c1e1d00 */
[----:B------:R0:W5:Y:S04]  /*0650*/  @P0 LDG.E.128 R8, desc[UR4][R6.64] ;  /* 0x0000000406080981 */ /* 0x000168000c1e1d00 */
[----:B------:R0:W5:Y:S04]  /*0660*/  @P0 LDG.E.128 R16, desc[UR4][R6.64+0x1000] ;  /* 0x0010000406100981 */ /* 0x000168000c1e1d00 */
[----:B------:R0:W5:Y:S04]  /*0670*/  @P0 LDG.E.128 R20, desc[UR4][R6.64+0x1800] ;  /* 0x0018000406140981 */ /* 0x000168000c1e1d00 */
[----:B------:R0:W5:Y:S04]  /*0680*/  @P0 LDG.E.128 R24, desc[UR4][R6.64+0x2000] ;  /* 0x0020000406180981 */ /* 0x000168000c1e1d00 */
[----:B------:R0:W5:Y:S04]  /*0690*/  @P0 LDG.E.128 R28, desc[UR4][R6.64+0x2800] ;  /* 0x00280004061c0981 */ /* 0x000168000c1e1d00 */
[----:B------:R0:W5:Y:S04]  /*06a0*/  @P0 LDG.E.128 R32, desc[UR4][R6.64+0x3000] ;  /* 0x0030000406200981 */ /* 0x000168000c1e1d00 */
[----:B------:R0:W5:Y:S01]  /*06b0*/  @P0 LDG.E.128 R36, desc[UR4][R6.64+0x3800] ;  /* 0x0038000406240981 */ /* 0x000162000c1e1d00 */
[----:B------:R-:W-:-:S02]  /*06c0*/  IADD3 R2, P1, R0, UR12, RZ ;  /* 0x0000000c00027c10 */ /* 0x000fc4000ff3e0ff */
[C---:B------:R-:W-:Y:S02]  /*06d0*/  LOP3.LUT R154, R155.reuse, 0x7f, RZ, 0xc0, !PT ;  /* 0x0000007f9b9a7812 */ /* 0x040fe400078ec0ff */
[----:B------:R-:W-:Y:S01]  /*06e0*/  LEA.HI R155, R155, UR8, RZ, 0x19 ;  /* 0x000000089b9b7c11 */ /* 0x000fe2000f8fc8ff */
[----:B------:R-:W-:-:S03]  /*06f0*/  IMAD.X R3, RZ, RZ, UR13, P1 ;  /* 0x0000000dff037e24 */ /* 0x000fc600088e06ff */
        /* <DEDUP_REMOVED lines=16> */
[----:B------:R-:W-:Y:S01]  /*0800*/  IMAD.HI.U32 R5, R146, -0x326172a9, RZ ;  /* 0xcd9e8d5792057827 */ /* 0x000fe200078e00ff */
[----:B------:R-:W-:Y:S01]  /*0810*/  ULDC.U8 UR8, c[0x0][0x2a0] ;  /* 0x0000a80000087ab9 */ /* 0x000fe20000000000 */
[----:B------:R-:W-:Y:S01]  /*0820*/  ULDC UR9, c[0x0][0x294] ;  /* 0x0000a50000097ab9 */ /* 0x000fe20000000800 */
[----:B------:R-:W5:Y:S04]  /*0830*/  LDG.E.128 R44, desc[UR4][R2.64+0x800] ;  /* 0x00080004022c7981 */ /* 0x000f68000c1e1d00 */
[----:B------:R-:W5:Y:S04]  /*0840*/  LDG.E.128 R48, desc[UR4][R2.64+0x1000] ;  /* 0x0010000402307981 */ /* 0x000f68000c1e1d00 */
[----:B------:R-:W5:Y:S04]  /*0850*/  LDG.E.128 R52, desc[UR4][R2.64+0x1800] ;  /* 0x0018000402347981 */ /* 0x000f68000c1e1d00 */
[----:B------:R-:W5:Y:S04]  /*0860*/  LDG.E.128 R56, desc[UR4][R2.64+0x2000] ;  /* 0x0020000402387981 */ /* 0x000f68000c1e1d00 */
[----:B------:R-:W5:Y:S04]  /*0870*/  LDG.E.128 R60, desc[UR4][R2.64+0x2800] ;  /* 0x00280004023c7981 */ /* 0x000f68000c1e1d00 */
[----:B------:R-:W5:Y:S04]  /*0880*/  LDG.E.128 R64, desc[UR4][R2.64+0x3000] ;  /* 0x0030000402407981 */ /* 0x000f68000c1e1d00 */
[----:B------:R0:W5:Y:S01]  /*0890*/  LDG.E.128 R68, desc[UR4][R2.64+0x3800] ;  /* 0x0038000402447981 */ /* 0x000162000c1e1d00 */
[----:B------:R-:W-:Y:S01]  /*08a0*/  LOP3.LUT R0, R5, UR14, R0, 0x96, !PT ;  /* 0x0000000e05007c12 */ /* 0x000fe2000f8e9600 */
[----:B------:R-:W-:Y:S01]  /*08b0*/  HFMA2.MMA R5, -RZ, RZ, 0, 0 ;  /* 0x00000000ff057435 */ /* 0x000fe200000001ff */
[----:B------:R-:W-:Y:S01]  /*08c0*/  IMAD.MOV.U32 R156, RZ, RZ, 0x1 ;  /* 0x00000001ff9c7424 */ /* 0x000fe200078e00ff */
[----:B------:R-:W-:Y:S01]  /*08d0*/  ULDC.64 UR10, c[0x0][0x298] ;  /* 0x0000a600000a7ab9 */ /* 0x000fe20000000a00 */
[----:B------:R-:W-:Y:S01]  /*08e0*/  ULDC.64 UR12, c[0x0][0x210] ;  /* 0x00008400000c7ab9 */ /* 0x000fe20000000a00 */
[----:B0-----:R-:W-:-:S02]  /*08f0*/  IMAD R2, R106, -0x2daee0ad, RZ ;  /* 0xd2511f536a027824 */ /* 0x001fc400078e02ff */
[----:B------:R-:W-:Y:S01]  /*0900*/  IMAD.HI.U32 R3, R108, -0x2daee0ad, RZ ;  /* 0xd2511f536c037827 */ /* 0x000fe200078e00ff */
[----:B------:R-:W-:Y:S01]  /*0910*/  ISETP.NE.AND P2, PT, RZ, UR8, PT ;  /* 0x00000008ff007c0c */ /* 0x000fe2000bf45270 */
[----:B------:R-:W-:-:S03]  /*0920*/  ULDC UR8, c[0x0][0x290] ;  /* 0x0000a40000087ab9 */ /* 0x000fc60000000800 */
[----:B------:R-:W-:Y:S01]  /*0930*/  LOP3.LUT R2, R3, UR15, R2, 0x96, !PT ;  /* 0x0000000f03027c12 */ /* 0x000fe2000f8e9602 */
[----:B------:R-:W-:Y:S01]  /*0940*/  IMAD R146, R146, -0x326172a9, RZ ;  /* 0xcd9e8d5792927824 */ /* 0x000fe200078e02ff */
[----:B------:R-:W-:Y:S01]  /*0950*/  LOP3.LUT R3, R4, 0x3, RZ, 0xc0, !PT ;  /* 0x0000000304037812 */ /* 0x000fe200078ec0ff */
[----:B------:R-:W-:-:S07]  /*0960*/  IMAD R4, R108, -0x2daee0ad, RZ ;  /* 0xd2511f536c047824 */ /* 0x000fce00078e02ff */
.L_x_30171:
        /* <DEDUP_REMOVED lines=47> */
.L_x_29867:
[----:B------:R-:W-:-:S07]  /*0c60*/  MOV R6, R146 ;  /* 0x0000009200067202 */ /* 0x000fce0000000f00 */
.L_x_29868:
[----:B------:R-:W-:Y:S05]  /*0c70*/  BSYNC B1 ;  /* 0x0000000000017941 */ /* 0x000fea0003800000 */
.L_x_29866:
        /* <DEDUP_REMOVED lines=16> */
.L_x_29872:
[----:B------:R-:W-:Y:S05]  /*0d80*/  BSYNC B2 ;  /* 0x0000000000027941 */ /* 0x000fea0003800000 */
.L_x_29871:
        /* <DEDUP_REMOVED lines=44> */
.L_x_29870:
[----:B------:R-:W-:Y:S05]  /*1050*/  BSYNC B1 ;  /* 0x0000000000017941 */ /* 0x000fea0003800000 */
.L_x_29869:
        /* <DEDUP_REMOVED lines=10> */
.L_x_29865:
[----:B------:R-:W-:Y:S05]  /*1100*/  BSYNC B0 ;  /* 0x0000000000007941 */ /* 0x000fea0003800000 */
.L_x_29864:
        /* <DEDUP_REMOVED lines=18> */
.L_x_29876:
[----:B------:R-:W-:-:S07]  /*1230*/  IMAD.MOV.U32 R3, RZ, RZ, R146 ;  /* 0x000000ffff037224 */ /* 0x000fce00078e0092 */
.L_x_29877:
[----:B------:R-:W-:Y:S05]  /*1240*/  BSYNC B1 ;  /* 0x0000000000017941 */ /* 0x000fea0003800000 */
.L_x_29875:
        /* <DEDUP_REMOVED lines=16> */
.L_x_29881:
[----:B------:R-:W-:Y:S05]  /*1350*/  BSYNC B2 ;  /* 0x0000000000027941 */ /* 0x000fea0003800000 */
.L_x_29880:
        /* <DEDUP_REMOVED lines=44> */
.L_x_29879:
[----:B------:R-:W-:Y:S05]  /*1620*/  BSYNC B1 ;  /* 0x0000000000017941 */ /* 0x000fea0003800000 */
.L_x_29878:
        /* <DEDUP_REMOVED lines=10> */
.L_x_29874:
[----:B------:R-:W-:Y:S05]  /*16d0*/  BSYNC B0 ;  /* 0x0000000000007941 */ /* 0x000fea0003800000 */
.L_x_29873:
        /* <DEDUP_REMOVED lines=18> */
.L_x_29885:
[----:B------:R-:W-:-:S07]  /*1800*/  MOV R3, R146 ;  /* 0x0000009200037202 */ /* 0x000fce0000000f00 */
.L_x_29886:
[----:B------:R-:W-:Y:S05]  /*1810*/  BSYNC B1 ;  /* 0x0000000000017941 */ /* 0x000fea0003800000 */
.L_x_29884:
        /* <DEDUP_REMOVED lines=16> */
.L_x_29890:
[----:B------:R-:W-:Y:S05]  /*1920*/  BSYNC B2 ;  /* 0x0000000000027941 */ /* 0x000fea0003800000 */
.L_x_29889:
        /* <DEDUP_REMOVED lines=44> */
.L_x_29888:
[----:B------:R-:W-:Y:S05]  /*1bf0*/  BSYNC B1 ;  /* 0x0000000000017941 */ /* 0x000fea0003800000 */
.L_x_29887:
        /* <DEDUP_REMOVED lines=10> */
.L_x_29883:
[----:B------:R-:W-:Y:S05]  /*1ca0*/  BSYNC B0 ;  /* 0x0000000000007941 */ /* 0x000fea0003800000 */
.L_x_29882:
        /* <DEDUP_REMOVED lines=18> */
.L_x_29894:
[----:B------:R-:W-:-:S07]  /*1dd0*/  IMAD.MOV.U32 R3, RZ, RZ, R146 ;  /* 0x000000ffff037224 */ /* 0x000fce00078e0092 */
.L_x_29895:
[----:B------:R-:W-:Y:S05]  /*1de0*/  BSYNC B1 ;  /* 0x0000000000017941 */ /* 0x000fea0003800000 */
.L_x_29893:
        /* <DEDUP_REMOVED lines=16> */
.L_x_29899:
[----:B------:R-:W-:Y:S05]  /*1ef0*/  BSYNC B2 ;  /* 0x0000000000027941 */ /* 0x000fea0003800000 */
.L_x_29898:
        /* <DEDUP_REMOVED lines=44> */
.L_x_29897:
[----:B------:R-:W-:Y:S05]  /*21c0*/  BSYNC B1 ;  /* 0x0000000000017941 */ /* 0x000fea0003800000 */
.L_x_29896:
        /* <DEDUP_REMOVED lines=10> */
.L_x_29892:
[----:B------:R-:W-:Y:S05]  /*2270*/  BSYNC B0 ;  /* 0x0000000000007941 */ /* 0x000fea0003800000 */
.L_x_29891:
        /* <DEDUP_REMOVED lines=21> */
.L_x_29901:
[----:B------:R-:W-:Y:S05]  /*23d0*/  BSYNC B0 ;  /* 0x0000000000007941 */ /* 0x000fea0003800000 */
.L_x_29900:
        /* <DEDUP_REMOVED lines=21> */
.L_x_29905:
[----:B------:R-:W-:-:S07]  /*2530*/  MOV R3, R146 ;  /* 0x0000009200037202 */ /* 0x000fce0000000f00 */
.L_x_29906:
[----:B------:R-:W-:Y:S05]  /*2540*/  BSYNC B1 ;  /* 0x0000000000017941 */ /* 0x000fea0003800000 */
.L_x_29904:
        /* <DEDUP_REMOVED lines=16> */
.L_x_29910:
[----:B------:R-:W-:Y:S05]  /*2650*/  BSYNC B2 ;  /* 0x0000000000027941 */ /* 0x000fea0003800000 */
.L_x_29909:
        /* <DEDUP_REMOVED lines=44> */
.L_x_29908:
[----:B------:R-:W-:Y:S05]  /*2920*/  BSYNC B1 ;  /* 0x0000000000017941 */ /* 0x000fea0003800000 */
.L_x_29907:
        /* <DEDUP_REMOVED lines=10> */
.L_x_29903:
[----:B------:R-:W-:Y:S05]  /*29d0*/  BSYNC B0 ;  /* 0x0000000000007941 */ /* 0x000fea0003800000 */
.L_x_29902:
        /* <DEDUP_REMOVED lines=18> */
.L_x_29914:
[----:B------:R-:W-:-:S07]  /*2b00*/  IMAD.MOV.U32 R3, RZ, RZ, R146 ;  /* 0x000000ffff037224 */ /* 0x000fce00078e0092 */
.L_x_29915:
[----:B------:R-:W-:Y:S05]  /*2b10*/  BSYNC B1 ;  /* 0x0000000000017941 */ /* 0x000fea0003800000 */
.L_x_29913:
        /* <DEDUP_REMOVED lines=16> */
.L_x_29919:
[----:B------:R-:W-:Y:S05]  /*2c20*/  BSYNC B2 ;  /* 0x0000000000027941 */ /* 0x000fea0003800000 */
.L_x_29918:
        /* <DEDUP_REMOVED lines=44> */
.L_x_29917:
[----:B------:R-:W-:Y:S05]  /*2ef0*/  BSYNC B1 ;  /* 0x0000000000017941 */ /* 0x000fea0003800000 */
.L_x_29916:
        /* <DEDUP_REMOVED lines=10> */
.L_x_29912:
[----:B------:R-:W-:Y:S05]  /*2fa0*/  BSYNC B0 ;  /* 0x0000000000007941 */ /* 0x000fea0003800000 */
.L_x_29911:
        /* <DEDUP_REMOVED lines=18> */
.L_x_29923:
[----:B------:R-:W-:-:S07]  /*30d0*/  MOV R3, R146 ;  /* 0x0000009200037202 */ /* 0x000fce0000000f00 */
.L_x_29924:
[----:B------:R-:W-:Y:S05]  /*30e0*/  BSYNC B1 ;  /* 0x0000000000017941 */ /* 0x000fea0003800000 */
.L_x_29922:
        /* <DEDUP_REMOVED lines=16> */
.L_x_29928:
[----:B------:R-:W-:Y:S05]  /*31f0*/  BSYNC B2 ;  /* 0x0000000000027941 */ /* 0x000fea0003800000 */
.L_x_29927:
        /* <DEDUP_REMOVED lines=44> */
.L_x_29926:
[----:B------:R-:W-:Y:S05]  /*34c0*/  BSYNC B1 ;  /* 0x0000000000017941 */ /* 0x000fea0003800000 */
.L_x_29925:
        /* <DEDUP_REMOVED lines=10> */
.L_x_29921:
[----:B------:R-:W-:Y:S05]  /*3570*/  BSYNC B0 ;  /* 0x0000000000007941 */ /* 0x000fea0003800000 */
.L_x_29920:
        /* <DEDUP_REMOVED lines=18> */
.L_x_29932:
[----:B------:R-:W-:-:S07]  /*36a0*/  IMAD.MOV.U32 R3, RZ, RZ, R146 ;  /* 0x000000ffff037224 */ /* 0x000fce00078e0092 */
.L_x_29933:
[----:B------:R-:W-:Y:S05]  /*36b0*/  BSYNC B1 ;  /* 0x0000000000017941 */ /* 0x000fea0003800000 */
.L_x_29931:
        /* <DEDUP_REMOVED lines=16> */
.L_x_29937:
[----:B------:R-:W-:Y:S05]  /*37c0*/  BSYNC B2 ;  /* 0x0000000000027941 */ /* 0x000fea0003800000 */
.L_x_29936:
        /* <DEDUP_REMOVED lines=44> */
.L_x_29935:
[----:B------:R-:W-:Y:S05]  /*3a90*/  BSYNC B1 ;  /* 0x0000000000017941 */ /* 0x000fea0003800000 */
.L_x_29934:
        /* <DEDUP_REMOVED lines=10> */
.L_x_29930:
[----:B------:R-:W-:Y:S05]  /*3b40*/  BSYNC B0 ;  /* 0x0000000000007941 */ /* 0x000fea0003800000 */
.L_x_29929:
        /* <DEDUP_REMOVED lines=20> */
.L_x_29939:
[----:B------:R-:W-:Y:S05]  /*3c90*/  BSYNC B0 ;  /* 0x0000000000007941 */ /* 0x000fea0003800000 */
.L_x_29938:
        /* <DEDUP_REMOVED lines=21> */
.L_x_29943:
[----:B------:R-:W-:-:S07]  /*3df0*/  MOV R6, R146 ;  /* 0x0000009200067202 */ /* 0x000fce0000000f00 */
.L_x_29944:
[----:B------:R-:W-:Y:S05]  /*3e00*/  BSYNC B1 ;  /* 0x0000000000017941 */ /* 0x000fea0003800000 */
.L_x_29942:
        /* <DEDUP_REMOVED lines=16> */
.L_x_29948:
[----:B------:R-:W-:Y:S05]  /*3f10*/  BSYNC B2 ;  /* 0x0000000000027941 */ /* 0x000fea0003800000 */
.L_x_29947:
        /* <DEDUP_REMOVED lines=44> */
.L_x_29946:
[----:B------:R-:W-:Y:S05]  /*41e0*/  BSYNC B1 ;  /* 0x0000000000017941 */ /* 0x000fea0003800000 */
.L_x_29945:
        /* <DEDUP_REMOVED lines=10> */
.L_x_29941:
[----:B------:R-:W-:Y:S05]  /*4290*/  BSYNC B0 ;  /* 0x0000000000007941 */ /* 0x000fea0003800000 */
.L_x_29940:
        /* <DEDUP_REMOVED lines=18> */
.L_x_29952:
[----:B------:R-:W-:-:S07]  /*43c0*/  IMAD.MOV.U32 R7, RZ, RZ, R146 ;  /* 0x000000ffff077224 */ /* 0x000fce00078e0092 */
.L_x_29953:
[----:B------:R-:W-:Y:S05]  /*43d0*/  BSYNC B1 ;  /* 0x0000000000017941 */ /* 0x000fea0003800000 */
.L_x_29951:
        /* <DEDUP_REMOVED lines=16> */
.L_x_29957:
[----:B------:R-:W-:Y:S05]  /*44e0*/  BSYNC B2 ;  /* 0x0000000000027941 */ /* 0x000fea0003800000 */
.L_x_29956:
        /* <DEDUP_REMOVED lines=44> */
.L_x_29955:
[----:B------:R-:W-:Y:S05]  /*47b0*/  BSYNC B1 ;  /* 0x0000000000017941 */ /* 0x000fea0003800000 */
.L_x_29954:
        /* <DEDUP_REMOVED lines=10> */
.L_x_29950:
[----:B------:R-:W-:Y:S05]  /*4860*/  BSYNC B0 ;  /* 0x0000000000007941 */ /* 0x000fea0003800000 */
.L_x_29949:
        /* <DEDUP_REMOVED lines=18> */
.L_x_29961:
[----:B------:R-:W-:-:S07]  /*4990*/  MOV R120, R146 ;  /* 0x0000009200787202 */ /* 0x000fce0000000f00 */
.L_x_29962:
[----:B------:R-:W-:Y:S05]  /*49a0*/  BSYNC B1 ;  /* 0x0000000000017941 */ /* 0x000fea0003800000 */
.L_x_29960:
        /* <DEDUP_REMOVED lines=16> */
.L_x_29966:
[----:B------:R-:W-:Y:S05]  /*4ab0*/  BSYNC B2 ;  /* 0x0000000000027941 */ /* 0x000fea0003800000 */
.L_x_29965:
        /* <DEDUP_REMOVED lines=44> */
.L_x_29964:
[----:B------:R-:W-:Y:S05]  /*4d80*/  BSYNC B1 ;  /* 0x0000000000017941 */ /* 0x000fea0003800000 */
.L_x_29963:
        /* <DEDUP_REMOVED lines=10> */
.L_x_29959:
[----:B------:R-:W-:Y:S05]  /*4e30*/  BSYNC B0 ;  /* 0x0000000000007941 */ /* 0x000fea0003800000 */
.L_x_29958:
        /* <DEDUP_REMOVED lines=18> */
.L_x_29970:
[----:B------:R-:W-:-:S07]  /*4f60*/  IMAD.MOV.U32 R120, RZ, RZ, R146 ;  /* 0x000000ffff787224 */ /* 0x000fce00078e0092 */
.L_x_29971:
[----:B------:R-:W-:Y:S05]  /*4f70*/  BSYNC B1 ;  /* 0x0000000000017941 */ /* 0x000fea0003800000 */
.L_x_29969:
        /* <DEDUP_REMOVED lines=16> */
.L_x_29975:
[----:B------:R-:W-:Y:S05]  /*5080*/  BSYNC B2 ;  /* 0x0000000000027941 */ /* 0x000fea0003800000 */
.L_x_29974:
        /* <DEDUP_REMOVED lines=44> */
.L_x_29973:
[----:B------:R-:W-:Y:S05]  /*5350*/  BSYNC B1 ;  /* 0x0000000000017941 */ /* 0x000fea0003800000 */
.L_x_29972:
        /* <DEDUP_REMOVED lines=10> */
.L_x_29968:
[----:B------:R-:W-:Y:S05]  /*5400*/  BSYNC B0 ;  /* 0x0000000000007941 */ /* 0x000fea0003800000 */
.L_x_29967:
        /* <DEDUP_REMOVED lines=20> */
.L_x_29977:
[----:B------:R-:W-:Y:S05]  /*5550*/  BSYNC B0 ;  /* 0x0000000000007941 */ /* 0x000fea0003800000 */
.L_x_29976:
        /* <DEDUP_REMOVED lines=21> */
.L_x_29981:
[----:B------:R-:W-:-:S07]  /*56b0*/  MOV R6, R146 ;  /* 0x0000009200067202 */ /* 0x000fce0000000f00 */
.L_x_29982:
[----:B------:R-:W-:Y:S05]  /*56c0*/  BSYNC B1 ;  /* 0x0000000000017941 */ /* 0x000fea0003800000 */
.L_x_29980:
        /* <DEDUP_REMOVED lines=16> */
.L_x_29986:
[----:B------:R-:W-:Y:S05]  /*57d0*/  BSYNC B2 ;  /* 0x0000000000027941 */ /* 0x000fea0003800000 */
.L_x_29985:
        /* <DEDUP_REMOVED lines=44> */
.L_x_29984:
[----:B------:R-:W-:Y:S05]  /*5aa0*/  BSYNC B1 ;  /* 0x0000000000017941 */ /* 0x000fea0003800000 */
.L_x_29983:
        /* <DEDUP_REMOVED lines=10> */
.L_x_29979:
[----:B------:R-:W-:Y:S05]  /*5b50*/  BSYNC B0 ;  /* 0x0000000000007941 */ /* 0x000fea0003800000 */
.L_x_29978:
        /* <DEDUP_REMOVED lines=18> */
.L_x_29990:
[----:B------:R-:W-:-:S07]  /*5c80*/  IMAD.MOV.U32 R7, RZ, RZ, R146 ;  /* 0x000000ffff077224 */ /* 0x000fce00078e0092 */
.L_x_29991:
[----:B------:R-:W-:Y:S05]  /*5c90*/  BSYNC B1 ;  /* 0x0000000000017941 */ /* 0x000fea0003800000 */
.L_x_29989:
        /* <DEDUP_REMOVED lines=16> */
.L_x_29995:
[----:B------:R-:W-:Y:S05]  /*5da0*/  BSYNC B2 ;  /* 0x0000000000027941 */ /* 0x000fea0003800000 */
.L_x_29994:
        /* <DEDUP_REMOVED lines=44> */
.L_x_29993:
[----:B------:R-:W-:Y:S05]  /*6070*/  BSYNC B1 ;  /* 0x0000000000017941 */ /* 0x000fea0003800000 */
.L_x_29992:
        /* <DEDUP_REMOVED lines=10> */
.L_x_29988:
[----:B------:R-:W-:Y:S05]  /*6120*/  BSYNC B0 ;  /* 0x0000000000007941 */ /* 0x000fea0003800000 */
.L_x_29987:
        /* <DEDUP_REMOVED lines=18> */
.L_x_29999:
[----:B------:R-:W-:-:S07]  /*6250*/  MOV R118, R146 ;  /* 0x0000009200767202 */ /* 0x000fce0000000f00 */
.L_x_30000:
[----:B------:R-:W-:Y:S05]  /*6260*/  BSYNC B1 ;  /* 0x0000000000017941 */ /* 0x000fea0003800000 */
.L_x_29998:
        /* <DEDUP_REMOVED lines=16> */
.L_x_30004:
[----:B------:R-:W-:Y:S05]  /*6370*/  BSYNC B2 ;  /* 0x0000000000027941 */ /* 0x000fea0003800000 */
.L_x_30003:
        /* <DEDUP_REMOVED lines=44> */
.L_x_30002:
[----:B------:R-:W-:Y:S05]  /*6640*/  BSYNC B1 ;  /* 0x0000000000017941 */ /* 0x000fea0003800000 */
.L_x_30001:
        /* <DEDUP_REMOVED lines=10> */
.L_x_29997:
[----:B------:R-:W-:Y:S05]  /*66f0*/  BSYNC B0 ;  /* 0x0000000000007941 */ /* 0x000fea0003800000 */
.L_x_29996:
        /* <DEDUP_REMOVED lines=18> */
.L_x_30008:
[----:B------:R-:W-:-:S07]  /*6820*/  IMAD.MOV.U32 R122, RZ, RZ, R146 ;  /* 0x000000ffff7a7224 */ /* 0x000fce00078e0092 */
.L_x_30009:
[----:B------:R-:W-:Y:S05]  /*6830*/  BSYNC B1 ;  /* 0x0000000000017941 */ /* 0x000fea0003800000 */
.L_x_30007:
        /* <DEDUP_REMOVED lines=16> */
.L_x_30013:
[----:B------:R-:W-:Y:S05]  /*6940*/  BSYNC B2 ;  /* 0x0000000000027941 */ /* 0x000fea0003800000 */
.L_x_30012:
        /* <DEDUP_REMOVED lines=44> */
.L_x_30011:
[----:B------:R-:W-:Y:S05]  /*6c10*/  BSYNC B1 ;  /* 0x0000000000017941 */ /* 0x000fea0003800000 */
.L_x_30010:
        /* <DEDUP_REMOVED lines=10> */
.L_x_30006:
[----:B------:R-:W-:Y:S05]  /*6cc0*/  BSYNC B0 ;  /* 0x0000000000007941 */ /* 0x000fea0003800000 */
.L_x_30005:
        /* <DEDUP_REMOVED lines=8> */
[----:B------:R-:W0:Y:S02]  /*6d50*/  LDC.64 R114, c[0x0][0x240] ;  /* 0x00009000ff727b82 */ /* 0x000e240000000a00 */
[----:B0-----:R-:W-:Y:S01]  /*6d60*/  IMAD.WIDE.U32 R114, R3, 0x4, R114 ;  /* 0x0000000403727825 */ /* 0x001fe200078e0072 */
[----:B------:R-:W-:-:S04]  /*6d70*/  SHF.L.U32 R3, R144, 0x10, RZ ;  /* 0x0000001090037819 */ /* 0x000fc800000006ff */
        /* <DEDUP_REMOVED lines=8> */
.L_x_30015:
[----:B------:R-:W-:Y:S05]  /*6e00*/  BSYNC B0 ;  /* 0x0000000000007941 */ /* 0x000fea0003800000 */
.L_x_30014:
        /* <DEDUP_REMOVED lines=22> */
.L_x_30019:
[----:B------:R-:W-:-:S07]  /*6f70*/  MOV R6, R146 ;  /* 0x0000009200067202 */ /* 0x000fce0000000f00 */
.L_x_30020:
[----:B------:R-:W-:Y:S05]  /*6f80*/  BSYNC B1 ;  /* 0x0000000000017941 */ /* 0x000fea0003800000 */
.L_x_30018:
        /* <DEDUP_REMOVED lines=16> */
.L_x_30024:
[----:B------:R-:W-:Y:S05]  /*7090*/  BSYNC B2 ;  /* 0x0000000000027941 */ /* 0x000fea0003800000 */
.L_x_30023:
        /* <DEDUP_REMOVED lines=44> */
.L_x_30022:
[----:B------:R-:W-:Y:S05]  /*7360*/  BSYNC B1 ;  /* 0x0000000000017941 */ /* 0x000fea0003800000 */
.L_x_30021:
        /* <DEDUP_REMOVED lines=10> */
.L_x_30017:
[----:B------:R-:W-:Y:S05]  /*7410*/  BSYNC B0 ;  /* 0x0000000000007941 */ /* 0x000fea0003800000 */
.L_x_30016:
        /* <DEDUP_REMOVED lines=18> */
.L_x_30028:
[----:B------:R-:W-:-:S07]  /*7540*/  IMAD.MOV.U32 R7, RZ, RZ, R146 ;  /* 0x000000ffff077224 */ /* 0x000fce00078e0092 */
.L_x_30029:
[----:B------:R-:W-:Y:S05]  /*7550*/  BSYNC B1 ;  /* 0x0000000000017941 */ /* 0x000fea0003800000 */
.L_x_30027:
        /* <DEDUP_REMOVED lines=16> */
.L_x_30033:
[----:B------:R-:W-:Y:S05]  /*7660*/  BSYNC B2 ;  /* 0x0000000000027941 */ /* 0x000fea0003800000 */
.L_x_30032:
        /* <DEDUP_REMOVED lines=44> */
.L_x_30031:
[----:B------:R-:W-:Y:S05]  /*7930*/  BSYNC B1 ;  /* 0x0000000000017941 */ /* 0x000fea0003800000 */
.L_x_30030:
        /* <DEDUP_REMOVED lines=10> */
.L_x_30026:
[----:B------:R-:W-:Y:S05]  /*79e0*/  BSYNC B0 ;  /* 0x0000000000007941 */ /* 0x000fea0003800000 */
.L_x_30025:
        /* <DEDUP_REMOVED lines=18> */
.L_x_30037:
[----:B------:R-:W-:-:S07]  /*7b10*/  MOV R118, R146 ;  /* 0x0000009200767202 */ /* 0x000fce0000000f00 */
.L_x_30038:
[----:B------:R-:W-:Y:S05]  /*7b20*/  BSYNC B1 ;  /* 0x0000000000017941 */ /* 0x000fea0003800000 */
.L_x_30036:
        /* <DEDUP_REMOVED lines=16> */
.L_x_30042:
[----:B------:R-:W-:Y:S05]  /*7c30*/  BSYNC B2 ;  /* 0x0000000000027941 */ /* 0x000fea0003800000 */
.L_x_30041:
        /* <DEDUP_REMOVED lines=40> */
[----:B------:R-:W-:Y:S01]  /*7ec0*/  MOV R146, R116 ;  /* 0x0000007400927202 */ /* 0x000fe20000000f00 */
[----:B------:R-:W-:Y:S02]  /*7ed0*/  HFMA2.MMA R116, -RZ, RZ, 0, 0 ;  /* 0x00000000ff747435 */ /* 0x000fe400000001ff */
[----:B------:R-:W-:Y:S01]  /*7ee0*/  IMAD.MOV.U32 R4, RZ, RZ, R114 ;  /* 0x000000ffff047224 */ /* 0x000fe200078e0072 */
[----:B------:R-:W-:-:S08]  /*7ef0*/  LOP3.LUT R2, R115, UR15, R2, 0x96, !PT ;  /* 0x0000000f73027c12 */ /* 0x000fd0000f8e9602 */
.L_x_30040:
[----:B------:R-:W-:Y:S05]  /*7f00*/  BSYNC B1 ;  /* 0x0000000000017941 */ /* 0x000fea0003800000 */
.L_x_30039:
[----:B------:R-:W-:Y:S01]  /*7f10*/  I2FP.F32.U32 R3, R118 ;  /* 0x0000007600037245 */ /* 0x000fe20000201000 */
[----:B------:R-:W-:-:S04]  /*7f20*/  IMAD.MOV.U32 R114, RZ, RZ, 0x2f800000 ;  /* 0x2f800000ff727424 */ /* 0x000fc800078e00ff */
[----:B------:R-:W-:Y:S01]  /*7f30*/  FFMA.FTZ R3, R3, R114, 1.1641532182693481445e-10 ;  /* 0x2f00000003037423 */ /* 0x000fe20000010072 */
[----:B-----5:R-:W-:-:S04]  /*7f40*/  FMUL.FTZ R114, R110, UR11 ;  /* 0x0000000b6e727c20 */ /* 0x020fc80008410000 */
[----:B------:R-:W-:Y:S01]  /*7f50*/  FSETP.GTU.FTZ.AND P1, PT, R3, UR9, PT ;  /* 0x0000000903007c0b */ /* 0x000fe2000bf3c000 */
[----:B------:R-:W-:-:S03]  /*7f60*/  FMUL.FTZ R3, R114, UR10 ;  /* 0x0000000a72037c20 */ /* 0x000fc60008410000 */
[----:B------:R-:W-:Y:S02]  /*7f70*/  SEL R144, RZ, 0x1, P1 ;  /* 0x00000001ff907807 */ /* 0x000fe40000800000 */
[----:B------:R-:W-:-:S05]  /*7f80*/  FSEL R3, R3, RZ, !P1 ;  /* 0x000000ff03037208 */ /* 0x000fca0004800000 */
[----:B------:R-:W-:-:S04]  /*7f90*/  FMUL.FTZ R114, R90, R3 ;  /* 0x000000035a727220 */ /* 0x000fc80000410000 */
[----:B------:R-:W-:-:S07]  /*7fa0*/  @P0 FADD.FTZ R114, R106, R114 ;  /* 0x000000726a720221 */ /* 0x000fce0000010000 */
.L_x_30035:
[----:B------:R-:W-:Y:S05]  /*7fb0*/  BSYNC B0 ;  /* 0x0000000000007941 */ /* 0x000fea0003800000 */
.L_x_30034:
        /* <DEDUP_REMOVED lines=18> */
.L_x_30046:
[----:B------:R-:W-:-:S07]  /*80e0*/  IMAD.MOV.U32 R115, RZ, RZ, R146 ;  /* 0x000000ffff737224 */ /* 0x000fce00078e0092 */
.L_x_30047:
[----:B------:R-:W-:Y:S05]  /*80f0*/  BSYNC B1 ;  /* 0x0000000000017941 */ /* 0x000fea0003800000 */
.L_x_30045:
        /* <DEDUP_REMOVED lines=16> */
.L_x_30051:
[----:B------:R-:W-:Y:S05]  /*8200*/  BSYNC B2 ;  /* 0x0000000000027941 */ /* 0x000fea0003800000 */
.L_x_30050:
        /* <DEDUP_REMOVED lines=44> */
.L_x_30049:
[----:B------:R-:W-:Y:S05]  /*84d0*/  BSYNC B1 ;  /* 0x0000000000017941 */ /* 0x000fea0003800000 */
.L_x_30048:
        /* <DEDUP_REMOVED lines=10> */
.L_x_30044:
[----:B------:R-:W-:Y:S05]  /*8580*/  BSYNC B0 ;  /* 0x0000000000007941 */ /* 0x000fea0003800000 */
.L_x_30043:
        /* <DEDUP_REMOVED lines=19> */
.L_x_30053:
[----:B------:R-:W-:Y:S05]  /*86c0*/  BSYNC B0 ;  /* 0x0000000000007941 */ /* 0x000fea0003800000 */
.L_x_30052:
        /* <DEDUP_REMOVED lines=22> */
.L_x_30057:
[----:B------:R-:W-:-:S07]  /*8830*/  MOV R6, R146 ;  /* 0x0000009200067202 */ /* 0x000fce0000000f00 */
.L_x_30058:
[----:B------:R-:W-:Y:S05]  /*8840*/  BSYNC B1 ;  /* 0x0000000000017941 */ /* 0x000fea0003800000 */
.L_x_30056:
        /* <DEDUP_REMOVED lines=16> */
.L_x_30062:
[----:B------:R-:W-:Y:S05]  /*8950*/  BSYNC B2 ;  /* 0x0000000000027941 */ /* 0x000fea0003800000 */
.L_x_30061:
        /* <DEDUP_REMOVED lines=44> */
.L_x_30060:
[----:B------:R-:W-:Y:S05]  /*8c20*/  BSYNC B1 ;  /* 0x0000000000017941 */ /* 0x000fea0003800000 */
.L_x_30059:
        /* <DEDUP_REMOVED lines=10> */
.L_x_30055:
[----:B------:R-:W-:Y:S05]  /*8cd0*/  BSYNC B0 ;  /* 0x0000000000007941 */ /* 0x000fea0003800000 */
.L_x_30054:
        /* <DEDUP_REMOVED lines=18> */
.L_x_30066:
[----:B------:R-:W-:-:S07]  /*8e00*/  IMAD.MOV.U32 R7, RZ, RZ, R146 ;  /* 0x000000ffff077224 */ /* 0x000fce00078e0092 */
.L_x_30067:
[----:B------:R-:W-:Y:S05]  /*8e10*/  BSYNC B1 ;  /* 0x0000000000017941 */ /* 0x000fea0003800000 */
.L_x_30065:
        /* <DEDUP_REMOVED lines=16> */
.L_x_30071:
[----:B------:R-:W-:Y:S05]  /*8f20*/  BSYNC B2 ;  /* 0x0000000000027941 */ /* 0x000fea0003800000 */
.L_x_30070:
        /* <DEDUP_REMOVED lines=44> */
.L_x_30069:
[----:B------:R-:W-:Y:S05]  /*91f0*/  BSYNC B1 ;  /* 0x0000000000017941 */ /* 0x000fea0003800000 */
.L_x_30068:
[----:B------:R-:W-:Y:S01]  /*9200*/  HFMA2.MMA R116, -RZ, RZ, 0.1171875, 0 ;  /* 0x2f800000ff747435 */ /* 0x000fe200000001ff */
[----:B------:R-:W-:-:S09]  /*9210*/  I2FP.F32.U32 R7, R7 ;  /* 0x0000000700077245 */ /* 0x000fd20000201000 */
[----:B------:R-:W-:-:S05]  /*9220*/  FFMA.FTZ R7, R7, R116, 1.1641532182693481445e-10 ;  /* 0x2f00000007077423 */ /* 0x000fca0000010074 */
[----:B------:R-:W-:Y:S01]  /*9230*/  FSETP.GTU.FTZ.AND P1, PT, R7, UR9, PT ;  /* 0x0000000907007c0b */ /* 0x000fe2000bf3c000 */
[----:B-----5:R-:W-:-:S04]  /*9240*/  FMUL.FTZ R7, R109, UR11 ;  /* 0x0000000b6d077c20 */ /* 0x020fc80008410000 */
[----:B------:R-:W-:-:S05]  /*9250*/  FMUL.FTZ R7, R7, UR10 ;  /* 0x0000000a07077c20 */ /* 0x000fca0008410000 */
[----:B------:R-:W-:Y:S02]  /*9260*/  FSEL R116, R7, RZ, !P1 ;  /* 0x000000ff07747208 */ /* 0x000fe40004800000 */
[----:B------:R-:W-:-:S03]  /*9270*/  SEL R7, RZ, 0x1, P1 ;  /* 0x00000001ff077807 */ /* 0x000fc60000800000 */
[----:B------:R-:W-:-:S04]  /*9280*/  FMUL.FTZ R125, R93, R116 ;  /* 0x000000745d7d7220 */ /* 0x000fc80000410000 */
[----:B------:R-:W-:-:S07]  /*9290*/  @P0 FADD.FTZ R125, R105, R125 ;  /* 0x0000007d697d0221 */ /* 0x000fce0000010000 */
.L_x_30064:
[----:B------:R-:W-:Y:S05]  /*92a0*/  BSYNC B0 ;  /* 0x0000000000007941 */ /* 0x000fea0003800000 */
.L_x_30063:
        /* <DEDUP_REMOVED lines=18> */
.L_x_30075:
[----:B------:R-:W-:-:S07]  /*93d0*/  MOV R118, R146 ;  /* 0x0000009200767202 */ /* 0x000fce0000000f00 */
.L_x_30076:
[----:B------:R-:W-:Y:S05]  /*93e0*/  BSYNC B1 ;  /* 0x0000000000017941 */ /* 0x000fea0003800000 */
.L_x_30074:
        /* <DEDUP_REMOVED lines=16> */
.L_x_30080:
[----:B------:R-:W-:Y:S05]  /*94f0*/  BSYNC B2 ;  /* 0x0000000000027941 */ /* 0x000fea0003800000 */
.L_x_30079:
        /* <DEDUP_REMOVED lines=44> */
.L_x_30078:
[----:B------:R-:W-:Y:S05]  /*97c0*/  BSYNC B1 ;  /* 0x0000000000017941 */ /* 0x000fea0003800000 */
.L_x_30077:
        /* <DEDUP_REMOVED lines=10> */
.L_x_30073:
[----:B------:R-:W-:Y:S05]  /*9870*/  BSYNC B0 ;  /* 0x0000000000007941 */ /* 0x000fea0003800000 */
.L_x_30072:
        /* <DEDUP_REMOVED lines=18> */
.L_x_30084:
[----:B------:R-:W-:-:S07]  /*99a0*/  IMAD.MOV.U32 R118, RZ, RZ, R146 ;  /* 0x000000ffff767224 */ /* 0x000fce00078e0092 */
.L_x_30085:
[----:B------:R-:W-:Y:S05]  /*99b0*/  BSYNC B1 ;  /* 0x0000000000017941 */ /* 0x000fea0003800000 */
.L_x_30083:
        /* <DEDUP_REMOVED lines=16> */
.L_x_30089:
[----:B------:R-:W-:Y:S05]  /*9ac0*/  BSYNC B2 ;  /* 0x0000000000027941 */ /* 0x000fea0003800000 */
.L_x_30088:
        /* <DEDUP_REMOVED lines=44> */
.L_x_30087:
[----:B------:R-:W-:Y:S05]  /*9d90*/  BSYNC B1 ;  /* 0x0000000000017941 */ /* 0x000fea0003800000 */
.L_x_30086:
        /* <DEDUP_REMOVED lines=10> */
.L_x_30082:
[----:B------:R-:W-:Y:S05]  /*9e40*/  BSYNC B0 ;  /* 0x0000000000007941 */ /* 0x000fea0003800000 */
.L_x_30081:
[----:B------:R-:W-:Y:S01]  /*9e50*/  IMAD.WIDE.U32 R116, R123, 0x10, R152 ;  /* 0x000000107b747825 */ /* 0x000fe200078e0098 */
[----:B------:R-:W-:Y:S04]  /*9e60*/  BSSY B0, `(.L_x_30090) ;  /* 0x000000e000007945 */ /* 0x000fe80003800000 */
[----:B------:R0:W-:Y:S01]  /*9e70*/  STG.E.128 desc[UR4][R116.64], R124 ;  /* 0x0000007c74007986 */ /* 0x0001e2000c101d04 */
[----:B------:R-:W-:Y:S05]  /*9e80*/  @!P3 BRA `(.L_x_30091) ;  /* 0x00000000002cb947 */ /* 0x000fea0003800000 */
[----:B0-----:R-:W0:Y:S01]  /*9e90*/  LDC.64 R116, c[0x0][0x240] ;  /* 0x00009000ff747b82 */ /* 0x001e220000000a00 */
        /* <DEDUP_REMOVED lines=10> */
.L_x_30091:
[----:B------:R-:W-:Y:S05]  /*9f40*/  BSYNC B0 ;  /* 0x0000000000007941 */ /* 0x000fea0003800000 */
.L_x_30090:
        /* <DEDUP_REMOVED lines=10> */
[----:B------:R-:W-:Y:S02]  /*9ff0*/  @!P4 IMAD.MOV.U32 R162, RZ, RZ, R3 ;  /* 0x000000ffffa2c224 */ /* 0x000fe400078e0003 */
        /* <DEDUP_REMOVED lines=15> */
.L_x_30095:
[----:B------:R-:W-:-:S07]  /*a0f0*/  MOV R6, R146 ;  /* 0x0000009200067202 */ /* 0x000fce0000000f00 */
.L_x_30096:
[----:B------:R-:W-:Y:S05]  /*a100*/  BSYNC B1 ;  /* 0x0000000000017941 */ /* 0x000fea0003800000 */
.L_x_30094:
        /* <DEDUP_REMOVED lines=16> */
.L_x_30100:
[----:B------:R-:W-:Y:S05]  /*a210*/  BSYNC B2 ;  /* 0x0000000000027941 */ /* 0x000fea0003800000 */
.L_x_30099:
        /* <DEDUP_REMOVED lines=44> */
.L_x_30098:
[----:B------:R-:W-:Y:S05]  /*a4e0*/  BSYNC B1 ;  /* 0x0000000000017941 */ /* 0x000fea0003800000 */
.L_x_30097:
        /* <DEDUP_REMOVED lines=10> */
.L_x_30093:
[----:B------:R-:W-:Y:S05]  /*a590*/  BSYNC B0 ;  /* 0x0000000000007941 */ /* 0x000fea0003800000 */
.L_x_30092:
        /* <DEDUP_REMOVED lines=18> */
.L_x_30104:
[----:B------:R-:W-:-:S07]  /*a6c0*/  IMAD.MOV.U32 R7, RZ, RZ, R146 ;  /* 0x000000ffff077224 */ /* 0x000fce00078e0092 */
.L_x_30105:
[----:B------:R-:W-:Y:S05]  /*a6d0*/  BSYNC B1 ;  /* 0x0000000000017941 */ /* 0x000fea0003800000 */
.L_x_30103:
        /* <DEDUP_REMOVED lines=16> */
.L_x_30109:
[----:B------:R-:W-:Y:S05]  /*a7e0*/  BSYNC B2 ;  /* 0x0000000000027941 */ /* 0x000fea0003800000 */
.L_x_30108:
        /* <DEDUP_REMOVED lines=44> */
.L_x_30107:
[----:B------:R-:W-:Y:S05]  /*aab0*/  BSYNC B1 ;  /* 0x0000000000017941 */ /* 0x000fea0003800000 */
.L_x_30106:
        /* <DEDUP_REMOVED lines=10> */
.L_x_30102:
[----:B------:R-:W-:Y:S05]  /*ab60*/  BSYNC B0 ;  /* 0x0000000000007941 */ /* 0x000fea0003800000 */
.L_x_30101:
        /* <DEDUP_REMOVED lines=18> */
.L_x_30113:
[----:B------:R-:W-:-:S07]  /*ac90*/  MOV R144, R146 ;  /* 0x0000009200907202 */ /* 0x000fce0000000f00 */
.L_x_30114:
[----:B------:R-:W-:Y:S05]  /*aca0*/  BSYNC B1 ;  /* 0x0000000000017941 */ /* 0x000fea0003800000 */
.L_x_30112:
        /* <DEDUP_REMOVED lines=16> */
.L_x_30118:
[----:B------:R-:W-:Y:S05]  /*adb0*/  BSYNC B2 ;  /* 0x0000000000027941 */ /* 0x000fea0003800000 */
.L_x_30117:
        /* <DEDUP_REMOVED lines=44> */
.L_x_30116:
[----:B------:R-:W-:Y:S05]  /*b080*/  BSYNC B1 ;  /* 0x0000000000017941 */ /* 0x000fea0003800000 */
.L_x_30115:
        /* <DEDUP_REMOVED lines=10> */
.L_x_30111:
[----:B------:R-:W-:Y:S05]  /*b130*/  BSYNC B0 ;  /* 0x0000000000007941 */ /* 0x000fea0003800000 */
.L_x_30110:
        /* <DEDUP_REMOVED lines=18> */
.L_x_30122:
[----:B------:R-:W-:-:S07]  /*b260*/  IMAD.MOV.U32 R123, RZ, RZ, R146 ;  /* 0x000000ffff7b7224 */ /* 0x000fce00078e0092 */
.L_x_30123:
[----:B------:R-:W-:Y:S05]  /*b270*/  BSYNC B1 ;  /* 0x0000000000017941 */ /* 0x000fea0003800000 */
.L_x_30121:
        /* <DEDUP_REMOVED lines=16> */
.L_x_30127:
[----:B------:R-:W-:Y:S05]  /*b380*/  BSYNC B2 ;  /* 0x0000000000027941 */ /* 0x000fea0003800000 */
.L_x_30126:
        /* <DEDUP_REMOVED lines=41> */
[----:B------:R-:W-:-:S03]  /*b620*/  MOV R4, R116 ;  /* 0x0000007400047202 */ /* 0x000fc60000000f00 */
[----:B------:R-:W-:Y:S01]  /*b630*/  IMAD.MOV.U32 R146, RZ, RZ, R162 ;  /* 0x000000ffff927224 */ /* 0x000fe200078e00a2 */
[----:B------:R-:W-:-:S07]  /*b640*/  LOP3.LUT R0, R163, UR14, R164, 0x96, !PT ;  /* 0x0000000ea3007c12 */ /* 0x000fce000f8e96a4 */
.L_x_30125:
[----:B------:R-:W-:Y:S05]  /*b650*/  BSYNC B1 ;  /* 0x0000000000017941 */ /* 0x000fea0003800000 */
.L_x_30124:
        /* <DEDUP_REMOVED lines=10> */
.L_x_30120:
[----:B------:R-:W-:Y:S05]  /*b700*/  BSYNC B0 ;  /* 0x0000000000007941 */ /* 0x000fea0003800000 */
.L_x_30119:
[----:B------:R-:W-:Y:S01]  /*b710*/  IMAD.WIDE.U32 R116, R118, 0x10, R152 ;  /* 0x0000001076747825 */ /* 0x000fe200078e0098 */
[----:B------:R-:W-:Y:S04]  /*b720*/  BSSY B0, `(.L_x_30128) ;  /* 0x000000e000007945 */ /* 0x000fe80003800000 */
        /* <DEDUP_REMOVED lines=13> */
.L_x_30129:
[----:B------:R-:W-:Y:S05]  /*b800*/  BSYNC B0 ;  /* 0x0000000000007941 */ /* 0x000fea0003800000 */
.L_x_30128:
[----:B01----:R-:W0:Y:S01]  /*b810*/  @P3 LDC.64 R116, c[0x0][0x220] ;  /* 0x00008800ff743b82 */ /* 0x003e220000000a00 */
[----:B------:R-:W-:Y:S01]  /*b820*/  VIADD R159, R159, 0x380 ;  /* 0x000003809f9f7836 */ /* 0x000fe20000000000 */
[----:B------:R-:W-:-:S03]  /*b830*/  IADD3 R161, R161, 0x380, RZ ;  /* 0x00000380a1a17810 */ /* 0x000fc60007ffe0ff */
[----:B0-----:R-:W-:-:S03]  /*b840*/  @P3 IMAD.WIDE.U32 R162, R159, 0x10, R116 ;  /* 0x000000109fa23825 */ /* 0x001fc600078e0074 */
[----:B------:R-:W0:Y:S02]  /*b850*/  @P0 LDC.64 R116, c[0x0][0x230] ;  /* 0x00008c00ff740b82 */ /* 0x000e240000000a00 */
[----:B-----5:R1:W5:Y:S01]  /*b860*/  @P3 LDG.E.128 R108, desc[UR4][R162.64] ;  /* 0x00000004a26c3981 */ /* 0x020362000c1e1d00 */
[----:B0-----:R-:W-:-:S05]  /*b870*/  @P0 IMAD.WIDE.U32 R118, R161, 0x10, R116 ;  /* 0x00000010a1760825 */ /* 0x001fca00078e0074 */
[----:B------:R-:W2:Y:S01]  /*b880*/  @P0 LDG.E.128 R104, desc[UR4][R118.64] ;  /* 0x0000000476680981 */ /* 0x000ea2000c1e1d00 */
        /* <DEDUP_REMOVED lines=18> */
.L_x_30133:
[----:B------:R-:W-:-:S07]  /*b9b0*/  MOV R6, R146 ;  /* 0x0000009200067202 */ /* 0x000fce0000000f00 */
.L_x_30134:
[----:B------:R-:W-:Y:S05]  /*b9c0*/  BSYNC B1 ;  /* 0x0000000000017941 */ /* 0x000fea0003800000 */
.L_x_30132:
        /* <DEDUP_REMOVED lines=16> */
.L_x_30138:
[----:B------:R-:W-:Y:S05]  /*bad0*/  BSYNC B2 ;  /* 0x0000000000027941 */ /* 0x000fea0003800000 */
.L_x_30137:
        /* <DEDUP_REMOVED lines=44> */
.L_x_30136:
[----:B------:R-:W-:Y:S05]  /*bda0*/  BSYNC B1 ;  /* 0x0000000000017941 */ /* 0x000fea0003800000 */
.L_x_30135:
        /* <DEDUP_REMOVED lines=10> */
.L_x_30131:
[----:B------:R-:W-:Y:S05]  /*be50*/  BSYNC B0 ;  /* 0x0000000000007941 */ /* 0x000fea0003800000 */
.L_x_30130:
        /* <DEDUP_REMOVED lines=18> */
.L_x_30142:
[----:B------:R-:W-:-:S07]  /*bf80*/  IMAD.MOV.U32 R7, RZ, RZ, R146 ;  /* 0x000000ffff077224 */ /* 0x000fce00078e0092 */
.L_x_30143:
[----:B------:R-:W-:Y:S05]  /*bf90*/  BSYNC B1 ;  /* 0x0000000000017941 */ /* 0x000fea0003800000 */
.L_x_30141:
        /* <DEDUP_REMOVED lines=16> */
.L_x_30147:
[----:B------:R-:W-:Y:S05]  /*c0a0*/  BSYNC B2 ;  /* 0x0000000000027941 */ /* 0x000fea0003800000 */
.L_x_30146:
        /* <DEDUP_REMOVED lines=44> */
.L_x_30145:
[----:B------:R-:W-:Y:S05]  /*c370*/  BSYNC B1 ;  /* 0x0000000000017941 */ /* 0x000fea0003800000 */
.L_x_30144:
        /* <DEDUP_REMOVED lines=10> */
.L_x_30140:
[----:B------:R-:W-:Y:S05]  /*c420*/  BSYNC B0 ;  /* 0x0000000000007941 */ /* 0x000fea0003800000 */
.L_x_30139:
        /* <DEDUP_REMOVED lines=18> */
.L_x_30151:
[----:B------:R-:W-:-:S07]  /*c550*/  MOV R3, R146 ;  /* 0x0000009200037202 */ /* 0x000fce0000000f00 */
.L_x_30152:
[----:B------:R-:W-:Y:S05]  /*c560*/  BSYNC B1 ;  /* 0x0000000000017941 */ /* 0x000fea0003800000 */
.L_x_30150:
        /* <DEDUP_REMOVED lines=16> */
.L_x_30156:
[----:B------:R-:W-:Y:S05]  /*c670*/  BSYNC B2 ;  /* 0x0000000000027941 */ /* 0x000fea0003800000 */
.L_x_30155:
        /* <DEDUP_REMOVED lines=44> */
.L_x_30154:
[----:B------:R-:W-:Y:S05]  /*c940*/  BSYNC B1 ;  /* 0x0000000000017941 */ /* 0x000fea0003800000 */
.L_x_30153:
        /* <DEDUP_REMOVED lines=10> */
.L_x_30149:
[----:B------:R-:W-:Y:S05]  /*c9f0*/  BSYNC B0 ;  /* 0x0000000000007941 */ /* 0x000fea0003800000 */
.L_x_30148:
        /* <DEDUP_REMOVED lines=18> */
.L_x_30160:
[----:B------:R-:W-:-:S07]  /*cb20*/  IMAD.MOV.U32 R119, RZ, RZ, R146 ;  /* 0x000000ffff777224 */ /* 0x000fce00078e0092 */
.L_x_30161:
[----:B------:R-:W-:Y:S05]  /*cb30*/  BSYNC B1 ;  /* 0x0000000000017941 */ /* 0x000fea0003800000 */
.L_x_30159:
        /* <DEDUP_REMOVED lines=16> */
.L_x_30165:
[----:B------:R-:W-:Y:S05]  /*cc40*/  BSYNC B2 ;  /* 0x0000000000027941 */ /* 0x000fea0003800000 */
.L_x_30164:
        /* <DEDUP_REMOVED lines=44> */
.L_x_30163:
[----:B------:R-:W-:Y:S05]  /*cf10*/  BSYNC B1 ;  /* 0x0000000000017941 */ /* 0x000fea0003800000 */
.L_x_30162:
        /* <DEDUP_REMOVED lines=10> */
.L_x_30158:
[----:B------:R-:W-:Y:S05]  /*cfc0*/  BSYNC B0 ;  /* 0x0000000000007941 */ /* 0x000fea0003800000 */
.L_x_30157:
        /* <DEDUP_REMOVED lines=15> */
.L_x_30167:
[----:B------:R-:W-:Y:S05]  /*d0c0*/  BSYNC B0 ;  /* 0x0000000000007941 */ /* 0x000fea0003800000 */
.L_x_30166:
        /* <DEDUP_REMOVED lines=124> */
.L_x_30182:
        /* <DEDUP_REMOVED lines=83> */
[----:B------:R-:W-:Y:S01]  /*ddc0*/  FADD.FTZ R161, -R152, R138 ;  /* 0x0000008a98a17221 */ /* 0x000fe20000010100 */
[----:B------:R-:W-:Y:S01]  /*ddd0*/  FMUL.FTZ R142, R156, R159 ;  /* 0x0000009f9c8e7220 */ /* 0x000fe20000410000 */
[----:B------:R-:W-:Y:S01]  /*dde0*/  LEA.HI R153, R158, R157, RZ, 0x2 ;  /* 0x0000009d9e997211 */ /* 0x000fe200078f10ff */
[----:B------:R-:W-:Y:S01]  /*ddf0*/  FADD.FTZ R157, -R152, R140 ;  /* 0x0000008c989d7221 */ /* 0x000fe20000010100 */
[C---:B------:R-:W-:Y:S01]  /*de00*/  FMUL.FTZ R140, R156.reuse, R141 ;  /* 0x0000008d9c8c7220 */ /* 0x040fe20000410000 */
[C---:B------:R-:W-:Y:S01]  /*de10*/  FMUL.FTZ R159, R156.reuse, R143 ;  /* 0x0000008f9c9f7220 */ /* 0x040fe20000410000 */
[----:B------:R-:W-:Y:S01]  /*de20*/  LEA.HI.SX32 R153, R153, R154, 0x1e ;  /* 0x0000009a99997211 */ /* 0x000fe200078ff2ff */
[C---:B------:R-:W-:Y:S01]  /*de30*/  FMUL.FTZ R157, R156.reuse, R157 ;  /* 0x0000009d9c9d7220 */ /* 0x040fe20000410000 */
[----:B------:R-:W-:Y:S01]  /*de40*/  FFMA.FTZ R141, R41, R140, R9 ;  /* 0x0000008c298d7223 */ /* 0x000fe20000010009 */
[----:B------:R-:W-:Y:S01]  /*de50*/  FMUL.FTZ R161, R156, R161 ;  /* 0x000000a19ca17220 */ /* 0x000fe20000410000 */
[----:B------:R-:W-:Y:S01]  /*de60*/  IADD3 R163, R153, 0x80, RZ ;  /* 0x0000008099a37810 */ /* 0x000fe20007ffe0ff */
[----:B------:R-:W-:Y:S01]  /*de70*/  FFMA.FTZ R140, R40, R157, R8 ;  /* 0x0000009d288c7223 */ /* 0x000fe20000010008 */
[C---:B------:R-:W-:Y:S01]  /*de80*/  FADD.FTZ R157, -R152.reuse, R139 ;  /* 0x0000008b989d7221 */ /* 0x040fe20000010100 */
[----:B------:R-:W-:Y:S01]  /*de90*/  FADD.FTZ R139, -R152, R136 ;  /* 0x00000088988b7221 */ /* 0x000fe20000010100 */
[C---:B------:R-:W-:Y:S01]  /*dea0*/  FMUL.FTZ R136, R156.reuse, R137 ;  /* 0x000000899c887220 */ /* 0x040fe20000410000 */
[----:B------:R-:W-:Y:S01]  /*deb0*/  FFMA.FTZ R143, R43, R142, R11 ;  /* 0x0000008e2b8f7223 */ /* 0x000fe2000001000b */
[C---:B------:R-:W-:Y:S01]  /*dec0*/  FMUL.FTZ R138, R156.reuse, R157 ;  /* 0x0000009d9c8a7220 */ /* 0x040fe20000410000 */
[----:B------:R-:W-:Y:S01]  /*ded0*/  FMUL.FTZ R157, R156, R139 ;  /* 0x0000008b9c9d7220 */ /* 0x000fe20000410000 */
[----:B------:R-:W-:Y:S01]  /*dee0*/  FFMA.FTZ R142, R42, R159, R10 ;  /* 0x0000009f2a8e7223 */ /* 0x000fe2000001000a */
[----:B0-----:R-:W-:-:S04]  /*def0*/  IMAD.WIDE.U32 R158, R153, 0x10, R150 ;  /* 0x00000010999e7825 */ /* 0x001fc800078e0096 */
[----:B------:R-:W-:Y:S01]  /*df00*/  FFMA.FTZ R139, R47, R138, R15 ;  /* 0x0000008a2f8b7223 */ /* 0x000fe2000001000f */
[----:B------:R-:W-:Y:S01]  /*df10*/  FFMA.FTZ R137, R45, R136, R13 ;  /* 0x000000882d897223 */ /* 0x000fe2000001000d */
[----:B------:R-:W-:Y:S01]  /*df20*/  FFMA.FTZ R138, R46, R161, R14 ;  /* 0x000000a12e8a7223 */ /* 0x000fe2000001000e */
[----:B------:R-:W-:Y:S01]  /*df30*/  FFMA.FTZ R136, R44, R157, R12 ;  /* 0x0000009d2c887223 */ /* 0x000fe2000001000c */
[----:B------:R-:W-:-:S04]  /*df40*/  IMAD.WIDE.U32 R162, R163, 0x10, R150 ;  /* 0x00000010a3a27825 */ /* 0x000fc800078e0096 */
[C---:B------:R-:W-:Y:S01]  /*df50*/  FADD.FTZ R133, -R152.reuse, R133 ;  /* 0x0000008598857221 */ /* 0x040fe20000010100 */
[----:B------:R0:W-:Y:S01]  /*df60*/  STG.E.128 desc[UR4][R158.64], R140 ;  /* 0x0000008c9e007986 */ /* 0x0001e2000c101d04 */
        /* <DEDUP_REMOVED lines=17> */
[C---:B0-----:R-:W-:Y:S01]  /*e080*/  FADD.FTZ R141, -R152.reuse, R132 ;  /* 0x00000084988d7221 */ /* 0x041fe20000010100 */
[----:B------:R-:W-:Y:S01]  /*e090*/  FADD.FTZ R143, -R152, R134 ;  /* 0x00000086988f7221 */ /* 0x000fe20000010100 */
[----:B------:R-:W-:Y:S01]  /*e0a0*/  FMUL.FTZ R132, R156, R133 ;  /* 0x000000859c847220 */ /* 0x000fe20000410000 */
[C---:B------:R-:W-:Y:S01]  /*e0b0*/  FADD.FTZ R159, -R152.reuse, R130 ;  /* 0x00000082989f7221 */ /* 0x040fe20000010100 */
[C---:B-1----:R-:W-:Y:S01]  /*e0c0*/  FADD.FTZ R137, -R152.reuse, R114 ;  /* 0x0000007298897221 */ /* 0x042fe20000010100 */
[C---:B------:R-:W-:Y:S01]  /*e0d0*/  FADD.FTZ R114, -R152.reuse, R123 ;  /* 0x0000007b98727221 */ /* 0x040fe20000010100 */
[C---:B------:R-:W-:Y:S01]  /*e0e0*/  FADD.FTZ R139, -R152.reuse, R124 ;  /* 0x0000007c988b7221 */ /* 0x040fe20000010100 */
[C---:B------:R-:W-:Y:S01]  /*e0f0*/  FADD.FTZ R163, -R152.reuse, R126 ;  /* 0x0000007e98a37221 */ /* 0x040fe20000010100 */
[----:B------:R-:W-:Y:S01]  /*e100*/  FADD.FTZ R123, -R152, R118 ;  /* 0x00000076987b7221 */ /* 0x000fe20000010100 */
[C---:B------:R-:W-:Y:S01]  /*e110*/  FMUL.FTZ R134, R156.reuse, R135 ;  /* 0x000000879c867220 */ /* 0x040fe20000410000 */
[C---:B------:R-:W-:Y:S01]  /*e120*/  FMUL.FTZ R141, R156.reuse, R141 ;  /* 0x0000008d9c8d7220 */ /* 0x040fe20000410000 */
[----:B------:R-:W-:Y:S01]  /*e130*/  FMUL.FTZ R143, R156, R143 ;  /* 0x0000008f9c8f7220 */ /* 0x000fe20000410000 */
[----:B------:R-:W-:-:S02]  /*e140*/  VIADD R135, R153, 0x100 ;  /* 0x0000010099877836 */ /* 0x000fc40000000000 */
        /* <DEDUP_REMOVED lines=19> */
[----:B------:R-:W-:Y:S01]  /*e280*/  FMUL.FTZ R129, R156, R123 ;  /* 0x0000007b9c817220 */ /* 0x000fe20000410000 */
[----:B------:R-:W-:Y:S01]  /*e290*/  FFMA.FTZ R114, R50, R143, R18 ;  /* 0x0000008f32727223 */ /* 0x000fe20000010012 */
        /* <DEDUP_REMOVED lines=39> */
.L_x_30170:
[----:B------:R-:W-:Y:S05]  /*e510*/  BSYNC B0 ;  /* 0x0000000000007941 */ /* 0x000fea0003800000 */
.L_x_30169:
[----:B------:R-:W-:Y:S01]  /*e520*/  VIADD R155, R155, UR12 ;  /* 0x0000000c9b9b7c36 */ /* 0x000fe20008000000 */
[----:B------:R-:W-:-:S04]  /*e530*/  SEL R156, RZ, 0x1, P0 ;  /* 0x00000001ff9c7807 */ /* 0x000fc80000000000 */
[----:B------:R-:W-:-:S13]  /*e540*/  ISETP.GE.AND P1, PT, R155, UR13, PT ;  /* 0x0000000d9b007c0c */ /* 0x000fda000bf26270 */
[----:B------:R-:W-:Y:S05]  /*e550*/  @!P1 BRA `(.L_x_30171) ;  /* 0xffffff2400049947 */ /* 0x000fea000383ffff */
[----:B------:R-:W-:Y:S05]  /*e560*/  EXIT ;  /* 0x000000000000794d */ /* 0x000fea0003800000 */
.L_x_30168:
[----:B------:R-:W-:Y:S01]  /*e570*/  HFMA2.MMA R161, -RZ, RZ, 0, 5.9604644775390625e-08 ;  /* 0x00000001ffa17435 */ /* 0x000fe200000001ff */
[----:B------:R-:W-:Y:S01]  /*e580*/  MOV R162, 0x1f ;  /* 0x0000001f00a27802 */ /* 0x000fe20000000f00 */
[----:B------:R-:W-:-:S09]  /*e590*/  IMAD.MOV.U32 R159, RZ, RZ, -0x1 ;  /* 0xffffffffff9f7424 */ /* 0x000fd200078e00ff */
[----:B-----5:R-:W-:Y:S05]  /*e5a0*/  WARPSYNC.COLLECTIVE R159, `(.L_x_30172) ;  /* 0x000000009f087348 */ /* 0x020fea0003c00000 */
[----:B------:R0:W1:Y:S02]  /*e5b0*/  SHFL.BFLY P3, R151, R163, R161, R162 ;  /* 0x0c0000a1a3977389 */ /* 0x00006400000600a2 */
[----:B01---5:R-:W-:Y:S01]  /*e5c0*/  ENDCOLLECTIVE ;  /* 0x000000000000791b */ /* 0x023fe20003800000 */
.L_x_30172:
[----:B------:R-:W-:Y:S01]  /*e5d0*/  HFMA2.MMA R161, -RZ, RZ, 0, 1.1920928955078125e-07 ;  /* 0x00000002ffa17435 */ /* 0x000fe200000001ff */
[----:B------:R-:W-:-:S05]  /*e5e0*/  FADD.FTZ R164, R163, R151 ;  /* 0x00000097a3a47221 */ /* 0x000fca0000010000 */
[----:B------:R-:W-:-:S07]  /*e5f0*/  MOV R163, R164 ;  /* 0x000000a400a37202 */ /* 0x000fce0000000f00 */
[----:B------:R-:W-:Y:S05]  /*e600*/  WARPSYNC.COLLECTIVE R159, `(.L_x_30173) ;  /* 0x000000009f087348 */ /* 0x000fea0003c00000 */
[----:B------:R0:W1:Y:S02]  /*e610*/  SHFL.BFLY P3, R151, R163, R161, R162 ;  /* 0x0c0000a1a3977389 */ /* 0x00006400000600a2 */
[----:B01----:R-:W-:Y:S01]  /*e620*/  ENDCOLLECTIVE ;  /* 0x000000000000791b */ /* 0x003fe20003800000 */
.L_x_30173:
[----:B------:R-:W-:Y:S01]  /*e630*/  MOV R161, 0x4 ;  /* 0x0000000400a17802 */ /* 0x000fe20000000f00 */
[----:B------:R-:W-:-:S04]  /*e640*/  FADD.FTZ R165, R164, R151 ;  /* 0x00000097a4a57221 */ /* 0x000fc80000010000 */
[----:B------:R-:W-:-:S07]  /*e650*/  IMAD.MOV.U32 R163, RZ, RZ, R165 ;  /* 0x000000ffffa37224 */ /* 0x000fce00078e00a5 */
[----:B------:R-:W-:Y:S05]  /*e660*/  WARPSYNC.COLLECTIVE R159, `(.L_x_30174) ;  /* 0x000000009f087348 */ /* 0x000fea0003c00000 */
[----:B------:R0:W1:Y:S02]  /*e670*/  SHFL.BFLY P3, R151, R163, R161, R162 ;  /* 0x0c0000a1a3977389 */ /* 0x00006400000600a2 */
[----:B01----:R-:W-:Y:S01]  /*e680*/  ENDCOLLECTIVE ;  /* 0x000000000000791b */ /* 0x003fe20003800000 */
.L_x_30174:
[----:B------:R-:W-:Y:S02]  /*e690*/  IMAD.MOV.U32 R161, RZ, RZ, 0x8 ;  /* 0x00000008ffa17424 */ /* 0x000fe400078e00ff */
[----:B------:R-:W-:-:S05]  /*e6a0*/  FADD.FTZ R165, R165, R151 ;  /* 0x00000097a5a57221 */ /* 0x000fca0000010000 */
[----:B------:R-:W-:-:S07]  /*e6b0*/  MOV R163, R165 ;  /* 0x000000a500a37202 */ /* 0x000fce0000000f00 */
[----:B------:R-:W-:Y:S05]  /*e6c0*/  WARPSYNC.COLLECTIVE R159, `(.L_x_30175) ;  /* 0x000000009f087348 */ /* 0x000fea0003c00000 */
[----:B------:R0:W1:Y:S02]  /*e6d0*/  SHFL.BFLY P3, R151, R163, R161, R162 ;  /* 0x0c0000a1a3977389 */ /* 0x00006400000600a2 */
[----:B01----:R-:W-:Y:S01]  /*e6e0*/  ENDCOLLECTIVE ;  /* 0x000000000000791b */ /* 0x003fe20003800000 */
.L_x_30175:
[----:B------:R-:W-:Y:S01]  /*e6f0*/  HFMA2.MMA R161, -RZ, RZ, 0, 9.5367431640625e-07 ;  /* 0x00000010ffa17435 */ /* 0x000fe200000001ff */
[----:B------:R-:W-:-:S05]  /*e700*/  FADD.FTZ R150, R165, R151 ;  /* 0x00000097a5967221 */ /* 0x000fca0000010000 */
[----:B------:R-:W-:-:S07]  /*e710*/  MOV R163, R150 ;  /* 0x0000009600a37202 */ /* 0x000fce0000000f00 */
[----:B------:R-:W-:Y:S05]  /*e720*/  WARPSYNC.COLLECTIVE R159, `(.L_x_30176) ;  /* 0x000000009f087348 */ /* 0x000fea0003c00000 */
[----:B------:R0:W1:Y:S02]  /*e730*/  SHFL.BFLY P3, R151, R163, R161, R162 ;  /* 0x0c0000a1a3977389 */ /* 0x00006400000600a2 */
[----:B01----:R-:W-:Y:S01]  /*e740*/  ENDCOLLECTIVE ;  /* 0x000000000000791b */ /* 0x003fe20003800000 */
.L_x_30176:
        /* <DEDUP_REMOVED lines=71> */
.L_x_30177:
[----:B------:R-:W-:Y:S02]  /*ebc0*/  IMAD.MOV.U32 R161, RZ, RZ, 0x2 ;  /* 0x00000002ffa17424 */ /* 0x000fe400078e00ff */
[----:B------:R-:W-:-:S05]  /*ebd0*/  FADD.FTZ R164, R163, R151 ;  /* 0x00000097a3a47221 */ /* 0x000fca0000010000 */
[----:B------:R-:W-:-:S07]  /*ebe0*/  MOV R163, R164 ;  /* 0x000000a400a37202 */ /* 0x000fce0000000f00 */
[----:B------:R-:W-:Y:S05]  /*ebf0*/  WARPSYNC.COLLECTIVE R159, `(.L_x_30178) ;  /* 0x000000009f087348 */ /* 0x000fea0003c00000 */
[----:B------:R0:W1:Y:S02]  /*ec00*/  SHFL.BFLY P3, R151, R163, R161, R162 ;  /* 0x0c0000a1a3977389 */ /* 0x00006400000600a2 */
[----:B01----:R-:W-:Y:S01]  /*ec10*/  ENDCOLLECTIVE ;  /* 0x000000000000791b */ /* 0x003fe20003800000 */
.L_x_30178:
[----:B------:R-:W-:Y:S01]  /*ec20*/  HFMA2.MMA R161, -RZ, RZ, 0, 2.384185791015625e-07 ;  /* 0x00000004ffa17435 */ /* 0x000fe200000001ff */
[----:B------:R-:W-:-:S05]  /*ec30*/  FADD.FTZ R165, R164, R151 ;  /* 0x00000097a4a57221 */ /* 0x000fca0000010000 */
[----:B------:R-:W-:-:S07]  /*ec40*/  MOV R163, R165 ;  /* 0x000000a500a37202 */ /* 0x000fce0000000f00 */
[----:B------:R-:W-:Y:S05]  /*ec50*/  WARPSYNC.COLLECTIVE R159, `(.L_x_30179) ;  /* 0x000000009f087348 */ /* 0x000fea0003c00000 */
[----:B------:R0:W1:Y:S02]  /*ec60*/  SHFL.BFLY P3, R151, R163, R161, R162 ;  /* 0x0c0000a1a3977389 */ /* 0x00006400000600a2 */
[----:B01----:R-:W-:Y:S01]  /*ec70*/  ENDCOLLECTIVE ;  /* 0x000000000000791b */ /* 0x003fe20003800000 */
.L_x_30179:
[----:B------:R-:W-:Y:S01]  /*ec80*/  MOV R161, 0x8 ;  /* 0x0000000800a17802 */ /* 0x000fe20000000f00 */
[----:B------:R-:W-:-:S04]  /*ec90*/  FADD.FTZ R165, R165, R151 ;  /* 0x00000097a5a57221 */ /* 0x000fc80000010000 */
[----:B------:R-:W-:-:S07]  /*eca0*/  IMAD.MOV.U32 R163, RZ, RZ, R165 ;  /* 0x000000ffffa37224 */ /* 0x000fce00078e00a5 */
[----:B------:R-:W-:Y:S05]  /*ecb0*/  WARPSYNC.COLLECTIVE R159, `(.L_x_30180) ;  /* 0x000000009f087348 */ /* 0x000fea0003c00000 */
[----:B------:R0:W1:Y:S02]  /*ecc0*/  SHFL.BFLY P3, R151, R163, R161, R162 ;  /* 0x0c0000a1a3977389 */ /* 0x00006400000600a2 */
[----:B01----:R-:W-:Y:S01]  /*ecd0*/  ENDCOLLECTIVE ;  /* 0x000000000000791b */ /* 0x003fe20003800000 */
.L_x_30180:
[----:B------:R-:W-:Y:S01]  /*ece0*/  HFMA2.MMA R161, -RZ, RZ, 0, 9.5367431640625e-07 ;  /* 0x00000010ffa17435 */ /* 0x000fe200000001ff */
[----:B------:R-:W-:-:S10]  /*ecf0*/  FADD.FTZ R163, R165, R151 ;  /* 0x00000097a5a37221 */ /* 0x000fd40000010000 */
[----:B------:R-:W-:Y:S05]  /*ed00*/  WARPSYNC.COLLECTIVE R159, `(.L_x_30181) ;  /* 0x000000009f087348 */ /* 0x000fea0003c00000 */
[----:B------:R0:W1:Y:S02]  /*ed10*/  SHFL.BFLY P3, R151, R163, R161, R162 ;  /* 0x0c0000a1a3977389 */ /* 0x00006400000600a2 */
[----:B01----:R-:W-:Y:S01]  /*ed20*/  ENDCOLLECTIVE ;  /* 0x000000000000791b */ /* 0x003fe20003800000 */
.L_x_30181:
[----:B------:R-:W-:Y:S05]  /*ed30*/  BRA `(.L_x_30182) ;  /* 0xffffffe800d47947 */ /* 0x000fea000383ffff */
.L_x_30183:
        /* <DEDUP_REMOVED lines=12> */
.L_x_30343:


//--------------------- .nv.global.init           --------------------------
	.section	.nv.global.init,"aw",@progbits
	.align	4
.nv.global.init:
	.type		mrg32k3aM1SubSeq,@object
	.size		mrg32k3aM1SubSeq,(mrg32k3aM2SubSeq - mrg32k3aM1SubSeq)
mrg32k3aM1SubSeq:
        /*0000*/ 	.byte	0x0b, 0xcc, 0xee, 0x04, 0x73, 0x29, 0x8b, 0x6f, 0xf6, 0x53, 0x03, 0xf6, 0x23, 0xf6, 0xea, 0xda
        /* <DEDUP_REMOVED lines=125> */
	.type		mrg32k3aM2SubSeq,@object
	.size		mrg32k3aM2SubSeq,(mrg32k3aM1 - mrg32k3aM2SubSeq)
mrg32k3aM2SubSeq:
        /* <DEDUP_REMOVED lines=126> */
	.type		mrg32k3aM1,@object
	.size		mrg32k3aM1,(mrg32k3aM1Seq - mrg32k3aM1)
mrg32k3aM1:
        /* <DEDUP_REMOVED lines=144> */
	.type		mrg32k3aM1Seq,@object
	.size		mrg32k3aM1Seq,(mrg32k3aM2 - mrg32k3aM1Seq)
mrg32k3aM1Seq:
        /* <DEDUP_REMOVED lines=144> */
	.type		mrg32k3aM2,@object
	.size		mrg32k3aM2,(mrg32k3aM2Seq - mrg32k3aM2)
mrg32k3aM2:
        /* <DEDUP_REMOVED lines=144> */
	.type		mrg32k3aM2Seq,@object
	.size		mrg32k3aM2Seq,(precalc_xorwow_matrix - mrg32k3aM2Seq)
mrg32k3aM2Seq:
        /* <DEDUP_REMOVED lines=144> */
	.type		precalc_xorwow_matrix,@object
	.size		precalc_xorwow_matrix,(precalc_xorwow_offset_matrix - precalc_xorwow_matrix)
precalc_xorwow_matrix:
        /* <DEDUP_REMOVED lines=6400> */
	.type		precalc_xorwow_offset_matrix,@object
	.size		precalc_xorwow_offset_matrix,(.L_1 - precalc_xorwow_offset_matrix)
precalc_xorwow_offset_matrix:
        /* <DEDUP_REMOVED lines=6400> */
.L_1:


//--------------------- .nv.shared._ZN10layer_norm13ln_fwd_kernelINS_13Kernel_traitsI13__nv_bfloat16S2_S2_S2_fjLj4096ELj1ELj1ELj4ELj16ENS_18Kernel_traits_baseILj4096ES2_S2_S2_S2_fjLj128EEEEELb0ELb0ELb0ELb0EEEvNS_9FwdParamsE --------------------------
	.section	.nv.shared._ZN10layer_norm13ln_fwd_kernelINS_13Kernel_traitsI13__nv_bfloat16S2_S2_S2_fjLj4096ELj1ELj1ELj4ELj16ENS_18Kernel_traits_baseILj4096ES2_S2_S2_S2_fjLj128EEEEELb0ELb0ELb0ELb0EEEvNS_9FwdParamsE,"aw",@nobits
	.sectionflags	@""
	.align	16
	.zero		1024


//--------------------- .nv.shared.reserved.0     --------------------------
	.section	.nv.shared.reserved.0,"aw",@nobits
	.weak		__nv_reservedSMEM_offset_0_alias
	.size		__nv_reservedSMEM_offset_0_alias, 0, 0
	.other		__nv_reservedSMEM_offset_0_alias,@"STO_CUDA_RESERVED_SHARED STV_DEFAULT"
__nv_reservedSMEM_offset_0_alias:
	.zero		0


//--------------------- .nv.shared._ZN10layer_norm13ln_fwd_kernelINS_13Kernel_traitsI13__nv_bfloat16S2_S2_S2_fjLj4096ELj1ELj1ELj4ELj16ENS_18Kernel_traits_baseILj4096ES2_S2_S2_S2_fjLj128EEEEELb0ELb0ELb0ELb1EEEvNS_9FwdParamsE --------------------------
	.section	.nv.shared._ZN10layer_norm13ln_fwd_kernelINS_13Kernel_traitsI13__nv_bfloat16S2_S2_S2_fjLj4096ELj1ELj1ELj4ELj16ENS_18Kernel_traits_baseILj4096ES2_S2_S2_S2_fjLj128EEEEELb0ELb0ELb0ELb1EEEvNS_9FwdParamsE,"aw",@nobits
	.sectionflags	@""
	.align	16
	.zero		1024


//--------------------- .nv.shared._ZN10layer_norm13ln_fwd_kernelINS_13Kernel_traitsI13__nv_bfloat16S2_S2_S2_fjLj4096ELj1ELj1ELj4ELj16ENS_18Kernel_traits_baseILj4096ES2_S2_S2_S2_fjLj128EEEEELb0ELb0ELb1ELb0EEEvNS_9FwdParamsE --------------------------
	.section	.nv.shared._ZN10layer_norm13ln_fwd_kernelINS_13Kernel_traitsI13__nv_bfloat16S2_S2_S2_fjLj4096ELj1ELj1ELj4ELj16ENS_18Kernel_traits_baseILj4096ES2_S2_S2_S2_fjLj128EEEEELb0ELb0ELb1ELb0EEEvNS_9FwdParamsE,"aw",@nobits
	.sectionflags	@""
	.align	16
	.zero		1024


//--------------------- .nv.shared._ZN10layer_norm13ln_fwd_kernelINS_13Kernel_traitsI13__nv_bfloat16S2_S2_S2_fjLj4096ELj1ELj1ELj4ELj16ENS_18Kernel_traits_baseILj4096ES2_S2_S2_S2_fjLj128EEEEELb0ELb0ELb1ELb1EEEvNS_9FwdParamsE --------------------------
	.section	.nv.shared._ZN10layer_norm13ln_fwd_kernelINS_13Kernel_traitsI13__nv_bfloat16S2_S2_S2_fjLj4096ELj1ELj1ELj4ELj16ENS_18Kernel_traits_baseILj4096ES2_S2_S2_S2_fjLj128EEEEELb0ELb0ELb1ELb1EEEvNS_9FwdParamsE,"aw",@nobits
	.sectionflags	@""
	.align	16
	.zero		1024


//--------------------- .nv.shared._ZN10layer_norm13ln_fwd_kernelINS_13Kernel_traitsI13__nv_bfloat16S2_S2_S2_fjLj4096ELj1ELj1ELj4ELj16ENS_18Kernel_traits_baseILj4096ES2_S2_S2_S2_fjLj128EEEEELb0ELb1ELb0ELb0EEEvNS_9FwdParamsE --------------------------
	.section	.nv.shared._ZN10layer_norm13ln_fwd_kernelINS_13Kernel_traitsI13__nv_bfloat16S2_S2_S2_fjLj4096ELj1ELj1ELj4ELj16ENS_18Kernel_traits_baseILj4096ES2_S2_S2_S2_fjLj128EEEEELb0ELb1ELb0ELb0EEEvNS_9FwdParamsE,"aw",@nobits
	.sectionflags	@""
	.align	16
	.zero		1024


//--------------------- .nv.shared._ZN10layer_norm13ln_fwd_kernelINS_13Kernel_traitsI13__nv_bfloat16S2_S2_S2_fjLj4096ELj1ELj1ELj4ELj16ENS_18Kernel_traits_baseILj4096ES2_S2_S2_S2_fjLj128EEEEELb0ELb1ELb0ELb1EEEvNS_9FwdParamsE --------------------------
	.section	.nv.shared._ZN10layer_norm13ln_fwd_kernelINS_13Kernel_traitsI13__nv_bfloat16S2_S2_S2_fjLj4096ELj1ELj1ELj4ELj16ENS_18Kernel_traits_baseILj4096ES2_S2_S2_S2_fjLj128EEEEELb0ELb1ELb0ELb1EEEvNS_9FwdParamsE,"aw",@nobits
	.sectionflags	@""
	.align	16
	.zero		1024


//--------------------- .nv.shared._ZN10layer_norm13ln_fwd_kernelINS_13Kernel_traitsI13__nv_bfloat16S2_S2_S2_fjLj4096ELj1ELj1ELj4ELj16ENS_18Kernel_traits_baseILj4096ES2_S2_S2_S2_fjLj128EEEEELb0ELb1ELb1ELb0EEEvNS_9FwdParamsE --------------------------
	.section	.nv.shared._ZN10layer_norm13ln_fwd_kernelINS_13Kernel_traitsI13__nv_bfloat16S2_S2_S2_fjLj4096ELj1ELj1ELj4ELj16ENS_18Kernel_traits_baseILj4096ES2_S2_S2_S2_fjLj128EEEEELb0ELb1ELb1ELb0EEEvNS_9FwdParamsE,"aw",@nobits
	.sectionflags	@""
	.align	16
	.zero		1024


//--------------------- .nv.shared._ZN10layer_norm13ln_fwd_kernelINS_13Kernel_traitsI13__nv_bfloat16S2_S2_S2_fjLj4096ELj1ELj1ELj4ELj16ENS_18Kernel_traits_baseILj4096ES2_S2_S2_S2_fjLj128EEEEELb0ELb1ELb1ELb1EEEvNS_9FwdParamsE --------------------------
	.section	.nv.shared._ZN10layer_norm13ln_fwd_kernelINS_13Kernel_traitsI13__nv_bfloat16S2_S2_S2_fjLj4096ELj1ELj1ELj4ELj16ENS_18Kernel_traits_baseILj4096ES2_S2_S2_S2_fjLj128EEEEELb0ELb1ELb1ELb1EEEvNS_9FwdParamsE,"aw",@nobits
	.sectionflags	@""
	.align	16
	.zero		1024


//--------------------- .nv.shared._ZN10layer_norm13ln_fwd_kernelINS_13Kernel_traitsI13__nv_bfloat16S2_S2_S2_fjLj4096ELj1ELj1ELj4ELj16ENS_18Kernel_traits_baseILj4096ES2_S2_S2_S2_fjLj128EEEEELb1ELb0ELb0ELb0EEEvNS_9FwdParamsE --------------------------
	.section	.nv.shared._ZN10layer_norm13ln_fwd_kernelINS_13Kernel_traitsI13__nv_bfloat16S2_S2_S2_fjLj4096ELj1ELj1ELj4ELj16ENS_18Kernel_traits_baseILj4096ES2_S2_S2_S2_fjLj128EEEEELb1ELb0ELb0ELb0EEEvNS_9FwdParamsE,"aw",@nobits
	.sectionflags	@""
	.align	16
	.zero		1024


//--------------------- .nv.shared._ZN10layer_norm13ln_fwd_kernelINS_13Kernel_traitsI13__nv_bfloat16S2_S2_S2_fjLj4096ELj1ELj1ELj4ELj16ENS_18Kernel_traits_baseILj4096ES2_S2_S2_S2_fjLj128EEEEELb1ELb0ELb0ELb1EEEvNS_9FwdParamsE --------------------------
	.section	.nv.shared._ZN10layer_norm13ln_fwd_kernelINS_13Kernel_traitsI13__nv_bfloat16S2_S2_S2_fjLj4096ELj1ELj1ELj4ELj16ENS_18Kernel_traits_baseILj4096ES2_S2_S2_S2_fjLj128EEEEELb1ELb0ELb0ELb1EEEvNS_9FwdParamsE,"aw",@nobits
	.sectionflags	@""
	.align	16
	.zero		1024


//--------------------- .nv.shared._ZN10layer_norm13ln_fwd_kernelINS_13Kernel_traitsI13__nv_bfloat16S2_S2_S2_fjLj4096ELj1ELj1ELj4ELj16ENS_18Kernel_traits_baseILj4096ES2_S2_S2_S2_fjLj128EEEEELb1ELb0ELb1ELb0EEEvNS_9FwdParamsE --------------------------
	.section	.nv.shared._ZN10layer_norm13ln_fwd_kernelINS_13Kernel_traitsI13__nv_bfloat16S2_S2_S2_fjLj4096ELj1ELj1ELj4ELj16ENS_18Kernel_traits_baseILj4096ES2_S2_S2_S2_fjLj128EEEEELb1ELb0ELb1ELb0EEEvNS_9FwdParamsE,"aw",@nobits
	.sectionflags	@""
	.align	16
	.zero		1024


//--------------------- .nv.shared._ZN10layer_norm13ln_fwd_kernelINS_13Kernel_traitsI13__nv_bfloat16S2_S2_S2_fjLj4096ELj1ELj1ELj4ELj16ENS_18Kernel_traits_baseILj4096ES2_S2_S2_S2_fjLj128EEEEELb1ELb0ELb1ELb1EEEvNS_9FwdParamsE --------------------------
	.section	.nv.shared._ZN10layer_norm13ln_fwd_kernelINS_13Kernel_traitsI13__nv_bfloat16S2_S2_S2_fjLj4096ELj1ELj1ELj4ELj16ENS_18Kernel_traits_baseILj4096ES2_S2_S2_S2_fjLj128EEEEELb1ELb0ELb1ELb1EEEvNS_9FwdParamsE,"aw",@nobits
	.sectionflags	@""
	.align	16
	.zero		1024


//--------------------- .nv.shared._ZN10layer_norm13ln_fwd_kernelINS_13Kernel_traitsI13__nv_bfloat16S2_S2_S2_fjLj4096ELj1ELj1ELj4ELj16ENS_18Kernel_traits_baseILj4096ES2_S2_S2_S2_fjLj128EEEEELb1ELb1ELb0ELb0EEEvNS_9FwdParamsE --------------------------
	.section	.nv.shared._ZN10layer_norm13ln_fwd_kernelINS_13Kernel_traitsI13__nv_bfloat16S2_S2_S2_fjLj4096ELj1ELj1ELj4ELj16ENS_18Kernel_traits_baseILj4096ES2_S2_S2_S2_fjLj128EEEEELb1ELb1ELb0ELb0EEEvNS_9FwdParamsE,"aw",@nobits
	.sectionflags	@""
	.align	16
	.zero		1024


//--------------------- .nv.shared._ZN10layer_norm13ln_fwd_kernelINS_13Kernel_traitsI13__nv_bfloat16S2_S2_S2_fjLj4096ELj1ELj1ELj4ELj16ENS_18Kernel_traits_baseILj4096ES2_S2_S2_S2_fjLj128EEEEELb1ELb1ELb0ELb1EEEvNS_9FwdParamsE --------------------------
	.section	.nv.shared._ZN10layer_norm13ln_fwd_kernelINS_13Kernel_traitsI13__nv_bfloat16S2_S2_S2_fjLj4096ELj1ELj1ELj4ELj16ENS_18Kernel_traits_baseILj4096ES2_S2_S2_S2_fjLj128EEEEELb1ELb1ELb0ELb1EEEvNS_9FwdParamsE,"aw",@nobits
	.sectionflags	@""
	.align	16
	.zero		1024


//--------------------- .nv.shared._ZN10layer_norm13ln_fwd_kernelINS_13Kernel_traitsI13__nv_bfloat16S2_S2_S2_fjLj4096ELj1ELj1ELj4ELj16ENS_18Kernel_traits_baseILj4096ES2_S2_S2_S2_fjLj128EEEEELb1ELb1ELb1ELb0EEEvNS_9FwdParamsE --------------------------
	.section	.nv.shared._ZN10layer_norm13ln_fwd_kernelINS_13Kernel_traitsI13__nv_bfloat16S2_S2_S2_fjLj4096ELj1ELj1ELj4ELj16ENS_18Kernel_traits_baseILj4096ES2_S2_S2_S2_fjLj128EEEEELb1ELb1ELb1ELb0EEEvNS_9FwdParamsE,"aw",@nobits
	.sectionflags	@""
	.align	16
	.zero		1024


//--------------------- .nv.shared._ZN10layer_norm13ln_fwd_kernelINS_13Kernel_traitsI13__nv_bfloat16S2_S2_S2_fjLj4096ELj1ELj1ELj4ELj16ENS_18Kernel_traits_baseILj4096ES2_S2_S2_S2_fjLj128EEEEELb1ELb1ELb1ELb1EEEvNS_9FwdParamsE --------------------------
	.section	.nv.shared._ZN10layer_norm13ln_fwd_kernelINS_13Kernel_traitsI13__nv_bfloat16S2_S2_S2_fjLj4096ELj1ELj1ELj4ELj16ENS_18Kernel_traits_baseILj4096ES2_S2_S2_S2_fjLj128EEEEELb1ELb1ELb1ELb1EEEvNS_9FwdParamsE,"aw",@nobits
	.sectionflags	@""
	.align	16
	.zero		1024


//--------------------- .nv.shared._ZN10layer_norm13ln_fwd_kernelINS_13Kernel_traitsI6__halfS2_S2_S2_fjLj4096ELj1ELj1ELj4ELj16ENS_18Kernel_traits_baseILj4096ES2_S2_S2_S2_fjLj128EEEEELb0ELb0ELb0ELb0EEEvNS_9FwdParamsE --------------------------
	.section	.nv.shared._ZN10layer_norm13ln_fwd_kernelINS_13Kernel_traitsI6__halfS2_S2_S2_fjLj4096ELj1ELj1ELj4ELj16ENS_18Kernel_traits_baseILj4096ES2_S2_S2_S2_fjLj128EEEEELb0ELb0ELb0ELb0EEEvNS_9FwdParamsE,"aw",@nobits
	.sectionflags	@""
	.align	16
	.zero		1024


//--------------------- .nv.shared._ZN10layer_norm13ln_fwd_kernelINS_13Kernel_traitsI6__halfS2_S2_S2_fjLj4096ELj1ELj1ELj4ELj16ENS_18Kernel_traits_baseILj4096ES2_S2_S2_S2_fjLj128EEEEELb0ELb0ELb0ELb1EEEvNS_9FwdParamsE --------------------------
	.section	.nv.shared._ZN10layer_norm13ln_fwd_kernelINS_13Kernel_traitsI6__halfS2_S2_S2_fjLj4096ELj1ELj1ELj4ELj16ENS_18Kernel_traits_baseILj4096ES2_S2_S2_S2_fjLj128EEEEELb0ELb0ELb0ELb1EEEvNS_9FwdParamsE,"aw",@nobits
	.sectionflags	@""
	.align	16
	.zero		1024


//--------------------- .nv.shared._ZN10layer_norm13ln_fwd_kernelINS_13Kernel_traitsI6__halfS2_S2_S2_fjLj4096ELj1ELj1ELj4ELj16ENS_18Kernel_traits_baseILj4096ES2_S2_S2_S2_fjLj128EEEEELb0ELb0ELb1ELb0EEEvNS_9FwdParamsE --------------------------
	.section	.nv.shared._ZN10layer_norm13ln_fwd_kernelINS_13Kernel_traitsI6__halfS2_S2_S2_fjLj4096ELj1ELj1ELj4ELj16ENS_18Kernel_traits_baseILj4096ES2_S2_S2_S2_fjLj128EEEEELb0ELb0ELb1ELb0EEEvNS_9FwdParamsE,"aw",@nobits
	.sectionflags	@""
	.align	16
	.zero		1024


//--------------------- .nv.shared._ZN10layer_norm13ln_fwd_kernelINS_13Kernel_traitsI6__halfS2_S2_S2_fjLj4096ELj1ELj1ELj4ELj16ENS_18Kernel_traits_baseILj4096ES2_S2_S2_S2_fjLj128EEEEELb0ELb0ELb1ELb1EEEvNS_9FwdParamsE --------------------------
	.section	.nv.shared._ZN10layer_norm13ln_fwd_kernelINS_13Kernel_traitsI6__halfS2_S2_S2_fjLj4096ELj1ELj1ELj4ELj16ENS_18Kernel_traits_baseILj4096ES2_S2_S2_S2_fjLj128EEEEELb0ELb0ELb1ELb1EEEvNS_9FwdParamsE,"aw",@nobits
	.sectionflags	@""
	.align	16
	.zero		1024


//--------------------- .nv.shared._ZN10layer_norm13ln_fwd_kernelINS_13Kernel_traitsI6__halfS2_S2_S2_fjLj4096ELj1ELj1ELj4ELj16ENS_18Kernel_traits_baseILj4096ES2_S2_S2_S2_fjLj128EEEEELb0ELb1ELb0ELb0EEEvNS_9FwdParamsE --------------------------
	.section	.nv.shared._ZN10layer_norm13ln_fwd_kernelINS_13Kernel_traitsI6__halfS2_S2_S2_fjLj4096ELj1ELj1ELj4ELj16ENS_18Kernel_traits_baseILj4096ES2_S2_S2_S2_fjLj128EEEEELb0ELb1ELb0ELb0EEEvNS_9FwdParamsE,"aw",@nobits
	.sectionflags	@""
	.align	16
	.zero		1024


//--------------------- .nv.shared._ZN10layer_norm13ln_fwd_kernelINS_13Kernel_traitsI6__halfS2_S2_S2_fjLj4096ELj1ELj1ELj4ELj16ENS_18Kernel_traits_baseILj4096ES2_S2_S2_S2_fjLj128EEEEELb0ELb1ELb0ELb1EEEvNS_9FwdParamsE --------------------------
	.section	.nv.shared._ZN10layer_norm13ln_fwd_kernelINS_13Kernel_traitsI6__halfS2_S2_S2_fjLj4096ELj1ELj1ELj4ELj16ENS_18Kernel_traits_baseILj4096ES2_S2_S2_S2_fjLj128EEEEELb0ELb1ELb0ELb1EEEvNS_9FwdParamsE,"aw",@nobits
	.sectionflags	@""
	.align	16
	.zero		1024


//--------------------- .nv.shared._ZN10layer_norm13ln_fwd_kernelINS_13Kernel_traitsI6__halfS2_S2_S2_fjLj4096ELj1ELj1ELj4ELj16ENS_18Kernel_traits_baseILj4096ES2_S2_S2_S2_fjLj128EEEEELb0ELb1ELb1ELb0EEEvNS_9FwdParamsE --------------------------
	.section	.nv.shared._ZN10layer_norm13ln_fwd_kernelINS_13Kernel_traitsI6__halfS2_S2_S2_fjLj4096ELj1ELj1ELj4ELj16ENS_18Kernel_traits_baseILj4096ES2_S2_S2_S2_fjLj128EEEEELb0ELb1ELb1ELb0EEEvNS_9FwdParamsE,"aw",@nobits
	.sectionflags	@""
	.align	16
	.zero		1024


//--------------------- .nv.shared._ZN10layer_norm13ln_fwd_kernelINS_13Kernel_traitsI6__halfS2_S2_S2_fjLj4096ELj1ELj1ELj4ELj16ENS_18Kernel_traits_baseILj4096ES2_S2_S2_S2_fjLj128EEEEELb0ELb1ELb1ELb1EEEvNS_9FwdParamsE --------------------------
	.section	.nv.shared._ZN10layer_norm13ln_fwd_kernelINS_13Kernel_traitsI6__halfS2_S2_S2_fjLj4096ELj1ELj1ELj4ELj16ENS_18Kernel_traits_baseILj4096ES2_S2_S2_S2_fjLj128EEEEELb0ELb1ELb1ELb1EEEvNS_9FwdParamsE,"aw",@nobits
	.sectionflags	@""
	.align	16
	.zero		1024


//--------------------- .nv.shared._ZN10layer_norm13ln_fwd_kernelINS_13Kernel_traitsI6__halfS2_S2_S2_fjLj4096ELj1ELj1ELj4ELj16ENS_18Kernel_traits_baseILj4096ES2_S2_S2_S2_fjLj128EEEEELb1ELb0ELb0ELb0EEEvNS_9FwdParamsE --------------------------
	.section	.nv.shared._ZN10layer_norm13ln_fwd_kernelINS_13Kernel_traitsI6__halfS2_S2_S2_fjLj4096ELj1ELj1ELj4ELj16ENS_18Kernel_traits_baseILj4096ES2_S2_S2_S2_fjLj128EEEEELb1ELb0ELb0ELb0EEEvNS_9FwdParamsE,"aw",@nobits
	.sectionflags	@""
	.align	16
	.zero		1024


//--------------------- .nv.shared._ZN10layer_norm13ln_fwd_kernelINS_13Kernel_traitsI6__halfS2_S2_S2_fjLj4096ELj1ELj1ELj4ELj16ENS_18Kernel_traits_baseILj4096ES2_S2_S2_S2_fjLj128EEEEELb1ELb0ELb0ELb1EEEvNS_9FwdParamsE --------------------------
	.section	.nv.shared._ZN10layer_norm13ln_fwd_kernelINS_13Kernel_traitsI6__halfS2_S2_S2_fjLj4096ELj1ELj1ELj4ELj16ENS_18Kernel_traits_baseILj4096ES2_S2_S2_S2_fjLj128EEEEELb1ELb0ELb0ELb1EEEvNS_9FwdParamsE,"aw",@nobits
	.sectionflags	@""
	.align	16
	.zero		1024


//--------------------- .nv.shared._ZN10layer_norm13ln_fwd_kernelINS_13Kernel_traitsI6__halfS2_S2_S2_fjLj4096ELj1ELj1ELj4ELj16ENS_18Kernel_traits_baseILj4096ES2_S2_S2_S2_fjLj128EEEEELb1ELb0ELb1ELb0EEEvNS_9FwdParamsE --------------------------
	.section	.nv.shared._ZN10layer_norm13ln_fwd_kernelINS_13Kernel_traitsI6__halfS2_S2_S2_fjLj4096ELj1ELj1ELj4ELj16ENS_18Kernel_traits_baseILj4096ES2_S2_S2_S2_fjLj128EEEEELb1ELb0ELb1ELb0EEEvNS_9FwdParamsE,"aw",@nobits
	.sectionflags	@""
	.align	16
	.zero		1024


//--------------------- .nv.shared._ZN10layer_norm13ln_fwd_kernelINS_13Kernel_traitsI6__halfS2_S2_S2_fjLj4096ELj1ELj1ELj4ELj16ENS_18Kernel_traits_baseILj4096ES2_S2_S2_S2_fjLj128EEEEELb1ELb0ELb1ELb1EEEvNS_9FwdParamsE --------------------------
	.section	.nv.shared._ZN10layer_norm13ln_fwd_kernelINS_13Kernel_traitsI6__halfS2_S2_S2_fjLj4096ELj1ELj1ELj4ELj16ENS_18Kernel_traits_baseILj4096ES2_S2_S2_S2_fjLj128EEEEELb1ELb0ELb1ELb1EEEvNS_9FwdParamsE,"aw",@nobits
	.sectionflags	@""
	.align	16
	.zero		1024


//--------------------- .nv.shared._ZN10layer_norm13ln_fwd_kernelINS_13Kernel_traitsI6__halfS2_S2_S2_fjLj4096ELj1ELj1ELj4ELj16ENS_18Kernel_traits_baseILj4096ES2_S2_S2_S2_fjLj128EEEEELb1ELb1ELb0ELb0EEEvNS_9FwdParamsE --------------------------
	.section	.nv.shared._ZN10layer_norm13ln_fwd_kernelINS_13Kernel_traitsI6__halfS2_S2_S2_fjLj4096ELj1ELj1ELj4ELj16ENS_18Kernel_traits_baseILj4096ES2_S2_S2_S2_fjLj128EEEEELb1ELb1ELb0ELb0EEEvNS_9FwdParamsE,"aw",@nobits
	.sectionflags	@""
	.align	16
	.zero		1024


//--------------------- .nv.shared._ZN10layer_norm13ln_fwd_kernelINS_13Kernel_traitsI6__halfS2_S2_S2_fjLj4096ELj1ELj1ELj4ELj16ENS_18Kernel_traits_baseILj4096ES2_S2_S2_S2_fjLj128EEEEELb1ELb1ELb0ELb1EEEvNS_9FwdParamsE --------------------------
	.section	.nv.shared._ZN10layer_norm13ln_fwd_kernelINS_13Kernel_traitsI6__halfS2_S2_S2_fjLj4096ELj1ELj1ELj4ELj16ENS_18Kernel_traits_baseILj4096ES2_S2_S2_S2_fjLj128EEEEELb1ELb1ELb0ELb1EEEvNS_9FwdParamsE,"aw",@nobits
	.sectionflags	@""
	.align	16
	.zero		1024


//--------------------- .nv.shared._ZN10layer_norm13ln_fwd_kernelINS_13Kernel_traitsI6__halfS2_S2_S2_fjLj4096ELj1ELj1ELj4ELj16ENS_18Kernel_traits_baseILj4096ES2_S2_S2_S2_fjLj128EEEEELb1ELb1ELb1ELb0EEEvNS_9FwdParamsE --------------------------
	.section	.nv.shared._ZN10layer_norm13ln_fwd_kernelINS_13Kernel_traitsI6__halfS2_S2_S2_fjLj4096ELj1ELj1ELj4ELj16ENS_18Kernel_traits_baseILj4096ES2_S2_S2_S2_fjLj128EEEEELb1ELb1ELb1ELb0EEEvNS_9FwdParamsE,"aw",@nobits
	.sectionflags	@""
	.align	16
	.zero		1024


//--------------------- .nv.shared._ZN10layer_norm13ln_fwd_kernelINS_13Kernel_traitsI6__halfS2_S2_S2_fjLj4096ELj1ELj1ELj4ELj16ENS_18Kernel_traits_baseILj4096ES2_S2_S2_S2_fjLj128EEEEELb1ELb1ELb1ELb1EEEvNS_9FwdParamsE --------------------------
	.section	.nv.shared._ZN10layer_norm13ln_fwd_kernelINS_13Kernel_traitsI6__halfS2_S2_S2_fjLj4096ELj1ELj1ELj4ELj16ENS_18Kernel_traits_baseILj4096ES2_S2_S2_S2_fjLj128EEEEELb1ELb1ELb1ELb1EEEvNS_9FwdParamsE,"aw",@nobits
	.sectionflags	@""
	.align	16
	.zero		1024


//--------------------- .nv.shared._ZN10layer_norm13ln_fwd_kernelINS_13Kernel_traitsIf13__nv_bfloat16S2_S2_fjLj4096ELj1ELj1ELj4ELj16ENS_18Kernel_traits_baseILj4096EfS2_S2_S2_fjLj128EEEEELb0ELb0ELb0ELb0EEEvNS_9FwdParamsE --------------------------
	.section	.nv.shared._ZN10layer_norm13ln_fwd_kernelINS_13Kernel_traitsIf13__nv_bfloat16S2_S2_fjLj4096ELj1ELj1ELj4ELj16ENS_18Kernel_traits_baseILj4096EfS2_S2_S2_fjLj128EEEEELb0ELb0ELb0ELb0EEEvNS_9FwdParamsE,"aw",@nobits
	.sectionflags	@""
	.align	16
	.zero		1024


//--------------------- .nv.shared._ZN10layer_norm13ln_fwd_kernelINS_13Kernel_traitsIf13__nv_bfloat16S2_S2_fjLj4096ELj1ELj1ELj4ELj16ENS_18Kernel_traits_baseILj4096EfS2_S2_S2_fjLj128EEEEELb0ELb0ELb0ELb1EEEvNS_9FwdParamsE --------------------------
	.section	.nv.shared._ZN10layer_norm13ln_fwd_kernelINS_13Kernel_traitsIf13__nv_bfloat16S2_S2_fjLj4096ELj1ELj1ELj4ELj16ENS_18Kernel_traits_baseILj4096EfS2_S2_S2_fjLj128EEEEELb0ELb0ELb0ELb1EEEvNS_9FwdParamsE,"aw",@nobits
	.sectionflags	@""
	.align	16
	.zero		1024


//--------------------- .nv.shared._ZN10layer_norm13ln_fwd_kernelINS_13Kernel_traitsIf13__nv_bfloat16S2_S2_fjLj4096ELj1ELj1ELj4ELj16ENS_18Kernel_traits_baseILj4096EfS2_S2_S2_fjLj128EEEEELb0ELb0ELb1ELb0EEEvNS_9FwdParamsE --------------------------
	.section	.nv.shared._ZN10layer_norm13ln_fwd_kernelINS_13Kernel_traitsIf13__nv_bfloat16S2_S2_fjLj4096ELj1ELj1ELj4ELj16ENS_18Kernel_traits_baseILj4096EfS2_S2_S2_fjLj128EEEEELb0ELb0ELb1ELb0EEEvNS_9FwdParamsE,"aw",@nobits
	.sectionflags	@""
	.align	16
	.zero		1024


//--------------------- .nv.shared._ZN10layer_norm13ln_fwd_kernelINS_13Kernel_traitsIf13__nv_bfloat16S2_S2_fjLj4096ELj1ELj1ELj4ELj16ENS_18Kernel_traits_baseILj4096EfS2_S2_S2_fjLj128EEEEELb0ELb0ELb1ELb1EEEvNS_9FwdParamsE --------------------------
	.section	.nv.shared._ZN10layer_norm13ln_fwd_kernelINS_13Kernel_traitsIf13__nv_bfloat16S2_S2_fjLj4096ELj1ELj1ELj4ELj16ENS_18Kernel_traits_baseILj4096EfS2_S2_S2_fjLj128EEEEELb0ELb0ELb1ELb1EEEvNS_9FwdParamsE,"aw",@nobits
	.sectionflags	@""
	.align	16
	.zero		1024


//--------------------- .nv.shared._ZN10layer_norm13ln_fwd_kernelINS_13Kernel_traitsIf13__nv_bfloat16S2_S2_fjLj4096ELj1ELj1ELj4ELj16ENS_18Kernel_traits_baseILj4096EfS2_S2_S2_fjLj128EEEEELb0ELb1ELb0ELb0EEEvNS_9FwdParamsE --------------------------
	.section	.nv.shared._ZN10layer_norm13ln_fwd_kernelINS_13Kernel_traitsIf13__nv_bfloat16S2_S2_fjLj4096ELj1ELj1ELj4ELj16ENS_18Kernel_traits_baseILj4096EfS2_S2_S2_fjLj128EEEEELb0ELb1ELb0ELb0EEEvNS_9FwdParamsE,"aw",@nobits
	.sectionflags	@""
	.align	16
	.zero		1024


//--------------------- .nv.shared._ZN10layer_norm13ln_fwd_kernelINS_13Kernel_traitsIf13__nv_bfloat16S2_S2_fjLj4096ELj1ELj1ELj4ELj16ENS_18Kernel_traits_baseILj4096EfS2_S2_S2_fjLj128EEEEELb0ELb1ELb0ELb1EEEvNS_9FwdParamsE --------------------------
	.section	.nv.shared._ZN10layer_norm13ln_fwd_kernelINS_13Kernel_traitsIf13__nv_bfloat16S2_S2_fjLj4096ELj1ELj1ELj4ELj16ENS_18Kernel_traits_baseILj4096EfS2_S2_S2_fjLj128EEEEELb0ELb1ELb0ELb1EEEvNS_9FwdParamsE,"aw",@nobits
	.sectionflags	@""
	.align	16
	.zero		1024


//--------------------- .nv.shared._ZN10layer_norm13ln_fwd_kernelINS_13Kernel_traitsIf13__nv_bfloat16S2_S2_fjLj4096ELj1ELj1ELj4ELj16ENS_18Kernel_traits_baseILj4096EfS2_S2_S2_fjLj128EEEEELb0ELb1ELb1ELb0EEEvNS_9FwdParamsE --------------------------
	.section	.nv.shared._ZN10layer_norm13ln_fwd_kernelINS_13Kernel_traitsIf13__nv_bfloat16S2_S2_fjLj4096ELj1ELj1ELj4ELj16ENS_18Kernel_traits_baseILj4096EfS2_S2_S2_fjLj128EEEEELb0ELb1ELb1ELb0EEEvNS_9FwdParamsE,"aw",@nobits
	.sectionflags	@""
	.align	16
	.zero		1024


//--------------------- .nv.shared._ZN10layer_norm13ln_fwd_kernelINS_13Kernel_traitsIf13__nv_bfloat16S2_S2_fjLj4096ELj1ELj1ELj4ELj16ENS_18Kernel_traits_baseILj4096EfS2_S2_S2_fjLj128EEEEELb0ELb1ELb1ELb1EEEvNS_9FwdParamsE --------------------------
	.section	.nv.shared._ZN10layer_norm13ln_fwd_kernelINS_13Kernel_traitsIf13__nv_bfloat16S2_S2_fjLj4096ELj1ELj1ELj4ELj16ENS_18Kernel_traits_baseILj4096EfS2_S2_S2_fjLj128EEEEELb0ELb1ELb1ELb1EEEvNS_9FwdParamsE,"aw",@nobits
	.sectionflags	@""
	.align	16
	.zero		1024


//--------------------- .nv.shared._ZN10layer_norm13ln_fwd_kernelINS_13Kernel_traitsIf13__nv_bfloat16S2_S2_fjLj4096ELj1ELj1ELj4ELj16ENS_18Kernel_traits_baseILj4096EfS2_S2_S2_fjLj128EEEEELb1ELb0ELb0ELb0EEEvNS_9FwdParamsE --------------------------
	.section	.nv.shared._ZN10layer_norm13ln_fwd_kernelINS_13Kernel_traitsIf13__nv_bfloat16S2_S2_fjLj4096ELj1ELj1ELj4ELj16ENS_18Kernel_traits_baseILj4096EfS2_S2_S2_fjLj128EEEEELb1ELb0ELb0ELb0EEEvNS_9FwdParamsE,"aw",@nobits
	.sectionflags	@""
	.align	16
	.zero		1024


//--------------------- .nv.shared._ZN10layer_norm13ln_fwd_kernelINS_13Kernel_traitsIf13__nv_bfloat16S2_S2_fjLj4096ELj1ELj1ELj4ELj16ENS_18Kernel_traits_baseILj4096EfS2_S2_S2_fjLj128EEEEELb1ELb0ELb0ELb1EEEvNS_9FwdParamsE --------------------------
	.section	.nv.shared._ZN10layer_norm13ln_fwd_kernelINS_13Kernel_traitsIf13__nv_bfloat16S2_S2_fjLj4096ELj1ELj1ELj4ELj16ENS_18Kernel_traits_baseILj4096EfS2_S2_S2_fjLj128EEEEELb1ELb0ELb0ELb1EEEvNS_9FwdParamsE,"aw",@nobits
	.sectionflags	@""
	.align	16
	.zero		1024


//--------------------- .nv.shared._ZN10layer_norm13ln_fwd_kernelINS_13Kernel_traitsIf13__nv_bfloat16S2_S2_fjLj4096ELj1ELj1ELj4ELj16ENS_18Kernel_traits_baseILj4096EfS2_S2_S2_fjLj128EEEEELb1ELb0ELb1ELb0EEEvNS_9FwdParamsE --------------------------
	.section	.nv.shared._ZN10layer_norm13ln_fwd_kernelINS_13Kernel_traitsIf13__nv_bfloat16S2_S2_fjLj4096ELj1ELj1ELj4ELj16ENS_18Kernel_traits_baseILj4096EfS2_S2_S2_fjLj128EEEEELb1ELb0ELb1ELb0EEEvNS_9FwdParamsE,"aw",@nobits
	.sectionflags	@""
	.align	16
	.zero		1024


//--------------------- .nv.shared._ZN10layer_norm13ln_fwd_kernelINS_13Kernel_traitsIf13__nv_bfloat16S2_S2_fjLj4096ELj1ELj1ELj4ELj16ENS_18Kernel_traits_baseILj4096EfS2_S2_S2_fjLj128EEEEELb1ELb0ELb1ELb1EEEvNS_9FwdParamsE --------------------------
	.section	.nv.shared._ZN10layer_norm13ln_fwd_kernelINS_13Kernel_traitsIf13__nv_bfloat16S2_S2_fjLj4096ELj1ELj1ELj4ELj16ENS_18Kernel_traits_baseILj4096EfS2_S2_S2_fjLj128EEEEELb1ELb0ELb1ELb1EEEvNS_9FwdParamsE,"aw",@nobits
	.sectionflags	@""
	.align	16
	.zero		1024


//--------------------- .nv.shared._ZN10layer_norm13ln_fwd_kernelINS_13Kernel_traitsIf13__nv_bfloat16S2_S2_fjLj4096ELj1ELj1ELj4ELj16ENS_18Kernel_traits_baseILj4096EfS2_S2_S2_fjLj128EEEEELb1ELb1ELb0ELb0EEEvNS_9FwdParamsE --------------------------
	.section	.nv.shared._ZN10layer_norm13ln_fwd_kernelINS_13Kernel_traitsIf13__nv_bfloat16S2_S2_fjLj4096ELj1ELj1ELj4ELj16ENS_18Kernel_traits_baseILj4096EfS2_S2_S2_fjLj128EEEEELb1ELb1ELb0ELb0EEEvNS_9FwdParamsE,"aw",@nobits
	.sectionflags	@""
	.align	16
	.zero		1024


//--------------------- .nv.shared._ZN10layer_norm13ln_fwd_kernelINS_13Kernel_traitsIf13__nv_bfloat16S2_S2_fjLj4096ELj1ELj1ELj4ELj16ENS_18Kernel_traits_baseILj4096EfS2_S2_S2_fjLj128EEEEELb1ELb1ELb0ELb1EEEvNS_9FwdParamsE --------------------------
	.section	.nv.shared._ZN10layer_norm13ln_fwd_kernelINS_13Kernel_traitsIf13__nv_bfloat16S2_S2_fjLj4096ELj1ELj1ELj4ELj16ENS_18Kernel_traits_baseILj4096EfS2_S2_S2_fjLj128EEEEELb1ELb1ELb0ELb1EEEvNS_9FwdParamsE,"aw",@nobits
	.sectionflags	@""
	.align	16
	.zero		1024


//--------------------- .nv.shared._ZN10layer_norm13ln_fwd_kernelINS_13Kernel_traitsIf13__nv_bfloat16S2_S2_fjLj4096ELj1ELj1ELj4ELj16ENS_18Kernel_traits_baseILj4096EfS2_S2_S2_fjLj128EEEEELb1ELb1ELb1ELb0EEEvNS_9FwdParamsE --------------------------
	.section	.nv.shared._ZN10layer_norm13ln_fwd_kernelINS_13Kernel_traitsIf13__nv_bfloat16S2_S2_fjLj4096ELj1ELj1ELj4ELj16ENS_18Kernel_traits_baseILj4096EfS2_S2_S2_fjLj128EEEEELb1ELb1ELb1ELb0EEEvNS_9FwdParamsE,"aw",@nobits
	.sectionflags	@""
	.align	16
	.zero		1024


//--------------------- .nv.shared._ZN10layer_norm13ln_fwd_kernelINS_13Kernel_traitsIf13__nv_bfloat16S2_S2_fjLj4096ELj1ELj1ELj4ELj16ENS_18Kernel_traits_baseILj4096EfS2_S2_S2_fjLj128EEEEELb1ELb1ELb1ELb1EEEvNS_9FwdParamsE --------------------------
	.section	.nv.shared._ZN10layer_norm13ln_fwd_kernelINS_13Kernel_traitsIf13__nv_bfloat16S2_S2_fjLj4096ELj1ELj1ELj4ELj16ENS_18Kernel_traits_baseILj4096EfS2_S2_S2_fjLj128EEEEELb1ELb1ELb1ELb1EEEvNS_9FwdParamsE,"aw",@nobits
	.sectionflags	@""
	.align	16
	.zero		1024


//--------------------- .nv.shared._ZN10layer_norm13ln_fwd_kernelINS_13Kernel_traitsI13__nv_bfloat16S2_fS2_fjLj4096ELj1ELj1ELj4ELj16ENS_18Kernel_traits_baseILj4096ES2_S2_fS2_fjLj128EEEEELb0ELb0ELb0ELb0EEEvNS_9FwdParamsE --------------------------
	.section	.nv.shared._ZN10layer_norm13ln_fwd_kernelINS_13Kernel_traitsI13__nv_bfloat16S2_fS2_fjLj4096ELj1ELj1ELj4ELj16ENS_18Kernel_traits_baseILj4096ES2_S2_fS2_fjLj128EEEEELb0ELb0ELb0ELb0EEEvNS_9FwdParamsE,"aw",@nobits
	.sectionflags	@""
	.align	16
	.zero		1024


//--------------------- .nv.shared._ZN10layer_norm13ln_fwd_kernelINS_13Kernel_traitsI13__nv_bfloat16S2_fS2_fjLj4096ELj1ELj1ELj4ELj16ENS_18Kernel_traits_baseILj4096ES2_S2_fS2_fjLj128EEEEELb0ELb0ELb0ELb1EEEvNS_9FwdParamsE --------------------------
	.section	.nv.shared._ZN10layer_norm13ln_fwd_kernelINS_13Kernel_traitsI13__nv_bfloat16S2_fS2_fjLj4096ELj1ELj1ELj4ELj16ENS_18Kernel_traits_baseILj4096ES2_S2_fS2_fjLj128EEEEELb0ELb0ELb0ELb1EEEvNS_9FwdParamsE,"aw",@nobits
	.sectionflags	@""
	.align	16
	.zero		1024


//--------------------- .nv.shared._ZN10layer_norm13ln_fwd_kernelINS_13Kernel_traitsI13__nv_bfloat16S2_fS2_fjLj4096ELj1ELj1ELj4ELj16ENS_18Kernel_traits_baseILj4096ES2_S2_fS2_fjLj128EEEEELb0ELb0ELb1ELb0EEEvNS_9FwdParamsE --------------------------
	.section	.nv.shared._ZN10layer_norm13ln_fwd_kernelINS_13Kernel_traitsI13__nv_bfloat16S2_fS2_fjLj4096ELj1ELj1ELj4ELj16ENS_18Kernel_traits_baseILj4096ES2_S2_fS2_fjLj128EEEEELb0ELb0ELb1ELb0EEEvNS_9FwdParamsE,"aw",@nobits
	.sectionflags	@""
	.align	16
	.zero		1024


//--------------------- .nv.shared._ZN10layer_norm13ln_fwd_kernelINS_13Kernel_traitsI13__nv_bfloat16S2_fS2_fjLj4096ELj1ELj1ELj4ELj16ENS_18Kernel_traits_baseILj4096ES2_S2_fS2_fjLj128EEEEELb0ELb0ELb1ELb1EEEvNS_9FwdParamsE --------------------------
	.section	.nv.shared._ZN10layer_norm13ln_fwd_kernelINS_13Kernel_traitsI13__nv_bfloat16S2_fS2_fjLj4096ELj1ELj1ELj4ELj16ENS_18Kernel_traits_baseILj4096ES2_S2_fS2_fjLj128EEEEELb0ELb0ELb1ELb1EEEvNS_9FwdParamsE,"aw",@nobits
	.sectionflags	@""
	.align	16
	.zero		1024


//--------------------- .nv.shared._ZN10layer_norm13ln_fwd_kernelINS_13Kernel_traitsI13__nv_bfloat16S2_fS2_fjLj4096ELj1ELj1ELj4ELj16ENS_18Kernel_traits_baseILj4096ES2_S2_fS2_fjLj128EEEEELb0ELb1ELb0ELb0EEEvNS_9FwdParamsE --------------------------
	.section	.nv.shared._ZN10layer_norm13ln_fwd_kernelINS_13Kernel_traitsI13__nv_bfloat16S2_fS2_fjLj4096ELj1ELj1ELj4ELj16ENS_18Kernel_traits_baseILj4096ES2_S2_fS2_fjLj128EEEEELb0ELb1ELb0ELb0EEEvNS_9FwdParamsE,"aw",@nobits
	.sectionflags	@""
	.align	16
	.zero		1024


//--------------------- .nv.shared._ZN10layer_norm13ln_fwd_kernelINS_13Kernel_traitsI13__nv_bfloat16S2_fS2_fjLj4096ELj1ELj1ELj4ELj16ENS_18Kernel_traits_baseILj4096ES2_S2_fS2_fjLj128EEEEELb0ELb1ELb0ELb1EEEvNS_9FwdParamsE --------------------------
	.section	.nv.shared._ZN10layer_norm13ln_fwd_kernelINS_13Kernel_traitsI13__nv_bfloat16S2_fS2_fjLj4096ELj1ELj1ELj4ELj16ENS_18Kernel_traits_baseILj4096ES2_S2_fS2_fjLj128EEEEELb0ELb1ELb0ELb1EEEvNS_9FwdParamsE,"aw",@nobits
	.sectionflags	@""
	.align	16
	.zero		1024


//--------------------- .nv.shared._ZN10layer_norm13ln_fwd_kernelINS_13Kernel_traitsI13__nv_bfloat16S2_fS2_fjLj4096ELj1ELj1ELj4ELj16ENS_18Kernel_traits_baseILj4096ES2_S2_fS2_fjLj128EEEEELb0ELb1ELb1ELb0EEEvNS_9FwdParamsE --------------------------
	.section	.nv.shared._ZN10layer_norm13ln_fwd_kernelINS_13Kernel_traitsI13__nv_bfloat16S2_fS2_fjLj4096ELj1ELj1ELj4ELj16ENS_18Kernel_traits_baseILj4096ES2_S2_fS2_fjLj128EEEEELb0ELb1ELb1ELb0EEEvNS_9FwdParamsE,"aw",@nobits
	.sectionflags	@""
	.align	16
	.zero		1024


//--------------------- .nv.shared._ZN10layer_norm13ln_fwd_kernelINS_13Kernel_traitsI13__nv_bfloat16S2_fS2_fjLj4096ELj1ELj1ELj4ELj16ENS_18Kernel_traits_baseILj4096ES2_S2_fS2_fjLj128EEEEELb0ELb1ELb1ELb1EEEvNS_9FwdParamsE --------------------------
	.section	.nv.shared._ZN10layer_norm13ln_fwd_kernelINS_13Kernel_traitsI13__nv_bfloat16S2_fS2_fjLj4096ELj1ELj1ELj4ELj16ENS_18Kernel_traits_baseILj4096ES2_S2_fS2_fjLj128EEEEELb0ELb1ELb1ELb1EEEvNS_9FwdParamsE,"aw",@nobits
	.sectionflags	@""
	.align	16
	.zero		1024


//--------------------- .nv.shared._ZN10layer_norm13ln_fwd_kernelINS_13Kernel_traitsI13__nv_bfloat16S2_fS2_fjLj4096ELj1ELj1ELj4ELj16ENS_18Kernel_traits_baseILj4096ES2_S2_fS2_fjLj128EEEEELb1ELb0ELb0ELb0EEEvNS_9FwdParamsE --------------------------
	.section	.nv.shared._ZN10layer_norm13ln_fwd_kernelINS_13Kernel_traitsI13__nv_bfloat16S2_fS2_fjLj4096ELj1ELj1ELj4ELj16ENS_18Kernel_traits_baseILj4096ES2_S2_fS2_fjLj128EEEEELb1ELb0ELb0ELb0EEEvNS_9FwdParamsE,"aw",@nobits
	.sectionflags	@""
	.align	16
	.zero		1024


//--------------------- .nv.shared._ZN10layer_norm13ln_fwd_kernelINS_13Kernel_traitsI13__nv_bfloat16S2_fS2_fjLj4096ELj1ELj1ELj4ELj16ENS_18Kernel_traits_baseILj4096ES2_S2_fS2_fjLj128EEEEELb1ELb0ELb0ELb1EEEvNS_9FwdParamsE --------------------------
	.section	.nv.shared._ZN10layer_norm13ln_fwd_kernelINS_13Kernel_traitsI13__nv_bfloat16S2_fS2_fjLj4096ELj1ELj1ELj4ELj16ENS_18Kernel_traits_baseILj4096ES2_S2_fS2_fjLj128EEEEELb1ELb0ELb0ELb1EEEvNS_9FwdParamsE,"aw",@nobits
	.sectionflags	@""
	.align	16
	.zero		1024


//--------------------- .nv.shared._ZN10layer_norm13ln_fwd_kernelINS_13Kernel_traitsI13__nv_bfloat16S2_fS2_fjLj4096ELj1ELj1ELj4ELj16ENS_18Kernel_traits_baseILj4096ES2_S2_fS2_fjLj128EEEEELb1ELb0ELb1ELb0EEEvNS_9FwdParamsE --------------------------
	.section	.nv.shared._ZN10layer_norm13ln_fwd_kernelINS_13Kernel_traitsI13__nv_bfloat16S2_fS2_fjLj4096ELj1ELj1ELj4ELj16ENS_18Kernel_traits_baseILj4096ES2_S2_fS2_fjLj128EEEEELb1ELb0ELb1ELb0EEEvNS_9FwdParamsE,"aw",@nobits
	.sectionflags	@""
	.align	16
	.zero		1024


//--------------------- .nv.shared._ZN10layer_norm13ln_fwd_kernelINS_13Kernel_traitsI13__nv_bfloat16S2_fS2_fjLj4096ELj1ELj1ELj4ELj16ENS_18Kernel_traits_baseILj4096ES2_S2_fS2_fjLj128EEEEELb1ELb0ELb1ELb1EEEvNS_9FwdParamsE --------------------------
	.section	.nv.shared._ZN10layer_norm13ln_fwd_kernelINS_13Kernel_traitsI13__nv_bfloat16S2_fS2_fjLj4096ELj1ELj1ELj4ELj16ENS_18Kernel_traits_baseILj4096ES2_S2_fS2_fjLj128EEEEELb1ELb0ELb1ELb1EEEvNS_9FwdParamsE,"aw",@nobits
	.sectionflags	@""
	.align	16
	.zero		1024


//--------------------- .nv.shared._ZN10layer_norm13ln_fwd_kernelINS_13Kernel_traitsI13__nv_bfloat16S2_fS2_fjLj4096ELj1ELj1ELj4ELj16ENS_18Kernel_traits_baseILj4096ES2_S2_fS2_fjLj128EEEEELb1ELb1ELb0ELb0EEEvNS_9FwdParamsE --------------------------
	.section	.nv.shared._ZN10layer_norm13ln_fwd_kernelINS_13Kernel_traitsI13__nv_bfloat16S2_fS2_fjLj4096ELj1ELj1ELj4ELj16ENS_18Kernel_traits_baseILj4096ES2_S2_fS2_fjLj128EEEEELb1ELb1ELb0ELb0EEEvNS_9FwdParamsE,"aw",@nobits
	.sectionflags	@""
	.align	16
	.zero		1024


//--------------------- .nv.shared._ZN10layer_norm13ln_fwd_kernelINS_13Kernel_traitsI13__nv_bfloat16S2_fS2_fjLj4096ELj1ELj1ELj4ELj16ENS_18Kernel_traits_baseILj4096ES2_S2_fS2_fjLj128EEEEELb1ELb1ELb0ELb1EEEvNS_9FwdParamsE --------------------------
	.section	.nv.shared._ZN10layer_norm13ln_fwd_kernelINS_13Kernel_traitsI13__nv_bfloat16S2_fS2_fjLj4096ELj1ELj1ELj4ELj16ENS_18Kernel_traits_baseILj4096ES2_S2_fS2_fjLj128EEEEELb1ELb1ELb0ELb1EEEvNS_9FwdParamsE,"aw",@nobits
	.sectionflags	@""
	.align	16
	.zero		1024


//--------------------- .nv.shared._ZN10layer_norm13ln_fwd_kernelINS_13Kernel_traitsI13__nv_bfloat16S2_fS2_fjLj4096ELj1ELj1ELj4ELj16ENS_18Kernel_traits_baseILj4096ES2_S2_fS2_fjLj128EEEEELb1ELb1ELb1ELb0EEEvNS_9FwdParamsE --------------------------
	.section	.nv.shared._ZN10layer_norm13ln_fwd_kernelINS_13Kernel_traitsI13__nv_bfloat16S2_fS2_fjLj4096ELj1ELj1ELj4ELj16ENS_18Kernel_traits_baseILj4096ES2_S2_fS2_fjLj128EEEEELb1ELb1ELb1ELb0EEEvNS_9FwdParamsE,"aw",@nobits
	.sectionflags	@""
	.align	16
	.zero		1024


//--------------------- .nv.shared._ZN10layer_norm13ln_fwd_kernelINS_13Kernel_traitsI13__nv_bfloat16S2_fS2_fjLj4096ELj1ELj1ELj4ELj16ENS_18Kernel_traits_baseILj4096ES2_S2_fS2_fjLj128EEEEELb1ELb1ELb1ELb1EEEvNS_9FwdParamsE --------------------------
	.section	.nv.shared._ZN10layer_norm13ln_fwd_kernelINS_13Kernel_traitsI13__nv_bfloat16S2_fS2_fjLj4096ELj1ELj1ELj4ELj16ENS_18Kernel_traits_baseILj4096ES2_S2_fS2_fjLj128EEEEELb1ELb1ELb1ELb1EEEvNS_9FwdParamsE,"aw",@nobits
	.sectionflags	@""
	.align	16
	.zero		1024


//--------------------- .nv.shared._ZN10layer_norm13ln_fwd_kernelINS_13Kernel_traitsIf13__nv_bfloat16fS2_fjLj4096ELj1ELj1ELj4ELj16ENS_18Kernel_traits_baseILj4096EfS2_fS2_fjLj128EEEEELb0ELb0ELb0ELb0EEEvNS_9FwdParamsE --------------------------
	.section	.nv.shared._ZN10layer_norm13ln_fwd_kernelINS_13Kernel_traitsIf13__nv_bfloat16fS2_fjLj4096ELj1ELj1ELj4ELj16ENS_18Kernel_traits_baseILj4096EfS2_fS2_fjLj128EEEEELb0ELb0ELb0ELb0EEEvNS_9FwdParamsE,"aw",@nobits
	.sectionflags	@""
	.align	16
	.zero		1024


//--------------------- .nv.shared._ZN10layer_norm13ln_fwd_kernelINS_13Kernel_traitsIf13__nv_bfloat16fS2_fjLj4096ELj1ELj1ELj4ELj16ENS_18Kernel_traits_baseILj4096EfS2_fS2_fjLj128EEEEELb0ELb0ELb0ELb1EEEvNS_9FwdParamsE --------------------------
	.section	.nv.shared._ZN10layer_norm13ln_fwd_kernelINS_13Kernel_traitsIf13__nv_bfloat16fS2_fjLj4096ELj1ELj1ELj4ELj16ENS_18Kernel_traits_baseILj4096EfS2_fS2_fjLj128EEEEELb0ELb0ELb0ELb1EEEvNS_9FwdParamsE,"aw",@nobits
	.sectionflags	@""
	.align	16
	.zero		1024


//--------------------- .nv.shared._ZN10layer_norm13ln_fwd_kernelINS_13Kernel_traitsIf13__nv_bfloat16fS2_fjLj4096ELj1ELj1ELj4ELj16ENS_18Kernel_traits_baseILj4096EfS2_fS2_fjLj128EEEEELb0ELb0ELb1ELb0EEEvNS_9FwdParamsE --------------------------
	.section	.nv.shared._ZN10layer_norm13ln_fwd_kernelINS_13Kernel_traitsIf13__nv_bfloat16fS2_fjLj4096ELj1ELj1ELj4ELj16ENS_18Kernel_traits_baseILj4096EfS2_fS2_fjLj128EEEEELb0ELb0ELb1ELb0EEEvNS_9FwdParamsE,"aw",@nobits
	.sectionflags	@""
	.align	16
	.zero		1024


//--------------------- .nv.shared._ZN10layer_norm13ln_fwd_kernelINS_13Kernel_traitsIf13__nv_bfloat16fS2_fjLj4096ELj1ELj1ELj4ELj16ENS_18Kernel_traits_baseILj4096EfS2_fS2_fjLj128EEEEELb0ELb0ELb1ELb1EEEvNS_9FwdParamsE --------------------------
	.section	.nv.shared._ZN10layer_norm13ln_fwd_kernelINS_13Kernel_traitsIf13__nv_bfloat16fS2_fjLj4096ELj1ELj1ELj4ELj16ENS_18Kernel_traits_baseILj4096EfS2_fS2_fjLj128EEEEELb0ELb0ELb1ELb1EEEvNS_9FwdParamsE,"aw",@nobits
	.sectionflags	@""
	.align	16
	.zero		1024


//--------------------- .nv.shared._ZN10layer_norm13ln_fwd_kernelINS_13Kernel_traitsIf13__nv_bfloat16fS2_fjLj4096ELj1ELj1ELj4ELj16ENS_18Kernel_traits_baseILj4096EfS2_fS2_fjLj128EEEEELb0ELb1ELb0ELb0EEEvNS_9FwdParamsE --------------------------
	.section	.nv.shared._ZN10layer_norm13ln_fwd_kernelINS_13Kernel_traitsIf13__nv_bfloat16fS2_fjLj4096ELj1ELj1ELj4ELj16ENS_18Kernel_traits_baseILj4096EfS2_fS2_fjLj128EEEEELb0ELb1ELb0ELb0EEEvNS_9FwdParamsE,"aw",@nobits
	.sectionflags	@""
	.align	16
	.zero		1024


//--------------------- .nv.shared._ZN10layer_norm13ln_fwd_kernelINS_13Kernel_traitsIf13__nv_bfloat16fS2_fjLj4096ELj1ELj1ELj4ELj16ENS_18Kernel_traits_baseILj4096EfS2_fS2_fjLj128EEEEELb0ELb1ELb0ELb1EEEvNS_9FwdParamsE --------------------------
	.section	.nv.shared._ZN10layer_norm13ln_fwd_kernelINS_13Kernel_traitsIf13__nv_bfloat16fS2_fjLj4096ELj1ELj1ELj4ELj16ENS_18Kernel_traits_baseILj4096EfS2_fS2_fjLj128EEEEELb0ELb1ELb0ELb1EEEvNS_9FwdParamsE,"aw",@nobits
	.sectionflags	@""
	.align	16
	.zero		1024


//--------------------- .nv.shared._ZN10layer_norm13ln_fwd_kernelINS_13Kernel_traitsIf13__nv_bfloat16fS2_fjLj4096ELj1ELj1ELj4ELj16ENS_18Kernel_traits_baseILj4096EfS2_fS2_fjLj128EEEEELb0ELb1ELb1ELb0EEEvNS_9FwdParamsE --------------------------
	.section	.nv.shared._ZN10layer_norm13ln_fwd_kernelINS_13Kernel_traitsIf13__nv_bfloat16fS2_fjLj4096ELj1ELj1ELj4ELj16ENS_18Kernel_traits_baseILj4096EfS2_fS2_fjLj128EEEEELb0ELb1ELb1ELb0EEEvNS_9FwdParamsE,"aw",@nobits
	.sectionflags	@""
	.align	16
	.zero		1024


//--------------------- .nv.shared._ZN10layer_norm13ln_fwd_kernelINS_13Kernel_traitsIf13__nv_bfloat16fS2_fjLj4096ELj1ELj1ELj4ELj16ENS_18Kernel_traits_baseILj4096EfS2_fS2_fjLj128EEEEELb0ELb1ELb1ELb1EEEvNS_9FwdParamsE --------------------------
	.section	.nv.shared._ZN10layer_norm13ln_fwd_kernelINS_13Kernel_traitsIf13__nv_bfloat16fS2_fjLj4096ELj1ELj1ELj4ELj16ENS_18Kernel_traits_baseILj4096EfS2_fS2_fjLj128EEEEELb0ELb1ELb1ELb1EEEvNS_9FwdParamsE,"aw",@nobits
	.sectionflags	@""
	.align	16
	.zero		1024


//--------------------- .nv.shared._ZN10layer_norm13ln_fwd_kernelINS_13Kernel_traitsIf13__nv_bfloat16fS2_fjLj4096ELj1ELj1ELj4ELj16ENS_18Kernel_traits_baseILj4096EfS2_fS2_fjLj128EEEEELb1ELb0ELb0ELb0EEEvNS_9FwdParamsE --------------------------
	.section	.nv.shared._ZN10layer_norm13ln_fwd_kernelINS_13Kernel_traitsIf13__nv_bfloat16fS2_fjLj4096ELj1ELj1ELj4ELj16ENS_18Kernel_traits_baseILj4096EfS2_fS2_fjLj128EEEEELb1ELb0ELb0ELb0EEEvNS_9FwdParamsE,"aw",@nobits
	.sectionflags	@""
	.align	16
	.zero		1024


//--------------------- .nv.shared._ZN10layer_norm13ln_fwd_kernelINS_13Kernel_traitsIf13__nv_bfloat16fS2_fjLj4096ELj1ELj1ELj4ELj16ENS_18Kernel_traits_baseILj4096EfS2_fS2_fjLj128EEEEELb1ELb0ELb0ELb1EEEvNS_9FwdParamsE --------------------------
	.section	.nv.shared._ZN10layer_norm13ln_fwd_kernelINS_13Kernel_traitsIf13__nv_bfloat16fS2_fjLj4096ELj1ELj1ELj4ELj16ENS_18Kernel_traits_baseILj4096EfS2_fS2_fjLj128EEEEELb1ELb0ELb0ELb1EEEvNS_9FwdParamsE,"aw",@nobits
	.sectionflags	@""
	.align	16
	.zero		1024


//--------------------- .nv.shared._ZN10layer_norm13ln_fwd_kernelINS_13Kernel_traitsIf13__nv_bfloat16fS2_fjLj4096ELj1ELj1ELj4ELj16ENS_18Kernel_traits_baseILj4096EfS2_fS2_fjLj128EEEEELb1ELb0ELb1ELb0EEEvNS_9FwdParamsE --------------------------
	.section	.nv.shared._ZN10layer_norm13ln_fwd_kernelINS_13Kernel_traitsIf13__nv_bfloat16fS2_fjLj4096ELj1ELj1ELj4ELj16ENS_18Kernel_traits_baseILj4096EfS2_fS2_fjLj128EEEEELb1ELb0ELb1ELb0EEEvNS_9FwdParamsE,"aw",@nobits
	.sectionflags	@""
	.align	16
	.zero		1024


//--------------------- .nv.shared._ZN10layer_norm13ln_fwd_kernelINS_13Kernel_traitsIf13__nv_bfloat16fS2_fjLj4096ELj1ELj1ELj4ELj16ENS_18Kernel_traits_baseILj4096EfS2_fS2_fjLj128EEEEELb1ELb0ELb1ELb1EEEvNS_9FwdParamsE --------------------------
	.section	.nv.shared._ZN10layer_norm13ln_fwd_kernelINS_13Kernel_traitsIf13__nv_bfloat16fS2_fjLj4096ELj1ELj1ELj4ELj16ENS_18Kernel_traits_baseILj4096EfS2_fS2_fjLj128EEEEELb1ELb0ELb1ELb1EEEvNS_9FwdParamsE,"aw",@nobits
	.sectionflags	@""
	.align	16
	.zero		1024


//--------------------- .nv.shared._ZN10layer_norm13ln_fwd_kernelINS_13Kernel_traitsIf13__nv_bfloat16fS2_fjLj4096ELj1ELj1ELj4ELj16ENS_18Kernel_traits_baseILj4096EfS2_fS2_fjLj128EEEEELb1ELb1ELb0ELb0EEEvNS_9FwdParamsE --------------------------
	.section	.nv.shared._ZN10layer_norm13ln_fwd_kernelINS_13Kernel_traitsIf13__nv_bfloat16fS2_fjLj4096ELj1ELj1ELj4ELj16ENS_18Kernel_traits_baseILj4096EfS2_fS2_fjLj128EEEEELb1ELb1ELb0ELb0EEEvNS_9FwdParamsE,"aw",@nobits
	.sectionflags	@""
	.align	16
	.zero		1024


//--------------------- .nv.shared._ZN10layer_norm13ln_fwd_kernelINS_13Kernel_traitsIf13__nv_bfloat16fS2_fjLj4096ELj1ELj1ELj4ELj16ENS_18Kernel_traits_baseILj4096EfS2_fS2_fjLj128EEEEELb1ELb1ELb0ELb1EEEvNS_9FwdParamsE --------------------------
	.section	.nv.shared._ZN10layer_norm13ln_fwd_kernelINS_13Kernel_traitsIf13__nv_bfloat16fS2_fjLj4096ELj1ELj1ELj4ELj16ENS_18Kernel_traits_baseILj4096EfS2_fS2_fjLj128EEEEELb1ELb1ELb0ELb1EEEvNS_9FwdParamsE,"aw",@nobits
	.sectionflags	@""
	.align	16
	.zero		1024


//--------------------- .nv.shared._ZN10layer_norm13ln_fwd_kernelINS_13Kernel_traitsIf13__nv_bfloat16fS2_fjLj4096ELj1ELj1ELj4ELj16ENS_18Kernel_traits_baseILj4096EfS2_fS2_fjLj128EEEEELb1ELb1ELb1ELb0EEEvNS_9FwdParamsE --------------------------
	.section	.nv.shared._ZN10layer_norm13ln_fwd_kernelINS_13Kernel_traitsIf13__nv_bfloat16fS2_fjLj4096ELj1ELj1ELj4ELj16ENS_18Kernel_traits_baseILj4096EfS2_fS2_fjLj128EEEEELb1ELb1ELb1ELb0EEEvNS_9FwdParamsE,"aw",@nobits
	.sectionflags	@""
	.align	16
	.zero		1024


//--------------------- .nv.shared._ZN10layer_norm13ln_fwd_kernelINS_13Kernel_traitsIf13__nv_bfloat16fS2_fjLj4096ELj1ELj1ELj4ELj16ENS_18Kernel_traits_baseILj4096EfS2_fS2_fjLj128EEEEELb1ELb1ELb1ELb1EEEvNS_9FwdParamsE --------------------------
	.section	.nv.shared._ZN10layer_norm13ln_fwd_kernelINS_13Kernel_traitsIf13__nv_bfloat16fS2_fjLj4096ELj1ELj1ELj4ELj16ENS_18Kernel_traits_baseILj4096EfS2_fS2_fjLj128EEEEELb1ELb1ELb1ELb1EEEvNS_9FwdParamsE,"aw",@nobits
	.sectionflags	@""
	.align	16
	.zero		1024


//--------------------- .nv.shared._ZN10layer_norm13ln_fwd_kernelINS_13Kernel_traitsIf6__halfS2_S2_fjLj4096ELj1ELj1ELj4ELj16ENS_18Kernel_traits_baseILj4096EfS2_S2_S2_fjLj128EEEEELb0ELb0ELb0ELb0EEEvNS_9FwdParamsE --------------------------
	.section	.nv.shared._ZN10layer_norm13ln_fwd_kernelINS_13Kernel_traitsIf6__halfS2_S2_fjLj4096ELj1ELj1ELj4ELj16ENS_18Kernel_traits_baseILj4096EfS2_S2_S2_fjLj128EEEEELb0ELb0ELb0ELb0EEEvNS_9FwdParamsE,"aw",@nobits
	.sectionflags	@""
	.align	16
	.zero		1024


//--------------------- .nv.shared._ZN10layer_norm13ln_fwd_kernelINS_13Kernel_traitsIf6__halfS2_S2_fjLj4096ELj1ELj1ELj4ELj16ENS_18Kernel_traits_baseILj4096EfS2_S2_S2_fjLj128EEEEELb0ELb0ELb0ELb1EEEvNS_9FwdParamsE --------------------------
	.section	.nv.shared._ZN10layer_norm13ln_fwd_kernelINS_13Kernel_traitsIf6__halfS2_S2_fjLj4096ELj1ELj1ELj4ELj16ENS_18Kernel_traits_baseILj4096EfS2_S2_S2_fjLj128EEEEELb0ELb0ELb0ELb1EEEvNS_9FwdParamsE,"aw",@nobits
	.sectionflags	@""
	.align	16
	.zero		1024


//--------------------- .nv.shared._ZN10layer_norm13ln_fwd_kernelINS_13Kernel_traitsIf6__halfS2_S2_fjLj4096ELj1ELj1ELj4ELj16ENS_18Kernel_traits_baseILj4096EfS2_S2_S2_fjLj128EEEEELb0ELb0ELb1ELb0EEEvNS_9FwdParamsE --------------------------
	.section	.nv.shared._ZN10layer_norm13ln_fwd_kernelINS_13Kernel_traitsIf6__halfS2_S2_fjLj4096ELj1ELj1ELj4ELj16ENS_18Kernel_traits_baseILj4096EfS2_S2_S2_fjLj128EEEEELb0ELb0ELb1ELb0EEEvNS_9FwdParamsE,"aw",@nobits
	.sectionflags	@""
	.align	16
	.zero		1024


//--------------------- .nv.shared._ZN10layer_norm13ln_fwd_kernelINS_13Kernel_traitsIf6__halfS2_S2_fjLj4096ELj1ELj1ELj4ELj16ENS_18Kernel_traits_baseILj4096EfS2_S2_S2_fjLj128EEEEELb0ELb0ELb1ELb1EEEvNS_9FwdParamsE --------------------------
	.section	.nv.shared._ZN10layer_norm13ln_fwd_kernelINS_13Kernel_traitsIf6__halfS2_S2_fjLj4096ELj1ELj1ELj4ELj16ENS_18Kernel_traits_baseILj4096EfS2_S2_S2_fjLj128EEEEELb0ELb0ELb1ELb1EEEvNS_9FwdParamsE,"aw",@nobits
	.sectionflags	@""
	.align	16
	.zero		1024


//--------------------- .nv.shared._ZN10layer_norm13ln_fwd_kernelINS_13Kernel_traitsIf6__halfS2_S2_fjLj4096ELj1ELj1ELj4ELj16ENS_18Kernel_traits_baseILj4096EfS2_S2_S2_fjLj128EEEEELb0ELb1ELb0ELb0EEEvNS_9FwdParamsE --------------------------
	.section	.nv.shared._ZN10layer_norm13ln_fwd_kernelINS_13Kernel_traitsIf6__halfS2_S2_fjLj4096ELj1ELj1ELj4ELj16ENS_18Kernel_traits_baseILj4096EfS2_S2_S2_fjLj128EEEEELb0ELb1ELb0ELb0EEEvNS_9FwdParamsE,"aw",@nobits
	.sectionflags	@""
	.align	16
	.zero		1024


//--------------------- .nv.shared._ZN10layer_norm13ln_fwd_kernelINS_13Kernel_traitsIf6__halfS2_S2_fjLj4096ELj1ELj1ELj4ELj16ENS_18Kernel_traits_baseILj4096EfS2_S2_S2_fjLj128EEEEELb0ELb1ELb0ELb1EEEvNS_9FwdParamsE --------------------------
	.section	.nv.shared._ZN10layer_norm13ln_fwd_kernelINS_13Kernel_traitsIf6__halfS2_S2_fjLj4096ELj1ELj1ELj4ELj16ENS_18Kernel_traits_baseILj4096EfS2_S2_S2_fjLj128EEEEELb0ELb1ELb0ELb1EEEvNS_9FwdParamsE,"aw",@nobits
	.sectionflags	@""
	.align	16
	.zero		1024


//--------------------- .nv.shared._ZN10layer_norm13ln_fwd_kernelINS_13Kernel_traitsIf6__halfS2_S2_fjLj4096ELj1ELj1ELj4ELj16ENS_18Kernel_traits_baseILj4096EfS2_S2_S2_fjLj128EEEEELb0ELb1ELb1ELb0EEEvNS_9FwdParamsE --------------------------
	.section	.nv.shared._ZN10layer_norm13ln_fwd_kernelINS_13Kernel_traitsIf6__halfS2_S2_fjLj4096ELj1ELj1ELj4ELj16ENS_18Kernel_traits_baseILj4096EfS2_S2_S2_fjLj128EEEEELb0ELb1ELb1ELb0EEEvNS_9FwdParamsE,"aw",@nobits
	.sectionflags	@""
	.align	16
	.zero		1024


//--------------------- .nv.shared._ZN10layer_norm13ln_fwd_kernelINS_13Kernel_traitsIf6__halfS2_S2_fjLj4096ELj1ELj1ELj4ELj16ENS_18Kernel_traits_baseILj4096EfS2_S2_S2_fjLj128EEEEELb0ELb1ELb1ELb1EEEvNS_9FwdParamsE --------------------------
	.section	.nv.shared._ZN10layer_norm13ln_fwd_kernelINS_13Kernel_traitsIf6__halfS2_S2_fjLj4096ELj1ELj1ELj4ELj16ENS_18Kernel_traits_baseILj4096EfS2_S2_S2_fjLj128EEEEELb0ELb1ELb1ELb1EEEvNS_9FwdParamsE,"aw",@nobits
	.sectionflags	@""
	.align	16
	.zero		1024


//--------------------- .nv.shared._ZN10layer_norm13ln_fwd_kernelINS_13Kernel_traitsIf6__halfS2_S2_fjLj4096ELj1ELj1ELj4ELj16ENS_18Kernel_traits_baseILj4096EfS2_S2_S2_fjLj128EEEEELb1ELb0ELb0ELb0EEEvNS_9FwdParamsE --------------------------
	.section	.nv.shared._ZN10layer_norm13ln_fwd_kernelINS_13Kernel_traitsIf6__halfS2_S2_fjLj4096ELj1ELj1ELj4ELj16ENS_18Kernel_traits_baseILj4096EfS2_S2_S2_fjLj128EEEEELb1ELb0ELb0ELb0EEEvNS_9FwdParamsE,"aw",@nobits
	.sectionflags	@""
	.align	16
	.zero		1024


//--------------------- .nv.shared._ZN10layer_norm13ln_fwd_kernelINS_13Kernel_traitsIf6__halfS2_S2_fjLj4096ELj1ELj1ELj4ELj16ENS_18Kernel_traits_baseILj4096EfS2_S2_S2_fjLj128EEEEELb1ELb0ELb0ELb1EEEvNS_9FwdParamsE --------------------------
	.section	.nv.shared._ZN10layer_norm13ln_fwd_kernelINS_13Kernel_traitsIf6__halfS2_S2_fjLj4096ELj1ELj1ELj4ELj16ENS_18Kernel_traits_baseILj4096EfS2_S2_S2_fjLj128EEEEELb1ELb0ELb0ELb1EEEvNS_9FwdParamsE,"aw",@nobits
	.sectionflags	@""
	.align	16
	.zero		1024


//--------------------- .nv.shared._ZN10layer_norm13ln_fwd_kernelINS_13Kernel_traitsIf6__halfS2_S2_fjLj4096ELj1ELj1ELj4ELj16ENS_18Kernel_traits_baseILj4096EfS2_S2_S2_fjLj128EEEEELb1ELb0ELb1ELb0EEEvNS_9FwdParamsE --------------------------
	.section	.nv.shared._ZN10layer_norm13ln_fwd_kernelINS_13Kernel_traitsIf6__halfS2_S2_fjLj4096ELj1ELj1ELj4ELj16ENS_18Kernel_traits_baseILj4096EfS2_S2_S2_fjLj128EEEEELb1ELb0ELb1ELb0EEEvNS_9FwdParamsE,"aw",@nobits
	.sectionflags	@""
	.align	16
	.zero		1024


//--------------------- .nv.shared._ZN10layer_norm13ln_fwd_kernelINS_13Kernel_traitsIf6__halfS2_S2_fjLj4096ELj1ELj1ELj4ELj16ENS_18Kernel_traits_baseILj4096EfS2_S2_S2_fjLj128EEEEELb1ELb0ELb1ELb1EEEvNS_9FwdParamsE --------------------------
	.section	.nv.shared._ZN10layer_norm13ln_fwd_kernelINS_13Kernel_traitsIf6__halfS2_S2_fjLj4096ELj1ELj1ELj4ELj16ENS_18Kernel_traits_baseILj4096EfS2_S2_S2_fjLj128EEEEELb1ELb0ELb1ELb1EEEvNS_9FwdParamsE,"aw",@nobits
	.sectionflags	@""
	.align	16
	.zero		1024


//--------------------- .nv.shared._ZN10layer_norm13ln_fwd_kernelINS_13Kernel_traitsIf6__halfS2_S2_fjLj4096ELj1ELj1ELj4ELj16ENS_18Kernel_traits_baseILj4096EfS2_S2_S2_fjLj128EEEEELb1ELb1ELb0ELb0EEEvNS_9FwdParamsE --------------------------
	.section	.nv.shared._ZN10layer_norm13ln_fwd_kernelINS_13Kernel_traitsIf6__halfS2_S2_fjLj4096ELj1ELj1ELj4ELj16ENS_18Kernel_traits_baseILj4096EfS2_S2_S2_fjLj128EEEEELb1ELb1ELb0ELb0EEEvNS_9FwdParamsE,"aw",@nobits
	.sectionflags	@""
	.align	16
	.zero		1024


//--------------------- .nv.shared._ZN10layer_norm13ln_fwd_kernelINS_13Kernel_traitsIf6__halfS2_S2_fjLj4096ELj1ELj1ELj4ELj16ENS_18Kernel_traits_baseILj4096EfS2_S2_S2_fjLj128EEEEELb1ELb1ELb0ELb1EEEvNS_9FwdParamsE --------------------------
	.section	.nv.shared._ZN10layer_norm13ln_fwd_kernelINS_13Kernel_traitsIf6__halfS2_S2_fjLj4096ELj1ELj1ELj4ELj16ENS_18Kernel_traits_baseILj4096EfS2_S2_S2_fjLj128EEEEELb1ELb1ELb0ELb1EEEvNS_9FwdParamsE,"aw",@nobits
	.sectionflags	@""
	.align	16
	.zero		1024


//--------------------- .nv.shared._ZN10layer_norm13ln_fwd_kernelINS_13Kernel_traitsIf6__halfS2_S2_fjLj4096ELj1ELj1ELj4ELj16ENS_18Kernel_traits_baseILj4096EfS2_S2_S2_fjLj128EEEEELb1ELb1ELb1ELb0EEEvNS_9FwdParamsE --------------------------
	.section	.nv.shared._ZN10layer_norm13ln_fwd_kernelINS_13Kernel_traitsIf6__halfS2_S2_fjLj4096ELj1ELj1ELj4ELj16ENS_18Kernel_traits_baseILj4096EfS2_S2_S2_fjLj128EEEEELb1ELb1ELb1ELb0EEEvNS_9FwdParamsE,"aw",@nobits
	.sectionflags	@""
	.align	16
	.zero		1024


//--------------------- .nv.shared._ZN10layer_norm13ln_fwd_kernelINS_13Kernel_traitsIf6__halfS2_S2_fjLj4096ELj1ELj1ELj4ELj16ENS_18Kernel_traits_baseILj4096EfS2_S2_S2_fjLj128EEEEELb1ELb1ELb1ELb1EEEvNS_9FwdParamsE --------------------------
	.section	.nv.shared._ZN10layer_norm13ln_fwd_kernelINS_13Kernel_traitsIf6__halfS2_S2_fjLj4096ELj1ELj1ELj4ELj16ENS_18Kernel_traits_baseILj4096EfS2_S2_S2_fjLj128EEEEELb1ELb1ELb1ELb1EEEvNS_9FwdParamsE,"aw",@nobits
	.sectionflags	@""
	.align	16
	.zero		1024


//--------------------- .nv.shared._ZN10layer_norm13ln_fwd_kernelINS_13Kernel_traitsI6__halfS2_fS2_fjLj4096ELj1ELj1ELj4ELj16ENS_18Kernel_traits_baseILj4096ES2_S2_fS2_fjLj128EEEEELb0ELb0ELb0ELb0EEEvNS_9FwdParamsE --------------------------
	.section	.nv.shared._ZN10layer_norm13ln_fwd_kernelINS_13Kernel_traitsI6__halfS2_fS2_fjLj4096ELj1ELj1ELj4ELj16ENS_18Kernel_traits_baseILj4096ES2_S2_fS2_fjLj128EEEEELb0ELb0ELb0ELb0EEEvNS_9FwdParamsE,"aw",@nobits
	.sectionflags	@""
	.align	16
	.zero		1024


//--------------------- .nv.shared._ZN10layer_norm13ln_fwd_kernelINS_13Kernel_traitsI6__halfS2_fS2_fjLj4096ELj1ELj1ELj4ELj16ENS_18Kernel_traits_baseILj4096ES2_S2_fS2_fjLj128EEEEELb0ELb0ELb0ELb1EEEvNS_9FwdParamsE --------------------------
	.section	.nv.shared._ZN10layer_norm13ln_fwd_kernelINS_13Kernel_traitsI6__halfS2_fS2_fjLj4096ELj1ELj1ELj4ELj16ENS_18Kernel_traits_baseILj4096ES2_S2_fS2_fjLj128EEEEELb0ELb0ELb0ELb1EEEvNS_9FwdParamsE,"aw",@nobits
	.sectionflags	@""
	.align	16
	.zero		1024


//--------------------- .nv.shared._ZN10layer_norm13ln_fwd_kernelINS_13Kernel_traitsI6__halfS2_fS2_fjLj4096ELj1ELj1ELj4ELj16ENS_18Kernel_traits_baseILj4096ES2_S2_fS2_fjLj128EEEEELb0ELb0ELb1ELb0EEEvNS_9FwdParamsE --------------------------
	.section	.nv.shared._ZN10layer_norm13ln_fwd_kernelINS_13Kernel_traitsI6__halfS2_fS2_fjLj4096ELj1ELj1ELj4ELj16ENS_18Kernel_traits_baseILj4096ES2_S2_fS2_fjLj128EEEEELb0ELb0ELb1ELb0EEEvNS_9FwdParamsE,"aw",@nobits
	.sectionflags	@""
	.align	16
	.zero		1024


//--------------------- .nv.shared._ZN10layer_norm13ln_fwd_kernelINS_13Kernel_traitsI6__halfS2_fS2_fjLj4096ELj1ELj1ELj4ELj16ENS_18Kernel_traits_baseILj4096ES2_S2_fS2_fjLj128EEEEELb0ELb0ELb1ELb1EEEvNS_9FwdParamsE --------------------------
	.section	.nv.shared._ZN10layer_norm13ln_fwd_kernelINS_13Kernel_traitsI6__halfS2_fS2_fjLj4096ELj1ELj1ELj4ELj16ENS_18Kernel_traits_baseILj4096ES2_S2_fS2_fjLj128EEEEELb0ELb0ELb1ELb1EEEvNS_9FwdParamsE,"aw",@nobits
	.sectionflags	@""
	.align	16
	.zero		1024


//--------------------- .nv.shared._ZN10layer_norm13ln_fwd_kernelINS_13Kernel_traitsI6__halfS2_fS2_fjLj4096ELj1ELj1ELj4ELj16ENS_18Kernel_traits_baseILj4096ES2_S2_fS2_fjLj128EEEEELb0ELb1ELb0ELb0EEEvNS_9FwdParamsE --------------------------
	.section	.nv.shared._ZN10layer_norm13ln_fwd_kernelINS_13Kernel_traitsI6__halfS2_fS2_fjLj4096ELj1ELj1ELj4ELj16ENS_18Kernel_traits_baseILj4096ES2_S2_fS2_fjLj128EEEEELb0ELb1ELb0ELb0EEEvNS_9FwdParamsE,"aw",@nobits
	.sectionflags	@""
	.align	16
	.zero		1024


//--------------------- .nv.shared._ZN10layer_norm13ln_fwd_kernelINS_13Kernel_traitsI6__halfS2_fS2_fjLj4096ELj1ELj1ELj4ELj16ENS_18Kernel_traits_baseILj4096ES2_S2_fS2_fjLj128EEEEELb0ELb1ELb0ELb1EEEvNS_9FwdParamsE --------------------------
	.section	.nv.shared._ZN10layer_norm13ln_fwd_kernelINS_13Kernel_traitsI6__halfS2_fS2_fjLj4096ELj1ELj1ELj4ELj16ENS_18Kernel_traits_baseILj4096ES2_S2_fS2_fjLj128EEEEELb0ELb1ELb0ELb1EEEvNS_9FwdParamsE,"aw",@nobits
	.sectionflags	@""
	.align	16
	.zero		1024


//--------------------- .nv.shared._ZN10layer_norm13ln_fwd_kernelINS_13Kernel_traitsI6__halfS2_fS2_fjLj4096ELj1ELj1ELj4ELj16ENS_18Kernel_traits_baseILj4096ES2_S2_fS2_fjLj128EEEEELb0ELb1ELb1ELb0EEEvNS_9FwdParamsE --------------------------
	.section	.nv.shared._ZN10layer_norm13ln_fwd_kernelINS_13Kernel_traitsI6__halfS2_fS2_fjLj4096ELj1ELj1ELj4ELj16ENS_18Kernel_traits_baseILj4096ES2_S2_fS2_fjLj128EEEEELb0ELb1ELb1ELb0EEEvNS_9FwdParamsE,"aw",@nobits
	.sectionflags	@""
	.align	16
	.zero		1024


//--------------------- .nv.shared._ZN10layer_norm13ln_fwd_kernelINS_13Kernel_traitsI6__halfS2_fS2_fjLj4096ELj1ELj1ELj4ELj16ENS_18Kernel_traits_baseILj4096ES2_S2_fS2_fjLj128EEEEELb0ELb1ELb1ELb1EEEvNS_9FwdParamsE --------------------------
	.section	.nv.shared._ZN10layer_norm13ln_fwd_kernelINS_13Kernel_traitsI6__halfS2_fS2_fjLj4096ELj1ELj1ELj4ELj16ENS_18Kernel_traits_baseILj4096ES2_S2_fS2_fjLj128EEEEELb0ELb1ELb1ELb1EEEvNS_9FwdParamsE,"aw",@nobits
	.sectionflags	@""
	.align	16
	.zero		1024


//--------------------- .nv.shared._ZN10layer_norm13ln_fwd_kernelINS_13Kernel_traitsI6__halfS2_fS2_fjLj4096ELj1ELj1ELj4ELj16ENS_18Kernel_traits_baseILj4096ES2_S2_fS2_fjLj128EEEEELb1ELb0ELb0ELb0EEEvNS_9FwdParamsE --------------------------
	.section	.nv.shared._ZN10layer_norm13ln_fwd_kernelINS_13Kernel_traitsI6__halfS2_fS2_fjLj4096ELj1ELj1ELj4ELj16ENS_18Kernel_traits_baseILj4096ES2_S2_fS2_fjLj128EEEEELb1ELb0ELb0ELb0EEEvNS_9FwdParamsE,"aw",@nobits
	.sectionflags	@""
	.align	16
	.zero		1024


//--------------------- .nv.shared._ZN10layer_norm13ln_fwd_kernelINS_13Kernel_traitsI6__halfS2_fS2_fjLj4096ELj1ELj1ELj4ELj16ENS_18Kernel_traits_baseILj4096ES2_S2_fS2_fjLj128EEEEELb1ELb0ELb0ELb1EEEvNS_9FwdParamsE --------------------------
	.section	.nv.shared._ZN10layer_norm13ln_fwd_kernelINS_13Kernel_traitsI6__halfS2_fS2_fjLj4096ELj1ELj1ELj4ELj16ENS_18Kernel_traits_baseILj4096ES2_S2_fS2_fjLj128EEEEELb1ELb0ELb0ELb1EEEvNS_9FwdParamsE,"aw",@nobits
	.sectionflags	@""
	.align	16
	.zero		1024


//--------------------- .nv.shared._ZN10layer_norm13ln_fwd_kernelINS_13Kernel_traitsI6__halfS2_fS2_fjLj4096ELj1ELj1ELj4ELj16ENS_18Kernel_traits_baseILj4096ES2_S2_fS2_fjLj128EEEEELb1ELb0ELb1ELb0EEEvNS_9FwdParamsE --------------------------
	.section	.nv.shared._ZN10layer_norm13ln_fwd_kernelINS_13Kernel_traitsI6__halfS2_fS2_fjLj4096ELj1ELj1ELj4ELj16ENS_18Kernel_traits_baseILj4096ES2_S2_fS2_fjLj128EEEEELb1ELb0ELb1ELb0EEEvNS_9FwdParamsE,"aw",@nobits
	.sectionflags	@""
	.align	16
	.zero		1024


//--------------------- .nv.shared._ZN10layer_norm13ln_fwd_kernelINS_13Kernel_traitsI6__halfS2_fS2_fjLj4096ELj1ELj1ELj4ELj16ENS_18Kernel_traits_baseILj4096ES2_S2_fS2_fjLj128EEEEELb1ELb0ELb1ELb1EEEvNS_9FwdParamsE --------------------------
	.section	.nv.shared._ZN10layer_norm13ln_fwd_kernelINS_13Kernel_traitsI6__halfS2_fS2_fjLj4096ELj1ELj1ELj4ELj16ENS_18Kernel_traits_baseILj4096ES2_S2_fS2_fjLj128EEEEELb1ELb0ELb1ELb1EEEvNS_9FwdParamsE,"aw",@nobits
	.sectionflags	@""
	.align	16
	.zero		1024


//--------------------- .nv.shared._ZN10layer_norm13ln_fwd_kernelINS_13Kernel_traitsI6__halfS2_fS2_fjLj4096ELj1ELj1ELj4ELj16ENS_18Kernel_traits_baseILj4096ES2_S2_fS2_fjLj128EEEEELb1ELb1ELb0ELb0EEEvNS_9FwdParamsE --------------------------
	.section	.nv.shared._ZN10layer_norm13ln_fwd_kernelINS_13Kernel_traitsI6__halfS2_fS2_fjLj4096ELj1ELj1ELj4ELj16ENS_18Kernel_traits_baseILj4096ES2_S2_fS2_fjLj128EEEEELb1ELb1ELb0ELb0EEEvNS_9FwdParamsE,"aw",@nobits
	.sectionflags	@""
	.align	16
	.zero		1024


//--------------------- .nv.shared._ZN10layer_norm13ln_fwd_kernelINS_13Kernel_traitsI6__halfS2_fS2_fjLj4096ELj1ELj1ELj4ELj16ENS_18Kernel_traits_baseILj4096ES2_S2_fS2_fjLj128EEEEELb1ELb1ELb0ELb1EEEvNS_9FwdParamsE --------------------------
	.section	.nv.shared._ZN10layer_norm13ln_fwd_kernelINS_13Kernel_traitsI6__halfS2_fS2_fjLj4096ELj1ELj1ELj4ELj16ENS_18Kernel_traits_baseILj4096ES2_S2_fS2_fjLj128EEEEELb1ELb1ELb0ELb1EEEvNS_9FwdParamsE,"aw",@nobits
	.sectionflags	@""
	.align	16
	.zero		1024


//--------------------- .nv.shared._ZN10layer_norm13ln_fwd_kernelINS_13Kernel_traitsI6__halfS2_fS2_fjLj4096ELj1ELj1ELj4ELj16ENS_18Kernel_traits_baseILj4096ES2_S2_fS2_fjLj128EEEEELb1ELb1ELb1ELb0EEEvNS_9FwdParamsE --------------------------
	.section	.nv.shared._ZN10layer_norm13ln_fwd_kernelINS_13Kernel_traitsI6__halfS2_fS2_fjLj4096ELj1ELj1ELj4ELj16ENS_18Kernel_traits_baseILj4096ES2_S2_fS2_fjLj128EEEEELb1ELb1ELb1ELb0EEEvNS_9FwdParamsE,"aw",@nobits
	.sectionflags	@""
	.align	16
	.zero		1024


//--------------------- .nv.shared._ZN10layer_norm13ln_fwd_kernelINS_13Kernel_traitsI6__halfS2_fS2_fjLj4096ELj1ELj1ELj4ELj16ENS_18Kernel_traits_baseILj4096ES2_S2_fS2_fjLj128EEEEELb1ELb1ELb1ELb1EEEvNS_9FwdParamsE --------------------------
	.section	.nv.shared._ZN10layer_norm13ln_fwd_kernelINS_13Kernel_traitsI6__halfS2_fS2_fjLj4096ELj1ELj1ELj4ELj16ENS_18Kernel_traits_baseILj4096ES2_S2_fS2_fjLj128EEEEELb1ELb1ELb1ELb1EEEvNS_9FwdParamsE,"aw",@nobits
	.sectionflags	@""
	.align	16
	.zero		1024


//--------------------- .nv.shared._ZN10layer_norm13ln_fwd_kernelINS_13Kernel_traitsIf6__halffS2_fjLj4096ELj1ELj1ELj4ELj16ENS_18Kernel_traits_baseILj4096EfS2_fS2_fjLj128EEEEELb0ELb0ELb0ELb0EEEvNS_9FwdParamsE --------------------------
	.section	.nv.shared._ZN10layer_norm13ln_fwd_kernelINS_13Kernel_traitsIf6__halffS2_fjLj4096ELj1ELj1ELj4ELj16ENS_18Kernel_traits_baseILj4096EfS2_fS2_fjLj128EEEEELb0ELb0ELb0ELb0EEEvNS_9FwdParamsE,"aw",@nobits
	.sectionflags	@""
	.align	16
	.zero		1024


//--------------------- .nv.shared._ZN10layer_norm13ln_fwd_kernelINS_13Kernel_traitsIf6__halffS2_fjLj4096ELj1ELj1ELj4ELj16ENS_18Kernel_traits_baseILj4096EfS2_fS2_fjLj128EEEEELb0ELb0ELb0ELb1EEEvNS_9FwdParamsE --------------------------
	.section	.nv.shared._ZN10layer_norm13ln_fwd_kernelINS_13Kernel_traitsIf6__halffS2_fjLj4096ELj1ELj1ELj4ELj16ENS_18Kernel_traits_baseILj4096EfS2_fS2_fjLj128EEEEELb0ELb0ELb0ELb1EEEvNS_9FwdParamsE,"aw",@nobits
	.sectionflags	@""
	.align	16
	.zero		1024


//--------------------- .nv.shared._ZN10layer_norm13ln_fwd_kernelINS_13Kernel_traitsIf6__halffS2_fjLj4096ELj1ELj1ELj4ELj16ENS_18Kernel_traits_baseILj4096EfS2_fS2_fjLj128EEEEELb0ELb0ELb1ELb0EEEvNS_9FwdParamsE --------------------------
	.section	.nv.shared._ZN10layer_norm13ln_fwd_kernelINS_13Kernel_traitsIf6__halffS2_fjLj4096ELj1ELj1ELj4ELj16ENS_18Kernel_traits_baseILj4096EfS2_fS2_fjLj128EEEEELb0ELb0ELb1ELb0EEEvNS_9FwdParamsE,"aw",@nobits
	.sectionflags	@""
	.align	16
	.zero		1024


//--------------------- .nv.shared._ZN10layer_norm13ln_fwd_kernelINS_13Kernel_traitsIf6__halffS2_fjLj4096ELj1ELj1ELj4ELj16ENS_18Kernel_traits_baseILj4096EfS2_fS2_fjLj128EEEEELb0ELb0ELb1ELb1EEEvNS_9FwdParamsE --------------------------
	.section	.nv.shared._ZN10layer_norm13ln_fwd_kernelINS_13Kernel_traitsIf6__halffS2_fjLj4096ELj1ELj1ELj4ELj16ENS_18Kernel_traits_baseILj4096EfS2_fS2_fjLj128EEEEELb0ELb0ELb1ELb1EEEvNS_9FwdParamsE,"aw",@nobits
	.sectionflags	@""
	.align	16
	.zero		1024


//--------------------- .nv.shared._ZN10layer_norm13ln_fwd_kernelINS_13Kernel_traitsIf6__halffS2_fjLj4096ELj1ELj1ELj4ELj16ENS_18Kernel_traits_baseILj4096EfS2_fS2_fjLj128EEEEELb0ELb1ELb0ELb0EEEvNS_9FwdParamsE --------------------------
	.section	.nv.shared._ZN10layer_norm13ln_fwd_kernelINS_13Kernel_traitsIf6__halffS2_fjLj4096ELj1ELj1ELj4ELj16ENS_18Kernel_traits_baseILj4096EfS2_fS2_fjLj128EEEEELb0ELb1ELb0ELb0EEEvNS_9FwdParamsE,"aw",@nobits
	.sectionflags	@""
	.align	16
	.zero		1024


//--------------------- .nv.shared._ZN10layer_norm13ln_fwd_kernelINS_13Kernel_traitsIf6__halffS2_fjLj4096ELj1ELj1ELj4ELj16ENS_18Kernel_traits_baseILj4096EfS2_fS2_fjLj128EEEEELb0ELb1ELb0ELb1EEEvNS_9FwdParamsE --------------------------
	.section	.nv.shared._ZN10layer_norm13ln_fwd_kernelINS_13Kernel_traitsIf6__halffS2_fjLj4096ELj1ELj1ELj4ELj16ENS_18Kernel_traits_baseILj4096EfS2_fS2_fjLj128EEEEELb0ELb1ELb0ELb1EEEvNS_9FwdParamsE,"aw",@nobits
	.sectionflags	@""
	.align	16
	.zero		1024


//--------------------- .nv.shared._ZN10layer_norm13ln_fwd_kernelINS_13Kernel_traitsIf6__halffS2_fjLj4096ELj1ELj1ELj4ELj16ENS_18Kernel_traits_baseILj4096EfS2_fS2_fjLj128EEEEELb0ELb1ELb1ELb0EEEvNS_9FwdParamsE --------------------------
	.section	.nv.shared._ZN10layer_norm13ln_fwd_kernelINS_13Kernel_traitsIf6__halffS2_fjLj4096ELj1ELj1ELj4ELj16ENS_18Kernel_traits_baseILj4096EfS2_fS2_fjLj128EEEEELb0ELb1ELb1ELb0EEEvNS_9FwdParamsE,"aw",@nobits
	.sectionflags	@""
	.align	16
	.zero		1024


//--------------------- .nv.shared._ZN10layer_norm13ln_fwd_kernelINS_13Kernel_traitsIf6__halffS2_fjLj4096ELj1ELj1ELj4ELj16ENS_18Kernel_traits_baseILj4096EfS2_fS2_fjLj128EEEEELb0ELb1ELb1ELb1EEEvNS_9FwdParamsE --------------------------
	.section	.nv.shared._ZN10layer_norm13ln_fwd_kernelINS_13Kernel_traitsIf6__halffS2_fjLj4096ELj1ELj1ELj4ELj16ENS_18Kernel_traits_baseILj4096EfS2_fS2_fjLj128EEEEELb0ELb1ELb1ELb1EEEvNS_9FwdParamsE,"aw",@nobits
	.sectionflags	@""
	.align	16
	.zero		1024


//--------------------- .nv.shared._ZN10layer_norm13ln_fwd_kernelINS_13Kernel_traitsIf6__halffS2_fjLj4096ELj1ELj1ELj4ELj16ENS_18Kernel_traits_baseILj4096EfS2_fS2_fjLj128EEEEELb1ELb0ELb0ELb0EEEvNS_9FwdParamsE --------------------------
	.section	.nv.shared._ZN10layer_norm13ln_fwd_kernelINS_13Kernel_traitsIf6__halffS2_fjLj4096ELj1ELj1ELj4ELj16ENS_18Kernel_traits_baseILj4096EfS2_fS2_fjLj128EEEEELb1ELb0ELb0ELb0EEEvNS_9FwdParamsE,"aw",@nobits
	.sectionflags	@""
	.align	16
	.zero		1024


//--------------------- .nv.shared._ZN10layer_norm13ln_fwd_kernelINS_13Kernel_traitsIf6__halffS2_fjLj4096ELj1ELj1ELj4ELj16ENS_18Kernel_traits_baseILj4096EfS2_fS2_fjLj128EEEEELb1ELb0ELb0ELb1EEEvNS_9FwdParamsE --------------------------
	.section	.nv.shared._ZN10layer_norm13ln_fwd_kernelINS_13Kernel_traitsIf6__halffS2_fjLj4096ELj1ELj1ELj4ELj16ENS_18Kernel_traits_baseILj4096EfS2_fS2_fjLj128EEEEELb1ELb0ELb0ELb1EEEvNS_9FwdParamsE,"aw",@nobits
	.sectionflags	@""
	.align	16
	.zero		1024


//--------------------- .nv.shared._ZN10layer_norm13ln_fwd_kernelINS_13Kernel_traitsIf6__halffS2_fjLj4096ELj1ELj1ELj4ELj16ENS_18Kernel_traits_baseILj4096EfS2_fS2_fjLj128EEEEELb1ELb0ELb1ELb0EEEvNS_9FwdParamsE --------------------------
	.section	.nv.shared._ZN10layer_norm13ln_fwd_kernelINS_13Kernel_traitsIf6__halffS2_fjLj4096ELj1ELj1ELj4ELj16ENS_18Kernel_traits_baseILj4096EfS2_fS2_fjLj128EEEEELb1ELb0ELb1ELb0EEEvNS_9FwdParamsE,"aw",@nobits
	.sectionflags	@""
	.align	16
	.zero		1024


//--------------------- .nv.shared._ZN10layer_norm13ln_fwd_kernelINS_13Kernel_traitsIf6__halffS2_fjLj4096ELj1ELj1ELj4ELj16ENS_18Kernel_traits_baseILj4096EfS2_fS2_fjLj128EEEEELb1ELb0ELb1ELb1EEEvNS_9FwdParamsE --------------------------
	.section	.nv.shared._ZN10layer_norm13ln_fwd_kernelINS_13Kernel_traitsIf6__halffS2_fjLj4096ELj1ELj1ELj4ELj16ENS_18Kernel_traits_baseILj4096EfS2_fS2_fjLj128EEEEELb1ELb0ELb1ELb1EEEvNS_9FwdParamsE,"aw",@nobits
	.sectionflags	@""
	.align	16
	.zero		1024


//--------------------- .nv.shared._ZN10layer_norm13ln_fwd_kernelINS_13Kernel_traitsIf6__halffS2_fjLj4096ELj1ELj1ELj4ELj16ENS_18Kernel_traits_baseILj4096EfS2_fS2_fjLj128EEEEELb1ELb1ELb0ELb0EEEvNS_9FwdParamsE --------------------------
	.section	.nv.shared._ZN10layer_norm13ln_fwd_kernelINS_13Kernel_traitsIf6__halffS2_fjLj4096ELj1ELj1ELj4ELj16ENS_18Kernel_traits_baseILj4096EfS2_fS2_fjLj128EEEEELb1ELb1ELb0ELb0EEEvNS_9FwdParamsE,"aw",@nobits
	.sectionflags	@""
	.align	16
	.zero		1024


//--------------------- .nv.shared._ZN10layer_norm13ln_fwd_kernelINS_13Kernel_traitsIf6__halffS2_fjLj4096ELj1ELj1ELj4ELj16ENS_18Kernel_traits_baseILj4096EfS2_fS2_fjLj128EEEEELb1ELb1ELb0ELb1EEEvNS_9FwdParamsE --------------------------
	.section	.nv.shared._ZN10layer_norm13ln_fwd_kernelINS_13Kernel_traitsIf6__halffS2_fjLj4096ELj1ELj1ELj4ELj16ENS_18Kernel_traits_baseILj4096EfS2_fS2_fjLj128EEEEELb1ELb1ELb0ELb1EEEvNS_9FwdParamsE,"aw",@nobits
	.sectionflags	@""
	.align	16
	.zero		1024


//--------------------- .nv.shared._ZN10layer_norm13ln_fwd_kernelINS_13Kernel_traitsIf6__halffS2_fjLj4096ELj1ELj1ELj4ELj16ENS_18Kernel_traits_baseILj4096EfS2_fS2_fjLj128EEEEELb1ELb1ELb1ELb0EEEvNS_9FwdParamsE --------------------------
	.section	.nv.shared._ZN10layer_norm13ln_fwd_kernelINS_13Kernel_traitsIf6__halffS2_fjLj4096ELj1ELj1ELj4ELj16ENS_18Kernel_traits_baseILj4096EfS2_fS2_fjLj128EEEEELb1ELb1ELb1ELb0EEEvNS_9FwdParamsE,"aw",@nobits
	.sectionflags	@""
	.align	16
	.zero		1024


//--------------------- .nv.shared._ZN10layer_norm13ln_fwd_kernelINS_13Kernel_traitsIf6__halffS2_fjLj4096ELj1ELj1ELj4ELj16ENS_18Kernel_traits_baseILj4096EfS2_fS2_fjLj128EEEEELb1ELb1ELb1ELb1EEEvNS_9FwdParamsE --------------------------
	.section	.nv.shared._ZN10layer_norm13ln_fwd_kernelINS_13Kernel_traitsIf6__halffS2_fjLj4096ELj1ELj1ELj4ELj16ENS_18Kernel_traits_baseILj4096EfS2_fS2_fjLj128EEEEELb1ELb1ELb1ELb1EEEvNS_9FwdParamsE,"aw",@nobits
	.sectionflags	@""
	.align	16
	.zero		1024


//--------------------- .nv.shared._ZN10layer_norm13ln_fwd_kernelINS_13Kernel_traitsI6__halfffffjLj4096ELj1ELj1ELj4ELj16ENS_18Kernel_traits_baseILj4096ES2_ffffjLj128EEEEELb0ELb0ELb0ELb0EEEvNS_9FwdParamsE --------------------------
	.section	.nv.shared._ZN10layer_norm13ln_fwd_kernelINS_13Kernel_traitsI6__halfffffjLj4096ELj1ELj1ELj4ELj16ENS_18Kernel_traits_baseILj4096ES2_ffffjLj128EEEEELb0ELb0ELb0ELb0EEEvNS_9FwdParamsE,"aw",@nobits
	.sectionflags	@""
	.align	16
	.zero		1024


//--------------------- .nv.shared._ZN10layer_norm13ln_fwd_kernelINS_13Kernel_traitsI6__halfffffjLj4096ELj1ELj1ELj4ELj16ENS_18Kernel_traits_baseILj4096ES2_ffffjLj128EEEEELb0ELb0ELb0ELb1EEEvNS_9FwdParamsE --------------------------
	.section	.nv.shared._ZN10layer_norm13ln_fwd_kernelINS_13Kernel_traitsI6__halfffffjLj4096ELj1ELj1ELj4ELj16ENS_18Kernel_traits_baseILj4096ES2_ffffjLj128EEEEELb0ELb0ELb0ELb1EEEvNS_9FwdParamsE,"aw",@nobits
	.sectionflags	@""
	.align	16
	.zero		1024


//--------------------- .nv.shared._ZN10layer_norm13ln_fwd_kernelINS_13Kernel_traitsI6__halfffffjLj4096ELj1ELj1ELj4ELj16ENS_18Kernel_traits_baseILj4096ES2_ffffjLj128EEEEELb0ELb0ELb1ELb0EEEvNS_9FwdParamsE --------------------------
	.section	.nv.shared._ZN10layer_norm13ln_fwd_kernelINS_13Kernel_traitsI6__halfffffjLj4096ELj1ELj1ELj4ELj16ENS_18Kernel_traits_baseILj4096ES2_ffffjLj128EEEEELb0ELb0ELb1ELb0EEEvNS_9FwdParamsE,"aw",@nobits
	.sectionflags	@""
	.align	16
	.zero		1024


//--------------------- .nv.shared._ZN10layer_norm13ln_fwd_kernelINS_13Kernel_traitsI6__halfffffjLj4096ELj1ELj1ELj4ELj16ENS_18Kernel_traits_baseILj4096ES2_ffffjLj128EEEEELb0ELb0ELb1ELb1EEEvNS_9FwdParamsE --------------------------
	.section	.nv.shared._ZN10layer_norm13ln_fwd_kernelINS_13Kernel_traitsI6__halfffffjLj4096ELj1ELj1ELj4ELj16ENS_18Kernel_traits_baseILj4096ES2_ffffjLj128EEEEELb0ELb0ELb1ELb1EEEvNS_9FwdParamsE,"aw",@nobits
	.sectionflags	@""
	.align	16
	.zero		1024


//--------------------- .nv.shared._ZN10layer_norm13ln_fwd_kernelINS_13Kernel_traitsI6__halfffffjLj4096ELj1ELj1ELj4ELj16ENS_18Kernel_traits_baseILj4096ES2_ffffjLj128EEEEELb0ELb1ELb0ELb0EEEvNS_9FwdParamsE --------------------------
	.section	.nv.shared._ZN10layer_norm13ln_fwd_kernelINS_13Kernel_traitsI6__halfffffjLj4096ELj1ELj1ELj4ELj16ENS_18Kernel_traits_baseILj4096ES2_ffffjLj128EEEEELb0ELb1ELb0ELb0EEEvNS_9FwdParamsE,"aw",@nobits
	.sectionflags	@""
	.align	16
	.zero		1024


//--------------------- .nv.shared._ZN10layer_norm13ln_fwd_kernelINS_13Kernel_traitsI6__halfffffjLj4096ELj1ELj1ELj4ELj16ENS_18Kernel_traits_baseILj4096ES2_ffffjLj128EEEEELb0ELb1ELb0ELb1EEEvNS_9FwdParamsE --------------------------
	.section	.nv.shared._ZN10layer_norm13ln_fwd_kernelINS_13Kernel_traitsI6__halfffffjLj4096ELj1ELj1ELj4ELj16ENS_18Kernel_traits_baseILj4096ES2_ffffjLj128EEEEELb0ELb1ELb0ELb1EEEvNS_9FwdParamsE,"aw",@nobits
	.sectionflags	@""
	.align	16
	.zero		1024


//--------------------- .nv.shared._ZN10layer_norm13ln_fwd_kernelINS_13Kernel_traitsI6__halfffffjLj4096ELj1ELj1ELj4ELj16ENS_18Kernel_traits_baseILj4096ES2_ffffjLj128EEEEELb0ELb1ELb1ELb0EEEvNS_9FwdParamsE --------------------------
	.section	.nv.shared._ZN10layer_norm13ln_fwd_kernelINS_13Kernel_traitsI6__halfffffjLj4096ELj1ELj1ELj4ELj16ENS_18Kernel_traits_baseILj4096ES2_ffffjLj128EEEEELb0ELb1ELb1ELb0EEEvNS_9FwdParamsE,"aw",@nobits
	.sectionflags	@""
	.align	16
	.zero		1024


//--------------------- .nv.shared._ZN10layer_norm13ln_fwd_kernelINS_13Kernel_traitsI6__halfffffjLj4096ELj1ELj1ELj4ELj16ENS_18Kernel_traits_baseILj4096ES2_ffffjLj128EEEEELb0ELb1ELb1ELb1EEEvNS_9FwdParamsE --------------------------
	.section	.nv.shared._ZN10layer_norm13ln_fwd_kernelINS_13Kernel_traitsI6__halfffffjLj4096ELj1ELj1ELj4ELj16ENS_18Kernel_traits_baseILj4096ES2_ffffjLj128EEEEELb0ELb1ELb1ELb1EEEvNS_9FwdParamsE,"aw",@nobits
	.sectionflags	@""
	.align	16
	.zero		1024


//--------------------- .nv.shared._ZN10layer_norm13ln_fwd_kernelINS_13Kernel_traitsI6__halfffffjLj4096ELj1ELj1ELj4ELj16ENS_18Kernel_traits_baseILj4096ES2_ffffjLj128EEEEELb1ELb0ELb0ELb0EEEvNS_9FwdParamsE --------------------------
	.section	.nv.shared._ZN10layer_norm13ln_fwd_kernelINS_13Kernel_traitsI6__halfffffjLj4096ELj1ELj1ELj4ELj16ENS_18Kernel_traits_baseILj4096ES2_ffffjLj128EEEEELb1ELb0ELb0ELb0EEEvNS_9FwdParamsE,"aw",@nobits
	.sectionflags	@""
	.align	16
	.zero		1024


//--------------------- .nv.shared._ZN10layer_norm13ln_fwd_kernelINS_13Kernel_traitsI6__halfffffjLj4096ELj1ELj1ELj4ELj16ENS_18Kernel_traits_baseILj4096ES2_ffffjLj128EEEEELb1ELb0ELb0ELb1EEEvNS_9FwdParamsE --------------------------
	.section	.nv.shared._ZN10layer_norm13ln_fwd_kernelINS_13Kernel_traitsI6__halfffffjLj4096ELj1ELj1ELj4ELj16ENS_18Kernel_traits_baseILj4096ES2_ffffjLj128EEEEELb1ELb0ELb0ELb1EEEvNS_9FwdParamsE,"aw",@nobits
	.sectionflags	@""
	.align	16
	.zero		1024


//--------------------- .nv.shared._ZN10layer_norm13ln_fwd_kernelINS_13Kernel_traitsI6__halfffffjLj4096ELj1ELj1ELj4ELj16ENS_18Kernel_traits_baseILj4096ES2_ffffjLj128EEEEELb1ELb0ELb1ELb0EEEvNS_9FwdParamsE --------------------------
	.section	.nv.shared._ZN10layer_norm13ln_fwd_kernelINS_13Kernel_traitsI6__halfffffjLj4096ELj1ELj1ELj4ELj16ENS_18Kernel_traits_baseILj4096ES2_ffffjLj128EEEEELb1ELb0ELb1ELb0EEEvNS_9FwdParamsE,"aw",@nobits
	.sectionflags	@""
	.align	16
	.zero		1024


//--------------------- .nv.shared._ZN10layer_norm13ln_fwd_kernelINS_13Kernel_traitsI6__halfffffjLj4096ELj1ELj1ELj4ELj16ENS_18Kernel_traits_baseILj4096ES2_ffffjLj128EEEEELb1ELb0ELb1ELb1EEEvNS_9FwdParamsE --------------------------
	.section	.nv.shared._ZN10layer_norm13ln_fwd_kernelINS_13Kernel_traitsI6__halfffffjLj4096ELj1ELj1ELj4ELj16ENS_18Kernel_traits_baseILj4096ES2_ffffjLj128EEEEELb1ELb0ELb1ELb1EEEvNS_9FwdParamsE,"aw",@nobits
	.sectionflags	@""
	.align	16
	.zero		1024


//--------------------- .nv.shared._ZN10layer_norm13ln_fwd_kernelINS_13Kernel_traitsI6__halfffffjLj4096ELj1ELj1ELj4ELj16ENS_18Kernel_traits_baseILj4096ES2_ffffjLj128EEEEELb1ELb1ELb0ELb0EEEvNS_9FwdParamsE --------------------------
	.section	.nv.shared._ZN10layer_norm13ln_fwd_kernelINS_13Kernel_traitsI6__halfffffjLj4096ELj1ELj1ELj4ELj16ENS_18Kernel_traits_baseILj4096ES2_ffffjLj128EEEEELb1ELb1ELb0ELb0EEEvNS_9FwdParamsE,"aw",@nobits
	.sectionflags	@""
	.align	16
	.zero		1024


//--------------------- .nv.shared._ZN10layer_norm13ln_fwd_kernelINS_13Kernel_traitsI6__halfffffjLj4096ELj1ELj1ELj4ELj16ENS_18Kernel_traits_baseILj4096ES2_ffffjLj128EEEEELb1ELb1ELb0ELb1EEEvNS_9FwdParamsE --------------------------
	.section	.nv.shared._ZN10layer_norm13ln_fwd_kernelINS_13Kernel_traitsI6__halfffffjLj4096ELj1ELj1ELj4ELj16ENS_18Kernel_traits_baseILj4096ES2_ffffjLj128EEEEELb1ELb1ELb0ELb1EEEvNS_9FwdParamsE,"aw",@nobits
	.sectionflags	@""
	.align	16
	.zero		1024


//--------------------- .nv.shared._ZN10layer_norm13ln_fwd_kernelINS_13Kernel_traitsI6__halfffffjLj4096ELj1ELj1ELj4ELj16ENS_18Kernel_traits_baseILj4096ES2_ffffjLj128EEEEELb1ELb1ELb1ELb0EEEvNS_9FwdParamsE --------------------------
	.section	.nv.shared._ZN10layer_norm13ln_fwd_kernelINS_13Kernel_traitsI6__halfffffjLj4096ELj1ELj1ELj4ELj16ENS_18Kernel_traits_baseILj4096ES2_ffffjLj128EEEEELb1ELb1ELb1ELb0EEEvNS_9FwdParamsE,"aw",@nobits
	.sectionflags	@""
	.align	16
	.zero		1024


//--------------------- .nv.shared._ZN10layer_norm13ln_fwd_kernelINS_13Kernel_traitsI6__halfffffjLj4096ELj1ELj1ELj4ELj16ENS_18Kernel_traits_baseILj4096ES2_ffffjLj128EEEEELb1ELb1ELb1ELb1EEEvNS_9FwdParamsE --------------------------
	.section	.nv.shared._ZN10layer_norm13ln_fwd_kernelINS_13Kernel_traitsI6__halfffffjLj4096ELj1ELj1ELj4ELj16ENS_18Kernel_traits_baseILj4096ES2_ffffjLj128EEEEELb1ELb1ELb1ELb1EEEvNS_9FwdParamsE,"aw",@nobits
	.sectionflags	@""
	.align	16
	.zero		1024


//--------------------- .nv.shared._ZN10layer_norm13ln_fwd_kernelINS_13Kernel_traitsIfffffjLj4096ELj1ELj1ELj4ELj16ENS_18Kernel_traits_baseILj4096EfffffjLj128EEEEELb0ELb0ELb0ELb0EEEvNS_9FwdParamsE --------------------------
	.section	.nv.shared._ZN10layer_norm13ln_fwd_kernelINS_13Kernel_traitsIfffffjLj4096ELj1ELj1ELj4ELj16ENS_18Kernel_traits_baseILj4096EfffffjLj128EEEEELb0ELb0ELb0ELb0EEEvNS_9FwdParamsE,"aw",@nobits
	.sectionflags	@""
	.align	16
	.zero		1024


//--------------------- .nv.shared._ZN10layer_norm13ln_fwd_kernelINS_13Kernel_traitsIfffffjLj4096ELj1ELj1ELj4ELj16ENS_18Kernel_traits_baseILj4096EfffffjLj128EEEEELb0ELb0ELb0ELb1EEEvNS_9FwdParamsE --------------------------
	.section	.nv.shared._ZN10layer_norm13ln_fwd_kernelINS_13Kernel_traitsIfffffjLj4096ELj1ELj1ELj4ELj16ENS_18Kernel_traits_baseILj4096EfffffjLj128EEEEELb0ELb0ELb0ELb1EEEvNS_9FwdParamsE,"aw",@nobits
	.sectionflags	@""
	.align	16
	.zero		1024


//--------------------- .nv.shared._ZN10layer_norm13ln_fwd_kernelINS_13Kernel_traitsIfffffjLj4096ELj1ELj1ELj4ELj16ENS_18Kernel_traits_baseILj4096EfffffjLj128EEEEELb0ELb0ELb1ELb0EEEvNS_9FwdParamsE --------------------------
	.section	.nv.shared._ZN10layer_norm13ln_fwd_kernelINS_13Kernel_traitsIfffffjLj4096ELj1ELj1ELj4ELj16ENS_18Kernel_traits_baseILj4096EfffffjLj128EEEEELb0ELb0ELb1ELb0EEEvNS_9FwdParamsE,"aw",@nobits
	.sectionflags	@""
	.align	16
	.zero		1024


//--------------------- .nv.shared._ZN10layer_norm13ln_fwd_kernelINS_13Kernel_traitsIfffffjLj4096ELj1ELj1ELj4ELj16ENS_18Kernel_traits_baseILj4096EfffffjLj128EEEEELb0ELb0ELb1ELb1EEEvNS_9FwdParamsE --------------------------
	.section	.nv.shared._ZN10layer_norm13ln_fwd_kernelINS_13Kernel_traitsIfffffjLj4096ELj1ELj1ELj4ELj16ENS_18Kernel_traits_baseILj4096EfffffjLj128EEEEELb0ELb0ELb1ELb1EEEvNS_9FwdParamsE,"aw",@nobits
	.sectionflags	@""
	.align	16
	.zero		1024


//--------------------- .nv.shared._ZN10layer_norm13ln_fwd_kernelINS_13Kernel_traitsIfffffjLj4096ELj1ELj1ELj4ELj16ENS_18Kernel_traits_baseILj4096EfffffjLj128EEEEELb0ELb1ELb0ELb0EEEvNS_9FwdParamsE --------------------------
	.section	.nv.shared._ZN10layer_norm13ln_fwd_kernelINS_13Kernel_traitsIfffffjLj4096ELj1ELj1ELj4ELj16ENS_18Kernel_traits_baseILj4096EfffffjLj128EEEEELb0ELb1ELb0ELb0EEEvNS_9FwdParamsE,"aw",@nobits
	.sectionflags	@""
	.align	16
	.zero		1024


//--------------------- .nv.shared._ZN10layer_norm13ln_fwd_kernelINS_13Kernel_traitsIfffffjLj4096ELj1ELj1ELj4ELj16ENS_18Kernel_traits_baseILj4096EfffffjLj128EEEEELb0ELb1ELb0ELb1EEEvNS_9FwdParamsE --------------------------
	.section	.nv.shared._ZN10layer_norm13ln_fwd_kernelINS_13Kernel_traitsIfffffjLj4096ELj1ELj1ELj4ELj16ENS_18Kernel_traits_baseILj4096EfffffjLj128EEEEELb0ELb1ELb0ELb1EEEvNS_9FwdParamsE,"aw",@nobits
	.sectionflags	@""
	.align	16
	.zero		1024


//--------------------- .nv.shared._ZN10layer_norm13ln_fwd_kernelINS_13Kernel_traitsIfffffjLj4096ELj1ELj1ELj4ELj16ENS_18Kernel_traits_baseILj4096EfffffjLj128EEEEELb0ELb1ELb1ELb0EEEvNS_9FwdParamsE --------------------------
	.section	.nv.shared._ZN10layer_norm13ln_fwd_kernelINS_13Kernel_traitsIfffffjLj4096ELj1ELj1ELj4ELj16ENS_18Kernel_traits_baseILj4096EfffffjLj128EEEEELb0ELb1ELb1ELb0EEEvNS_9FwdParamsE,"aw",@nobits
	.sectionflags	@""
	.align	16
	.zero		1024


//--------------------- .nv.shared._ZN10layer_norm13ln_fwd_kernelINS_13Kernel_traitsIfffffjLj4096ELj1ELj1ELj4ELj16ENS_18Kernel_traits_baseILj4096EfffffjLj128EEEEELb0ELb1ELb1ELb1EEEvNS_9FwdParamsE --------------------------
	.section	.nv.shared._ZN10layer_norm13ln_fwd_kernelINS_13Kernel_traitsIfffffjLj4096ELj1ELj1ELj4ELj16ENS_18Kernel_traits_baseILj4096EfffffjLj128EEEEELb0ELb1ELb1ELb1EEEvNS_9FwdParamsE,"aw",@nobits
	.sectionflags	@""
	.align	16
	.zero		1024


//--------------------- .nv.shared._ZN10layer_norm13ln_fwd_kernelINS_13Kernel_traitsIfffffjLj4096ELj1ELj1ELj4ELj16ENS_18Kernel_traits_baseILj4096EfffffjLj128EEEEELb1ELb0ELb0ELb0EEEvNS_9FwdParamsE --------------------------
	.section	.nv.shared._ZN10layer_norm13ln_fwd_kernelINS_13Kernel_traitsIfffffjLj4096ELj1ELj1ELj4ELj16ENS_18Kernel_traits_baseILj4096EfffffjLj128EEEEELb1ELb0ELb0ELb0EEEvNS_9FwdParamsE,"aw",@nobits
	.sectionflags	@""
	.align	16
	.zero		1024


//--------------------- .nv.shared._ZN10layer_norm13ln_fwd_kernelINS_13Kernel_traitsIfffffjLj4096ELj1ELj1ELj4ELj16ENS_18Kernel_traits_baseILj4096EfffffjLj128EEEEELb1ELb0ELb0ELb1EEEvNS_9FwdParamsE --------------------------
	.section	.nv.shared._ZN10layer_norm13ln_fwd_kernelINS_13Kernel_traitsIfffffjLj4096ELj1ELj1ELj4ELj16ENS_18Kernel_traits_baseILj4096EfffffjLj128EEEEELb1ELb0ELb0ELb1EEEvNS_9FwdParamsE,"aw",@nobits
	.sectionflags	@""
	.align	16
	.zero		1024


//--------------------- .nv.shared._ZN10layer_norm13ln_fwd_kernelINS_13Kernel_traitsIfffffjLj4096ELj1ELj1ELj4ELj16ENS_18Kernel_traits_baseILj4096EfffffjLj128EEEEELb1ELb0ELb1ELb0EEEvNS_9FwdParamsE --------------------------
	.section	.nv.shared._ZN10layer_norm13ln_fwd_kernelINS_13Kernel_traitsIfffffjLj4096ELj1ELj1ELj4ELj16ENS_18Kernel_traits_baseILj4096EfffffjLj128EEEEELb1ELb0ELb1ELb0EEEvNS_9FwdParamsE,"aw",@nobits
	.sectionflags	@""
	.align	16
	.zero		1024


//--------------------- .nv.shared._ZN10layer_norm13ln_fwd_kernelINS_13Kernel_traitsIfffffjLj4096ELj1ELj1ELj4ELj16ENS_18Kernel_traits_baseILj4096EfffffjLj128EEEEELb1ELb0ELb1ELb1EEEvNS_9FwdParamsE --------------------------
	.section	.nv.shared._ZN10layer_norm13ln_fwd_kernelINS_13Kernel_traitsIfffffjLj4096ELj1ELj1ELj4ELj16ENS_18Kernel_traits_baseILj4096EfffffjLj128EEEEELb1ELb0ELb1ELb1EEEvNS_9FwdParamsE,"aw",@nobits
	.sectionflags	@""
	.align	16
	.zero		1024


//--------------------- .nv.shared._ZN10layer_norm13ln_fwd_kernelINS_13Kernel_traitsIfffffjLj4096ELj1ELj1ELj4ELj16ENS_18Kernel_traits_baseILj4096EfffffjLj128EEEEELb1ELb1ELb0ELb0EEEvNS_9FwdParamsE --------------------------
	.section	.nv.shared._ZN10layer_norm13ln_fwd_kernelINS_13Kernel_traitsIfffffjLj4096ELj1ELj1ELj4ELj16ENS_18Kernel_traits_baseILj4096EfffffjLj128EEEEELb1ELb1ELb0ELb0EEEvNS_9FwdParamsE,"aw",@nobits
	.sectionflags	@""
	.align	16
	.zero		1024


//--------------------- .nv.shared._ZN10layer_norm13ln_fwd_kernelINS_13Kernel_traitsIfffffjLj4096ELj1ELj1ELj4ELj16ENS_18Kernel_traits_baseILj4096EfffffjLj128EEEEELb1ELb1ELb0ELb1EEEvNS_9FwdParamsE --------------------------
	.section	.nv.shared._ZN10layer_norm13ln_fwd_kernelINS_13Kernel_traitsIfffffjLj4096ELj1ELj1ELj4ELj16ENS_18Kernel_traits_baseILj4096EfffffjLj128EEEEELb1ELb1ELb0ELb1EEEvNS_9FwdParamsE,"aw",@nobits
	.sectionflags	@""
	.align	16
	.zero		1024


//--------------------- .nv.shared._ZN10layer_norm13ln_fwd_kernelINS_13Kernel_traitsIfffffjLj4096ELj1ELj1ELj4ELj16ENS_18Kernel_traits_baseILj4096EfffffjLj128EEEEELb1ELb1ELb1ELb0EEEvNS_9FwdParamsE --------------------------
	.section	.nv.shared._ZN10layer_norm13ln_fwd_kernelINS_13Kernel_traitsIfffffjLj4096ELj1ELj1ELj4ELj16ENS_18Kernel_traits_baseILj4096EfffffjLj128EEEEELb1ELb1ELb1ELb0EEEvNS_9FwdParamsE,"aw",@nobits
	.sectionflags	@""
	.align	16
	.zero		1024


//--------------------- .nv.shared._ZN10layer_norm13ln_fwd_kernelINS_13Kernel_traitsIfffffjLj4096ELj1ELj1ELj4ELj16ENS_18Kernel_traits_baseILj4096EfffffjLj128EEEEELb1ELb1ELb1ELb1EEEvNS_9FwdParamsE --------------------------
	.section	.nv.shared._ZN10layer_norm13ln_fwd_kernelINS_13Kernel_traitsIfffffjLj4096ELj1ELj1ELj4ELj16ENS_18Kernel_traits_baseILj4096EfffffjLj128EEEEELb1ELb1ELb1ELb1EEEvNS_9FwdParamsE,"aw",@nobits
	.sectionflags	@""
	.align	16
	.zero		1024


//--------------------- .nv.constant0._ZN10layer_norm13ln_fwd_kernelINS_13Kernel_traitsI13__nv_bfloat16S2_S2_S2_fjLj4096ELj1ELj1ELj4ELj16ENS_18Kernel_traits_baseILj4096ES2_S2_S2_S2_fjLj128EEEEELb0ELb0ELb0ELb0EEEvNS_9FwdParamsE --------------------------
	.section	.nv.constant0._ZN10layer_norm13ln_fwd_kernelINS_13Kernel_traitsI13__nv_bfloat16S2_S2_S2_fjLj4096ELj1ELj1ELj4ELj16ENS_18Kernel_traits_baseILj4096ES2_S2_S2_S2_fjLj128EEEEELb0ELb0ELb0ELb0EEEvNS_9FwdParamsE,"a",@progbits
	.sectionflags	@""
	.align	4
.nv.constant0._ZN10layer_norm13ln_fwd_kernelINS_13Kernel_traitsI13__nv_bfloat16S2_S2_S2_fjLj4096ELj1ELj1ELj4ELj16ENS_18Kernel_traits_baseILj4096ES2_S2_S2_S2_fjLj128EEEEELb0ELb0ELb0ELb0EEEvNS_9FwdParamsE:
	.zero		760


//--------------------- .nv.constant0._ZN10layer_norm13ln_fwd_kernelINS_13Kernel_traitsI13__nv_bfloat16S2_S2_S2_fjLj4096ELj1ELj1ELj4ELj16ENS_18Kernel_traits_baseILj4096ES2_S2_S2_S2_fjLj128EEEEELb0ELb0ELb0ELb1EEEvNS_9FwdParamsE --------------------------
	.section	.nv.constant0._ZN10layer_norm13ln_fwd_kernelINS_13Kernel_traitsI13__nv_bfloat16S2_S2_S2_fjLj4096ELj1ELj1ELj4ELj16ENS_18Kernel_traits_baseILj4096ES2_S2_S2_S2_fjLj128EEEEELb0ELb0ELb0ELb1EEEvNS_9FwdParamsE,"a",@progbits
	.sectionflags	@""
	.align	4
.nv.constant0._ZN10layer_norm13ln_fwd_kernelINS_13Kernel_traitsI13__nv_bfloat16S2_S2_S2_fjLj4096ELj1ELj1ELj4ELj16ENS_18Kernel_traits_baseILj4096ES2_S2_S2_S2_fjLj128EEEEELb0ELb0ELb0ELb1EEEvNS_9FwdParamsE:
	.zero		760


//--------------------- .nv.constant0._ZN10layer_norm13ln_fwd_kernelINS_13Kernel_traitsI13__nv_bfloat16S2_S2_S2_fjLj4096ELj1ELj1ELj4ELj16ENS_18Kernel_traits_baseILj4096ES2_S2_S2_S2_fjLj128EEEEELb0ELb0ELb1ELb0EEEvNS_9FwdParamsE --------------------------
	.section	.nv.constant0._ZN10layer_norm13ln_fwd_kernelINS_13Kernel_traitsI13__nv_bfloat16S2_S2_S2_fjLj4096ELj1ELj1ELj4ELj16ENS_18Kernel_traits_baseILj4096ES2_S2_S2_S2_fjLj128EEEEELb0ELb0ELb1ELb0EEEvNS_9FwdParamsE,"a",@progbits
	.sectionflags	@""
	.align	4
.nv.constant0._ZN10layer_norm13ln_fwd_kernelINS_13Kernel_traitsI13__nv_bfloat16S2_S2_S2_fjLj4096ELj1ELj1ELj4ELj16ENS_18Kernel_traits_baseILj4096ES2_S2_S2_S2_fjLj128EEEEELb0ELb0ELb1ELb0EEEvNS_9FwdParamsE:
	.zero		760


//--------------------- .nv.constant0._ZN10layer_norm13ln_fwd_kernelINS_13Kernel_traitsI13__nv_bfloat16S2_S2_S2_fjLj4096ELj1ELj1ELj4ELj16ENS_18Kernel_traits_baseILj4096ES2_S2_S2_S2_fjLj128EEEEELb0ELb0ELb1ELb1EEEvNS_9FwdParamsE --------------------------
	.section	.nv.constant0._ZN10layer_norm13ln_fwd_kernelINS_13Kernel_traitsI13__nv_bfloat16S2_S2_S2_fjLj4096ELj1ELj1ELj4ELj16ENS_18Kernel_traits_baseILj4096ES2_S2_S2_S2_fjLj128EEEEELb0ELb0ELb1ELb1EEEvNS_9FwdParamsE,"a",@progbits
	.sectionflags	@""
	.align	4
.nv.constant0._ZN10layer_norm13ln_fwd_kernelINS_13Kernel_traitsI13__nv_bfloat16S2_S2_S2_fjLj4096ELj1ELj1ELj4ELj16ENS_18Kernel_traits_baseILj4096ES2_S2_S2_S2_fjLj128EEEEELb0ELb0ELb1ELb1EEEvNS_9FwdParamsE:
	.zero		760


//--------------------- .nv.constant0._ZN10layer_norm13ln_fwd_kernelINS_13Kernel_traitsI13__nv_bfloat16S2_S2_S2_fjLj4096ELj1ELj1ELj4ELj16ENS_18Kernel_traits_baseILj4096ES2_S2_S2_S2_fjLj128EEEEELb0ELb1ELb0ELb0EEEvNS_9FwdParamsE --------------------------
	.section	.nv.constant0._ZN10layer_norm13ln_fwd_kernelINS_13Kernel_traitsI13__nv_bfloat16S2_S2_S2_fjLj4096ELj1ELj1ELj4ELj16ENS_18Kernel_traits_baseILj4096ES2_S2_S2_S2_fjLj128EEEEELb0ELb1ELb0ELb0EEEvNS_9FwdParamsE,"a",@progbits
	.sectionflags	@""
	.align	4
.nv.constant0._ZN10layer_norm13ln_fwd_kernelINS_13Kernel_traitsI13__nv_bfloat16S2_S2_S2_fjLj4096ELj1ELj1ELj4ELj16ENS_18Kernel_traits_baseILj4096ES2_S2_S2_S2_fjLj128EEEEELb0ELb1ELb0ELb0EEEvNS_9FwdParamsE:
	.zero		760


//--------------------- .nv.constant0._ZN10layer_norm13ln_fwd_kernelINS_13Kernel_traitsI13__nv_bfloat16S2_S2_S2_fjLj4096ELj1ELj1ELj4ELj16ENS_18Kernel_traits_baseILj4096ES2_S2_S2_S2_fjLj128EEEEELb0ELb1ELb0ELb1EEEvNS_9FwdParamsE --------------------------
	.section	.nv.constant0._ZN10layer_norm13ln_fwd_kernelINS_13Kernel_traitsI13__nv_bfloat16S2_S2_S2_fjLj4096ELj1ELj1ELj4ELj16ENS_18Kernel_traits_baseILj4096ES2_S2_S2_S2_fjLj128EEEEELb0ELb1ELb0ELb1EEEvNS_9FwdParamsE,"a",@progbits
	.sectionflags	@""
	.align	4
.nv.constant0._ZN10layer_norm13ln_fwd_kernelINS_13Kernel_traitsI13__nv_bfloat16S2_S2_S2_fjLj4096ELj1ELj1ELj4ELj16ENS_18Kernel_traits_baseILj4096ES2_S2_S2_S2_fjLj128EEEEELb0ELb1ELb0ELb1EEEvNS_9FwdParamsE:
	.zero		760


//--------------------- .nv.constant0._ZN10layer_norm13ln_fwd_kernelINS_13Kernel_traitsI13__nv_bfloat16S2_S2_S2_fjLj4096ELj1ELj1ELj4ELj16ENS_18Kernel_traits_baseILj4096ES2_S2_S2_S2_fjLj128EEEEELb0ELb1ELb1ELb0EEEvNS_9FwdParamsE --------------------------
	.section	.nv.constant0._ZN10layer_norm13ln_fwd_kernelINS_13Kernel_traitsI13__nv_bfloat16S2_S2_S2_fjLj4096ELj1ELj1ELj4ELj16ENS_18Kernel_traits_baseILj4096ES2_S2_S2_S2_fjLj128EEEEELb0ELb1ELb1ELb0EEEvNS_9FwdParamsE,"a",@progbits
	.sectionflags	@""
	.align	4
.nv.constant0._ZN10layer_norm13ln_fwd_kernelINS_13Kernel_traitsI13__nv_bfloat16S2_S2_S2_fjLj4096ELj1ELj1ELj4ELj16ENS_18Kernel_traits_baseILj4096ES2_S2_S2_S2_fjLj128EEEEELb0ELb1ELb1ELb0EEEvNS_9FwdParamsE:
	.zero		760


//--------------------- .nv.constant0._ZN10layer_norm13ln_fwd_kernelINS_13Kernel_traitsI13__nv_bfloat16S2_S2_S2_fjLj4096ELj1ELj1ELj4ELj16ENS_18Kernel_traits_baseILj4096ES2_S2_S2_S2_fjLj128EEEEELb0ELb1ELb1ELb1EEEvNS_9FwdParamsE --------------------------
	.section	.nv.constant0._ZN10layer_norm13ln_fwd_kernelINS_13Kernel_traitsI13__nv_bfloat16S2_S2_S2_fjLj4096ELj1ELj1ELj4ELj16ENS_18Kernel_traits_baseILj4096ES2_S2_S2_S2_fjLj128EEEEELb0ELb1ELb1ELb1EEEvNS_9FwdParamsE,"a",@progbits
	.sectionflags	@""
	.align	4
.nv.constant0._ZN10layer_norm13ln_fwd_kernelINS_13Kernel_traitsI13__nv_bfloat16S2_S2_S2_fjLj4096ELj1ELj1ELj4ELj16ENS_18Kernel_traits_baseILj4096ES2_S2_S2_S2_fjLj128EEEEELb0ELb1ELb1ELb1EEEvNS_9FwdParamsE:
	.zero		760


//--------------------- .nv.constant0._ZN10layer_norm13ln_fwd_kernelINS_13Kernel_traitsI13__nv_bfloat16S2_S2_S2_fjLj4096ELj1ELj1ELj4ELj16ENS_18Kernel_traits_baseILj4096ES2_S2_S2_S2_fjLj128EEEEELb1ELb0ELb0ELb0EEEvNS_9FwdParamsE --------------------------
	.section	.nv.constant0._ZN10layer_norm13ln_fwd_kernelINS_13Kernel_traitsI13__nv_bfloat16S2_S2_S2_fjLj4096ELj1ELj1ELj4ELj16ENS_18Kernel_traits_baseILj4096ES2_S2_S2_S2_fjLj128EEEEELb1ELb0ELb0ELb0EEEvNS_9FwdParamsE,"a",@progbits
	.sectionflags	@""
	.align	4
.nv.constant0._ZN10layer_norm13ln_fwd_kernelINS_13Kernel_traitsI13__nv_bfloat16S2_S2_S2_fjLj4096ELj1ELj1ELj4ELj16ENS_18Kernel_traits_baseILj4096ES2_S2_S2_S2_fjLj128EEEEELb1ELb0ELb0ELb0EEEvNS_9FwdParamsE:
	.zero		760


//--------------------- .nv.constant0._ZN10layer_norm13ln_fwd_kernelINS_13Kernel_traitsI13__nv_bfloat16S2_S2_S2_fjLj4096ELj1ELj1ELj4ELj16ENS_18Kernel_traits_baseILj4096ES2_S2_S2_S2_fjLj128EEEEELb1ELb0ELb0ELb1EEEvNS_9FwdParamsE --------------------------
	.section	.nv.constant0._ZN10layer_norm13ln_fwd_kernelINS_13Kernel_traitsI13__nv_bfloat16S2_S2_S2_fjLj4096ELj1ELj1ELj4ELj16ENS_18Kernel_traits_baseILj4096ES2_S2_S2_S2_fjLj128EEEEELb1ELb0ELb0ELb1EEEvNS_9FwdParamsE,"a",@progbits
	.sectionflags	@""
	.align	4
.nv.constant0._ZN10layer_norm13ln_fwd_kernelINS_13Kernel_traitsI13__nv_bfloat16S2_S2_S2_fjLj4096ELj1ELj1ELj4ELj16ENS_18Kernel_traits_baseILj4096ES2_S2_S2_S2_fjLj128EEEEELb1ELb0ELb0ELb1EEEvNS_9FwdParamsE:
	.zero		760


//--------------------- .nv.constant0._ZN10layer_norm13ln_fwd_kernelINS_13Kernel_traitsI13__nv_bfloat16S2_S2_S2_fjLj4096ELj1ELj1ELj4ELj16ENS_18Kernel_traits_baseILj4096ES2_S2_S2_S2_fjLj128EEEEELb1ELb0ELb1ELb0EEEvNS_9FwdParamsE --------------------------
	.section	.nv.constant0._ZN10layer_norm13ln_fwd_kernelINS_13Kernel_traitsI13__nv_bfloat16S2_S2_S2_fjLj4096ELj1ELj1ELj4ELj16ENS_18Kernel_traits_baseILj4096ES2_S2_S2_S2_fjLj128EEEEELb1ELb0ELb1ELb0EEEvNS_9FwdParamsE,"a",@progbits
	.sectionflags	@""
	.align	4
.nv.constant0._ZN10layer_norm13ln_fwd_kernelINS_13Kernel_traitsI13__nv_bfloat16S2_S2_S2_fjLj4096ELj1ELj1ELj4ELj16ENS_18Kernel_traits_baseILj4096ES2_S2_S2_S2_fjLj128EEEEELb1ELb0ELb1ELb0EEEvNS_9FwdParamsE:
	.zero		760


//--------------------- .nv.constant0._ZN10layer_norm13ln_fwd_kernelINS_13Kernel_traitsI13__nv_bfloat16S2_S2_S2_fjLj4096ELj1ELj1ELj4ELj16ENS_18Kernel_traits_baseILj4096ES2_S2_S2_S2_fjLj128EEEEELb1ELb0ELb1ELb1EEEvNS_9FwdParamsE --------------------------
	.section	.nv.constant0._ZN10layer_norm13ln_fwd_kernelINS_13Kernel_traitsI13__nv_bfloat16S2_S2_S2_fjLj4096ELj1ELj1ELj4ELj16ENS_18Kernel_traits_baseILj4096ES2_S2_S2_S2_fjLj128EEEEELb1ELb0ELb1ELb1EEEvNS_9FwdParamsE,"a",@progbits
	.sectionflags	@""
	.align	4
.nv.constant0._ZN10layer_norm13ln_fwd_kernelINS_13Kernel_traitsI13__nv_bfloat16S2_S2_S2_fjLj4096ELj1ELj1ELj4ELj16ENS_18Kernel_traits_baseILj4096ES2_S2_S2_S2_fjLj128EEEEELb1ELb0ELb1ELb1EEEvNS_9FwdParamsE:
	.zero		760


//--------------------- .nv.constant0._ZN10layer_norm13ln_fwd_kernelINS_13Kernel_traitsI13__nv_bfloat16S2_S2_S2_fjLj4096ELj1ELj1ELj4ELj16ENS_18Kernel_traits_baseILj4096ES2_S2_S2_S2_fjLj128EEEEELb1ELb1ELb0ELb0EEEvNS_9FwdParamsE --------------------------
	.section	.nv.constant0._ZN10layer_norm13ln_fwd_kernelINS_13Kernel_traitsI13__nv_bfloat16S2_S2_S2_fjLj4096ELj1ELj1ELj4ELj16ENS_18Kernel_traits_baseILj4096ES2_S2_S2_S2_fjLj128EEEEELb1ELb1ELb0ELb0EEEvNS_9FwdParamsE,"a",@progbits
	.sectionflags	@""
	.align	4
.nv.constant0._ZN10layer_norm13ln_fwd_kernelINS_13Kernel_traitsI13__nv_bfloat16S2_S2_S2_fjLj4096ELj1ELj1ELj4ELj16ENS_18Kernel_traits_baseILj4096ES2_S2_S2_S2_fjLj128EEEEELb1ELb1ELb0ELb0EEEvNS_9FwdParamsE:
	.zero		760


//--------------------- .nv.constant0._ZN10layer_norm13ln_fwd_kernelINS_13Kernel_traitsI13__nv_bfloat16S2_S2_S2_fjLj4096ELj1ELj1ELj4ELj16ENS_18Kernel_traits_baseILj4096ES2_S2_S2_S2_fjLj128EEEEELb1ELb1ELb0ELb1EEEvNS_9FwdParamsE --------------------------
	.section	.nv.constant0._ZN10layer_norm13ln_fwd_kernelINS_13Kernel_traitsI13__nv_bfloat16S2_S2_S2_fjLj4096ELj1ELj1ELj4ELj16ENS_18Kernel_traits_baseILj4096ES2_S2_S2_S2_fjLj128EEEEELb1ELb1ELb0ELb1EEEvNS_9FwdParamsE,"a",@progbits
	.sectionflags	@""
	.align	4
.nv.constant0._ZN10layer_norm13ln_fwd_kernelINS_13Kernel_traitsI13__nv_bfloat16S2_S2_S2_fjLj4096ELj1ELj1ELj4ELj16ENS_18Kernel_traits_baseILj4096ES2_S2_S2_S2_fjLj128EEEEELb1ELb1ELb0ELb1EEEvNS_9FwdParamsE:
	.zero		760


//--------------------- .nv.constant0._ZN10layer_norm13ln_fwd_kernelINS_13Kernel_traitsI13__nv_bfloat16S2_S2_S2_fjLj4096ELj1ELj1ELj4ELj16ENS_18Kernel_traits_baseILj4096ES2_S2_S2_S2_fjLj128EEEEELb1ELb1ELb1ELb0EEEvNS_9FwdParamsE --------------------------
	.section	.nv.constant0._ZN10layer_norm13ln_fwd_kernelINS_13Kernel_traitsI13__nv_bfloat16S2_S2_S2_fjLj4096ELj1ELj1ELj4ELj16ENS_18Kernel_traits_baseILj4096ES2_S2_S2_S2_fjLj128EEEEELb1ELb1ELb1ELb0EEEvNS_9FwdParamsE,"a",@progbits
	.sectionflags	@""
	.align	4
.nv.constant0._ZN10layer_norm13ln_fwd_kernelINS_13Kernel_traitsI13__nv_bfloat16S2_S2_S2_fjLj4096ELj1ELj1ELj4ELj16ENS_18Kernel_traits_baseILj4096ES2_S2_S2_S2_fjLj128EEEEELb1ELb1ELb1ELb0EEEvNS_9FwdParamsE:
	.zero		760


//--------------------- .nv.constant0._ZN10layer_norm13ln_fwd_kernelINS_13Kernel_traitsI13__nv_bfloat16S2_S2_S2_fjLj4096ELj1ELj1ELj4ELj16ENS_18Kernel_traits_baseILj4096ES2_S2_S2_S2_fjLj128EEEEELb1ELb1ELb1ELb1EEEvNS_9FwdParamsE --------------------------
	.section	.nv.constant0._ZN10layer_norm13ln_fwd_kernelINS_13Kernel_traitsI13__nv_bfloat16S2_S2_S2_fjLj4096ELj1ELj1ELj4ELj16ENS_18Kernel_traits_baseILj4096ES2_S2_S2_S2_fjLj128EEEEELb1ELb1ELb1ELb1EEEvNS_9FwdParamsE,"a",@progbits
	.sectionflags	@""
	.align	4
.nv.constant0._ZN10layer_norm13ln_fwd_kernelINS_13Kernel_traitsI13__nv_bfloat16S2_S2_S2_fjLj4096ELj1ELj1ELj4ELj16ENS_18Kernel_traits_baseILj4096ES2_S2_S2_S2_fjLj128EEEEELb1ELb1ELb1ELb1EEEvNS_9FwdParamsE:
	.zero		760


//--------------------- .nv.constant0._ZN10layer_norm13ln_fwd_kernelINS_13Kernel_traitsI6__halfS2_S2_S2_fjLj4096ELj1ELj1ELj4ELj16ENS_18Kernel_traits_baseILj4096ES2_S2_S2_S2_fjLj128EEEEELb0ELb0ELb0ELb0EEEvNS_9FwdParamsE --------------------------
	.section	.nv.constant0._ZN10layer_norm13ln_fwd_kernelINS_13Kernel_traitsI6__halfS2_S2_S2_fjLj4096ELj1ELj1ELj4ELj16ENS_18Kernel_traits_baseILj4096ES2_S2_S2_S2_fjLj128EEEEELb0ELb0ELb0ELb0EEEvNS_9FwdParamsE,"a",@progbits
	.sectionflags	@""
	.align	4
.nv.constant0._ZN10layer_norm13ln_fwd_kernelINS_13Kernel_traitsI6__halfS2_S2_S2_fjLj4096ELj1ELj1ELj4ELj16ENS_18Kernel_traits_baseILj4096ES2_S2_S2_S2_fjLj128EEEEELb0ELb0ELb0ELb0EEEvNS_9FwdParamsE:
	.zero		760


//--------------------- .nv.constant0._ZN10layer_norm13ln_fwd_kernelINS_13Kernel_traitsI6__halfS2_S2_S2_fjLj4096ELj1ELj1ELj4ELj16ENS_18Kernel_traits_baseILj4096ES2_S2_S2_S2_fjLj128EEEEELb0ELb0ELb0ELb1EEEvNS_9FwdParamsE --------------------------
	.section	.nv.constant0._ZN10layer_norm13ln_fwd_kernelINS_13Kernel_traitsI6__halfS2_S2_S2_fjLj4096ELj1ELj1ELj4ELj16ENS_18Kernel_traits_baseILj4096ES2_S2_S2_S2_fjLj128EEEEELb0ELb0ELb0ELb1EEEvNS_9FwdParamsE,"a",@progbits
	.sectionflags	@""
	.align	4
.nv.constant0._ZN10layer_norm13ln_fwd_kernelINS_13Kernel_traitsI6__halfS2_S2_S2_fjLj4096ELj1ELj1ELj4ELj16ENS_18Kernel_traits_baseILj4096ES2_S2_S2_S2_fjLj128EEEEELb0ELb0ELb0ELb1EEEvNS_9FwdParamsE:
	.zero		760


//--------------------- .nv.constant0._ZN10layer_norm13ln_fwd_kernelINS_13Kernel_traitsI6__halfS2_S2_S2_fjLj4096ELj1ELj1ELj4ELj16ENS_18Kernel_traits_baseILj4096ES2_S2_S2_S2_fjLj128EEEEELb0ELb0ELb1ELb0EEEvNS_9FwdParamsE --------------------------
	.section	.nv.constant0._ZN10layer_norm13ln_fwd_kernelINS_13Kernel_traitsI6__halfS2_S2_S2_fjLj4096ELj1ELj1ELj4ELj16ENS_18Kernel_traits_baseILj4096ES2_S2_S2_S2_fjLj128EEEEELb0ELb0ELb1ELb0EEEvNS_9FwdParamsE,"a",@progbits
	.sectionflags	@""
	.align	4
.nv.constant0._ZN10layer_norm13ln_fwd_kernelINS_13Kernel_traitsI6__halfS2_S2_S2_fjLj4096ELj1ELj1ELj4ELj16ENS_18Kernel_traits_baseILj4096ES2_S2_S2_S2_fjLj128EEEEELb0ELb0ELb1ELb0EEEvNS_9FwdParamsE:
	.zero		760


//--------------------- .nv.constant0._ZN10layer_norm13ln_fwd_kernelINS_13Kernel_traitsI6__halfS2_S2_S2_fjLj4096ELj1ELj1ELj4ELj16ENS_18Kernel_traits_baseILj4096ES2_S2_S2_S2_fjLj128EEEEELb0ELb0ELb1ELb1EEEvNS_9FwdParamsE --------------------------
	.section	.nv.constant0._ZN10layer_norm13ln_fwd_kernelINS_13Kernel_traitsI6__halfS2_S2_S2_fjLj4096ELj1ELj1ELj4ELj16ENS_18Kernel_traits_baseILj4096ES2_S2_S2_S2_fjLj128EEEEELb0ELb0ELb1ELb1EEEvNS_9FwdParamsE,"a",@progbits
	.sectionflags	@""
	.align	4
.nv.constant0._ZN10layer_norm13ln_fwd_kernelINS_13Kernel_traitsI6__halfS2_S2_S2_fjLj4096ELj1ELj1ELj4ELj16ENS_18Kernel_traits_baseILj4096ES2_S2_S2_S2_fjLj128EEEEELb0ELb0ELb1ELb1EEEvNS_9FwdParamsE:
	.zero		760


//--------------------- .nv.constant0._ZN10layer_norm13ln_fwd_kernelINS_13Kernel_traitsI6__halfS2_S2_S2_fjLj4096ELj1ELj1ELj4ELj16ENS_18Kernel_traits_baseILj4096ES2_S2_S2_S2_fjLj128EEEEELb0ELb1ELb0ELb0EEEvNS_9FwdParamsE --------------------------
	.section	.nv.constant0._ZN10layer_norm13ln_fwd_kernelINS_13Kernel_traitsI6__halfS2_S2_S2_fjLj4096ELj1ELj1ELj4ELj16ENS_18Kernel_traits_baseILj4096ES2_S2_S2_S2_fjLj128EEEEELb0ELb1ELb0ELb0EEEvNS_9FwdParamsE,"a",@progbits
	.sectionflags	@""
	.align	4
.nv.constant0._ZN10layer_norm13ln_fwd_kernelINS_13Kernel_traitsI6__halfS2_S2_S2_fjLj4096ELj1ELj1ELj4ELj16ENS_18Kernel_traits_baseILj4096ES2_S2_S2_S2_fjLj128EEEEELb0ELb1ELb0ELb0EEEvNS_9FwdParamsE:
	.zero		760


//--------------------- .nv.constant0._ZN10layer_norm13ln_fwd_kernelINS_13Kernel_traitsI6__halfS2_S2_S2_fjLj4096ELj1ELj1ELj4ELj16ENS_18Kernel_traits_baseILj4096ES2_S2_S2_S2_fjLj128EEEEELb0ELb1ELb0ELb1EEEvNS_9FwdParamsE --------------------------
	.section	.nv.constant0._ZN10layer_norm13ln_fwd_kernelINS_13Kernel_traitsI6__halfS2_S2_S2_fjLj4096ELj1ELj1ELj4ELj16ENS_18Kernel_traits_baseILj4096ES2_S2_S2_S2_fjLj128EEEEELb0ELb1ELb0ELb1EEEvNS_9FwdParamsE,"a",@progbits
	.sectionflags	@""
	.align	4
.nv.constant0._ZN10layer_norm13ln_fwd_kernelINS_13Kernel_traitsI6__halfS2_S2_S2_fjLj4096ELj1ELj1ELj4ELj16ENS_18Kernel_traits_baseILj4096ES2_S2_S2_S2_fjLj128EEEEELb0ELb1ELb0ELb1EEEvNS_9FwdParamsE:
	.zero		760


//--------------------- .nv.constant0._ZN10layer_norm13ln_fwd_kernelINS_13Kernel_traitsI6__halfS2_S2_S2_fjLj4096ELj1ELj1ELj4ELj16ENS_18Kernel_traits_baseILj4096ES2_S2_S2_S2_fjLj128EEEEELb0ELb1ELb1ELb0EEEvNS_9FwdParamsE --------------------------
	.section	.nv.constant0._ZN10layer_norm13ln_fwd_kernelINS_13Kernel_traitsI6__halfS2_S2_S2_fjLj4096ELj1ELj1ELj4ELj16ENS_18Kernel_traits_baseILj4096ES2_S2_S2_S2_fjLj128EEEEELb0ELb1ELb1ELb0EEEvNS_9FwdParamsE,"a",@progbits
	.sectionflags	@""
	.align	4
.nv.constant0._ZN10layer_norm13ln_fwd_kernelINS_13Kernel_traitsI6__halfS2_S2_S2_fjLj4096ELj1ELj1ELj4ELj16ENS_18Kernel_traits_baseILj4096ES2_S2_S2_S2_fjLj128EEEEELb0ELb1ELb1ELb0EEEvNS_9FwdParamsE:
	.zero		760


//--------------------- .nv.constant0._ZN10layer_norm13ln_fwd_kernelINS_13Kernel_traitsI6__halfS2_S2_S2_fjLj4096ELj1ELj1ELj4ELj16ENS_18Kernel_traits_baseILj4096ES2_S2_S2_S2_fjLj128EEEEELb0ELb1ELb1ELb1EEEvNS_9FwdParamsE --------------------------
	.section	.nv.constant0._ZN10layer_norm13ln_fwd_kernelINS_13Kernel_traitsI6__halfS2_S2_S2_fjLj4096ELj1ELj1ELj4ELj16ENS_18Kernel_traits_baseILj4096ES2_S2_S2_S2_fjLj128EEEEELb0ELb1ELb1ELb1EEEvNS_9FwdParamsE,"a",@progbits
	.sectionflags	@""
	.align	4
.nv.constant0._ZN10layer_norm13ln_fwd_kernelINS_13Kernel_traitsI6__halfS2_S2_S2_fjLj4096ELj1ELj1ELj4ELj16ENS_18Kernel_traits_baseILj4096ES2_S2_S2_S2_fjLj128EEEEELb0ELb1ELb1ELb1EEEvNS_9FwdParamsE:
	.zero		760


//--------------------- .nv.constant0._ZN10layer_norm13ln_fwd_kernelINS_13Kernel_traitsI6__halfS2_S2_S2_fjLj4096ELj1ELj1ELj4ELj16ENS_18Kernel_traits_baseILj4096ES2_S2_S2_S2_fjLj128EEEEELb1ELb0ELb0ELb0EEEvNS_9FwdParamsE --------------------------
	.section	.nv.constant0._ZN10layer_norm13ln_fwd_kernelINS_13Kernel_traitsI6__halfS2_S2_S2_fjLj4096ELj1ELj1ELj4ELj16ENS_18Kernel_traits_baseILj4096ES2_S2_S2_S2_fjLj128EEEEELb1ELb0ELb0ELb0EEEvNS_9FwdParamsE,"a",@progbits
	.sectionflags	@""
	.align	4
.nv.constant0._ZN10layer_norm13ln_fwd_kernelINS_13Kernel_traitsI6__halfS2_S2_S2_fjLj4096ELj1ELj1ELj4ELj16ENS_18Kernel_traits_baseILj4096ES2_S2_S2_S2_fjLj128EEEEELb1ELb0ELb0ELb0EEEvNS_9FwdParamsE:
	.zero		760


//--------------------- .nv.constant0._ZN10layer_norm13ln_fwd_kernelINS_13Kernel_traitsI6__halfS2_S2_S2_fjLj4096ELj1ELj1ELj4ELj16ENS_18Kernel_traits_baseILj4096ES2_S2_S2_S2_fjLj128EEEEELb1ELb0ELb0ELb1EEEvNS_9FwdParamsE --------------------------
	.section	.nv.constant0._ZN10layer_norm13ln_fwd_kernelINS_13Kernel_traitsI6__halfS2_S2_S2_fjLj4096ELj1ELj1ELj4ELj16ENS_18Kernel_traits_baseILj4096ES2_S2_S2_S2_fjLj128EEEEELb1ELb0ELb0ELb1EEEvNS_9FwdParamsE,"a",@progbits
	.sectionflags	@""
	.align	4
.nv.constant0._ZN10layer_norm13ln_fwd_kernelINS_13Kernel_traitsI6__halfS2_S2_S2_fjLj4096ELj1ELj1ELj4ELj16ENS_18Kernel_traits_baseILj4096ES2_S2_S2_S2_fjLj128EEEEELb1ELb0ELb0ELb1EEEvNS_9FwdParamsE:
	.zero		760


//--------------------- .nv.constant0._ZN10layer_norm13ln_fwd_kernelINS_13Kernel_traitsI6__halfS2_S2_S2_fjLj4096ELj1ELj1ELj4ELj16ENS_18Kernel_traits_baseILj4096ES2_S2_S2_S2_fjLj128EEEEELb1ELb0ELb1ELb0EEEvNS_9FwdParamsE --------------------------
	.section	.nv.constant0._ZN10layer_norm13ln_fwd_kernelINS_13Kernel_traitsI6__halfS2_S2_S2_fjLj4096ELj1ELj1ELj4ELj16ENS_18Kernel_traits_baseILj4096ES2_S2_S2_S2_fjLj128EEEEELb1ELb0ELb1ELb0EEEvNS_9FwdParamsE,"a",@progbits
	.sectionflags	@""
	.align	4
.nv.constant0._ZN10layer_norm13ln_fwd_kernelINS_13Kernel_traitsI6__halfS2_S2_S2_fjLj4096ELj1ELj1ELj4ELj16ENS_18Kernel_traits_baseILj4096ES2_S2_S2_S2_fjLj128EEEEELb1ELb0ELb1ELb0EEEvNS_9FwdParamsE:
	.zero		760


//--------------------- .nv.constant0._ZN10layer_norm13ln_fwd_kernelINS_13Kernel_traitsI6__halfS2_S2_S2_fjLj4096ELj1ELj1ELj4ELj16ENS_18Kernel_traits_baseILj4096ES2_S2_S2_S2_fjLj128EEEEELb1ELb0ELb1ELb1EEEvNS_9FwdParamsE --------------------------
	.section	.nv.constant0._ZN10layer_norm13ln_fwd_kernelINS_13Kernel_traitsI6__halfS2_S2_S2_fjLj4096ELj1ELj1ELj4ELj16ENS_18Kernel_traits_baseILj4096ES2_S2_S2_S2_fjLj128EEEEELb1ELb0ELb1ELb1EEEvNS_9FwdParamsE,"a",@progbits
	.sectionflags	@""
	.align	4
.nv.constant0._ZN10layer_norm13ln_fwd_kernelINS_13Kernel_traitsI6__halfS2_S2_S2_fjLj4096ELj1ELj1ELj4ELj16ENS_18Kernel_traits_baseILj4096ES2_S2_S2_S2_fjLj128EEEEELb1ELb0ELb1ELb1EEEvNS_9FwdParamsE:
	.zero		760


//--------------------- .nv.constant0._ZN10layer_norm13ln_fwd_kernelINS_13Kernel_traitsI6__halfS2_S2_S2_fjLj4096ELj1ELj1ELj4ELj16ENS_18Kernel_traits_baseILj4096ES2_S2_S2_S2_fjLj128EEEEELb1ELb1ELb0ELb0EEEvNS_9FwdParamsE --------------------------
	.section	.nv.constant0._ZN10layer_norm13ln_fwd_kernelINS_13Kernel_traitsI6__halfS2_S2_S2_fjLj4096ELj1ELj1ELj4ELj16ENS_18Kernel_traits_baseILj4096ES2_S2_S2_S2_fjLj128EEEEELb1ELb1ELb0ELb0EEEvNS_9FwdParamsE,"a",@progbits
	.sectionflags	@""
	.align	4
.nv.constant0._ZN10layer_norm13ln_fwd_kernelINS_13Kernel_traitsI6__halfS2_S2_S2_fjLj4096ELj1ELj1ELj4ELj16ENS_18Kernel_traits_baseILj4096ES2_S2_S2_S2_fjLj128EEEEELb1ELb1ELb0ELb0EEEvNS_9FwdParamsE:
	.zero		760


//--------------------- .nv.constant0._ZN10layer_norm13ln_fwd_kernelINS_13Kernel_traitsI6__halfS2_S2_S2_fjLj4096ELj1ELj1ELj4ELj16ENS_18Kernel_traits_baseILj4096ES2_S2_S2_S2_fjLj128EEEEELb1ELb1ELb0ELb1EEEvNS_9FwdParamsE --------------------------
	.section	.nv.constant0._ZN10layer_norm13ln_fwd_kernelINS_13Kernel_traitsI6__halfS2_S2_S2_fjLj4096ELj1ELj1ELj4ELj16ENS_18Kernel_traits_baseILj4096ES2_S2_S2_S2_fjLj128EEEEELb1ELb1ELb0ELb1EEEvNS_9FwdParamsE,"a",@progbits
	.sectionflags	@""
	.align	4
.nv.constant0._ZN10layer_norm13ln_fwd_kernelINS_13Kernel_traitsI6__halfS2_S2_S2_fjLj4096ELj1ELj1ELj4ELj16ENS_18Kernel_traits_baseILj4096ES2_S2_S2_S2_fjLj128EEEEELb1ELb1ELb0ELb1EEEvNS_9FwdParamsE:
	.zero		760


//--------------------- .nv.constant0._ZN10layer_norm13ln_fwd_kernelINS_13Kernel_traitsI6__halfS2_S2_S2_fjLj4096ELj1ELj1ELj4ELj16ENS_18Kernel_traits_baseILj4096ES2_S2_S2_S2_fjLj128EEEEELb1ELb1ELb1ELb0EEEvNS_9FwdParamsE --------------------------
	.section	.nv.constant0._ZN10layer_norm13ln_fwd_kernelINS_13Kernel_traitsI6__halfS2_S2_S2_fjLj4096ELj1ELj1ELj4ELj16ENS_18Kernel_traits_baseILj4096ES2_S2_S2_S2_fjLj128EEEEELb1ELb1ELb1ELb0EEEvNS_9FwdParamsE,"a",@progbits
	.sectionflags	@""
	.align	4
.nv.constant0._ZN10layer_norm13ln_fwd_kernelINS_13Kernel_traitsI6__halfS2_S2_S2_fjLj4096ELj1ELj1ELj4ELj16ENS_18Kernel_traits_baseILj4096ES2_S2_S2_S2_fjLj128EEEEELb1ELb1ELb1ELb0EEEvNS_9FwdParamsE:
	.zero		760


//--------------------- .nv.constant0._ZN10layer_norm13ln_fwd_kernelINS_13Kernel_traitsI6__halfS2_S2_S2_fjLj4096ELj1ELj1ELj4ELj16ENS_18Kernel_traits_baseILj4096ES2_S2_S2_S2_fjLj128EEEEELb1ELb1ELb1ELb1EEEvNS_9FwdParamsE --------------------------
	.section	.nv.constant0._ZN10layer_norm13ln_fwd_kernelINS_13Kernel_traitsI6__halfS2_S2_S2_fjLj4096ELj1ELj1ELj4ELj16ENS_18Kernel_traits_baseILj4096ES2_S2_S2_S2_fjLj128EEEEELb1ELb1ELb1ELb1EEEvNS_9FwdParamsE,"a",@progbits
	.sectionflags	@""
	.align	4
.nv.constant0._ZN10layer_norm13ln_fwd_kernelINS_13Kernel_traitsI6__halfS2_S2_S2_fjLj4096ELj1ELj1ELj4ELj16ENS_18Kernel_traits_baseILj4096ES2_S2_S2_S2_fjLj128EEEEELb1ELb1ELb1ELb1EEEvNS_9FwdParamsE:
	.zero		760


//--------------------- .nv.constant0._ZN10layer_norm13ln_fwd_kernelINS_13Kernel_traitsIf13__nv_bfloat16S2_S2_fjLj4096ELj1ELj1ELj4ELj16ENS_18Kernel_traits_baseILj4096EfS2_S2_S2_fjLj128EEEEELb0ELb0ELb0ELb0EEEvNS_9FwdParamsE --------------------------
	.section	.nv.constant0._ZN10layer_norm13ln_fwd_kernelINS_13Kernel_traitsIf13__nv_bfloat16S2_S2_fjLj4096ELj1ELj1ELj4ELj16ENS_18Kernel_traits_baseILj4096EfS2_S2_S2_fjLj128EEEEELb0ELb0ELb0ELb0EEEvNS_9FwdParamsE,"a",@progbits
	.sectionflags	@""
	.align	4
.nv.constant0._ZN10layer_norm13ln_fwd_kernelINS_13Kernel_traitsIf13__nv_bfloat16S2_S2_fjLj4096ELj1ELj1ELj4ELj16ENS_18Kernel_traits_baseILj4096EfS2_S2_S2_fjLj128EEEEELb0ELb0ELb0ELb0EEEvNS_9FwdParamsE:
	.zero		760


//--------------------- .nv.constant0._ZN10layer_norm13ln_fwd_kernelINS_13Kernel_traitsIf13__nv_bfloat16S2_S2_fjLj4096ELj1ELj1ELj4ELj16ENS_18Kernel_traits_baseILj4096EfS2_S2_S2_fjLj128EEEEELb0ELb0ELb0ELb1EEEvNS_9FwdParamsE --------------------------
	.section	.nv.constant0._ZN10layer_norm13ln_fwd_kernelINS_13Kernel_traitsIf13__nv_bfloat16S2_S2_fjLj4096ELj1ELj1ELj4ELj16ENS_18Kernel_traits_baseILj4096EfS2_S2_S2_fjLj128EEEEELb0ELb0ELb0ELb1EEEvNS_9FwdParamsE,"a",@progbits
	.sectionflags	@""
	.align	4
.nv.constant0._ZN10layer_norm13ln_fwd_kernelINS_13Kernel_traitsIf13__nv_bfloat16S2_S2_fjLj4096ELj1ELj1ELj4ELj16ENS_18Kernel_traits_baseILj4096EfS2_S2_S2_fjLj128EEEEELb0ELb0ELb0ELb1EEEvNS_9FwdParamsE:
	.zero		760


//--------------------- .nv.constant0._ZN10layer_norm13ln_fwd_kernelINS_13Kernel_traitsIf13__nv_bfloat16S2_S2_fjLj4096ELj1ELj1ELj4ELj16ENS_18Kernel_traits_baseILj4096EfS2_S2_S2_fjLj128EEEEELb0ELb0ELb1ELb0EEEvNS_9FwdParamsE --------------------------
	.section	.nv.constant0._ZN10layer_norm13ln_fwd_kernelINS_13Kernel_traitsIf13__nv_bfloat16S2_S2_fjLj4096ELj1ELj1ELj4ELj16ENS_18Kernel_traits_baseILj4096EfS2_S2_S2_fjLj128EEEEELb0ELb0ELb1ELb0EEEvNS_9FwdParamsE,"a",@progbits
	.sectionflags	@""
	.align	4
.nv.constant0._ZN10layer_norm13ln_fwd_kernelINS_13Kernel_traitsIf13__nv_bfloat16S2_S2_fjLj4096ELj1ELj1ELj4ELj16ENS_18Kernel_traits_baseILj4096EfS2_S2_S2_fjLj128EEEEELb0ELb0ELb1ELb0EEEvNS_9FwdParamsE:
	.zero		760


//--------------------- .nv.constant0._ZN10layer_norm13ln_fwd_kernelINS_13Kernel_traitsIf13__nv_bfloat16S2_S2_fjLj4096ELj1ELj1ELj4ELj16ENS_18Kernel_traits_baseILj4096EfS2_S2_S2_fjLj128EEEEELb0ELb0ELb1ELb1EEEvNS_9FwdParamsE --------------------------
	.section	.nv.constant0._ZN10layer_norm13ln_fwd_kernelINS_13Kernel_traitsIf13__nv_bfloat16S2_S2_fjLj4096ELj1ELj1ELj4ELj16ENS_18Kernel_traits_baseILj4096EfS2_S2_S2_fjLj128EEEEELb0ELb0ELb1ELb1EEEvNS_9FwdParamsE,"a",@progbits
	.sectionflags	@""
	.align	4
.nv.constant0._ZN10layer_norm13ln_fwd_kernelINS_13Kernel_traitsIf13__nv_bfloat16S2_S2_fjLj4096ELj1ELj1ELj4ELj16ENS_18Kernel_traits_baseILj4096EfS2_S2_S2_fjLj128EEEEELb0ELb0ELb1ELb1EEEvNS_9FwdParamsE:
	.zero		760


//--------------------- .nv.constant0._ZN10layer_norm13ln_fwd_kernelINS_13Kernel_traitsIf13__nv_bfloat16S2_S2_fjLj4096ELj1ELj1ELj4ELj16ENS_18Kernel_traits_baseILj4096EfS2_S2_S2_fjLj128EEEEELb0ELb1ELb0ELb0EEEvNS_9FwdParamsE --------------------------
	.section	.nv.constant0._ZN10layer_norm13ln_fwd_kernelINS_13Kernel_traitsIf13__nv_bfloat16S2_S2_fjLj4096ELj1ELj1ELj4ELj16ENS_18Kernel_traits_baseILj4096EfS2_S2_S2_fjLj128EEEEELb0ELb1ELb0ELb0EEEvNS_9FwdParamsE,"a",@progbits
	.sectionflags	@""
	.align	4
.nv.constant0._ZN10layer_norm13ln_fwd_kernelINS_13Kernel_traitsIf13__nv_bfloat16S2_S2_fjLj4096ELj1ELj1ELj4ELj16ENS_18Kernel_traits_baseILj4096EfS2_S2_S2_fjLj128EEEEELb0ELb1ELb0ELb0EEEvNS_9FwdParamsE:
	.zero		760


//--------------------- .nv.constant0._ZN10layer_norm13ln_fwd_kernelINS_13Kernel_traitsIf13__nv_bfloat16S2_S2_fjLj4096ELj1ELj1ELj4ELj16ENS_18Kernel_traits_baseILj4096EfS2_S2_S2_fjLj128EEEEELb0ELb1ELb0ELb1EEEvNS_9FwdParamsE --------------------------
	.section	.nv.constant0._ZN10layer_norm13ln_fwd_kernelINS_13Kernel_traitsIf13__nv_bfloat16S2_S2_fjLj4096ELj1ELj1ELj4ELj16ENS_18Kernel_traits_baseILj4096EfS2_S2_S2_fjLj128EEEEELb0ELb1ELb0ELb1EEEvNS_9FwdParamsE,"a",@progbits
	.sectionflags	@""
	.align	4
.nv.constant0._ZN10layer_norm13ln_fwd_kernelINS_13Kernel_traitsIf13__nv_bfloat16S2_S2_fjLj4096ELj1ELj1ELj4ELj16ENS_18Kernel_traits_baseILj4096EfS2_S2_S2_fjLj128EEEEELb0ELb1ELb0ELb1EEEvNS_9FwdParamsE:
	.zero		760


//--------------------- .nv.constant0._ZN10layer_norm13ln_fwd_kernelINS_13Kernel_traitsIf13__nv_bfloat16S2_S2_fjLj4096ELj1ELj1ELj4ELj16ENS_18Kernel_traits_baseILj4096EfS2_S2_S2_fjLj128EEEEELb0ELb1ELb1ELb0EEEvNS_9FwdParamsE --------------------------
	.section	.nv.constant0._ZN10layer_norm13ln_fwd_kernelINS_13Kernel_traitsIf13__nv_bfloat16S2_S2_fjLj4096ELj1ELj1ELj4ELj16ENS_18Kernel_traits_baseILj4096EfS2_S2_S2_fjLj128EEEEELb0ELb1ELb1ELb0EEEvNS_9FwdParamsE,"a",@progbits
	.sectionflags	@""
	.align	4
.nv.constant0._ZN10layer_norm13ln_fwd_kernelINS_13Kernel_traitsIf13__nv_bfloat16S2_S2_fjLj4096ELj1ELj1ELj4ELj16ENS_18Kernel_traits_baseILj4096EfS2_S2_S2_fjLj128EEEEELb0ELb1ELb1ELb0EEEvNS_9FwdParamsE:
	.zero		760


//--------------------- .nv.constant0._ZN10layer_norm13ln_fwd_kernelINS_13Kernel_traitsIf13__nv_bfloat16S2_S2_fjLj4096ELj1ELj1ELj4ELj16ENS_18Kernel_traits_baseILj4096EfS2_S2_S2_fjLj128EEEEELb0ELb1ELb1ELb1EEEvNS_9FwdParamsE --------------------------
	.section	.nv.constant0._ZN10layer_norm13ln_fwd_kernelINS_13Kernel_traitsIf13__nv_bfloat16S2_S2_fjLj4096ELj1ELj1ELj4ELj16ENS_18Kernel_traits_baseILj4096EfS2_S2_S2_fjLj128EEEEELb0ELb1ELb1ELb1EEEvNS_9FwdParamsE,"a",@progbits
	.sectionflags	@""
	.align	4
.nv.constant0._ZN10layer_norm13ln_fwd_kernelINS_13Kernel_traitsIf13__nv_bfloat16S2_S2_fjLj4096ELj1ELj1ELj4ELj16ENS_18Kernel_traits_baseILj4096EfS2_S2_S2_fjLj128EEEEELb0ELb1ELb1ELb1EEEvNS_9FwdParamsE:
	.zero		760


//--------------------- .nv.constant0._ZN10layer_norm13ln_fwd_kernelINS_13Kernel_traitsIf13__nv_bfloat16S2_S2_fjLj4096ELj1ELj1ELj4ELj16ENS_18Kernel_traits_baseILj4096EfS2_S2_S2_fjLj128EEEEELb1ELb0ELb0ELb0EEEvNS_9FwdParamsE --------------------------
	.section	.nv.constant0._ZN10layer_norm13ln_fwd_kernelINS_13Kernel_traitsIf13__nv_bfloat16S2_S2_fjLj4096ELj1ELj1ELj4ELj16ENS_18Kernel_traits_baseILj4096EfS2_S2_S2_fjLj128EEEEELb1ELb0ELb0ELb0EEEvNS_9FwdParamsE,"a",@progbits
	.sectionflags	@""
	.align	4
.nv.constant0._ZN10layer_norm13ln_fwd_kernelINS_13Kernel_traitsIf13__nv_bfloat16S2_S2_fjLj4096ELj1ELj1ELj4ELj16ENS_18Kernel_traits_baseILj4096EfS2_S2_S2_fjLj128EEEEELb1ELb0ELb0ELb0EEEvNS_9FwdParamsE:
	.zero		760


//--------------------- .nv.constant0._ZN10layer_norm13ln_fwd_kernelINS_13Kernel_traitsIf13__nv_bfloat16S2_S2_fjLj4096ELj1ELj1ELj4ELj16ENS_18Kernel_traits_baseILj4096EfS2_S2_S2_fjLj128EEEEELb1ELb0ELb0ELb1EEEvNS_9FwdParamsE --------------------------
	.section	.nv.constant0._ZN10layer_norm13ln_fwd_kernelINS_13Kernel_traitsIf13__nv_bfloat16S2_S2_fjLj4096ELj1ELj1ELj4ELj16ENS_18Kernel_traits_baseILj4096EfS2_S2_S2_fjLj128EEEEELb1ELb0ELb0ELb1EEEvNS_9FwdParamsE,"a",@progbits
	.sectionflags	@""
	.align	4
.nv.constant0._ZN10layer_norm13ln_fwd_kernelINS_13Kernel_traitsIf13__nv_bfloat16S2_S2_fjLj4096ELj1ELj1ELj4ELj16ENS_18Kernel_traits_baseILj4096EfS2_S2_S2_fjLj128EEEEELb1ELb0ELb0ELb1EEEvNS_9FwdParamsE:
	.zero		760


//--------------------- .nv.constant0._ZN10layer_norm13ln_fwd_kernelINS_13Kernel_traitsIf13__nv_bfloat16S2_S2_fjLj4096ELj1ELj1ELj4ELj16ENS_18Kernel_traits_baseILj4096EfS2_S2_S2_fjLj128EEEEELb1ELb0ELb1ELb0EEEvNS_9FwdParamsE --------------------------
	.section	.nv.constant0._ZN10layer_norm13ln_fwd_kernelINS_13Kernel_traitsIf13__nv_bfloat16S2_S2_fjLj4096ELj1ELj1ELj4ELj16ENS_18Kernel_traits_baseILj4096EfS2_S2_S2_fjLj128EEEEELb1ELb0ELb1ELb0EEEvNS_9FwdParamsE,"a",@progbits
	.sectionflags	@""
	.align	4
.nv.constant0._ZN10layer_norm13ln_fwd_kernelINS_13Kernel_traitsIf13__nv_bfloat16S2_S2_fjLj4096ELj1ELj1ELj4ELj16ENS_18Kernel_traits_baseILj4096EfS2_S2_S2_fjLj128EEEEELb1ELb0ELb1ELb0EEEvNS_9FwdParamsE:
	.zero		760


//--------------------- .nv.constant0._ZN10layer_norm13ln_fwd_kernelINS_13Kernel_traitsIf13__nv_bfloat16S2_S2_fjLj4096ELj1ELj1ELj4ELj16ENS_18Kernel_traits_baseILj4096EfS2_S2_S2_fjLj128EEEEELb1ELb0ELb1ELb1EEEvNS_9FwdParamsE --------------------------
	.section	.nv.constant0._ZN10layer_norm13ln_fwd_kernelINS_13Kernel_traitsIf13__nv_bfloat16S2_S2_fjLj4096ELj1ELj1ELj4ELj16ENS_18Kernel_traits_baseILj4096EfS2_S2_S2_fjLj128EEEEELb1ELb0ELb1ELb1EEEvNS_9FwdParamsE,"a",@progbits
	.sectionflags	@""
	.align	4
.nv.constant0._ZN10layer_norm13ln_fwd_kernelINS_13Kernel_traitsIf13__nv_bfloat16S2_S2_fjLj4096ELj1ELj1ELj4ELj16ENS_18Kernel_traits_baseILj4096EfS2_S2_S2_fjLj128EEEEELb1ELb0ELb1ELb1EEEvNS_9FwdParamsE:
	.zero		760


//--------------------- .nv.constant0._ZN10layer_norm13ln_fwd_kernelINS_13Kernel_traitsIf13__nv_bfloat16S2_S2_fjLj4096ELj1ELj1ELj4ELj16ENS_18Kernel_traits_baseILj4096EfS2_S2_S2_fjLj128EEEEELb1ELb1ELb0ELb0EEEvNS_9FwdParamsE --------------------------
	.section	.nv.constant0._ZN10layer_norm13ln_fwd_kernelINS_13Kernel_traitsIf13__nv_bfloat16S2_S2_fjLj4096ELj1ELj1ELj4ELj16ENS_18Kernel_traits_baseILj4096EfS2_S2_S2_fjLj128EEEEELb1ELb1ELb0ELb0EEEvNS_9FwdParamsE,"a",@progbits
	.sectionflags	@""
	.align	4
.nv.constant0._ZN10layer_norm13ln_fwd_kernelINS_13Kernel_traitsIf13__nv_bfloat16S2_S2_fjLj4096ELj1ELj1ELj4ELj16ENS_18Kernel_traits_baseILj4096EfS2_S2_S2_fjLj128EEEEELb1ELb1ELb0ELb0EEEvNS_9FwdParamsE:
	.zero		760


//--------------------- .nv.constant0._ZN10layer_norm13ln_fwd_kernelINS_13Kernel_traitsIf13__nv_bfloat16S2_S2_fjLj4096ELj1ELj1ELj4ELj16ENS_18Kernel_traits_baseILj4096EfS2_S2_S2_fjLj128EEEEELb1ELb1ELb0ELb1EEEvNS_9FwdParamsE --------------------------
	.section	.nv.constant0._ZN10layer_norm13ln_fwd_kernelINS_13Kernel_traitsIf13__nv_bfloat16S2_S2_fjLj4096ELj1ELj1ELj4ELj16ENS_18Kernel_traits_baseILj4096EfS2_S2_S2_fjLj128EEEEELb1ELb1ELb0ELb1EEEvNS_9FwdParamsE,"a",@progbits
	.sectionflags	@""
	.align	4
.nv.constant0._ZN10layer_norm13ln_fwd_kernelINS_13Kernel_traitsIf13__nv_bfloat16S2_S2_fjLj4096ELj1ELj1ELj4ELj16ENS_18Kernel_traits_baseILj4096EfS2_S2_S2_fjLj128EEEEELb1ELb1ELb0ELb1EEEvNS_9FwdParamsE:
	.zero		760


//--------------------- .nv.constant0._ZN10layer_norm13ln_fwd_kernelINS_13Kernel_traitsIf13__nv_bfloat16S2_S2_fjLj4096ELj1ELj1ELj4ELj16ENS_18Kernel_traits_baseILj4096EfS2_S2_S2_fjLj128EEEEELb1ELb1ELb1ELb0EEEvNS_9FwdParamsE --------------------------
	.section	.nv.constant0._ZN10layer_norm13ln_fwd_kernelINS_13Kernel_traitsIf13__nv_bfloat16S2_S2_fjLj4096ELj1ELj1ELj4ELj16ENS_18Kernel_traits_baseILj4096EfS2_S2_S2_fjLj128EEEEELb1ELb1ELb1ELb0EEEvNS_9FwdParamsE,"a",@progbits
	.sectionflags	@""
	.align	4
.nv.constant0._ZN10layer_norm13ln_fwd_kernelINS_13Kernel_traitsIf13__nv_bfloat16S2_S2_fjLj4096ELj1ELj1ELj4ELj16ENS_18Kernel_traits_baseILj4096EfS2_S2_S2_fjLj128EEEEELb1ELb1ELb1ELb0EEEvNS_9FwdParamsE:
	.zero		760


//--------------------- .nv.constant0._ZN10layer_norm13ln_fwd_kernelINS_13Kernel_traitsIf13__nv_bfloat16S2_S2_fjLj4096ELj1ELj1ELj4ELj16ENS_18Kernel_traits_baseILj4096EfS2_S2_S2_fjLj128EEEEELb1ELb1ELb1ELb1EEEvNS_9FwdParamsE --------------------------
	.section	.nv.constant0._ZN10layer_norm13ln_fwd_kernelINS_13Kernel_traitsIf13__nv_bfloat16S2_S2_fjLj4096ELj1ELj1ELj4ELj16ENS_18Kernel_traits_baseILj4096EfS2_S2_S2_fjLj128EEEEELb1ELb1ELb1ELb1EEEvNS_9FwdParamsE,"a",@progbits
	.sectionflags	@""
	.align	4
.nv.constant0._ZN10layer_norm13ln_fwd_kernelINS_13Kernel_traitsIf13__nv_bfloat16S2_S2_fjLj4096ELj1ELj1ELj4ELj16ENS_18Kernel_traits_baseILj4096EfS2_S2_S2_fjLj128EEEEELb1ELb1ELb1ELb1EEEvNS_9FwdParamsE:
	.zero		760


//--------------------- .nv.constant0._ZN10layer_norm13ln_fwd_kernelINS_13Kernel_traitsI13__nv_bfloat16S2_fS2_fjLj4096ELj1ELj1ELj4ELj16ENS_18Kernel_traits_baseILj4096ES2_S2_fS2_fjLj128EEEEELb0ELb0ELb0ELb0EEEvNS_9FwdParamsE --------------------------
	.section	.nv.constant0._ZN10layer_norm13ln_fwd_kernelINS_13Kernel_traitsI13__nv_bfloat16S2_fS2_fjLj4096ELj1ELj1ELj4ELj16ENS_18Kernel_traits_baseILj4096ES2_S2_fS2_fjLj128EEEEELb0ELb0ELb0ELb0EEEvNS_9FwdParamsE,"a",@progbits
	.sectionflags	@""
	.align	4
.nv.constant0._ZN10layer_norm13ln_fwd_kernelINS_13Kernel_traitsI13__nv_bfloat16S2_fS2_fjLj4096ELj1ELj1ELj4ELj16ENS_18Kernel_traits_baseILj4096ES2_S2_fS2_fjLj128EEEEELb0ELb0ELb0ELb0EEEvNS_9FwdParamsE:
	.zero		760


//--------------------- .nv.constant0._ZN10layer_norm13ln_fwd_kernelINS_13Kernel_traitsI13__nv_bfloat16S2_fS2_fjLj4096ELj1ELj1ELj4ELj16ENS_18Kernel_traits_baseILj4096ES2_S2_fS2_fjLj128EEEEELb0ELb0ELb0ELb1EEEvNS_9FwdParamsE --------------------------
	.section	.nv.constant0._ZN10layer_norm13ln_fwd_kernelINS_13Kernel_traitsI13__nv_bfloat16S2_fS2_fjLj4096ELj1ELj1ELj4ELj16ENS_18Kernel_traits_baseILj4096ES2_S2_fS2_fjLj128EEEEELb0ELb0ELb0ELb1EEEvNS_9FwdParamsE,"a",@progbits
	.sectionflags	@""
	.align	4
.nv.constant0._ZN10layer_norm13ln_fwd_kernelINS_13Kernel_traitsI13__nv_bfloat16S2_fS2_fjLj4096ELj1ELj1ELj4ELj16ENS_18Kernel_traits_baseILj4096ES2_S2_fS2_fjLj128EEEEELb0ELb0ELb0ELb1EEEvNS_9FwdParamsE:
	.zero		760


//--------------------- .nv.constant0._ZN10layer_norm13ln_fwd_kernelINS_13Kernel_traitsI13__nv_bfloat16S2_fS2_fjLj4096ELj1ELj1ELj4ELj16ENS_18Kernel_traits_baseILj4096ES2_S2_fS2_fjLj128EEEEELb0ELb0ELb1ELb0EEEvNS_9FwdParamsE --------------------------
	.section	.nv.constant0._ZN10layer_norm13ln_fwd_kernelINS_13Kernel_traitsI13__nv_bfloat16S2_fS2_fjLj4096ELj1ELj1ELj4ELj16ENS_18Kernel_traits_baseILj4096ES2_S2_fS2_fjLj128EEEEELb0ELb0ELb1ELb0EEEvNS_9FwdParamsE,"a",@progbits
	.sectionflags	@""
	.align	4
.nv.constant0._ZN10layer_norm13ln_fwd_kernelINS_13Kernel_traitsI13__nv_bfloat16S2_fS2_fjLj4096ELj1ELj1ELj4ELj16ENS_18Kernel_traits_baseILj4096ES2_S2_fS2_fjLj128EEEEELb0ELb0ELb1ELb0EEEvNS_9FwdParamsE:
	.zero		760


//--------------------- .nv.constant0._ZN10layer_norm13ln_fwd_kernelINS_13Kernel_traitsI13__nv_bfloat16S2_fS2_fjLj4096ELj1ELj1ELj4ELj16ENS_18Kernel_traits_baseILj4096ES2_S2_fS2_fjLj128EEEEELb0ELb0ELb1ELb1EEEvNS_9FwdParamsE --------------------------
	.section	.nv.constant0._ZN10layer_norm13ln_fwd_kernelINS_13Kernel_traitsI13__nv_bfloat16S2_fS2_fjLj4096ELj1ELj1ELj4ELj16ENS_18Kernel_traits_baseILj4096ES2_S2_fS2_fjLj128EEEEELb0ELb0ELb1ELb1EEEvNS_9FwdParamsE,"a",@progbits
	.sectionflags	@""
	.align	4
.nv.constant0._ZN10layer_norm13ln_fwd_kernelINS_13Kernel_traitsI13__nv_bfloat16S2_fS2_fjLj4096ELj1ELj1ELj4ELj16ENS_18Kernel_traits_baseILj4096ES2_S2_fS2_fjLj128EEEEELb0ELb0ELb1ELb1EEEvNS_9FwdParamsE:
	.zero		760


//--------------------- .nv.constant0._ZN10layer_norm13ln_fwd_kernelINS_13Kernel_traitsI13__nv_bfloat16S2_fS2_fjLj4096ELj1ELj1ELj4ELj16ENS_18Kernel_traits_baseILj4096ES2_S2_fS2_fjLj128EEEEELb0ELb1ELb0ELb0EEEvNS_9FwdParamsE --------------------------
	.section	.nv.constant0._ZN10layer_norm13ln_fwd_kernelINS_13Kernel_traitsI13__nv_bfloat16S2_fS2_fjLj4096ELj1ELj1ELj4ELj16ENS_18Kernel_traits_baseILj4096ES2_S2_fS2_fjLj128EEEEELb0ELb1ELb0ELb0EEEvNS_9FwdParamsE,"a",@progbits
	.sectionflags	@""
	.align	4
.nv.constant0._ZN10layer_norm13ln_fwd_kernelINS_13Kernel_traitsI13__nv_bfloat16S2_fS2_fjLj4096ELj1ELj1ELj4ELj16ENS_18Kernel_traits_baseILj4096ES2_S2_fS2_fjLj128EEEEELb0ELb1ELb0ELb0EEEvNS_9FwdParamsE:
	.zero		760


//--------------------- .nv.constant0._ZN10layer_norm13ln_fwd_kernelINS_13Kernel_traitsI13__nv_bfloat16S2_fS2_fjLj4096ELj1ELj1ELj4ELj16ENS_18Kernel_traits_baseILj4096ES2_S2_fS2_fjLj128EEEEELb0ELb1ELb0ELb1EEEvNS_9FwdParamsE --------------------------
	.section	.nv.constant0._ZN10layer_norm13ln_fwd_kernelINS_13Kernel_traitsI13__nv_bfloat16S2_fS2_fjLj4096ELj1ELj1ELj4ELj16ENS_18Kernel_traits_baseILj4096ES2_S2_fS2_fjLj128EEEEELb0ELb1ELb0ELb1EEEvNS_9FwdParamsE,"a",@progbits
	.sectionflags	@""
	.align	4
.nv.constant0._ZN10layer_norm13ln_fwd_kernelINS_13Kernel_traitsI13__nv_bfloat16S2_fS2_fjLj4096ELj1ELj1ELj4ELj16ENS_18Kernel_traits_baseILj4096ES2_S2_fS2_fjLj128EEEEELb0ELb1ELb0ELb1EEEvNS_9FwdParamsE:
	.zero		760


//--------------------- .nv.constant0._ZN10layer_norm13ln_fwd_kernelINS_13Kernel_traitsI13__nv_bfloat16S2_fS2_fjLj4096ELj1ELj1ELj4ELj16ENS_18Kernel_traits_baseILj4096ES2_S2_fS2_fjLj128EEEEELb0ELb1ELb1ELb0EEEvNS_9FwdParamsE --------------------------
	.section	.nv.constant0._ZN10layer_norm13ln_fwd_kernelINS_13Kernel_traitsI13__nv_bfloat16S2_fS2_fjLj4096ELj1ELj1ELj4ELj16ENS_18Kernel_traits_baseILj4096ES2_S2_fS2_fjLj128EEEEELb0ELb1ELb1ELb0EEEvNS_9FwdParamsE,"a",@progbits
	.sectionflags	@""
	.align	4
.nv.constant0._ZN10layer_norm13ln_fwd_kernelINS_13Kernel_traitsI13__nv_bfloat16S2_fS2_fjLj4096ELj1ELj1ELj4ELj16ENS_18Kernel_traits_baseILj4096ES2_S2_fS2_fjLj128EEEEELb0ELb1ELb1ELb0EEEvNS_9FwdParamsE:
	.zero		760


//--------------------- .nv.constant0._ZN10layer_norm13ln_fwd_kernelINS_13Kernel_traitsI13__nv_bfloat16S2_fS2_fjLj4096ELj1ELj1ELj4ELj16ENS_18Kernel_traits_baseILj4096ES2_S2_fS2_fjLj128EEEEELb0ELb1ELb1ELb1EEEvNS_9FwdParamsE --------------------------
	.section	.nv.constant0._ZN10layer_norm13ln_fwd_kernelINS_13Kernel_traitsI13__nv_bfloat16S2_fS2_fjLj4096ELj1ELj1ELj4ELj16ENS_18Kernel_traits_baseILj4096ES2_S2_fS2_fjLj128EEEEELb0ELb1ELb1ELb1EEEvNS_9FwdParamsE,"a",@progbits
	.sectionflags	@""
	.align	4
.nv.constant0._ZN10layer_norm13ln_fwd_kernelINS_13Kernel_traitsI13__nv_bfloat16S2_fS2_fjLj4096ELj1ELj1ELj4ELj16ENS_18Kernel_traits_baseILj4096ES2_S2_fS2_fjLj128EEEEELb0ELb1ELb1ELb1EEEvNS_9FwdParamsE:
	.zero		760


//--------------------- .nv.constant0._ZN10layer_norm13ln_fwd_kernelINS_13Kernel_traitsI13__nv_bfloat16S2_fS2_fjLj4096ELj1ELj1ELj4ELj16ENS_18Kernel_traits_baseILj4096ES2_S2_fS2_fjLj128EEEEELb1ELb0ELb0ELb0EEEvNS_9FwdParamsE --------------------------
	.section	.nv.constant0._ZN10layer_norm13ln_fwd_kernelINS_13Kernel_traitsI13__nv_bfloat16S2_fS2_fjLj4096ELj1ELj1ELj4ELj16ENS_18Kernel_traits_baseILj4096ES2_S2_fS2_fjLj128EEEEELb1ELb0ELb0ELb0EEEvNS_9FwdParamsE,"a",@progbits
	.sectionflags	@""
	.align	4
.nv.constant0._ZN10layer_norm13ln_fwd_kernelINS_13Kernel_traitsI13__nv_bfloat16S2_fS2_fjLj4096ELj1ELj1ELj4ELj16ENS_18Kernel_traits_baseILj4096ES2_S2_fS2_fjLj128EEEEELb1ELb0ELb0ELb0EEEvNS_9FwdParamsE:
	.zero		760


//--------------------- .nv.constant0._ZN10layer_norm13ln_fwd_kernelINS_13Kernel_traitsI13__nv_bfloat16S2_fS2_fjLj4096ELj1ELj1ELj4ELj16ENS_18Kernel_traits_baseILj4096ES2_S2_fS2_fjLj128EEEEELb1ELb0ELb0ELb1EEEvNS_9FwdParamsE --------------------------
	.section	.nv.constant0._ZN10layer_norm13ln_fwd_kernelINS_13Kernel_traitsI13__nv_bfloat16S2_fS2_fjLj4096ELj1ELj1ELj4ELj16ENS_18Kernel_traits_baseILj4096ES2_S2_fS2_fjLj128EEEEELb1ELb0ELb0ELb1EEEvNS_9FwdParamsE,"a",@progbits
	.sectionflags	@""
	.align	4
.nv.constant0._ZN10layer_norm13ln_fwd_kernelINS_13Kernel_traitsI13__nv_bfloat16S2_fS2_fjLj4096ELj1ELj1ELj4ELj16ENS_18Kernel_traits_baseILj4096ES2_S2_fS2_fjLj128EEEEELb1ELb0ELb0ELb1EEEvNS_9FwdParamsE:
	.zero		760


//--------------------- .nv.constant0._ZN10layer_norm13ln_fwd_kernelINS_13Kernel_traitsI13__nv_bfloat16S2_fS2_fjLj4096ELj1ELj1ELj4ELj16ENS_18Kernel_traits_baseILj4096ES2_S2_fS2_fjLj128EEEEELb1ELb0ELb1ELb0EEEvNS_9FwdParamsE --------------------------
	.section	.nv.constant0._ZN10layer_norm13ln_fwd_kernelINS_13Kernel_traitsI13__nv_bfloat16S2_fS2_fjLj4096ELj1ELj1ELj4ELj16ENS_18Kernel_traits_baseILj4096ES2_S2_fS2_fjLj128EEEEELb1ELb0ELb1ELb0EEEvNS_9FwdParamsE,"a",@progbits
	.sectionflags	@""
	.align	4
.nv.constant0._ZN10layer_norm13ln_fwd_kernelINS_13Kernel_traitsI13__nv_bfloat16S2_fS2_fjLj4096ELj1ELj1ELj4ELj16ENS_18Kernel_traits_baseILj4096ES2_S2_fS2_fjLj128EEEEELb1ELb0ELb1ELb0EEEvNS_9FwdParamsE:
	.zero		760


//--------------------- .nv.constant0._ZN10layer_norm13ln_fwd_kernelINS_13Kernel_traitsI13__nv_bfloat16S2_fS2_fjLj4096ELj1ELj1ELj4ELj16ENS_18Kernel_traits_baseILj4096ES2_S2_fS2_fjLj128EEEEELb1ELb0ELb1ELb1EEEvNS_9FwdParamsE --------------------------
	.section	.nv.constant0._ZN10layer_norm13ln_fwd_kernelINS_13Kernel_traitsI13__nv_bfloat16S2_fS2_fjLj4096ELj1ELj1ELj4ELj16ENS_18Kernel_traits_baseILj4096ES2_S2_fS2_fjLj128EEEEELb1ELb0ELb1ELb1EEEvNS_9FwdParamsE,"a",@progbits
	.sectionflags	@""
	.align	4
.nv.constant0._ZN10layer_norm13ln_fwd_kernelINS_13Kernel_traitsI13__nv_bfloat16S2_fS2_fjLj4096ELj1ELj1ELj4ELj16ENS_18Kernel_traits_baseILj4096ES2_S2_fS2_fjLj128EEEEELb1ELb0ELb1ELb1EEEvNS_9FwdParamsE:
	.zero		760


//--------------------- .nv.constant0._ZN10layer_norm13ln_fwd_kernelINS_13Kernel_traitsI13__nv_bfloat16S2_fS2_fjLj4096ELj1ELj1ELj4ELj16ENS_18Kernel_traits_baseILj4096ES2_S2_fS2_fjLj128EEEEELb1ELb1ELb0ELb0EEEvNS_9FwdParamsE --------------------------
	.section	.nv.constant0._ZN10layer_norm13ln_fwd_kernelINS_13Kernel_traitsI13__nv_bfloat16S2_fS2_fjLj4096ELj1ELj1ELj4ELj16ENS_18Kernel_traits_baseILj4096ES2_S2_fS2_fjLj128EEEEELb1ELb1ELb0ELb0EEEvNS_9FwdParamsE,"a",@progbits
	.sectionflags	@""
	.align	4
.nv.constant0._ZN10layer_norm13ln_fwd_kernelINS_13Kernel_traitsI13__nv_bfloat16S2_fS2_fjLj4096ELj1ELj1ELj4ELj16ENS_18Kernel_traits_baseILj4096ES2_S2_fS2_fjLj128EEEEELb1ELb1ELb0ELb0EEEvNS_9FwdParamsE:
	.zero		760


//--------------------- .nv.constant0._ZN10layer_norm13ln_fwd_kernelINS_13Kernel_traitsI13__nv_bfloat16S2_fS2_fjLj4096ELj1ELj1ELj4ELj16ENS_18Kernel_traits_baseILj4096ES2_S2_fS2_fjLj128EEEEELb1ELb1ELb0ELb1EEEvNS_9FwdParamsE --------------------------
	.section	.nv.constant0._ZN10layer_norm13ln_fwd_kernelINS_13Kernel_traitsI13__nv_bfloat16S2_fS2_fjLj4096ELj1ELj1ELj4ELj16ENS_18Kernel_traits_baseILj4096ES2_S2_fS2_fjLj128EEEEELb1ELb1ELb0ELb1EEEvNS_9FwdParamsE,"a",@progbits
	.sectionflags	@""
	.align	4
.nv.constant0._ZN10layer_norm13ln_fwd_kernelINS_13Kernel_traitsI13__nv_bfloat16S2_fS2_fjLj4096ELj1ELj1ELj4ELj16ENS_18Kernel_traits_baseILj4096ES2_S2_fS2_fjLj128EEEEELb1ELb1ELb0ELb1EEEvNS_9FwdParamsE:
	.zero		760


//--------------------- .nv.constant0._ZN10layer_norm13ln_fwd_kernelINS_13Kernel_traitsI13__nv_bfloat16S2_fS2_fjLj4096ELj1ELj1ELj4ELj16ENS_18Kernel_traits_baseILj4096ES2_S2_fS2_fjLj128EEEEELb1ELb1ELb1ELb0EEEvNS_9FwdParamsE --------------------------
	.section	.nv.constant0._ZN10layer_norm13ln_fwd_kernelINS_13Kernel_traitsI13__nv_bfloat16S2_fS2_fjLj4096ELj1ELj1ELj4ELj16ENS_18Kernel_traits_baseILj4096ES2_S2_fS2_fjLj128EEEEELb1ELb1ELb1ELb0EEEvNS_9FwdParamsE,"a",@progbits
	.sectionflags	@""
	.align	4
.nv.constant0._ZN10layer_norm13ln_fwd_kernelINS_13Kernel_traitsI13__nv_bfloat16S2_fS2_fjLj4096ELj1ELj1ELj4ELj16ENS_18Kernel_traits_baseILj4096ES2_S2_fS2_fjLj128EEEEELb1ELb1ELb1ELb0EEEvNS_9FwdParamsE:
	.zero		760


//--------------------- .nv.constant0._ZN10layer_norm13ln_fwd_kernelINS_13Kernel_traitsI13__nv_bfloat16S2_fS2_fjLj4096ELj1ELj1ELj4ELj16ENS_18Kernel_traits_baseILj4096ES2_S2_fS2_fjLj128EEEEELb1ELb1ELb1ELb1EEEvNS_9FwdParamsE --------------------------
	.section	.nv.constant0._ZN10layer_norm13ln_fwd_kernelINS_13Kernel_traitsI13__nv_bfloat16S2_fS2_fjLj4096ELj1ELj1ELj4ELj16ENS_18Kernel_traits_baseILj4096ES2_S2_fS2_fjLj128EEEEELb1ELb1ELb1ELb1EEEvNS_9FwdParamsE,"a",@progbits
	.sectionflags	@""
	.align	4
.nv.constant0._ZN10layer_norm13ln_fwd_kernelINS_13Kernel_traitsI13__nv_bfloat16S2_fS2_fjLj4096ELj1ELj1ELj4ELj16ENS_18Kernel_traits_baseILj4096ES2_S2_fS2_fjLj128EEEEELb1ELb1ELb1ELb1EEEvNS_9FwdParamsE:
	.zero		760


//--------------------- .nv.constant0._ZN10layer_norm13ln_fwd_kernelINS_13Kernel_traitsIf13__nv_bfloat16fS2_fjLj4096ELj1ELj1ELj4ELj16ENS_18Kernel_traits_baseILj4096EfS2_fS2_fjLj128EEEEELb0ELb0ELb0ELb0EEEvNS_9FwdParamsE --------------------------
	.section	.nv.constant0._ZN10layer_norm13ln_fwd_kernelINS_13Kernel_traitsIf13__nv_bfloat16fS2_fjLj4096ELj1ELj1ELj4ELj16ENS_18Kernel_traits_baseILj4096EfS2_fS2_fjLj128EEEEELb0ELb0ELb0ELb0EEEvNS_9FwdParamsE,"a",@progbits
	.sectionflags	@""
	.align	4
.nv.constant0._ZN10layer_norm13ln_fwd_kernelINS_13Kernel_traitsIf13__nv_bfloat16fS2_fjLj4096ELj1ELj1ELj4ELj16ENS_18Kernel_traits_baseILj4096EfS2_fS2_fjLj128EEEEELb0ELb0ELb0ELb0EEEvNS_9FwdParamsE:
	.zero		760


//--------------------- .nv.constant0._ZN10layer_norm13ln_fwd_kernelINS_13Kernel_traitsIf13__nv_bfloat16fS2_fjLj4096ELj1ELj1ELj4ELj16ENS_18Kernel_traits_baseILj4096EfS2_fS2_fjLj128EEEEELb0ELb0ELb0ELb1EEEvNS_9FwdParamsE --------------------------
	.section	.nv.constant0._ZN10layer_norm13ln_fwd_kernelINS_13Kernel_traitsIf13__nv_bfloat16fS2_fjLj4096ELj1ELj1ELj4ELj16ENS_18Kernel_traits_baseILj4096EfS2_fS2_fjLj128EEEEELb0ELb0ELb0ELb1EEEvNS_9FwdParamsE,"a",@progbits
	.sectionflags	@""
	.align	4
.nv.constant0._ZN10layer_norm13ln_fwd_kernelINS_13Kernel_traitsIf13__nv_bfloat16fS2_fjLj4096ELj1ELj1ELj4ELj16ENS_18Kernel_traits_baseILj4096EfS2_fS2_fjLj128EEEEELb0ELb0ELb0ELb1EEEvNS_9FwdParamsE:
	.zero		760


//--------------------- .nv.constant0._ZN10layer_norm13ln_fwd_kernelINS_13Kernel_traitsIf13__nv_bfloat16fS2_fjLj4096ELj1ELj1ELj4ELj16ENS_18Kernel_traits_baseILj4096EfS2_fS2_fjLj128EEEEELb0ELb0ELb1ELb0EEEvNS_9FwdParamsE --------------------------
	.section	.nv.constant0._ZN10layer_norm13ln_fwd_kernelINS_13Kernel_traitsIf13__nv_bfloat16fS2_fjLj4096ELj1ELj1ELj4ELj16ENS_18Kernel_traits_baseILj4096EfS2_fS2_fjLj128EEEEELb0ELb0ELb1ELb0EEEvNS_9FwdParamsE,"a",@progbits
	.sectionflags	@""
	.align	4
.nv.constant0._ZN10layer_norm13ln_fwd_kernelINS_13Kernel_traitsIf13__nv_bfloat16fS2_fjLj4096ELj1ELj1ELj4ELj16ENS_18Kernel_traits_baseILj4096EfS2_fS2_fjLj128EEEEELb0ELb0ELb1ELb0EEEvNS_9FwdParamsE:
	.zero		760


//--------------------- .nv.constant0._ZN10layer_norm13ln_fwd_kernelINS_13Kernel_traitsIf13__nv_bfloat16fS2_fjLj4096ELj1ELj1ELj4ELj16ENS_18Kernel_traits_baseILj4096EfS2_fS2_fjLj128EEEEELb0ELb0ELb1ELb1EEEvNS_9FwdParamsE --------------------------
	.section	.nv.constant0._ZN10layer_norm13ln_fwd_kernelINS_13Kernel_traitsIf13__nv_bfloat16fS2_fjLj4096ELj1ELj1ELj4ELj16ENS_18Kernel_traits_baseILj4096EfS2_fS2_fjLj128EEEEELb0ELb0ELb1ELb1EEEvNS_9FwdParamsE,"a",@progbits
	.sectionflags	@""
	.align	4
.nv.constant0._ZN10layer_norm13ln_fwd_kernelINS_13Kernel_traitsIf13__nv_bfloat16fS2_fjLj4096ELj1ELj1ELj4ELj16ENS_18Kernel_traits_baseILj4096EfS2_fS2_fjLj128EEEEELb0ELb0ELb1ELb1EEEvNS_9FwdParamsE:
	.zero		760


//--------------------- .nv.constant0._ZN10layer_norm13ln_fwd_kernelINS_13Kernel_traitsIf13__nv_bfloat16fS2_fjLj4096ELj1ELj1ELj4ELj16ENS_18Kernel_traits_baseILj4096EfS2_fS2_fjLj128EEEEELb0ELb1ELb0ELb0EEEvNS_9FwdParamsE --------------------------
	.section	.nv.constant0._ZN10layer_norm13ln_fwd_kernelINS_13Kernel_traitsIf13__nv_bfloat16fS2_fjLj4096ELj1ELj1ELj4ELj16ENS_18Kernel_traits_baseILj4096EfS2_fS2_fjLj128EEEEELb0ELb1ELb0ELb0EEEvNS_9FwdParamsE,"a",@progbits
	.sectionflags	@""
	.align	4
.nv.constant0._ZN10layer_norm13ln_fwd_kernelINS_13Kernel_traitsIf13__nv_bfloat16fS2_fjLj4096ELj1ELj1ELj4ELj16ENS_18Kernel_traits_baseILj4096EfS2_fS2_fjLj128EEEEELb0ELb1ELb0ELb0EEEvNS_9FwdParamsE:
	.zero		760


//--------------------- .nv.constant0._ZN10layer_norm13ln_fwd_kernelINS_13Kernel_traitsIf13__nv_bfloat16fS2_fjLj4096ELj1ELj1ELj4ELj16ENS_18Kernel_traits_baseILj4096EfS2_fS2_fjLj128EEEEELb0ELb1ELb0ELb1EEEvNS_9FwdParamsE --------------------------
	.section	.nv.constant0._ZN10layer_norm13ln_fwd_kernelINS_13Kernel_traitsIf13__nv_bfloat16fS2_fjLj4096ELj1ELj1ELj4ELj16ENS_18Kernel_traits_baseILj4096EfS2_fS2_fjLj128EEEEELb0ELb1ELb0ELb1EEEvNS_9FwdParamsE,"a",@progbits
	.sectionflags	@""
	.align	4
.nv.constant0._ZN10layer_norm13ln_fwd_kernelINS_13Kernel_traitsIf13__nv_bfloat16fS2_fjLj4096ELj1ELj1ELj4ELj16ENS_18Kernel_traits_baseILj4096EfS2_fS2_fjLj128EEEEELb0ELb1ELb0ELb1EEEvNS_9FwdParamsE:
	.zero		760


//--------------------- .nv.constant0._ZN10layer_norm13ln_fwd_kernelINS_13Kernel_traitsIf13__nv_bfloat16fS2_fjLj4096ELj1ELj1ELj4ELj16ENS_18Kernel_traits_baseILj4096EfS2_fS2_fjLj128EEEEELb0ELb1ELb1ELb0EEEvNS_9FwdParamsE --------------------------
	.section	.nv.constant0._ZN10layer_norm13ln_fwd_kernelINS_13Kernel_traitsIf13__nv_bfloat16fS2_fjLj4096ELj1ELj1ELj4ELj16ENS_18Kernel_traits_baseILj4096EfS2_fS2_fjLj128EEEEELb0ELb1ELb1ELb0EEEvNS_9FwdParamsE,"a",@progbits
	.sectionflags	@""
	.align	4
.nv.constant0._ZN10layer_norm13ln_fwd_kernelINS_13Kernel_traitsIf13__nv_bfloat16fS2_fjLj4096ELj1ELj1ELj4ELj16ENS_18Kernel_traits_baseILj4096EfS2_fS2_fjLj128EEEEELb0ELb1ELb1ELb0EEEvNS_9FwdParamsE:
	.zero		760


//--------------------- .nv.constant0._ZN10layer_norm13ln_fwd_kernelINS_13Kernel_traitsIf13__nv_bfloat16fS2_fjLj4096ELj1ELj1ELj4ELj16ENS_18Kernel_traits_baseILj4096EfS2_fS2_fjLj128EEEEELb0ELb1ELb1ELb1EEEvNS_9FwdParamsE --------------------------
	.section	.nv.constant0._ZN10layer_norm13ln_fwd_kernelINS_13Kernel_traitsIf13__nv_bfloat16fS2_fjLj4096ELj1ELj1ELj4ELj16ENS_18Kernel_traits_baseILj4096EfS2_fS2_fjLj128EEEEELb0ELb1ELb1ELb1EEEvNS_9FwdParamsE,"a",@progbits
	.sectionflags	@""
	.align	4
.nv.constant0._ZN10layer_norm13ln_fwd_kernelINS_13Kernel_traitsIf13__nv_bfloat16fS2_fjLj4096ELj1ELj1ELj4ELj16ENS_18Kernel_traits_baseILj4096EfS2_fS2_fjLj128EEEEELb0ELb1ELb1ELb1EEEvNS_9FwdParamsE:
	.zero		760


//--------------------- .nv.constant0._ZN10layer_norm13ln_fwd_kernelINS_13Kernel_traitsIf13__nv_bfloat16fS2_fjLj4096ELj1ELj1ELj4ELj16ENS_18Kernel_traits_baseILj4096EfS2_fS2_fjLj128EEEEELb1ELb0ELb0ELb0EEEvNS_9FwdParamsE --------------------------
	.section	.nv.constant0._ZN10layer_norm13ln_fwd_kernelINS_13Kernel_traitsIf13__nv_bfloat16fS2_fjLj4096ELj1ELj1ELj4ELj16ENS_18Kernel_traits_baseILj4096EfS2_fS2_fjLj128EEEEELb1ELb0ELb0ELb0EEEvNS_9FwdParamsE,"a",@progbits
	.sectionflags	@""
	.align	4
.nv.constant0._ZN10layer_norm13ln_fwd_kernelINS_13Kernel_traitsIf13__nv_bfloat16fS2_fjLj4096ELj1ELj1ELj4ELj16ENS_18Kernel_traits_baseILj4096EfS2_fS2_fjLj128EEEEELb1ELb0ELb0ELb0EEEvNS_9FwdParamsE:
	.zero		760


//--------------------- .nv.constant0._ZN10layer_norm13ln_fwd_kernelINS_13Kernel_traitsIf13__nv_bfloat16fS2_fjLj4096ELj1ELj1ELj4ELj16ENS_18Kernel_traits_baseILj4096EfS2_fS2_fjLj128EEEEELb1ELb0ELb0ELb1EEEvNS_9FwdParamsE --------------------------
	.section	.nv.constant0._ZN10layer_norm13ln_fwd_kernelINS_13Kernel_traitsIf13__nv_bfloat16fS2_fjLj4096ELj1ELj1ELj4ELj16ENS_18Kernel_traits_baseILj4096EfS2_fS2_fjLj128EEEEELb1ELb0ELb0ELb1EEEvNS_9FwdParamsE,"a",@progbits
	.sectionflags	@""
	.align	4
.nv.constant0._ZN10layer_norm13ln_fwd_kernelINS_13Kernel_traitsIf13__nv_bfloat16fS2_fjLj4096ELj1ELj1ELj4ELj16ENS_18Kernel_traits_baseILj4096EfS2_fS2_fjLj128EEEEELb1ELb0ELb0ELb1EEEvNS_9FwdParamsE:
	.zero		760


//--------------------- .nv.constant0._ZN10layer_norm13ln_fwd_kernelINS_13Kernel_traitsIf13__nv_bfloat16fS2_fjLj4096ELj1ELj1ELj4ELj16ENS_18Kernel_traits_baseILj4096EfS2_fS2_fjLj128EEEEELb1ELb0ELb1ELb0EEEvNS_9FwdParamsE --------------------------
	.section	.nv.constant0._ZN10layer_norm13ln_fwd_kernelINS_13Kernel_traitsIf13__nv_bfloat16fS2_fjLj4096ELj1ELj1ELj4ELj16ENS_18Kernel_traits_baseILj4096EfS2_fS2_fjLj128EEEEELb1ELb0ELb1ELb0EEEvNS_9FwdParamsE,"a",@progbits
	.sectionflags	@""
	.align	4
.nv.constant0._ZN10layer_norm13ln_fwd_kernelINS_13Kernel_traitsIf13__nv_bfloat16fS2_fjLj4096ELj1ELj1ELj4ELj16ENS_18Kernel_traits_baseILj4096EfS2_fS2_fjLj128EEEEELb1ELb0ELb1ELb0EEEvNS_9FwdParamsE:
	.zero		760


//--------------------- .nv.constant0._ZN10layer_norm13ln_fwd_kernelINS_13Kernel_traitsIf13__nv_bfloat16fS2_fjLj4096ELj1ELj1ELj4ELj16ENS_18Kernel_traits_baseILj4096EfS2_fS2_fjLj128EEEEELb1ELb0ELb1ELb1EEEvNS_9FwdParamsE --------------------------
	.section	.nv.constant0._ZN10layer_norm13ln_fwd_kernelINS_13Kernel_traitsIf13__nv_bfloat16fS2_fjLj4096ELj1ELj1ELj4ELj16ENS_18Kernel_traits_baseILj4096EfS2_fS2_fjLj128EEEEELb1ELb0ELb1ELb1EEEvNS_9FwdParamsE,"a",@progbits
	.sectionflags	@""
	.align	4
.nv.constant0._ZN10layer_norm13ln_fwd_kernelINS_13Kernel_traitsIf13__nv_bfloat16fS2_fjLj4096ELj1ELj1ELj4ELj16ENS_18Kernel_traits_baseILj4096EfS2_fS2_fjLj128EEEEELb1ELb0ELb1ELb1EEEvNS_9FwdParamsE:
	.zero		760


//--------------------- .nv.constant0._ZN10layer_norm13ln_fwd_kernelINS_13Kernel_traitsIf13__nv_bfloat16fS2_fjLj4096ELj1ELj1ELj4ELj16ENS_18Kernel_traits_baseILj4096EfS2_fS2_fjLj128EEEEELb1ELb1ELb0ELb0EEEvNS_9FwdParamsE --------------------------
	.section	.nv.constant0._ZN10layer_norm13ln_fwd_kernelINS_13Kernel_traitsIf13__nv_bfloat16fS2_fjLj4096ELj1ELj1ELj4ELj16ENS_18Kernel_traits_baseILj4096EfS2_fS2_fjLj128EEEEELb1ELb1ELb0ELb0EEEvNS_9FwdParamsE,"a",@progbits
	.sectionflags	@""
	.align	4
.nv.constant0._ZN10layer_norm13ln_fwd_kernelINS_13Kernel_traitsIf13__nv_bfloat16fS2_fjLj4096ELj1ELj1ELj4ELj16ENS_18Kernel_traits_baseILj4096EfS2_fS2_fjLj128EEEEELb1ELb1ELb0ELb0EEEvNS_9FwdParamsE:
	.zero		760


//--------------------- .nv.constant0._ZN10layer_norm13ln_fwd_kernelINS_13Kernel_traitsIf13__nv_bfloat16fS2_fjLj4096ELj1ELj1ELj4ELj16ENS_18Kernel_traits_baseILj4096EfS2_fS2_fjLj128EEEEELb1ELb1ELb0ELb1EEEvNS_9FwdParamsE --------------------------
	.section	.nv.constant0._ZN10layer_norm13ln_fwd_kernelINS_13Kernel_traitsIf13__nv_bfloat16fS2_fjLj4096ELj1ELj1ELj4ELj16ENS_18Kernel_traits_baseILj4096EfS2_fS2_fjLj128EEEEELb1ELb1ELb0ELb1EEEvNS_9FwdParamsE,"a",@progbits
	.sectionflags	@""
	.align	4
.nv.constant0._ZN10layer_norm13ln_fwd_kernelINS_13Kernel_traitsIf13__nv_bfloat16fS2_fjLj4096ELj1ELj1ELj4ELj16ENS_18Kernel_traits_baseILj4096EfS2_fS2_fjLj128EEEEELb1ELb1ELb0ELb1EEEvNS_9FwdParamsE:
	.zero		760


//--------------------- .nv.constant0._ZN10layer_norm13ln_fwd_kernelINS_13Kernel_traitsIf13__nv_bfloat16fS2_fjLj4096ELj1ELj1ELj4ELj16ENS_18Kernel_traits_baseILj4096EfS2_fS2_fjLj128EEEEELb1ELb1ELb1ELb0EEEvNS_9FwdParamsE --------------------------
	.section	.nv.constant0._ZN10layer_norm13ln_fwd_kernelINS_13Kernel_traitsIf13__nv_bfloat16fS2_fjLj4096ELj1ELj1ELj4ELj16ENS_18Kernel_traits_baseILj4096EfS2_fS2_fjLj128EEEEELb1ELb1ELb1ELb0EEEvNS_9FwdParamsE,"a",@progbits
	.sectionflags	@""
	.align	4
.nv.constant0._ZN10layer_norm13ln_fwd_kernelINS_13Kernel_traitsIf13__nv_bfloat16fS2_fjLj4096ELj1ELj1ELj4ELj16ENS_18Kernel_traits_baseILj4096EfS2_fS2_fjLj128EEEEELb1ELb1ELb1ELb0EEEvNS_9FwdParamsE:
	.zero		760


//--------------------- .nv.constant0._ZN10layer_norm13ln_fwd_kernelINS_13Kernel_traitsIf13__nv_bfloat16fS2_fjLj4096ELj1ELj1ELj4ELj16ENS_18Kernel_traits_baseILj4096EfS2_fS2_fjLj128EEEEELb1ELb1ELb1ELb1EEEvNS_9FwdParamsE --------------------------
	.section	.nv.constant0._ZN10layer_norm13ln_fwd_kernelINS_13Kernel_traitsIf13__nv_bfloat16fS2_fjLj4096ELj1ELj1ELj4ELj16ENS_18Kernel_traits_baseILj4096EfS2_fS2_fjLj128EEEEELb1ELb1ELb1ELb1EEEvNS_9FwdParamsE,"a",@progbits
	.sectionflags	@""
	.align	4
.nv.constant0._ZN10layer_norm13ln_fwd_kernelINS_13Kernel_traitsIf13__nv_bfloat16fS2_fjLj4096ELj1ELj1ELj4ELj16ENS_18Kernel_traits_baseILj4096EfS2_fS2_fjLj128EEEEELb1ELb1ELb1ELb1EEEvNS_9FwdParamsE:
	.zero		760


//--------------------- .nv.constant0._ZN10layer_norm13ln_fwd_kernelINS_13Kernel_traitsIf6__halfS2_S2_fjLj4096ELj1ELj1ELj4ELj16ENS_18Kernel_traits_baseILj4096EfS2_S2_S2_fjLj128EEEEELb0ELb0ELb0ELb0EEEvNS_9FwdParamsE --------------------------
	.section	.nv.constant0._ZN10layer_norm13ln_fwd_kernelINS_13Kernel_traitsIf6__halfS2_S2_fjLj4096ELj1ELj1ELj4ELj16ENS_18Kernel_traits_baseILj4096EfS2_S2_S2_fjLj128EEEEELb0ELb0ELb0ELb0EEEvNS_9FwdParamsE,"a",@progbits
	.sectionflags	@""
	.align	4
.nv.constant0._ZN10layer_norm13ln_fwd_kernelINS_13Kernel_traitsIf6__halfS2_S2_fjLj4096ELj1ELj1ELj4ELj16ENS_18Kernel_traits_baseILj4096EfS2_S2_S2_fjLj128EEEEELb0ELb0ELb0ELb0EEEvNS_9FwdParamsE:
	.zero		760


//--------------------- .nv.constant0._ZN10layer_norm13ln_fwd_kernelINS_13Kernel_traitsIf6__halfS2_S2_fjLj4096ELj1ELj1ELj4ELj16ENS_18Kernel_traits_baseILj4096EfS2_S2_S2_fjLj128EEEEELb0ELb0ELb0ELb1EEEvNS_9FwdParamsE --------------------------
	.section	.nv.constant0._ZN10layer_norm13ln_fwd_kernelINS_13Kernel_traitsIf6__halfS2_S2_fjLj4096ELj1ELj1ELj4ELj16ENS_18Kernel_traits_baseILj4096EfS2_S2_S2_fjLj128EEEEELb0ELb0ELb0ELb1EEEvNS_9FwdParamsE,"a",@progbits
	.sectionflags	@""
	.align	4
.nv.constant0._ZN10layer_norm13ln_fwd_kernelINS_13Kernel_traitsIf6__halfS2_S2_fjLj4096ELj1ELj1ELj4ELj16ENS_18Kernel_traits_baseILj4096EfS2_S2_S2_fjLj128EEEEELb0ELb0ELb0ELb1EEEvNS_9FwdParamsE:
	.zero		760


//--------------------- .nv.constant0._ZN10layer_norm13ln_fwd_kernelINS_13Kernel_traitsIf6__halfS2_S2_fjLj4096ELj1ELj1ELj4ELj16ENS_18Kernel_traits_baseILj4096EfS2_S2_S2_fjLj128EEEEELb0ELb0ELb1ELb0EEEvNS_9FwdParamsE --------------------------
	.section	.nv.constant0._ZN10layer_norm13ln_fwd_kernelINS_13Kernel_traitsIf6__halfS2_S2_fjLj4096ELj1ELj1ELj4ELj16ENS_18Kernel_traits_baseILj4096EfS2_S2_S2_fjLj128EEEEELb0ELb0ELb1ELb0EEEvNS_9FwdParamsE,"a",@progbits
	.sectionflags	@""
	.align	4
.nv.constant0._ZN10layer_norm13ln_fwd_kernelINS_13Kernel_traitsIf6__halfS2_S2_fjLj4096ELj1ELj1ELj4ELj16ENS_18Kernel_traits_baseILj4096EfS2_S2_S2_fjLj128EEEEELb0ELb0ELb1ELb0EEEvNS_9FwdParamsE:
	.zero		760


//--------------------- .nv.constant0._ZN10layer_norm13ln_fwd_kernelINS_13Kernel_traitsIf6__halfS2_S2_fjLj4096ELj1ELj1ELj4ELj16ENS_18Kernel_traits_baseILj4096EfS2_S2_S2_fjLj128EEEEELb0ELb0ELb1ELb1EEEvNS_9FwdParamsE --------------------------
	.section	.nv.constant0._ZN10layer_norm13ln_fwd_kernelINS_13Kernel_traitsIf6__halfS2_S2_fjLj4096ELj1ELj1ELj4ELj16ENS_18Kernel_traits_baseILj4096EfS2_S2_S2_fjLj128EEEEELb0ELb0ELb1ELb1EEEvNS_9FwdParamsE,"a",@progbits
	.sectionflags	@""
	.align	4
.nv.constant0._ZN10layer_norm13ln_fwd_kernelINS_13Kernel_traitsIf6__halfS2_S2_fjLj4096ELj1ELj1ELj4ELj16ENS_18Kernel_traits_baseILj4096EfS2_S2_S2_fjLj128EEEEELb0ELb0ELb1ELb1EEEvNS_9FwdParamsE:
	.zero		760


//--------------------- .nv.constant0._ZN10layer_norm13ln_fwd_kernelINS_13Kernel_traitsIf6__halfS2_S2_fjLj4096ELj1ELj1ELj4ELj16ENS_18Kernel_traits_baseILj4096EfS2_S2_S2_fjLj128EEEEELb0ELb1ELb0ELb0EEEvNS_9FwdParamsE --------------------------
	.section	.nv.constant0._ZN10layer_norm13ln_fwd_kernelINS_13Kernel_traitsIf6__halfS2_S2_fjLj4096ELj1ELj1ELj4ELj16ENS_18Kernel_traits_baseILj4096EfS2_S2_S2_fjLj128EEEEELb0ELb1ELb0ELb0EEEvNS_9FwdParamsE,"a",@progbits
	.sectionflags	@""
	.align	4
.nv.constant0._ZN10layer_norm13ln_fwd_kernelINS_13Kernel_traitsIf6__halfS2_S2_fjLj4096ELj1ELj1ELj4ELj16ENS_18Kernel_traits_baseILj4096EfS2_S2_S2_fjLj128EEEEELb0ELb1ELb0ELb0EEEvNS_9FwdParamsE:
	.zero		760


//--------------------- .nv.constant0._ZN10layer_norm13ln_fwd_kernelINS_13Kernel_traitsIf6__halfS2_S2_fjLj4096ELj1ELj1ELj4ELj16ENS_18Kernel_traits_baseILj4096EfS2_S2_S2_fjLj128EEEEELb0ELb1ELb0ELb1EEEvNS_9FwdParamsE --------------------------
	.section	.nv.constant0._ZN10layer_norm13ln_fwd_kernelINS_13Kernel_traitsIf6__halfS2_S2_fjLj4096ELj1ELj1ELj4ELj16ENS_18Kernel_traits_baseILj4096EfS2_S2_S2_fjLj128EEEEELb0ELb1ELb0ELb1EEEvNS_9FwdParamsE,"a",@progbits
	.sectionflags	@""
	.align	4
.nv.constant0._ZN10layer_norm13ln_fwd_kernelINS_13Kernel_traitsIf6__halfS2_S2_fjLj4096ELj1ELj1ELj4ELj16ENS_18Kernel_traits_baseILj4096EfS2_S2_S2_fjLj128EEEEELb0ELb1ELb0ELb1EEEvNS_9FwdParamsE:
	.zero		760


//--------------------- .nv.constant0._ZN10layer_norm13ln_fwd_kernelINS_13Kernel_traitsIf6__halfS2_S2_fjLj4096ELj1ELj1ELj4ELj16ENS_18Kernel_traits_baseILj4096EfS2_S2_S2_fjLj128EEEEELb0ELb1ELb1ELb0EEEvNS_9FwdParamsE --------------------------
	.section	.nv.constant0._ZN10layer_norm13ln_fwd_kernelINS_13Kernel_traitsIf6__halfS2_S2_fjLj4096ELj1ELj1ELj4ELj16ENS_18Kernel_traits_baseILj4096EfS2_S2_S2_fjLj128EEEEELb0ELb1ELb1ELb0EEEvNS_9FwdParamsE,"a",@progbits
	.sectionflags	@""
	.align	4
.nv.constant0._ZN10layer_norm13ln_fwd_kernelINS_13Kernel_traitsIf6__halfS2_S2_fjLj4096ELj1ELj1ELj4ELj16ENS_18Kernel_traits_baseILj4096EfS2_S2_S2_fjLj128EEEEELb0ELb1ELb1ELb0EEEvNS_9FwdParamsE:
	.zero		760


//--------------------- .nv.constant0._ZN10layer_norm13ln_fwd_kernelINS_13Kernel_traitsIf6__halfS2_S2_fjLj4096ELj1ELj1ELj4ELj16ENS_18Kernel_traits_baseILj4096EfS2_S2_S2_fjLj128EEEEELb0ELb1ELb1ELb1EEEvNS_9FwdParamsE --------------------------
	.section	.nv.constant0._ZN10layer_norm13ln_fwd_kernelINS_13Kernel_traitsIf6__halfS2_S2_fjLj4096ELj1ELj1ELj4ELj16ENS_18Kernel_traits_baseILj4096EfS2_S2_S2_fjLj128EEEEELb0ELb1ELb1ELb1EEEvNS_9FwdParamsE,"a",@progbits
	.sectionflags	@""
	.align	4
.nv.constant0._ZN10layer_norm13ln_fwd_kernelINS_13Kernel_traitsIf6__halfS2_S2_fjLj4096ELj1ELj1ELj4ELj16ENS_18Kernel_traits_baseILj4096EfS2_S2_S2_fjLj128EEEEELb0ELb1ELb1ELb1EEEvNS_9FwdParamsE:
	.zero		760


//--------------------- .nv.constant0._ZN10layer_norm13ln_fwd_kernelINS_13Kernel_traitsIf6__halfS2_S2_fjLj4096ELj1ELj1ELj4ELj16ENS_18Kernel_traits_baseILj4096EfS2_S2_S2_fjLj128EEEEELb1ELb0ELb0ELb0EEEvNS_9FwdParamsE --------------------------
	.section	.nv.constant0._ZN10layer_norm13ln_fwd_kernelINS_13Kernel_traitsIf6__halfS2_S2_fjLj4096ELj1ELj1ELj4ELj16ENS_18Kernel_traits_baseILj4096EfS2_S2_S2_fjLj128EEEEELb1ELb0ELb0ELb0EEEvNS_9FwdParamsE,"a",@progbits
	.sectionflags	@""
	.align	4
.nv.constant0._ZN10layer_norm13ln_fwd_kernelINS_13Kernel_traitsIf6__halfS2_S2_fjLj4096ELj1ELj1ELj4ELj16ENS_18Kernel_traits_baseILj4096EfS2_S2_S2_fjLj128EEEEELb1ELb0ELb0ELb0EEEvNS_9FwdParamsE:
	.zero		760


//--------------------- .nv.constant0._ZN10layer_norm13ln_fwd_kernelINS_13Kernel_traitsIf6__halfS2_S2_fjLj4096ELj1ELj1ELj4ELj16ENS_18Kernel_traits_baseILj4096EfS2_S2_S2_fjLj128EEEEELb1ELb0ELb0ELb1EEEvNS_9FwdParamsE --------------------------
	.section	.nv.constant0._ZN10layer_norm13ln_fwd_kernelINS_13Kernel_traitsIf6__halfS2_S2_fjLj4096ELj1ELj1ELj4ELj16ENS_18Kernel_traits_baseILj4096EfS2_S2_S2_fjLj128EEEEELb1ELb0ELb0ELb1EEEvNS_9FwdParamsE,"a",@progbits
	.sectionflags	@""
	.align	4
.nv.constant0._ZN10layer_norm13ln_fwd_kernelINS_13Kernel_traitsIf6__halfS2_S2_fjLj4096ELj1ELj1ELj4ELj16ENS_18Kernel_traits_baseILj4096EfS2_S2_S2_fjLj128EEEEELb1ELb0ELb0ELb1EEEvNS_9FwdParamsE:
	.zero		760


//--------------------- .nv.constant0._ZN10layer_norm13ln_fwd_kernelINS_13Kernel_traitsIf6__halfS2_S2_fjLj4096ELj1ELj1ELj4ELj16ENS_18Kernel_traits_baseILj4096EfS2_S2_S2_fjLj128EEEEELb1ELb0ELb1ELb0EEEvNS_9FwdParamsE --------------------------
	.section	.nv.constant0._ZN10layer_norm13ln_fwd_kernelINS_13Kernel_traitsIf6__halfS2_S2_fjLj4096ELj1ELj1ELj4ELj16ENS_18Kernel_traits_baseILj4096EfS2_S2_S2_fjLj128EEEEELb1ELb0ELb1ELb0EEEvNS_9FwdParamsE,"a",@progbits
	.sectionflags	@""
	.align	4
.nv.constant0._ZN10layer_norm13ln_fwd_kernelINS_13Kernel_traitsIf6__halfS2_S2_fjLj4096ELj1ELj1ELj4ELj16ENS_18Kernel_traits_baseILj4096EfS2_S2_S2_fjLj128EEEEELb1ELb0ELb1ELb0EEEvNS_9FwdParamsE:
	.zero		760


//--------------------- .nv.constant0._ZN10layer_norm13ln_fwd_kernelINS_13Kernel_traitsIf6__halfS2_S2_fjLj4096ELj1ELj1ELj4ELj16ENS_18Kernel_traits_baseILj4096EfS2_S2_S2_fjLj128EEEEELb1ELb0ELb1ELb1EEEvNS_9FwdParamsE --------------------------
	.section	.nv.constant0._ZN10layer_norm13ln_fwd_kernelINS_13Kernel_traitsIf6__halfS2_S2_fjLj4096ELj1ELj1ELj4ELj16ENS_18Kernel_traits_baseILj4096EfS2_S2_S2_fjLj128EEEEELb1ELb0ELb1ELb1EEEvNS_9FwdParamsE,"a",@progbits
	.sectionflags	@""
	.align	4
.nv.constant0._ZN10layer_norm13ln_fwd_kernelINS_13Kernel_traitsIf6__halfS2_S2_fjLj4096ELj1ELj1ELj4ELj16ENS_18Kernel_traits_baseILj4096EfS2_S2_S2_fjLj128EEEEELb1ELb0ELb1ELb1EEEvNS_9FwdParamsE:
	.zero		760


//--------------------- .nv.constant0._ZN10layer_norm13ln_fwd_kernelINS_13Kernel_traitsIf6__halfS2_S2_fjLj4096ELj1ELj1ELj4ELj16ENS_18Kernel_traits_baseILj4096EfS2_S2_S2_fjLj128EEEEELb1ELb1ELb0ELb0EEEvNS_9FwdParamsE --------------------------
	.section	.nv.constant0._ZN10layer_norm13ln_fwd_kernelINS_13Kernel_traitsIf6__halfS2_S2_fjLj4096ELj1ELj1ELj4ELj16ENS_18Kernel_traits_baseILj4096EfS2_S2_S2_fjLj128EEEEELb1ELb1ELb0ELb0EEEvNS_9FwdParamsE,"a",@progbits
	.sectionflags	@""
	.align	4
.nv.constant0._ZN10layer_norm13ln_fwd_kernelINS_13Kernel_traitsIf6__halfS2_S2_fjLj4096ELj1ELj1ELj4ELj16ENS_18Kernel_traits_baseILj4096EfS2_S2_S2_fjLj128EEEEELb1ELb1ELb0ELb0EEEvNS_9FwdParamsE:
	.zero		760


//--------------------- .nv.constant0._ZN10layer_norm13ln_fwd_kernelINS_13Kernel_traitsIf6__halfS2_S2_fjLj4096ELj1ELj1ELj4ELj16ENS_18Kernel_traits_baseILj4096EfS2_S2_S2_fjLj128EEEEELb1ELb1ELb0ELb1EEEvNS_9FwdParamsE --------------------------
	.section	.nv.constant0._ZN10layer_norm13ln_fwd_kernelINS_13Kernel_traitsIf6__halfS2_S2_fjLj4096ELj1ELj1ELj4ELj16ENS_18Kernel_traits_baseILj4096EfS2_S2_S2_fjLj128EEEEELb1ELb1ELb0ELb1EEEvNS_9FwdParamsE,"a",@progbits
	.sectionflags	@""
	.align	4
.nv.constant0._ZN10layer_norm13ln_fwd_kernelINS_13Kernel_traitsIf6__halfS2_S2_fjLj4096ELj1ELj1ELj4ELj16ENS_18Kernel_traits_baseILj4096EfS2_S2_S2_fjLj128EEEEELb1ELb1ELb0ELb1EEEvNS_9FwdParamsE:
	.zero		760


//--------------------- .nv.constant0._ZN10layer_norm13ln_fwd_kernelINS_13Kernel_traitsIf6__halfS2_S2_fjLj4096ELj1ELj1ELj4ELj16ENS_18Kernel_traits_baseILj4096EfS2_S2_S2_fjLj128EEEEELb1ELb1ELb1ELb0EEEvNS_9FwdParamsE --------------------------
	.section	.nv.constant0._ZN10layer_norm13ln_fwd_kernelINS_13Kernel_traitsIf6__halfS2_S2_fjLj4096ELj1ELj1ELj4ELj16ENS_18Kernel_traits_baseILj4096EfS2_S2_S2_fjLj128EEEEELb1ELb1ELb1ELb0EEEvNS_9FwdParamsE,"a",@progbits
	.sectionflags	@""
	.align	4
.nv.constant0._ZN10layer_norm13ln_fwd_kernelINS_13Kernel_traitsIf6__halfS2_S2_fjLj4096ELj1ELj1ELj4ELj16ENS_18Kernel_traits_baseILj4096EfS2_S2_S2_fjLj128EEEEELb1ELb1ELb1ELb0EEEvNS_9FwdParamsE:
	.zero		760


//--------------------- .nv.constant0._ZN10layer_norm13ln_fwd_kernelINS_13Kernel_traitsIf6__halfS2_S2_fjLj4096ELj1ELj1ELj4ELj16ENS_18Kernel_traits_baseILj4096EfS2_S2_S2_fjLj128EEEEELb1ELb1ELb1ELb1EEEvNS_9FwdParamsE --------------------------
	.section	.nv.constant0._ZN10layer_norm13ln_fwd_kernelINS_13Kernel_traitsIf6__halfS2_S2_fjLj4096ELj1ELj1ELj4ELj16ENS_18Kernel_traits_baseILj4096EfS2_S2_S2_fjLj128EEEEELb1ELb1ELb1ELb1EEEvNS_9FwdParamsE,"a",@progbits
	.sectionflags	@""
	.align	4
.nv.constant0._ZN10layer_norm13ln_fwd_kernelINS_13Kernel_traitsIf6__halfS2_S2_fjLj4096ELj1ELj1ELj4ELj16ENS_18Kernel_traits_baseILj4096EfS2_S2_S2_fjLj128EEEEELb1ELb1ELb1ELb1EEEvNS_9FwdParamsE:
	.zero		760


//--------------------- .nv.constant0._ZN10layer_norm13ln_fwd_kernelINS_13Kernel_traitsI6__halfS2_fS2_fjLj4096ELj1ELj1ELj4ELj16ENS_18Kernel_traits_baseILj4096ES2_S2_fS2_fjLj128EEEEELb0ELb0ELb0ELb0EEEvNS_9FwdParamsE --------------------------
	.section	.nv.constant0._ZN10layer_norm13ln_fwd_kernelINS_13Kernel_traitsI6__halfS2_fS2_fjLj4096ELj1ELj1ELj4ELj16ENS_18Kernel_traits_baseILj4096ES2_S2_fS2_fjLj128EEEEELb0ELb0ELb0ELb0EEEvNS_9FwdParamsE,"a",@progbits
	.sectionflags	@""
	.align	4
.nv.constant0._ZN10layer_norm13ln_fwd_kernelINS_13Kernel_traitsI6__halfS2_fS2_fjLj4096ELj1ELj1ELj4ELj16ENS_18Kernel_traits_baseILj4096ES2_S2_fS2_fjLj128EEEEELb0ELb0ELb0ELb0EEEvNS_9FwdParamsE:
	.zero		760


//--------------------- .nv.constant0._ZN10layer_norm13ln_fwd_kernelINS_13Kernel_traitsI6__halfS2_fS2_fjLj4096ELj1ELj1ELj4ELj16ENS_18Kernel_traits_baseILj4096ES2_S2_fS2_fjLj128EEEEELb0ELb0ELb0ELb1EEEvNS_9FwdParamsE --------------------------
	.section	.nv.constant0._ZN10layer_norm13ln_fwd_kernelINS_13Kernel_traitsI6__halfS2_fS2_fjLj4096ELj1ELj1ELj4ELj16ENS_18Kernel_traits_baseILj4096ES2_S2_fS2_fjLj128EEEEELb0ELb0ELb0ELb1EEEvNS_9FwdParamsE,"a",@progbits
	.sectionflags	@""
	.align	4
.nv.constant0._ZN10layer_norm13ln_fwd_kernelINS_13Kernel_traitsI6__halfS2_fS2_fjLj4096ELj1ELj1ELj4ELj16ENS_18Kernel_traits_baseILj4096ES2_S2_fS2_fjLj128EEEEELb0ELb0ELb0ELb1EEEvNS_9FwdParamsE:
	.zero		760


//--------------------- .nv.constant0._ZN10layer_norm13ln_fwd_kernelINS_13Kernel_traitsI6__halfS2_fS2_fjLj4096ELj1ELj1ELj4ELj16ENS_18Kernel_traits_baseILj4096ES2_S2_fS2_fjLj128EEEEELb0ELb0ELb1ELb0EEEvNS_9FwdParamsE --------------------------
	.section	.nv.constant0._ZN10layer_norm13ln_fwd_kernelINS_13Kernel_traitsI6__halfS2_fS2_fjLj4096ELj1ELj1ELj4ELj16ENS_18Kernel_traits_baseILj4096ES2_S2_fS2_fjLj128EEEEELb0ELb0ELb1ELb0EEEvNS_9FwdParamsE,"a",@progbits
	.sectionflags	@""
	.align	4
.nv.constant0._ZN10layer_norm13ln_fwd_kernelINS_13Kernel_traitsI6__halfS2_fS2_fjLj4096ELj1ELj1ELj4ELj16ENS_18Kernel_traits_baseILj4096ES2_S2_fS2_fjLj128EEEEELb0ELb0ELb1ELb0EEEvNS_9FwdParamsE:
	.zero		760


//--------------------- .nv.constant0._ZN10layer_norm13ln_fwd_kernelINS_13Kernel_traitsI6__halfS2_fS2_fjLj4096ELj1ELj1ELj4ELj16ENS_18Kernel_traits_baseILj4096ES2_S2_fS2_fjLj128EEEEELb0ELb0ELb1ELb1EEEvNS_9FwdParamsE --------------------------
	.section	.nv.constant0._ZN10layer_norm13ln_fwd_kernelINS_13Kernel_traitsI6__halfS2_fS2_fjLj4096ELj1ELj1ELj4ELj16ENS_18Kernel_traits_baseILj4096ES2_S2_fS2_fjLj128EEEEELb0ELb0ELb1ELb1EEEvNS_9FwdParamsE,"a",@progbits
	.sectionflags	@""
	.align	4
.nv.constant0._ZN10layer_norm13ln_fwd_kernelINS_13Kernel_traitsI6__halfS2_fS2_fjLj4096ELj1ELj1ELj4ELj16ENS_18Kernel_traits_baseILj4096ES2_S2_fS2_fjLj128EEEEELb0ELb0ELb1ELb1EEEvNS_9FwdParamsE:
	.zero		760


//--------------------- .nv.constant0._ZN10layer_norm13ln_fwd_kernelINS_13Kernel_traitsI6__halfS2_fS2_fjLj4096ELj1ELj1ELj4ELj16ENS_18Kernel_traits_baseILj4096ES2_S2_fS2_fjLj128EEEEELb0ELb1ELb0ELb0EEEvNS_9FwdParamsE --------------------------
	.section	.nv.constant0._ZN10layer_norm13ln_fwd_kernelINS_13Kernel_traitsI6__halfS2_fS2_fjLj4096ELj1ELj1ELj4ELj16ENS_18Kernel_traits_baseILj4096ES2_S2_fS2_fjLj128EEEEELb0ELb1ELb0ELb0EEEvNS_9FwdParamsE,"a",@progbits
	.sectionflags	@""
	.align	4
.nv.constant0._ZN10layer_norm13ln_fwd_kernelINS_13Kernel_traitsI6__halfS2_fS2_fjLj4096ELj1ELj1ELj4ELj16ENS_18Kernel_traits_baseILj4096ES2_S2_fS2_fjLj128EEEEELb0ELb1ELb0ELb0EEEvNS_9FwdParamsE:
	.zero		760


//--------------------- .nv.constant0._ZN10layer_norm13ln_fwd_kernelINS_13Kernel_traitsI6__halfS2_fS2_fjLj4096ELj1ELj1ELj4ELj16ENS_18Kernel_traits_baseILj4096ES2_S2_fS2_fjLj128EEEEELb0ELb1ELb0ELb1EEEvNS_9FwdParamsE --------------------------
	.section	.nv.constant0._ZN10layer_norm13ln_fwd_kernelINS_13Kernel_traitsI6__halfS2_fS2_fjLj4096ELj1ELj1ELj4ELj16ENS_18Kernel_traits_baseILj4096ES2_S2_fS2_fjLj128EEEEELb0ELb1ELb0ELb1EEEvNS_9FwdParamsE,"a",@progbits
	.sectionflags	@""
	.align	4
.nv.constant0._ZN10layer_norm13ln_fwd_kernelINS_13Kernel_traitsI6__halfS2_fS2_fjLj4096ELj1ELj1ELj4ELj16ENS_18Kernel_traits_baseILj4096ES2_S2_fS2_fjLj128EEEEELb0ELb1ELb0ELb1EEEvNS_9FwdParamsE:
	.zero		760


//--------------------- .nv.constant0._ZN10layer_norm13ln_fwd_kernelINS_13Kernel_traitsI6__halfS2_fS2_fjLj4096ELj1ELj1ELj4ELj16ENS_18Kernel_traits_baseILj4096ES2_S2_fS2_fjLj128EEEEELb0ELb1ELb1ELb0EEEvNS_9FwdParamsE --------------------------
	.section	.nv.constant0._ZN10layer_norm13ln_fwd_kernelINS_13Kernel_traitsI6__halfS2_fS2_fjLj4096ELj1ELj1ELj4ELj16ENS_18Kernel_traits_baseILj4096ES2_S2_fS2_fjLj128EEEEELb0ELb1ELb1ELb0EEEvNS_9FwdParamsE,"a",@progbits
	.sectionflags	@""
	.align	4
.nv.constant0._ZN10layer_norm13ln_fwd_kernelINS_13Kernel_traitsI6__halfS2_fS2_fjLj4096ELj1ELj1ELj4ELj16ENS_18Kernel_traits_baseILj4096ES2_S2_fS2_fjLj128EEEEELb0ELb1ELb1ELb0EEEvNS_9FwdParamsE:
	.zero		760


//--------------------- .nv.constant0._ZN10layer_norm13ln_fwd_kernelINS_13Kernel_traitsI6__halfS2_fS2_fjLj4096ELj1ELj1ELj4ELj16ENS_18Kernel_traits_baseILj4096ES2_S2_fS2_fjLj128EEEEELb0ELb1ELb1ELb1EEEvNS_9FwdParamsE --------------------------
	.section	.nv.constant0._ZN10layer_norm13ln_fwd_kernelINS_13Kernel_traitsI6__halfS2_fS2_fjLj4096ELj1ELj1ELj4ELj16ENS_18Kernel_traits_baseILj4096ES2_S2_fS2_fjLj128EEEEELb0ELb1ELb1ELb1EEEvNS_9FwdParamsE,"a",@progbits
	.sectionflags	@""
	.align	4
.nv.constant0._ZN10layer_norm13ln_fwd_kernelINS_13Kernel_traitsI6__halfS2_fS2_fjLj4096ELj1ELj1ELj4ELj16ENS_18Kernel_traits_baseILj4096ES2_S2_fS2_fjLj128EEEEELb0ELb1ELb1ELb1EEEvNS_9FwdParamsE:
	.zero		760


//--------------------- .nv.constant0._ZN10layer_norm13ln_fwd_kernelINS_13Kernel_traitsI6__halfS2_fS2_fjLj4096ELj1ELj1ELj4ELj16ENS_18Kernel_traits_baseILj4096ES2_S2_fS2_fjLj128EEEEELb1ELb0ELb0ELb0EEEvNS_9FwdParamsE --------------------------
	.section	.nv.constant0._ZN10layer_norm13ln_fwd_kernelINS_13Kernel_traitsI6__halfS2_fS2_fjLj4096ELj1ELj1ELj4ELj16ENS_18Kernel_traits_baseILj4096ES2_S2_fS2_fjLj128EEEEELb1ELb0ELb0ELb0EEEvNS_9FwdParamsE,"a",@progbits
	.sectionflags	@""
	.align	4
.nv.constant0._ZN10layer_norm13ln_fwd_kernelINS_13Kernel_traitsI6__halfS2_fS2_fjLj4096ELj1ELj1ELj4ELj16ENS_18Kernel_traits_baseILj4096ES2_S2_fS2_fjLj128EEEEELb1ELb0ELb0ELb0EEEvNS_9FwdParamsE:
	.zero		760


//--------------------- .nv.constant0._ZN10layer_norm13ln_fwd_kernelINS_13Kernel_traitsI6__halfS2_fS2_fjLj4096ELj1ELj1ELj4ELj16ENS_18Kernel_traits_baseILj4096ES2_S2_fS2_fjLj128EEEEELb1ELb0ELb0ELb1EEEvNS_9FwdParamsE --------------------------
	.section	.nv.constant0._ZN10layer_norm13ln_fwd_kernelINS_13Kernel_traitsI6__halfS2_fS2_fjLj4096ELj1ELj1ELj4ELj16ENS_18Kernel_traits_baseILj4096ES2_S2_fS2_fjLj128EEEEELb1ELb0ELb0ELb1EEEvNS_9FwdParamsE,"a",@progbits
	.sectionflags	@""
	.align	4
.nv.constant0._ZN10layer_norm13ln_fwd_kernelINS_13Kernel_traitsI6__halfS2_fS2_fjLj4096ELj1ELj1ELj4ELj16ENS_18Kernel_traits_baseILj4096ES2_S2_fS2_fjLj128EEEEELb1ELb0ELb0ELb1EEEvNS_9FwdParamsE:
	.zero		760


//--------------------- .nv.constant0._ZN10layer_norm13ln_fwd_kernelINS_13Kernel_traitsI6__halfS2_fS2_fjLj4096ELj1ELj1ELj4ELj16ENS_18Kernel_traits_baseILj4096ES2_S2_fS2_fjLj128EEEEELb1ELb0ELb1ELb0EEEvNS_9FwdParamsE --------------------------
	.section	.nv.constant0._ZN10layer_norm13ln_fwd_kernelINS_13Kernel_traitsI6__halfS2_fS2_fjLj4096ELj1ELj1ELj4ELj16ENS_18Kernel_traits_baseILj4096ES2_S2_fS2_fjLj128EEEEELb1ELb0ELb1ELb0EEEvNS_9FwdParamsE,"a",@progbits
	.sectionflags	@""
	.align	4
.nv.constant0._ZN10layer_norm13ln_fwd_kernelINS_13Kernel_traitsI6__halfS2_fS2_fjLj4096ELj1ELj1ELj4ELj16ENS_18Kernel_traits_baseILj4096ES2_S2_fS2_fjLj128EEEEELb1ELb0ELb1ELb0EEEvNS_9FwdParamsE:
	.zero		760


//--------------------- .nv.constant0._ZN10layer_norm13ln_fwd_kernelINS_13Kernel_traitsI6__halfS2_fS2_fjLj4096ELj1ELj1ELj4ELj16ENS_18Kernel_traits_baseILj4096ES2_S2_fS2_fjLj128EEEEELb1ELb0ELb1ELb1EEEvNS_9FwdParamsE --------------------------
	.section	.nv.constant0._ZN10layer_norm13ln_fwd_kernelINS_13Kernel_traitsI6__halfS2_fS2_fjLj4096ELj1ELj1ELj4ELj16ENS_18Kernel_traits_baseILj4096ES2_S2_fS2_fjLj128EEEEELb1ELb0ELb1ELb1EEEvNS_9FwdParamsE,"a",@progbits
	.sectionflags	@""
	.align	4
.nv.constant0._ZN10layer_norm13ln_fwd_kernelINS_13Kernel_traitsI6__halfS2_fS2_fjLj4096ELj1ELj1ELj4ELj16ENS_18Kernel_traits_baseILj4096ES2_S2_fS2_fjLj128EEEEELb1ELb0ELb1ELb1EEEvNS_9FwdParamsE:
	.zero		760


//--------------------- .nv.constant0._ZN10layer_norm13ln_fwd_kernelINS_13Kernel_traitsI6__halfS2_fS2_fjLj4096ELj1ELj1ELj4ELj16ENS_18Kernel_traits_baseILj4096ES2_S2_fS2_fjLj128EEEEELb1ELb1ELb0ELb0EEEvNS_9FwdParamsE --------------------------
	.section	.nv.constant0._ZN10layer_norm13ln_fwd_kernelINS_13Kernel_traitsI6__halfS2_fS2_fjLj4096ELj1ELj1ELj4ELj16ENS_18Kernel_traits_baseILj4096ES2_S2_fS2_fjLj128EEEEELb1ELb1ELb0ELb0EEEvNS_9FwdParamsE,"a",@progbits
	.sectionflags	@""
	.align	4
.nv.constant0._ZN10layer_norm13ln_fwd_kernelINS_13Kernel_traitsI6__halfS2_fS2_fjLj4096ELj1ELj1ELj4ELj16ENS_18Kernel_traits_baseILj4096ES2_S2_fS2_fjLj128EEEEELb1ELb1ELb0ELb0EEEvNS_9FwdParamsE:
	.zero		760


//--------------------- .nv.constant0._ZN10layer_norm13ln_fwd_kernelINS_13Kernel_traitsI6__halfS2_fS2_fjLj4096ELj1ELj1ELj4ELj16ENS_18Kernel_traits_baseILj4096ES2_S2_fS2_fjLj128EEEEELb1ELb1ELb0ELb1EEEvNS_9FwdParamsE --------------------------
	.section	.nv.constant0._ZN10layer_norm13ln_fwd_kernelINS_13Kernel_traitsI6__halfS2_fS2_fjLj4096ELj1ELj1ELj4ELj16ENS_18Kernel_traits_baseILj4096ES2_S2_fS2_fjLj128EEEEELb1ELb1ELb0ELb1EEEvNS_9FwdParamsE,"a",@progbits
	.sectionflags	@""
	.align	4
.nv.constant0._ZN10layer_norm13ln_fwd_kernelINS_13Kernel_traitsI6__halfS2_fS2_fjLj4096ELj1ELj1ELj4ELj16ENS_18Kernel_traits_baseILj4096ES2_S2_fS2_fjLj128EEEEELb1ELb1ELb0ELb1EEEvNS_9FwdParamsE:
	.zero		760


//--------------------- .nv.constant0._ZN10layer_norm13ln_fwd_kernelINS_13Kernel_traitsI6__halfS2_fS2_fjLj4096ELj1ELj1ELj4ELj16ENS_18Kernel_traits_baseILj4096ES2_S2_fS2_fjLj128EEEEELb1ELb1ELb1ELb0EEEvNS_9FwdParamsE --------------------------
	.section	.nv.constant0._ZN10layer_norm13ln_fwd_kernelINS_13Kernel_traitsI6__halfS2_fS2_fjLj4096ELj1ELj1ELj4ELj16ENS_18Kernel_traits_baseILj4096ES2_S2_fS2_fjLj128EEEEELb1ELb1ELb1ELb0EEEvNS_9FwdParamsE,"a",@progbits
	.sectionflags	@""
	.align	4
.nv.constant0._ZN10layer_norm13ln_fwd_kernelINS_13Kernel_traitsI6__halfS2_fS2_fjLj4096ELj1ELj1ELj4ELj16ENS_18Kernel_traits_baseILj4096ES2_S2_fS2_fjLj128EEEEELb1ELb1ELb1ELb0EEEvNS_9FwdParamsE:
	.zero		760


//--------------------- .nv.constant0._ZN10layer_norm13ln_fwd_kernelINS_13Kernel_traitsI6__halfS2_fS2_fjLj4096ELj1ELj1ELj4ELj16ENS_18Kernel_traits_baseILj4096ES2_S2_fS2_fjLj128EEEEELb1ELb1ELb1ELb1EEEvNS_9FwdParamsE --------------------------
	.section	.nv.constant0._ZN10layer_norm13ln_fwd_kernelINS_13Kernel_traitsI6__halfS2_fS2_fjLj4096ELj1ELj1ELj4ELj16ENS_18Kernel_traits_baseILj4096ES2_S2_fS2_fjLj128EEEEELb1ELb1ELb1ELb1EEEvNS_9FwdParamsE,"a",@progbits
	.sectionflags	@""
	.align	4
.nv.constant0._ZN10layer_norm13ln_fwd_kernelINS_13Kernel_traitsI6__halfS2_fS2_fjLj4096ELj1ELj1ELj4ELj16ENS_18Kernel_traits_baseILj4096ES2_S2_fS2_fjLj128EEEEELb1ELb1ELb1ELb1EEEvNS_9FwdParamsE:
	.zero		760


//--------------------- .nv.constant0._ZN10layer_norm13ln_fwd_kernelINS_13Kernel_traitsIf6__halffS2_fjLj4096ELj1ELj1ELj4ELj16ENS_18Kernel_traits_baseILj4096EfS2_fS2_fjLj128EEEEELb0ELb0ELb0ELb0EEEvNS_9FwdParamsE --------------------------
	.section	.nv.constant0._ZN10layer_norm13ln_fwd_kernelINS_13Kernel_traitsIf6__halffS2_fjLj4096ELj1ELj1ELj4ELj16ENS_18Kernel_traits_baseILj4096EfS2_fS2_fjLj128EEEEELb0ELb0ELb0ELb0EEEvNS_9FwdParamsE,"a",@progbits
	.sectionflags	@""
	.align	4
.nv.constant0._ZN10layer_norm13ln_fwd_kernelINS_13Kernel_traitsIf6__halffS2_fjLj4096ELj1ELj1ELj4ELj16ENS_18Kernel_traits_baseILj4096EfS2_fS2_fjLj128EEEEELb0ELb0ELb0ELb0EEEvNS_9FwdParamsE:
	.zero		760


//--------------------- .nv.constant0._ZN10layer_norm13ln_fwd_kernelINS_13Kernel_traitsIf6__halffS2_fjLj4096ELj1ELj1ELj4ELj16ENS_18Kernel_traits_baseILj4096EfS2_fS2_fjLj128EEEEELb0ELb0ELb0ELb1EEEvNS_9FwdParamsE --------------------------
	.section	.nv.constant0._ZN10layer_norm13ln_fwd_kernelINS_13Kernel_traitsIf6__halffS2_fjLj4096ELj1ELj1ELj4ELj16ENS_18Kernel_traits_baseILj4096EfS2_fS2_fjLj128EEEEELb0ELb0ELb0ELb1EEEvNS_9FwdParamsE,"a",@progbits
	.sectionflags	@""
	.align	4
.nv.constant0._ZN10layer_norm13ln_fwd_kernelINS_13Kernel_traitsIf6__halffS2_fjLj4096ELj1ELj1ELj4ELj16ENS_18Kernel_traits_baseILj4096EfS2_fS2_fjLj128EEEEELb0ELb0ELb0ELb1EEEvNS_9FwdParamsE:
	.zero		760


//--------------------- .nv.constant0._ZN10layer_norm13ln_fwd_kernelINS_13Kernel_traitsIf6__halffS2_fjLj4096ELj1ELj1ELj4ELj16ENS_18Kernel_traits_baseILj4096EfS2_fS2_fjLj128EEEEELb0ELb0ELb1ELb0EEEvNS_9FwdParamsE --------------------------
	.section	.nv.constant0._ZN10layer_norm13ln_fwd_kernelINS_13Kernel_traitsIf6__halffS2_fjLj4096ELj1ELj1ELj4ELj16ENS_18Kernel_traits_baseILj4096EfS2_fS2_fjLj128EEEEELb0ELb0ELb1ELb0EEEvNS_9FwdParamsE,"a",@progbits
	.sectionflags	@""
	.align	4
.nv.constant0._ZN10layer_norm13ln_fwd_kernelINS_13Kernel_traitsIf6__halffS2_fjLj4096ELj1ELj1ELj4ELj16ENS_18Kernel_traits_baseILj4096EfS2_fS2_fjLj128EEEEELb0ELb0ELb1ELb0EEEvNS_9FwdParamsE:
	.zero		760


//--------------------- .nv.constant0._ZN10layer_norm13ln_fwd_kernelINS_13Kernel_traitsIf6__halffS2_fjLj4096ELj1ELj1ELj4ELj16ENS_18Kernel_traits_baseILj4096EfS2_fS2_fjLj128EEEEELb0ELb0ELb1ELb1EEEvNS_9FwdParamsE --------------------------
	.section	.nv.constant0._ZN10layer_norm13ln_fwd_kernelINS_13Kernel_traitsIf6__halffS2_fjLj4096ELj1ELj1ELj4ELj16ENS_18Kernel_traits_baseILj4096EfS2_fS2_fjLj128EEEEELb0ELb0ELb1ELb1EEEvNS_9FwdParamsE,"a",@progbits
	.sectionflags	@""
	.align	4
.nv.constant0._ZN10layer_norm13ln_fwd_kernelINS_13Kernel_traitsIf6__halffS2_fjLj4096ELj1ELj1ELj4ELj16ENS_18Kernel_traits_baseILj4096EfS2_fS2_fjLj128EEEEELb0ELb0ELb1ELb1EEEvNS_9FwdParamsE:
	.zero		760


//--------------------- .nv.constant0._ZN10layer_norm13ln_fwd_kernelINS_13Kernel_traitsIf6__halffS2_fjLj4096ELj1ELj1ELj4ELj16ENS_18Kernel_traits_baseILj4096EfS2_fS2_fjLj128EEEEELb0ELb1ELb0ELb0EEEvNS_9FwdParamsE --------------------------
	.section	.nv.constant0._ZN10layer_norm13ln_fwd_kernelINS_13Kernel_traitsIf6__halffS2_fjLj4096ELj1ELj1ELj4ELj16ENS_18Kernel_traits_baseILj4096EfS2_fS2_fjLj128EEEEELb0ELb1ELb0ELb0EEEvNS_9FwdParamsE,"a",@progbits
	.sectionflags	@""
	.align	4
.nv.constant0._ZN10layer_norm13ln_fwd_kernelINS_13Kernel_traitsIf6__halffS2_fjLj4096ELj1ELj1ELj4ELj16ENS_18Kernel_traits_baseILj4096EfS2_fS2_fjLj128EEEEELb0ELb1ELb0ELb0EEEvNS_9FwdParamsE:
	.zero		760


//--------------------- .nv.constant0._ZN10layer_norm13ln_fwd_kernelINS_13Kernel_traitsIf6__halffS2_fjLj4096ELj1ELj1ELj4ELj16ENS_18Kernel_traits_baseILj4096EfS2_fS2_fjLj128EEEEELb0ELb1ELb0ELb1EEEvNS_9FwdParamsE --------------------------
	.section	.nv.constant0._ZN10layer_norm13ln_fwd_kernelINS_13Kernel_traitsIf6__halffS2_fjLj4096ELj1ELj1ELj4ELj16ENS_18Kernel_traits_baseILj4096EfS2_fS2_fjLj128EEEEELb0ELb1ELb0ELb1EEEvNS_9FwdParamsE,"a",@progbits
	.sectionflags	@""
	.align	4
.nv.constant0._ZN10layer_norm13ln_fwd_kernelINS_13Kernel_traitsIf6__halffS2_fjLj4096ELj1ELj1ELj4ELj16ENS_18Kernel_traits_baseILj4096EfS2_fS2_fjLj128EEEEELb0ELb1ELb0ELb1EEEvNS_9FwdParamsE:
	.zero		760


//--------------------- .nv.constant0._ZN10layer_norm13ln_fwd_kernelINS_13Kernel_traitsIf6__halffS2_fjLj4096ELj1ELj1ELj4ELj16ENS_18Kernel_traits_baseILj4096EfS2_fS2_fjLj128EEEEELb0ELb1ELb1ELb0EEEvNS_9FwdParamsE --------------------------
	.section	.nv.constant0._ZN10layer_norm13ln_fwd_kernelINS_13Kernel_traitsIf6__halffS2_fjLj4096ELj1ELj1ELj4ELj16ENS_18Kernel_traits_baseILj4096EfS2_fS2_fjLj128EEEEELb0ELb1ELb1ELb0EEEvNS_9FwdParamsE,"a",@progbits
	.sectionflags	@""
	.align	4
.nv.constant0._ZN10layer_norm13ln_fwd_kernelINS_13Kernel_traitsIf6__halffS2_fjLj4096ELj1ELj1ELj4ELj16ENS_18Kernel_traits_baseILj4096EfS2_fS2_fjLj128EEEEELb0ELb1ELb1ELb0EEEvNS_9FwdParamsE:
	.zero		760


//--------------------- .nv.constant0._ZN10layer_norm13ln_fwd_kernelINS_13Kernel_traitsIf6__halffS2_fjLj4096ELj1ELj1ELj4ELj16ENS_18Kernel_traits_baseILj4096EfS2_fS2_fjLj128EEEEELb0ELb1ELb1ELb1EEEvNS_9FwdParamsE --------------------------
	.section	.nv.constant0._ZN10layer_norm13ln_fwd_kernelINS_13Kernel_traitsIf6__halffS2_fjLj4096ELj1ELj1ELj4ELj16ENS_18Kernel_traits_baseILj4096EfS2_fS2_fjLj128EEEEELb0ELb1ELb1ELb1EEEvNS_9FwdParamsE,"a",@progbits
	.sectionflags	@""
	.align	4
.nv.constant0._ZN10layer_norm13ln_fwd_kernelINS_13Kernel_traitsIf6__halffS2_fjLj4096ELj1ELj1ELj4ELj16ENS_18Kernel_traits_baseILj4096EfS2_fS2_fjLj128EEEEELb0ELb1ELb1ELb1EEEvNS_9FwdParamsE:
	.zero		760


//--------------------- .nv.constant0._ZN10layer_norm13ln_fwd_kernelINS_13Kernel_traitsIf6__halffS2_fjLj4096ELj1ELj1ELj4ELj16ENS_18Kernel_traits_baseILj4096EfS2_fS2_fjLj128EEEEELb1ELb0ELb0ELb0EEEvNS_9FwdParamsE --------------------------
	.section	.nv.constant0._ZN10layer_norm13ln_fwd_kernelINS_13Kernel_traitsIf6__halffS2_fjLj4096ELj1ELj1ELj4ELj16ENS_18Kernel_traits_baseILj4096EfS2_fS2_fjLj128EEEEELb1ELb0ELb0ELb0EEEvNS_9FwdParamsE,"a",@progbits
	.sectionflags	@""
	.align	4
.nv.constant0._ZN10layer_norm13ln_fwd_kernelINS_13Kernel_traitsIf6__halffS2_fjLj4096ELj1ELj1ELj4ELj16ENS_18Kernel_traits_baseILj4096EfS2_fS2_fjLj128EEEEELb1ELb0ELb0ELb0EEEvNS_9FwdParamsE:
	.zero		760


//--------------------- .nv.constant0._ZN10layer_norm13ln_fwd_kernelINS_13Kernel_traitsIf6__halffS2_fjLj4096ELj1ELj1ELj4ELj16ENS_18Kernel_traits_baseILj4096EfS2_fS2_fjLj128EEEEELb1ELb0ELb0ELb1EEEvNS_9FwdParamsE --------------------------
	.section	.nv.constant0._ZN10layer_norm13ln_fwd_kernelINS_13Kernel_traitsIf6__halffS2_fjLj4096ELj1ELj1ELj4ELj16ENS_18Kernel_traits_baseILj4096EfS2_fS2_fjLj128EEEEELb1ELb0ELb0ELb1EEEvNS_9FwdParamsE,"a",@progbits
	.sectionflags	@""
	.align	4
.nv.constant0._ZN10layer_norm13ln_fwd_kernelINS_13Kernel_traitsIf6__halffS2_fjLj4096ELj1ELj1ELj4ELj16ENS_18Kernel_traits_baseILj4096EfS2_fS2_fjLj128EEEEELb1ELb0ELb0ELb1EEEvNS_9FwdParamsE:
	.zero		760


//--------------------- .nv.constant0._ZN10layer_norm13ln_fwd_kernelINS_13Kernel_traitsIf6__halffS2_fjLj4096ELj1ELj1ELj4ELj16ENS_18Kernel_traits_baseILj4096EfS2_fS2_fjLj128EEEEELb1ELb0ELb1ELb0EEEvNS_9FwdParamsE --------------------------
	.section	.nv.constant0._ZN10layer_norm13ln_fwd_kernelINS_13Kernel_traitsIf6__halffS2_fjLj4096ELj1ELj1ELj4ELj16ENS_18Kernel_traits_baseILj4096EfS2_fS2_fjLj128EEEEELb1ELb0ELb1ELb0EEEvNS_9FwdParamsE,"a",@progbits
	.sectionflags	@""
	.align	4
.nv.constant0._ZN10layer_norm13ln_fwd_kernelINS_13Kernel_traitsIf6__halffS2_fjLj4096ELj1ELj1ELj4ELj16ENS_18Kernel_traits_baseILj4096EfS2_fS2_fjLj128EEEEELb1ELb0ELb1ELb0EEEvNS_9FwdParamsE:
	.zero		760


//--------------------- .nv.constant0._ZN10layer_norm13ln_fwd_kernelINS_13Kernel_traitsIf6__halffS2_fjLj4096ELj1ELj1ELj4ELj16ENS_18Kernel_traits_baseILj4096EfS2_fS2_fjLj128EEEEELb1ELb0ELb1ELb1EEEvNS_9FwdParamsE --------------------------
	.section	.nv.constant0._ZN10layer_norm13ln_fwd_kernelINS_13Kernel_traitsIf6__halffS2_fjLj4096ELj1ELj1ELj4ELj16ENS_18Kernel_traits_baseILj4096EfS2_fS2_fjLj128EEEEELb1ELb0ELb1ELb1EEEvNS_9FwdParamsE,"a",@progbits
	.sectionflags	@""
	.align	4
.nv.constant0._ZN10layer_norm13ln_fwd_kernelINS_13Kernel_traitsIf6__halffS2_fjLj4096ELj1ELj1ELj4ELj16ENS_18Kernel_traits_baseILj4096EfS2_fS2_fjLj128EEEEELb1ELb0ELb1ELb1EEEvNS_9FwdParamsE:
	.zero		760


//--------------------- .nv.constant0._ZN10layer_norm13ln_fwd_kernelINS_13Kernel_traitsIf6__halffS2_fjLj4096ELj1ELj1ELj4ELj16ENS_18Kernel_traits_baseILj4096EfS2_fS2_fjLj128EEEEELb1ELb1ELb0ELb0EEEvNS_9FwdParamsE --------------------------
	.section	.nv.constant0._ZN10layer_norm13ln_fwd_kernelINS_13Kernel_traitsIf6__halffS2_fjLj4096ELj1ELj1ELj4ELj16ENS_18Kernel_traits_baseILj4096EfS2_fS2_fjLj128EEEEELb1ELb1ELb0ELb0EEEvNS_9FwdParamsE,"a",@progbits
	.sectionflags	@""
	.align	4
.nv.constant0._ZN10layer_norm13ln_fwd_kernelINS_13Kernel_traitsIf6__halffS2_fjLj4096ELj1ELj1ELj4ELj16ENS_18Kernel_traits_baseILj4096EfS2_fS2_fjLj128EEEEELb1ELb1ELb0ELb0EEEvNS_9FwdParamsE:
	.zero		760


//--------------------- .nv.constant0._ZN10layer_norm13ln_fwd_kernelINS_13Kernel_traitsIf6__halffS2_fjLj4096ELj1ELj1ELj4ELj16ENS_18Kernel_traits_baseILj4096EfS2_fS2_fjLj128EEEEELb1ELb1ELb0ELb1EEEvNS_9FwdParamsE --------------------------
	.section	.nv.constant0._ZN10layer_norm13ln_fwd_kernelINS_13Kernel_traitsIf6__halffS2_fjLj4096ELj1ELj1ELj4ELj16ENS_18Kernel_traits_baseILj4096EfS2_fS2_fjLj128EEEEELb1ELb1ELb0ELb1EEEvNS_9FwdParamsE,"a",@progbits
	.sectionflags	@""
	.align	4
.nv.constant0._ZN10layer_norm13ln_fwd_kernelINS_13Kernel_traitsIf6__halffS2_fjLj4096ELj1ELj1ELj4ELj16ENS_18Kernel_traits_baseILj4096EfS2_fS2_fjLj128EEEEELb1ELb1ELb0ELb1EEEvNS_9FwdParamsE:
	.zero		760


//--------------------- .nv.constant0._ZN10layer_norm13ln_fwd_kernelINS_13Kernel_traitsIf6__halffS2_fjLj4096ELj1ELj1ELj4ELj16ENS_18Kernel_traits_baseILj4096EfS2_fS2_fjLj128EEEEELb1ELb1ELb1ELb0EEEvNS_9FwdParamsE --------------------------
	.section	.nv.constant0._ZN10layer_norm13ln_fwd_kernelINS_13Kernel_traitsIf6__halffS2_fjLj4096ELj1ELj1ELj4ELj16ENS_18Kernel_traits_baseILj4096EfS2_fS2_fjLj128EEEEELb1ELb1ELb1ELb0EEEvNS_9FwdParamsE,"a",@progbits
	.sectionflags	@""
	.align	4
.nv.constant0._ZN10layer_norm13ln_fwd_kernelINS_13Kernel_traitsIf6__halffS2_fjLj4096ELj1ELj1ELj4ELj16ENS_18Kernel_traits_baseILj4096EfS2_fS2_fjLj128EEEEELb1ELb1ELb1ELb0EEEvNS_9FwdParamsE:
	.zero		760


//--------------------- .nv.constant0._ZN10layer_norm13ln_fwd_kernelINS_13Kernel_traitsIf6__halffS2_fjLj4096ELj1ELj1ELj4ELj16ENS_18Kernel_traits_baseILj4096EfS2_fS2_fjLj128EEEEELb1ELb1ELb1ELb1EEEvNS_9FwdParamsE --------------------------
	.section	.nv.constant0._ZN10layer_norm13ln_fwd_kernelINS_13Kernel_traitsIf6__halffS2_fjLj4096ELj1ELj1ELj4ELj16ENS_18Kernel_traits_baseILj4096EfS2_fS2_fjLj128EEEEELb1ELb1ELb1ELb1EEEvNS_9FwdParamsE,"a",@progbits
	.sectionflags	@""
	.align	4
.nv.constant0._ZN10layer_norm13ln_fwd_kernelINS_13Kernel_traitsIf6__halffS2_fjLj4096ELj1ELj1ELj4ELj16ENS_18Kernel_traits_baseILj4096EfS2_fS2_fjLj128EEEEELb1ELb1ELb1ELb1EEEvNS_9FwdParamsE:
	.zero		760


//--------------------- .nv.constant0._ZN10layer_norm13ln_fwd_kernelINS_13Kernel_traitsI6__halfffffjLj4096ELj1ELj1ELj4ELj16ENS_18Kernel_traits_baseILj4096ES2_ffffjLj128EEEEELb0ELb0ELb0ELb0EEEvNS_9FwdParamsE --------------------------
	.section	.nv.constant0._ZN10layer_norm13ln_fwd_kernelINS_13Kernel_traitsI6__halfffffjLj4096ELj1ELj1ELj4ELj16ENS_18Kernel_traits_baseILj4096ES2_ffffjLj128EEEEELb0ELb0ELb0ELb0EEEvNS_9FwdParamsE,"a",@progbits
	.sectionflags	@""
	.align	4
.nv.constant0._ZN10layer_norm13ln_fwd_kernelINS_13Kernel_traitsI6__halfffffjLj4096ELj1ELj1ELj4ELj16ENS_18Kernel_traits_baseILj4096ES2_ffffjLj128EEEEELb0ELb0ELb0ELb0EEEvNS_9FwdParamsE:
	.zero		760


//--------------------- .nv.constant0._ZN10layer_norm13ln_fwd_kernelINS_13Kernel_traitsI6__halfffffjLj4096ELj1ELj1ELj4ELj16ENS_18Kernel_traits_baseILj4096ES2_ffffjLj128EEEEELb0ELb0ELb0ELb1EEEvNS_9FwdParamsE --------------------------
	.section	.nv.constant0._ZN10layer_norm13ln_fwd_kernelINS_13Kernel_traitsI6__halfffffjLj4096ELj1ELj1ELj4ELj16ENS_18Kernel_traits_baseILj4096ES2_ffffjLj128EEEEELb0ELb0ELb0ELb1EEEvNS_9FwdParamsE,"a",@progbits
	.sectionflags	@""
	.align	4
.nv.constant0._ZN10layer_norm13ln_fwd_kernelINS_13Kernel_traitsI6__halfffffjLj4096ELj1ELj1ELj4ELj16ENS_18Kernel_traits_baseILj4096ES2_ffffjLj128EEEEELb0ELb0ELb0ELb1EEEvNS_9FwdParamsE:
	.zero		760


//--------------------- .nv.constant0._ZN10layer_norm13ln_fwd_kernelINS_13Kernel_traitsI6__halfffffjLj4096ELj1ELj1ELj4ELj16ENS_18Kernel_traits_baseILj4096ES2_ffffjLj128EEEEELb0ELb0ELb1ELb0EEEvNS_9FwdParamsE --------------------------
	.section	.nv.constant0._ZN10layer_norm13ln_fwd_kernelINS_13Kernel_traitsI6__halfffffjLj4096ELj1ELj1ELj4ELj16ENS_18Kernel_traits_baseILj4096ES2_ffffjLj128EEEEELb0ELb0ELb1ELb0EEEvNS_9FwdParamsE,"a",@progbits
	.sectionflags	@""
	.align	4
.nv.constant0._ZN10layer_norm13ln_fwd_kernelINS_13Kernel_traitsI6__halfffffjLj4096ELj1ELj1ELj4ELj16ENS_18Kernel_traits_baseILj4096ES2_ffffjLj128EEEEELb0ELb0ELb1ELb0EEEvNS_9FwdParamsE:
	.zero		760


//--------------------- .nv.constant0._ZN10layer_norm13ln_fwd_kernelINS_13Kernel_traitsI6__halfffffjLj4096ELj1ELj1ELj4ELj16ENS_18Kernel_traits_baseILj4096ES2_ffffjLj128EEEEELb0ELb0ELb1ELb1EEEvNS_9FwdParamsE --------------------------
	.section	.nv.constant0._ZN10layer_norm13ln_fwd_kernelINS_13Kernel_traitsI6__halfffffjLj4096ELj1ELj1ELj4ELj16ENS_18Kernel_traits_baseILj4096ES2_ffffjLj128EEEEELb0ELb0ELb1ELb1EEEvNS_9FwdParamsE,"a",@progbits
	.sectionflags	@""
	.align	4
.nv.constant0._ZN10layer_norm13ln_fwd_kernelINS_13Kernel_traitsI6__halfffffjLj4096ELj1ELj1ELj4ELj16ENS_18Kernel_traits_baseILj4096ES2_ffffjLj128EEEEELb0ELb0ELb1ELb1EEEvNS_9FwdParamsE:
	.zero		760


//--------------------- .nv.constant0._ZN10layer_norm13ln_fwd_kernelINS_13Kernel_traitsI6__halfffffjLj4096ELj1ELj1ELj4ELj16ENS_18Kernel_traits_baseILj4096ES2_ffffjLj128EEEEELb0ELb1ELb0ELb0EEEvNS_9FwdParamsE --------------------------
	.section	.nv.constant0._ZN10layer_norm13ln_fwd_kernelINS_13Kernel_traitsI6__halfffffjLj4096ELj1ELj1ELj4ELj16ENS_18Kernel_traits_baseILj4096ES2_ffffjLj128EEEEELb0ELb1ELb0ELb0EEEvNS_9FwdParamsE,"a",@progbits
	.sectionflags	@""
	.align	4
.nv.constant0._ZN10layer_norm13ln_fwd_kernelINS_13Kernel_traitsI6__halfffffjLj4096ELj1ELj1ELj4ELj16ENS_18Kernel_traits_baseILj4096ES2_ffffjLj128EEEEELb0ELb1ELb0ELb0EEEvNS_9FwdParamsE:
	.zero		760


//--------------------- .nv.constant0._ZN10layer_norm13ln_fwd_kernelINS_13Kernel_traitsI6__halfffffjLj4096ELj1ELj1ELj4ELj16ENS_18Kernel_traits_baseILj4096ES2_ffffjLj128EEEEELb0ELb1ELb0ELb1EEEvNS_9FwdParamsE --------------------------
	.section	.nv.constant0._ZN10layer_norm13ln_fwd_kernelINS_13Kernel_traitsI6__halfffffjLj4096ELj1ELj1ELj4ELj16ENS_18Kernel_traits_baseILj4096ES2_ffffjLj128EEEEELb0ELb1ELb0ELb1EEEvNS_9FwdParamsE,"a",@progbits
	.sectionflags	@""
	.align	4
.nv.constant0._ZN10layer_norm13ln_fwd_kernelINS_13Kernel_traitsI6__halfffffjLj4096ELj1ELj1ELj4ELj16ENS_18Kernel_traits_baseILj4096ES2_ffffjLj128EEEEELb0ELb1ELb0ELb1EEEvNS_9FwdParamsE:
	.zero		760


//--------------------- .nv.constant0._ZN10layer_norm13ln_fwd_kernelINS_13Kernel_traitsI6__halfffffjLj4096ELj1ELj1ELj4ELj16ENS_18Kernel_traits_baseILj4096ES2_ffffjLj128EEEEELb0ELb1ELb1ELb0EEEvNS_9FwdParamsE --------------------------
	.section	.nv.constant0._ZN10layer_norm13ln_fwd_kernelINS_13Kernel_traitsI6__halfffffjLj4096ELj1ELj1ELj4ELj16ENS_18Kernel_traits_baseILj4096ES2_ffffjLj128EEEEELb0ELb1ELb1ELb0EEEvNS_9FwdParamsE,"a",@progbits
	.sectionflags	@""
	.align	4
.nv.constant0._ZN10layer_norm13ln_fwd_kernelINS_13Kernel_traitsI6__halfffffjLj4096ELj1ELj1ELj4ELj16ENS_18Kernel_traits_baseILj4096ES2_ffffjLj128EEEEELb0ELb1ELb1ELb0EEEvNS_9FwdParamsE:
	.zero		760


//--------------------- .nv.constant0._ZN10layer_norm13ln_fwd_kernelINS_13Kernel_traitsI6__halfffffjLj4096ELj1ELj1ELj4ELj16ENS_18Kernel_traits_baseILj4096ES2_ffffjLj128EEEEELb0ELb1ELb1ELb1EEEvNS_9FwdParamsE --------------------------
	.section	.nv.constant0._ZN10layer_norm13ln_fwd_kernelINS_13Kernel_traitsI6__halfffffjLj4096ELj1ELj1ELj4ELj16ENS_18Kernel_traits_baseILj4096ES2_ffffjLj128EEEEELb0ELb1ELb1ELb1EEEvNS_9FwdParamsE,"a",@progbits
	.sectionflags	@""
	.align	4
.nv.constant0._ZN10layer_norm13ln_fwd_kernelINS_13Kernel_traitsI6__halfffffjLj4096ELj1ELj1ELj4ELj16ENS_18Kernel_traits_baseILj4096ES2_ffffjLj128EEEEELb0ELb1ELb1ELb1EEEvNS_9FwdParamsE:
	.zero		760


//--------------------- .nv.constant0._ZN10layer_norm13ln_fwd_kernelINS_13Kernel_traitsI6__halfffffjLj4096ELj1ELj1ELj4ELj16ENS_18Kernel_traits_baseILj4096ES2_ffffjLj128EEEEELb1ELb0ELb0ELb0EEEvNS_9FwdParamsE --------------------------
	.section	.nv.constant0._ZN10layer_norm13ln_fwd_kernelINS_13Kernel_traitsI6__halfffffjLj4096ELj1ELj1ELj4ELj16ENS_18Kernel_traits_baseILj4096ES2_ffffjLj128EEEEELb1ELb0ELb0ELb0EEEvNS_9FwdParamsE,"a",@progbits
	.sectionflags	@""
	.align	4
.nv.constant0._ZN10layer_norm13ln_fwd_kernelINS_13Kernel_traitsI6__halfffffjLj4096ELj1ELj1ELj4ELj16ENS_18Kernel_traits_baseILj4096ES2_ffffjLj128EEEEELb1ELb0ELb0ELb0EEEvNS_9FwdParamsE:
	.zero		760


//--------------------- .nv.constant0._ZN10layer_norm13ln_fwd_kernelINS_13Kernel_traitsI6__halfffffjLj4096ELj1ELj1ELj4ELj16ENS_18Kernel_traits_baseILj4096ES2_ffffjLj128EEEEELb1ELb0ELb0ELb1EEEvNS_9FwdParamsE --------------------------
	.section	.nv.constant0._ZN10layer_norm13ln_fwd_kernelINS_13Kernel_traitsI6__halfffffjLj4096ELj1ELj1ELj4ELj16ENS_18Kernel_traits_baseILj4096ES2_ffffjLj128EEEEELb1ELb0ELb0ELb1EEEvNS_9FwdParamsE,"a",@progbits
	.sectionflags	@""
	.align	4
.nv.constant0._ZN10layer_norm13ln_fwd_kernelINS_13Kernel_traitsI6__halfffffjLj4096ELj1ELj1ELj4ELj16ENS_18Kernel_traits_baseILj4096ES2_ffffjLj128EEEEELb1ELb0ELb0ELb1EEEvNS_9FwdParamsE:
	.zero		760


//--------------------- .nv.constant0._ZN10layer_norm13ln_fwd_kernelINS_13Kernel_traitsI6__halfffffjLj4096ELj1ELj1ELj4ELj16ENS_18Kernel_traits_baseILj4096ES2_ffffjLj128EEEEELb1ELb0ELb1ELb0EEEvNS_9FwdParamsE --------------------------
	.section	.nv.constant0._ZN10layer_norm13ln_fwd_kernelINS_13Kernel_traitsI6__halfffffjLj4096ELj1ELj1ELj4ELj16ENS_18Kernel_traits_baseILj4096ES2_ffffjLj128EEEEELb1ELb0ELb1ELb0EEEvNS_9FwdParamsE,"a",@progbits
	.sectionflags	@""
	.align	4
.nv.constant0._ZN10layer_norm13ln_fwd_kernelINS_13Kernel_traitsI6__halfffffjLj4096ELj1ELj1ELj4ELj16ENS_18Kernel_traits_baseILj4096ES2_ffffjLj128EEEEELb1ELb0ELb1ELb0EEEvNS_9FwdParamsE:
	.zero		760


//--------------------- .nv.constant0._ZN10layer_norm13ln_fwd_kernelINS_13Kernel_traitsI6__halfffffjLj4096ELj1ELj1ELj4ELj16ENS_18Kernel_traits_baseILj4096ES2_ffffjLj128EEEEELb1ELb0ELb1ELb1EEEvNS_9FwdParamsE --------------------------
	.section	.nv.constant0._ZN10layer_norm13ln_fwd_kernelINS_13Kernel_traitsI6__halfffffjLj4096ELj1ELj1ELj4ELj16ENS_18Kernel_traits_baseILj4096ES2_ffffjLj128EEEEELb1ELb0ELb1ELb1EEEvNS_9FwdParamsE,"a",@progbits
	.sectionflags	@""
	.align	4
.nv.constant0._ZN10layer_norm13ln_fwd_kernelINS_13Kernel_traitsI6__halfffffjLj4096ELj1ELj1ELj4ELj16ENS_18Kernel_traits_baseILj4096ES2_ffffjLj128EEEEELb1ELb0ELb1ELb1EEEvNS_9FwdParamsE:
	.zero		760


//--------------------- .nv.constant0._ZN10layer_norm13ln_fwd_kernelINS_13Kernel_traitsI6__halfffffjLj4096ELj1ELj1ELj4ELj16ENS_18Kernel_traits_baseILj4096ES2_ffffjLj128EEEEELb1ELb1ELb0ELb0EEEvNS_9FwdParamsE --------------------------
	.section	.nv.constant0._ZN10layer_norm13ln_fwd_kernelINS_13Kernel_traitsI6__halfffffjLj4096ELj1ELj1ELj4ELj16ENS_18Kernel_traits_baseILj4096ES2_ffffjLj128EEEEELb1ELb1ELb0ELb0EEEvNS_9FwdParamsE,"a",@progbits
	.sectionflags	@""
	.align	4
.nv.constant0._ZN10layer_norm13ln_fwd_kernelINS_13Kernel_traitsI6__halfffffjLj4096ELj1ELj1ELj4ELj16ENS_18Kernel_traits_baseILj4096ES2_ffffjLj128EEEEELb1ELb1ELb0ELb0EEEvNS_9FwdParamsE:
	.zero		760


//--------------------- .nv.constant0._ZN10layer_norm13ln_fwd_kernelINS_13Kernel_traitsI6__halfffffjLj4096ELj1ELj1ELj4ELj16ENS_18Kernel_traits_baseILj4096ES2_ffffjLj128EEEEELb1ELb1ELb0ELb1EEEvNS_9FwdParamsE --------------------------
	.section	.nv.constant0._ZN10layer_norm13ln_fwd_kernelINS_13Kernel_traitsI6__halfffffjLj4096ELj1ELj1ELj4ELj16ENS_18Kernel_traits_baseILj4096ES2_ffffjLj128EEEEELb1ELb1ELb0ELb1EEEvNS_9FwdParamsE,"a",@progbits
	.sectionflags	@""
	.align	4
.nv.constant0._ZN10layer_norm13ln_fwd_kernelINS_13Kernel_traitsI6__halfffffjLj4096ELj1ELj1ELj4ELj16ENS_18Kernel_traits_baseILj4096ES2_ffffjLj128EEEEELb1ELb1ELb0ELb1EEEvNS_9FwdParamsE:
	.zero		760


//--------------------- .nv.constant0._ZN10layer_norm13ln_fwd_kernelINS_13Kernel_traitsI6__halfffffjLj4096ELj1ELj1ELj4ELj16ENS_18Kernel_traits_baseILj4096ES2_ffffjLj128EEEEELb1ELb1ELb1ELb0EEEvNS_9FwdParamsE --------------------------
	.section	.nv.constant0._ZN10layer_norm13ln_fwd_kernelINS_13Kernel_traitsI6__halfffffjLj4096ELj1ELj1ELj4ELj16ENS_18Kernel_traits_baseILj4096ES2_ffffjLj128EEEEELb1ELb1ELb1ELb0EEEvNS_9FwdParamsE,"a",@progbits
	.sectionflags	@""
	.align	4
.nv.constant0._ZN10layer_norm13ln_fwd_kernelINS_13Kernel_traitsI6__halfffffjLj4096ELj1ELj1ELj4ELj16ENS_18Kernel_traits_baseILj4096ES2_ffffjLj128EEEEELb1ELb1ELb1ELb0EEEvNS_9FwdParamsE:
	.zero		760


//--------------------- .nv.constant0._ZN10layer_norm13ln_fwd_kernelINS_13Kernel_traitsI6__halfffffjLj4096ELj1ELj1ELj4ELj16ENS_18Kernel_traits_baseILj4096ES2_ffffjLj128EEEEELb1ELb1ELb1ELb1EEEvNS_9FwdParamsE --------------------------
	.section	.nv.constant0._ZN10layer_norm13ln_fwd_kernelINS_13Kernel_traitsI6__halfffffjLj4096ELj1ELj1ELj4ELj16ENS_18Kernel_traits_baseILj4096ES2_ffffjLj128EEEEELb1ELb1ELb1ELb1EEEvNS_9FwdParamsE,"a",@progbits
	.sectionflags	@""
	.align	4
.nv.constant0._ZN10layer_norm13ln_fwd_kernelINS_13Kernel_traitsI6__halfffffjLj4096ELj1ELj1ELj4ELj16ENS_18Kernel_traits_baseILj4096ES2_ffffjLj128EEEEELb1ELb1ELb1ELb1EEEvNS_9FwdParamsE:
	.zero		760


//--------------------- .nv.constant0._ZN10layer_norm13ln_fwd_kernelINS_13Kernel_traitsIfffffjLj4096ELj1ELj1ELj4ELj16ENS_18Kernel_traits_baseILj4096EfffffjLj128EEEEELb0ELb0ELb0ELb0EEEvNS_9FwdParamsE --------------------------
	.section	.nv.constant0._ZN10layer_norm13ln_fwd_kernelINS_13Kernel_traitsIfffffjLj4096ELj1ELj1ELj4ELj16ENS_18Kernel_traits_baseILj4096EfffffjLj128EEEEELb0ELb0ELb0ELb0EEEvNS_9FwdParamsE,"a",@progbits
	.sectionflags	@""
	.align	4
.nv.constant0._ZN10layer_norm13ln_fwd_kernelINS_13Kernel_traitsIfffffjLj4096ELj1ELj1ELj4ELj16ENS_18Kernel_traits_baseILj4096EfffffjLj128EEEEELb0ELb0ELb0ELb0EEEvNS_9FwdParamsE:
	.zero		760


//--------------------- .nv.constant0._ZN10layer_norm13ln_fwd_kernelINS_13Kernel_traitsIfffffjLj4096ELj1ELj1ELj4ELj16ENS_18Kernel_traits_baseILj4096EfffffjLj128EEEEELb0ELb0ELb0ELb1EEEvNS_9FwdParamsE --------------------------
	.section	.nv.constant0._ZN10layer_norm13ln_fwd_kernelINS_13Kernel_traitsIfffffjLj4096ELj1ELj1ELj4ELj16ENS_18Kernel_traits_baseILj4096EfffffjLj128EEEEELb0ELb0ELb0ELb1EEEvNS_9FwdParamsE,"a",@progbits
	.sectionflags	@""
	.align	4
.nv.constant0._ZN10layer_norm13ln_fwd_kernelINS_13Kernel_traitsIfffffjLj4096ELj1ELj1ELj4ELj16ENS_18Kernel_traits_baseILj4096EfffffjLj128EEEEELb0ELb0ELb0ELb1EEEvNS_9FwdParamsE:
	.zero		760


//--------------------- .nv.constant0._ZN10layer_norm13ln_fwd_kernelINS_13Kernel_traitsIfffffjLj4096ELj1ELj1ELj4ELj16ENS_18Kernel_traits_baseILj4096EfffffjLj128EEEEELb0ELb0ELb1ELb0EEEvNS_9FwdParamsE --------------------------
	.section	.nv.constant0._ZN10layer_norm13ln_fwd_kernelINS_13Kernel_traitsIfffffjLj4096ELj1ELj1ELj4ELj16ENS_18Kernel_traits_baseILj4096EfffffjLj128EEEEELb0ELb0ELb1ELb0EEEvNS_9FwdParamsE,"a",@progbits
	.sectionflags	@""
	.align	4
.nv.constant0._ZN10layer_norm13ln_fwd_kernelINS_13Kernel_traitsIfffffjLj4096ELj1ELj1ELj4ELj16ENS_18Kernel_traits_baseILj4096EfffffjLj128EEEEELb0ELb0ELb1ELb0EEEvNS_9FwdParamsE:
	.zero		760


//--------------------- .nv.constant0._ZN10layer_norm13ln_fwd_kernelINS_13Kernel_traitsIfffffjLj4096ELj1ELj1ELj4ELj16ENS_18Kernel_traits_baseILj4096EfffffjLj128EEEEELb0ELb0ELb1ELb1EEEvNS_9FwdParamsE --------------------------
	.section	.nv.constant0._ZN10layer_norm13ln_fwd_kernelINS_13Kernel_traitsIfffffjLj4096ELj1ELj1ELj4ELj16ENS_18Kernel_traits_baseILj4096EfffffjLj128EEEEELb0ELb0ELb1ELb1EEEvNS_9FwdParamsE,"a",@progbits
	.sectionflags	@""
	.align	4
.nv.constant0._ZN10layer_norm13ln_fwd_kernelINS_13Kernel_traitsIfffffjLj4096ELj1ELj1ELj4ELj16ENS_18Kernel_traits_baseILj4096EfffffjLj128EEEEELb0ELb0ELb1ELb1EEEvNS_9FwdParamsE:
	.zero		760


//--------------------- .nv.constant0._ZN10layer_norm13ln_fwd_kernelINS_13Kernel_traitsIfffffjLj4096ELj1ELj1ELj4ELj16ENS_18Kernel_traits_baseILj4096EfffffjLj128EEEEELb0ELb1ELb0ELb0EEEvNS_9FwdParamsE --------------------------
	.section	.nv.constant0._ZN10layer_norm13ln_fwd_kernelINS_13Kernel_traitsIfffffjLj4096ELj1ELj1ELj4ELj16ENS_18Kernel_traits_baseILj4096EfffffjLj128EEEEELb0ELb1ELb0ELb0EEEvNS_9FwdParamsE,"a",@progbits
	.sectionflags	@""
	.align	4
.nv.constant0._ZN10layer_norm13ln_fwd_kernelINS_13Kernel_traitsIfffffjLj4096ELj1ELj1ELj4ELj16ENS_18Kernel_traits_baseILj4096EfffffjLj128EEEEELb0ELb1ELb0ELb0EEEvNS_9FwdParamsE:
	.zero		760


//--------------------- .nv.constant0._ZN10layer_norm13ln_fwd_kernelINS_13Kernel_traitsIfffffjLj4096ELj1ELj1ELj4ELj16ENS_18Kernel_traits_baseILj4096EfffffjLj128EEEEELb0ELb1ELb0ELb1EEEvNS_9FwdParamsE --------------------------
	.section	.nv.constant0._ZN10layer_norm13ln_fwd_kernelINS_13Kernel_traitsIfffffjLj4096ELj1ELj1ELj4ELj16ENS_18Kernel_traits_baseILj4096EfffffjLj128EEEEELb0ELb1ELb0ELb1EEEvNS_9FwdParamsE,"a",@progbits
	.sectionflags	@""
	.align	4
.nv.constant0._ZN10layer_norm13ln_fwd_kernelINS_13Kernel_traitsIfffffjLj4096ELj1ELj1ELj4ELj16ENS_18Kernel_traits_baseILj4096EfffffjLj128EEEEELb0ELb1ELb0ELb1EEEvNS_9FwdParamsE:
	.zero		760


//--------------------- .nv.constant0._ZN10layer_norm13ln_fwd_kernelINS_13Kernel_traitsIfffffjLj4096ELj1ELj1ELj4ELj16ENS_18Kernel_traits_baseILj4096EfffffjLj128EEEEELb0ELb1ELb1ELb0EEEvNS_9FwdParamsE --------------------------
	.section	.nv.constant0._ZN10layer_norm13ln_fwd_kernelINS_13Kernel_traitsIfffffjLj4096ELj1ELj1ELj4ELj16ENS_18Kernel_traits_baseILj4096EfffffjLj128EEEEELb0ELb1ELb1ELb0EEEvNS_9FwdParamsE,"a",@progbits
	.sectionflags	@""
	.align	4
.nv.constant0._ZN10layer_norm13ln_fwd_kernelINS_13Kernel_traitsIfffffjLj4096ELj1ELj1ELj4ELj16ENS_18Kernel_traits_baseILj4096EfffffjLj128EEEEELb0ELb1ELb1ELb0EEEvNS_9FwdParamsE:
	.zero		760


//--------------------- .nv.constant0._ZN10layer_norm13ln_fwd_kernelINS_13Kernel_traitsIfffffjLj4096ELj1ELj1ELj4ELj16ENS_18Kernel_traits_baseILj4096EfffffjLj128EEEEELb0ELb1ELb1ELb1EEEvNS_9FwdParamsE --------------------------
	.section	.nv.constant0._ZN10layer_norm13ln_fwd_kernelINS_13Kernel_traitsIfffffjLj4096ELj1ELj1ELj4ELj16ENS_18Kernel_traits_baseILj4096EfffffjLj128EEEEELb0ELb1ELb1ELb1EEEvNS_9FwdParamsE,"a",@progbits
	.sectionflags	@""
	.align	4
.nv.constant0._ZN10layer_norm13ln_fwd_kernelINS_13Kernel_traitsIfffffjLj4096ELj1ELj1ELj4ELj16ENS_18Kernel_traits_baseILj4096EfffffjLj128EEEEELb0ELb1ELb1ELb1EEEvNS_9FwdParamsE:
	.zero		760


//--------------------- .nv.constant0._ZN10layer_norm13ln_fwd_kernelINS_13Kernel_traitsIfffffjLj4096ELj1ELj1ELj4ELj16ENS_18Kernel_traits_baseILj4096EfffffjLj128EEEEELb1ELb0ELb0ELb0EEEvNS_9FwdParamsE --------------------------
	.section	.nv.constant0._ZN10layer_norm13ln_fwd_kernelINS_13Kernel_traitsIfffffjLj4096ELj1ELj1ELj4ELj16ENS_18Kernel_traits_baseILj4096EfffffjLj128EEEEELb1ELb0ELb0ELb0EEEvNS_9FwdParamsE,"a",@progbits
	.sectionflags	@""
	.align	4
.nv.constant0._ZN10layer_norm13ln_fwd_kernelINS_13Kernel_traitsIfffffjLj4096ELj1ELj1ELj4ELj16ENS_18Kernel_traits_baseILj4096EfffffjLj128EEEEELb1ELb0ELb0ELb0EEEvNS_9FwdParamsE:
	.zero		760


//--------------------- .nv.constant0._ZN10layer_norm13ln_fwd_kernelINS_13Kernel_traitsIfffffjLj4096ELj1ELj1ELj4ELj16ENS_18Kernel_traits_baseILj4096EfffffjLj128EEEEELb1ELb0ELb0ELb1EEEvNS_9FwdParamsE --------------------------
	.section	.nv.constant0._ZN10layer_norm13ln_fwd_kernelINS_13Kernel_traitsIfffffjLj4096ELj1ELj1ELj4ELj16ENS_18Kernel_traits_baseILj4096EfffffjLj128EEEEELb1ELb0ELb0ELb1EEEvNS_9FwdParamsE,"a",@progbits
	.sectionflags	@""
	.align	4
.nv.constant0._ZN10layer_norm13ln_fwd_kernelINS_13Kernel_traitsIfffffjLj4096ELj1ELj1ELj4ELj16ENS_18Kernel_traits_baseILj4096EfffffjLj128EEEEELb1ELb0ELb0ELb1EEEvNS_9FwdParamsE:
	.zero		760


//--------------------- .nv.constant0._ZN10layer_norm13ln_fwd_kernelINS_13Kernel_traitsIfffffjLj4096ELj1ELj1ELj4ELj16ENS_18Kernel_traits_baseILj4096EfffffjLj128EEEEELb1ELb0ELb1ELb0EEEvNS_9FwdParamsE --------------------------
	.section	.nv.constant0._ZN10layer_norm13ln_fwd_kernelINS_13Kernel_traitsIfffffjLj4096ELj1ELj1ELj4ELj16ENS_18Kernel_traits_baseILj4096EfffffjLj128EEEEELb1ELb0ELb1ELb0EEEvNS_9FwdParamsE,"a",@progbits
	.sectionflags	@""
	.align	4
.nv.constant0._ZN10layer_norm13ln_fwd_kernelINS_13Kernel_traitsIfffffjLj4096ELj1ELj1ELj4ELj16ENS_18Kernel_traits_baseILj4096EfffffjLj128EEEEELb1ELb0ELb1ELb0EEEvNS_9FwdParamsE:
	.zero		760


//--------------------- .nv.constant0._ZN10layer_norm13ln_fwd_kernelINS_13Kernel_traitsIfffffjLj4096ELj1ELj1ELj4ELj16ENS_18Kernel_traits_baseILj4096EfffffjLj128EEEEELb1ELb0ELb1ELb1EEEvNS_9FwdParamsE --------------------------
	.section	.nv.constant0._ZN10layer_norm13ln_fwd_kernelINS_13Kernel_traitsIfffffjLj4096ELj1ELj1ELj4ELj16ENS_18Kernel_traits_baseILj4096EfffffjLj128EEEEELb1ELb0ELb1ELb1EEEvNS_9FwdParamsE,"a",@progbits
	.sectionflags	@""
	.align	4
.nv.constant0._ZN10layer_norm13ln_fwd_kernelINS_13Kernel_traitsIfffffjLj4096ELj1ELj1ELj4ELj16ENS_18Kernel_traits_baseILj4096EfffffjLj128EEEEELb1ELb0ELb1ELb1EEEvNS_9FwdParamsE:
	.zero		760


//--------------------- .nv.constant0._ZN10layer_norm13ln_fwd_kernelINS_13Kernel_traitsIfffffjLj4096ELj1ELj1ELj4ELj16ENS_18Kernel_traits_baseILj4096EfffffjLj128EEEEELb1ELb1ELb0ELb0EEEvNS_9FwdParamsE --------------------------
	.section	.nv.constant0._ZN10layer_norm13ln_fwd_kernelINS_13Kernel_traitsIfffffjLj4096ELj1ELj1ELj4ELj16ENS_18Kernel_traits_baseILj4096EfffffjLj128EEEEELb1ELb1ELb0ELb0EEEvNS_9FwdParamsE,"a",@progbits
	.sectionflags	@""
	.align	4
.nv.constant0._ZN10layer_norm13ln_fwd_kernelINS_13Kernel_traitsIfffffjLj4096ELj1ELj1ELj4ELj16ENS_18Kernel_traits_baseILj4096EfffffjLj128EEEEELb1ELb1ELb0ELb0EEEvNS_9FwdParamsE:
	.zero		760


//--------------------- .nv.constant0._ZN10layer_norm13ln_fwd_kernelINS_13Kernel_traitsIfffffjLj4096ELj1ELj1ELj4ELj16ENS_18Kernel_traits_baseILj4096EfffffjLj128EEEEELb1ELb1ELb0ELb1EEEvNS_9FwdParamsE --------------------------
	.section	.nv.constant0._ZN10layer_norm13ln_fwd_kernelINS_13Kernel_traitsIfffffjLj4096ELj1ELj1ELj4ELj16ENS_18Kernel_traits_baseILj4096EfffffjLj128EEEEELb1ELb1ELb0ELb1EEEvNS_9FwdParamsE,"a",@progbits
	.sectionflags	@""
	.align	4
.nv.constant0._ZN10layer_norm13ln_fwd_kernelINS_13Kernel_traitsIfffffjLj4096ELj1ELj1ELj4ELj16ENS_18Kernel_traits_baseILj4096EfffffjLj128EEEEELb1ELb1ELb0ELb1EEEvNS_9FwdParamsE:
	.zero		760


//--------------------- .nv.constant0._ZN10layer_norm13ln_fwd_kernelINS_13Kernel_traitsIfffffjLj4096ELj1ELj1ELj4ELj16ENS_18Kernel_traits_baseILj4096EfffffjLj128EEEEELb1ELb1ELb1ELb0EEEvNS_9FwdParamsE --------------------------
	.section	.nv.constant0._ZN10layer_norm13ln_fwd_kernelINS_13Kernel_traitsIfffffjLj4096ELj1ELj1ELj4ELj16ENS_18Kernel_traits_baseILj4096EfffffjLj128EEEEELb1ELb1ELb1ELb0EEEvNS_9FwdParamsE,"a",@progbits
	.sectionflags	@""
	.align	4
.nv.constant0._ZN10layer_norm13ln_fwd_kernelINS_13Kernel_traitsIfffffjLj4096ELj1ELj1ELj4ELj16ENS_18Kernel_traits_baseILj4096EfffffjLj128EEEEELb1ELb1ELb1ELb0EEEvNS_9FwdParamsE:
	.zero		760


//--------------------- .nv.constant0._ZN10layer_norm13ln_fwd_kernelINS_13Kernel_traitsIfffffjLj4096ELj1ELj1ELj4ELj16ENS_18Kernel_traits_baseILj4096EfffffjLj128EEEEELb1ELb1ELb1ELb1EEEvNS_9FwdParamsE --------------------------
	.section	.nv.constant0._ZN10layer_norm13ln_fwd_kernelINS_13Kernel_traitsIfffffjLj4096ELj1ELj1ELj4ELj16ENS_18Kernel_traits_baseILj4096EfffffjLj128EEEEELb1ELb1ELb1ELb1EEEvNS_9FwdParamsE,"a",@progbits
	.sectionflags	@""
	.align	4
.nv.constant0._ZN10layer_norm13ln_fwd_kernelINS_13Kernel_traitsIfffffjLj4096ELj1ELj1ELj4ELj16ENS_18Kernel_traits_baseILj4096EfffffjLj128EEEEELb1ELb1ELb1ELb1EEEvNS_9FwdParamsE:
	.zero		760


//--------------------- SYMBOLS --------------------------

	.type		.nv.reservedSmem.offset0,@object
	.size		.nv.reservedSmem.offset0,0x4
